	.target	sm_80

	.elftype	@"ET_EXEC"


//--------------------- .note.nv.tkinfo           --------------------------
	.section	.note.nv.tkinfo,"",@"SHT_NOTE"
	.sectionflags	@"SHF_NOTE_NV_TKINFO"
	.tkinfo
        /*0018*/ 	.word	0x00000002
        /*0030*/ 	.string	""
        /*0030*/ 	.string	"ptxas"
        /*0030*/ 	.string	"Cuda compilation tools, release 13.0, V13.0.88"
        /*0030*/ 	.string	"Build cuda_13.0.r13.0/compiler.36424714_0"
        /*0030*/ 	.string	"-arch sm_80 -m 64 "



//--------------------- .note.nv.cuinfo           --------------------------
	.section	.note.nv.cuinfo,"",@"SHT_NOTE"
	.sectionflags	@"SHF_NOTE_NV_CUINFO"
        /*0018*/ 	.short	0x0002
        /*001a*/ 	.short	0x0050
        /*001c*/ 	.short	0x0082
	.zero		2


//--------------------- .nv.info                  --------------------------
	.section	.nv.info,"",@"SHT_CUDA_INFO"
	.align	4


	//----- nvinfo : EIATTR_REGCOUNT
	.align		4
        /*0000*/ 	.byte	0x04, 0x2f
        /*0002*/ 	.short	(.L_12 - .L_11)
	.align		4
.L_11:
        /*0004*/ 	.word	index@(_ZN7cutlass13device_kernelIN5flash19enable_sm80_to_sm89INS1_16FlashAttnFwdSm80INS1_25CollectiveMainloopFwdSm80ILi8ELi2ELb0EN4cute5tupleIJNS5_1CILi128EEENS7_ILi64EEENS7_ILi192EEEEEELi192ENS_6half_tEfNS_4arch4Sm80ELb1ELb0ELb1ELb1ELb0ELb1ELb1ELb1EEENS1_21CollectiveEpilogueFwdINS6_IJS8_SA_S9_EEENS6_IJNS7_ILi1EEESI_SI_EEESC_SE_Li256ELb1ELb1ELb1ELb0EEENS1_36VarlenDynamicPersistentTileSchedulerILi128ELi64ELi256ELi256ELb1ELb1ELb0ELb1ELb1ELb1EEEEEEEEEvNT_6ParamsE)
        /*0008*/ 	.word	0x000000ff


	//----- nvinfo : EIATTR_FRAME_SIZE
	.align		4
.L_12:
        /*000c*/ 	.byte	0x04, 0x11
        /*000e*/ 	.short	(.L_14 - .L_13)
	.align		4
.L_13:
        /*0010*/ 	.word	index@($__internal_51_$__cuda_sm70_votesync_ballot)
        /*0014*/ 	.word	0x00000000


	//----- nvinfo : EIATTR_FRAME_SIZE
	.align		4
.L_14:
        /*0018*/ 	.byte	0x04, 0x11
        /*001a*/ 	.short	(.L_16 - .L_15)
	.align		4
.L_15:
        /*001c*/ 	.word	index@($__internal_50_$__cuda_sm70_shflsync_up_p)
        /*0020*/ 	.word	0x00000000


	//----- nvinfo : EIATTR_FRAME_SIZE
	.align		4
.L_16:
        /*0024*/ 	.byte	0x04, 0x11
        /*0026*/ 	.short	(.L_18 - .L_17)
	.align		4
.L_17:
        /*0028*/ 	.word	index@($__internal_49_$__cuda_sm70_shflsync_idx_p)
        /*002c*/ 	.word	0x00000000


	//----- nvinfo : EIATTR_FRAME_SIZE
	.align		4
.L_18:
        /*0030*/ 	.byte	0x04, 0x11
        /*0032*/ 	.short	(.L_20 - .L_19)
	.align		4
.L_19:
        /*0034*/ 	.word	index@($__internal_48_$__cuda_sm70_shflsync_bfly_p)
        /*0038*/ 	.word	0x00000000


	//----- nvinfo : EIATTR_FRAME_SIZE
	.align		4
.L_20:
        /*003c*/ 	.byte	0x04, 0x11
        /*003e*/ 	.short	(.L_22 - .L_21)
	.align		4
.L_21:
        /*0040*/ 	.word	index@(_ZN7cutlass13device_kernelIN5flash19enable_sm80_to_sm89INS1_16FlashAttnFwdSm80INS1_25CollectiveMainloopFwdSm80ILi8ELi2ELb0EN4cute5tupleIJNS5_1CILi128EEENS7_ILi64EEENS7_ILi192EEEEEELi192ENS_6half_tEfNS_4arch4Sm80ELb1ELb0ELb1ELb1ELb0ELb1ELb1ELb1EEENS1_21CollectiveEpilogueFwdINS6_IJS8_SA_S9_EEENS6_IJNS7_ILi1EEESI_SI_EEESC_SE_Li256ELb1ELb1ELb1ELb0EEENS1_36VarlenDynamicPersistentTileSchedulerILi128ELi64ELi256ELi256ELb1ELb1ELb0ELb1ELb1ELb1EEEEEEEEEvNT_6ParamsE)
        /*0044*/ 	.word	0x00000000


	//----- nvinfo : EIATTR_REGCOUNT
	.align		4
.L_22:
        /*0048*/ 	.byte	0x04, 0x2f
        /*004a*/ 	.short	(.L_24 - .L_23)
	.align		4
.L_23:
        /*004c*/ 	.word	index@(_ZN7cutlass13device_kernelIN5flash19enable_sm80_to_sm89INS1_16FlashAttnFwdSm80INS1_25CollectiveMainloopFwdSm80ILi8ELi2ELb0EN4cute5tupleIJNS5_1CILi128EEENS7_ILi64EEENS7_ILi192EEEEEELi192ENS_6half_tEfNS_4arch4Sm80ELb1ELb0ELb1ELb1ELb0ELb0ELb1ELb1EEENS1_21CollectiveEpilogueFwdINS6_IJS8_SA_S9_EEENS6_IJNS7_ILi1EEESI_SI_EEESC_SE_Li256ELb1ELb1ELb1ELb0EEENS1_36VarlenDynamicPersistentTileSchedulerILi128ELi64ELi256ELi256ELb1ELb1ELb0ELb1ELb1ELb1EEEEEEEEEvNT_6ParamsE)
        /*0050*/ 	.word	0x000000ff


	//----- nvinfo : EIATTR_FRAME_SIZE
	.align		4
.L_24:
        /*0054*/ 	.byte	0x04, 0x11
        /*0056*/ 	.short	(.L_26 - .L_25)
	.align		4
.L_25:
        /*0058*/ 	.word	index@($__internal_47_$__cuda_sm70_votesync_ballot)
        /*005c*/ 	.word	0x00000000


	//----- nvinfo : EIATTR_FRAME_SIZE
	.align		4
.L_26:
        /*0060*/ 	.byte	0x04, 0x11
        /*0062*/ 	.short	(.L_28 - .L_27)
	.align		4
.L_27:
        /*0064*/ 	.word	index@($__internal_46_$__cuda_sm70_shflsync_up_p)
        /*0068*/ 	.word	0x00000000


	//----- nvinfo : EIATTR_FRAME_SIZE
	.align		4
.L_28:
        /*006c*/ 	.byte	0x04, 0x11
        /*006e*/ 	.short	(.L_30 - .L_29)
	.align		4
.L_29:
        /*0070*/ 	.word	index@($__internal_45_$__cuda_sm70_shflsync_idx_p)
        /*0074*/ 	.word	0x00000000


	//----- nvinfo : EIATTR_FRAME_SIZE
	.align		4
.L_30:
        /*0078*/ 	.byte	0x04, 0x11
        /*007a*/ 	.short	(.L_32 - .L_31)
	.align		4
.L_31:
        /*007c*/ 	.word	index@($__internal_44_$__cuda_sm70_shflsync_bfly_p)
        /*0080*/ 	.word	0x00000000


	//----- nvinfo : EIATTR_FRAME_SIZE
	.align		4
.L_32:
        /*0084*/ 	.byte	0x04, 0x11
        /*0086*/ 	.short	(.L_34 - .L_33)
	.align		4
.L_33:
        /*0088*/ 	.word	index@(_ZN7cutlass13device_kernelIN5flash19enable_sm80_to_sm89INS1_16FlashAttnFwdSm80INS1_25CollectiveMainloopFwdSm80ILi8ELi2ELb0EN4cute5tupleIJNS5_1CILi128EEENS7_ILi64EEENS7_ILi192EEEEEELi192ENS_6half_tEfNS_4arch4Sm80ELb1ELb0ELb1ELb1ELb0ELb0ELb1ELb1EEENS1_21CollectiveEpilogueFwdINS6_IJS8_SA_S9_EEENS6_IJNS7_ILi1EEESI_SI_EEESC_SE_Li256ELb1ELb1ELb1ELb0EEENS1_36VarlenDynamicPersistentTileSchedulerILi128ELi64ELi256ELi256ELb1ELb1ELb0ELb1ELb1ELb1EEEEEEEEEvNT_6ParamsE)
        /*008c*/ 	.word	0x00000000


	//----- nvinfo : EIATTR_REGCOUNT
	.align		4
.L_34:
        /*0090*/ 	.byte	0x04, 0x2f
        /*0092*/ 	.short	(.L_36 - .L_35)
	.align		4
.L_35:
        /*0094*/ 	.word	index@(_ZN7cutlass13device_kernelIN5flash19enable_sm80_to_sm89INS1_16FlashAttnFwdSm80INS1_25CollectiveMainloopFwdSm80ILi8ELi2ELb1EN4cute5tupleIJNS5_1CILi128EEENS7_ILi96EEENS7_ILi192EEEEEELi192ENS_6half_tEfNS_4arch4Sm80ELb1ELb0ELb1ELb0ELb0ELb0ELb1ELb1EEENS1_21CollectiveEpilogueFwdINS6_IJS8_SA_S9_EEENS6_IJNS7_ILi1EEESI_SI_EEESC_SE_Li256ELb0ELb1ELb1ELb0EEENS1_30DynamicPersistentTileSchedulerILi256ELi256ELb1ELb1ELb0EEEEEEEEEvNT_6ParamsE)
        /*0098*/ 	.word	0x000000ff


	//----- nvinfo : EIATTR_FRAME_SIZE
	.align		4
.L_36:
        /*009c*/ 	.byte	0x04, 0x11
        /*009e*/ 	.short	(.L_38 - .L_37)
	.align		4
.L_37:
        /*00a0*/ 	.word	index@($__internal_43_$__cuda_sm70_shflsync_idx_p)
        /*00a4*/ 	.word	0x00000000


	//----- nvinfo : EIATTR_FRAME_SIZE
	.align		4
.L_38:
        /*00a8*/ 	.byte	0x04, 0x11
        /*00aa*/ 	.short	(.L_40 - .L_39)
	.align		4
.L_39:
        /*00ac*/ 	.word	index@($__internal_42_$__cuda_sm70_shflsync_bfly_p)
        /*00b0*/ 	.word	0x00000000


	//----- nvinfo : EIATTR_FRAME_SIZE
	.align		4
.L_40:
        /*00b4*/ 	.byte	0x04, 0x11
        /*00b6*/ 	.short	(.L_42 - .L_41)
	.align		4
.L_41:
        /*00b8*/ 	.word	index@(_ZN7cutlass13device_kernelIN5flash19enable_sm80_to_sm89INS1_16FlashAttnFwdSm80INS1_25CollectiveMainloopFwdSm80ILi8ELi2ELb1EN4cute5tupleIJNS5_1CILi128EEENS7_ILi96EEENS7_ILi192EEEEEELi192ENS_6half_tEfNS_4arch4Sm80ELb1ELb0ELb1ELb0ELb0ELb0ELb1ELb1EEENS1_21CollectiveEpilogueFwdINS6_IJS8_SA_S9_EEENS6_IJNS7_ILi1EEESI_SI_EEESC_SE_Li256ELb0ELb1ELb1ELb0EEENS1_30DynamicPersistentTileSchedulerILi256ELi256ELb1ELb1ELb0EEEEEEEEEvNT_6ParamsE)
        /*00bc*/ 	.word	0x00000088


	//----- nvinfo : EIATTR_REGCOUNT
	.align		4
.L_42:
        /*00c0*/ 	.byte	0x04, 0x2f
        /*00c2*/ 	.short	(.L_44 - .L_43)
	.align		4
.L_43:
        /*00c4*/ 	.word	index@(_ZN7cutlass13device_kernelIN5flash19enable_sm80_to_sm89INS1_16FlashAttnFwdSm80INS1_25CollectiveMainloopFwdSm80ILi8ELi2ELb0EN4cute5tupleIJNS5_1CILi128EEENS7_ILi64EEENS7_ILi192EEEEEELi192ENS_6half_tEfNS_4arch4Sm80ELb0ELb1ELb1ELb1ELb0ELb1ELb1ELb1EEENS1_21CollectiveEpilogueFwdINS6_IJS8_SA_S9_EEENS6_IJNS7_ILi1EEESI_SI_EEESC_SE_Li256ELb1ELb1ELb1ELb0EEENS1_36VarlenDynamicPersistentTileSchedulerILi128ELi64ELi256ELi256ELb1ELb1ELb0ELb1ELb0ELb1EEEEEEEEEvNT_6ParamsE)
        /*00c8*/ 	.word	0x000000ff


	//----- nvinfo : EIATTR_FRAME_SIZE
	.align		4
.L_44:
        /*00cc*/ 	.byte	0x04, 0x11
        /*00ce*/ 	.short	(.L_46 - .L_45)
	.align		4
.L_45:
        /*00d0*/ 	.word	index@($__internal_41_$__cuda_sm70_votesync_ballot)
        /*00d4*/ 	.word	0x00000000


	//----- nvinfo : EIATTR_FRAME_SIZE
	.align		4
.L_46:
        /*00d8*/ 	.byte	0x04, 0x11
        /*00da*/ 	.short	(.L_48 - .L_47)
	.align		4
.L_47:
        /*00dc*/ 	.word	index@($__internal_40_$__cuda_sm70_shflsync_up_p)
        /*00e0*/ 	.word	0x00000000


	//----- nvinfo : EIATTR_FRAME_SIZE
	.align		4
.L_48:
        /*00e4*/ 	.byte	0x04, 0x11
        /*00e6*/ 	.short	(.L_50 - .L_49)
	.align		4
.L_49:
        /*00e8*/ 	.word	index@($__internal_39_$__cuda_sm70_shflsync_idx_p)
        /*00ec*/ 	.word	0x00000000


	//----- nvinfo : EIATTR_FRAME_SIZE
	.align		4
.L_50:
        /*00f0*/ 	.byte	0x04, 0x11
        /*00f2*/ 	.short	(.L_52 - .L_51)
	.align		4
.L_51:
        /*00f4*/ 	.word	index@($__internal_38_$__cuda_sm70_shflsync_bfly_p)
        /*00f8*/ 	.word	0x00000000


	//----- nvinfo : EIATTR_FRAME_SIZE
	.align		4
.L_52:
        /*00fc*/ 	.byte	0x04, 0x11
        /*00fe*/ 	.short	(.L_54 - .L_53)
	.align		4
.L_53:
        /*0100*/ 	.word	index@(_ZN7cutlass13device_kernelIN5flash19enable_sm80_to_sm89INS1_16FlashAttnFwdSm80INS1_25CollectiveMainloopFwdSm80ILi8ELi2ELb0EN4cute5tupleIJNS5_1CILi128EEENS7_ILi64EEENS7_ILi192EEEEEELi192ENS_6half_tEfNS_4arch4Sm80ELb0ELb1ELb1ELb1ELb0ELb1ELb1ELb1EEENS1_21CollectiveEpilogueFwdINS6_IJS8_SA_S9_EEENS6_IJNS7_ILi1EEESI_SI_EEESC_SE_Li256ELb1ELb1ELb1ELb0EEENS1_36VarlenDynamicPersistentTileSchedulerILi128ELi64ELi256ELi256ELb1ELb1ELb0ELb1ELb0ELb1EEEEEEEEEvNT_6ParamsE)
        /*0104*/ 	.word	0x00000000


	//----- nvinfo : EIATTR_REGCOUNT
	.align		4
.L_54:
        /*0108*/ 	.byte	0x04, 0x2f
        /*010a*/ 	.short	(.L_56 - .L_55)
	.align		4
.L_55:
        /*010c*/ 	.word	index@(_ZN7cutlass13device_kernelIN5flash19enable_sm80_to_sm89INS1_16FlashAttnFwdSm80INS1_25CollectiveMainloopFwdSm80ILi8ELi2ELb0EN4cute5tupleIJNS5_1CILi128EEENS7_ILi64EEENS7_ILi192EEEEEELi192ENS_6half_tEfNS_4arch4Sm80ELb0ELb1ELb1ELb1ELb0ELb0ELb1ELb1EEENS1_21CollectiveEpilogueFwdINS6_IJS8_SA_S9_EEENS6_IJNS7_ILi1EEESI_SI_EEESC_SE_Li256ELb1ELb1ELb1ELb0EEENS1_36VarlenDynamicPersistentTileSchedulerILi128ELi64ELi256ELi256ELb1ELb1ELb0ELb1ELb0ELb1EEEEEEEEEvNT_6ParamsE)
        /*0110*/ 	.word	0x000000ff


	//----- nvinfo : EIATTR_FRAME_SIZE
	.align		4
.L_56:
        /*0114*/ 	.byte	0x04, 0x11
        /*0116*/ 	.short	(.L_58 - .L_57)
	.align		4
.L_57:
        /*0118*/ 	.word	index@($__internal_37_$__cuda_sm70_votesync_ballot)
        /*011c*/ 	.word	0x00000000


	//----- nvinfo : EIATTR_FRAME_SIZE
	.align		4
.L_58:
        /*0120*/ 	.byte	0x04, 0x11
        /*0122*/ 	.short	(.L_60 - .L_59)
	.align		4
.L_59:
        /*0124*/ 	.word	index@($__internal_36_$__cuda_sm70_shflsync_up_p)
        /*0128*/ 	.word	0x00000000


	//----- nvinfo : EIATTR_FRAME_SIZE
	.align		4
.L_60:
        /*012c*/ 	.byte	0x04, 0x11
        /*012e*/ 	.short	(.L_62 - .L_61)
	.align		4
.L_61:
        /*0130*/ 	.word	index@($__internal_35_$__cuda_sm70_shflsync_idx_p)
        /*0134*/ 	.word	0x00000000


	//----- nvinfo : EIATTR_FRAME_SIZE
	.align		4
.L_62:
        /*0138*/ 	.byte	0x04, 0x11
        /*013a*/ 	.short	(.L_64 - .L_63)
	.align		4
.L_63:
        /*013c*/ 	.word	index@($__internal_34_$__cuda_sm70_shflsync_bfly_p)
        /*0140*/ 	.word	0x00000000


	//----- nvinfo : EIATTR_FRAME_SIZE
	.align		4
.L_64:
        /*0144*/ 	.byte	0x04, 0x11
        /*0146*/ 	.short	(.L_66 - .L_65)
	.align		4
.L_65:
        /*0148*/ 	.word	index@(_ZN7cutlass13device_kernelIN5flash19enable_sm80_to_sm89INS1_16FlashAttnFwdSm80INS1_25CollectiveMainloopFwdSm80ILi8ELi2ELb0EN4cute5tupleIJNS5_1CILi128EEENS7_ILi64EEENS7_ILi192EEEEEELi192ENS_6half_tEfNS_4arch4Sm80ELb0ELb1ELb1ELb1ELb0ELb0ELb1ELb1EEENS1_21CollectiveEpilogueFwdINS6_IJS8_SA_S9_EEENS6_IJNS7_ILi1EEESI_SI_EEESC_SE_Li256ELb1ELb1ELb1ELb0EEENS1_36VarlenDynamicPersistentTileSchedulerILi128ELi64ELi256ELi256ELb1ELb1ELb0ELb1ELb0ELb1EEEEEEEEEvNT_6ParamsE)
        /*014c*/ 	.word	0x00000038


	//----- nvinfo : EIATTR_REGCOUNT
	.align		4
.L_66:
        /*0150*/ 	.byte	0x04, 0x2f
        /*0152*/ 	.short	(.L_68 - .L_67)
	.align		4
.L_67:
        /*0154*/ 	.word	index@(_ZN7cutlass13device_kernelIN5flash19enable_sm80_to_sm89INS1_16FlashAttnFwdSm80INS1_25CollectiveMainloopFwdSm80ILi8ELi2ELb0EN4cute5tupleIJNS5_1CILi128EEENS7_ILi64EEENS7_ILi192EEEEEELi192ENS_6half_tEfNS_4arch4Sm80ELb0ELb1ELb1ELb0ELb0ELb0ELb1ELb1EEENS1_21CollectiveEpilogueFwdINS6_IJS8_SA_S9_EEENS6_IJNS7_ILi1EEESI_SI_EEESC_SE_Li256ELb0ELb1ELb1ELb0EEENS1_19SingleTileSchedulerILb0ELb1ELb1ELi128EEEEEEEEEvNT_6ParamsE)
        /*0158*/ 	.word	0x000000f4


	//----- nvinfo : EIATTR_FRAME_SIZE
	.align		4
.L_68:
        /*015c*/ 	.byte	0x04, 0x11
        /*015e*/ 	.short	(.L_70 - .L_69)
	.align		4
.L_69:
        /*0160*/ 	.word	index@(_ZN7cutlass13device_kernelIN5flash19enable_sm80_to_sm89INS1_16FlashAttnFwdSm80INS1_25CollectiveMainloopFwdSm80ILi8ELi2ELb0EN4cute5tupleIJNS5_1CILi128EEENS7_ILi64EEENS7_ILi192EEEEEELi192ENS_6half_tEfNS_4arch4Sm80ELb0ELb1ELb1ELb0ELb0ELb0ELb1ELb1EEENS1_21CollectiveEpilogueFwdINS6_IJS8_SA_S9_EEENS6_IJNS7_ILi1EEESI_SI_EEESC_SE_Li256ELb0ELb1ELb1ELb0EEENS1_19SingleTileSchedulerILb0ELb1ELb1ELi128EEEEEEEEEvNT_6ParamsE)
        /*0164*/ 	.word	0x00000000


	//----- nvinfo : EIATTR_REGCOUNT
	.align		4
.L_70:
        /*0168*/ 	.byte	0x04, 0x2f
        /*016a*/ 	.short	(.L_72 - .L_71)
	.align		4
.L_71:
        /*016c*/ 	.word	index@(_ZN7cutlass13device_kernelIN5flash19enable_sm80_to_sm89INS1_16FlashAttnFwdSm80INS1_25CollectiveMainloopFwdSm80ILi8ELi2ELb0EN4cute5tupleIJNS5_1CILi128EEENS7_ILi64EEENS7_ILi192EEEEEELi192ENS_6half_tEfNS_4arch4Sm80ELb0ELb0ELb1ELb1ELb0ELb1ELb1ELb1EEENS1_21CollectiveEpilogueFwdINS6_IJS8_SA_S9_EEENS6_IJNS7_ILi1EEESI_SI_EEESC_SE_Li256ELb1ELb1ELb1ELb0EEENS1_36VarlenDynamicPersistentTileSchedulerILi128ELi64ELi256ELi256ELb1ELb1ELb0ELb0ELb1ELb1EEEEEEEEEvNT_6ParamsE)
        /*0170*/ 	.word	0x000000fc


	//----- nvinfo : EIATTR_FRAME_SIZE
	.align		4
.L_72:
        /*0174*/ 	.byte	0x04, 0x11
        /*0176*/ 	.short	(.L_74 - .L_73)
	.align		4
.L_73:
        /*0178*/ 	.word	index@($__internal_33_$__cuda_sm70_votesync_ballot)
        /*017c*/ 	.word	0x00000000


	//----- nvinfo : EIATTR_FRAME_SIZE
	.align		4
.L_74:
        /*0180*/ 	.byte	0x04, 0x11
        /*0182*/ 	.short	(.L_76 - .L_75)
	.align		4
.L_75:
        /*0184*/ 	.word	index@($__internal_32_$__cuda_sm70_shflsync_up_p)
        /*0188*/ 	.word	0x00000000


	//----- nvinfo : EIATTR_FRAME_SIZE
	.align		4
.L_76:
        /*018c*/ 	.byte	0x04, 0x11
        /*018e*/ 	.short	(.L_78 - .L_77)
	.align		4
.L_77:
        /*0190*/ 	.word	index@($__internal_31_$__cuda_sm70_shflsync_idx_p)
        /*0194*/ 	.word	0x00000000


	//----- nvinfo : EIATTR_FRAME_SIZE
	.align		4
.L_78:
        /*0198*/ 	.byte	0x04, 0x11
        /*019a*/ 	.short	(.L_80 - .L_79)
	.align		4
.L_79:
        /*019c*/ 	.word	index@($__internal_30_$__cuda_sm70_shflsync_bfly_p)
        /*01a0*/ 	.word	0x00000000


	//----- nvinfo : EIATTR_FRAME_SIZE
	.align		4
.L_80:
        /*01a4*/ 	.byte	0x04, 0x11
        /*01a6*/ 	.short	(.L_82 - .L_81)
	.align		4
.L_81:
        /*01a8*/ 	.word	index@(_ZN7cutlass13device_kernelIN5flash19enable_sm80_to_sm89INS1_16FlashAttnFwdSm80INS1_25CollectiveMainloopFwdSm80ILi8ELi2ELb0EN4cute5tupleIJNS5_1CILi128EEENS7_ILi64EEENS7_ILi192EEEEEELi192ENS_6half_tEfNS_4arch4Sm80ELb0ELb0ELb1ELb1ELb0ELb1ELb1ELb1EEENS1_21CollectiveEpilogueFwdINS6_IJS8_SA_S9_EEENS6_IJNS7_ILi1EEESI_SI_EEESC_SE_Li256ELb1ELb1ELb1ELb0EEENS1_36VarlenDynamicPersistentTileSchedulerILi128ELi64ELi256ELi256ELb1ELb1ELb0ELb0ELb1ELb1EEEEEEEEEvNT_6ParamsE)
        /*01ac*/ 	.word	0x00000000


	//----- nvinfo : EIATTR_REGCOUNT
	.align		4
.L_82:
        /*01b0*/ 	.byte	0x04, 0x2f
        /*01b2*/ 	.short	(.L_84 - .L_83)
	.align		4
.L_83:
        /*01b4*/ 	.word	index@(_ZN7cutlass13device_kernelIN5flash19enable_sm80_to_sm89INS1_16FlashAttnFwdSm80INS1_25CollectiveMainloopFwdSm80ILi8ELi2ELb0EN4cute5tupleIJNS5_1CILi128EEENS7_ILi64EEENS7_ILi192EEEEEELi192ENS_6half_tEfNS_4arch4Sm80ELb0ELb0ELb1ELb1ELb0ELb0ELb1ELb1EEENS1_21CollectiveEpilogueFwdINS6_IJS8_SA_S9_EEENS6_IJNS7_ILi1EEESI_SI_EEESC_SE_Li256ELb1ELb1ELb1ELb0EEENS1_36VarlenDynamicPersistentTileSchedulerILi128ELi64ELi256ELi256ELb1ELb1ELb0ELb0ELb1ELb1EEEEEEEEEvNT_6ParamsE)
        /*01b8*/ 	.word	0x000000ff


	//----- nvinfo : EIATTR_FRAME_SIZE
	.align		4
.L_84:
        /*01bc*/ 	.byte	0x04, 0x11
        /*01be*/ 	.short	(.L_86 - .L_85)
	.align		4
.L_85:
        /*01c0*/ 	.word	index@($__internal_29_$__cuda_sm70_votesync_ballot)
        /*01c4*/ 	.word	0x00000000


	//----- nvinfo : EIATTR_FRAME_SIZE
	.align		4
.L_86:
        /*01c8*/ 	.byte	0x04, 0x11
        /*01ca*/ 	.short	(.L_88 - .L_87)
	.align		4
.L_87:
        /*01cc*/ 	.word	index@($__internal_28_$__cuda_sm70_shflsync_up_p)
        /*01d0*/ 	.word	0x00000000


	//----- nvinfo : EIATTR_FRAME_SIZE
	.align		4
.L_88:
        /*01d4*/ 	.byte	0x04, 0x11
        /*01d6*/ 	.short	(.L_90 - .L_89)
	.align		4
.L_89:
        /*01d8*/ 	.word	index@($__internal_27_$__cuda_sm70_shflsync_idx_p)
        /*01dc*/ 	.word	0x00000000


	//----- nvinfo : EIATTR_FRAME_SIZE
	.align		4
.L_90:
        /*01e0*/ 	.byte	0x04, 0x11
        /*01e2*/ 	.short	(.L_92 - .L_91)
	.align		4
.L_91:
        /*01e4*/ 	.word	index@($__internal_26_$__cuda_sm70_shflsync_bfly_p)
        /*01e8*/ 	.word	0x00000000


	//----- nvinfo : EIATTR_FRAME_SIZE
	.align		4
.L_92:
        /*01ec*/ 	.byte	0x04, 0x11
        /*01ee*/ 	.short	(.L_94 - .L_93)
	.align		4
.L_93:
        /*01f0*/ 	.word	index@(_ZN7cutlass13device_kernelIN5flash19enable_sm80_to_sm89INS1_16FlashAttnFwdSm80INS1_25CollectiveMainloopFwdSm80ILi8ELi2ELb0EN4cute5tupleIJNS5_1CILi128EEENS7_ILi64EEENS7_ILi192EEEEEELi192ENS_6half_tEfNS_4arch4Sm80ELb0ELb0ELb1ELb1ELb0ELb0ELb1ELb1EEENS1_21CollectiveEpilogueFwdINS6_IJS8_SA_S9_EEENS6_IJNS7_ILi1EEESI_SI_EEESC_SE_Li256ELb1ELb1ELb1ELb0EEENS1_36VarlenDynamicPersistentTileSchedulerILi128ELi64ELi256ELi256ELb1ELb1ELb0ELb0ELb1ELb1EEEEEEEEEvNT_6ParamsE)
        /*01f4*/ 	.word	0x00000038


	//----- nvinfo : EIATTR_REGCOUNT
	.align		4
.L_94:
        /*01f8*/ 	.byte	0x04, 0x2f
        /*01fa*/ 	.short	(.L_96 - .L_95)
	.align		4
.L_95:
        /*01fc*/ 	.word	index@(_ZN7cutlass13device_kernelIN5flash19enable_sm80_to_sm89INS1_16FlashAttnFwdSm80INS1_25CollectiveMainloopFwdSm80ILi8ELi2ELb1EN4cute5tupleIJNS5_1CILi128EEENS7_ILi96EEENS7_ILi192EEEEEELi192ENS_6half_tEfNS_4arch4Sm80ELb0ELb0ELb1ELb0ELb0ELb0ELb1ELb1EEENS1_21CollectiveEpilogueFwdINS6_IJS8_SA_S9_EEENS6_IJNS7_ILi1EEESI_SI_EEESC_SE_Li256ELb0ELb1ELb1ELb0EEENS1_19SingleTileSchedulerILb0ELb1ELb1ELi128EEEEEEEEEvNT_6ParamsE)
        /*0200*/ 	.word	0x000000ff


	//----- nvinfo : EIATTR_FRAME_SIZE
	.align		4
.L_96:
        /*0204*/ 	.byte	0x04, 0x11
        /*0206*/ 	.short	(.L_98 - .L_97)
	.align		4
.L_97:
        /*0208*/ 	.word	index@(_ZN7cutlass13device_kernelIN5flash19enable_sm80_to_sm89INS1_16FlashAttnFwdSm80INS1_25CollectiveMainloopFwdSm80ILi8ELi2ELb1EN4cute5tupleIJNS5_1CILi128EEENS7_ILi96EEENS7_ILi192EEEEEELi192ENS_6half_tEfNS_4arch4Sm80ELb0ELb0ELb1ELb0ELb0ELb0ELb1ELb1EEENS1_21CollectiveEpilogueFwdINS6_IJS8_SA_S9_EEENS6_IJNS7_ILi1EEESI_SI_EEESC_SE_Li256ELb0ELb1ELb1ELb0EEENS1_19SingleTileSchedulerILb0ELb1ELb1ELi128EEEEEEEEEvNT_6ParamsE)
        /*020c*/ 	.word	0x00000038


	//----- nvinfo : EIATTR_REGCOUNT
	.align		4
.L_98:
        /*0210*/ 	.byte	0x04, 0x2f
        /*0212*/ 	.short	(.L_100 - .L_99)
	.align		4
.L_99:
        /*0214*/ 	.word	index@(_ZN7cutlass13device_kernelIN5flash19enable_sm80_to_sm89INS1_16FlashAttnFwdSm80INS1_25CollectiveMainloopFwdSm80ILi8ELi1ELb0EN4cute5tupleIJNS5_1CILi128EEENS7_ILi64EEENS7_ILi192EEEEEELi192ENS_6half_tEfNS_4arch4Sm80ELb1ELb0ELb1ELb1ELb0ELb1ELb1ELb1EEENS1_21CollectiveEpilogueFwdINS6_IJS8_SA_S9_EEENS6_IJNS7_ILi1EEESI_SI_EEESC_SE_Li256ELb1ELb1ELb1ELb0EEENS1_36VarlenDynamicPersistentTileSchedulerILi128ELi64ELi256ELi256ELb1ELb1ELb0ELb1ELb1ELb1EEEEEEEEEvNT_6ParamsE)
        /*0218*/ 	.word	0x000000ff


	//----- nvinfo : EIATTR_FRAME_SIZE
	.align		4
.L_100:
        /*021c*/ 	.byte	0x04, 0x11
        /*021e*/ 	.short	(.L_102 - .L_101)
	.align		4
.L_101:
        /*0220*/ 	.word	index@($__internal_25_$__cuda_sm70_votesync_ballot)
        /*0224*/ 	.word	0x00000000


	//----- nvinfo : EIATTR_FRAME_SIZE
	.align		4
.L_102:
        /*0228*/ 	.byte	0x04, 0x11
        /*022a*/ 	.short	(.L_104 - .L_103)
	.align		4
.L_103:
        /*022c*/ 	.word	index@($__internal_24_$__cuda_sm70_shflsync_up_p)
        /*0230*/ 	.word	0x00000000


	//----- nvinfo : EIATTR_FRAME_SIZE
	.align		4
.L_104:
        /*0234*/ 	.byte	0x04, 0x11
        /*0236*/ 	.short	(.L_106 - .L_105)
	.align		4
.L_105:
        /*0238*/ 	.word	index@($__internal_23_$__cuda_sm70_shflsync_idx_p)
        /*023c*/ 	.word	0x00000000


	//----- nvinfo : EIATTR_FRAME_SIZE
	.align		4
.L_106:
        /*0240*/ 	.byte	0x04, 0x11
        /*0242*/ 	.short	(.L_108 - .L_107)
	.align		4
.L_107:
        /*0244*/ 	.word	index@($__internal_22_$__cuda_sm70_shflsync_bfly_p)
        /*0248*/ 	.word	0x00000000


	//----- nvinfo : EIATTR_FRAME_SIZE
	.align		4
.L_108:
        /*024c*/ 	.byte	0x04, 0x11
        /*024e*/ 	.short	(.L_110 - .L_109)
	.align		4
.L_109:
        /*0250*/ 	.word	index@(_ZN7cutlass13device_kernelIN5flash19enable_sm80_to_sm89INS1_16FlashAttnFwdSm80INS1_25CollectiveMainloopFwdSm80ILi8ELi1ELb0EN4cute5tupleIJNS5_1CILi128EEENS7_ILi64EEENS7_ILi192EEEEEELi192ENS_6half_tEfNS_4arch4Sm80ELb1ELb0ELb1ELb1ELb0ELb1ELb1ELb1EEENS1_21CollectiveEpilogueFwdINS6_IJS8_SA_S9_EEENS6_IJNS7_ILi1EEESI_SI_EEESC_SE_Li256ELb1ELb1ELb1ELb0EEENS1_36VarlenDynamicPersistentTileSchedulerILi128ELi64ELi256ELi256ELb1ELb1ELb0ELb1ELb1ELb1EEEEEEEEEvNT_6ParamsE)
        /*0254*/ 	.word	0x00000050


	//----- nvinfo : EIATTR_REGCOUNT
	.align		4
.L_110:
        /*0258*/ 	.byte	0x04, 0x2f
        /*025a*/ 	.short	(.L_112 - .L_111)
	.align		4
.L_111:
        /*025c*/ 	.word	index@(_ZN7cutlass13device_kernelIN5flash19enable_sm80_to_sm89INS1_16FlashAttnFwdSm80INS1_25CollectiveMainloopFwdSm80ILi8ELi1ELb0EN4cute5tupleIJNS5_1CILi128EEENS7_ILi64EEENS7_ILi192EEEEEELi192ENS_6half_tEfNS_4arch4Sm80ELb1ELb0ELb1ELb1ELb0ELb0ELb1ELb1EEENS1_21CollectiveEpilogueFwdINS6_IJS8_SA_S9_EEENS6_IJNS7_ILi1EEESI_SI_EEESC_SE_Li256ELb1ELb1ELb1ELb0EEENS1_36VarlenDynamicPersistentTileSchedulerILi128ELi64ELi256ELi256ELb1ELb1ELb0ELb1ELb1ELb1EEEEEEEEEvNT_6ParamsE)
        /*0260*/ 	.word	0x000000ff


	//----- nvinfo : EIATTR_FRAME_SIZE
	.align		4
.L_112:
        /*0264*/ 	.byte	0x04, 0x11
        /*0266*/ 	.short	(.L_114 - .L_113)
	.align		4
.L_113:
        /*0268*/ 	.word	index@($__internal_21_$__cuda_sm70_votesync_ballot)
        /*026c*/ 	.word	0x00000000


	//----- nvinfo : EIATTR_FRAME_SIZE
	.align		4
.L_114:
        /*0270*/ 	.byte	0x04, 0x11
        /*0272*/ 	.short	(.L_116 - .L_115)
	.align		4
.L_115:
        /*0274*/ 	.word	index@($__internal_20_$__cuda_sm70_shflsync_up_p)
        /*0278*/ 	.word	0x00000000


	//----- nvinfo : EIATTR_FRAME_SIZE
	.align		4
.L_116:
        /*027c*/ 	.byte	0x04, 0x11
        /*027e*/ 	.short	(.L_118 - .L_117)
	.align		4
.L_117:
        /*0280*/ 	.word	index@($__internal_19_$__cuda_sm70_shflsync_idx_p)
        /*0284*/ 	.word	0x00000000


	//----- nvinfo : EIATTR_FRAME_SIZE
	.align		4
.L_118:
        /*0288*/ 	.byte	0x04, 0x11
        /*028a*/ 	.short	(.L_120 - .L_119)
	.align		4
.L_119:
        /*028c*/ 	.word	index@($__internal_18_$__cuda_sm70_shflsync_bfly_p)
        /*0290*/ 	.word	0x00000000


	//----- nvinfo : EIATTR_FRAME_SIZE
	.align		4
.L_120:
        /*0294*/ 	.byte	0x04, 0x11
        /*0296*/ 	.short	(.L_122 - .L_121)
	.align		4
.L_121:
        /*0298*/ 	.word	index@(_ZN7cutlass13device_kernelIN5flash19enable_sm80_to_sm89INS1_16FlashAttnFwdSm80INS1_25CollectiveMainloopFwdSm80ILi8ELi1ELb0EN4cute5tupleIJNS5_1CILi128EEENS7_ILi64EEENS7_ILi192EEEEEELi192ENS_6half_tEfNS_4arch4Sm80ELb1ELb0ELb1ELb1ELb0ELb0ELb1ELb1EEENS1_21CollectiveEpilogueFwdINS6_IJS8_SA_S9_EEENS6_IJNS7_ILi1EEESI_SI_EEESC_SE_Li256ELb1ELb1ELb1ELb0EEENS1_36VarlenDynamicPersistentTileSchedulerILi128ELi64ELi256ELi256ELb1ELb1ELb0ELb1ELb1ELb1EEEEEEEEEvNT_6ParamsE)
        /*029c*/ 	.word	0x00000050


	//----- nvinfo : EIATTR_REGCOUNT
	.align		4
.L_122:
        /*02a0*/ 	.byte	0x04, 0x2f
        /*02a2*/ 	.short	(.L_124 - .L_123)
	.align		4
.L_123:
        /*02a4*/ 	.word	index@(_ZN7cutlass13device_kernelIN5flash19enable_sm80_to_sm89INS1_16FlashAttnFwdSm80INS1_25CollectiveMainloopFwdSm80ILi8ELi1ELb1EN4cute5tupleIJNS5_1CILi128EEENS7_ILi96EEENS7_ILi192EEEEEELi192ENS_6half_tEfNS_4arch4Sm80ELb1ELb0ELb1ELb0ELb0ELb0ELb1ELb1EEENS1_21CollectiveEpilogueFwdINS6_IJS8_SA_S9_EEENS6_IJNS7_ILi1EEESI_SI_EEESC_SE_Li256ELb0ELb1ELb1ELb0EEENS1_30DynamicPersistentTileSchedulerILi256ELi256ELb1ELb1ELb0EEEEEEEEEvNT_6ParamsE)
        /*02a8*/ 	.word	0x000000ff


	//----- nvinfo : EIATTR_FRAME_SIZE
	.align		4
.L_124:
        /*02ac*/ 	.byte	0x04, 0x11
        /*02ae*/ 	.short	(.L_126 - .L_125)
	.align		4
.L_125:
        /*02b0*/ 	.word	index@($__internal_17_$__cuda_sm70_shflsync_idx_p)
        /*02b4*/ 	.word	0x00000000


	//----- nvinfo : EIATTR_FRAME_SIZE
	.align		4
.L_126:
        /*02b8*/ 	.byte	0x04, 0x11
        /*02ba*/ 	.short	(.L_128 - .L_127)
	.align		4
.L_127:
        /*02bc*/ 	.word	index@($__internal_16_$__cuda_sm70_shflsync_bfly_p)
        /*02c0*/ 	.word	0x00000000


	//----- nvinfo : EIATTR_FRAME_SIZE
	.align		4
.L_128:
        /*02c4*/ 	.byte	0x04, 0x11
        /*02c6*/ 	.short	(.L_130 - .L_129)
	.align		4
.L_129:
        /*02c8*/ 	.word	index@(_ZN7cutlass13device_kernelIN5flash19enable_sm80_to_sm89INS1_16FlashAttnFwdSm80INS1_25CollectiveMainloopFwdSm80ILi8ELi1ELb1EN4cute5tupleIJNS5_1CILi128EEENS7_ILi96EEENS7_ILi192EEEEEELi192ENS_6half_tEfNS_4arch4Sm80ELb1ELb0ELb1ELb0ELb0ELb0ELb1ELb1EEENS1_21CollectiveEpilogueFwdINS6_IJS8_SA_S9_EEENS6_IJNS7_ILi1EEESI_SI_EEESC_SE_Li256ELb0ELb1ELb1ELb0EEENS1_30DynamicPersistentTileSchedulerILi256ELi256ELb1ELb1ELb0EEEEEEEEEvNT_6ParamsE)
        /*02cc*/ 	.word	0x000000a8


	//----- nvinfo : EIATTR_REGCOUNT
	.align		4
.L_130:
        /*02d0*/ 	.byte	0x04, 0x2f
        /*02d2*/ 	.short	(.L_132 - .L_131)
	.align		4
.L_131:
        /*02d4*/ 	.word	index@(_ZN7cutlass13device_kernelIN5flash19enable_sm80_to_sm89INS1_16FlashAttnFwdSm80INS1_25CollectiveMainloopFwdSm80ILi8ELi1ELb0EN4cute5tupleIJNS5_1CILi128EEENS7_ILi64EEENS7_ILi192EEEEEELi192ENS_6half_tEfNS_4arch4Sm80ELb0ELb1ELb1ELb1ELb0ELb1ELb1ELb1EEENS1_21CollectiveEpilogueFwdINS6_IJS8_SA_S9_EEENS6_IJNS7_ILi1EEESI_SI_EEESC_SE_Li256ELb1ELb1ELb1ELb0EEENS1_36VarlenDynamicPersistentTileSchedulerILi128ELi64ELi256ELi256ELb1ELb1ELb0ELb1ELb0ELb1EEEEEEEEEvNT_6ParamsE)
        /*02d8*/ 	.word	0x000000ff


	//----- nvinfo : EIATTR_FRAME_SIZE
	.align		4
.L_132:
        /*02dc*/ 	.byte	0x04, 0x11
        /*02de*/ 	.short	(.L_134 - .L_133)
	.align		4
.L_133:
        /*02e0*/ 	.word	index@($__internal_15_$__cuda_sm70_votesync_ballot)
        /*02e4*/ 	.word	0x00000000


	//----- nvinfo : EIATTR_FRAME_SIZE
	.align		4
.L_134:
        /*02e8*/ 	.byte	0x04, 0x11
        /*02ea*/ 	.short	(.L_136 - .L_135)
	.align		4
.L_135:
        /*02ec*/ 	.word	index@($__internal_14_$__cuda_sm70_shflsync_up_p)
        /*02f0*/ 	.word	0x00000000


	//----- nvinfo : EIATTR_FRAME_SIZE
	.align		4
.L_136:
        /*02f4*/ 	.byte	0x04, 0x11
        /*02f6*/ 	.short	(.L_138 - .L_137)
	.align		4
.L_137:
        /*02f8*/ 	.word	index@($__internal_13_$__cuda_sm70_shflsync_idx_p)
        /*02fc*/ 	.word	0x00000000


	//----- nvinfo : EIATTR_FRAME_SIZE
	.align		4
.L_138:
        /*0300*/ 	.byte	0x04, 0x11
        /*0302*/ 	.short	(.L_140 - .L_139)
	.align		4
.L_139:
        /*0304*/ 	.word	index@($__internal_12_$__cuda_sm70_shflsync_bfly_p)
        /*0308*/ 	.word	0x00000000


	//----- nvinfo : EIATTR_FRAME_SIZE
	.align		4
.L_140:
        /*030c*/ 	.byte	0x04, 0x11
        /*030e*/ 	.short	(.L_142 - .L_141)
	.align		4
.L_141:
        /*0310*/ 	.word	index@(_ZN7cutlass13device_kernelIN5flash19enable_sm80_to_sm89INS1_16FlashAttnFwdSm80INS1_25CollectiveMainloopFwdSm80ILi8ELi1ELb0EN4cute5tupleIJNS5_1CILi128EEENS7_ILi64EEENS7_ILi192EEEEEELi192ENS_6half_tEfNS_4arch4Sm80ELb0ELb1ELb1ELb1ELb0ELb1ELb1ELb1EEENS1_21CollectiveEpilogueFwdINS6_IJS8_SA_S9_EEENS6_IJNS7_ILi1EEESI_SI_EEESC_SE_Li256ELb1ELb1ELb1ELb0EEENS1_36VarlenDynamicPersistentTileSchedulerILi128ELi64ELi256ELi256ELb1ELb1ELb0ELb1ELb0ELb1EEEEEEEEEvNT_6ParamsE)
        /*0314*/ 	.word	0x00000058


	//----- nvinfo : EIATTR_REGCOUNT
	.align		4
.L_142:
        /*0318*/ 	.byte	0x04, 0x2f
        /*031a*/ 	.short	(.L_144 - .L_143)
	.align		4
.L_143:
        /*031c*/ 	.word	index@(_ZN7cutlass13device_kernelIN5flash19enable_sm80_to_sm89INS1_16FlashAttnFwdSm80INS1_25CollectiveMainloopFwdSm80ILi8ELi1ELb0EN4cute5tupleIJNS5_1CILi128EEENS7_ILi64EEENS7_ILi192EEEEEELi192ENS_6half_tEfNS_4arch4Sm80ELb0ELb1ELb1ELb1ELb0ELb0ELb1ELb1EEENS1_21CollectiveEpilogueFwdINS6_IJS8_SA_S9_EEENS6_IJNS7_ILi1EEESI_SI_EEESC_SE_Li256ELb1ELb1ELb1ELb0EEENS1_36VarlenDynamicPersistentTileSchedulerILi128ELi64ELi256ELi256ELb1ELb1ELb0ELb1ELb0ELb1EEEEEEEEEvNT_6ParamsE)
        /*0320*/ 	.word	0x000000ff


	//----- nvinfo : EIATTR_FRAME_SIZE
	.align		4
.L_144:
        /*0324*/ 	.byte	0x04, 0x11
        /*0326*/ 	.short	(.L_146 - .L_145)
	.align		4
.L_145:
        /*0328*/ 	.word	index@($__internal_11_$__cuda_sm70_votesync_ballot)
        /*032c*/ 	.word	0x00000000


	//----- nvinfo : EIATTR_FRAME_SIZE
	.align		4
.L_146:
        /*0330*/ 	.byte	0x04, 0x11
        /*0332*/ 	.short	(.L_148 - .L_147)
	.align		4
.L_147:
        /*0334*/ 	.word	index@($__internal_10_$__cuda_sm70_shflsync_up_p)
        /*0338*/ 	.word	0x00000000


	//----- nvinfo : EIATTR_FRAME_SIZE
	.align		4
.L_148:
        /*033c*/ 	.byte	0x04, 0x11
        /*033e*/ 	.short	(.L_150 - .L_149)
	.align		4
.L_149:
        /*0340*/ 	.word	index@($__internal_9_$__cuda_sm70_shflsync_idx_p)
        /*0344*/ 	.word	0x00000000


	//----- nvinfo : EIATTR_FRAME_SIZE
	.align		4
.L_150:
        /*0348*/ 	.byte	0x04, 0x11
        /*034a*/ 	.short	(.L_152 - .L_151)
	.align		4
.L_151:
        /*034c*/ 	.word	index@($__internal_8_$__cuda_sm70_shflsync_bfly_p)
        /*0350*/ 	.word	0x00000000


	//----- nvinfo : EIATTR_FRAME_SIZE
	.align		4
.L_152:
        /*0354*/ 	.byte	0x04, 0x11
        /*0356*/ 	.short	(.L_154 - .L_153)
	.align		4
.L_153:
        /*0358*/ 	.word	index@(_ZN7cutlass13device_kernelIN5flash19enable_sm80_to_sm89INS1_16FlashAttnFwdSm80INS1_25CollectiveMainloopFwdSm80ILi8ELi1ELb0EN4cute5tupleIJNS5_1CILi128EEENS7_ILi64EEENS7_ILi192EEEEEELi192ENS_6half_tEfNS_4arch4Sm80ELb0ELb1ELb1ELb1ELb0ELb0ELb1ELb1EEENS1_21CollectiveEpilogueFwdINS6_IJS8_SA_S9_EEENS6_IJNS7_ILi1EEESI_SI_EEESC_SE_Li256ELb1ELb1ELb1ELb0EEENS1_36VarlenDynamicPersistentTileSchedulerILi128ELi64ELi256ELi256ELb1ELb1ELb0ELb1ELb0ELb1EEEEEEEEEvNT_6ParamsE)
        /*035c*/ 	.word	0x00000040


	//----- nvinfo : EIATTR_REGCOUNT
	.align		4
.L_154:
        /*0360*/ 	.byte	0x04, 0x2f
        /*0362*/ 	.short	(.L_156 - .L_155)
	.align		4
.L_155:
        /*0364*/ 	.word	index@(_ZN7cutlass13device_kernelIN5flash19enable_sm80_to_sm89INS1_16FlashAttnFwdSm80INS1_25CollectiveMainloopFwdSm80ILi8ELi1ELb0EN4cute5tupleIJNS5_1CILi128EEENS7_ILi64EEENS7_ILi192EEEEEELi192ENS_6half_tEfNS_4arch4Sm80ELb0ELb1ELb1ELb0ELb0ELb0ELb1ELb1EEENS1_21CollectiveEpilogueFwdINS6_IJS8_SA_S9_EEENS6_IJNS7_ILi1EEESI_SI_EEESC_SE_Li256ELb0ELb1ELb1ELb0EEENS1_19SingleTileSchedulerILb0ELb1ELb1ELi128EEEEEEEEEvNT_6ParamsE)
        /*0368*/ 	.word	0x000000ff


	//----- nvinfo : EIATTR_FRAME_SIZE
	.align		4
.L_156:
        /*036c*/ 	.byte	0x04, 0x11
        /*036e*/ 	.short	(.L_158 - .L_157)
	.align		4
.L_157:
        /*0370*/ 	.word	index@(_ZN7cutlass13device_kernelIN5flash19enable_sm80_to_sm89INS1_16FlashAttnFwdSm80INS1_25CollectiveMainloopFwdSm80ILi8ELi1ELb0EN4cute5tupleIJNS5_1CILi128EEENS7_ILi64EEENS7_ILi192EEEEEELi192ENS_6half_tEfNS_4arch4Sm80ELb0ELb1ELb1ELb0ELb0ELb0ELb1ELb1EEENS1_21CollectiveEpilogueFwdINS6_IJS8_SA_S9_EEENS6_IJNS7_ILi1EEESI_SI_EEESC_SE_Li256ELb0ELb1ELb1ELb0EEENS1_19SingleTileSchedulerILb0ELb1ELb1ELi128EEEEEEEEEvNT_6ParamsE)
        /*0374*/ 	.word	0x00000000


	//----- nvinfo : EIATTR_REGCOUNT
	.align		4
.L_158:
        /*0378*/ 	.byte	0x04, 0x2f
        /*037a*/ 	.short	(.L_160 - .L_159)
	.align		4
.L_159:
        /*037c*/ 	.word	index@(_ZN7cutlass13device_kernelIN5flash19enable_sm80_to_sm89INS1_16FlashAttnFwdSm80INS1_25CollectiveMainloopFwdSm80ILi8ELi1ELb0EN4cute5tupleIJNS5_1CILi128EEENS7_ILi64EEENS7_ILi192EEEEEELi192ENS_6half_tEfNS_4arch4Sm80ELb0ELb0ELb1ELb1ELb0ELb1ELb1ELb1EEENS1_21CollectiveEpilogueFwdINS6_IJS8_SA_S9_EEENS6_IJNS7_ILi1EEESI_SI_EEESC_SE_Li256ELb1ELb1ELb1ELb0EEENS1_36VarlenDynamicPersistentTileSchedulerILi128ELi64ELi256ELi256ELb1ELb1ELb0ELb0ELb1ELb1EEEEEEEEEvNT_6ParamsE)
        /*0380*/ 	.word	0x000000ff


	//----- nvinfo : EIATTR_FRAME_SIZE
	.align		4
.L_160:
        /*0384*/ 	.byte	0x04, 0x11
        /*0386*/ 	.short	(.L_162 - .L_161)
	.align		4
.L_161:
        /*0388*/ 	.word	index@($__internal_7_$__cuda_sm70_votesync_ballot)
        /*038c*/ 	.word	0x00000000


	//----- nvinfo : EIATTR_FRAME_SIZE
	.align		4
.L_162:
        /*0390*/ 	.byte	0x04, 0x11
        /*0392*/ 	.short	(.L_164 - .L_163)
	.align		4
.L_163:
        /*0394*/ 	.word	index@($__internal_6_$__cuda_sm70_shflsync_up_p)
        /*0398*/ 	.word	0x00000000


	//----- nvinfo : EIATTR_FRAME_SIZE
	.align		4
.L_164:
        /*039c*/ 	.byte	0x04, 0x11
        /*039e*/ 	.short	(.L_166 - .L_165)
	.align		4
.L_165:
        /*03a0*/ 	.word	index@($__internal_5_$__cuda_sm70_shflsync_idx_p)
        /*03a4*/ 	.word	0x00000000


	//----- nvinfo : EIATTR_FRAME_SIZE
	.align		4
.L_166:
        /*03a8*/ 	.byte	0x04, 0x11
        /*03aa*/ 	.short	(.L_168 - .L_167)
	.align		4
.L_167:
        /*03ac*/ 	.word	index@($__internal_4_$__cuda_sm70_shflsync_bfly_p)
        /*03b0*/ 	.word	0x00000000


	//----- nvinfo : EIATTR_FRAME_SIZE
	.align		4
.L_168:
        /*03b4*/ 	.byte	0x04, 0x11
        /*03b6*/ 	.short	(.L_170 - .L_169)
	.align		4
.L_169:
        /*03b8*/ 	.word	index@(_ZN7cutlass13device_kernelIN5flash19enable_sm80_to_sm89INS1_16FlashAttnFwdSm80INS1_25CollectiveMainloopFwdSm80ILi8ELi1ELb0EN4cute5tupleIJNS5_1CILi128EEENS7_ILi64EEENS7_ILi192EEEEEELi192ENS_6half_tEfNS_4arch4Sm80ELb0ELb0ELb1ELb1ELb0ELb1ELb1ELb1EEENS1_21CollectiveEpilogueFwdINS6_IJS8_SA_S9_EEENS6_IJNS7_ILi1EEESI_SI_EEESC_SE_Li256ELb1ELb1ELb1ELb0EEENS1_36VarlenDynamicPersistentTileSchedulerILi128ELi64ELi256ELi256ELb1ELb1ELb0ELb0ELb1ELb1EEEEEEEEEvNT_6ParamsE)
        /*03bc*/ 	.word	0x00000058


	//----- nvinfo : EIATTR_REGCOUNT
	.align		4
.L_170:
        /*03c0*/ 	.byte	0x04, 0x2f
        /*03c2*/ 	.short	(.L_172 - .L_171)
	.align		4
.L_171:
        /*03c4*/ 	.word	index@(_ZN7cutlass13device_kernelIN5flash19enable_sm80_to_sm89INS1_16FlashAttnFwdSm80INS1_25CollectiveMainloopFwdSm80ILi8ELi1ELb0EN4cute5tupleIJNS5_1CILi128EEENS7_ILi64EEENS7_ILi192EEEEEELi192ENS_6half_tEfNS_4arch4Sm80ELb0ELb0ELb1ELb1ELb0ELb0ELb1ELb1EEENS1_21CollectiveEpilogueFwdINS6_IJS8_SA_S9_EEENS6_IJNS7_ILi1EEESI_SI_EEESC_SE_Li256ELb1ELb1ELb1ELb0EEENS1_36VarlenDynamicPersistentTileSchedulerILi128ELi64ELi256ELi256ELb1ELb1ELb0ELb0ELb1ELb1EEEEEEEEEvNT_6ParamsE)
        /*03c8*/ 	.word	0x000000ff


	//----- nvinfo : EIATTR_FRAME_SIZE
	.align		4
.L_172:
        /*03cc*/ 	.byte	0x04, 0x11
        /*03ce*/ 	.short	(.L_174 - .L_173)
	.align		4
.L_173:
        /*03d0*/ 	.word	index@($__internal_3_$__cuda_sm70_votesync_ballot)
        /*03d4*/ 	.word	0x00000000


	//----- nvinfo : EIATTR_FRAME_SIZE
	.align		4
.L_174:
        /*03d8*/ 	.byte	0x04, 0x11
        /*03da*/ 	.short	(.L_176 - .L_175)
	.align		4
.L_175:
        /*03dc*/ 	.word	index@($__internal_2_$__cuda_sm70_shflsync_up_p)
        /*03e0*/ 	.word	0x00000000


	//----- nvinfo : EIATTR_FRAME_SIZE
	.align		4
.L_176:
        /*03e4*/ 	.byte	0x04, 0x11
        /*03e6*/ 	.short	(.L_178 - .L_177)
	.align		4
.L_177:
        /*03e8*/ 	.word	index@($__internal_1_$__cuda_sm70_shflsync_idx_p)
        /*03ec*/ 	.word	0x00000000


	//----- nvinfo : EIATTR_FRAME_SIZE
	.align		4
.L_178:
        /*03f0*/ 	.byte	0x04, 0x11
        /*03f2*/ 	.short	(.L_180 - .L_179)
	.align		4
.L_179:
        /*03f4*/ 	.word	index@($__internal_0_$__cuda_sm70_shflsync_bfly_p)
        /*03f8*/ 	.word	0x00000000


	//----- nvinfo : EIATTR_FRAME_SIZE
	.align		4
.L_180:
        /*03fc*/ 	.byte	0x04, 0x11
        /*03fe*/ 	.short	(.L_182 - .L_181)
	.align		4
.L_181:
        /*0400*/ 	.word	index@(_ZN7cutlass13device_kernelIN5flash19enable_sm80_to_sm89INS1_16FlashAttnFwdSm80INS1_25CollectiveMainloopFwdSm80ILi8ELi1ELb0EN4cute5tupleIJNS5_1CILi128EEENS7_ILi64EEENS7_ILi192EEEEEELi192ENS_6half_tEfNS_4arch4Sm80ELb0ELb0ELb1ELb1ELb0ELb0ELb1ELb1EEENS1_21CollectiveEpilogueFwdINS6_IJS8_SA_S9_EEENS6_IJNS7_ILi1EEESI_SI_EEESC_SE_Li256ELb1ELb1ELb1ELb0EEENS1_36VarlenDynamicPersistentTileSchedulerILi128ELi64ELi256ELi256ELb1ELb1ELb0ELb0ELb1ELb1EEEEEEEEEvNT_6ParamsE)
        /*0404*/ 	.word	0x00000040


	//----- nvinfo : EIATTR_REGCOUNT
	.align		4
.L_182:
        /*0408*/ 	.byte	0x04, 0x2f
        /*040a*/ 	.short	(.L_184 - .L_183)
	.align		4
.L_183:
        /*040c*/ 	.word	index@(_ZN7cutlass13device_kernelIN5flash19enable_sm80_to_sm89INS1_16FlashAttnFwdSm80INS1_25CollectiveMainloopFwdSm80ILi8ELi1ELb1EN4cute5tupleIJNS5_1CILi128EEENS7_ILi96EEENS7_ILi192EEEEEELi192ENS_6half_tEfNS_4arch4Sm80ELb0ELb0ELb1ELb0ELb0ELb0ELb1ELb1EEENS1_21CollectiveEpilogueFwdINS6_IJS8_SA_S9_EEENS6_IJNS7_ILi1EEESI_SI_EEESC_SE_Li256ELb0ELb1ELb1ELb0EEENS1_19SingleTileSchedulerILb0ELb1ELb1ELi128EEEEEEEEEvNT_6ParamsE)
        /*0410*/ 	.word	0x000000ff


	//----- nvinfo : EIATTR_FRAME_SIZE
	.align		4
.L_184:
        /*0414*/ 	.byte	0x04, 0x11
        /*0416*/ 	.short	(.L_186 - .L_185)
	.align		4
.L_185:
        /*0418*/ 	.word	index@(_ZN7cutlass13device_kernelIN5flash19enable_sm80_to_sm89INS1_16FlashAttnFwdSm80INS1_25CollectiveMainloopFwdSm80ILi8ELi1ELb1EN4cute5tupleIJNS5_1CILi128EEENS7_ILi96EEENS7_ILi192EEEEEELi192ENS_6half_tEfNS_4arch4Sm80ELb0ELb0ELb1ELb0ELb0ELb0ELb1ELb1EEENS1_21CollectiveEpilogueFwdINS6_IJS8_SA_S9_EEENS6_IJNS7_ILi1EEESI_SI_EEESC_SE_Li256ELb0ELb1ELb1ELb0EEENS1_19SingleTileSchedulerILb0ELb1ELb1ELi128EEEEEEEEEvNT_6ParamsE)
        /*041c*/ 	.word	0x00000048


	//----- nvinfo : EIATTR_MIN_STACK_SIZE
	.align		4
.L_186:
        /*0420*/ 	.byte	0x04, 0x12
        /*0422*/ 	.short	(.L_188 - .L_187)
	.align		4
.L_187:
        /*0424*/ 	.word	index@(_ZN7cutlass13device_kernelIN5flash19enable_sm80_to_sm89INS1_16FlashAttnFwdSm80INS1_25CollectiveMainloopFwdSm80ILi8ELi1ELb1EN4cute5tupleIJNS5_1CILi128EEENS7_ILi96EEENS7_ILi192EEEEEELi192ENS_6half_tEfNS_4arch4Sm80ELb0ELb0ELb1ELb0ELb0ELb0ELb1ELb1EEENS1_21CollectiveEpilogueFwdINS6_IJS8_SA_S9_EEENS6_IJNS7_ILi1EEESI_SI_EEESC_SE_Li256ELb0ELb1ELb1ELb0EEENS1_19SingleTileSchedulerILb0ELb1ELb1ELi128EEEEEEEEEvNT_6ParamsE)
        /*0428*/ 	.word	0x00000048


	//----- nvinfo : EIATTR_MIN_STACK_SIZE
	.align		4
.L_188:
        /*042c*/ 	.byte	0x04, 0x12
        /*042e*/ 	.short	(.L_190 - .L_189)
	.align		4
.L_189:
        /*0430*/ 	.word	index@(_ZN7cutlass13device_kernelIN5flash19enable_sm80_to_sm89INS1_16FlashAttnFwdSm80INS1_25CollectiveMainloopFwdSm80ILi8ELi1ELb0EN4cute5tupleIJNS5_1CILi128EEENS7_ILi64EEENS7_ILi192EEEEEELi192ENS_6half_tEfNS_4arch4Sm80ELb0ELb0ELb1ELb1ELb0ELb0ELb1ELb1EEENS1_21CollectiveEpilogueFwdINS6_IJS8_SA_S9_EEENS6_IJNS7_ILi1EEESI_SI_EEESC_SE_Li256ELb1ELb1ELb1ELb0EEENS1_36VarlenDynamicPersistentTileSchedulerILi128ELi64ELi256ELi256ELb1ELb1ELb0ELb0ELb1ELb1EEEEEEEEEvNT_6ParamsE)
        /*0434*/ 	.word	0x00000040


	//----- nvinfo : EIATTR_MIN_STACK_SIZE
	.align		4
.L_190:
        /*0438*/ 	.byte	0x04, 0x12
        /*043a*/ 	.short	(.L_192 - .L_191)
	.align		4
.L_191:
        /*043c*/ 	.word	index@(_ZN7cutlass13device_kernelIN5flash19enable_sm80_to_sm89INS1_16FlashAttnFwdSm80INS1_25CollectiveMainloopFwdSm80ILi8ELi1ELb0EN4cute5tupleIJNS5_1CILi128EEENS7_ILi64EEENS7_ILi192EEEEEELi192ENS_6half_tEfNS_4arch4Sm80ELb0ELb0ELb1ELb1ELb0ELb1ELb1ELb1EEENS1_21CollectiveEpilogueFwdINS6_IJS8_SA_S9_EEENS6_IJNS7_ILi1EEESI_SI_EEESC_SE_Li256ELb1ELb1ELb1ELb0EEENS1_36VarlenDynamicPersistentTileSchedulerILi128ELi64ELi256ELi256ELb1ELb1ELb0ELb0ELb1ELb1EEEEEEEEEvNT_6ParamsE)
        /*0440*/ 	.word	0x00000058


	//----- nvinfo : EIATTR_MIN_STACK_SIZE
	.align		4
.L_192:
        /*0444*/ 	.byte	0x04, 0x12
        /*0446*/ 	.short	(.L_194 - .L_193)
	.align		4
.L_193:
        /*0448*/ 	.word	index@(_ZN7cutlass13device_kernelIN5flash19enable_sm80_to_sm89INS1_16FlashAttnFwdSm80INS1_25CollectiveMainloopFwdSm80ILi8ELi1ELb0EN4cute5tupleIJNS5_1CILi128EEENS7_ILi64EEENS7_ILi192EEEEEELi192ENS_6half_tEfNS_4arch4Sm80ELb0ELb1ELb1ELb0ELb0ELb0ELb1ELb1EEENS1_21CollectiveEpilogueFwdINS6_IJS8_SA_S9_EEENS6_IJNS7_ILi1EEESI_SI_EEESC_SE_Li256ELb0ELb1ELb1ELb0EEENS1_19SingleTileSchedulerILb0ELb1ELb1ELi128EEEEEEEEEvNT_6ParamsE)
        /*044c*/ 	.word	0x00000000


	//----- nvinfo : EIATTR_MIN_STACK_SIZE
	.align		4
.L_194:
        /*0450*/ 	.byte	0x04, 0x12
        /*0452*/ 	.short	(.L_196 - .L_195)
	.align		4
.L_195:
        /*0454*/ 	.word	index@(_ZN7cutlass13device_kernelIN5flash19enable_sm80_to_sm89INS1_16FlashAttnFwdSm80INS1_25CollectiveMainloopFwdSm80ILi8ELi1ELb0EN4cute5tupleIJNS5_1CILi128EEENS7_ILi64EEENS7_ILi192EEEEEELi192ENS_6half_tEfNS_4arch4Sm80ELb0ELb1ELb1ELb1ELb0ELb0ELb1ELb1EEENS1_21CollectiveEpilogueFwdINS6_IJS8_SA_S9_EEENS6_IJNS7_ILi1EEESI_SI_EEESC_SE_Li256ELb1ELb1ELb1ELb0EEENS1_36VarlenDynamicPersistentTileSchedulerILi128ELi64ELi256ELi256ELb1ELb1ELb0ELb1ELb0ELb1EEEEEEEEEvNT_6ParamsE)
        /*0458*/ 	.word	0x00000040


	//----- nvinfo : EIATTR_MIN_STACK_SIZE
	.align		4
.L_196:
        /*045c*/ 	.byte	0x04, 0x12
        /*045e*/ 	.short	(.L_198 - .L_197)
	.align		4
.L_197:
        /*0460*/ 	.word	index@(_ZN7cutlass13device_kernelIN5flash19enable_sm80_to_sm89INS1_16FlashAttnFwdSm80INS1_25CollectiveMainloopFwdSm80ILi8ELi1ELb0EN4cute5tupleIJNS5_1CILi128EEENS7_ILi64EEENS7_ILi192EEEEEELi192ENS_6half_tEfNS_4arch4Sm80ELb0ELb1ELb1ELb1ELb0ELb1ELb1ELb1EEENS1_21CollectiveEpilogueFwdINS6_IJS8_SA_S9_EEENS6_IJNS7_ILi1EEESI_SI_EEESC_SE_Li256ELb1ELb1ELb1ELb0EEENS1_36VarlenDynamicPersistentTileSchedulerILi128ELi64ELi256ELi256ELb1ELb1ELb0ELb1ELb0ELb1EEEEEEEEEvNT_6ParamsE)
        /*0464*/ 	.word	0x00000058


	//----- nvinfo : EIATTR_MIN_STACK_SIZE
	.align		4
.L_198:
        /*0468*/ 	.byte	0x04, 0x12
        /*046a*/ 	.short	(.L_200 - .L_199)
	.align		4
.L_199:
        /*046c*/ 	.word	index@(_ZN7cutlass13device_kernelIN5flash19enable_sm80_to_sm89INS1_16FlashAttnFwdSm80INS1_25CollectiveMainloopFwdSm80ILi8ELi1ELb1EN4cute5tupleIJNS5_1CILi128EEENS7_ILi96EEENS7_ILi192EEEEEELi192ENS_6half_tEfNS_4arch4Sm80ELb1ELb0ELb1ELb0ELb0ELb0ELb1ELb1EEENS1_21CollectiveEpilogueFwdINS6_IJS8_SA_S9_EEENS6_IJNS7_ILi1EEESI_SI_EEESC_SE_Li256ELb0ELb1ELb1ELb0EEENS1_30DynamicPersistentTileSchedulerILi256ELi256ELb1ELb1ELb0EEEEEEEEEvNT_6ParamsE)
        /*0470*/ 	.word	0x000000a8


	//----- nvinfo : EIATTR_MIN_STACK_SIZE
	.align		4
.L_200:
        /*0474*/ 	.byte	0x04, 0x12
        /*0476*/ 	.short	(.L_202 - .L_201)
	.align		4
.L_201:
        /*0478*/ 	.word	index@(_ZN7cutlass13device_kernelIN5flash19enable_sm80_to_sm89INS1_16FlashAttnFwdSm80INS1_25CollectiveMainloopFwdSm80ILi8ELi1ELb0EN4cute5tupleIJNS5_1CILi128EEENS7_ILi64EEENS7_ILi192EEEEEELi192ENS_6half_tEfNS_4arch4Sm80ELb1ELb0ELb1ELb1ELb0ELb0ELb1ELb1EEENS1_21CollectiveEpilogueFwdINS6_IJS8_SA_S9_EEENS6_IJNS7_ILi1EEESI_SI_EEESC_SE_Li256ELb1ELb1ELb1ELb0EEENS1_36VarlenDynamicPersistentTileSchedulerILi128ELi64ELi256ELi256ELb1ELb1ELb0ELb1ELb1ELb1EEEEEEEEEvNT_6ParamsE)
        /*047c*/ 	.word	0x00000050


	//----- nvinfo : EIATTR_MIN_STACK_SIZE
	.align		4
.L_202:
        /*0480*/ 	.byte	0x04, 0x12
        /*0482*/ 	.short	(.L_204 - .L_203)
	.align		4
.L_203:
        /*0484*/ 	.word	index@(_ZN7cutlass13device_kernelIN5flash19enable_sm80_to_sm89INS1_16FlashAttnFwdSm80INS1_25CollectiveMainloopFwdSm80ILi8ELi1ELb0EN4cute5tupleIJNS5_1CILi128EEENS7_ILi64EEENS7_ILi192EEEEEELi192ENS_6half_tEfNS_4arch4Sm80ELb1ELb0ELb1ELb1ELb0ELb1ELb1ELb1EEENS1_21CollectiveEpilogueFwdINS6_IJS8_SA_S9_EEENS6_IJNS7_ILi1EEESI_SI_EEESC_SE_Li256ELb1ELb1ELb1ELb0EEENS1_36VarlenDynamicPersistentTileSchedulerILi128ELi64ELi256ELi256ELb1ELb1ELb0ELb1ELb1ELb1EEEEEEEEEvNT_6ParamsE)
        /*0488*/ 	.word	0x00000050


	//----- nvinfo : EIATTR_MIN_STACK_SIZE
	.align		4
.L_204:
        /*048c*/ 	.byte	0x04, 0x12
        /*048e*/ 	.short	(.L_206 - .L_205)
	.align		4
.L_205:
        /*0490*/ 	.word	index@(_ZN7cutlass13device_kernelIN5flash19enable_sm80_to_sm89INS1_16FlashAttnFwdSm80INS1_25CollectiveMainloopFwdSm80ILi8ELi2ELb1EN4cute5tupleIJNS5_1CILi128EEENS7_ILi96EEENS7_ILi192EEEEEELi192ENS_6half_tEfNS_4arch4Sm80ELb0ELb0ELb1ELb0ELb0ELb0ELb1ELb1EEENS1_21CollectiveEpilogueFwdINS6_IJS8_SA_S9_EEENS6_IJNS7_ILi1EEESI_SI_EEESC_SE_Li256ELb0ELb1ELb1ELb0EEENS1_19SingleTileSchedulerILb0ELb1ELb1ELi128EEEEEEEEEvNT_6ParamsE)
        /*0494*/ 	.word	0x00000038


	//----- nvinfo : EIATTR_MIN_STACK_SIZE
	.align		4
.L_206:
        /*0498*/ 	.byte	0x04, 0x12
        /*049a*/ 	.short	(.L_208 - .L_207)
	.align		4
.L_207:
        /*049c*/ 	.word	index@(_ZN7cutlass13device_kernelIN5flash19enable_sm80_to_sm89INS1_16FlashAttnFwdSm80INS1_25CollectiveMainloopFwdSm80ILi8ELi2ELb0EN4cute5tupleIJNS5_1CILi128EEENS7_ILi64EEENS7_ILi192EEEEEELi192ENS_6half_tEfNS_4arch4Sm80ELb0ELb0ELb1ELb1ELb0ELb0ELb1ELb1EEENS1_21CollectiveEpilogueFwdINS6_IJS8_SA_S9_EEENS6_IJNS7_ILi1EEESI_SI_EEESC_SE_Li256ELb1ELb1ELb1ELb0EEENS1_36VarlenDynamicPersistentTileSchedulerILi128ELi64ELi256ELi256ELb1ELb1ELb0ELb0ELb1ELb1EEEEEEEEEvNT_6ParamsE)
        /*04a0*/ 	.word	0x00000038


	//----- nvinfo : EIATTR_MIN_STACK_SIZE
	.align		4
.L_208:
        /*04a4*/ 	.byte	0x04, 0x12
        /*04a6*/ 	.short	(.L_210 - .L_209)
	.align		4
.L_209:
        /*04a8*/ 	.word	index@(_ZN7cutlass13device_kernelIN5flash19enable_sm80_to_sm89INS1_16FlashAttnFwdSm80INS1_25CollectiveMainloopFwdSm80ILi8ELi2ELb0EN4cute5tupleIJNS5_1CILi128EEENS7_ILi64EEENS7_ILi192EEEEEELi192ENS_6half_tEfNS_4arch4Sm80ELb0ELb0ELb1ELb1ELb0ELb1ELb1ELb1EEENS1_21CollectiveEpilogueFwdINS6_IJS8_SA_S9_EEENS6_IJNS7_ILi1EEESI_SI_EEESC_SE_Li256ELb1ELb1ELb1ELb0EEENS1_36VarlenDynamicPersistentTileSchedulerILi128ELi64ELi256ELi256ELb1ELb1ELb0ELb0ELb1ELb1EEEEEEEEEvNT_6ParamsE)
        /*04ac*/ 	.word	0x00000000


	//----- nvinfo : EIATTR_MIN_STACK_SIZE
	.align		4
.L_210:
        /*04b0*/ 	.byte	0x04, 0x12
        /*04b2*/ 	.short	(.L_212 - .L_211)
	.align		4
.L_211:
        /*04b4*/ 	.word	index@(_ZN7cutlass13device_kernelIN5flash19enable_sm80_to_sm89INS1_16FlashAttnFwdSm80INS1_25CollectiveMainloopFwdSm80ILi8ELi2ELb0EN4cute5tupleIJNS5_1CILi128EEENS7_ILi64EEENS7_ILi192EEEEEELi192ENS_6half_tEfNS_4arch4Sm80ELb0ELb1ELb1ELb0ELb0ELb0ELb1ELb1EEENS1_21CollectiveEpilogueFwdINS6_IJS8_SA_S9_EEENS6_IJNS7_ILi1EEESI_SI_EEESC_SE_Li256ELb0ELb1ELb1ELb0EEENS1_19SingleTileSchedulerILb0ELb1ELb1ELi128EEEEEEEEEvNT_6ParamsE)
        /*04b8*/ 	.word	0x00000000


	//----- nvinfo : EIATTR_MIN_STACK_SIZE
	.align		4
.L_212:
        /*04bc*/ 	.byte	0x04, 0x12
        /*04be*/ 	.short	(.L_214 - .L_213)
	.align		4
.L_213:
        /*04c0*/ 	.word	index@(_ZN7cutlass13device_kernelIN5flash19enable_sm80_to_sm89INS1_16FlashAttnFwdSm80INS1_25CollectiveMainloopFwdSm80ILi8ELi2ELb0EN4cute5tupleIJNS5_1CILi128EEENS7_ILi64EEENS7_ILi192EEEEEELi192ENS_6half_tEfNS_4arch4Sm80ELb0ELb1ELb1ELb1ELb0ELb0ELb1ELb1EEENS1_21CollectiveEpilogueFwdINS6_IJS8_SA_S9_EEENS6_IJNS7_ILi1EEESI_SI_EEESC_SE_Li256ELb1ELb1ELb1ELb0EEENS1_36VarlenDynamicPersistentTileSchedulerILi128ELi64ELi256ELi256ELb1ELb1ELb0ELb1ELb0ELb1EEEEEEEEEvNT_6ParamsE)
        /*04c4*/ 	.word	0x00000038


	//----- nvinfo : EIATTR_MIN_STACK_SIZE
	.align		4
.L_214:
        /*04c8*/ 	.byte	0x04, 0x12
        /*04ca*/ 	.short	(.L_216 - .L_215)
	.align		4
.L_215:
        /*04cc*/ 	.word	index@(_ZN7cutlass13device_kernelIN5flash19enable_sm80_to_sm89INS1_16FlashAttnFwdSm80INS1_25CollectiveMainloopFwdSm80ILi8ELi2ELb0EN4cute5tupleIJNS5_1CILi128EEENS7_ILi64EEENS7_ILi192EEEEEELi192ENS_6half_tEfNS_4arch4Sm80ELb0ELb1ELb1ELb1ELb0ELb1ELb1ELb1EEENS1_21CollectiveEpilogueFwdINS6_IJS8_SA_S9_EEENS6_IJNS7_ILi1EEESI_SI_EEESC_SE_Li256ELb1ELb1ELb1ELb0EEENS1_36VarlenDynamicPersistentTileSchedulerILi128ELi64ELi256ELi256ELb1ELb1ELb0ELb1ELb0ELb1EEEEEEEEEvNT_6ParamsE)
        /*04d0*/ 	.word	0x00000000


	//----- nvinfo : EIATTR_MIN_STACK_SIZE
	.align		4
.L_216:
        /*04d4*/ 	.byte	0x04, 0x12
        /*04d6*/ 	.short	(.L_218 - .L_217)
	.align		4
.L_217:
        /*04d8*/ 	.word	index@(_ZN7cutlass13device_kernelIN5flash19enable_sm80_to_sm89INS1_16FlashAttnFwdSm80INS1_25CollectiveMainloopFwdSm80ILi8ELi2ELb1EN4cute5tupleIJNS5_1CILi128EEENS7_ILi96EEENS7_ILi192EEEEEELi192ENS_6half_tEfNS_4arch4Sm80ELb1ELb0ELb1ELb0ELb0ELb0ELb1ELb1EEENS1_21CollectiveEpilogueFwdINS6_IJS8_SA_S9_EEENS6_IJNS7_ILi1EEESI_SI_EEESC_SE_Li256ELb0ELb1ELb1ELb0EEENS1_30DynamicPersistentTileSchedulerILi256ELi256ELb1ELb1ELb0EEEEEEEEEvNT_6ParamsE)
        /*04dc*/ 	.word	0x00000088


	//----- nvinfo : EIATTR_MIN_STACK_SIZE
	.align		4
.L_218:
        /*04e0*/ 	.byte	0x04, 0x12
        /*04e2*/ 	.short	(.L_220 - .L_219)
	.align		4
.L_219:
        /*04e4*/ 	.word	index@(_ZN7cutlass13device_kernelIN5flash19enable_sm80_to_sm89INS1_16FlashAttnFwdSm80INS1_25CollectiveMainloopFwdSm80ILi8ELi2ELb0EN4cute5tupleIJNS5_1CILi128EEENS7_ILi64EEENS7_ILi192EEEEEELi192ENS_6half_tEfNS_4arch4Sm80ELb1ELb0ELb1ELb1ELb0ELb0ELb1ELb1EEENS1_21CollectiveEpilogueFwdINS6_IJS8_SA_S9_EEENS6_IJNS7_ILi1EEESI_SI_EEESC_SE_Li256ELb1ELb1ELb1ELb0EEENS1_36VarlenDynamicPersistentTileSchedulerILi128ELi64ELi256ELi256ELb1ELb1ELb0ELb1ELb1ELb1EEEEEEEEEvNT_6ParamsE)
        /*04e8*/ 	.word	0x00000000


	//----- nvinfo : EIATTR_MIN_STACK_SIZE
	.align		4
.L_220:
        /*04ec*/ 	.byte	0x04, 0x12
        /*04ee*/ 	.short	(.L_222 - .L_221)
	.align		4
.L_221:
        /*04f0*/ 	.word	index@(_ZN7cutlass13device_kernelIN5flash19enable_sm80_to_sm89INS1_16FlashAttnFwdSm80INS1_25CollectiveMainloopFwdSm80ILi8ELi2ELb0EN4cute5tupleIJNS5_1CILi128EEENS7_ILi64EEENS7_ILi192EEEEEELi192ENS_6half_tEfNS_4arch4Sm80ELb1ELb0ELb1ELb1ELb0ELb1ELb1ELb1EEENS1_21CollectiveEpilogueFwdINS6_IJS8_SA_S9_EEENS6_IJNS7_ILi1EEESI_SI_EEESC_SE_Li256ELb1ELb1ELb1ELb0EEENS1_36VarlenDynamicPersistentTileSchedulerILi128ELi64ELi256ELi256ELb1ELb1ELb0ELb1ELb1ELb1EEEEEEEEEvNT_6ParamsE)
        /*04f4*/ 	.word	0x00000000
.L_222:


//--------------------- .nv.info._ZN7cutlass13device_kernelIN5flash19enable_sm80_to_sm89INS1_16FlashAttnFwdSm80INS1_25CollectiveMainloopFwdSm80ILi8ELi1ELb1EN4cute5tupleIJNS5_1CILi128EEENS7_ILi96EEENS7_ILi192EEEEEELi192ENS_6half_tEfNS_4arch4Sm80ELb0ELb0ELb1ELb0ELb0ELb0ELb1ELb1EEENS1_21CollectiveEpilogueFwdINS6_IJS8_SA_S9_EEENS6_IJNS7_ILi1EEESI_SI_EEESC_SE_Li256ELb0ELb1ELb1ELb0EEENS1_19SingleTileSchedulerILb0ELb1ELb1ELi128EEEEEEEEEvNT_6ParamsE --------------------------
	.section	.nv.info._ZN7cutlass13device_kernelIN5flash19enable_sm80_to_sm89INS1_16FlashAttnFwdSm80INS1_25CollectiveMainloopFwdSm80ILi8ELi1ELb1EN4cute5tupleIJNS5_1CILi128EEENS7_ILi96EEENS7_ILi192EEEEEELi192ENS_6half_tEfNS_4arch4Sm80ELb0ELb0ELb1ELb0ELb0ELb0ELb1ELb1EEENS1_21CollectiveEpilogueFwdINS6_IJS8_SA_S9_EEENS6_IJNS7_ILi1EEESI_SI_EEESC_SE_Li256ELb0ELb1ELb1ELb0EEENS1_19SingleTileSchedulerILb0ELb1ELb1ELi128EEEEEEEEEvNT_6ParamsE,"",@"SHT_CUDA_INFO"
	.sectionflags	@""
	.align	4


	//----- nvinfo : EIATTR_CUDA_API_VERSION
	.align		4
        /*0000*/ 	.byte	0x04, 0x37
        /*0002*/ 	.short	(.L_224 - .L_223)
.L_223:
        /*0004*/ 	.word	0x00000082


	//----- nvinfo : EIATTR_SW2861232_WAR
	.align		4
.L_224:
        /*0008*/ 	.byte	0x01, 0x35
	.zero		2


	//----- nvinfo : EIATTR_PARAM_CBANK
	.align		4
        /*000c*/ 	.byte	0x04, 0x0a
        /*000e*/ 	.short	(.L_226 - .L_225)
	.align		4
.L_225:
        /*0010*/ 	.word	index@(.nv.constant0._ZN7cutlass13device_kernelIN5flash19enable_sm80_to_sm89INS1_16FlashAttnFwdSm80INS1_25CollectiveMainloopFwdSm80ILi8ELi1ELb1EN4cute5tupleIJNS5_1CILi128EEENS7_ILi96EEENS7_ILi192EEEEEELi192ENS_6half_tEfNS_4arch4Sm80ELb0ELb0ELb1ELb0ELb0ELb0ELb1ELb1EEENS1_21CollectiveEpilogueFwdINS6_IJS8_SA_S9_EEENS6_IJNS7_ILi1EEESI_SI_EEESC_SE_Li256ELb0ELb1ELb1ELb0EEENS1_19SingleTileSchedulerILb0ELb1ELb1ELi128EEEEEEEEEvNT_6ParamsE)
        /*0014*/ 	.short	0x0160
        /*0016*/ 	.short	0x0418


	//----- nvinfo : EIATTR_CBANK_PARAM_SIZE
	.align		4
.L_226:
        /*0018*/ 	.byte	0x03, 0x19
        /*001a*/ 	.short	0x0418


	//----- nvinfo : EIATTR_KPARAM_INFO
	.align		4
        /*001c*/ 	.byte	0x04, 0x17
        /*001e*/ 	.short	(.L_228 - .L_227)
.L_227:
        /*0020*/ 	.word	0x00000000
        /*0024*/ 	.short	0x0000
        /*0026*/ 	.short	0x0000
        /*0028*/ 	.byte	0x00, 0xf0, 0x61, 0x10


	//----- nvinfo : EIATTR_MAXREG_COUNT
	.align		4
.L_228:
        /*002c*/ 	.byte	0x03, 0x1b
        /*002e*/ 	.short	0x00ff


	//----- nvinfo : EIATTR_NUM_BARRIERS
	.align		4
        /*0030*/ 	.byte	0x02, 0x4c
        /*0032*/ 	.byte	0x02
	.zero		1


	//----- nvinfo : EIATTR_ANNOTATIONS
	.align		4
        /*0034*/ 	.byte	0x04, 0x55
        /*0036*/ 	.short	(.L_230 - .L_229)


	//   ....[0]....
.L_229:
        /*0038*/ 	.word	0x00000001
        /*003c*/ 	.byte	0x70, 0x11, 0x00, 0x00, 0x01, 0x00, 0x00, 0x00, 0xe0, 0x13, 0x00, 0x00, 0x01, 0x00, 0x00, 0x00
        /* <DEDUP_REMOVED lines=12> */
        /*010c*/ 	.byte	0x10, 0xa1, 0x00, 0x00, 0x01, 0x00, 0x00, 0x00, 0x20, 0xa1, 0x00, 0x00


	//----- nvinfo : EIATTR_MERCURY_ISA_VERSION
	.align		4
.L_230:
        /*0118*/ 	.byte	0x03, 0x5f
        /*011a*/ 	.short	0x0000


	//----- nvinfo : EIATTR_COOP_GROUP_MASK_REGIDS
	.align		4
        /*011c*/ 	.byte	0x04, 0x29
        /*011e*/ 	.short	(.L_232 - .L_231)


	//   ....[0]....
.L_231:
        /*0120*/ 	.word	0xffffffff


	//   ....[1]....
        /*0124*/ 	.word	0xffffffff


	//   ....[2]....
        /*0128*/ 	.word	0xffffffff


	//   ....[3]....
        /*012c*/ 	.word	0xffffffff


	//   ....[4]....
        /*0130*/ 	.word	0xffffffff


	//   ....[5]....
        /*0134*/ 	.word	0xffffffff


	//   ....[6]....
        /*0138*/ 	.word	0xffffffff


	//   ....[7]....
        /*013c*/ 	.word	0xffffffff


	//   ....[8]....
        /*0140*/ 	.word	0xffffffff


	//   ....[9]....
        /*0144*/ 	.word	0xffffffff


	//   ....[10]....
        /*0148*/ 	.word	0xffffffff


	//   ....[11]....
        /*014c*/ 	.word	0xffffffff


	//   ....[12]....
        /*0150*/ 	.word	0xffffffff


	//   ....[13]....
        /*0154*/ 	.word	0xffffffff


	//   ....[14]....
        /*0158*/ 	.word	0xffffffff


	//   ....[15]....
        /*015c*/ 	.word	0xffffffff


	//   ....[16]....
        /*0160*/ 	.word	0xffffffff


	//   ....[17]....
        /*0164*/ 	.word	0xffffffff


	//   ....[18]....
        /*0168*/ 	.word	0xffffffff


	//   ....[19]....
        /*016c*/ 	.word	0xffffffff


	//   ....[20]....
        /*0170*/ 	.word	0xffffffff


	//   ....[21]....
        /*0174*/ 	.word	0xffffffff


	//   ....[22]....
        /*0178*/ 	.word	0xffffffff


	//   ....[23]....
        /*017c*/ 	.word	0xffffffff


	//   ....[24]....
        /*0180*/ 	.word	0xffffffff


	//   ....[25]....
        /*0184*/ 	.word	0xffffffff


	//   ....[26]....
        /*0188*/ 	.word	0xffffffff


	//   ....[27]....
        /*018c*/ 	.word	0xffffffff


	//   ....[28]....
        /*0190*/ 	.word	0xffffffff


	//----- nvinfo : EIATTR_COOP_GROUP_INSTR_OFFSETS
	.align		4
.L_232:
        /*0194*/ 	.byte	0x04, 0x28
        /*0196*/ 	.short	(.L_234 - .L_233)


	//   ....[0]....
.L_233:
        /*0198*/ 	.word	0x00000060


	//   ....[1]....
        /*019c*/ 	.word	0x00000d80


	//   ....[2]....
        /*01a0*/ 	.word	0x00000db0


	//   ....[3]....
        /*01a4*/ 	.word	0x00000e90


	//   ....[4]....
        /*01a8*/ 	.word	0x00000ed0


	//   ....[5]....
        /*01ac*/ 	.word	0x00000f90


	//   ....[6]....
        /*01b0*/ 	.word	0x00000fc0


	//   ....[7]....
        /*01b4*/ 	.word	0x00001000


	//   ....[8]....
        /*01b8*/ 	.word	0x00001020


	//   ....[9]....
        /*01bc*/ 	.word	0x00003d30


	//   ....[10]....
        /*01c0*/ 	.word	0x00003e00


	//   ....[11]....
        /*01c4*/ 	.word	0x00003e10


	//   ....[12]....
        /*01c8*/ 	.word	0x00003e60


	//   ....[13]....
        /*01cc*/ 	.word	0x00007b50


	//   ....[14]....
        /*01d0*/ 	.word	0x00007bb0


	//   ....[15]....
        /*01d4*/ 	.word	0x00007bd0


	//   ....[16]....
        /*01d8*/ 	.word	0x00007bf0


	//   ....[17]....
        /*01dc*/ 	.word	0x0000a160


	//   ....[18]....
        /*01e0*/ 	.word	0x0000a170


	//   ....[19]....
        /*01e4*/ 	.word	0x0000a1a0


	//   ....[20]....
        /*01e8*/ 	.word	0x0000a1c0


	//   ....[21]....
        /*01ec*/ 	.word	0x0000aea0


	//   ....[22]....
        /*01f0*/ 	.word	0x0000aee0


	//   ....[23]....
        /*01f4*/ 	.word	0x0000af10


	//   ....[24]....
        /*01f8*/ 	.word	0x0000af40


	//   ....[25]....
        /*01fc*/ 	.word	0x0000b030


	//   ....[26]....
        /*0200*/ 	.word	0x0000b040


	//   ....[27]....
        /*0204*/ 	.word	0x0000b950


	//   ....[28]....
        /*0208*/ 	.word	0x0000b960


	//----- nvinfo : EIATTR_EXIT_INSTR_OFFSETS
	.align		4
.L_234:
        /*020c*/ 	.byte	0x04, 0x1c
        /*020e*/ 	.short	(.L_236 - .L_235)


	//   ....[0]....
.L_235:
        /*0210*/ 	.word	0x000001c0


	//   ....[1]....
        /*0214*/ 	.word	0x0000b970


	//   ....[2]....
        /*0218*/ 	.word	0x0000c210


	//   ....[3]....
        /*021c*/ 	.word	0x0000c260


	//   ....[4]....
        /*0220*/ 	.word	0x0000c290


	//   ....[5]....
        /*0224*/ 	.word	0x0000c2f0


	//   ....[6]....
        /*0228*/ 	.word	0x0000c580


	//----- nvinfo : EIATTR_CTAIDZ_USED
	.align		4
.L_236:
        /*022c*/ 	.byte	0x01, 0x04
	.zero		2


	//----- nvinfo : EIATTR_MAX_THREADS
	.align		4
        /*0230*/ 	.byte	0x04, 0x05
        /*0232*/ 	.short	(.L_238 - .L_237)
.L_237:
        /*0234*/ 	.word	0x00000100
        /*0238*/ 	.word	0x00000001
        /*023c*/ 	.word	0x00000001


	//----- nvinfo : EIATTR_CRS_STACK_SIZE
	.align		4
.L_238:
        /*0240*/ 	.byte	0x04, 0x1e
        /*0242*/ 	.short	(.L_240 - .L_239)
.L_239:
        /*0244*/ 	.word	0x00000000
.L_240:


//--------------------- .nv.info._ZN7cutlass13device_kernelIN5flash19enable_sm80_to_sm89INS1_16FlashAttnFwdSm80INS1_25CollectiveMainloopFwdSm80ILi8ELi1ELb0EN4cute5tupleIJNS5_1CILi128EEENS7_ILi64EEENS7_ILi192EEEEEELi192ENS_6half_tEfNS_4arch4Sm80ELb0ELb0ELb1ELb1ELb0ELb0ELb1ELb1EEENS1_21CollectiveEpilogueFwdINS6_IJS8_SA_S9_EEENS6_IJNS7_ILi1EEESI_SI_EEESC_SE_Li256ELb1ELb1ELb1ELb0EEENS1_36VarlenDynamicPersistentTileSchedulerILi128ELi64ELi256ELi256ELb1ELb1ELb0ELb0ELb1ELb1EEEEEEEEEvNT_6ParamsE --------------------------
	.section	.nv.info._ZN7cutlass13device_kernelIN5flash19enable_sm80_to_sm89INS1_16FlashAttnFwdSm80INS1_25CollectiveMainloopFwdSm80ILi8ELi1ELb0EN4cute5tupleIJNS5_1CILi128EEENS7_ILi64EEENS7_ILi192EEEEEELi192ENS_6half_tEfNS_4arch4Sm80ELb0ELb0ELb1ELb1ELb0ELb0ELb1ELb1EEENS1_21CollectiveEpilogueFwdINS6_IJS8_SA_S9_EEENS6_IJNS7_ILi1EEESI_SI_EEESC_SE_Li256ELb1ELb1ELb1ELb0EEENS1_36VarlenDynamicPersistentTileSchedulerILi128ELi64ELi256ELi256ELb1ELb1ELb0ELb0ELb1ELb1EEEEEEEEEvNT_6ParamsE,"",@"SHT_CUDA_INFO"
	.sectionflags	@""
	.align	4


	//----- nvinfo : EIATTR_CUDA_API_VERSION
	.align		4
        /*0000*/ 	.byte	0x04, 0x37
        /*0002*/ 	.short	(.L_242 - .L_241)
.L_241:
        /*0004*/ 	.word	0x00000082


	//----- nvinfo : EIATTR_SW2861232_WAR
	.align		4
.L_242:
        /*0008*/ 	.byte	0x01, 0x35
	.zero		2


	//----- nvinfo : EIATTR_PARAM_CBANK
	.align		4
        /*000c*/ 	.byte	0x04, 0x0a
        /*000e*/ 	.short	(.L_244 - .L_243)
	.align		4
.L_243:
        /*0010*/ 	.word	index@(.nv.constant0._ZN7cutlass13device_kernelIN5flash19enable_sm80_to_sm89INS1_16FlashAttnFwdSm80INS1_25CollectiveMainloopFwdSm80ILi8ELi1ELb0EN4cute5tupleIJNS5_1CILi128EEENS7_ILi64EEENS7_ILi192EEEEEELi192ENS_6half_tEfNS_4arch4Sm80ELb0ELb0ELb1ELb1ELb0ELb0ELb1ELb1EEENS1_21CollectiveEpilogueFwdINS6_IJS8_SA_S9_EEENS6_IJNS7_ILi1EEESI_SI_EEESC_SE_Li256ELb1ELb1ELb1ELb0EEENS1_36VarlenDynamicPersistentTileSchedulerILi128ELi64ELi256ELi256ELb1ELb1ELb0ELb0ELb1ELb1EEEEEEEEEvNT_6ParamsE)
        /*0014*/ 	.short	0x0160
        /*0016*/ 	.short	0x0438


	//----- nvinfo : EIATTR_CBANK_PARAM_SIZE
	.align		4
.L_244:
        /*0018*/ 	.byte	0x03, 0x19
        /*001a*/ 	.short	0x0438


	//----- nvinfo : EIATTR_KPARAM_INFO
	.align		4
        /*001c*/ 	.byte	0x04, 0x17
        /*001e*/ 	.short	(.L_246 - .L_245)
.L_245:
        /*0020*/ 	.word	0x00000000
        /*0024*/ 	.short	0x0000
        /*0026*/ 	.short	0x0000
        /*0028*/ 	.byte	0x00, 0xf0, 0xe1, 0x10


	//----- nvinfo : EIATTR_MAXREG_COUNT
	.align		4
.L_246:
        /*002c*/ 	.byte	0x03, 0x1b
        /*002e*/ 	.short	0x00ff


	//----- nvinfo : EIATTR_NUM_BARRIERS
	.align		4
        /*0030*/ 	.byte	0x02, 0x4c
        /*0032*/ 	.byte	0x06
	.zero		1


	//----- nvinfo : EIATTR_ANNOTATIONS
	.align		4
        /*0034*/ 	.byte	0x04, 0x55
        /*0036*/ 	.short	(.L_248 - .L_247)


	//   ....[0]....
.L_247:
        /* <DEDUP_REMOVED lines=25> */


	//----- nvinfo : EIATTR_MERCURY_ISA_VERSION
	.align		4
.L_248:
        /*01b8*/ 	.byte	0x03, 0x5f
        /*01ba*/ 	.short	0x0000


	//----- nvinfo : EIATTR_INT_WARP_WIDE_INSTR_OFFSETS
	.align		4
        /*01bc*/ 	.byte	0x04, 0x31
        /*01be*/ 	.short	(.L_250 - .L_249)


	//   ....[0]....
.L_249:
        /*01c0*/ 	.word	0x000089a0


	//   ....[1]....
        /*01c4*/ 	.word	0x00008a20


	//----- nvinfo : EIATTR_COOP_GROUP_MASK_REGIDS
	.align		4
.L_250:
        /*01c8*/ 	.byte	0x04, 0x29
        /*01ca*/ 	.short	(.L_252 - .L_251)


	//   ....[0]....
.L_251:
        /*01cc*/ 	.word	0xffffffff


	//   ....[1]....
        /*01d0*/ 	.word	0xffffffff


	//   ....[2]....
        /*01d4*/ 	.word	0xffffffff


	//   ....[3]....
        /*01d8*/ 	.word	0xffffffff


	//   ....[4]....
        /*01dc*/ 	.word	0xffffffff


	//   ....[5]....
        /*01e0*/ 	.word	0xffffffff


	//   ....[6]....
        /*01e4*/ 	.word	0xffffffff


	//   ....[7]....
        /*01e8*/ 	.word	0xffffffff


	//   ....[8]....
        /*01ec*/ 	.word	0xffffffff


	//   ....[9]....
        /*01f0*/ 	.word	0xffffffff


	//   ....[10]....
        /*01f4*/ 	.word	0xffffffff


	//   ....[11]....
        /*01f8*/ 	.word	0xffffffff


	//   ....[12]....
        /*01fc*/ 	.word	0xffffffff


	//   ....[13]....
        /*0200*/ 	.word	0xffffffff


	//   ....[14]....
        /*0204*/ 	.word	0xffffffff


	//   ....[15]....
        /*0208*/ 	.word	0xffffffff


	//   ....[16]....
        /*020c*/ 	.word	0xffffffff


	//   ....[17]....
        /*0210*/ 	.word	0xffffffff


	//   ....[18]....
        /*0214*/ 	.word	0xffffffff


	//   ....[19]....
        /*0218*/ 	.word	0xffffffff


	//   ....[20]....
        /*021c*/ 	.word	0xffffffff


	//   ....[21]....
        /*0220*/ 	.word	0xffffffff


	//   ....[22]....
        /*0224*/ 	.word	0xffffffff


	//   ....[23]....
        /*0228*/ 	.word	0xffffffff


	//   ....[24]....
        /*022c*/ 	.word	0xffffffff


	//   ....[25]....
        /*0230*/ 	.word	0xffffffff


	//   ....[26]....
        /*0234*/ 	.word	0xffffffff


	//   ....[27]....
        /*0238*/ 	.word	0xffffffff


	//   ....[28]....
        /*023c*/ 	.word	0xffffffff


	//   ....[29]....
        /*0240*/ 	.word	0xffffffff


	//   ....[30]....
        /*0244*/ 	.word	0xffffffff


	//   ....[31]....
        /*0248*/ 	.word	0xffffffff


	//   ....[32]....
        /*024c*/ 	.word	0xffffffff


	//   ....[33]....
        /*0250*/ 	.word	0xffffffff


	//   ....[34]....
        /*0254*/ 	.word	0xffffffff


	//   ....[35]....
        /*0258*/ 	.word	0xffffffff


	//   ....[36]....
        /*025c*/ 	.word	0xffffffff


	//   ....[37]....
        /*0260*/ 	.word	0xffffffff


	//   ....[38]....
        /*0264*/ 	.word	0xffffffff


	//   ....[39]....
        /*0268*/ 	.word	0xffffffff


	//   ....[40]....
        /*026c*/ 	.word	0xffffffff


	//   ....[41]....
        /*0270*/ 	.word	0xffffffff


	//   ....[42]....
        /*0274*/ 	.word	0xffffffff


	//   ....[43]....
        /*0278*/ 	.word	0xffffffff


	//   ....[44]....
        /*027c*/ 	.word	0xffffffff


	//   ....[45]....
        /*0280*/ 	.word	0xffffffff


	//   ....[46]....
        /*0284*/ 	.word	0xffffffff


	//   ....[47]....
        /*0288*/ 	.word	0xffffffff


	//   ....[48]....
        /*028c*/ 	.word	0xffffffff


	//   ....[49]....
        /*0290*/ 	.word	0xffffffff


	//   ....[50]....
        /*0294*/ 	.word	0xffffffff


	//   ....[51]....
        /*0298*/ 	.word	0xffffffff


	//   ....[52]....
        /*029c*/ 	.word	0xffffffff


	//   ....[53]....
        /*02a0*/ 	.word	0xffffffff


	//   ....[54]....
        /*02a4*/ 	.word	0xffffffff


	//   ....[55]....
        /*02a8*/ 	.word	0xffffffff


	//   ....[56]....
        /*02ac*/ 	.word	0xffffffff


	//   ....[57]....
        /*02b0*/ 	.word	0xffffffff


	//   ....[58]....
        /*02b4*/ 	.word	0xffffffff


	//   ....[59]....
        /*02b8*/ 	.word	0xffffffff


	//   ....[60]....
        /*02bc*/ 	.word	0xffffffff


	//   ....[61]....
        /*02c0*/ 	.word	0xffffffff


	//   ....[62]....
        /*02c4*/ 	.word	0xffffffff


	//   ....[63]....
        /*02c8*/ 	.word	0xffffffff


	//   ....[64]....
        /*02cc*/ 	.word	0xffffffff


	//   ....[65]....
        /*02d0*/ 	.word	0xffffffff


	//   ....[66]....
        /*02d4*/ 	.word	0xffffffff


	//   ....[67]....
        /*02d8*/ 	.word	0xffffffff


	//   ....[68]....
        /*02dc*/ 	.word	0xffffffff


	//   ....[69]....
        /*02e0*/ 	.word	0xffffffff


	//   ....[70]....
        /*02e4*/ 	.word	0xffffffff


	//   ....[71]....
        /*02e8*/ 	.word	0xffffffff


	//   ....[72]....
        /*02ec*/ 	.word	0xffffffff


	//   ....[73]....
        /*02f0*/ 	.word	0xffffffff


	//   ....[74]....
        /*02f4*/ 	.word	0xffffffff


	//   ....[75]....
        /*02f8*/ 	.word	0xffffffff


	//   ....[76]....
        /*02fc*/ 	.word	0xffffffff


	//   ....[77]....
        /*0300*/ 	.word	0xffffffff


	//   ....[78]....
        /*0304*/ 	.word	0xffffffff


	//   ....[79]....
        /*0308*/ 	.word	0xffffffff


	//   ....[80]....
        /*030c*/ 	.word	0xffffffff


	//   ....[81]....
        /*0310*/ 	.word	0xffffffff


	//   ....[82]....
        /*0314*/ 	.word	0xffffffff


	//   ....[83]....
        /*0318*/ 	.word	0xffffffff


	//   ....[84]....
        /*031c*/ 	.word	0xffffffff


	//   ....[85]....
        /*0320*/ 	.word	0xffffffff


	//   ....[86]....
        /*0324*/ 	.word	0xffffffff


	//   ....[87]....
        /*0328*/ 	.word	0xffffffff


	//   ....[88]....
        /*032c*/ 	.word	0xffffffff


	//   ....[89]....
        /*0330*/ 	.word	0xffffffff


	//   ....[90]....
        /*0334*/ 	.word	0xffffffff


	//   ....[91]....
        /*0338*/ 	.word	0xffffffff


	//   ....[92]....
        /*033c*/ 	.word	0xffffffff


	//   ....[93]....
        /*0340*/ 	.word	0xffffffff


	//   ....[94]....
        /*0344*/ 	.word	0xffffffff


	//   ....[95]....
        /*0348*/ 	.word	0xffffffff


	//   ....[96]....
        /*034c*/ 	.word	0xffffffff


	//   ....[97]....
        /*0350*/ 	.word	0xffffffff


	//   ....[98]....
        /*0354*/ 	.word	0xffffffff


	//   ....[99]....
        /*0358*/ 	.word	0xffffffff


	//   ....[100]....
        /*035c*/ 	.word	0xffffffff


	//   ....[101]....
        /*0360*/ 	.word	0xffffffff


	//   ....[102]....
        /*0364*/ 	.word	0xffffffff


	//   ....[103]....
        /*0368*/ 	.word	0xffffffff


	//   ....[104]....
        /*036c*/ 	.word	0xffffffff


	//   ....[105]....
        /*0370*/ 	.word	0xffffffff


	//   ....[106]....
        /*0374*/ 	.word	0xffffffff


	//   ....[107]....
        /*0378*/ 	.word	0xffffffff


	//   ....[108]....
        /*037c*/ 	.word	0xffffffff


	//   ....[109]....
        /*0380*/ 	.word	0xffffffff


	//   ....[110]....
        /*0384*/ 	.word	0xffffffff


	//   ....[111]....
        /*0388*/ 	.word	0xffffffff


	//   ....[112]....
        /*038c*/ 	.word	0xffffffff


	//   ....[113]....
        /*0390*/ 	.word	0xffffffff


	//   ....[114]....
        /*0394*/ 	.word	0xffffffff


	//   ....[115]....
        /*0398*/ 	.word	0xffffffff


	//   ....[116]....
        /*039c*/ 	.word	0xffffffff


	//   ....[117]....
        /*03a0*/ 	.word	0xffffffff


	//   ....[118]....
        /*03a4*/ 	.word	0xffffffff


	//   ....[119]....
        /*03a8*/ 	.word	0xffffffff


	//   ....[120]....
        /*03ac*/ 	.word	0xffffffff


	//   ....[121]....
        /*03b0*/ 	.word	0xffffffff


	//   ....[122]....
        /*03b4*/ 	.word	0xffffffff


	//   ....[123]....
        /*03b8*/ 	.word	0xffffffff


	//   ....[124]....
        /*03bc*/ 	.word	0xffffffff


	//   ....[125]....
        /*03c0*/ 	.word	0xffffffff


	//   ....[126]....
        /*03c4*/ 	.word	0xffffffff


	//   ....[127]....
        /*03c8*/ 	.word	0xffffffff


	//   ....[128]....
        /*03cc*/ 	.word	0xffffffff


	//   ....[129]....
        /*03d0*/ 	.word	0xffffffff


	//   ....[130]....
        /*03d4*/ 	.word	0xffffffff


	//   ....[131]....
        /*03d8*/ 	.word	0xffffffff


	//   ....[132]....
        /*03dc*/ 	.word	0xffffffff


	//   ....[133]....
        /*03e0*/ 	.word	0xffffffff


	//   ....[134]....
        /*03e4*/ 	.word	0xffffffff


	//   ....[135]....
        /*03e8*/ 	.word	0xffffffff


	//   ....[136]....
        /*03ec*/ 	.word	0xffffffff


	//   ....[137]....
        /*03f0*/ 	.word	0xffffffff


	//   ....[138]....
        /*03f4*/ 	.word	0xffffffff


	//----- nvinfo : EIATTR_COOP_GROUP_INSTR_OFFSETS
	.align		4
.L_252:
        /*03f8*/ 	.byte	0x04, 0x28
        /*03fa*/ 	.short	(.L_254 - .L_253)


	//   ....[0]....
.L_253:
        /*03fc*/ 	.word	0x00000050


	//   ....[1]....
        /*0400*/ 	.word	0x000001e0


	//   ....[2]....
        /*0404*/ 	.word	0x00000210


	//   ....[3]....
        /*0408*/ 	.word	0x00000240


	//   ....[4]....
        /*040c*/ 	.word	0x00000270


	//   ....[5]....
        /*0410*/ 	.word	0x000002a0


	//   ....[6]....
        /*0414*/ 	.word	0x000002d0


	//   ....[7]....
        /*0418*/ 	.word	0x00000440


	//   ....[8]....
        /*041c*/ 	.word	0x00000480


	//   ....[9]....
        /*0420*/ 	.word	0x000004b0


	//   ....[10]....
        /*0424*/ 	.word	0x000004e0


	//   ....[11]....
        /*0428*/ 	.word	0x00000510


	//   ....[12]....
        /*042c*/ 	.word	0x00000540


	//   ....[13]....
        /*0430*/ 	.word	0x000005d0


	//   ....[14]....
        /*0434*/ 	.word	0x00000600


	//   ....[15]....
        /*0438*/ 	.word	0x00000610


	//   ....[16]....
        /*043c*/ 	.word	0x00000680


	//   ....[17]....
        /*0440*/ 	.word	0x00002420


	//   ....[18]....
        /*0444*/ 	.word	0x00002440


	//   ....[19]....
        /*0448*/ 	.word	0x00002580


	//   ....[20]....
        /*044c*/ 	.word	0x00002590


	//   ....[21]....
        /*0450*/ 	.word	0x000026d0


	//   ....[22]....
        /*0454*/ 	.word	0x000026f0


	//   ....[23]....
        /*0458*/ 	.word	0x00002830


	//   ....[24]....
        /*045c*/ 	.word	0x00002840


	//   ....[25]....
        /*0460*/ 	.word	0x00004270


	//   ....[26]....
        /*0464*/ 	.word	0x00004310


	//   ....[27]....
        /*0468*/ 	.word	0x00004330


	//   ....[28]....
        /*046c*/ 	.word	0x00004350


	//   ....[29]....
        /*0470*/ 	.word	0x00006790


	//   ....[30]....
        /*0474*/ 	.word	0x000067b0


	//   ....[31]....
        /*0478*/ 	.word	0x000067d0


	//   ....[32]....
        /*047c*/ 	.word	0x000067f0


	//   ....[33]....
        /*0480*/ 	.word	0x00008190


	//   ....[34]....
        /*0484*/ 	.word	0x000081a0


	//   ....[35]....
        /*0488*/ 	.word	0x000081d0


	//   ....[36]....
        /*048c*/ 	.word	0x000081e0


	//   ....[37]....
        /*0490*/ 	.word	0x00009620


	//   ....[38]....
        /*0494*/ 	.word	0x00009640


	//   ....[39]....
        /*0498*/ 	.word	0x00009650


	//   ....[40]....
        /*049c*/ 	.word	0x00009660


	//   ....[41]....
        /*04a0*/ 	.word	0x00009a20


	//   ....[42]....
        /*04a4*/ 	.word	0x00009a40


	//   ....[43]....
        /*04a8*/ 	.word	0x00009b70


	//   ....[44]....
        /*04ac*/ 	.word	0x00009b80


	//   ....[45]....
        /*04b0*/ 	.word	0x00009cc0


	//   ....[46]....
        /*04b4*/ 	.word	0x00009ce0


	//   ....[47]....
        /*04b8*/ 	.word	0x00009e20


	//   ....[48]....
        /*04bc*/ 	.word	0x00009e30


	//   ....[49]....
        /*04c0*/ 	.word	0x0000a160


	//   ....[50]....
        /*04c4*/ 	.word	0x0000a180


	//   ....[51]....
        /*04c8*/ 	.word	0x0000ab30


	//   ....[52]....
        /*04cc*/ 	.word	0x0000ab40


	//   ....[53]....
        /*04d0*/ 	.word	0x0000ba20


	//   ....[54]....
        /*04d4*/ 	.word	0x0000ba40


	//   ....[55]....
        /*04d8*/ 	.word	0x0000bb80


	//   ....[56]....
        /*04dc*/ 	.word	0x0000bb90


	//   ....[57]....
        /*04e0*/ 	.word	0x0000bcd0


	//   ....[58]....
        /*04e4*/ 	.word	0x0000bcf0


	//   ....[59]....
        /*04e8*/ 	.word	0x0000be30


	//   ....[60]....
        /*04ec*/ 	.word	0x0000be40


	//   ....[61]....
        /*04f0*/ 	.word	0x0000c020


	//   ....[62]....
        /*04f4*/ 	.word	0x0000c040


	//   ....[63]....
        /*04f8*/ 	.word	0x0000c160


	//   ....[64]....
        /*04fc*/ 	.word	0x0000c1a0


	//   ....[65]....
        /*0500*/ 	.word	0x0000c1d0


	//   ....[66]....
        /*0504*/ 	.word	0x0000c200


	//   ....[67]....
        /*0508*/ 	.word	0x0000c230


	//   ....[68]....
        /*050c*/ 	.word	0x0000c260


	//   ....[69]....
        /*0510*/ 	.word	0x0000c3b0


	//   ....[70]....
        /*0514*/ 	.word	0x0000c3f0


	//   ....[71]....
        /*0518*/ 	.word	0x0000c420


	//   ....[72]....
        /*051c*/ 	.word	0x0000c450


	//   ....[73]....
        /*0520*/ 	.word	0x0000c480


	//   ....[74]....
        /*0524*/ 	.word	0x0000c4b0


	//   ....[75]....
        /*0528*/ 	.word	0x0000c540


	//   ....[76]....
        /*052c*/ 	.word	0x0000c570


	//   ....[77]....
        /*0530*/ 	.word	0x0000c580


	//   ....[78]....
        /*0534*/ 	.word	0x0000c5e0


	//   ....[79]....
        /*0538*/ 	.word	0x0000cb20


	//   ....[80]....
        /*053c*/ 	.word	0x0000cb80


	//   ....[81]....
        /*0540*/ 	.word	0x0000cbd0


	//   ....[82]....
        /*0544*/ 	.word	0x0000cc20


	//   ....[83]....
        /*0548*/ 	.word	0x0000cc70


	//   ....[84]....
        /*054c*/ 	.word	0x0000cce0


	//   ....[85]....
        /*0550*/ 	.word	0x0000cd20


	//   ....[86]....
        /*0554*/ 	.word	0x0000cd90


	//   ....[87]....
        /*0558*/ 	.word	0x0000ce00


	//   ....[88]....
        /*055c*/ 	.word	0x0000ce60


	//   ....[89]....
        /*0560*/ 	.word	0x0000ced0


	//   ....[90]....
        /*0564*/ 	.word	0x0000cf40


	//   ....[91]....
        /*0568*/ 	.word	0x0000cfa0


	//   ....[92]....
        /*056c*/ 	.word	0x0000d000


	//   ....[93]....
        /*0570*/ 	.word	0x0000d060


	//   ....[94]....
        /*0574*/ 	.word	0x0000d0d0


	//   ....[95]....
        /*0578*/ 	.word	0x0000d130


	//   ....[96]....
        /*057c*/ 	.word	0x0000d190


	//   ....[97]....
        /*0580*/ 	.word	0x0000d200


	//   ....[98]....
        /*0584*/ 	.word	0x0000d250


	//   ....[99]....
        /*0588*/ 	.word	0x0000d2a0


	//   ....[100]....
        /*058c*/ 	.word	0x0000d2f0


	//   ....[101]....
        /*0590*/ 	.word	0x0000d360


	//   ....[102]....
        /*0594*/ 	.word	0x0000d3d0


	//   ....[103]....
        /*0598*/ 	.word	0x0000d430


	//   ....[104]....
        /*059c*/ 	.word	0x0000d490


	//   ....[105]....
        /*05a0*/ 	.word	0x0000d4f0


	//   ....[106]....
        /*05a4*/ 	.word	0x0000d560


	//   ....[107]....
        /*05a8*/ 	.word	0x0000d5c0


	//   ....[108]....
        /*05ac*/ 	.word	0x0000d620


	//   ....[109]....
        /*05b0*/ 	.word	0x0000d680


	//   ....[110]....
        /*05b4*/ 	.word	0x0000d6f0


	//   ....[111]....
        /*05b8*/ 	.word	0x0000d750


	//   ....[112]....
        /*05bc*/ 	.word	0x0000d7b0


	//   ....[113]....
        /*05c0*/ 	.word	0x0000d810


	//   ....[114]....
        /*05c4*/ 	.word	0x0000d880


	//   ....[115]....
        /*05c8*/ 	.word	0x0000d8e0


	//   ....[116]....
        /*05cc*/ 	.word	0x0000d940


	//   ....[117]....
        /*05d0*/ 	.word	0x0000d9a0


	//   ....[118]....
        /*05d4*/ 	.word	0x0000da10


	//   ....[119]....
        /*05d8*/ 	.word	0x0000da70


	//   ....[120]....
        /*05dc*/ 	.word	0x0000dad0


	//   ....[121]....
        /*05e0*/ 	.word	0x0000db30


	//   ....[122]....
        /*05e4*/ 	.word	0x0000dba0


	//   ....[123]....
        /*05e8*/ 	.word	0x0000dbf0


	//   ....[124]....
        /*05ec*/ 	.word	0x0000dc30


	//   ....[125]....
        /*05f0*/ 	.word	0x0000dc80


	//   ....[126]....
        /*05f4*/ 	.word	0x0000dcd0


	//   ....[127]....
        /*05f8*/ 	.word	0x0000dd20


	//   ....[128]....
        /*05fc*/ 	.word	0x0000dd90


	//   ....[129]....
        /*0600*/ 	.word	0x0000ddd0


	//   ....[130]....
        /*0604*/ 	.word	0x0000de20


	//   ....[131]....
        /*0608*/ 	.word	0x0000de70


	//   ....[132]....
        /*060c*/ 	.word	0x0000dec0


	//   ....[133]....
        /*0610*/ 	.word	0x0000df10


	//   ....[134]....
        /*0614*/ 	.word	0x0000df80


	//   ....[135]....
        /*0618*/ 	.word	0x0000dfc0


	//   ....[136]....
        /*061c*/ 	.word	0x0000e030


	//   ....[137]....
        /*0620*/ 	.word	0x0000e090


	//   ....[138]....
        /*0624*/ 	.word	0x0000e0f0


	//----- nvinfo : EIATTR_EXIT_INSTR_OFFSETS
	.align		4
.L_254:
        /*0628*/ 	.byte	0x04, 0x1c
        /*062a*/ 	.short	(.L_256 - .L_255)


	//   ....[0]....
.L_255:
        /*062c*/ 	.word	0x00000b40


	//   ....[1]....
        /*0630*/ 	.word	0x0000cae0


	//----- nvinfo : EIATTR_MAX_THREADS
	.align		4
.L_256:
        /*0634*/ 	.byte	0x04, 0x05
        /*0636*/ 	.short	(.L_258 - .L_257)
.L_257:
        /*0638*/ 	.word	0x00000100
        /*063c*/ 	.word	0x00000001
        /*0640*/ 	.word	0x00000001


	//----- nvinfo : EIATTR_CRS_STACK_SIZE
	.align		4
.L_258:
        /*0644*/ 	.byte	0x04, 0x1e
        /*0646*/ 	.short	(.L_260 - .L_259)
.L_259:
        /*0648*/ 	.word	0x00000000
.L_260:


//--------------------- .nv.info._ZN7cutlass13device_kernelIN5flash19enable_sm80_to_sm89INS1_16FlashAttnFwdSm80INS1_25CollectiveMainloopFwdSm80ILi8ELi1ELb0EN4cute5tupleIJNS5_1CILi128EEENS7_ILi64EEENS7_ILi192EEEEEELi192ENS_6half_tEfNS_4arch4Sm80ELb0ELb0ELb1ELb1ELb0ELb1ELb1ELb1EEENS1_21CollectiveEpilogueFwdINS6_IJS8_SA_S9_EEENS6_IJNS7_ILi1EEESI_SI_EEESC_SE_Li256ELb1ELb1ELb1ELb0EEENS1_36VarlenDynamicPersistentTileSchedulerILi128ELi64ELi256ELi256ELb1ELb1ELb0ELb0ELb1ELb1EEEEEEEEEvNT_6ParamsE --------------------------
	.section	.nv.info._ZN7cutlass13device_kernelIN5flash19enable_sm80_to_sm89INS1_16FlashAttnFwdSm80INS1_25CollectiveMainloopFwdSm80ILi8ELi1ELb0EN4cute5tupleIJNS5_1CILi128EEENS7_ILi64EEENS7_ILi192EEEEEELi192ENS_6half_tEfNS_4arch4Sm80ELb0ELb0ELb1ELb1ELb0ELb1ELb1ELb1EEENS1_21CollectiveEpilogueFwdINS6_IJS8_SA_S9_EEENS6_IJNS7_ILi1EEESI_SI_EEESC_SE_Li256ELb1ELb1ELb1ELb0EEENS1_36VarlenDynamicPersistentTileSchedulerILi128ELi64ELi256ELi256ELb1ELb1ELb0ELb0ELb1ELb1EEEEEEEEEvNT_6ParamsE,"",@"SHT_CUDA_INFO"
	.sectionflags	@""
	.align	4


	//----- nvinfo : EIATTR_CUDA_API_VERSION
	.align		4
        /*0000*/ 	.byte	0x04, 0x37
        /*0002*/ 	.short	(.L_262 - .L_261)
.L_261:
        /*0004*/ 	.word	0x00000082


	//----- nvinfo : EIATTR_SW2861232_WAR
	.align		4
.L_262:
        /*0008*/ 	.byte	0x01, 0x35
	.zero		2


	//----- nvinfo : EIATTR_PARAM_CBANK
	.align		4
        /*000c*/ 	.byte	0x04, 0x0a
        /*000e*/ 	.short	(.L_264 - .L_263)
	.align		4
.L_263:
        /*0010*/ 	.word	index@(.nv.constant0._ZN7cutlass13device_kernelIN5flash19enable_sm80_to_sm89INS1_16FlashAttnFwdSm80INS1_25CollectiveMainloopFwdSm80ILi8ELi1ELb0EN4cute5tupleIJNS5_1CILi128EEENS7_ILi64EEENS7_ILi192EEEEEELi192ENS_6half_tEfNS_4arch4Sm80ELb0ELb0ELb1ELb1ELb0ELb1ELb1ELb1EEENS1_21CollectiveEpilogueFwdINS6_IJS8_SA_S9_EEENS6_IJNS7_ILi1EEESI_SI_EEESC_SE_Li256ELb1ELb1ELb1ELb0EEENS1_36VarlenDynamicPersistentTileSchedulerILi128ELi64ELi256ELi256ELb1ELb1ELb0ELb0ELb1ELb1EEEEEEEEEvNT_6ParamsE)
        /*0014*/ 	.short	0x0160
        /*0016*/ 	.short	0x0438


	//----- nvinfo : EIATTR_CBANK_PARAM_SIZE
	.align		4
.L_264:
        /*0018*/ 	.byte	0x03, 0x19
        /*001a*/ 	.short	0x0438


	//----- nvinfo : EIATTR_KPARAM_INFO
	.align		4
        /*001c*/ 	.byte	0x04, 0x17
        /*001e*/ 	.short	(.L_266 - .L_265)
.L_265:
        /*0020*/ 	.word	0x00000000
        /*0024*/ 	.short	0x0000
        /*0026*/ 	.short	0x0000
        /*0028*/ 	.byte	0x00, 0xf0, 0xe1, 0x10


	//----- nvinfo : EIATTR_MAXREG_COUNT
	.align		4
.L_266:
        /*002c*/ 	.byte	0x03, 0x1b
        /*002e*/ 	.short	0x00ff


	//----- nvinfo : EIATTR_NUM_BARRIERS
	.align		4
        /*0030*/ 	.byte	0x02, 0x4c
        /*0032*/ 	.byte	0x06
	.zero		1


	//----- nvinfo : EIATTR_ANNOTATIONS
	.align		4
        /*0034*/ 	.byte	0x04, 0x55
        /*0036*/ 	.short	(.L_268 - .L_267)


	//   ....[0]....
.L_267:
        /* <DEDUP_REMOVED lines=30> */
        /*020c*/ 	.byte	0x80, 0x71, 0x01, 0x00


	//----- nvinfo : EIATTR_MERCURY_ISA_VERSION
	.align		4
.L_268:
        /*0210*/ 	.byte	0x03, 0x5f
        /*0212*/ 	.short	0x0000


	//----- nvinfo : EIATTR_INT_WARP_WIDE_INSTR_OFFSETS
	.align		4
        /*0214*/ 	.byte	0x04, 0x31
        /*0216*/ 	.short	(.L_270 - .L_269)


	//   ....[0]....
.L_269:
        /*0218*/ 	.word	0x00013b70


	//   ....[1]....
        /*021c*/ 	.word	0x00013bf0


	//----- nvinfo : EIATTR_COOP_GROUP_MASK_REGIDS
	.align		4
.L_270:
        /*0220*/ 	.byte	0x04, 0x29
        /*0222*/ 	.short	(.L_272 - .L_271)


	//   ....[0]....
.L_271:
        /*0224*/ 	.word	0xffffffff


	//   ....[1]....
        /*0228*/ 	.word	0xffffffff


	//   ....[2]....
        /*022c*/ 	.word	0xffffffff


	//   ....[3]....
        /*0230*/ 	.word	0xffffffff


	//   ....[4]....
        /*0234*/ 	.word	0xffffffff


	//   ....[5]....
        /*0238*/ 	.word	0xffffffff


	//   ....[6]....
        /*023c*/ 	.word	0xffffffff


	//   ....[7]....
        /*0240*/ 	.word	0xffffffff


	//   ....[8]....
        /*0244*/ 	.word	0xffffffff


	//   ....[9]....
        /*0248*/ 	.word	0xffffffff


	//   ....[10]....
        /*024c*/ 	.word	0xffffffff


	//   ....[11]....
        /*0250*/ 	.word	0xffffffff


	//   ....[12]....
        /*0254*/ 	.word	0xffffffff


	//   ....[13]....
        /*0258*/ 	.word	0xffffffff


	//   ....[14]....
        /*025c*/ 	.word	0xffffffff


	//   ....[15]....
        /*0260*/ 	.word	0xffffffff


	//   ....[16]....
        /*0264*/ 	.word	0xffffffff


	//   ....[17]....
        /*0268*/ 	.word	0xffffffff


	//   ....[18]....
        /*026c*/ 	.word	0xffffffff


	//   ....[19]....
        /*0270*/ 	.word	0xffffffff


	//   ....[20]....
        /*0274*/ 	.word	0xffffffff


	//   ....[21]....
        /*0278*/ 	.word	0xffffffff


	//   ....[22]....
        /*027c*/ 	.word	0xffffffff


	//   ....[23]....
        /*0280*/ 	.word	0xffffffff


	//   ....[24]....
        /*0284*/ 	.word	0xffffffff


	//   ....[25]....
        /*0288*/ 	.word	0xffffffff


	//   ....[26]....
        /*028c*/ 	.word	0xffffffff


	//   ....[27]....
        /*0290*/ 	.word	0xffffffff


	//   ....[28]....
        /*0294*/ 	.word	0xffffffff


	//   ....[29]....
        /*0298*/ 	.word	0xffffffff


	//   ....[30]....
        /*029c*/ 	.word	0xffffffff


	//   ....[31]....
        /*02a0*/ 	.word	0xffffffff


	//   ....[32]....
        /*02a4*/ 	.word	0xffffffff


	//   ....[33]....
        /*02a8*/ 	.word	0xffffffff


	//   ....[34]....
        /*02ac*/ 	.word	0xffffffff


	//   ....[35]....
        /*02b0*/ 	.word	0xffffffff


	//   ....[36]....
        /*02b4*/ 	.word	0xffffffff


	//   ....[37]....
        /*02b8*/ 	.word	0xffffffff


	//   ....[38]....
        /*02bc*/ 	.word	0xffffffff


	//   ....[39]....
        /*02c0*/ 	.word	0xffffffff


	//   ....[40]....
        /*02c4*/ 	.word	0xffffffff


	//   ....[41]....
        /*02c8*/ 	.word	0xffffffff


	//   ....[42]....
        /*02cc*/ 	.word	0xffffffff


	//   ....[43]....
        /*02d0*/ 	.word	0xffffffff


	//   ....[44]....
        /*02d4*/ 	.word	0xffffffff


	//   ....[45]....
        /*02d8*/ 	.word	0xffffffff


	//   ....[46]....
        /*02dc*/ 	.word	0xffffffff


	//   ....[47]....
        /*02e0*/ 	.word	0xffffffff


	//   ....[48]....
        /*02e4*/ 	.word	0xffffffff


	//   ....[49]....
        /*02e8*/ 	.word	0xffffffff


	//   ....[50]....
        /*02ec*/ 	.word	0xffffffff


	//   ....[51]....
        /*02f0*/ 	.word	0xffffffff


	//   ....[52]....
        /*02f4*/ 	.word	0xffffffff


	//   ....[53]....
        /*02f8*/ 	.word	0xffffffff


	//   ....[54]....
        /*02fc*/ 	.word	0xffffffff


	//   ....[55]....
        /*0300*/ 	.word	0xffffffff


	//   ....[56]....
        /*0304*/ 	.word	0xffffffff


	//   ....[57]....
        /*0308*/ 	.word	0xffffffff


	//   ....[58]....
        /*030c*/ 	.word	0xffffffff


	//   ....[59]....
        /*0310*/ 	.word	0xffffffff


	//   ....[60]....
        /*0314*/ 	.word	0xffffffff


	//   ....[61]....
        /*0318*/ 	.word	0xffffffff


	//   ....[62]....
        /*031c*/ 	.word	0xffffffff


	//   ....[63]....
        /*0320*/ 	.word	0xffffffff


	//   ....[64]....
        /*0324*/ 	.word	0xffffffff


	//   ....[65]....
        /*0328*/ 	.word	0xffffffff


	//   ....[66]....
        /*032c*/ 	.word	0xffffffff


	//   ....[67]....
        /*0330*/ 	.word	0xffffffff


	//   ....[68]....
        /*0334*/ 	.word	0xffffffff


	//   ....[69]....
        /*0338*/ 	.word	0xffffffff


	//   ....[70]....
        /*033c*/ 	.word	0xffffffff


	//   ....[71]....
        /*0340*/ 	.word	0xffffffff


	//   ....[72]....
        /*0344*/ 	.word	0xffffffff


	//   ....[73]....
        /*0348*/ 	.word	0xffffffff


	//   ....[74]....
        /*034c*/ 	.word	0xffffffff


	//   ....[75]....
        /*0350*/ 	.word	0xffffffff


	//   ....[76]....
        /*0354*/ 	.word	0xffffffff


	//   ....[77]....
        /*0358*/ 	.word	0xffffffff


	//   ....[78]....
        /*035c*/ 	.word	0xffffffff


	//   ....[79]....
        /*0360*/ 	.word	0xffffffff


	//   ....[80]....
        /*0364*/ 	.word	0xffffffff


	//   ....[81]....
        /*0368*/ 	.word	0xffffffff


	//   ....[82]....
        /*036c*/ 	.word	0xffffffff


	//   ....[83]....
        /*0370*/ 	.word	0xffffffff


	//   ....[84]....
        /*0374*/ 	.word	0xffffffff


	//   ....[85]....
        /*0378*/ 	.word	0xffffffff


	//   ....[86]....
        /*037c*/ 	.word	0xffffffff


	//   ....[87]....
        /*0380*/ 	.word	0xffffffff


	//   ....[88]....
        /*0384*/ 	.word	0xffffffff


	//   ....[89]....
        /*0388*/ 	.word	0xffffffff


	//   ....[90]....
        /*038c*/ 	.word	0xffffffff


	//   ....[91]....
        /*0390*/ 	.word	0xffffffff


	//   ....[92]....
        /*0394*/ 	.word	0xffffffff


	//   ....[93]....
        /*0398*/ 	.word	0xffffffff


	//   ....[94]....
        /*039c*/ 	.word	0xffffffff


	//   ....[95]....
        /*03a0*/ 	.word	0xffffffff


	//   ....[96]....
        /*03a4*/ 	.word	0xffffffff


	//   ....[97]....
        /*03a8*/ 	.word	0xffffffff


	//   ....[98]....
        /*03ac*/ 	.word	0xffffffff


	//   ....[99]....
        /*03b0*/ 	.word	0xffffffff


	//   ....[100]....
        /*03b4*/ 	.word	0xffffffff


	//   ....[101]....
        /*03b8*/ 	.word	0xffffffff


	//   ....[102]....
        /*03bc*/ 	.word	0xffffffff


	//   ....[103]....
        /*03c0*/ 	.word	0xffffffff


	//   ....[104]....
        /*03c4*/ 	.word	0xffffffff


	//   ....[105]....
        /*03c8*/ 	.word	0xffffffff


	//   ....[106]....
        /*03cc*/ 	.word	0xffffffff


	//   ....[107]....
        /*03d0*/ 	.word	0xffffffff


	//   ....[108]....
        /*03d4*/ 	.word	0xffffffff


	//   ....[109]....
        /*03d8*/ 	.word	0xffffffff


	//   ....[110]....
        /*03dc*/ 	.word	0xffffffff


	//   ....[111]....
        /*03e0*/ 	.word	0xffffffff


	//   ....[112]....
        /*03e4*/ 	.word	0xffffffff


	//   ....[113]....
        /*03e8*/ 	.word	0xffffffff


	//   ....[114]....
        /*03ec*/ 	.word	0xffffffff


	//   ....[115]....
        /*03f0*/ 	.word	0xffffffff


	//   ....[116]....
        /*03f4*/ 	.word	0xffffffff


	//   ....[117]....
        /*03f8*/ 	.word	0xffffffff


	//   ....[118]....
        /*03fc*/ 	.word	0xffffffff


	//   ....[119]....
        /*0400*/ 	.word	0xffffffff


	//   ....[120]....
        /*0404*/ 	.word	0xffffffff


	//   ....[121]....
        /*0408*/ 	.word	0xffffffff


	//   ....[122]....
        /*040c*/ 	.word	0xffffffff


	//   ....[123]....
        /*0410*/ 	.word	0xffffffff


	//   ....[124]....
        /*0414*/ 	.word	0xffffffff


	//   ....[125]....
        /*0418*/ 	.word	0xffffffff


	//   ....[126]....
        /*041c*/ 	.word	0xffffffff


	//   ....[127]....
        /*0420*/ 	.word	0xffffffff


	//   ....[128]....
        /*0424*/ 	.word	0xffffffff


	//   ....[129]....
        /*0428*/ 	.word	0xffffffff


	//   ....[130]....
        /*042c*/ 	.word	0xffffffff


	//   ....[131]....
        /*0430*/ 	.word	0xffffffff


	//   ....[132]....
        /*0434*/ 	.word	0xffffffff


	//   ....[133]....
        /*0438*/ 	.word	0xffffffff


	//   ....[134]....
        /*043c*/ 	.word	0xffffffff


	//   ....[135]....
        /*0440*/ 	.word	0xffffffff


	//   ....[136]....
        /*0444*/ 	.word	0xffffffff


	//   ....[137]....
        /*0448*/ 	.word	0xffffffff


	//   ....[138]....
        /*044c*/ 	.word	0xffffffff


	//   ....[139]....
        /*0450*/ 	.word	0xffffffff


	//   ....[140]....
        /*0454*/ 	.word	0xffffffff


	//   ....[141]....
        /*0458*/ 	.word	0xffffffff


	//   ....[142]....
        /*045c*/ 	.word	0xffffffff


	//   ....[143]....
        /*0460*/ 	.word	0xffffffff


	//   ....[144]....
        /*0464*/ 	.word	0xffffffff


	//   ....[145]....
        /*0468*/ 	.word	0xffffffff


	//   ....[146]....
        /*046c*/ 	.word	0xffffffff


	//----- nvinfo : EIATTR_COOP_GROUP_INSTR_OFFSETS
	.align		4
.L_272:
        /*0470*/ 	.byte	0x04, 0x28
        /*0472*/ 	.short	(.L_274 - .L_273)


	//   ....[0]....
.L_273:
        /*0474*/ 	.word	0x00000050


	//   ....[1]....
        /*0478*/ 	.word	0x000001f0


	//   ....[2]....
        /*047c*/ 	.word	0x00000220


	//   ....[3]....
        /*0480*/ 	.word	0x00000250


	//   ....[4]....
        /*0484*/ 	.word	0x00000280


	//   ....[5]....
        /*0488*/ 	.word	0x000002b0


	//   ....[6]....
        /*048c*/ 	.word	0x000002e0


	//   ....[7]....
        /*0490*/ 	.word	0x00000450


	//   ....[8]....
        /*0494*/ 	.word	0x00000490


	//   ....[9]....
        /*0498*/ 	.word	0x000004c0


	//   ....[10]....
        /*049c*/ 	.word	0x000004f0


	//   ....[11]....
        /*04a0*/ 	.word	0x00000520


	//   ....[12]....
        /*04a4*/ 	.word	0x00000550


	//   ....[13]....
        /*04a8*/ 	.word	0x000005e0


	//   ....[14]....
        /*04ac*/ 	.word	0x00000610


	//   ....[15]....
        /*04b0*/ 	.word	0x00000630


	//   ....[16]....
        /*04b4*/ 	.word	0x00000690


	//   ....[17]....
        /*04b8*/ 	.word	0x00007a20


	//   ....[18]....
        /*04bc*/ 	.word	0x00007a40


	//   ....[19]....
        /*04c0*/ 	.word	0x00007b90


	//   ....[20]....
        /*04c4*/ 	.word	0x00007ba0


	//   ....[21]....
        /*04c8*/ 	.word	0x00007cd0


	//   ....[22]....
        /*04cc*/ 	.word	0x00007cf0


	//   ....[23]....
        /*04d0*/ 	.word	0x00007e20


	//   ....[24]....
        /*04d4*/ 	.word	0x00007e30


	//   ....[25]....
        /*04d8*/ 	.word	0x00008310


	//   ....[26]....
        /*04dc*/ 	.word	0x00008350


	//   ....[27]....
        /*04e0*/ 	.word	0x00008390


	//   ....[28]....
        /*04e4*/ 	.word	0x000083d0


	//   ....[29]....
        /*04e8*/ 	.word	0x0000adc0


	//   ....[30]....
        /*04ec*/ 	.word	0x0000ae00


	//   ....[31]....
        /*04f0*/ 	.word	0x0000ae40


	//   ....[32]....
        /*04f4*/ 	.word	0x0000ae80


	//   ....[33]....
        /*04f8*/ 	.word	0x0000f2b0


	//   ....[34]....
        /*04fc*/ 	.word	0x0000f340


	//   ....[35]....
        /*0500*/ 	.word	0x0000f360


	//   ....[36]....
        /*0504*/ 	.word	0x0000f380


	//   ....[37]....
        /*0508*/ 	.word	0x00011940


	//   ....[38]....
        /*050c*/ 	.word	0x00011960


	//   ....[39]....
        /*0510*/ 	.word	0x00011980


	//   ....[40]....
        /*0514*/ 	.word	0x000119a0


	//   ....[41]....
        /*0518*/ 	.word	0x00013360


	//   ....[42]....
        /*051c*/ 	.word	0x00013370


	//   ....[43]....
        /*0520*/ 	.word	0x000133a0


	//   ....[44]....
        /*0524*/ 	.word	0x000133b0


	//   ....[45]....
        /*0528*/ 	.word	0x00014900


	//   ....[46]....
        /*052c*/ 	.word	0x00014910


	//   ....[47]....
        /*0530*/ 	.word	0x00014930


	//   ....[48]....
        /*0534*/ 	.word	0x00014950


	//   ....[49]....
        /*0538*/ 	.word	0x00014d20


	//   ....[50]....
        /*053c*/ 	.word	0x00014d40


	//   ....[51]....
        /*0540*/ 	.word	0x00014e90


	//   ....[52]....
        /*0544*/ 	.word	0x00014ea0


	//   ....[53]....
        /*0548*/ 	.word	0x00014fd0


	//   ....[54]....
        /*054c*/ 	.word	0x00014ff0


	//   ....[55]....
        /*0550*/ 	.word	0x00015120


	//   ....[56]....
        /*0554*/ 	.word	0x00015130


	//   ....[57]....
        /*0558*/ 	.word	0x00015460


	//   ....[58]....
        /*055c*/ 	.word	0x00015480


	//   ....[59]....
        /*0560*/ 	.word	0x00015e60


	//   ....[60]....
        /*0564*/ 	.word	0x00015e70


	//   ....[61]....
        /*0568*/ 	.word	0x00016c50


	//   ....[62]....
        /*056c*/ 	.word	0x00016c70


	//   ....[63]....
        /*0570*/ 	.word	0x00016dd0


	//   ....[64]....
        /*0574*/ 	.word	0x00016de0


	//   ....[65]....
        /*0578*/ 	.word	0x00016f10


	//   ....[66]....
        /*057c*/ 	.word	0x00016f30


	//   ....[67]....
        /*0580*/ 	.word	0x00017060


	//   ....[68]....
        /*0584*/ 	.word	0x00017070


	//   ....[69]....
        /*0588*/ 	.word	0x00017240


	//   ....[70]....
        /*058c*/ 	.word	0x00017260


	//   ....[71]....
        /*0590*/ 	.word	0x00017380


	//   ....[72]....
        /*0594*/ 	.word	0x000173c0


	//   ....[73]....
        /*0598*/ 	.word	0x000173f0


	//   ....[74]....
        /*059c*/ 	.word	0x00017420


	//   ....[75]....
        /*05a0*/ 	.word	0x00017450


	//   ....[76]....
        /*05a4*/ 	.word	0x00017480


	//   ....[77]....
        /*05a8*/ 	.word	0x000175d0


	//   ....[78]....
        /*05ac*/ 	.word	0x00017610


	//   ....[79]....
        /*05b0*/ 	.word	0x00017640


	//   ....[80]....
        /*05b4*/ 	.word	0x00017670


	//   ....[81]....
        /*05b8*/ 	.word	0x000176a0


	//   ....[82]....
        /*05bc*/ 	.word	0x000176d0


	//   ....[83]....
        /*05c0*/ 	.word	0x00017760


	//   ....[84]....
        /*05c4*/ 	.word	0x00017790


	//   ....[85]....
        /*05c8*/ 	.word	0x000177a0


	//   ....[86]....
        /*05cc*/ 	.word	0x00017800


	//   ....[87]....
        /*05d0*/ 	.word	0x00017d30


	//   ....[88]....
        /*05d4*/ 	.word	0x00017d90


	//   ....[89]....
        /*05d8*/ 	.word	0x00017df0


	//   ....[90]....
        /*05dc*/ 	.word	0x00017e50


	//   ....[91]....
        /*05e0*/ 	.word	0x00017eb0


	//   ....[92]....
        /*05e4*/ 	.word	0x00017f20


	//   ....[93]....
        /*05e8*/ 	.word	0x00017f60


	//   ....[94]....
        /*05ec*/ 	.word	0x00017fd0


	//   ....[95]....
        /*05f0*/ 	.word	0x00018040


	//   ....[96]....
        /*05f4*/ 	.word	0x000180a0


	//   ....[97]....
        /*05f8*/ 	.word	0x00018110


	//   ....[98]....
        /*05fc*/ 	.word	0x00018180


	//   ....[99]....
        /*0600*/ 	.word	0x000181e0


	//   ....[100]....
        /*0604*/ 	.word	0x00018240


	//   ....[101]....
        /*0608*/ 	.word	0x000182a0


	//   ....[102]....
        /*060c*/ 	.word	0x00018310


	//   ....[103]....
        /*0610*/ 	.word	0x00018370


	//   ....[104]....
        /*0614*/ 	.word	0x000183d0


	//   ....[105]....
        /*0618*/ 	.word	0x00018440


	//   ....[106]....
        /*061c*/ 	.word	0x00018490


	//   ....[107]....
        /*0620*/ 	.word	0x000184e0


	//   ....[108]....
        /*0624*/ 	.word	0x00018530


	//   ....[109]....
        /*0628*/ 	.word	0x000185a0


	//   ....[110]....
        /*062c*/ 	.word	0x00018610


	//   ....[111]....
        /*0630*/ 	.word	0x00018670


	//   ....[112]....
        /*0634*/ 	.word	0x000186d0


	//   ....[113]....
        /*0638*/ 	.word	0x00018730


	//   ....[114]....
        /*063c*/ 	.word	0x000187a0


	//   ....[115]....
        /*0640*/ 	.word	0x00018800


	//   ....[116]....
        /*0644*/ 	.word	0x00018860


	//   ....[117]....
        /*0648*/ 	.word	0x000188c0


	//   ....[118]....
        /*064c*/ 	.word	0x00018930


	//   ....[119]....
        /*0650*/ 	.word	0x00018990


	//   ....[120]....
        /*0654*/ 	.word	0x000189f0


	//   ....[121]....
        /*0658*/ 	.word	0x00018a50


	//   ....[122]....
        /*065c*/ 	.word	0x00018ac0


	//   ....[123]....
        /*0660*/ 	.word	0x00018b20


	//   ....[124]....
        /*0664*/ 	.word	0x00018b80


	//   ....[125]....
        /*0668*/ 	.word	0x00018be0


	//   ....[126]....
        /*066c*/ 	.word	0x00018c50


	//   ....[127]....
        /*0670*/ 	.word	0x00018cb0


	//   ....[128]....
        /*0674*/ 	.word	0x00018d10


	//   ....[129]....
        /*0678*/ 	.word	0x00018d70


	//   ....[130]....
        /*067c*/ 	.word	0x00018de0


	//   ....[131]....
        /*0680*/ 	.word	0x00018e40


	//   ....[132]....
        /*0684*/ 	.word	0x00018e90


	//   ....[133]....
        /*0688*/ 	.word	0x00018ef0


	//   ....[134]....
        /*068c*/ 	.word	0x00018f50


	//   ....[135]....
        /*0690*/ 	.word	0x00018fb0


	//   ....[136]....
        /*0694*/ 	.word	0x00019020


	//   ....[137]....
        /*0698*/ 	.word	0x00019060


	//   ....[138]....
        /*069c*/ 	.word	0x000190b0


	//   ....[139]....
        /*06a0*/ 	.word	0x00019100


	//   ....[140]....
        /*06a4*/ 	.word	0x00019160


	//   ....[141]....
        /*06a8*/ 	.word	0x000191c0


	//   ....[142]....
        /*06ac*/ 	.word	0x00019230


	//   ....[143]....
        /*06b0*/ 	.word	0x00019270


	//   ....[144]....
        /*06b4*/ 	.word	0x000192e0


	//   ....[145]....
        /*06b8*/ 	.word	0x00019340


	//   ....[146]....
        /*06bc*/ 	.word	0x000193a0


	//----- nvinfo : EIATTR_EXIT_INSTR_OFFSETS
	.align		4
.L_274:
        /*06c0*/ 	.byte	0x04, 0x1c
        /*06c2*/ 	.short	(.L_276 - .L_275)


	//   ....[0]....
.L_275:
        /*06c4*/ 	.word	0x00000b50


	//   ....[1]....
        /*06c8*/ 	.word	0x00017cf0


	//----- nvinfo : EIATTR_MAX_THREADS
	.align		4
.L_276:
        /*06cc*/ 	.byte	0x04, 0x05
        /*06ce*/ 	.short	(.L_278 - .L_277)
.L_277:
        /*06d0*/ 	.word	0x00000100
        /*06d4*/ 	.word	0x00000001
        /*06d8*/ 	.word	0x00000001


	//----- nvinfo : EIATTR_CRS_STACK_SIZE
	.align		4
.L_278:
        /*06dc*/ 	.byte	0x04, 0x1e
        /*06de*/ 	.short	(.L_280 - .L_279)
.L_279:
        /*06e0*/ 	.word	0x00000000
.L_280:


//--------------------- .nv.info._ZN7cutlass13device_kernelIN5flash19enable_sm80_to_sm89INS1_16FlashAttnFwdSm80INS1_25CollectiveMainloopFwdSm80ILi8ELi1ELb0EN4cute5tupleIJNS5_1CILi128EEENS7_ILi64EEENS7_ILi192EEEEEELi192ENS_6half_tEfNS_4arch4Sm80ELb0ELb1ELb1ELb0ELb0ELb0ELb1ELb1EEENS1_21CollectiveEpilogueFwdINS6_IJS8_SA_S9_EEENS6_IJNS7_ILi1EEESI_SI_EEESC_SE_Li256ELb0ELb1ELb1ELb0EEENS1_19SingleTileSchedulerILb0ELb1ELb1ELi128EEEEEEEEEvNT_6ParamsE --------------------------
	.section	.nv.info._ZN7cutlass13device_kernelIN5flash19enable_sm80_to_sm89INS1_16FlashAttnFwdSm80INS1_25CollectiveMainloopFwdSm80ILi8ELi1ELb0EN4cute5tupleIJNS5_1CILi128EEENS7_ILi64EEENS7_ILi192EEEEEELi192ENS_6half_tEfNS_4arch4Sm80ELb0ELb1ELb1ELb0ELb0ELb0ELb1ELb1EEENS1_21CollectiveEpilogueFwdINS6_IJS8_SA_S9_EEENS6_IJNS7_ILi1EEESI_SI_EEESC_SE_Li256ELb0ELb1ELb1ELb0EEENS1_19SingleTileSchedulerILb0ELb1ELb1ELi128EEEEEEEEEvNT_6ParamsE,"",@"SHT_CUDA_INFO"
	.sectionflags	@""
	.align	4


	//----- nvinfo : EIATTR_CUDA_API_VERSION
	.align		4
        /*0000*/ 	.byte	0x04, 0x37
        /*0002*/ 	.short	(.L_282 - .L_281)
.L_281:
        /*0004*/ 	.word	0x00000082


	//----- nvinfo : EIATTR_SW2861232_WAR
	.align		4
.L_282:
        /*0008*/ 	.byte	0x01, 0x35
	.zero		2


	//----- nvinfo : EIATTR_PARAM_CBANK
	.align		4
        /*000c*/ 	.byte	0x04, 0x0a
        /*000e*/ 	.short	(.L_284 - .L_283)
	.align		4
.L_283:
        /*0010*/ 	.word	index@(.nv.constant0._ZN7cutlass13device_kernelIN5flash19enable_sm80_to_sm89INS1_16FlashAttnFwdSm80INS1_25CollectiveMainloopFwdSm80ILi8ELi1ELb0EN4cute5tupleIJNS5_1CILi128EEENS7_ILi64EEENS7_ILi192EEEEEELi192ENS_6half_tEfNS_4arch4Sm80ELb0ELb1ELb1ELb0ELb0ELb0ELb1ELb1EEENS1_21CollectiveEpilogueFwdINS6_IJS8_SA_S9_EEENS6_IJNS7_ILi1EEESI_SI_EEESC_SE_Li256ELb0ELb1ELb1ELb0EEENS1_19SingleTileSchedulerILb0ELb1ELb1ELi128EEEEEEEEEvNT_6ParamsE)
        /*0014*/ 	.short	0x0160
        /*0016*/ 	.short	0x0418


	//----- nvinfo : EIATTR_CBANK_PARAM_SIZE
	.align		4
.L_284:
        /*0018*/ 	.byte	0x03, 0x19
        /*001a*/ 	.short	0x0418


	//----- nvinfo : EIATTR_KPARAM_INFO
	.align		4
        /*001c*/ 	.byte	0x04, 0x17
        /*001e*/ 	.short	(.L_286 - .L_285)
.L_285:
        /*0020*/ 	.word	0x00000000
        /*0024*/ 	.short	0x0000
        /*0026*/ 	.short	0x0000
        /*0028*/ 	.byte	0x00, 0xf0, 0x61, 0x10


	//----- nvinfo : EIATTR_MAXREG_COUNT
	.align		4
.L_286:
        /*002c*/ 	.byte	0x03, 0x1b
        /*002e*/ 	.short	0x00ff


	//----- nvinfo : EIATTR_NUM_BARRIERS
	.align		4
        /*0030*/ 	.byte	0x02, 0x4c
        /*0032*/ 	.byte	0x02
	.zero		1


	//----- nvinfo : EIATTR_MERCURY_ISA_VERSION
	.align		4
        /*0034*/ 	.byte	0x03, 0x5f
        /*0036*/ 	.short	0x0000


	//----- nvinfo : EIATTR_COOP_GROUP_MASK_REGIDS
	.align		4
        /*0038*/ 	.byte	0x04, 0x29
        /*003a*/ 	.short	(.L_288 - .L_287)


	//   ....[0]....
.L_287:
        /*003c*/ 	.word	0xffffffff


	//   ....[1]....
        /*0040*/ 	.word	0xffffffff


	//   ....[2]....
        /*0044*/ 	.word	0xffffffff


	//   ....[3]....
        /*0048*/ 	.word	0xffffffff


	//   ....[4]....
        /*004c*/ 	.word	0xffffffff


	//   ....[5]....
        /*0050*/ 	.word	0xffffffff


	//   ....[6]....
        /*0054*/ 	.word	0xffffffff


	//   ....[7]....
        /*0058*/ 	.word	0xffffffff


	//   ....[8]....
        /*005c*/ 	.word	0xffffffff


	//   ....[9]....
        /*0060*/ 	.word	0xffffffff


	//   ....[10]....
        /*0064*/ 	.word	0xffffffff


	//   ....[11]....
        /*0068*/ 	.word	0xffffffff


	//   ....[12]....
        /*006c*/ 	.word	0xffffffff


	//   ....[13]....
        /*0070*/ 	.word	0xffffffff


	//   ....[14]....
        /*0074*/ 	.word	0xffffffff


	//   ....[15]....
        /*0078*/ 	.word	0xffffffff


	//   ....[16]....
        /*007c*/ 	.word	0xffffffff


	//   ....[17]....
        /*0080*/ 	.word	0xffffffff


	//   ....[18]....
        /*0084*/ 	.word	0xffffffff


	//   ....[19]....
        /*0088*/ 	.word	0xffffffff


	//   ....[20]....
        /*008c*/ 	.word	0xffffffff


	//   ....[21]....
        /*0090*/ 	.word	0xffffffff


	//   ....[22]....
        /*0094*/ 	.word	0xffffffff


	//   ....[23]....
        /*0098*/ 	.word	0xffffffff


	//   ....[24]....
        /*009c*/ 	.word	0xffffffff


	//   ....[25]....
        /*00a0*/ 	.word	0xffffffff


	//   ....[26]....
        /*00a4*/ 	.word	0xffffffff


	//   ....[27]....
        /*00a8*/ 	.word	0xffffffff


	//   ....[28]....
        /*00ac*/ 	.word	0xffffffff


	//   ....[29]....
        /*00b0*/ 	.word	0xffffffff


	//   ....[30]....
        /*00b4*/ 	.word	0xffffffff


	//   ....[31]....
        /*00b8*/ 	.word	0xffffffff


	//   ....[32]....
        /*00bc*/ 	.word	0xffffffff


	//   ....[33]....
        /*00c0*/ 	.word	0xffffffff


	//   ....[34]....
        /*00c4*/ 	.word	0xffffffff


	//   ....[35]....
        /*00c8*/ 	.word	0xffffffff


	//   ....[36]....
        /*00cc*/ 	.word	0xffffffff


	//   ....[37]....
        /*00d0*/ 	.word	0xffffffff


	//   ....[38]....
        /*00d4*/ 	.word	0xffffffff


	//   ....[39]....
        /*00d8*/ 	.word	0xffffffff


	//   ....[40]....
        /*00dc*/ 	.word	0xffffffff


	//   ....[41]....
        /*00e0*/ 	.word	0xffffffff


	//   ....[42]....
        /*00e4*/ 	.word	0xffffffff


	//----- nvinfo : EIATTR_COOP_GROUP_INSTR_OFFSETS
	.align		4
.L_288:
        /*00e8*/ 	.byte	0x04, 0x28
        /*00ea*/ 	.short	(.L_290 - .L_289)


	//   ....[0]....
.L_289:
        /*00ec*/ 	.word	0x00000050


	//   ....[1]....
        /*00f0*/ 	.word	0x00001360


	//   ....[2]....
        /*00f4*/ 	.word	0x00001450


	//   ....[3]....
        /*00f8*/ 	.word	0x00001710


	//   ....[4]....
        /*00fc*/ 	.word	0x00001740


	//   ....[5]....
        /*0100*/ 	.word	0x00001880


	//   ....[6]....
        /*0104*/ 	.word	0x000018b0


	//   ....[7]....
        /*0108*/ 	.word	0x000019e0


	//   ....[8]....
        /*010c*/ 	.word	0x00001a20


	//   ....[9]....
        /*0110*/ 	.word	0x00003030


	//   ....[10]....
        /*0114*/ 	.word	0x00003410


	//   ....[11]....
        /*0118*/ 	.word	0x00004000


	//   ....[12]....
        /*011c*/ 	.word	0x00004160


	//   ....[13]....
        /*0120*/ 	.word	0x00004170


	//   ....[14]....
        /*0124*/ 	.word	0x000041c0


	//   ....[15]....
        /*0128*/ 	.word	0x00006690


	//   ....[16]....
        /*012c*/ 	.word	0x00006a50


	//   ....[17]....
        /*0130*/ 	.word	0x000072a0


	//   ....[18]....
        /*0134*/ 	.word	0x00007470


	//   ....[19]....
        /*0138*/ 	.word	0x000074c0


	//   ....[20]....
        /*013c*/ 	.word	0x00007550


	//   ....[21]....
        /*0140*/ 	.word	0x0000a2f0


	//   ....[22]....
        /*0144*/ 	.word	0x0000a310


	//   ....[23]....
        /*0148*/ 	.word	0x0000a330


	//   ....[24]....
        /*014c*/ 	.word	0x0000a350


	//   ....[25]....
        /*0150*/ 	.word	0x0000d110


	//   ....[26]....
        /*0154*/ 	.word	0x0000d4a0


	//   ....[27]....
        /*0158*/ 	.word	0x0000dc20


	//   ....[28]....
        /*015c*/ 	.word	0x0000de00


	//   ....[29]....
        /*0160*/ 	.word	0x0000de40


	//   ....[30]....
        /*0164*/ 	.word	0x0000dec0


	//   ....[31]....
        /*0168*/ 	.word	0x0000f590


	//   ....[32]....
        /*016c*/ 	.word	0x0000f5c0


	//   ....[33]....
        /*0170*/ 	.word	0x0000f600


	//   ....[34]....
        /*0174*/ 	.word	0x0000f610


	//   ....[35]....
        /*0178*/ 	.word	0x00010320


	//   ....[36]....
        /*017c*/ 	.word	0x00010360


	//   ....[37]....
        /*0180*/ 	.word	0x00010380


	//   ....[38]....
        /*0184*/ 	.word	0x000103b0


	//   ....[39]....
        /*0188*/ 	.word	0x00010420


	//   ....[40]....
        /*018c*/ 	.word	0x00010490


	//   ....[41]....
        /*0190*/ 	.word	0x00010da0


	//   ....[42]....
        /*0194*/ 	.word	0x00010db0


	//----- nvinfo : EIATTR_EXIT_INSTR_OFFSETS
	.align		4
.L_290:
        /*0198*/ 	.byte	0x04, 0x1c
        /*019a*/ 	.short	(.L_292 - .L_291)


	//   ....[0]....
.L_291:
        /*019c*/ 	.word	0x000001b0


	//   ....[1]....
        /*01a0*/ 	.word	0x00010dc0


	//   ....[2]....
        /*01a4*/ 	.word	0x00011660


	//   ....[3]....
        /*01a8*/ 	.word	0x000116b0


	//   ....[4]....
        /*01ac*/ 	.word	0x000116e0


	//   ....[5]....
        /*01b0*/ 	.word	0x00011740


	//   ....[6]....
        /*01b4*/ 	.word	0x000119d0


	//----- nvinfo : EIATTR_CTAIDZ_USED
	.align		4
.L_292:
        /*01b8*/ 	.byte	0x01, 0x04
	.zero		2


	//----- nvinfo : EIATTR_MAX_THREADS
	.align		4
        /*01bc*/ 	.byte	0x04, 0x05
        /*01be*/ 	.short	(.L_294 - .L_293)
.L_293:
        /*01c0*/ 	.word	0x00000100
        /*01c4*/ 	.word	0x00000001
        /*01c8*/ 	.word	0x00000001


	//----- nvinfo : EIATTR_CRS_STACK_SIZE
	.align		4
.L_294:
        /*01cc*/ 	.byte	0x04, 0x1e
        /*01ce*/ 	.short	(.L_296 - .L_295)
.L_295:
        /*01d0*/ 	.word	0x00000000
.L_296:


//--------------------- .nv.info._ZN7cutlass13device_kernelIN5flash19enable_sm80_to_sm89INS1_16FlashAttnFwdSm80INS1_25CollectiveMainloopFwdSm80ILi8ELi1ELb0EN4cute5tupleIJNS5_1CILi128EEENS7_ILi64EEENS7_ILi192EEEEEELi192ENS_6half_tEfNS_4arch4Sm80ELb0ELb1ELb1ELb1ELb0ELb0ELb1ELb1EEENS1_21CollectiveEpilogueFwdINS6_IJS8_SA_S9_EEENS6_IJNS7_ILi1EEESI_SI_EEESC_SE_Li256ELb1ELb1ELb1ELb0EEENS1_36VarlenDynamicPersistentTileSchedulerILi128ELi64ELi256ELi256ELb1ELb1ELb0ELb1ELb0ELb1EEEEEEEEEvNT_6ParamsE --------------------------
	.section	.nv.info._ZN7cutlass13device_kernelIN5flash19enable_sm80_to_sm89INS1_16FlashAttnFwdSm80INS1_25CollectiveMainloopFwdSm80ILi8ELi1ELb0EN4cute5tupleIJNS5_1CILi128EEENS7_ILi64EEENS7_ILi192EEEEEELi192ENS_6half_tEfNS_4arch4Sm80ELb0ELb1ELb1ELb1ELb0ELb0ELb1ELb1EEENS1_21CollectiveEpilogueFwdINS6_IJS8_SA_S9_EEENS6_IJNS7_ILi1EEESI_SI_EEESC_SE_Li256ELb1ELb1ELb1ELb0EEENS1_36VarlenDynamicPersistentTileSchedulerILi128ELi64ELi256ELi256ELb1ELb1ELb0ELb1ELb0ELb1EEEEEEEEEvNT_6ParamsE,"",@"SHT_CUDA_INFO"
	.sectionflags	@""
	.align	4


	//----- nvinfo : EIATTR_CUDA_API_VERSION
	.align		4
        /*0000*/ 	.byte	0x04, 0x37
        /*0002*/ 	.short	(.L_298 - .L_297)
.L_297:
        /*0004*/ 	.word	0x00000082


	//----- nvinfo : EIATTR_SW2861232_WAR
	.align		4
.L_298:
        /*0008*/ 	.byte	0x01, 0x35
	.zero		2


	//----- nvinfo : EIATTR_PARAM_CBANK
	.align		4
        /*000c*/ 	.byte	0x04, 0x0a
        /*000e*/ 	.short	(.L_300 - .L_299)
	.align		4
.L_299:
        /*0010*/ 	.word	index@(.nv.constant0._ZN7cutlass13device_kernelIN5flash19enable_sm80_to_sm89INS1_16FlashAttnFwdSm80INS1_25CollectiveMainloopFwdSm80ILi8ELi1ELb0EN4cute5tupleIJNS5_1CILi128EEENS7_ILi64EEENS7_ILi192EEEEEELi192ENS_6half_tEfNS_4arch4Sm80ELb0ELb1ELb1ELb1ELb0ELb0ELb1ELb1EEENS1_21CollectiveEpilogueFwdINS6_IJS8_SA_S9_EEENS6_IJNS7_ILi1EEESI_SI_EEESC_SE_Li256ELb1ELb1ELb1ELb0EEENS1_36VarlenDynamicPersistentTileSchedulerILi128ELi64ELi256ELi256ELb1ELb1ELb0ELb1ELb0ELb1EEEEEEEEEvNT_6ParamsE)
        /*0014*/ 	.short	0x0160
        /*0016*/ 	.short	0x0438


	//----- nvinfo : EIATTR_CBANK_PARAM_SIZE
	.align		4
.L_300:
        /*0018*/ 	.byte	0x03, 0x19
        /*001a*/ 	.short	0x0438


	//----- nvinfo : EIATTR_KPARAM_INFO
	.align		4
        /*001c*/ 	.byte	0x04, 0x17
        /*001e*/ 	.short	(.L_302 - .L_301)
.L_301:
        /*0020*/ 	.word	0x00000000
        /*0024*/ 	.short	0x0000
        /*0026*/ 	.short	0x0000
        /*0028*/ 	.byte	0x00, 0xf0, 0xe1, 0x10


	//----- nvinfo : EIATTR_MAXREG_COUNT
	.align		4
.L_302:
        /*002c*/ 	.byte	0x03, 0x1b
        /*002e*/ 	.short	0x00ff


	//----- nvinfo : EIATTR_NUM_BARRIERS
	.align		4
        /*0030*/ 	.byte	0x02, 0x4c
        /*0032*/ 	.byte	0x06
	.zero		1


	//----- nvinfo : EIATTR_ANNOTATIONS
	.align		4
        /*0034*/ 	.byte	0x04, 0x55
        /*0036*/ 	.short	(.L_304 - .L_303)


	//   ....[0]....
.L_303:
        /* <DEDUP_REMOVED lines=31> */


	//----- nvinfo : EIATTR_MERCURY_ISA_VERSION
	.align		4
.L_304:
        /*0210*/ 	.byte	0x03, 0x5f
        /*0212*/ 	.short	0x0000


	//----- nvinfo : EIATTR_INT_WARP_WIDE_INSTR_OFFSETS
	.align		4
        /*0214*/ 	.byte	0x04, 0x31
        /*0216*/ 	.short	(.L_306 - .L_305)


	//   ....[0]....
.L_305:
        /*0218*/ 	.word	0x00010ec0


	//   ....[1]....
        /*021c*/ 	.word	0x00010f40


	//----- nvinfo : EIATTR_COOP_GROUP_MASK_REGIDS
	.align		4
.L_306:
        /*0220*/ 	.byte	0x04, 0x29
        /*0222*/ 	.short	(.L_308 - .L_307)


	//   ....[0]....
.L_307:
        /*0224*/ 	.word	0xffffffff


	//   ....[1]....
        /*0228*/ 	.word	0xffffffff


	//   ....[2]....
        /*022c*/ 	.word	0xffffffff


	//   ....[3]....
        /*0230*/ 	.word	0xffffffff


	//   ....[4]....
        /*0234*/ 	.word	0xffffffff


	//   ....[5]....
        /*0238*/ 	.word	0xffffffff


	//   ....[6]....
        /*023c*/ 	.word	0xffffffff


	//   ....[7]....
        /*0240*/ 	.word	0xffffffff


	//   ....[8]....
        /*0244*/ 	.word	0xffffffff


	//   ....[9]....
        /*0248*/ 	.word	0xffffffff


	//   ....[10]....
        /*024c*/ 	.word	0xffffffff


	//   ....[11]....
        /*0250*/ 	.word	0xffffffff


	//   ....[12]....
        /*0254*/ 	.word	0xffffffff


	//   ....[13]....
        /*0258*/ 	.word	0xffffffff


	//   ....[14]....
        /*025c*/ 	.word	0xffffffff


	//   ....[15]....
        /*0260*/ 	.word	0xffffffff


	//   ....[16]....
        /*0264*/ 	.word	0xffffffff


	//   ....[17]....
        /*0268*/ 	.word	0xffffffff


	//   ....[18]....
        /*026c*/ 	.word	0xffffffff


	//   ....[19]....
        /*0270*/ 	.word	0xffffffff


	//   ....[20]....
        /*0274*/ 	.word	0xffffffff


	//   ....[21]....
        /*0278*/ 	.word	0xffffffff


	//   ....[22]....
        /*027c*/ 	.word	0xffffffff


	//   ....[23]....
        /*0280*/ 	.word	0xffffffff


	//   ....[24]....
        /*0284*/ 	.word	0xffffffff


	//   ....[25]....
        /*0288*/ 	.word	0xffffffff


	//   ....[26]....
        /*028c*/ 	.word	0xffffffff


	//   ....[27]....
        /*0290*/ 	.word	0xffffffff


	//   ....[28]....
        /*0294*/ 	.word	0xffffffff


	//   ....[29]....
        /*0298*/ 	.word	0xffffffff


	//   ....[30]....
        /*029c*/ 	.word	0xffffffff


	//   ....[31]....
        /*02a0*/ 	.word	0xffffffff


	//   ....[32]....
        /*02a4*/ 	.word	0xffffffff


	//   ....[33]....
        /*02a8*/ 	.word	0xffffffff


	//   ....[34]....
        /*02ac*/ 	.word	0xffffffff


	//   ....[35]....
        /*02b0*/ 	.word	0xffffffff


	//   ....[36]....
        /*02b4*/ 	.word	0xffffffff


	//   ....[37]....
        /*02b8*/ 	.word	0xffffffff


	//   ....[38]....
        /*02bc*/ 	.word	0xffffffff


	//   ....[39]....
        /*02c0*/ 	.word	0xffffffff


	//   ....[40]....
        /*02c4*/ 	.word	0xffffffff


	//   ....[41]....
        /*02c8*/ 	.word	0xffffffff


	//   ....[42]....
        /*02cc*/ 	.word	0xffffffff


	//   ....[43]....
        /*02d0*/ 	.word	0xffffffff


	//   ....[44]....
        /*02d4*/ 	.word	0xffffffff


	//   ....[45]....
        /*02d8*/ 	.word	0xffffffff


	//   ....[46]....
        /*02dc*/ 	.word	0xffffffff


	//   ....[47]....
        /*02e0*/ 	.word	0xffffffff


	//   ....[48]....
        /*02e4*/ 	.word	0xffffffff


	//   ....[49]....
        /*02e8*/ 	.word	0xffffffff


	//   ....[50]....
        /*02ec*/ 	.word	0xffffffff


	//   ....[51]....
        /*02f0*/ 	.word	0xffffffff


	//   ....[52]....
        /*02f4*/ 	.word	0xffffffff


	//   ....[53]....
        /*02f8*/ 	.word	0xffffffff


	//   ....[54]....
        /*02fc*/ 	.word	0xffffffff


	//   ....[55]....
        /*0300*/ 	.word	0xffffffff


	//   ....[56]....
        /*0304*/ 	.word	0xffffffff


	//   ....[57]....
        /*0308*/ 	.word	0xffffffff


	//   ....[58]....
        /*030c*/ 	.word	0xffffffff


	//   ....[59]....
        /*0310*/ 	.word	0xffffffff


	//   ....[60]....
        /*0314*/ 	.word	0xffffffff


	//   ....[61]....
        /*0318*/ 	.word	0xffffffff


	//   ....[62]....
        /*031c*/ 	.word	0xffffffff


	//   ....[63]....
        /*0320*/ 	.word	0xffffffff


	//   ....[64]....
        /*0324*/ 	.word	0xffffffff


	//   ....[65]....
        /*0328*/ 	.word	0xffffffff


	//   ....[66]....
        /*032c*/ 	.word	0xffffffff


	//   ....[67]....
        /*0330*/ 	.word	0xffffffff


	//   ....[68]....
        /*0334*/ 	.word	0xffffffff


	//   ....[69]....
        /*0338*/ 	.word	0xffffffff


	//   ....[70]....
        /*033c*/ 	.word	0xffffffff


	//   ....[71]....
        /*0340*/ 	.word	0xffffffff


	//   ....[72]....
        /*0344*/ 	.word	0xffffffff


	//   ....[73]....
        /*0348*/ 	.word	0xffffffff


	//   ....[74]....
        /*034c*/ 	.word	0xffffffff


	//   ....[75]....
        /*0350*/ 	.word	0xffffffff


	//   ....[76]....
        /*0354*/ 	.word	0xffffffff


	//   ....[77]....
        /*0358*/ 	.word	0xffffffff


	//   ....[78]....
        /*035c*/ 	.word	0xffffffff


	//   ....[79]....
        /*0360*/ 	.word	0xffffffff


	//   ....[80]....
        /*0364*/ 	.word	0xffffffff


	//   ....[81]....
        /*0368*/ 	.word	0xffffffff


	//   ....[82]....
        /*036c*/ 	.word	0xffffffff


	//   ....[83]....
        /*0370*/ 	.word	0xffffffff


	//   ....[84]....
        /*0374*/ 	.word	0xffffffff


	//   ....[85]....
        /*0378*/ 	.word	0xffffffff


	//   ....[86]....
        /*037c*/ 	.word	0xffffffff


	//   ....[87]....
        /*0380*/ 	.word	0xffffffff


	//   ....[88]....
        /*0384*/ 	.word	0xffffffff


	//   ....[89]....
        /*0388*/ 	.word	0xffffffff


	//   ....[90]....
        /*038c*/ 	.word	0xffffffff


	//   ....[91]....
        /*0390*/ 	.word	0xffffffff


	//   ....[92]....
        /*0394*/ 	.word	0xffffffff


	//   ....[93]....
        /*0398*/ 	.word	0xffffffff


	//   ....[94]....
        /*039c*/ 	.word	0xffffffff


	//   ....[95]....
        /*03a0*/ 	.word	0xffffffff


	//   ....[96]....
        /*03a4*/ 	.word	0xffffffff


	//   ....[97]....
        /*03a8*/ 	.word	0xffffffff


	//   ....[98]....
        /*03ac*/ 	.word	0xffffffff


	//   ....[99]....
        /*03b0*/ 	.word	0xffffffff


	//   ....[100]....
        /*03b4*/ 	.word	0xffffffff


	//   ....[101]....
        /*03b8*/ 	.word	0xffffffff


	//   ....[102]....
        /*03bc*/ 	.word	0xffffffff


	//   ....[103]....
        /*03c0*/ 	.word	0xffffffff


	//   ....[104]....
        /*03c4*/ 	.word	0xffffffff


	//   ....[105]....
        /*03c8*/ 	.word	0xffffffff


	//   ....[106]....
        /*03cc*/ 	.word	0xffffffff


	//   ....[107]....
        /*03d0*/ 	.word	0xffffffff


	//   ....[108]....
        /*03d4*/ 	.word	0xffffffff


	//   ....[109]....
        /*03d8*/ 	.word	0xffffffff


	//   ....[110]....
        /*03dc*/ 	.word	0xffffffff


	//   ....[111]....
        /*03e0*/ 	.word	0xffffffff


	//   ....[112]....
        /*03e4*/ 	.word	0xffffffff


	//   ....[113]....
        /*03e8*/ 	.word	0xffffffff


	//   ....[114]....
        /*03ec*/ 	.word	0xffffffff


	//   ....[115]....
        /*03f0*/ 	.word	0xffffffff


	//   ....[116]....
        /*03f4*/ 	.word	0xffffffff


	//   ....[117]....
        /*03f8*/ 	.word	0xffffffff


	//   ....[118]....
        /*03fc*/ 	.word	0xffffffff


	//   ....[119]....
        /*0400*/ 	.word	0xffffffff


	//   ....[120]....
        /*0404*/ 	.word	0xffffffff


	//   ....[121]....
        /*0408*/ 	.word	0xffffffff


	//   ....[122]....
        /*040c*/ 	.word	0xffffffff


	//   ....[123]....
        /*0410*/ 	.word	0xffffffff


	//   ....[124]....
        /*0414*/ 	.word	0xffffffff


	//   ....[125]....
        /*0418*/ 	.word	0xffffffff


	//   ....[126]....
        /*041c*/ 	.word	0xffffffff


	//   ....[127]....
        /*0420*/ 	.word	0xffffffff


	//   ....[128]....
        /*0424*/ 	.word	0xffffffff


	//   ....[129]....
        /*0428*/ 	.word	0xffffffff


	//   ....[130]....
        /*042c*/ 	.word	0xffffffff


	//   ....[131]....
        /*0430*/ 	.word	0xffffffff


	//   ....[132]....
        /*0434*/ 	.word	0xffffffff


	//   ....[133]....
        /*0438*/ 	.word	0xffffffff


	//   ....[134]....
        /*043c*/ 	.word	0xffffffff


	//   ....[135]....
        /*0440*/ 	.word	0xffffffff


	//   ....[136]....
        /*0444*/ 	.word	0xffffffff


	//   ....[137]....
        /*0448*/ 	.word	0xffffffff


	//   ....[138]....
        /*044c*/ 	.word	0xffffffff


	//   ....[139]....
        /*0450*/ 	.word	0xffffffff


	//   ....[140]....
        /*0454*/ 	.word	0xffffffff


	//   ....[141]....
        /*0458*/ 	.word	0xffffffff


	//   ....[142]....
        /*045c*/ 	.word	0xffffffff


	//   ....[143]....
        /*0460*/ 	.word	0xffffffff


	//   ....[144]....
        /*0464*/ 	.word	0xffffffff


	//   ....[145]....
        /*0468*/ 	.word	0xffffffff


	//   ....[146]....
        /*046c*/ 	.word	0xffffffff


	//   ....[147]....
        /*0470*/ 	.word	0xffffffff


	//   ....[148]....
        /*0474*/ 	.word	0xffffffff


	//   ....[149]....
        /*0478*/ 	.word	0xffffffff


	//   ....[150]....
        /*047c*/ 	.word	0xffffffff


	//   ....[151]....
        /*0480*/ 	.word	0xffffffff


	//   ....[152]....
        /*0484*/ 	.word	0xffffffff


	//----- nvinfo : EIATTR_COOP_GROUP_INSTR_OFFSETS
	.align		4
.L_308:
        /*0488*/ 	.byte	0x04, 0x28
        /*048a*/ 	.short	(.L_310 - .L_309)


	//   ....[0]....
.L_309:
        /*048c*/ 	.word	0x00000050


	//   ....[1]....
        /*0490*/ 	.word	0x000001e0


	//   ....[2]....
        /*0494*/ 	.word	0x00000210


	//   ....[3]....
        /*0498*/ 	.word	0x00000240


	//   ....[4]....
        /*049c*/ 	.word	0x00000270


	//   ....[5]....
        /*04a0*/ 	.word	0x000002a0


	//   ....[6]....
        /*04a4*/ 	.word	0x000002d0


	//   ....[7]....
        /*04a8*/ 	.word	0x00000430


	//   ....[8]....
        /*04ac*/ 	.word	0x00000470


	//   ....[9]....
        /*04b0*/ 	.word	0x000004a0


	//   ....[10]....
        /*04b4*/ 	.word	0x000004d0


	//   ....[11]....
        /*04b8*/ 	.word	0x00000500


	//   ....[12]....
        /*04bc*/ 	.word	0x00000530


	//   ....[13]....
        /*04c0*/ 	.word	0x000005c0


	//   ....[14]....
        /*04c4*/ 	.word	0x00000600


	//   ....[15]....
        /*04c8*/ 	.word	0x00000620


	//   ....[16]....
        /*04cc*/ 	.word	0x00000680


	//   ....[17]....
        /*04d0*/ 	.word	0x00002bd0


	//   ....[18]....
        /*04d4*/ 	.word	0x00002bf0


	//   ....[19]....
        /*04d8*/ 	.word	0x00002d90


	//   ....[20]....
        /*04dc*/ 	.word	0x00002da0


	//   ....[21]....
        /*04e0*/ 	.word	0x00002f40


	//   ....[22]....
        /*04e4*/ 	.word	0x00002f60


	//   ....[23]....
        /*04e8*/ 	.word	0x00003100


	//   ....[24]....
        /*04ec*/ 	.word	0x00003110


	//   ....[25]....
        /*04f0*/ 	.word	0x00004750


	//   ....[26]....
        /*04f4*/ 	.word	0x00004930


	//   ....[27]....
        /*04f8*/ 	.word	0x00005060


	//   ....[28]....
        /*04fc*/ 	.word	0x00005320


	//   ....[29]....
        /*0500*/ 	.word	0x00005330


	//   ....[30]....
        /*0504*/ 	.word	0x00005380


	//   ....[31]....
        /*0508*/ 	.word	0x00007a50


	//   ....[32]....
        /*050c*/ 	.word	0x00007c90


	//   ....[33]....
        /*0510*/ 	.word	0x000084d0


	//   ....[34]....
        /*0514*/ 	.word	0x00008630


	//   ....[35]....
        /*0518*/ 	.word	0x000086a0


	//   ....[36]....
        /*051c*/ 	.word	0x00008740


	//   ....[37]....
        /*0520*/ 	.word	0x0000b3a0


	//   ....[38]....
        /*0524*/ 	.word	0x0000b3c0


	//   ....[39]....
        /*0528*/ 	.word	0x0000b3f0


	//   ....[40]....
        /*052c*/ 	.word	0x0000b450


	//   ....[41]....
        /*0530*/ 	.word	0x0000e290


	//   ....[42]....
        /*0534*/ 	.word	0x0000e4d0


	//   ....[43]....
        /*0538*/ 	.word	0x0000ed10


	//   ....[44]....
        /*053c*/ 	.word	0x0000ee70


	//   ....[45]....
        /*0540*/ 	.word	0x0000eee0


	//   ....[46]....
        /*0544*/ 	.word	0x0000ef80


	//   ....[47]....
        /*0548*/ 	.word	0x000106a0


	//   ....[48]....
        /*054c*/ 	.word	0x000106d0


	//   ....[49]....
        /*0550*/ 	.word	0x000106e0


	//   ....[50]....
        /*0554*/ 	.word	0x00010710


	//   ....[51]....
        /*0558*/ 	.word	0x00011b30


	//   ....[52]....
        /*055c*/ 	.word	0x00011b50


	//   ....[53]....
        /*0560*/ 	.word	0x00011b60


	//   ....[54]....
        /*0564*/ 	.word	0x00011b70


	//   ....[55]....
        /*0568*/ 	.word	0x00011f30


	//   ....[56]....
        /*056c*/ 	.word	0x00011f50


	//   ....[57]....
        /*0570*/ 	.word	0x00012090


	//   ....[58]....
        /*0574*/ 	.word	0x000120a0


	//   ....[59]....
        /*0578*/ 	.word	0x000121f0


	//   ....[60]....
        /*057c*/ 	.word	0x00012210


	//   ....[61]....
        /*0580*/ 	.word	0x00012360


	//   ....[62]....
        /*0584*/ 	.word	0x00012370


	//   ....[63]....
        /*0588*/ 	.word	0x000126b0


	//   ....[64]....
        /*058c*/ 	.word	0x000126d0


	//   ....[65]....
        /*0590*/ 	.word	0x00013030


	//   ....[66]....
        /*0594*/ 	.word	0x00013040


	//   ....[67]....
        /*0598*/ 	.word	0x00013e20


	//   ....[68]....
        /*059c*/ 	.word	0x00013e40


	//   ....[69]....
        /*05a0*/ 	.word	0x00013f90


	//   ....[70]....
        /*05a4*/ 	.word	0x00013fa0


	//   ....[71]....
        /*05a8*/ 	.word	0x000140f0


	//   ....[72]....
        /*05ac*/ 	.word	0x00014110


	//   ....[73]....
        /*05b0*/ 	.word	0x00014260


	//   ....[74]....
        /*05b4*/ 	.word	0x00014270


	//   ....[75]....
        /*05b8*/ 	.word	0x00014460


	//   ....[76]....
        /*05bc*/ 	.word	0x00014480


	//   ....[77]....
        /*05c0*/ 	.word	0x000145a0


	//   ....[78]....
        /*05c4*/ 	.word	0x000145e0


	//   ....[79]....
        /*05c8*/ 	.word	0x00014610


	//   ....[80]....
        /*05cc*/ 	.word	0x00014640


	//   ....[81]....
        /*05d0*/ 	.word	0x00014670


	//   ....[82]....
        /*05d4*/ 	.word	0x000146a0


	//   ....[83]....
        /*05d8*/ 	.word	0x000147f0


	//   ....[84]....
        /*05dc*/ 	.word	0x00014830


	//   ....[85]....
        /*05e0*/ 	.word	0x00014860


	//   ....[86]....
        /*05e4*/ 	.word	0x00014890


	//   ....[87]....
        /*05e8*/ 	.word	0x000148c0


	//   ....[88]....
        /*05ec*/ 	.word	0x000148f0


	//   ....[89]....
        /*05f0*/ 	.word	0x00014980


	//   ....[90]....
        /*05f4*/ 	.word	0x000149c0


	//   ....[91]....
        /*05f8*/ 	.word	0x000149d0


	//   ....[92]....
        /*05fc*/ 	.word	0x00014a30


	//   ....[93]....
        /*0600*/ 	.word	0x000153e0


	//   ....[94]....
        /*0604*/ 	.word	0x00015440


	//   ....[95]....
        /*0608*/ 	.word	0x00015490


	//   ....[96]....
        /*060c*/ 	.word	0x000154e0


	//   ....[97]....
        /*0610*/ 	.word	0x00015530


	//   ....[98]....
        /*0614*/ 	.word	0x000155a0


	//   ....[99]....
        /*0618*/ 	.word	0x000155e0


	//   ....[100]....
        /*061c*/ 	.word	0x00015650


	//   ....[101]....
        /*0620*/ 	.word	0x000156c0


	//   ....[102]....
        /*0624*/ 	.word	0x00015720


	//   ....[103]....
        /*0628*/ 	.word	0x00015790


	//   ....[104]....
        /*062c*/ 	.word	0x00015800


	//   ....[105]....
        /*0630*/ 	.word	0x00015860


	//   ....[106]....
        /*0634*/ 	.word	0x000158c0


	//   ....[107]....
        /*0638*/ 	.word	0x00015920


	//   ....[108]....
        /*063c*/ 	.word	0x00015990


	//   ....[109]....
        /*0640*/ 	.word	0x000159f0


	//   ....[110]....
        /*0644*/ 	.word	0x00015a50


	//   ....[111]....
        /*0648*/ 	.word	0x00015aa0


	//   ....[112]....
        /*064c*/ 	.word	0x00015b00


	//   ....[113]....
        /*0650*/ 	.word	0x00015b50


	//   ....[114]....
        /*0654*/ 	.word	0x00015ba0


	//   ....[115]....
        /*0658*/ 	.word	0x00015c10


	//   ....[116]....
        /*065c*/ 	.word	0x00015c80


	//   ....[117]....
        /*0660*/ 	.word	0x00015ce0


	//   ....[118]....
        /*0664*/ 	.word	0x00015d40


	//   ....[119]....
        /*0668*/ 	.word	0x00015da0


	//   ....[120]....
        /*066c*/ 	.word	0x00015e10


	//   ....[121]....
        /*0670*/ 	.word	0x00015e70


	//   ....[122]....
        /*0674*/ 	.word	0x00015ed0


	//   ....[123]....
        /*0678*/ 	.word	0x00015f30


	//   ....[124]....
        /*067c*/ 	.word	0x00015fa0


	//   ....[125]....
        /*0680*/ 	.word	0x00016000


	//   ....[126]....
        /*0684*/ 	.word	0x00016060


	//   ....[127]....
        /*0688*/ 	.word	0x000160c0


	//   ....[128]....
        /*068c*/ 	.word	0x00016130


	//   ....[129]....
        /*0690*/ 	.word	0x00016190


	//   ....[130]....
        /*0694*/ 	.word	0x000161f0


	//   ....[131]....
        /*0698*/ 	.word	0x00016250


	//   ....[132]....
        /*069c*/ 	.word	0x000162c0


	//   ....[133]....
        /*06a0*/ 	.word	0x00016320


	//   ....[134]....
        /*06a4*/ 	.word	0x00016380


	//   ....[135]....
        /*06a8*/ 	.word	0x000163e0


	//   ....[136]....
        /*06ac*/ 	.word	0x00016450


	//   ....[137]....
        /*06b0*/ 	.word	0x000164a0


	//   ....[138]....
        /*06b4*/ 	.word	0x000164e0


	//   ....[139]....
        /*06b8*/ 	.word	0x00016530


	//   ....[140]....
        /*06bc*/ 	.word	0x00016580


	//   ....[141]....
        /*06c0*/ 	.word	0x000165d0


	//   ....[142]....
        /*06c4*/ 	.word	0x00016640


	//   ....[143]....
        /*06c8*/ 	.word	0x00016680


	//   ....[144]....
        /*06cc*/ 	.word	0x000166d0


	//   ....[145]....
        /*06d0*/ 	.word	0x00016720


	//   ....[146]....
        /*06d4*/ 	.word	0x00016770


	//   ....[147]....
        /*06d8*/ 	.word	0x000167c0


	//   ....[148]....
        /*06dc*/ 	.word	0x00016830


	//   ....[149]....
        /*06e0*/ 	.word	0x00016870


	//   ....[150]....
        /*06e4*/ 	.word	0x000168e0


	//   ....[151]....
        /*06e8*/ 	.word	0x00016940


	//   ....[152]....
        /*06ec*/ 	.word	0x000169a0


	//----- nvinfo : EIATTR_EXIT_INSTR_OFFSETS
	.align		4
.L_310:
        /*06f0*/ 	.byte	0x04, 0x1c
        /*06f2*/ 	.short	(.L_312 - .L_311)


	//   ....[0]....
.L_311:
        /*06f4*/ 	.word	0x00000fe0


	//   ....[1]....
        /*06f8*/ 	.word	0x000153a0


	//----- nvinfo : EIATTR_MAX_THREADS
	.align		4
.L_312:
        /*06fc*/ 	.byte	0x04, 0x05
        /*06fe*/ 	.short	(.L_314 - .L_313)
.L_313:
        /*0700*/ 	.word	0x00000100
        /*0704*/ 	.word	0x00000001
        /*0708*/ 	.word	0x00000001


	//----- nvinfo : EIATTR_CRS_STACK_SIZE
	.align		4
.L_314:
        /*070c*/ 	.byte	0x04, 0x1e
        /*070e*/ 	.short	(.L_316 - .L_315)
.L_315:
        /*0710*/ 	.word	0x00000000
.L_316:


//--------------------- .nv.info._ZN7cutlass13device_kernelIN5flash19enable_sm80_to_sm89INS1_16FlashAttnFwdSm80INS1_25CollectiveMainloopFwdSm80ILi8ELi1ELb0EN4cute5tupleIJNS5_1CILi128EEENS7_ILi64EEENS7_ILi192EEEEEELi192ENS_6half_tEfNS_4arch4Sm80ELb0ELb1ELb1ELb1ELb0ELb1ELb1ELb1EEENS1_21CollectiveEpilogueFwdINS6_IJS8_SA_S9_EEENS6_IJNS7_ILi1EEESI_SI_EEESC_SE_Li256ELb1ELb1ELb1ELb0EEENS1_36VarlenDynamicPersistentTileSchedulerILi128ELi64ELi256ELi256ELb1ELb1ELb0ELb1ELb0ELb1EEEEEEEEEvNT_6ParamsE --------------------------
	.section	.nv.info._ZN7cutlass13device_kernelIN5flash19enable_sm80_to_sm89INS1_16FlashAttnFwdSm80INS1_25CollectiveMainloopFwdSm80ILi8ELi1ELb0EN4cute5tupleIJNS5_1CILi128EEENS7_ILi64EEENS7_ILi192EEEEEELi192ENS_6half_tEfNS_4arch4Sm80ELb0ELb1ELb1ELb1ELb0ELb1ELb1ELb1EEENS1_21CollectiveEpilogueFwdINS6_IJS8_SA_S9_EEENS6_IJNS7_ILi1EEESI_SI_EEESC_SE_Li256ELb1ELb1ELb1ELb0EEENS1_36VarlenDynamicPersistentTileSchedulerILi128ELi64ELi256ELi256ELb1ELb1ELb0ELb1ELb0ELb1EEEEEEEEEvNT_6ParamsE,"",@"SHT_CUDA_INFO"
	.sectionflags	@""
	.align	4


	//----- nvinfo : EIATTR_CUDA_API_VERSION
	.align		4
        /*0000*/ 	.byte	0x04, 0x37
        /*0002*/ 	.short	(.L_318 - .L_317)
.L_317:
        /*0004*/ 	.word	0x00000082


	//----- nvinfo : EIATTR_SW2861232_WAR
	.align		4
.L_318:
        /*0008*/ 	.byte	0x01, 0x35
	.zero		2


	//----- nvinfo : EIATTR_PARAM_CBANK
	.align		4
        /*000c*/ 	.byte	0x04, 0x0a
        /*000e*/ 	.short	(.L_320 - .L_319)
	.align		4
.L_319:
        /*0010*/ 	.word	index@(.nv.constant0._ZN7cutlass13device_kernelIN5flash19enable_sm80_to_sm89INS1_16FlashAttnFwdSm80INS1_25CollectiveMainloopFwdSm80ILi8ELi1ELb0EN4cute5tupleIJNS5_1CILi128EEENS7_ILi64EEENS7_ILi192EEEEEELi192ENS_6half_tEfNS_4arch4Sm80ELb0ELb1ELb1ELb1ELb0ELb1ELb1ELb1EEENS1_21CollectiveEpilogueFwdINS6_IJS8_SA_S9_EEENS6_IJNS7_ILi1EEESI_SI_EEESC_SE_Li256ELb1ELb1ELb1ELb0EEENS1_36VarlenDynamicPersistentTileSchedulerILi128ELi64ELi256ELi256ELb1ELb1ELb0ELb1ELb0ELb1EEEEEEEEEvNT_6ParamsE)
        /*0014*/ 	.short	0x0160
        /*0016*/ 	.short	0x0438


	//----- nvinfo : EIATTR_CBANK_PARAM_SIZE
	.align		4
.L_320:
        /*0018*/ 	.byte	0x03, 0x19
        /*001a*/ 	.short	0x0438


	//----- nvinfo : EIATTR_KPARAM_INFO
	.align		4
        /*001c*/ 	.byte	0x04, 0x17
        /*001e*/ 	.short	(.L_322 - .L_321)
.L_321:
        /*0020*/ 	.word	0x00000000
        /*0024*/ 	.short	0x0000
        /*0026*/ 	.short	0x0000
        /*0028*/ 	.byte	0x00, 0xf0, 0xe1, 0x10


	//----- nvinfo : EIATTR_MAXREG_COUNT
	.align		4
.L_322:
        /*002c*/ 	.byte	0x03, 0x1b
        /*002e*/ 	.short	0x00ff


	//----- nvinfo : EIATTR_NUM_BARRIERS
	.align		4
        /*0030*/ 	.byte	0x02, 0x4c
        /*0032*/ 	.byte	0x06
	.zero		1


	//----- nvinfo : EIATTR_ANNOTATIONS
	.align		4
        /*0034*/ 	.byte	0x04, 0x55
        /*0036*/ 	.short	(.L_324 - .L_323)


	//   ....[0]....
.L_323:
        /* <DEDUP_REMOVED lines=57> */


	//----- nvinfo : EIATTR_MERCURY_ISA_VERSION
	.align		4
.L_324:
        /*03b8*/ 	.byte	0x03, 0x5f
        /*03ba*/ 	.short	0x0000


	//----- nvinfo : EIATTR_INT_WARP_WIDE_INSTR_OFFSETS
	.align		4
        /*03bc*/ 	.byte	0x04, 0x31
        /*03be*/ 	.short	(.L_326 - .L_325)


	//   ....[0]....
.L_325:
        /*03c0*/ 	.word	0x0001d540


	//   ....[1]....
        /*03c4*/ 	.word	0x0001d5c0


	//----- nvinfo : EIATTR_COOP_GROUP_MASK_REGIDS
	.align		4
.L_326:
        /*03c8*/ 	.byte	0x04, 0x29
        /*03ca*/ 	.short	(.L_328 - .L_327)


	//   ....[0]....
.L_327:
        /*03cc*/ 	.word	0xffffffff


	//   ....[1]....
        /*03d0*/ 	.word	0xffffffff


	//   ....[2]....
        /*03d4*/ 	.word	0xffffffff


	//   ....[3]....
        /*03d8*/ 	.word	0xffffffff


	//   ....[4]....
        /*03dc*/ 	.word	0xffffffff


	//   ....[5]....
        /*03e0*/ 	.word	0xffffffff


	//   ....[6]....
        /*03e4*/ 	.word	0xffffffff


	//   ....[7]....
        /*03e8*/ 	.word	0xffffffff


	//   ....[8]....
        /*03ec*/ 	.word	0xffffffff


	//   ....[9]....
        /*03f0*/ 	.word	0xffffffff


	//   ....[10]....
        /*03f4*/ 	.word	0xffffffff


	//   ....[11]....
        /*03f8*/ 	.word	0xffffffff


	//   ....[12]....
        /*03fc*/ 	.word	0xffffffff


	//   ....[13]....
        /*0400*/ 	.word	0xffffffff


	//   ....[14]....
        /*0404*/ 	.word	0xffffffff


	//   ....[15]....
        /*0408*/ 	.word	0xffffffff


	//   ....[16]....
        /*040c*/ 	.word	0xffffffff


	//   ....[17]....
        /*0410*/ 	.word	0xffffffff


	//   ....[18]....
        /*0414*/ 	.word	0xffffffff


	//   ....[19]....
        /*0418*/ 	.word	0xffffffff


	//   ....[20]....
        /*041c*/ 	.word	0xffffffff


	//   ....[21]....
        /*0420*/ 	.word	0xffffffff


	//   ....[22]....
        /*0424*/ 	.word	0xffffffff


	//   ....[23]....
        /*0428*/ 	.word	0xffffffff


	//   ....[24]....
        /*042c*/ 	.word	0xffffffff


	//   ....[25]....
        /*0430*/ 	.word	0xffffffff


	//   ....[26]....
        /*0434*/ 	.word	0xffffffff


	//   ....[27]....
        /*0438*/ 	.word	0xffffffff


	//   ....[28]....
        /*043c*/ 	.word	0xffffffff


	//   ....[29]....
        /*0440*/ 	.word	0xffffffff


	//   ....[30]....
        /*0444*/ 	.word	0xffffffff


	//   ....[31]....
        /*0448*/ 	.word	0xffffffff


	//   ....[32]....
        /*044c*/ 	.word	0xffffffff


	//   ....[33]....
        /*0450*/ 	.word	0xffffffff


	//   ....[34]....
        /*0454*/ 	.word	0xffffffff


	//   ....[35]....
        /*0458*/ 	.word	0xffffffff


	//   ....[36]....
        /*045c*/ 	.word	0xffffffff


	//   ....[37]....
        /*0460*/ 	.word	0xffffffff


	//   ....[38]....
        /*0464*/ 	.word	0xffffffff


	//   ....[39]....
        /*0468*/ 	.word	0xffffffff


	//   ....[40]....
        /*046c*/ 	.word	0xffffffff


	//   ....[41]....
        /*0470*/ 	.word	0xffffffff


	//   ....[42]....
        /*0474*/ 	.word	0xffffffff


	//   ....[43]....
        /*0478*/ 	.word	0xffffffff


	//   ....[44]....
        /*047c*/ 	.word	0xffffffff


	//   ....[45]....
        /*0480*/ 	.word	0xffffffff


	//   ....[46]....
        /*0484*/ 	.word	0xffffffff


	//   ....[47]....
        /*0488*/ 	.word	0xffffffff


	//   ....[48]....
        /*048c*/ 	.word	0xffffffff


	//   ....[49]....
        /*0490*/ 	.word	0xffffffff


	//   ....[50]....
        /*0494*/ 	.word	0xffffffff


	//   ....[51]....
        /*0498*/ 	.word	0xffffffff


	//   ....[52]....
        /*049c*/ 	.word	0xffffffff


	//   ....[53]....
        /*04a0*/ 	.word	0xffffffff


	//   ....[54]....
        /*04a4*/ 	.word	0xffffffff


	//   ....[55]....
        /*04a8*/ 	.word	0xffffffff


	//   ....[56]....
        /*04ac*/ 	.word	0xffffffff


	//   ....[57]....
        /*04b0*/ 	.word	0xffffffff


	//   ....[58]....
        /*04b4*/ 	.word	0xffffffff


	//   ....[59]....
        /*04b8*/ 	.word	0xffffffff


	//   ....[60]....
        /*04bc*/ 	.word	0xffffffff


	//   ....[61]....
        /*04c0*/ 	.word	0xffffffff


	//   ....[62]....
        /*04c4*/ 	.word	0xffffffff


	//   ....[63]....
        /*04c8*/ 	.word	0xffffffff


	//   ....[64]....
        /*04cc*/ 	.word	0xffffffff


	//   ....[65]....
        /*04d0*/ 	.word	0xffffffff


	//   ....[66]....
        /*04d4*/ 	.word	0xffffffff


	//   ....[67]....
        /*04d8*/ 	.word	0xffffffff


	//   ....[68]....
        /*04dc*/ 	.word	0xffffffff


	//   ....[69]....
        /*04e0*/ 	.word	0xffffffff


	//   ....[70]....
        /*04e4*/ 	.word	0xffffffff


	//   ....[71]....
        /*04e8*/ 	.word	0xffffffff


	//   ....[72]....
        /*04ec*/ 	.word	0xffffffff


	//   ....[73]....
        /*04f0*/ 	.word	0xffffffff


	//   ....[74]....
        /*04f4*/ 	.word	0xffffffff


	//   ....[75]....
        /*04f8*/ 	.word	0xffffffff


	//   ....[76]....
        /*04fc*/ 	.word	0xffffffff


	//   ....[77]....
        /*0500*/ 	.word	0xffffffff


	//   ....[78]....
        /*0504*/ 	.word	0xffffffff


	//   ....[79]....
        /*0508*/ 	.word	0xffffffff


	//   ....[80]....
        /*050c*/ 	.word	0xffffffff


	//   ....[81]....
        /*0510*/ 	.word	0xffffffff


	//   ....[82]....
        /*0514*/ 	.word	0xffffffff


	//   ....[83]....
        /*0518*/ 	.word	0xffffffff


	//   ....[84]....
        /*051c*/ 	.word	0xffffffff


	//   ....[85]....
        /*0520*/ 	.word	0xffffffff


	//   ....[86]....
        /*0524*/ 	.word	0xffffffff


	//   ....[87]....
        /*0528*/ 	.word	0xffffffff


	//   ....[88]....
        /*052c*/ 	.word	0xffffffff


	//   ....[89]....
        /*0530*/ 	.word	0xffffffff


	//   ....[90]....
        /*0534*/ 	.word	0xffffffff


	//   ....[91]....
        /*0538*/ 	.word	0xffffffff


	//   ....[92]....
        /*053c*/ 	.word	0xffffffff


	//   ....[93]....
        /*0540*/ 	.word	0xffffffff


	//   ....[94]....
        /*0544*/ 	.word	0xffffffff


	//   ....[95]....
        /*0548*/ 	.word	0xffffffff


	//   ....[96]....
        /*054c*/ 	.word	0xffffffff


	//   ....[97]....
        /*0550*/ 	.word	0xffffffff


	//   ....[98]....
        /*0554*/ 	.word	0xffffffff


	//   ....[99]....
        /*0558*/ 	.word	0xffffffff


	//   ....[100]....
        /*055c*/ 	.word	0xffffffff


	//   ....[101]....
        /*0560*/ 	.word	0xffffffff


	//   ....[102]....
        /*0564*/ 	.word	0xffffffff


	//   ....[103]....
        /*0568*/ 	.word	0xffffffff


	//   ....[104]....
        /*056c*/ 	.word	0xffffffff


	//   ....[105]....
        /*0570*/ 	.word	0xffffffff


	//   ....[106]....
        /*0574*/ 	.word	0xffffffff


	//   ....[107]....
        /*0578*/ 	.word	0xffffffff


	//   ....[108]....
        /*057c*/ 	.word	0xffffffff


	//   ....[109]....
        /*0580*/ 	.word	0xffffffff


	//   ....[110]....
        /*0584*/ 	.word	0xffffffff


	//   ....[111]....
        /*0588*/ 	.word	0xffffffff


	//   ....[112]....
        /*058c*/ 	.word	0xffffffff


	//   ....[113]....
        /*0590*/ 	.word	0xffffffff


	//   ....[114]....
        /*0594*/ 	.word	0xffffffff


	//   ....[115]....
        /*0598*/ 	.word	0xffffffff


	//   ....[116]....
        /*059c*/ 	.word	0xffffffff


	//   ....[117]....
        /*05a0*/ 	.word	0xffffffff


	//   ....[118]....
        /*05a4*/ 	.word	0xffffffff


	//   ....[119]....
        /*05a8*/ 	.word	0xffffffff


	//   ....[120]....
        /*05ac*/ 	.word	0xffffffff


	//   ....[121]....
        /*05b0*/ 	.word	0xffffffff


	//   ....[122]....
        /*05b4*/ 	.word	0xffffffff


	//   ....[123]....
        /*05b8*/ 	.word	0xffffffff


	//   ....[124]....
        /*05bc*/ 	.word	0xffffffff


	//   ....[125]....
        /*05c0*/ 	.word	0xffffffff


	//   ....[126]....
        /*05c4*/ 	.word	0xffffffff


	//   ....[127]....
        /*05c8*/ 	.word	0xffffffff


	//   ....[128]....
        /*05cc*/ 	.word	0xffffffff


	//   ....[129]....
        /*05d0*/ 	.word	0xffffffff


	//   ....[130]....
        /*05d4*/ 	.word	0xffffffff


	//   ....[131]....
        /*05d8*/ 	.word	0xffffffff


	//   ....[132]....
        /*05dc*/ 	.word	0xffffffff


	//   ....[133]....
        /*05e0*/ 	.word	0xffffffff


	//   ....[134]....
        /*05e4*/ 	.word	0xffffffff


	//   ....[135]....
        /*05e8*/ 	.word	0xffffffff


	//   ....[136]....
        /*05ec*/ 	.word	0xffffffff


	//   ....[137]....
        /*05f0*/ 	.word	0xffffffff


	//   ....[138]....
        /*05f4*/ 	.word	0xffffffff


	//   ....[139]....
        /*05f8*/ 	.word	0xffffffff


	//   ....[140]....
        /*05fc*/ 	.word	0xffffffff


	//   ....[141]....
        /*0600*/ 	.word	0xffffffff


	//   ....[142]....
        /*0604*/ 	.word	0xffffffff


	//   ....[143]....
        /*0608*/ 	.word	0xffffffff


	//   ....[144]....
        /*060c*/ 	.word	0xffffffff


	//   ....[145]....
        /*0610*/ 	.word	0xffffffff


	//   ....[146]....
        /*0614*/ 	.word	0xffffffff


	//   ....[147]....
        /*0618*/ 	.word	0xffffffff


	//   ....[148]....
        /*061c*/ 	.word	0xffffffff


	//   ....[149]....
        /*0620*/ 	.word	0xffffffff


	//   ....[150]....
        /*0624*/ 	.word	0xffffffff


	//   ....[151]....
        /*0628*/ 	.word	0xffffffff


	//   ....[152]....
        /*062c*/ 	.word	0xffffffff


	//   ....[153]....
        /*0630*/ 	.word	0xffffffff


	//   ....[154]....
        /*0634*/ 	.word	0xffffffff


	//   ....[155]....
        /*0638*/ 	.word	0xffffffff


	//   ....[156]....
        /*063c*/ 	.word	0xffffffff


	//   ....[157]....
        /*0640*/ 	.word	0xffffffff


	//   ....[158]....
        /*0644*/ 	.word	0xffffffff


	//   ....[159]....
        /*0648*/ 	.word	0xffffffff


	//   ....[160]....
        /*064c*/ 	.word	0xffffffff


	//   ....[161]....
        /*0650*/ 	.word	0xffffffff


	//   ....[162]....
        /*0654*/ 	.word	0xffffffff


	//   ....[163]....
        /*0658*/ 	.word	0xffffffff


	//   ....[164]....
        /*065c*/ 	.word	0xffffffff


	//   ....[165]....
        /*0660*/ 	.word	0xffffffff


	//   ....[166]....
        /*0664*/ 	.word	0xffffffff


	//   ....[167]....
        /*0668*/ 	.word	0xffffffff


	//   ....[168]....
        /*066c*/ 	.word	0xffffffff


	//----- nvinfo : EIATTR_COOP_GROUP_INSTR_OFFSETS
	.align		4
.L_328:
        /*0670*/ 	.byte	0x04, 0x28
        /*0672*/ 	.short	(.L_330 - .L_329)


	//   ....[0]....
.L_329:
        /*0674*/ 	.word	0x00000050


	//   ....[1]....
        /*0678*/ 	.word	0x00000210


	//   ....[2]....
        /*067c*/ 	.word	0x00000240


	//   ....[3]....
        /*0680*/ 	.word	0x00000270


	//   ....[4]....
        /*0684*/ 	.word	0x000002a0


	//   ....[5]....
        /*0688*/ 	.word	0x000002d0


	//   ....[6]....
        /*068c*/ 	.word	0x00000300


	//   ....[7]....
        /*0690*/ 	.word	0x00000470


	//   ....[8]....
        /*0694*/ 	.word	0x000004b0


	//   ....[9]....
        /*0698*/ 	.word	0x000004e0


	//   ....[10]....
        /*069c*/ 	.word	0x00000510


	//   ....[11]....
        /*06a0*/ 	.word	0x00000540


	//   ....[12]....
        /*06a4*/ 	.word	0x00000570


	//   ....[13]....
        /*06a8*/ 	.word	0x00000600


	//   ....[14]....
        /*06ac*/ 	.word	0x00000650


	//   ....[15]....
        /*06b0*/ 	.word	0x00000670


	//   ....[16]....
        /*06b4*/ 	.word	0x000006d0


	//   ....[17]....
        /*06b8*/ 	.word	0x00008590


	//   ....[18]....
        /*06bc*/ 	.word	0x000085b0


	//   ....[19]....
        /*06c0*/ 	.word	0x00008730


	//   ....[20]....
        /*06c4*/ 	.word	0x00008740


	//   ....[21]....
        /*06c8*/ 	.word	0x000088a0


	//   ....[22]....
        /*06cc*/ 	.word	0x000088c0


	//   ....[23]....
        /*06d0*/ 	.word	0x00008a20


	//   ....[24]....
        /*06d4*/ 	.word	0x00008a30


	//   ....[25]....
        /*06d8*/ 	.word	0x00009190


	//   ....[26]....
        /*06dc*/ 	.word	0x000091b0


	//   ....[27]....
        /*06e0*/ 	.word	0x000091c0


	//   ....[28]....
        /*06e4*/ 	.word	0x000091d0


	//   ....[29]....
        /*06e8*/ 	.word	0x00009640


	//   ....[30]....
        /*06ec*/ 	.word	0x000098b0


	//   ....[31]....
        /*06f0*/ 	.word	0x000098f0


	//   ....[32]....
        /*06f4*/ 	.word	0x00009910


	//   ....[33]....
        /*06f8*/ 	.word	0x0000c4a0


	//   ....[34]....
        /*06fc*/ 	.word	0x0000c540


	//   ....[35]....
        /*0700*/ 	.word	0x0000c560


	//   ....[36]....
        /*0704*/ 	.word	0x0000c570


	//   ....[37]....
        /*0708*/ 	.word	0x0000c890


	//   ....[38]....
        /*070c*/ 	.word	0x0000ca60


	//   ....[39]....
        /*0710*/ 	.word	0x0000caa0


	//   ....[40]....
        /*0714*/ 	.word	0x0000cae0


	//   ....[41]....
        /*0718*/ 	.word	0x00010b70


	//   ....[42]....
        /*071c*/ 	.word	0x00010d40


	//   ....[43]....
        /*0720*/ 	.word	0x000115d0


	//   ....[44]....
        /*0724*/ 	.word	0x00011730


	//   ....[45]....
        /*0728*/ 	.word	0x00011740


	//   ....[46]....
        /*072c*/ 	.word	0x00011790


	//   ....[47]....
        /*0730*/ 	.word	0x00014040


	//   ....[48]....
        /*0734*/ 	.word	0x00014280


	//   ....[49]....
        /*0738*/ 	.word	0x00014ac0


	//   ....[50]....
        /*073c*/ 	.word	0x00014c20


	//   ....[51]....
        /*0740*/ 	.word	0x00014c90


	//   ....[52]....
        /*0744*/ 	.word	0x00014d30


	//   ....[53]....
        /*0748*/ 	.word	0x000179d0


	//   ....[54]....
        /*074c*/ 	.word	0x000179f0


	//   ....[55]....
        /*0750*/ 	.word	0x00017a20


	//   ....[56]....
        /*0754*/ 	.word	0x00017a80


	//   ....[57]....
        /*0758*/ 	.word	0x0001a900


	//   ....[58]....
        /*075c*/ 	.word	0x0001ab40


	//   ....[59]....
        /*0760*/ 	.word	0x0001b380


	//   ....[60]....
        /*0764*/ 	.word	0x0001b4e0


	//   ....[61]....
        /*0768*/ 	.word	0x0001b550


	//   ....[62]....
        /*076c*/ 	.word	0x0001b5f0


	//   ....[63]....
        /*0770*/ 	.word	0x0001cd10


	//   ....[64]....
        /*0774*/ 	.word	0x0001cd40


	//   ....[65]....
        /*0778*/ 	.word	0x0001cd50


	//   ....[66]....
        /*077c*/ 	.word	0x0001cd80


	//   ....[67]....
        /*0780*/ 	.word	0x0001e2c0


	//   ....[68]....
        /*0784*/ 	.word	0x0001e2d0


	//   ....[69]....
        /*0788*/ 	.word	0x0001e2f0


	//   ....[70]....
        /*078c*/ 	.word	0x0001e310


	//   ....[71]....
        /*0790*/ 	.word	0x0001e6d0


	//   ....[72]....
        /*0794*/ 	.word	0x0001e6f0


	//   ....[73]....
        /*0798*/ 	.word	0x0001e850


	//   ....[74]....
        /*079c*/ 	.word	0x0001e860


	//   ....[75]....
        /*07a0*/ 	.word	0x0001e9a0


	//   ....[76]....
        /*07a4*/ 	.word	0x0001e9c0


	//   ....[77]....
        /*07a8*/ 	.word	0x0001eb00


	//   ....[78]....
        /*07ac*/ 	.word	0x0001eb10


	//   ....[79]....
        /*07b0*/ 	.word	0x0001ee50


	//   ....[80]....
        /*07b4*/ 	.word	0x0001ee70


	//   ....[81]....
        /*07b8*/ 	.word	0x0001f7b0


	//   ....[82]....
        /*07bc*/ 	.word	0x0001f7c0


	//   ....[83]....
        /*07c0*/ 	.word	0x00020580


	//   ....[84]....
        /*07c4*/ 	.word	0x000205a0


	//   ....[85]....
        /*07c8*/ 	.word	0x00020710


	//   ....[86]....
        /*07cc*/ 	.word	0x00020720


	//   ....[87]....
        /*07d0*/ 	.word	0x00020860


	//   ....[88]....
        /*07d4*/ 	.word	0x00020880


	//   ....[89]....
        /*07d8*/ 	.word	0x000209c0


	//   ....[90]....
        /*07dc*/ 	.word	0x000209d0


	//   ....[91]....
        /*07e0*/ 	.word	0x00020bd0


	//   ....[92]....
        /*07e4*/ 	.word	0x00020bf0


	//   ....[93]....
        /*07e8*/ 	.word	0x00020d20


	//   ....[94]....
        /*07ec*/ 	.word	0x00020d60


	//   ....[95]....
        /*07f0*/ 	.word	0x00020d90


	//   ....[96]....
        /*07f4*/ 	.word	0x00020dc0


	//   ....[97]....
        /*07f8*/ 	.word	0x00020df0


	//   ....[98]....
        /*07fc*/ 	.word	0x00020e20


	//   ....[99]....
        /*0800*/ 	.word	0x00020f80


	//   ....[100]....
        /*0804*/ 	.word	0x00020fc0


	//   ....[101]....
        /*0808*/ 	.word	0x00020ff0


	//   ....[102]....
        /*080c*/ 	.word	0x00021020


	//   ....[103]....
        /*0810*/ 	.word	0x00021050


	//   ....[104]....
        /*0814*/ 	.word	0x00021080


	//   ....[105]....
        /*0818*/ 	.word	0x00021110


	//   ....[106]....
        /*081c*/ 	.word	0x00021170


	//   ....[107]....
        /*0820*/ 	.word	0x00021180


	//   ....[108]....
        /*0824*/ 	.word	0x000211e0


	//   ....[109]....
        /*0828*/ 	.word	0x00021c30


	//   ....[110]....
        /*082c*/ 	.word	0x00021c90


	//   ....[111]....
        /*0830*/ 	.word	0x00021cf0


	//   ....[112]....
        /*0834*/ 	.word	0x00021d50


	//   ....[113]....
        /*0838*/ 	.word	0x00021db0


	//   ....[114]....
        /*083c*/ 	.word	0x00021e20


	//   ....[115]....
        /*0840*/ 	.word	0x00021e70


	//   ....[116]....
        /*0844*/ 	.word	0x00021ee0


	//   ....[117]....
        /*0848*/ 	.word	0x00021f50


	//   ....[118]....
        /*084c*/ 	.word	0x00021fb0


	//   ....[119]....
        /*0850*/ 	.word	0x00022020


	//   ....[120]....
        /*0854*/ 	.word	0x00022090


	//   ....[121]....
        /*0858*/ 	.word	0x00022100


	//   ....[122]....
        /*085c*/ 	.word	0x00022160


	//   ....[123]....
        /*0860*/ 	.word	0x000221d0


	//   ....[124]....
        /*0864*/ 	.word	0x00022240


	//   ....[125]....
        /*0868*/ 	.word	0x000222b0


	//   ....[126]....
        /*086c*/ 	.word	0x00022310


	//   ....[127]....
        /*0870*/ 	.word	0x00022370


	//   ....[128]....
        /*0874*/ 	.word	0x000223d0


	//   ....[129]....
        /*0878*/ 	.word	0x00022420


	//   ....[130]....
        /*087c*/ 	.word	0x00022470


	//   ....[131]....
        /*0880*/ 	.word	0x000224e0


	//   ....[132]....
        /*0884*/ 	.word	0x00022550


	//   ....[133]....
        /*0888*/ 	.word	0x000225c0


	//   ....[134]....
        /*088c*/ 	.word	0x00022620


	//   ....[135]....
        /*0890*/ 	.word	0x00022690


	//   ....[136]....
        /*0894*/ 	.word	0x00022700


	//   ....[137]....
        /*0898*/ 	.word	0x00022770


	//   ....[138]....
        /*089c*/ 	.word	0x000227d0


	//   ....[139]....
        /*08a0*/ 	.word	0x00022840


	//   ....[140]....
        /*08a4*/ 	.word	0x000228b0


	//   ....[141]....
        /*08a8*/ 	.word	0x00022920


	//   ....[142]....
        /*08ac*/ 	.word	0x00022980


	//   ....[143]....
        /*08b0*/ 	.word	0x000229f0


	//   ....[144]....
        /*08b4*/ 	.word	0x00022a60


	//   ....[145]....
        /*08b8*/ 	.word	0x00022ad0


	//   ....[146]....
        /*08bc*/ 	.word	0x00022b30


	//   ....[147]....
        /*08c0*/ 	.word	0x00022ba0


	//   ....[148]....
        /*08c4*/ 	.word	0x00022c10


	//   ....[149]....
        /*08c8*/ 	.word	0x00022c80


	//   ....[150]....
        /*08cc*/ 	.word	0x00022ce0


	//   ....[151]....
        /*08d0*/ 	.word	0x00022d50


	//   ....[152]....
        /*08d4*/ 	.word	0x00022dc0


	//   ....[153]....
        /*08d8*/ 	.word	0x00022e20


	//   ....[154]....
        /*08dc*/ 	.word	0x00022e70


	//   ....[155]....
        /*08e0*/ 	.word	0x00022ed0


	//   ....[156]....
        /*08e4*/ 	.word	0x00022f30


	//   ....[157]....
        /*08e8*/ 	.word	0x00022f90


	//   ....[158]....
        /*08ec*/ 	.word	0x00023000


	//   ....[159]....
        /*08f0*/ 	.word	0x00023050


	//   ....[160]....
        /*08f4*/ 	.word	0x000230a0


	//   ....[161]....
        /*08f8*/ 	.word	0x000230f0


	//   ....[162]....
        /*08fc*/ 	.word	0x00023150


	//   ....[163]....
        /*0900*/ 	.word	0x000231b0


	//   ....[164]....
        /*0904*/ 	.word	0x00023220


	//   ....[165]....
        /*0908*/ 	.word	0x00023270


	//   ....[166]....
        /*090c*/ 	.word	0x000232e0


	//   ....[167]....
        /*0910*/ 	.word	0x00023340


	//   ....[168]....
        /*0914*/ 	.word	0x000233b0


	//----- nvinfo : EIATTR_EXIT_INSTR_OFFSETS
	.align		4
.L_330:
        /*0918*/ 	.byte	0x04, 0x1c
        /*091a*/ 	.short	(.L_332 - .L_331)


	//   ....[0]....
.L_331:
        /*091c*/ 	.word	0x000010f0


	//   ....[1]....
        /*0920*/ 	.word	0x00021bf0


	//----- nvinfo : EIATTR_MAX_THREADS
	.align		4
.L_332:
        /*0924*/ 	.byte	0x04, 0x05
        /*0926*/ 	.short	(.L_334 - .L_333)
.L_333:
        /*0928*/ 	.word	0x00000100
        /*092c*/ 	.word	0x00000001
        /*0930*/ 	.word	0x00000001


	//----- nvinfo : EIATTR_CRS_STACK_SIZE
	.align		4
.L_334:
        /*0934*/ 	.byte	0x04, 0x1e
        /*0936*/ 	.short	(.L_336 - .L_335)
.L_335:
        /*0938*/ 	.word	0x00000000
.L_336:


//--------------------- .nv.info._ZN7cutlass13device_kernelIN5flash19enable_sm80_to_sm89INS1_16FlashAttnFwdSm80INS1_25CollectiveMainloopFwdSm80ILi8ELi1ELb1EN4cute5tupleIJNS5_1CILi128EEENS7_ILi96EEENS7_ILi192EEEEEELi192ENS_6half_tEfNS_4arch4Sm80ELb1ELb0ELb1ELb0ELb0ELb0ELb1ELb1EEENS1_21CollectiveEpilogueFwdINS6_IJS8_SA_S9_EEENS6_IJNS7_ILi1EEESI_SI_EEESC_SE_Li256ELb0ELb1ELb1ELb0EEENS1_30DynamicPersistentTileSchedulerILi256ELi256ELb1ELb1ELb0EEEEEEEEEvNT_6ParamsE --------------------------
	.section	.nv.info._ZN7cutlass13device_kernelIN5flash19enable_sm80_to_sm89INS1_16FlashAttnFwdSm80INS1_25CollectiveMainloopFwdSm80ILi8ELi1ELb1EN4cute5tupleIJNS5_1CILi128EEENS7_ILi96EEENS7_ILi192EEEEEELi192ENS_6half_tEfNS_4arch4Sm80ELb1ELb0ELb1ELb0ELb0ELb0ELb1ELb1EEENS1_21CollectiveEpilogueFwdINS6_IJS8_SA_S9_EEENS6_IJNS7_ILi1EEESI_SI_EEESC_SE_Li256ELb0ELb1ELb1ELb0EEENS1_30DynamicPersistentTileSchedulerILi256ELi256ELb1ELb1ELb0EEEEEEEEEvNT_6ParamsE,"",@"SHT_CUDA_INFO"
	.sectionflags	@""
	.align	4


	//----- nvinfo : EIATTR_CUDA_API_VERSION
	.align		4
        /*0000*/ 	.byte	0x04, 0x37
        /*0002*/ 	.short	(.L_338 - .L_337)
.L_337:
        /*0004*/ 	.word	0x00000082


	//----- nvinfo : EIATTR_SW2861232_WAR
	.align		4
.L_338:
        /*0008*/ 	.byte	0x01, 0x35
	.zero		2


	//----- nvinfo : EIATTR_PARAM_CBANK
	.align		4
        /*000c*/ 	.byte	0x04, 0x0a
        /*000e*/ 	.short	(.L_340 - .L_339)
	.align		4
.L_339:
        /*0010*/ 	.word	index@(.nv.constant0._ZN7cutlass13device_kernelIN5flash19enable_sm80_to_sm89INS1_16FlashAttnFwdSm80INS1_25CollectiveMainloopFwdSm80ILi8ELi1ELb1EN4cute5tupleIJNS5_1CILi128EEENS7_ILi96EEENS7_ILi192EEEEEELi192ENS_6half_tEfNS_4arch4Sm80ELb1ELb0ELb1ELb0ELb0ELb0ELb1ELb1EEENS1_21CollectiveEpilogueFwdINS6_IJS8_SA_S9_EEENS6_IJNS7_ILi1EEESI_SI_EEESC_SE_Li256ELb0ELb1ELb1ELb0EEENS1_30DynamicPersistentTileSchedulerILi256ELi256ELb1ELb1ELb0EEEEEEEEEvNT_6ParamsE)
        /*0014*/ 	.short	0x0160
        /*0016*/ 	.short	0x0428


	//----- nvinfo : EIATTR_CBANK_PARAM_SIZE
	.align		4
.L_340:
        /*0018*/ 	.byte	0x03, 0x19
        /*001a*/ 	.short	0x0428


	//----- nvinfo : EIATTR_KPARAM_INFO
	.align		4
        /*001c*/ 	.byte	0x04, 0x17
        /*001e*/ 	.short	(.L_342 - .L_341)
.L_341:
        /*0020*/ 	.word	0x00000000
        /*0024*/ 	.short	0x0000
        /*0026*/ 	.short	0x0000
        /*0028*/ 	.byte	0x00, 0xf0, 0xa1, 0x10


	//----- nvinfo : EIATTR_MAXREG_COUNT
	.align		4
.L_342:
        /*002c*/ 	.byte	0x03, 0x1b
        /*002e*/ 	.short	0x00ff


	//----- nvinfo : EIATTR_NUM_BARRIERS
	.align		4
        /*0030*/ 	.byte	0x02, 0x4c
        /*0032*/ 	.byte	0x06
	.zero		1


	//----- nvinfo : EIATTR_ANNOTATIONS
	.align		4
        /*0034*/ 	.byte	0x04, 0x55
        /*0036*/ 	.short	(.L_344 - .L_343)


	//   ....[0]....
.L_343:
        /* <DEDUP_REMOVED lines=62> */


	//----- nvinfo : EIATTR_MERCURY_ISA_VERSION
	.align		4
.L_344:
        /*0408*/ 	.byte	0x03, 0x5f
        /*040a*/ 	.short	0x0000


	//----- nvinfo : EIATTR_INT_WARP_WIDE_INSTR_OFFSETS
	.align		4
        /*040c*/ 	.byte	0x04, 0x31
        /*040e*/ 	.short	(.L_346 - .L_345)


	//   ....[0]....
.L_345:
        /*0410*/ 	.word	0x00010520


	//   ....[1]....
        /*0414*/ 	.word	0x000105a0


	//----- nvinfo : EIATTR_COOP_GROUP_MASK_REGIDS
	.align		4
.L_346:
        /*0418*/ 	.byte	0x04, 0x29
        /*041a*/ 	.short	(.L_348 - .L_347)


	//   ....[0]....
.L_347:
        /*041c*/ 	.word	0xffffffff


	//   ....[1]....
        /*0420*/ 	.word	0xffffffff


	//   ....[2]....
        /*0424*/ 	.word	0xffffffff


	//   ....[3]....
        /*0428*/ 	.word	0xffffffff


	//   ....[4]....
        /*042c*/ 	.word	0xffffffff


	//   ....[5]....
        /*0430*/ 	.word	0xffffffff


	//   ....[6]....
        /*0434*/ 	.word	0xffffffff


	//   ....[7]....
        /*0438*/ 	.word	0xffffffff


	//   ....[8]....
        /*043c*/ 	.word	0xffffffff


	//   ....[9]....
        /*0440*/ 	.word	0xffffffff


	//   ....[10]....
        /*0444*/ 	.word	0xffffffff


	//   ....[11]....
        /*0448*/ 	.word	0xffffffff


	//   ....[12]....
        /*044c*/ 	.word	0xffffffff


	//   ....[13]....
        /*0450*/ 	.word	0xffffffff


	//   ....[14]....
        /*0454*/ 	.word	0xffffffff


	//   ....[15]....
        /*0458*/ 	.word	0xffffffff


	//   ....[16]....
        /*045c*/ 	.word	0xffffffff


	//   ....[17]....
        /*0460*/ 	.word	0xffffffff


	//   ....[18]....
        /*0464*/ 	.word	0xffffffff


	//   ....[19]....
        /*0468*/ 	.word	0xffffffff


	//   ....[20]....
        /*046c*/ 	.word	0xffffffff


	//   ....[21]....
        /*0470*/ 	.word	0xffffffff


	//   ....[22]....
        /*0474*/ 	.word	0xffffffff


	//   ....[23]....
        /*0478*/ 	.word	0xffffffff


	//   ....[24]....
        /*047c*/ 	.word	0xffffffff


	//   ....[25]....
        /*0480*/ 	.word	0xffffffff


	//   ....[26]....
        /*0484*/ 	.word	0xffffffff


	//   ....[27]....
        /*0488*/ 	.word	0xffffffff


	//   ....[28]....
        /*048c*/ 	.word	0xffffffff


	//   ....[29]....
        /*0490*/ 	.word	0xffffffff


	//   ....[30]....
        /*0494*/ 	.word	0xffffffff


	//   ....[31]....
        /*0498*/ 	.word	0xffffffff


	//   ....[32]....
        /*049c*/ 	.word	0xffffffff


	//   ....[33]....
        /*04a0*/ 	.word	0xffffffff


	//   ....[34]....
        /*04a4*/ 	.word	0xffffffff


	//   ....[35]....
        /*04a8*/ 	.word	0xffffffff


	//   ....[36]....
        /*04ac*/ 	.word	0xffffffff


	//   ....[37]....
        /*04b0*/ 	.word	0xffffffff


	//   ....[38]....
        /*04b4*/ 	.word	0xffffffff


	//   ....[39]....
        /*04b8*/ 	.word	0xffffffff


	//   ....[40]....
        /*04bc*/ 	.word	0xffffffff


	//   ....[41]....
        /*04c0*/ 	.word	0xffffffff


	//   ....[42]....
        /*04c4*/ 	.word	0xffffffff


	//   ....[43]....
        /*04c8*/ 	.word	0xffffffff


	//   ....[44]....
        /*04cc*/ 	.word	0xffffffff


	//----- nvinfo : EIATTR_COOP_GROUP_INSTR_OFFSETS
	.align		4
.L_348:
        /*04d0*/ 	.byte	0x04, 0x28
        /*04d2*/ 	.short	(.L_350 - .L_349)


	//   ....[0]....
.L_349:
        /*04d4*/ 	.word	0x00000050


	//   ....[1]....
        /*04d8*/ 	.word	0x00000060


	//   ....[2]....
        /*04dc*/ 	.word	0x000018c0


	//   ....[3]....
        /*04e0*/ 	.word	0x000018d0


	//   ....[4]....
        /*04e4*/ 	.word	0x00001990


	//   ....[5]....
        /*04e8*/ 	.word	0x000019b0


	//   ....[6]....
        /*04ec*/ 	.word	0x000019c0


	//   ....[7]....
        /*04f0*/ 	.word	0x000019d0


	//   ....[8]....
        /*04f4*/ 	.word	0x000019e0


	//   ....[9]....
        /*04f8*/ 	.word	0x00001a00


	//   ....[10]....
        /*04fc*/ 	.word	0x000039d0


	//   ....[11]....
        /*0500*/ 	.word	0x000039e0


	//   ....[12]....
        /*0504*/ 	.word	0x00004230


	//   ....[13]....
        /*0508*/ 	.word	0x000043e0


	//   ....[14]....
        /*050c*/ 	.word	0x00004430


	//   ....[15]....
        /*0510*/ 	.word	0x000044a0


	//   ....[16]....
        /*0514*/ 	.word	0x00007770


	//   ....[17]....
        /*0518*/ 	.word	0x00008ae0


	//   ....[18]....
        /*051c*/ 	.word	0x00008c20


	//   ....[19]....
        /*0520*/ 	.word	0x00009180


	//   ....[20]....
        /*0524*/ 	.word	0x00009260


	//   ....[21]....
        /*0528*/ 	.word	0x000092d0


	//   ....[22]....
        /*052c*/ 	.word	0x0000d620


	//   ....[23]....
        /*0530*/ 	.word	0x0000d670


	//   ....[24]....
        /*0534*/ 	.word	0x0000d690


	//   ....[25]....
        /*0538*/ 	.word	0x0000d6b0


	//   ....[26]....
        /*053c*/ 	.word	0x0000fcd0


	//   ....[27]....
        /*0540*/ 	.word	0x0000fd20


	//   ....[28]....
        /*0544*/ 	.word	0x0000fd40


	//   ....[29]....
        /*0548*/ 	.word	0x0000fd60


	//   ....[30]....
        /*054c*/ 	.word	0x000106f0


	//   ....[31]....
        /*0550*/ 	.word	0x00010b40


	//   ....[32]....
        /*0554*/ 	.word	0x00010b50


	//   ....[33]....
        /*0558*/ 	.word	0x00010b80


	//   ....[34]....
        /*055c*/ 	.word	0x00010ba0


	//   ....[35]....
        /*0560*/ 	.word	0x00010ca0


	//   ....[36]....
        /*0564*/ 	.word	0x00010d00


	//   ....[37]....
        /*0568*/ 	.word	0x000115b0


	//   ....[38]....
        /*056c*/ 	.word	0x000115c0


	//   ....[39]....
        /*0570*/ 	.word	0x00011f40


	//   ....[40]....
        /*0574*/ 	.word	0x00012020


	//   ....[41]....
        /*0578*/ 	.word	0x00012080


	//   ....[42]....
        /*057c*/ 	.word	0x000120d0


	//   ....[43]....
        /*0580*/ 	.word	0x00012130


	//   ....[44]....
        /*0584*/ 	.word	0x00012180


	//----- nvinfo : EIATTR_EXIT_INSTR_OFFSETS
	.align		4
.L_350:
        /*0588*/ 	.byte	0x04, 0x1c
        /*058a*/ 	.short	(.L_352 - .L_351)


	//   ....[0]....
.L_351:
        /*058c*/ 	.word	0x000000b0


	//   ....[1]....
        /*0590*/ 	.word	0x00011fe0


	//----- nvinfo : EIATTR_MAX_THREADS
	.align		4
.L_352:
        /*0594*/ 	.byte	0x04, 0x05
        /*0596*/ 	.short	(.L_354 - .L_353)
.L_353:
        /*0598*/ 	.word	0x00000100
        /*059c*/ 	.word	0x00000001
        /*05a0*/ 	.word	0x00000001


	//----- nvinfo : EIATTR_CRS_STACK_SIZE
	.align		4
.L_354:
        /*05a4*/ 	.byte	0x04, 0x1e
        /*05a6*/ 	.short	(.L_356 - .L_355)
.L_355:
        /*05a8*/ 	.word	0x00000000
.L_356:


//--------------------- .nv.info._ZN7cutlass13device_kernelIN5flash19enable_sm80_to_sm89INS1_16FlashAttnFwdSm80INS1_25CollectiveMainloopFwdSm80ILi8ELi1ELb0EN4cute5tupleIJNS5_1CILi128EEENS7_ILi64EEENS7_ILi192EEEEEELi192ENS_6half_tEfNS_4arch4Sm80ELb1ELb0ELb1ELb1ELb0ELb0ELb1ELb1EEENS1_21CollectiveEpilogueFwdINS6_IJS8_SA_S9_EEENS6_IJNS7_ILi1EEESI_SI_EEESC_SE_Li256ELb1ELb1ELb1ELb0EEENS1_36VarlenDynamicPersistentTileSchedulerILi128ELi64ELi256ELi256ELb1ELb1ELb0ELb1ELb1ELb1EEEEEEEEEvNT_6ParamsE --------------------------
	.section	.nv.info._ZN7cutlass13device_kernelIN5flash19enable_sm80_to_sm89INS1_16FlashAttnFwdSm80INS1_25CollectiveMainloopFwdSm80ILi8ELi1ELb0EN4cute5tupleIJNS5_1CILi128EEENS7_ILi64EEENS7_ILi192EEEEEELi192ENS_6half_tEfNS_4arch4Sm80ELb1ELb0ELb1ELb1ELb0ELb0ELb1ELb1EEENS1_21CollectiveEpilogueFwdINS6_IJS8_SA_S9_EEENS6_IJNS7_ILi1EEESI_SI_EEESC_SE_Li256ELb1ELb1ELb1ELb0EEENS1_36VarlenDynamicPersistentTileSchedulerILi128ELi64ELi256ELi256ELb1ELb1ELb0ELb1ELb1ELb1EEEEEEEEEvNT_6ParamsE,"",@"SHT_CUDA_INFO"
	.sectionflags	@""
	.align	4


	//----- nvinfo : EIATTR_CUDA_API_VERSION
	.align		4
        /*0000*/ 	.byte	0x04, 0x37
        /*0002*/ 	.short	(.L_358 - .L_357)
.L_357:
        /*0004*/ 	.word	0x00000082


	//----- nvinfo : EIATTR_SW2861232_WAR
	.align		4
.L_358:
        /*0008*/ 	.byte	0x01, 0x35
	.zero		2


	//----- nvinfo : EIATTR_PARAM_CBANK
	.align		4
        /*000c*/ 	.byte	0x04, 0x0a
        /*000e*/ 	.short	(.L_360 - .L_359)
	.align		4
.L_359:
        /*0010*/ 	.word	index@(.nv.constant0._ZN7cutlass13device_kernelIN5flash19enable_sm80_to_sm89INS1_16FlashAttnFwdSm80INS1_25CollectiveMainloopFwdSm80ILi8ELi1ELb0EN4cute5tupleIJNS5_1CILi128EEENS7_ILi64EEENS7_ILi192EEEEEELi192ENS_6half_tEfNS_4arch4Sm80ELb1ELb0ELb1ELb1ELb0ELb0ELb1ELb1EEENS1_21CollectiveEpilogueFwdINS6_IJS8_SA_S9_EEENS6_IJNS7_ILi1EEESI_SI_EEESC_SE_Li256ELb1ELb1ELb1ELb0EEENS1_36VarlenDynamicPersistentTileSchedulerILi128ELi64ELi256ELi256ELb1ELb1ELb0ELb1ELb1ELb1EEEEEEEEEvNT_6ParamsE)
        /*0014*/ 	.short	0x0160
        /*0016*/ 	.short	0x0438


	//----- nvinfo : EIATTR_CBANK_PARAM_SIZE
	.align		4
.L_360:
        /*0018*/ 	.byte	0x03, 0x19
        /*001a*/ 	.short	0x0438


	//----- nvinfo : EIATTR_KPARAM_INFO
	.align		4
        /*001c*/ 	.byte	0x04, 0x17
        /*001e*/ 	.short	(.L_362 - .L_361)
.L_361:
        /*0020*/ 	.word	0x00000000
        /*0024*/ 	.short	0x0000
        /*0026*/ 	.short	0x0000
        /*0028*/ 	.byte	0x00, 0xf0, 0xe1, 0x10


	//----- nvinfo : EIATTR_MAXREG_COUNT
	.align		4
.L_362:
        /*002c*/ 	.byte	0x03, 0x1b
        /*002e*/ 	.short	0x00ff


	//----- nvinfo : EIATTR_NUM_BARRIERS
	.align		4
        /*0030*/ 	.byte	0x02, 0x4c
        /*0032*/ 	.byte	0x06
	.zero		1


	//----- nvinfo : EIATTR_ANNOTATIONS
	.align		4
        /*0034*/ 	.byte	0x04, 0x55
        /*0036*/ 	.short	(.L_364 - .L_363)


	//   ....[0]....
.L_363:
        /* <DEDUP_REMOVED lines=37> */


	//----- nvinfo : EIATTR_MERCURY_ISA_VERSION
	.align		4
.L_364:
        /*0270*/ 	.byte	0x03, 0x5f
        /*0272*/ 	.short	0x0000


	//----- nvinfo : EIATTR_INT_WARP_WIDE_INSTR_OFFSETS
	.align		4
        /*0274*/ 	.byte	0x04, 0x31
        /*0276*/ 	.short	(.L_366 - .L_365)


	//   ....[0]....
.L_365:
        /*0278*/ 	.word	0x0000c540


	//   ....[1]....
        /*027c*/ 	.word	0x0000c5c0


	//----- nvinfo : EIATTR_COOP_GROUP_MASK_REGIDS
	.align		4
.L_366:
        /*0280*/ 	.byte	0x04, 0x29
        /*0282*/ 	.short	(.L_368 - .L_367)


	//   ....[0]....
.L_367:
        /*0284*/ 	.word	0xffffffff


	//   ....[1]....
        /*0288*/ 	.word	0xffffffff


	//   ....[2]....
        /*028c*/ 	.word	0xffffffff


	//   ....[3]....
        /*0290*/ 	.word	0xffffffff


	//   ....[4]....
        /*0294*/ 	.word	0xffffffff


	//   ....[5]....
        /*0298*/ 	.word	0xffffffff


	//   ....[6]....
        /*029c*/ 	.word	0xffffffff


	//   ....[7]....
        /*02a0*/ 	.word	0xffffffff


	//   ....[8]....
        /*02a4*/ 	.word	0xffffffff


	//   ....[9]....
        /*02a8*/ 	.word	0xffffffff


	//   ....[10]....
        /*02ac*/ 	.word	0xffffffff


	//   ....[11]....
        /*02b0*/ 	.word	0xffffffff


	//   ....[12]....
        /*02b4*/ 	.word	0xffffffff


	//   ....[13]....
        /*02b8*/ 	.word	0xffffffff


	//   ....[14]....
        /*02bc*/ 	.word	0xffffffff


	//   ....[15]....
        /*02c0*/ 	.word	0xffffffff


	//   ....[16]....
        /*02c4*/ 	.word	0xffffffff


	//   ....[17]....
        /*02c8*/ 	.word	0xffffffff


	//   ....[18]....
        /*02cc*/ 	.word	0xffffffff


	//   ....[19]....
        /*02d0*/ 	.word	0xffffffff


	//   ....[20]....
        /*02d4*/ 	.word	0xffffffff


	//   ....[21]....
        /*02d8*/ 	.word	0xffffffff


	//   ....[22]....
        /*02dc*/ 	.word	0xffffffff


	//   ....[23]....
        /*02e0*/ 	.word	0xffffffff


	//   ....[24]....
        /*02e4*/ 	.word	0xffffffff


	//   ....[25]....
        /*02e8*/ 	.word	0xffffffff


	//   ....[26]....
        /*02ec*/ 	.word	0xffffffff


	//   ....[27]....
        /*02f0*/ 	.word	0xffffffff


	//   ....[28]....
        /*02f4*/ 	.word	0xffffffff


	//   ....[29]....
        /*02f8*/ 	.word	0xffffffff


	//   ....[30]....
        /*02fc*/ 	.word	0xffffffff


	//   ....[31]....
        /*0300*/ 	.word	0xffffffff


	//   ....[32]....
        /*0304*/ 	.word	0xffffffff


	//   ....[33]....
        /*0308*/ 	.word	0xffffffff


	//   ....[34]....
        /*030c*/ 	.word	0xffffffff


	//   ....[35]....
        /*0310*/ 	.word	0xffffffff


	//   ....[36]....
        /*0314*/ 	.word	0xffffffff


	//   ....[37]....
        /*0318*/ 	.word	0xffffffff


	//   ....[38]....
        /*031c*/ 	.word	0xffffffff


	//   ....[39]....
        /*0320*/ 	.word	0xffffffff


	//   ....[40]....
        /*0324*/ 	.word	0xffffffff


	//   ....[41]....
        /*0328*/ 	.word	0xffffffff


	//   ....[42]....
        /*032c*/ 	.word	0xffffffff


	//   ....[43]....
        /*0330*/ 	.word	0xffffffff


	//   ....[44]....
        /*0334*/ 	.word	0xffffffff


	//   ....[45]....
        /*0338*/ 	.word	0xffffffff


	//   ....[46]....
        /*033c*/ 	.word	0xffffffff


	//   ....[47]....
        /*0340*/ 	.word	0xffffffff


	//   ....[48]....
        /*0344*/ 	.word	0xffffffff


	//   ....[49]....
        /*0348*/ 	.word	0xffffffff


	//   ....[50]....
        /*034c*/ 	.word	0xffffffff


	//   ....[51]....
        /*0350*/ 	.word	0xffffffff


	//   ....[52]....
        /*0354*/ 	.word	0xffffffff


	//   ....[53]....
        /*0358*/ 	.word	0xffffffff


	//   ....[54]....
        /*035c*/ 	.word	0xffffffff


	//   ....[55]....
        /*0360*/ 	.word	0xffffffff


	//   ....[56]....
        /*0364*/ 	.word	0xffffffff


	//   ....[57]....
        /*0368*/ 	.word	0xffffffff


	//   ....[58]....
        /*036c*/ 	.word	0xffffffff


	//   ....[59]....
        /*0370*/ 	.word	0xffffffff


	//   ....[60]....
        /*0374*/ 	.word	0xffffffff


	//   ....[61]....
        /*0378*/ 	.word	0xffffffff


	//   ....[62]....
        /*037c*/ 	.word	0xffffffff


	//   ....[63]....
        /*0380*/ 	.word	0xffffffff


	//   ....[64]....
        /*0384*/ 	.word	0xffffffff


	//   ....[65]....
        /*0388*/ 	.word	0xffffffff


	//   ....[66]....
        /*038c*/ 	.word	0xffffffff


	//   ....[67]....
        /*0390*/ 	.word	0xffffffff


	//   ....[68]....
        /*0394*/ 	.word	0xffffffff


	//   ....[69]....
        /*0398*/ 	.word	0xffffffff


	//   ....[70]....
        /*039c*/ 	.word	0xffffffff


	//   ....[71]....
        /*03a0*/ 	.word	0xffffffff


	//   ....[72]....
        /*03a4*/ 	.word	0xffffffff


	//   ....[73]....
        /*03a8*/ 	.word	0xffffffff


	//   ....[74]....
        /*03ac*/ 	.word	0xffffffff


	//   ....[75]....
        /*03b0*/ 	.word	0xffffffff


	//   ....[76]....
        /*03b4*/ 	.word	0xffffffff


	//   ....[77]....
        /*03b8*/ 	.word	0xffffffff


	//   ....[78]....
        /*03bc*/ 	.word	0xffffffff


	//   ....[79]....
        /*03c0*/ 	.word	0xffffffff


	//   ....[80]....
        /*03c4*/ 	.word	0xffffffff


	//   ....[81]....
        /*03c8*/ 	.word	0xffffffff


	//   ....[82]....
        /*03cc*/ 	.word	0xffffffff


	//   ....[83]....
        /*03d0*/ 	.word	0xffffffff


	//   ....[84]....
        /*03d4*/ 	.word	0xffffffff


	//   ....[85]....
        /*03d8*/ 	.word	0xffffffff


	//   ....[86]....
        /*03dc*/ 	.word	0xffffffff


	//   ....[87]....
        /*03e0*/ 	.word	0xffffffff


	//   ....[88]....
        /*03e4*/ 	.word	0xffffffff


	//   ....[89]....
        /*03e8*/ 	.word	0xffffffff


	//   ....[90]....
        /*03ec*/ 	.word	0xffffffff


	//   ....[91]....
        /*03f0*/ 	.word	0xffffffff


	//   ....[92]....
        /*03f4*/ 	.word	0xffffffff


	//   ....[93]....
        /*03f8*/ 	.word	0xffffffff


	//   ....[94]....
        /*03fc*/ 	.word	0xffffffff


	//   ....[95]....
        /*0400*/ 	.word	0xffffffff


	//   ....[96]....
        /*0404*/ 	.word	0xffffffff


	//   ....[97]....
        /*0408*/ 	.word	0xffffffff


	//   ....[98]....
        /*040c*/ 	.word	0xffffffff


	//   ....[99]....
        /*0410*/ 	.word	0xffffffff


	//   ....[100]....
        /*0414*/ 	.word	0xffffffff


	//   ....[101]....
        /*0418*/ 	.word	0xffffffff


	//   ....[102]....
        /*041c*/ 	.word	0xffffffff


	//   ....[103]....
        /*0420*/ 	.word	0xffffffff


	//   ....[104]....
        /*0424*/ 	.word	0xffffffff


	//   ....[105]....
        /*0428*/ 	.word	0xffffffff


	//   ....[106]....
        /*042c*/ 	.word	0xffffffff


	//   ....[107]....
        /*0430*/ 	.word	0xffffffff


	//   ....[108]....
        /*0434*/ 	.word	0xffffffff


	//   ....[109]....
        /*0438*/ 	.word	0xffffffff


	//   ....[110]....
        /*043c*/ 	.word	0xffffffff


	//   ....[111]....
        /*0440*/ 	.word	0xffffffff


	//   ....[112]....
        /*0444*/ 	.word	0xffffffff


	//   ....[113]....
        /*0448*/ 	.word	0xffffffff


	//   ....[114]....
        /*044c*/ 	.word	0xffffffff


	//   ....[115]....
        /*0450*/ 	.word	0xffffffff


	//   ....[116]....
        /*0454*/ 	.word	0xffffffff


	//   ....[117]....
        /*0458*/ 	.word	0xffffffff


	//   ....[118]....
        /*045c*/ 	.word	0xffffffff


	//   ....[119]....
        /*0460*/ 	.word	0xffffffff


	//   ....[120]....
        /*0464*/ 	.word	0xffffffff


	//   ....[121]....
        /*0468*/ 	.word	0xffffffff


	//   ....[122]....
        /*046c*/ 	.word	0xffffffff


	//   ....[123]....
        /*0470*/ 	.word	0xffffffff


	//   ....[124]....
        /*0474*/ 	.word	0xffffffff


	//   ....[125]....
        /*0478*/ 	.word	0xffffffff


	//   ....[126]....
        /*047c*/ 	.word	0xffffffff


	//   ....[127]....
        /*0480*/ 	.word	0xffffffff


	//   ....[128]....
        /*0484*/ 	.word	0xffffffff


	//   ....[129]....
        /*0488*/ 	.word	0xffffffff


	//   ....[130]....
        /*048c*/ 	.word	0xffffffff


	//   ....[131]....
        /*0490*/ 	.word	0xffffffff


	//   ....[132]....
        /*0494*/ 	.word	0xffffffff


	//   ....[133]....
        /*0498*/ 	.word	0xffffffff


	//   ....[134]....
        /*049c*/ 	.word	0xffffffff


	//   ....[135]....
        /*04a0*/ 	.word	0xffffffff


	//   ....[136]....
        /*04a4*/ 	.word	0xffffffff


	//   ....[137]....
        /*04a8*/ 	.word	0xffffffff


	//   ....[138]....
        /*04ac*/ 	.word	0xffffffff


	//   ....[139]....
        /*04b0*/ 	.word	0xffffffff


	//   ....[140]....
        /*04b4*/ 	.word	0xffffffff


	//   ....[141]....
        /*04b8*/ 	.word	0xffffffff


	//   ....[142]....
        /*04bc*/ 	.word	0xffffffff


	//   ....[143]....
        /*04c0*/ 	.word	0xffffffff


	//   ....[144]....
        /*04c4*/ 	.word	0xffffffff


	//   ....[145]....
        /*04c8*/ 	.word	0xffffffff


	//   ....[146]....
        /*04cc*/ 	.word	0xffffffff


	//----- nvinfo : EIATTR_COOP_GROUP_INSTR_OFFSETS
	.align		4
.L_368:
        /*04d0*/ 	.byte	0x04, 0x28
        /*04d2*/ 	.short	(.L_370 - .L_369)


	//   ....[0]....
.L_369:
        /*04d4*/ 	.word	0x00000050


	//   ....[1]....
        /*04d8*/ 	.word	0x000001e0


	//   ....[2]....
        /*04dc*/ 	.word	0x00000210


	//   ....[3]....
        /*04e0*/ 	.word	0x00000240


	//   ....[4]....
        /*04e4*/ 	.word	0x00000270


	//   ....[5]....
        /*04e8*/ 	.word	0x000002a0


	//   ....[6]....
        /*04ec*/ 	.word	0x000002d0


	//   ....[7]....
        /*04f0*/ 	.word	0x00000430


	//   ....[8]....
        /*04f4*/ 	.word	0x00000470


	//   ....[9]....
        /*04f8*/ 	.word	0x000004a0


	//   ....[10]....
        /*04fc*/ 	.word	0x000004d0


	//   ....[11]....
        /*0500*/ 	.word	0x00000500


	//   ....[12]....
        /*0504*/ 	.word	0x00000530


	//   ....[13]....
        /*0508*/ 	.word	0x000005c0


	//   ....[14]....
        /*050c*/ 	.word	0x00000600


	//   ....[15]....
        /*0510*/ 	.word	0x00000620


	//   ....[16]....
        /*0514*/ 	.word	0x00000680


	//   ....[17]....
        /*0518*/ 	.word	0x00002900


	//   ....[18]....
        /*051c*/ 	.word	0x00002920


	//   ....[19]....
        /*0520*/ 	.word	0x00002a90


	//   ....[20]....
        /*0524*/ 	.word	0x00002aa0


	//   ....[21]....
        /*0528*/ 	.word	0x00002c10


	//   ....[22]....
        /*052c*/ 	.word	0x00002c30


	//   ....[23]....
        /*0530*/ 	.word	0x00002da0


	//   ....[24]....
        /*0534*/ 	.word	0x00002db0


	//   ....[25]....
        /*0538*/ 	.word	0x000043c0


	//   ....[26]....
        /*053c*/ 	.word	0x000043d0


	//   ....[27]....
        /*0540*/ 	.word	0x000049b0


	//   ....[28]....
        /*0544*/ 	.word	0x00004a90


	//   ....[29]....
        /*0548*/ 	.word	0x00004aa0


	//   ....[30]....
        /*054c*/ 	.word	0x00004ad0


	//   ....[31]....
        /*0550*/ 	.word	0x00006ca0


	//   ....[32]....
        /*0554*/ 	.word	0x00006cb0


	//   ....[33]....
        /*0558*/ 	.word	0x000073a0


	//   ....[34]....
        /*055c*/ 	.word	0x00007530


	//   ....[35]....
        /*0560*/ 	.word	0x00007580


	//   ....[36]....
        /*0564*/ 	.word	0x00007690


	//   ....[37]....
        /*0568*/ 	.word	0x0000a2e0


	//   ....[38]....
        /*056c*/ 	.word	0x0000a300


	//   ....[39]....
        /*0570*/ 	.word	0x0000a320


	//   ....[40]....
        /*0574*/ 	.word	0x0000a340


	//   ....[41]....
        /*0578*/ 	.word	0x0000bd20


	//   ....[42]....
        /*057c*/ 	.word	0x0000bd50


	//   ....[43]....
        /*0580*/ 	.word	0x0000bd60


	//   ....[44]....
        /*0584*/ 	.word	0x0000bd90


	//   ....[45]....
        /*0588*/ 	.word	0x0000d1d0


	//   ....[46]....
        /*058c*/ 	.word	0x0000d1f0


	//   ....[47]....
        /*0590*/ 	.word	0x0000d210


	//   ....[48]....
        /*0594*/ 	.word	0x0000d220


	//   ....[49]....
        /*0598*/ 	.word	0x0000d5e0


	//   ....[50]....
        /*059c*/ 	.word	0x0000d600


	//   ....[51]....
        /*05a0*/ 	.word	0x0000d740


	//   ....[52]....
        /*05a4*/ 	.word	0x0000d750


	//   ....[53]....
        /*05a8*/ 	.word	0x0000d8a0


	//   ....[54]....
        /*05ac*/ 	.word	0x0000d8c0


	//   ....[55]....
        /*05b0*/ 	.word	0x0000da10


	//   ....[56]....
        /*05b4*/ 	.word	0x0000da20


	//   ....[57]....
        /*05b8*/ 	.word	0x0000dd70


	//   ....[58]....
        /*05bc*/ 	.word	0x0000dd90


	//   ....[59]....
        /*05c0*/ 	.word	0x0000e6f0


	//   ....[60]....
        /*05c4*/ 	.word	0x0000e700


	//   ....[61]....
        /*05c8*/ 	.word	0x0000f530


	//   ....[62]....
        /*05cc*/ 	.word	0x0000f550


	//   ....[63]....
        /*05d0*/ 	.word	0x0000f6a0


	//   ....[64]....
        /*05d4*/ 	.word	0x0000f6b0


	//   ....[65]....
        /*05d8*/ 	.word	0x0000f800


	//   ....[66]....
        /*05dc*/ 	.word	0x0000f820


	//   ....[67]....
        /*05e0*/ 	.word	0x0000f970


	//   ....[68]....
        /*05e4*/ 	.word	0x0000f980


	//   ....[69]....
        /*05e8*/ 	.word	0x0000fb70


	//   ....[70]....
        /*05ec*/ 	.word	0x0000fb90


	//   ....[71]....
        /*05f0*/ 	.word	0x0000fcb0


	//   ....[72]....
        /*05f4*/ 	.word	0x0000fcf0


	//   ....[73]....
        /*05f8*/ 	.word	0x0000fd20


	//   ....[74]....
        /*05fc*/ 	.word	0x0000fd50


	//   ....[75]....
        /*0600*/ 	.word	0x0000fd80


	//   ....[76]....
        /*0604*/ 	.word	0x0000fdb0


	//   ....[77]....
        /*0608*/ 	.word	0x0000ff00


	//   ....[78]....
        /*060c*/ 	.word	0x0000ff40


	//   ....[79]....
        /*0610*/ 	.word	0x0000ff70


	//   ....[80]....
        /*0614*/ 	.word	0x0000ffa0


	//   ....[81]....
        /*0618*/ 	.word	0x0000ffd0


	//   ....[82]....
        /*061c*/ 	.word	0x00010000


	//   ....[83]....
        /*0620*/ 	.word	0x00010090


	//   ....[84]....
        /*0624*/ 	.word	0x000100d0


	//   ....[85]....
        /*0628*/ 	.word	0x000100e0


	//   ....[86]....
        /*062c*/ 	.word	0x00010140


	//   ....[87]....
        /*0630*/ 	.word	0x00010af0


	//   ....[88]....
        /*0634*/ 	.word	0x00010b50


	//   ....[89]....
        /*0638*/ 	.word	0x00010ba0


	//   ....[90]....
        /*063c*/ 	.word	0x00010bf0


	//   ....[91]....
        /*0640*/ 	.word	0x00010c40


	//   ....[92]....
        /*0644*/ 	.word	0x00010cb0


	//   ....[93]....
        /*0648*/ 	.word	0x00010cf0


	//   ....[94]....
        /*064c*/ 	.word	0x00010d60


	//   ....[95]....
        /*0650*/ 	.word	0x00010dd0


	//   ....[96]....
        /*0654*/ 	.word	0x00010e30


	//   ....[97]....
        /*0658*/ 	.word	0x00010ea0


	//   ....[98]....
        /*065c*/ 	.word	0x00010f10


	//   ....[99]....
        /*0660*/ 	.word	0x00010f70


	//   ....[100]....
        /*0664*/ 	.word	0x00010fd0


	//   ....[101]....
        /*0668*/ 	.word	0x00011030


	//   ....[102]....
        /*066c*/ 	.word	0x000110a0


	//   ....[103]....
        /*0670*/ 	.word	0x00011100


	//   ....[104]....
        /*0674*/ 	.word	0x00011160


	//   ....[105]....
        /*0678*/ 	.word	0x000111b0


	//   ....[106]....
        /*067c*/ 	.word	0x00011210


	//   ....[107]....
        /*0680*/ 	.word	0x00011260


	//   ....[108]....
        /*0684*/ 	.word	0x000112b0


	//   ....[109]....
        /*0688*/ 	.word	0x00011320


	//   ....[110]....
        /*068c*/ 	.word	0x00011390


	//   ....[111]....
        /*0690*/ 	.word	0x000113f0


	//   ....[112]....
        /*0694*/ 	.word	0x00011450


	//   ....[113]....
        /*0698*/ 	.word	0x000114b0


	//   ....[114]....
        /*069c*/ 	.word	0x00011520


	//   ....[115]....
        /*06a0*/ 	.word	0x00011580


	//   ....[116]....
        /*06a4*/ 	.word	0x000115e0


	//   ....[117]....
        /*06a8*/ 	.word	0x00011640


	//   ....[118]....
        /*06ac*/ 	.word	0x000116b0


	//   ....[119]....
        /*06b0*/ 	.word	0x00011710


	//   ....[120]....
        /*06b4*/ 	.word	0x00011770


	//   ....[121]....
        /*06b8*/ 	.word	0x000117d0


	//   ....[122]....
        /*06bc*/ 	.word	0x00011840


	//   ....[123]....
        /*06c0*/ 	.word	0x000118a0


	//   ....[124]....
        /*06c4*/ 	.word	0x00011900


	//   ....[125]....
        /*06c8*/ 	.word	0x00011960


	//   ....[126]....
        /*06cc*/ 	.word	0x000119d0


	//   ....[127]....
        /*06d0*/ 	.word	0x00011a30


	//   ....[128]....
        /*06d4*/ 	.word	0x00011a90


	//   ....[129]....
        /*06d8*/ 	.word	0x00011af0


	//   ....[130]....
        /*06dc*/ 	.word	0x00011b60


	//   ....[131]....
        /*06e0*/ 	.word	0x00011bb0


	//   ....[132]....
        /*06e4*/ 	.word	0x00011bf0


	//   ....[133]....
        /*06e8*/ 	.word	0x00011c40


	//   ....[134]....
        /*06ec*/ 	.word	0x00011c90


	//   ....[135]....
        /*06f0*/ 	.word	0x00011ce0


	//   ....[136]....
        /*06f4*/ 	.word	0x00011d50


	//   ....[137]....
        /*06f8*/ 	.word	0x00011d90


	//   ....[138]....
        /*06fc*/ 	.word	0x00011de0


	//   ....[139]....
        /*0700*/ 	.word	0x00011e30


	//   ....[140]....
        /*0704*/ 	.word	0x00011e80


	//   ....[141]....
        /*0708*/ 	.word	0x00011ed0


	//   ....[142]....
        /*070c*/ 	.word	0x00011f40


	//   ....[143]....
        /*0710*/ 	.word	0x00011f80


	//   ....[144]....
        /*0714*/ 	.word	0x00011ff0


	//   ....[145]....
        /*0718*/ 	.word	0x00012050


	//   ....[146]....
        /*071c*/ 	.word	0x000120b0


	//----- nvinfo : EIATTR_EXIT_INSTR_OFFSETS
	.align		4
.L_370:
        /*0720*/ 	.byte	0x04, 0x1c
        /*0722*/ 	.short	(.L_372 - .L_371)


	//   ....[0]....
.L_371:
        /*0724*/ 	.word	0x00000fe0


	//   ....[1]....
        /*0728*/ 	.word	0x00010ab0


	//----- nvinfo : EIATTR_MAX_THREADS
	.align		4
.L_372:
        /*072c*/ 	.byte	0x04, 0x05
        /*072e*/ 	.short	(.L_374 - .L_373)
.L_373:
        /*0730*/ 	.word	0x00000100
        /*0734*/ 	.word	0x00000001
        /*0738*/ 	.word	0x00000001


	//----- nvinfo : EIATTR_CRS_STACK_SIZE
	.align		4
.L_374:
        /*073c*/ 	.byte	0x04, 0x1e
        /*073e*/ 	.short	(.L_376 - .L_375)
.L_375:
        /*0740*/ 	.word	0x00000000
.L_376:


//--------------------- .nv.info._ZN7cutlass13device_kernelIN5flash19enable_sm80_to_sm89INS1_16FlashAttnFwdSm80INS1_25CollectiveMainloopFwdSm80ILi8ELi1ELb0EN4cute5tupleIJNS5_1CILi128EEENS7_ILi64EEENS7_ILi192EEEEEELi192ENS_6half_tEfNS_4arch4Sm80ELb1ELb0ELb1ELb1ELb0ELb1ELb1ELb1EEENS1_21CollectiveEpilogueFwdINS6_IJS8_SA_S9_EEENS6_IJNS7_ILi1EEESI_SI_EEESC_SE_Li256ELb1ELb1ELb1ELb0EEENS1_36VarlenDynamicPersistentTileSchedulerILi128ELi64ELi256ELi256ELb1ELb1ELb0ELb1ELb1ELb1EEEEEEEEEvNT_6ParamsE --------------------------
	.section	.nv.info._ZN7cutlass13device_kernelIN5flash19enable_sm80_to_sm89INS1_16FlashAttnFwdSm80INS1_25CollectiveMainloopFwdSm80ILi8ELi1ELb0EN4cute5tupleIJNS5_1CILi128EEENS7_ILi64EEENS7_ILi192EEEEEELi192ENS_6half_tEfNS_4arch4Sm80ELb1ELb0ELb1ELb1ELb0ELb1ELb1ELb1EEENS1_21CollectiveEpilogueFwdINS6_IJS8_SA_S9_EEENS6_IJNS7_ILi1EEESI_SI_EEESC_SE_Li256ELb1ELb1ELb1ELb0EEENS1_36VarlenDynamicPersistentTileSchedulerILi128ELi64ELi256ELi256ELb1ELb1ELb0ELb1ELb1ELb1EEEEEEEEEvNT_6ParamsE,"",@"SHT_CUDA_INFO"
	.sectionflags	@""
	.align	4


	//----- nvinfo : EIATTR_CUDA_API_VERSION
	.align		4
        /*0000*/ 	.byte	0x04, 0x37
        /*0002*/ 	.short	(.L_378 - .L_377)
.L_377:
        /*0004*/ 	.word	0x00000082


	//----- nvinfo : EIATTR_SW2861232_WAR
	.align		4
.L_378:
        /*0008*/ 	.byte	0x01, 0x35
	.zero		2


	//----- nvinfo : EIATTR_PARAM_CBANK
	.align		4
        /*000c*/ 	.byte	0x04, 0x0a
        /*000e*/ 	.short	(.L_380 - .L_379)
	.align		4
.L_379:
        /*0010*/ 	.word	index@(.nv.constant0._ZN7cutlass13device_kernelIN5flash19enable_sm80_to_sm89INS1_16FlashAttnFwdSm80INS1_25CollectiveMainloopFwdSm80ILi8ELi1ELb0EN4cute5tupleIJNS5_1CILi128EEENS7_ILi64EEENS7_ILi192EEEEEELi192ENS_6half_tEfNS_4arch4Sm80ELb1ELb0ELb1ELb1ELb0ELb1ELb1ELb1EEENS1_21CollectiveEpilogueFwdINS6_IJS8_SA_S9_EEENS6_IJNS7_ILi1EEESI_SI_EEESC_SE_Li256ELb1ELb1ELb1ELb0EEENS1_36VarlenDynamicPersistentTileSchedulerILi128ELi64ELi256ELi256ELb1ELb1ELb0ELb1ELb1ELb1EEEEEEEEEvNT_6ParamsE)
        /*0014*/ 	.short	0x0160
        /*0016*/ 	.short	0x0438


	//----- nvinfo : EIATTR_CBANK_PARAM_SIZE
	.align		4
.L_380:
        /*0018*/ 	.byte	0x03, 0x19
        /*001a*/ 	.short	0x0438


	//----- nvinfo : EIATTR_KPARAM_INFO
	.align		4
        /*001c*/ 	.byte	0x04, 0x17
        /*001e*/ 	.short	(.L_382 - .L_381)
.L_381:
        /*0020*/ 	.word	0x00000000
        /*0024*/ 	.short	0x0000
        /*0026*/ 	.short	0x0000
        /*0028*/ 	.byte	0x00, 0xf0, 0xe1, 0x10


	//----- nvinfo : EIATTR_MAXREG_COUNT
	.align		4
.L_382:
        /*002c*/ 	.byte	0x03, 0x1b
        /*002e*/ 	.short	0x00ff


	//----- nvinfo : EIATTR_NUM_BARRIERS
	.align		4
        /*0030*/ 	.byte	0x02, 0x4c
        /*0032*/ 	.byte	0x06
	.zero		1


	//----- nvinfo : EIATTR_ANNOTATIONS
	.align		4
        /*0034*/ 	.byte	0x04, 0x55
        /*0036*/ 	.short	(.L_384 - .L_383)


	//   ....[0]....
.L_383:
        /* <DEDUP_REMOVED lines=32> */


	//----- nvinfo : EIATTR_MERCURY_ISA_VERSION
	.align		4
.L_384:
        /*0228*/ 	.byte	0x03, 0x5f
        /*022a*/ 	.short	0x0000


	//----- nvinfo : EIATTR_INT_WARP_WIDE_INSTR_OFFSETS
	.align		4
        /*022c*/ 	.byte	0x04, 0x31
        /*022e*/ 	.short	(.L_386 - .L_385)


	//   ....[0]....
.L_385:
        /*0230*/ 	.word	0x00018790


	//   ....[1]....
        /*0234*/ 	.word	0x00018810


	//----- nvinfo : EIATTR_COOP_GROUP_MASK_REGIDS
	.align		4
.L_386:
        /*0238*/ 	.byte	0x04, 0x29
        /*023a*/ 	.short	(.L_388 - .L_387)


	//   ....[0]....
.L_387:
        /*023c*/ 	.word	0xffffffff


	//   ....[1]....
        /*0240*/ 	.word	0xffffffff


	//   ....[2]....
        /*0244*/ 	.word	0xffffffff


	//   ....[3]....
        /*0248*/ 	.word	0xffffffff


	//   ....[4]....
        /*024c*/ 	.word	0xffffffff


	//   ....[5]....
        /*0250*/ 	.word	0xffffffff


	//   ....[6]....
        /*0254*/ 	.word	0xffffffff


	//   ....[7]....
        /*0258*/ 	.word	0xffffffff


	//   ....[8]....
        /*025c*/ 	.word	0xffffffff


	//   ....[9]....
        /*0260*/ 	.word	0xffffffff


	//   ....[10]....
        /*0264*/ 	.word	0xffffffff


	//   ....[11]....
        /*0268*/ 	.word	0xffffffff


	//   ....[12]....
        /*026c*/ 	.word	0xffffffff


	//   ....[13]....
        /*0270*/ 	.word	0xffffffff


	//   ....[14]....
        /*0274*/ 	.word	0xffffffff


	//   ....[15]....
        /*0278*/ 	.word	0xffffffff


	//   ....[16]....
        /*027c*/ 	.word	0xffffffff


	//   ....[17]....
        /*0280*/ 	.word	0xffffffff


	//   ....[18]....
        /*0284*/ 	.word	0xffffffff


	//   ....[19]....
        /*0288*/ 	.word	0xffffffff


	//   ....[20]....
        /*028c*/ 	.word	0xffffffff


	//   ....[21]....
        /*0290*/ 	.word	0xffffffff


	//   ....[22]....
        /*0294*/ 	.word	0xffffffff


	//   ....[23]....
        /*0298*/ 	.word	0xffffffff


	//   ....[24]....
        /*029c*/ 	.word	0xffffffff


	//   ....[25]....
        /*02a0*/ 	.word	0xffffffff


	//   ....[26]....
        /*02a4*/ 	.word	0xffffffff


	//   ....[27]....
        /*02a8*/ 	.word	0xffffffff


	//   ....[28]....
        /*02ac*/ 	.word	0xffffffff


	//   ....[29]....
        /*02b0*/ 	.word	0xffffffff


	//   ....[30]....
        /*02b4*/ 	.word	0xffffffff


	//   ....[31]....
        /*02b8*/ 	.word	0xffffffff


	//   ....[32]....
        /*02bc*/ 	.word	0xffffffff


	//   ....[33]....
        /*02c0*/ 	.word	0xffffffff


	//   ....[34]....
        /*02c4*/ 	.word	0xffffffff


	//   ....[35]....
        /*02c8*/ 	.word	0xffffffff


	//   ....[36]....
        /*02cc*/ 	.word	0xffffffff


	//   ....[37]....
        /*02d0*/ 	.word	0xffffffff


	//   ....[38]....
        /*02d4*/ 	.word	0xffffffff


	//   ....[39]....
        /*02d8*/ 	.word	0xffffffff


	//   ....[40]....
        /*02dc*/ 	.word	0xffffffff


	//   ....[41]....
        /*02e0*/ 	.word	0xffffffff


	//   ....[42]....
        /*02e4*/ 	.word	0xffffffff


	//   ....[43]....
        /*02e8*/ 	.word	0xffffffff


	//   ....[44]....
        /*02ec*/ 	.word	0xffffffff


	//   ....[45]....
        /*02f0*/ 	.word	0xffffffff


	//   ....[46]....
        /*02f4*/ 	.word	0xffffffff


	//   ....[47]....
        /*02f8*/ 	.word	0xffffffff


	//   ....[48]....
        /*02fc*/ 	.word	0xffffffff


	//   ....[49]....
        /*0300*/ 	.word	0xffffffff


	//   ....[50]....
        /*0304*/ 	.word	0xffffffff


	//   ....[51]....
        /*0308*/ 	.word	0xffffffff


	//   ....[52]....
        /*030c*/ 	.word	0xffffffff


	//   ....[53]....
        /*0310*/ 	.word	0xffffffff


	//   ....[54]....
        /*0314*/ 	.word	0xffffffff


	//   ....[55]....
        /*0318*/ 	.word	0xffffffff


	//   ....[56]....
        /*031c*/ 	.word	0xffffffff


	//   ....[57]....
        /*0320*/ 	.word	0xffffffff


	//   ....[58]....
        /*0324*/ 	.word	0xffffffff


	//   ....[59]....
        /*0328*/ 	.word	0xffffffff


	//   ....[60]....
        /*032c*/ 	.word	0xffffffff


	//   ....[61]....
        /*0330*/ 	.word	0xffffffff


	//   ....[62]....
        /*0334*/ 	.word	0xffffffff


	//   ....[63]....
        /*0338*/ 	.word	0xffffffff


	//   ....[64]....
        /*033c*/ 	.word	0xffffffff


	//   ....[65]....
        /*0340*/ 	.word	0xffffffff


	//   ....[66]....
        /*0344*/ 	.word	0xffffffff


	//   ....[67]....
        /*0348*/ 	.word	0xffffffff


	//   ....[68]....
        /*034c*/ 	.word	0xffffffff


	//   ....[69]....
        /*0350*/ 	.word	0xffffffff


	//   ....[70]....
        /*0354*/ 	.word	0xffffffff


	//   ....[71]....
        /*0358*/ 	.word	0xffffffff


	//   ....[72]....
        /*035c*/ 	.word	0xffffffff


	//   ....[73]....
        /*0360*/ 	.word	0xffffffff


	//   ....[74]....
        /*0364*/ 	.word	0xffffffff


	//   ....[75]....
        /*0368*/ 	.word	0xffffffff


	//   ....[76]....
        /*036c*/ 	.word	0xffffffff


	//   ....[77]....
        /*0370*/ 	.word	0xffffffff


	//   ....[78]....
        /*0374*/ 	.word	0xffffffff


	//   ....[79]....
        /*0378*/ 	.word	0xffffffff


	//   ....[80]....
        /*037c*/ 	.word	0xffffffff


	//   ....[81]....
        /*0380*/ 	.word	0xffffffff


	//   ....[82]....
        /*0384*/ 	.word	0xffffffff


	//   ....[83]....
        /*0388*/ 	.word	0xffffffff


	//   ....[84]....
        /*038c*/ 	.word	0xffffffff


	//   ....[85]....
        /*0390*/ 	.word	0xffffffff


	//   ....[86]....
        /*0394*/ 	.word	0xffffffff


	//   ....[87]....
        /*0398*/ 	.word	0xffffffff


	//   ....[88]....
        /*039c*/ 	.word	0xffffffff


	//   ....[89]....
        /*03a0*/ 	.word	0xffffffff


	//   ....[90]....
        /*03a4*/ 	.word	0xffffffff


	//   ....[91]....
        /*03a8*/ 	.word	0xffffffff


	//   ....[92]....
        /*03ac*/ 	.word	0xffffffff


	//   ....[93]....
        /*03b0*/ 	.word	0xffffffff


	//   ....[94]....
        /*03b4*/ 	.word	0xffffffff


	//   ....[95]....
        /*03b8*/ 	.word	0xffffffff


	//   ....[96]....
        /*03bc*/ 	.word	0xffffffff


	//   ....[97]....
        /*03c0*/ 	.word	0xffffffff


	//   ....[98]....
        /*03c4*/ 	.word	0xffffffff


	//   ....[99]....
        /*03c8*/ 	.word	0xffffffff


	//   ....[100]....
        /*03cc*/ 	.word	0xffffffff


	//   ....[101]....
        /*03d0*/ 	.word	0xffffffff


	//   ....[102]....
        /*03d4*/ 	.word	0xffffffff


	//   ....[103]....
        /*03d8*/ 	.word	0xffffffff


	//   ....[104]....
        /*03dc*/ 	.word	0xffffffff


	//   ....[105]....
        /*03e0*/ 	.word	0xffffffff


	//   ....[106]....
        /*03e4*/ 	.word	0xffffffff


	//   ....[107]....
        /*03e8*/ 	.word	0xffffffff


	//   ....[108]....
        /*03ec*/ 	.word	0xffffffff


	//   ....[109]....
        /*03f0*/ 	.word	0xffffffff


	//   ....[110]....
        /*03f4*/ 	.word	0xffffffff


	//   ....[111]....
        /*03f8*/ 	.word	0xffffffff


	//   ....[112]....
        /*03fc*/ 	.word	0xffffffff


	//   ....[113]....
        /*0400*/ 	.word	0xffffffff


	//   ....[114]....
        /*0404*/ 	.word	0xffffffff


	//   ....[115]....
        /*0408*/ 	.word	0xffffffff


	//   ....[116]....
        /*040c*/ 	.word	0xffffffff


	//   ....[117]....
        /*0410*/ 	.word	0xffffffff


	//   ....[118]....
        /*0414*/ 	.word	0xffffffff


	//   ....[119]....
        /*0418*/ 	.word	0xffffffff


	//   ....[120]....
        /*041c*/ 	.word	0xffffffff


	//   ....[121]....
        /*0420*/ 	.word	0xffffffff


	//   ....[122]....
        /*0424*/ 	.word	0xffffffff


	//   ....[123]....
        /*0428*/ 	.word	0xffffffff


	//   ....[124]....
        /*042c*/ 	.word	0xffffffff


	//   ....[125]....
        /*0430*/ 	.word	0xffffffff


	//   ....[126]....
        /*0434*/ 	.word	0xffffffff


	//   ....[127]....
        /*0438*/ 	.word	0xffffffff


	//   ....[128]....
        /*043c*/ 	.word	0xffffffff


	//   ....[129]....
        /*0440*/ 	.word	0xffffffff


	//   ....[130]....
        /*0444*/ 	.word	0xffffffff


	//   ....[131]....
        /*0448*/ 	.word	0xffffffff


	//   ....[132]....
        /*044c*/ 	.word	0xffffffff


	//   ....[133]....
        /*0450*/ 	.word	0xffffffff


	//   ....[134]....
        /*0454*/ 	.word	0xffffffff


	//   ....[135]....
        /*0458*/ 	.word	0xffffffff


	//   ....[136]....
        /*045c*/ 	.word	0xffffffff


	//   ....[137]....
        /*0460*/ 	.word	0xffffffff


	//   ....[138]....
        /*0464*/ 	.word	0xffffffff


	//   ....[139]....
        /*0468*/ 	.word	0xffffffff


	//   ....[140]....
        /*046c*/ 	.word	0xffffffff


	//   ....[141]....
        /*0470*/ 	.word	0xffffffff


	//   ....[142]....
        /*0474*/ 	.word	0xffffffff


	//   ....[143]....
        /*0478*/ 	.word	0xffffffff


	//   ....[144]....
        /*047c*/ 	.word	0xffffffff


	//   ....[145]....
        /*0480*/ 	.word	0xffffffff


	//   ....[146]....
        /*0484*/ 	.word	0xffffffff


	//   ....[147]....
        /*0488*/ 	.word	0xffffffff


	//   ....[148]....
        /*048c*/ 	.word	0xffffffff


	//   ....[149]....
        /*0490*/ 	.word	0xffffffff


	//   ....[150]....
        /*0494*/ 	.word	0xffffffff


	//   ....[151]....
        /*0498*/ 	.word	0xffffffff


	//   ....[152]....
        /*049c*/ 	.word	0xffffffff


	//   ....[153]....
        /*04a0*/ 	.word	0xffffffff


	//   ....[154]....
        /*04a4*/ 	.word	0xffffffff


	//   ....[155]....
        /*04a8*/ 	.word	0xffffffff


	//   ....[156]....
        /*04ac*/ 	.word	0xffffffff


	//   ....[157]....
        /*04b0*/ 	.word	0xffffffff


	//   ....[158]....
        /*04b4*/ 	.word	0xffffffff


	//   ....[159]....
        /*04b8*/ 	.word	0xffffffff


	//   ....[160]....
        /*04bc*/ 	.word	0xffffffff


	//   ....[161]....
        /*04c0*/ 	.word	0xffffffff


	//   ....[162]....
        /*04c4*/ 	.word	0xffffffff


	//----- nvinfo : EIATTR_COOP_GROUP_INSTR_OFFSETS
	.align		4
.L_388:
        /*04c8*/ 	.byte	0x04, 0x28
        /*04ca*/ 	.short	(.L_390 - .L_389)


	//   ....[0]....
.L_389:
        /*04cc*/ 	.word	0x00000050


	//   ....[1]....
        /*04d0*/ 	.word	0x000001f0


	//   ....[2]....
        /*04d4*/ 	.word	0x00000220


	//   ....[3]....
        /*04d8*/ 	.word	0x00000250


	//   ....[4]....
        /*04dc*/ 	.word	0x00000280


	//   ....[5]....
        /*04e0*/ 	.word	0x000002b0


	//   ....[6]....
        /*04e4*/ 	.word	0x000002e0


	//   ....[7]....
        /*04e8*/ 	.word	0x00000450


	//   ....[8]....
        /*04ec*/ 	.word	0x00000490


	//   ....[9]....
        /*04f0*/ 	.word	0x000004c0


	//   ....[10]....
        /*04f4*/ 	.word	0x000004f0


	//   ....[11]....
        /*04f8*/ 	.word	0x00000520


	//   ....[12]....
        /*04fc*/ 	.word	0x00000550


	//   ....[13]....
        /*0500*/ 	.word	0x000005e0


	//   ....[14]....
        /*0504*/ 	.word	0x00000620


	//   ....[15]....
        /*0508*/ 	.word	0x00000640


	//   ....[16]....
        /*050c*/ 	.word	0x000006a0


	//   ....[17]....
        /*0510*/ 	.word	0x00007ee0


	//   ....[18]....
        /*0514*/ 	.word	0x00007f00


	//   ....[19]....
        /*0518*/ 	.word	0x00008060


	//   ....[20]....
        /*051c*/ 	.word	0x00008070


	//   ....[21]....
        /*0520*/ 	.word	0x000081a0


	//   ....[22]....
        /*0524*/ 	.word	0x000081c0


	//   ....[23]....
        /*0528*/ 	.word	0x000082f0


	//   ....[24]....
        /*052c*/ 	.word	0x00008300


	//   ....[25]....
        /*0530*/ 	.word	0x000089f0


	//   ....[26]....
        /*0534*/ 	.word	0x00008a30


	//   ....[27]....
        /*0538*/ 	.word	0x00008a70


	//   ....[28]....
        /*053c*/ 	.word	0x00008a80


	//   ....[29]....
        /*0540*/ 	.word	0x00008ef0


	//   ....[30]....
        /*0544*/ 	.word	0x00009160


	//   ....[31]....
        /*0548*/ 	.word	0x000091a0


	//   ....[32]....
        /*054c*/ 	.word	0x000091b0


	//   ....[33]....
        /*0550*/ 	.word	0x0000bcc0


	//   ....[34]....
        /*0554*/ 	.word	0x0000bd90


	//   ....[35]....
        /*0558*/ 	.word	0x0000bdd0


	//   ....[36]....
        /*055c*/ 	.word	0x0000be10


	//   ....[37]....
        /*0560*/ 	.word	0x0000c0c0


	//   ....[38]....
        /*0564*/ 	.word	0x0000c330


	//   ....[39]....
        /*0568*/ 	.word	0x0000c370


	//   ....[40]....
        /*056c*/ 	.word	0x0000c3b0


	//   ....[41]....
        /*0570*/ 	.word	0x00010450


	//   ....[42]....
        /*0574*/ 	.word	0x00010460


	//   ....[43]....
        /*0578*/ 	.word	0x00010a40


	//   ....[44]....
        /*057c*/ 	.word	0x00010b20


	//   ....[45]....
        /*0580*/ 	.word	0x00010b30


	//   ....[46]....
        /*0584*/ 	.word	0x00010b60


	//   ....[47]....
        /*0588*/ 	.word	0x00012ed0


	//   ....[48]....
        /*058c*/ 	.word	0x00012ee0


	//   ....[49]....
        /*0590*/ 	.word	0x000135c0


	//   ....[50]....
        /*0594*/ 	.word	0x00013760


	//   ....[51]....
        /*0598*/ 	.word	0x000137b0


	//   ....[52]....
        /*059c*/ 	.word	0x000138d0


	//   ....[53]....
        /*05a0*/ 	.word	0x00016520


	//   ....[54]....
        /*05a4*/ 	.word	0x00016540


	//   ....[55]....
        /*05a8*/ 	.word	0x00016560


	//   ....[56]....
        /*05ac*/ 	.word	0x00016580


	//   ....[57]....
        /*05b0*/ 	.word	0x00017f70


	//   ....[58]....
        /*05b4*/ 	.word	0x00017fa0


	//   ....[59]....
        /*05b8*/ 	.word	0x00017fb0


	//   ....[60]....
        /*05bc*/ 	.word	0x00017fe0


	//   ....[61]....
        /*05c0*/ 	.word	0x00019520


	//   ....[62]....
        /*05c4*/ 	.word	0x00019530


	//   ....[63]....
        /*05c8*/ 	.word	0x00019550


	//   ....[64]....
        /*05cc*/ 	.word	0x00019570


	//   ....[65]....
        /*05d0*/ 	.word	0x00019930


	//   ....[66]....
        /*05d4*/ 	.word	0x00019950


	//   ....[67]....
        /*05d8*/ 	.word	0x00019aa0


	//   ....[68]....
        /*05dc*/ 	.word	0x00019ab0


	//   ....[69]....
        /*05e0*/ 	.word	0x00019be0


	//   ....[70]....
        /*05e4*/ 	.word	0x00019c00


	//   ....[71]....
        /*05e8*/ 	.word	0x00019d30


	//   ....[72]....
        /*05ec*/ 	.word	0x00019d40


	//   ....[73]....
        /*05f0*/ 	.word	0x0001a070


	//   ....[74]....
        /*05f4*/ 	.word	0x0001a090


	//   ....[75]....
        /*05f8*/ 	.word	0x0001a9d0


	//   ....[76]....
        /*05fc*/ 	.word	0x0001a9e0


	//   ....[77]....
        /*0600*/ 	.word	0x0001b7c0


	//   ....[78]....
        /*0604*/ 	.word	0x0001b7e0


	//   ....[79]....
        /*0608*/ 	.word	0x0001b940


	//   ....[80]....
        /*060c*/ 	.word	0x0001b950


	//   ....[81]....
        /*0610*/ 	.word	0x0001ba80


	//   ....[82]....
        /*0614*/ 	.word	0x0001baa0


	//   ....[83]....
        /*0618*/ 	.word	0x0001bbd0


	//   ....[84]....
        /*061c*/ 	.word	0x0001bbe0


	//   ....[85]....
        /*0620*/ 	.word	0x0001bdb0


	//   ....[86]....
        /*0624*/ 	.word	0x0001bdd0


	//   ....[87]....
        /*0628*/ 	.word	0x0001bef0


	//   ....[88]....
        /*062c*/ 	.word	0x0001bf30


	//   ....[89]....
        /*0630*/ 	.word	0x0001bf60


	//   ....[90]....
        /*0634*/ 	.word	0x0001bf90


	//   ....[91]....
        /*0638*/ 	.word	0x0001bfc0


	//   ....[92]....
        /*063c*/ 	.word	0x0001bff0


	//   ....[93]....
        /*0640*/ 	.word	0x0001c140


	//   ....[94]....
        /*0644*/ 	.word	0x0001c180


	//   ....[95]....
        /*0648*/ 	.word	0x0001c1b0


	//   ....[96]....
        /*064c*/ 	.word	0x0001c1e0


	//   ....[97]....
        /*0650*/ 	.word	0x0001c210


	//   ....[98]....
        /*0654*/ 	.word	0x0001c240


	//   ....[99]....
        /*0658*/ 	.word	0x0001c2d0


	//   ....[100]....
        /*065c*/ 	.word	0x0001c310


	//   ....[101]....
        /*0660*/ 	.word	0x0001c320


	//   ....[102]....
        /*0664*/ 	.word	0x0001c380


	//   ....[103]....
        /*0668*/ 	.word	0x0001cd20


	//   ....[104]....
        /*066c*/ 	.word	0x0001cd80


	//   ....[105]....
        /*0670*/ 	.word	0x0001cde0


	//   ....[106]....
        /*0674*/ 	.word	0x0001ce40


	//   ....[107]....
        /*0678*/ 	.word	0x0001cea0


	//   ....[108]....
        /*067c*/ 	.word	0x0001cf10


	//   ....[109]....
        /*0680*/ 	.word	0x0001cf60


	//   ....[110]....
        /*0684*/ 	.word	0x0001cfd0


	//   ....[111]....
        /*0688*/ 	.word	0x0001d040


	//   ....[112]....
        /*068c*/ 	.word	0x0001d0a0


	//   ....[113]....
        /*0690*/ 	.word	0x0001d110


	//   ....[114]....
        /*0694*/ 	.word	0x0001d180


	//   ....[115]....
        /*0698*/ 	.word	0x0001d1f0


	//   ....[116]....
        /*069c*/ 	.word	0x0001d250


	//   ....[117]....
        /*06a0*/ 	.word	0x0001d2c0


	//   ....[118]....
        /*06a4*/ 	.word	0x0001d330


	//   ....[119]....
        /*06a8*/ 	.word	0x0001d3a0


	//   ....[120]....
        /*06ac*/ 	.word	0x0001d400


	//   ....[121]....
        /*06b0*/ 	.word	0x0001d460


	//   ....[122]....
        /*06b4*/ 	.word	0x0001d4c0


	//   ....[123]....
        /*06b8*/ 	.word	0x0001d510


	//   ....[124]....
        /*06bc*/ 	.word	0x0001d560


	//   ....[125]....
        /*06c0*/ 	.word	0x0001d5d0


	//   ....[126]....
        /*06c4*/ 	.word	0x0001d640


	//   ....[127]....
        /*06c8*/ 	.word	0x0001d6b0


	//   ....[128]....
        /*06cc*/ 	.word	0x0001d710


	//   ....[129]....
        /*06d0*/ 	.word	0x0001d780


	//   ....[130]....
        /*06d4*/ 	.word	0x0001d7f0


	//   ....[131]....
        /*06d8*/ 	.word	0x0001d860


	//   ....[132]....
        /*06dc*/ 	.word	0x0001d8c0


	//   ....[133]....
        /*06e0*/ 	.word	0x0001d930


	//   ....[134]....
        /*06e4*/ 	.word	0x0001d9a0


	//   ....[135]....
        /*06e8*/ 	.word	0x0001da10


	//   ....[136]....
        /*06ec*/ 	.word	0x0001da70


	//   ....[137]....
        /*06f0*/ 	.word	0x0001dae0


	//   ....[138]....
        /*06f4*/ 	.word	0x0001db50


	//   ....[139]....
        /*06f8*/ 	.word	0x0001dbc0


	//   ....[140]....
        /*06fc*/ 	.word	0x0001dc20


	//   ....[141]....
        /*0700*/ 	.word	0x0001dc90


	//   ....[142]....
        /*0704*/ 	.word	0x0001dd00


	//   ....[143]....
        /*0708*/ 	.word	0x0001dd70


	//   ....[144]....
        /*070c*/ 	.word	0x0001ddd0


	//   ....[145]....
        /*0710*/ 	.word	0x0001de40


	//   ....[146]....
        /*0714*/ 	.word	0x0001deb0


	//   ....[147]....
        /*0718*/ 	.word	0x0001df10


	//   ....[148]....
        /*071c*/ 	.word	0x0001df60


	//   ....[149]....
        /*0720*/ 	.word	0x0001dfc0


	//   ....[150]....
        /*0724*/ 	.word	0x0001e020


	//   ....[151]....
        /*0728*/ 	.word	0x0001e080


	//   ....[152]....
        /*072c*/ 	.word	0x0001e0f0


	//   ....[153]....
        /*0730*/ 	.word	0x0001e140


	//   ....[154]....
        /*0734*/ 	.word	0x0001e190


	//   ....[155]....
        /*0738*/ 	.word	0x0001e1e0


	//   ....[156]....
        /*073c*/ 	.word	0x0001e240


	//   ....[157]....
        /*0740*/ 	.word	0x0001e2a0


	//   ....[158]....
        /*0744*/ 	.word	0x0001e310


	//   ....[159]....
        /*0748*/ 	.word	0x0001e360


	//   ....[160]....
        /*074c*/ 	.word	0x0001e3d0


	//   ....[161]....
        /*0750*/ 	.word	0x0001e430


	//   ....[162]....
        /*0754*/ 	.word	0x0001e4a0


	//----- nvinfo : EIATTR_EXIT_INSTR_OFFSETS
	.align		4
.L_390:
        /*0758*/ 	.byte	0x04, 0x1c
        /*075a*/ 	.short	(.L_392 - .L_391)


	//   ....[0]....
.L_391:
        /*075c*/ 	.word	0x00001000


	//   ....[1]....
        /*0760*/ 	.word	0x0001cce0


	//----- nvinfo : EIATTR_MAX_THREADS
	.align		4
.L_392:
        /*0764*/ 	.byte	0x04, 0x05
        /*0766*/ 	.short	(.L_394 - .L_393)
.L_393:
        /*0768*/ 	.word	0x00000100
        /*076c*/ 	.word	0x00000001
        /*0770*/ 	.word	0x00000001


	//----- nvinfo : EIATTR_CRS_STACK_SIZE
	.align		4
.L_394:
        /*0774*/ 	.byte	0x04, 0x1e
        /*0776*/ 	.short	(.L_396 - .L_395)
.L_395:
        /*0778*/ 	.word	0x00000000
.L_396:


//--------------------- .nv.info._ZN7cutlass13device_kernelIN5flash19enable_sm80_to_sm89INS1_16FlashAttnFwdSm80INS1_25CollectiveMainloopFwdSm80ILi8ELi2ELb1EN4cute5tupleIJNS5_1CILi128EEENS7_ILi96EEENS7_ILi192EEEEEELi192ENS_6half_tEfNS_4arch4Sm80ELb0ELb0ELb1ELb0ELb0ELb0ELb1ELb1EEENS1_21CollectiveEpilogueFwdINS6_IJS8_SA_S9_EEENS6_IJNS7_ILi1EEESI_SI_EEESC_SE_Li256ELb0ELb1ELb1ELb0EEENS1_19SingleTileSchedulerILb0ELb1ELb1ELi128EEEEEEEEEvNT_6ParamsE --------------------------
	.section	.nv.info._ZN7cutlass13device_kernelIN5flash19enable_sm80_to_sm89INS1_16FlashAttnFwdSm80INS1_25CollectiveMainloopFwdSm80ILi8ELi2ELb1EN4cute5tupleIJNS5_1CILi128EEENS7_ILi96EEENS7_ILi192EEEEEELi192ENS_6half_tEfNS_4arch4Sm80ELb0ELb0ELb1ELb0ELb0ELb0ELb1ELb1EEENS1_21CollectiveEpilogueFwdINS6_IJS8_SA_S9_EEENS6_IJNS7_ILi1EEESI_SI_EEESC_SE_Li256ELb0ELb1ELb1ELb0EEENS1_19SingleTileSchedulerILb0ELb1ELb1ELi128EEEEEEEEEvNT_6ParamsE,"",@"SHT_CUDA_INFO"
	.sectionflags	@""
	.align	4


	//----- nvinfo : EIATTR_CUDA_API_VERSION
	.align		4
        /*0000*/ 	.byte	0x04, 0x37
        /*0002*/ 	.short	(.L_398 - .L_397)
.L_397:
        /*0004*/ 	.word	0x00000082


	//----- nvinfo : EIATTR_SW2861232_WAR
	.align		4
.L_398:
        /*0008*/ 	.byte	0x01, 0x35
	.zero		2


	//----- nvinfo : EIATTR_PARAM_CBANK
	.align		4
        /*000c*/ 	.byte	0x04, 0x0a
        /*000e*/ 	.short	(.L_400 - .L_399)
	.align		4
.L_399:
        /*0010*/ 	.word	index@(.nv.constant0._ZN7cutlass13device_kernelIN5flash19enable_sm80_to_sm89INS1_16FlashAttnFwdSm80INS1_25CollectiveMainloopFwdSm80ILi8ELi2ELb1EN4cute5tupleIJNS5_1CILi128EEENS7_ILi96EEENS7_ILi192EEEEEELi192ENS_6half_tEfNS_4arch4Sm80ELb0ELb0ELb1ELb0ELb0ELb0ELb1ELb1EEENS1_21CollectiveEpilogueFwdINS6_IJS8_SA_S9_EEENS6_IJNS7_ILi1EEESI_SI_EEESC_SE_Li256ELb0ELb1ELb1ELb0EEENS1_19SingleTileSchedulerILb0ELb1ELb1ELi128EEEEEEEEEvNT_6ParamsE)
        /*0014*/ 	.short	0x0160
        /*0016*/ 	.short	0x0418


	//----- nvinfo : EIATTR_CBANK_PARAM_SIZE
	.align		4
.L_400:
        /*0018*/ 	.byte	0x03, 0x19
        /*001a*/ 	.short	0x0418


	//----- nvinfo : EIATTR_KPARAM_INFO
	.align		4
        /*001c*/ 	.byte	0x04, 0x17
        /*001e*/ 	.short	(.L_402 - .L_401)
.L_401:
        /*0020*/ 	.word	0x00000000
        /*0024*/ 	.short	0x0000
        /*0026*/ 	.short	0x0000
        /*0028*/ 	.byte	0x00, 0xf0, 0x61, 0x10


	//----- nvinfo : EIATTR_MAXREG_COUNT
	.align		4
.L_402:
        /*002c*/ 	.byte	0x03, 0x1b
        /*002e*/ 	.short	0x00ff


	//----- nvinfo : EIATTR_NUM_BARRIERS
	.align		4
        /*0030*/ 	.byte	0x02, 0x4c
        /*0032*/ 	.byte	0x02
	.zero		1


	//----- nvinfo : EIATTR_ANNOTATIONS
	.align		4
        /*0034*/ 	.byte	0x04, 0x55
        /*0036*/ 	.short	(.L_404 - .L_403)


	//   ....[0]....
.L_403:
        /* <DEDUP_REMOVED lines=12> */


	//----- nvinfo : EIATTR_MERCURY_ISA_VERSION
	.align		4
.L_404:
        /*00e8*/ 	.byte	0x03, 0x5f
        /*00ea*/ 	.short	0x0000


	//----- nvinfo : EIATTR_COOP_GROUP_MASK_REGIDS
	.align		4
        /*00ec*/ 	.byte	0x04, 0x29
        /*00ee*/ 	.short	(.L_406 - .L_405)


	//   ....[0]....
.L_405:
        /*00f0*/ 	.word	0xffffffff


	//   ....[1]....
        /*00f4*/ 	.word	0xffffffff


	//   ....[2]....
        /*00f8*/ 	.word	0xffffffff


	//   ....[3]....
        /*00fc*/ 	.word	0xffffffff


	//   ....[4]....
        /*0100*/ 	.word	0xffffffff


	//   ....[5]....
        /*0104*/ 	.word	0xffffffff


	//   ....[6]....
        /*0108*/ 	.word	0xffffffff


	//   ....[7]....
        /*010c*/ 	.word	0xffffffff


	//   ....[8]....
        /*0110*/ 	.word	0xffffffff


	//   ....[9]....
        /*0114*/ 	.word	0xffffffff


	//   ....[10]....
        /*0118*/ 	.word	0xffffffff


	//   ....[11]....
        /*011c*/ 	.word	0xffffffff


	//   ....[12]....
        /*0120*/ 	.word	0xffffffff


	//   ....[13]....
        /*0124*/ 	.word	0xffffffff


	//   ....[14]....
        /*0128*/ 	.word	0xffffffff


	//   ....[15]....
        /*012c*/ 	.word	0xffffffff


	//   ....[16]....
        /*0130*/ 	.word	0xffffffff


	//   ....[17]....
        /*0134*/ 	.word	0xffffffff


	//   ....[18]....
        /*0138*/ 	.word	0xffffffff


	//   ....[19]....
        /*013c*/ 	.word	0xffffffff


	//   ....[20]....
        /*0140*/ 	.word	0xffffffff


	//   ....[21]....
        /*0144*/ 	.word	0xffffffff


	//   ....[22]....
        /*0148*/ 	.word	0xffffffff


	//   ....[23]....
        /*014c*/ 	.word	0xffffffff


	//   ....[24]....
        /*0150*/ 	.word	0xffffffff


	//   ....[25]....
        /*0154*/ 	.word	0xffffffff


	//   ....[26]....
        /*0158*/ 	.word	0xffffffff


	//   ....[27]....
        /*015c*/ 	.word	0xffffffff


	//   ....[28]....
        /*0160*/ 	.word	0xffffffff


	//----- nvinfo : EIATTR_COOP_GROUP_INSTR_OFFSETS
	.align		4
.L_406:
        /*0164*/ 	.byte	0x04, 0x28
        /*0166*/ 	.short	(.L_408 - .L_407)


	//   ....[0]....
.L_407:
        /*0168*/ 	.word	0x00000060


	//   ....[1]....
        /*016c*/ 	.word	0x00000ec0


	//   ....[2]....
        /*0170*/ 	.word	0x00000f00


	//   ....[3]....
        /*0174*/ 	.word	0x00000f90


	//   ....[4]....
        /*0178*/ 	.word	0x00001060


	//   ....[5]....
        /*017c*/ 	.word	0x00001180


	//   ....[6]....
        /*0180*/ 	.word	0x000011c0


	//   ....[7]....
        /*0184*/ 	.word	0x000012a0


	//   ....[8]....
        /*0188*/ 	.word	0x00001320


	//   ....[9]....
        /*018c*/ 	.word	0x00003d20


	//   ....[10]....
        /*0190*/ 	.word	0x00003de0


	//   ....[11]....
        /*0194*/ 	.word	0x00003df0


	//   ....[12]....
        /*0198*/ 	.word	0x00003e40


	//   ....[13]....
        /*019c*/ 	.word	0x00007aa0


	//   ....[14]....
        /*01a0*/ 	.word	0x00007b30


	//   ....[15]....
        /*01a4*/ 	.word	0x00007db0


	//   ....[16]....
        /*01a8*/ 	.word	0x00007e00


	//   ....[17]....
        /*01ac*/ 	.word	0x0000a1d0


	//   ....[18]....
        /*01b0*/ 	.word	0x0000a1e0


	//   ....[19]....
        /*01b4*/ 	.word	0x0000a210


	//   ....[20]....
        /*01b8*/ 	.word	0x0000a230


	//   ....[21]....
        /*01bc*/ 	.word	0x0000af10


	//   ....[22]....
        /*01c0*/ 	.word	0x0000af50


	//   ....[23]....
        /*01c4*/ 	.word	0x0000af80


	//   ....[24]....
        /*01c8*/ 	.word	0x0000afb0


	//   ....[25]....
        /*01cc*/ 	.word	0x0000b0a0


	//   ....[26]....
        /*01d0*/ 	.word	0x0000b0b0


	//   ....[27]....
        /*01d4*/ 	.word	0x0000b9c0


	//   ....[28]....
        /*01d8*/ 	.word	0x0000b9d0


	//----- nvinfo : EIATTR_EXIT_INSTR_OFFSETS
	.align		4
.L_408:
        /*01dc*/ 	.byte	0x04, 0x1c
        /*01de*/ 	.short	(.L_410 - .L_409)


	//   ....[0]....
.L_409:
        /*01e0*/ 	.word	0x000001c0


	//   ....[1]....
        /*01e4*/ 	.word	0x0000b9e0


	//   ....[2]....
        /*01e8*/ 	.word	0x0000c280


	//   ....[3]....
        /*01ec*/ 	.word	0x0000c2d0


	//   ....[4]....
        /*01f0*/ 	.word	0x0000c300


	//   ....[5]....
        /*01f4*/ 	.word	0x0000c360


	//   ....[6]....
        /*01f8*/ 	.word	0x0000c5f0


	//----- nvinfo : EIATTR_CTAIDZ_USED
	.align		4
.L_410:
        /*01fc*/ 	.byte	0x01, 0x04
	.zero		2


	//----- nvinfo : EIATTR_MAX_THREADS
	.align		4
        /*0200*/ 	.byte	0x04, 0x05
        /*0202*/ 	.short	(.L_412 - .L_411)
.L_411:
        /*0204*/ 	.word	0x00000100
        /*0208*/ 	.word	0x00000001
        /*020c*/ 	.word	0x00000001


	//----- nvinfo : EIATTR_CRS_STACK_SIZE
	.align		4
.L_412:
        /*0210*/ 	.byte	0x04, 0x1e
        /*0212*/ 	.short	(.L_414 - .L_413)
.L_413:
        /*0214*/ 	.word	0x00000000
.L_414:


//--------------------- .nv.info._ZN7cutlass13device_kernelIN5flash19enable_sm80_to_sm89INS1_16FlashAttnFwdSm80INS1_25CollectiveMainloopFwdSm80ILi8ELi2ELb0EN4cute5tupleIJNS5_1CILi128EEENS7_ILi64EEENS7_ILi192EEEEEELi192ENS_6half_tEfNS_4arch4Sm80ELb0ELb0ELb1ELb1ELb0ELb0ELb1ELb1EEENS1_21CollectiveEpilogueFwdINS6_IJS8_SA_S9_EEENS6_IJNS7_ILi1EEESI_SI_EEESC_SE_Li256ELb1ELb1ELb1ELb0EEENS1_36VarlenDynamicPersistentTileSchedulerILi128ELi64ELi256ELi256ELb1ELb1ELb0ELb0ELb1ELb1EEEEEEEEEvNT_6ParamsE --------------------------
	.section	.nv.info._ZN7cutlass13device_kernelIN5flash19enable_sm80_to_sm89INS1_16FlashAttnFwdSm80INS1_25CollectiveMainloopFwdSm80ILi8ELi2ELb0EN4cute5tupleIJNS5_1CILi128EEENS7_ILi64EEENS7_ILi192EEEEEELi192ENS_6half_tEfNS_4arch4Sm80ELb0ELb0ELb1ELb1ELb0ELb0ELb1ELb1EEENS1_21CollectiveEpilogueFwdINS6_IJS8_SA_S9_EEENS6_IJNS7_ILi1EEESI_SI_EEESC_SE_Li256ELb1ELb1ELb1ELb0EEENS1_36VarlenDynamicPersistentTileSchedulerILi128ELi64ELi256ELi256ELb1ELb1ELb0ELb0ELb1ELb1EEEEEEEEEvNT_6ParamsE,"",@"SHT_CUDA_INFO"
	.sectionflags	@""
	.align	4


	//----- nvinfo : EIATTR_CUDA_API_VERSION
	.align		4
        /*0000*/ 	.byte	0x04, 0x37
        /*0002*/ 	.short	(.L_416 - .L_415)
.L_415:
        /*0004*/ 	.word	0x00000082


	//----- nvinfo : EIATTR_SW2861232_WAR
	.align		4
.L_416:
        /*0008*/ 	.byte	0x01, 0x35
	.zero		2


	//----- nvinfo : EIATTR_PARAM_CBANK
	.align		4
        /*000c*/ 	.byte	0x04, 0x0a
        /*000e*/ 	.short	(.L_418 - .L_417)
	.align		4
.L_417:
        /*0010*/ 	.word	index@(.nv.constant0._ZN7cutlass13device_kernelIN5flash19enable_sm80_to_sm89INS1_16FlashAttnFwdSm80INS1_25CollectiveMainloopFwdSm80ILi8ELi2ELb0EN4cute5tupleIJNS5_1CILi128EEENS7_ILi64EEENS7_ILi192EEEEEELi192ENS_6half_tEfNS_4arch4Sm80ELb0ELb0ELb1ELb1ELb0ELb0ELb1ELb1EEENS1_21CollectiveEpilogueFwdINS6_IJS8_SA_S9_EEENS6_IJNS7_ILi1EEESI_SI_EEESC_SE_Li256ELb1ELb1ELb1ELb0EEENS1_36VarlenDynamicPersistentTileSchedulerILi128ELi64ELi256ELi256ELb1ELb1ELb0ELb0ELb1ELb1EEEEEEEEEvNT_6ParamsE)
        /*0014*/ 	.short	0x0160
        /*0016*/ 	.short	0x0438


	//----- nvinfo : EIATTR_CBANK_PARAM_SIZE
	.align		4
.L_418:
        /*0018*/ 	.byte	0x03, 0x19
        /*001a*/ 	.short	0x0438


	//----- nvinfo : EIATTR_KPARAM_INFO
	.align		4
        /*001c*/ 	.byte	0x04, 0x17
        /*001e*/ 	.short	(.L_420 - .L_419)
.L_419:
        /*0020*/ 	.word	0x00000000
        /*0024*/ 	.short	0x0000
        /*0026*/ 	.short	0x0000
        /*0028*/ 	.byte	0x00, 0xf0, 0xe1, 0x10


	//----- nvinfo : EIATTR_MAXREG_COUNT
	.align		4
.L_420:
        /*002c*/ 	.byte	0x03, 0x1b
        /*002e*/ 	.short	0x00ff


	//----- nvinfo : EIATTR_NUM_BARRIERS
	.align		4
        /*0030*/ 	.byte	0x02, 0x4c
        /*0032*/ 	.byte	0x06
	.zero		1


	//----- nvinfo : EIATTR_ANNOTATIONS
	.align		4
        /*0034*/ 	.byte	0x04, 0x55
        /*0036*/ 	.short	(.L_422 - .L_421)


	//   ....[0]....
.L_421:
        /* <DEDUP_REMOVED lines=15> */


	//----- nvinfo : EIATTR_MERCURY_ISA_VERSION
	.align		4
.L_422:
        /*0118*/ 	.byte	0x03, 0x5f
        /*011a*/ 	.short	0x0000


	//----- nvinfo : EIATTR_INT_WARP_WIDE_INSTR_OFFSETS
	.align		4
        /*011c*/ 	.byte	0x04, 0x31
        /*011e*/ 	.short	(.L_424 - .L_423)


	//   ....[0]....
.L_423:
        /*0120*/ 	.word	0x00008990


	//   ....[1]....
        /*0124*/ 	.word	0x00008a10


	//----- nvinfo : EIATTR_COOP_GROUP_MASK_REGIDS
	.align		4
.L_424:
        /*0128*/ 	.byte	0x04, 0x29
        /*012a*/ 	.short	(.L_426 - .L_425)


	//   ....[0]....
.L_425:
        /*012c*/ 	.word	0xffffffff


	//   ....[1]....
        /*0130*/ 	.word	0xffffffff


	//   ....[2]....
        /*0134*/ 	.word	0xffffffff


	//   ....[3]....
        /*0138*/ 	.word	0xffffffff


	//   ....[4]....
        /*013c*/ 	.word	0xffffffff


	//   ....[5]....
        /*0140*/ 	.word	0xffffffff


	//   ....[6]....
        /*0144*/ 	.word	0xffffffff


	//   ....[7]....
        /*0148*/ 	.word	0xffffffff


	//   ....[8]....
        /*014c*/ 	.word	0xffffffff


	//   ....[9]....
        /*0150*/ 	.word	0xffffffff


	//   ....[10]....
        /*0154*/ 	.word	0xffffffff


	//   ....[11]....
        /*0158*/ 	.word	0xffffffff


	//   ....[12]....
        /*015c*/ 	.word	0xffffffff


	//   ....[13]....
        /*0160*/ 	.word	0xffffffff


	//   ....[14]....
        /*0164*/ 	.word	0xffffffff


	//   ....[15]....
        /*0168*/ 	.word	0xffffffff


	//   ....[16]....
        /*016c*/ 	.word	0xffffffff


	//   ....[17]....
        /*0170*/ 	.word	0xffffffff


	//   ....[18]....
        /*0174*/ 	.word	0xffffffff


	//   ....[19]....
        /*0178*/ 	.word	0xffffffff


	//   ....[20]....
        /*017c*/ 	.word	0xffffffff


	//   ....[21]....
        /*0180*/ 	.word	0xffffffff


	//   ....[22]....
        /*0184*/ 	.word	0xffffffff


	//   ....[23]....
        /*0188*/ 	.word	0xffffffff


	//   ....[24]....
        /*018c*/ 	.word	0xffffffff


	//   ....[25]....
        /*0190*/ 	.word	0xffffffff


	//   ....[26]....
        /*0194*/ 	.word	0xffffffff


	//   ....[27]....
        /*0198*/ 	.word	0xffffffff


	//   ....[28]....
        /*019c*/ 	.word	0xffffffff


	//   ....[29]....
        /*01a0*/ 	.word	0xffffffff


	//   ....[30]....
        /*01a4*/ 	.word	0xffffffff


	//   ....[31]....
        /*01a8*/ 	.word	0xffffffff


	//   ....[32]....
        /*01ac*/ 	.word	0xffffffff


	//   ....[33]....
        /*01b0*/ 	.word	0xffffffff


	//   ....[34]....
        /*01b4*/ 	.word	0xffffffff


	//   ....[35]....
        /*01b8*/ 	.word	0xffffffff


	//   ....[36]....
        /*01bc*/ 	.word	0xffffffff


	//   ....[37]....
        /*01c0*/ 	.word	0xffffffff


	//   ....[38]....
        /*01c4*/ 	.word	0xffffffff


	//   ....[39]....
        /*01c8*/ 	.word	0xffffffff


	//   ....[40]....
        /*01cc*/ 	.word	0xffffffff


	//   ....[41]....
        /*01d0*/ 	.word	0xffffffff


	//   ....[42]....
        /*01d4*/ 	.word	0xffffffff


	//   ....[43]....
        /*01d8*/ 	.word	0xffffffff


	//   ....[44]....
        /*01dc*/ 	.word	0xffffffff


	//   ....[45]....
        /*01e0*/ 	.word	0xffffffff


	//   ....[46]....
        /*01e4*/ 	.word	0xffffffff


	//   ....[47]....
        /*01e8*/ 	.word	0xffffffff


	//   ....[48]....
        /*01ec*/ 	.word	0xffffffff


	//   ....[49]....
        /*01f0*/ 	.word	0xffffffff


	//   ....[50]....
        /*01f4*/ 	.word	0xffffffff


	//   ....[51]....
        /*01f8*/ 	.word	0xffffffff


	//   ....[52]....
        /*01fc*/ 	.word	0xffffffff


	//   ....[53]....
        /*0200*/ 	.word	0xffffffff


	//   ....[54]....
        /*0204*/ 	.word	0xffffffff


	//   ....[55]....
        /*0208*/ 	.word	0xffffffff


	//   ....[56]....
        /*020c*/ 	.word	0xffffffff


	//   ....[57]....
        /*0210*/ 	.word	0xffffffff


	//   ....[58]....
        /*0214*/ 	.word	0xffffffff


	//   ....[59]....
        /*0218*/ 	.word	0xffffffff


	//   ....[60]....
        /*021c*/ 	.word	0xffffffff


	//   ....[61]....
        /*0220*/ 	.word	0xffffffff


	//   ....[62]....
        /*0224*/ 	.word	0xffffffff


	//   ....[63]....
        /*0228*/ 	.word	0xffffffff


	//   ....[64]....
        /*022c*/ 	.word	0xffffffff


	//   ....[65]....
        /*0230*/ 	.word	0xffffffff


	//   ....[66]....
        /*0234*/ 	.word	0xffffffff


	//   ....[67]....
        /*0238*/ 	.word	0xffffffff


	//   ....[68]....
        /*023c*/ 	.word	0xffffffff


	//   ....[69]....
        /*0240*/ 	.word	0xffffffff


	//   ....[70]....
        /*0244*/ 	.word	0xffffffff


	//   ....[71]....
        /*0248*/ 	.word	0xffffffff


	//   ....[72]....
        /*024c*/ 	.word	0xffffffff


	//   ....[73]....
        /*0250*/ 	.word	0xffffffff


	//   ....[74]....
        /*0254*/ 	.word	0xffffffff


	//   ....[75]....
        /*0258*/ 	.word	0xffffffff


	//   ....[76]....
        /*025c*/ 	.word	0xffffffff


	//   ....[77]....
        /*0260*/ 	.word	0xffffffff


	//   ....[78]....
        /*0264*/ 	.word	0xffffffff


	//   ....[79]....
        /*0268*/ 	.word	0xffffffff


	//   ....[80]....
        /*026c*/ 	.word	0xffffffff


	//   ....[81]....
        /*0270*/ 	.word	0xffffffff


	//   ....[82]....
        /*0274*/ 	.word	0xffffffff


	//   ....[83]....
        /*0278*/ 	.word	0xffffffff


	//   ....[84]....
        /*027c*/ 	.word	0xffffffff


	//   ....[85]....
        /*0280*/ 	.word	0xffffffff


	//   ....[86]....
        /*0284*/ 	.word	0xffffffff


	//   ....[87]....
        /*0288*/ 	.word	0xffffffff


	//   ....[88]....
        /*028c*/ 	.word	0xffffffff


	//   ....[89]....
        /*0290*/ 	.word	0xffffffff


	//   ....[90]....
        /*0294*/ 	.word	0xffffffff


	//   ....[91]....
        /*0298*/ 	.word	0xffffffff


	//   ....[92]....
        /*029c*/ 	.word	0xffffffff


	//   ....[93]....
        /*02a0*/ 	.word	0xffffffff


	//   ....[94]....
        /*02a4*/ 	.word	0xffffffff


	//   ....[95]....
        /*02a8*/ 	.word	0xffffffff


	//   ....[96]....
        /*02ac*/ 	.word	0xffffffff


	//   ....[97]....
        /*02b0*/ 	.word	0xffffffff


	//   ....[98]....
        /*02b4*/ 	.word	0xffffffff


	//   ....[99]....
        /*02b8*/ 	.word	0xffffffff


	//   ....[100]....
        /*02bc*/ 	.word	0xffffffff


	//   ....[101]....
        /*02c0*/ 	.word	0xffffffff


	//   ....[102]....
        /*02c4*/ 	.word	0xffffffff


	//   ....[103]....
        /*02c8*/ 	.word	0xffffffff


	//   ....[104]....
        /*02cc*/ 	.word	0xffffffff


	//   ....[105]....
        /*02d0*/ 	.word	0xffffffff


	//   ....[106]....
        /*02d4*/ 	.word	0xffffffff


	//   ....[107]....
        /*02d8*/ 	.word	0xffffffff


	//   ....[108]....
        /*02dc*/ 	.word	0xffffffff


	//   ....[109]....
        /*02e0*/ 	.word	0xffffffff


	//   ....[110]....
        /*02e4*/ 	.word	0xffffffff


	//   ....[111]....
        /*02e8*/ 	.word	0xffffffff


	//   ....[112]....
        /*02ec*/ 	.word	0xffffffff


	//   ....[113]....
        /*02f0*/ 	.word	0xffffffff


	//   ....[114]....
        /*02f4*/ 	.word	0xffffffff


	//   ....[115]....
        /*02f8*/ 	.word	0xffffffff


	//   ....[116]....
        /*02fc*/ 	.word	0xffffffff


	//   ....[117]....
        /*0300*/ 	.word	0xffffffff


	//   ....[118]....
        /*0304*/ 	.word	0xffffffff


	//   ....[119]....
        /*0308*/ 	.word	0xffffffff


	//   ....[120]....
        /*030c*/ 	.word	0xffffffff


	//   ....[121]....
        /*0310*/ 	.word	0xffffffff


	//   ....[122]....
        /*0314*/ 	.word	0xffffffff


	//   ....[123]....
        /*0318*/ 	.word	0xffffffff


	//   ....[124]....
        /*031c*/ 	.word	0xffffffff


	//   ....[125]....
        /*0320*/ 	.word	0xffffffff


	//   ....[126]....
        /*0324*/ 	.word	0xffffffff


	//   ....[127]....
        /*0328*/ 	.word	0xffffffff


	//   ....[128]....
        /*032c*/ 	.word	0xffffffff


	//   ....[129]....
        /*0330*/ 	.word	0xffffffff


	//   ....[130]....
        /*0334*/ 	.word	0xffffffff


	//   ....[131]....
        /*0338*/ 	.word	0xffffffff


	//   ....[132]....
        /*033c*/ 	.word	0xffffffff


	//   ....[133]....
        /*0340*/ 	.word	0xffffffff


	//   ....[134]....
        /*0344*/ 	.word	0xffffffff


	//   ....[135]....
        /*0348*/ 	.word	0xffffffff


	//   ....[136]....
        /*034c*/ 	.word	0xffffffff


	//   ....[137]....
        /*0350*/ 	.word	0xffffffff


	//   ....[138]....
        /*0354*/ 	.word	0xffffffff


	//----- nvinfo : EIATTR_COOP_GROUP_INSTR_OFFSETS
	.align		4
.L_426:
        /*0358*/ 	.byte	0x04, 0x28
        /*035a*/ 	.short	(.L_428 - .L_427)


	//   ....[0]....
.L_427:
        /*035c*/ 	.word	0x00000050


	//   ....[1]....
        /*0360*/ 	.word	0x000001e0


	//   ....[2]....
        /*0364*/ 	.word	0x00000210


	//   ....[3]....
        /*0368*/ 	.word	0x00000240


	//   ....[4]....
        /*036c*/ 	.word	0x00000270


	//   ....[5]....
        /*0370*/ 	.word	0x000002a0


	//   ....[6]....
        /*0374*/ 	.word	0x000002d0


	//   ....[7]....
        /*0378*/ 	.word	0x00000440


	//   ....[8]....
        /*037c*/ 	.word	0x00000480


	//   ....[9]....
        /*0380*/ 	.word	0x000004b0


	//   ....[10]....
        /*0384*/ 	.word	0x000004e0


	//   ....[11]....
        /*0388*/ 	.word	0x00000510


	//   ....[12]....
        /*038c*/ 	.word	0x00000540


	//   ....[13]....
        /*0390*/ 	.word	0x000005d0


	//   ....[14]....
        /*0394*/ 	.word	0x00000600


	//   ....[15]....
        /*0398*/ 	.word	0x00000620


	//   ....[16]....
        /*039c*/ 	.word	0x00000680


	//   ....[17]....
        /*03a0*/ 	.word	0x00002170


	//   ....[18]....
        /*03a4*/ 	.word	0x00002190


	//   ....[19]....
        /*03a8*/ 	.word	0x000022c0


	//   ....[20]....
        /*03ac*/ 	.word	0x000022d0


	//   ....[21]....
        /*03b0*/ 	.word	0x00002400


	//   ....[22]....
        /*03b4*/ 	.word	0x00002420


	//   ....[23]....
        /*03b8*/ 	.word	0x00002550


	//   ....[24]....
        /*03bc*/ 	.word	0x00002560


	//   ....[25]....
        /*03c0*/ 	.word	0x00004110


	//   ....[26]....
        /*03c4*/ 	.word	0x000041a0


	//   ....[27]....
        /*03c8*/ 	.word	0x000041c0


	//   ....[28]....
        /*03cc*/ 	.word	0x000041e0


	//   ....[29]....
        /*03d0*/ 	.word	0x000066d0


	//   ....[30]....
        /*03d4*/ 	.word	0x00006760


	//   ....[31]....
        /*03d8*/ 	.word	0x000067b0


	//   ....[32]....
        /*03dc*/ 	.word	0x000067e0


	//   ....[33]....
        /*03e0*/ 	.word	0x00008180


	//   ....[34]....
        /*03e4*/ 	.word	0x000081b0


	//   ....[35]....
        /*03e8*/ 	.word	0x000081c0


	//   ....[36]....
        /*03ec*/ 	.word	0x000081f0


	//   ....[37]....
        /*03f0*/ 	.word	0x000095e0


	//   ....[38]....
        /*03f4*/ 	.word	0x000095f0


	//   ....[39]....
        /*03f8*/ 	.word	0x00009610


	//   ....[40]....
        /*03fc*/ 	.word	0x00009620


	//   ....[41]....
        /*0400*/ 	.word	0x000099a0


	//   ....[42]....
        /*0404*/ 	.word	0x000099c0


	//   ....[43]....
        /*0408*/ 	.word	0x00009ae0


	//   ....[44]....
        /*040c*/ 	.word	0x00009af0


	//   ....[45]....
        /*0410*/ 	.word	0x00009c20


	//   ....[46]....
        /*0414*/ 	.word	0x00009c40


	//   ....[47]....
        /*0418*/ 	.word	0x00009d70


	//   ....[48]....
        /*041c*/ 	.word	0x00009d80


	//   ....[49]....
        /*0420*/ 	.word	0x0000a0a0


	//   ....[50]....
        /*0424*/ 	.word	0x0000a0c0


	//   ....[51]....
        /*0428*/ 	.word	0x0000aa30


	//   ....[52]....
        /*042c*/ 	.word	0x0000aa40


	//   ....[53]....
        /*0430*/ 	.word	0x0000b7f0


	//   ....[54]....
        /*0434*/ 	.word	0x0000b810


	//   ....[55]....
        /*0438*/ 	.word	0x0000b940


	//   ....[56]....
        /*043c*/ 	.word	0x0000b950


	//   ....[57]....
        /*0440*/ 	.word	0x0000ba80


	//   ....[58]....
        /*0444*/ 	.word	0x0000baa0


	//   ....[59]....
        /*0448*/ 	.word	0x0000bbd0


	//   ....[60]....
        /*044c*/ 	.word	0x0000bbe0


	//   ....[61]....
        /*0450*/ 	.word	0x0000bda0


	//   ....[62]....
        /*0454*/ 	.word	0x0000bdc0


	//   ....[63]....
        /*0458*/ 	.word	0x0000bee0


	//   ....[64]....
        /*045c*/ 	.word	0x0000bf20


	//   ....[65]....
        /*0460*/ 	.word	0x0000bf50


	//   ....[66]....
        /*0464*/ 	.word	0x0000bf80


	//   ....[67]....
        /*0468*/ 	.word	0x0000bfb0


	//   ....[68]....
        /*046c*/ 	.word	0x0000bfe0


	//   ....[69]....
        /*0470*/ 	.word	0x0000c130


	//   ....[70]....
        /*0474*/ 	.word	0x0000c170


	//   ....[71]....
        /*0478*/ 	.word	0x0000c1a0


	//   ....[72]....
        /*047c*/ 	.word	0x0000c1d0


	//   ....[73]....
        /*0480*/ 	.word	0x0000c200


	//   ....[74]....
        /*0484*/ 	.word	0x0000c230


	//   ....[75]....
        /*0488*/ 	.word	0x0000c2c0


	//   ....[76]....
        /*048c*/ 	.word	0x0000c2f0


	//   ....[77]....
        /*0490*/ 	.word	0x0000c300


	//   ....[78]....
        /*0494*/ 	.word	0x0000c360


	//   ....[79]....
        /*0498*/ 	.word	0x0000c890


	//   ....[80]....
        /*049c*/ 	.word	0x0000c8f0


	//   ....[81]....
        /*04a0*/ 	.word	0x0000c940


	//   ....[82]....
        /*04a4*/ 	.word	0x0000c990


	//   ....[83]....
        /*04a8*/ 	.word	0x0000c9e0


	//   ....[84]....
        /*04ac*/ 	.word	0x0000ca50


	//   ....[85]....
        /*04b0*/ 	.word	0x0000ca90


	//   ....[86]....
        /*04b4*/ 	.word	0x0000cb00


	//   ....[87]....
        /*04b8*/ 	.word	0x0000cb70


	//   ....[88]....
        /*04bc*/ 	.word	0x0000cbd0


	//   ....[89]....
        /*04c0*/ 	.word	0x0000cc40


	//   ....[90]....
        /*04c4*/ 	.word	0x0000ccb0


	//   ....[91]....
        /*04c8*/ 	.word	0x0000cd10


	//   ....[92]....
        /*04cc*/ 	.word	0x0000cd70


	//   ....[93]....
        /*04d0*/ 	.word	0x0000cdd0


	//   ....[94]....
        /*04d4*/ 	.word	0x0000ce40


	//   ....[95]....
        /*04d8*/ 	.word	0x0000cea0


	//   ....[96]....
        /*04dc*/ 	.word	0x0000cf00


	//   ....[97]....
        /*04e0*/ 	.word	0x0000cf50


	//   ....[98]....
        /*04e4*/ 	.word	0x0000cfb0


	//   ....[99]....
        /*04e8*/ 	.word	0x0000d000


	//   ....[100]....
        /*04ec*/ 	.word	0x0000d050


	//   ....[101]....
        /*04f0*/ 	.word	0x0000d0c0


	//   ....[102]....
        /*04f4*/ 	.word	0x0000d130


	//   ....[103]....
        /*04f8*/ 	.word	0x0000d190


	//   ....[104]....
        /*04fc*/ 	.word	0x0000d1f0


	//   ....[105]....
        /*0500*/ 	.word	0x0000d250


	//   ....[106]....
        /*0504*/ 	.word	0x0000d2c0


	//   ....[107]....
        /*0508*/ 	.word	0x0000d320


	//   ....[108]....
        /*050c*/ 	.word	0x0000d380


	//   ....[109]....
        /*0510*/ 	.word	0x0000d3e0


	//   ....[110]....
        /*0514*/ 	.word	0x0000d450


	//   ....[111]....
        /*0518*/ 	.word	0x0000d4b0


	//   ....[112]....
        /*051c*/ 	.word	0x0000d510


	//   ....[113]....
        /*0520*/ 	.word	0x0000d570


	//   ....[114]....
        /*0524*/ 	.word	0x0000d5e0


	//   ....[115]....
        /*0528*/ 	.word	0x0000d640


	//   ....[116]....
        /*052c*/ 	.word	0x0000d6a0


	//   ....[117]....
        /*0530*/ 	.word	0x0000d700


	//   ....[118]....
        /*0534*/ 	.word	0x0000d770


	//   ....[119]....
        /*0538*/ 	.word	0x0000d7d0


	//   ....[120]....
        /*053c*/ 	.word	0x0000d830


	//   ....[121]....
        /*0540*/ 	.word	0x0000d890


	//   ....[122]....
        /*0544*/ 	.word	0x0000d900


	//   ....[123]....
        /*0548*/ 	.word	0x0000d950


	//   ....[124]....
        /*054c*/ 	.word	0x0000d990


	//   ....[125]....
        /*0550*/ 	.word	0x0000d9e0


	//   ....[126]....
        /*0554*/ 	.word	0x0000da30


	//   ....[127]....
        /*0558*/ 	.word	0x0000da80


	//   ....[128]....
        /*055c*/ 	.word	0x0000daf0


	//   ....[129]....
        /*0560*/ 	.word	0x0000db30


	//   ....[130]....
        /*0564*/ 	.word	0x0000db80


	//   ....[131]....
        /*0568*/ 	.word	0x0000dbd0


	//   ....[132]....
        /*056c*/ 	.word	0x0000dc20


	//   ....[133]....
        /*0570*/ 	.word	0x0000dc70


	//   ....[134]....
        /*0574*/ 	.word	0x0000dce0


	//   ....[135]....
        /*0578*/ 	.word	0x0000dd20


	//   ....[136]....
        /*057c*/ 	.word	0x0000dd90


	//   ....[137]....
        /*0580*/ 	.word	0x0000ddf0


	//   ....[138]....
        /*0584*/ 	.word	0x0000de50


	//----- nvinfo : EIATTR_EXIT_INSTR_OFFSETS
	.align		4
.L_428:
        /*0588*/ 	.byte	0x04, 0x1c
        /*058a*/ 	.short	(.L_430 - .L_429)


	//   ....[0]....
.L_429:
        /*058c*/ 	.word	0x00000b40


	//   ....[1]....
        /*0590*/ 	.word	0x0000c850


	//----- nvinfo : EIATTR_MAX_THREADS
	.align		4
.L_430:
        /*0594*/ 	.byte	0x04, 0x05
        /*0596*/ 	.short	(.L_432 - .L_431)
.L_431:
        /*0598*/ 	.word	0x00000100
        /*059c*/ 	.word	0x00000001
        /*05a0*/ 	.word	0x00000001


	//----- nvinfo : EIATTR_CRS_STACK_SIZE
	.align		4
.L_432:
        /*05a4*/ 	.byte	0x04, 0x1e
        /*05a6*/ 	.short	(.L_434 - .L_433)
.L_433:
        /*05a8*/ 	.word	0x00000000
.L_434:


//--------------------- .nv.info._ZN7cutlass13device_kernelIN5flash19enable_sm80_to_sm89INS1_16FlashAttnFwdSm80INS1_25CollectiveMainloopFwdSm80ILi8ELi2ELb0EN4cute5tupleIJNS5_1CILi128EEENS7_ILi64EEENS7_ILi192EEEEEELi192ENS_6half_tEfNS_4arch4Sm80ELb0ELb0ELb1ELb1ELb0ELb1ELb1ELb1EEENS1_21CollectiveEpilogueFwdINS6_IJS8_SA_S9_EEENS6_IJNS7_ILi1EEESI_SI_EEESC_SE_Li256ELb1ELb1ELb1ELb0EEENS1_36VarlenDynamicPersistentTileSchedulerILi128ELi64ELi256ELi256ELb1ELb1ELb0ELb0ELb1ELb1EEEEEEEEEvNT_6ParamsE --------------------------
	.section	.nv.info._ZN7cutlass13device_kernelIN5flash19enable_sm80_to_sm89INS1_16FlashAttnFwdSm80INS1_25CollectiveMainloopFwdSm80ILi8ELi2ELb0EN4cute5tupleIJNS5_1CILi128EEENS7_ILi64EEENS7_ILi192EEEEEELi192ENS_6half_tEfNS_4arch4Sm80ELb0ELb0ELb1ELb1ELb0ELb1ELb1ELb1EEENS1_21CollectiveEpilogueFwdINS6_IJS8_SA_S9_EEENS6_IJNS7_ILi1EEESI_SI_EEESC_SE_Li256ELb1ELb1ELb1ELb0EEENS1_36VarlenDynamicPersistentTileSchedulerILi128ELi64ELi256ELi256ELb1ELb1ELb0ELb0ELb1ELb1EEEEEEEEEvNT_6ParamsE,"",@"SHT_CUDA_INFO"
	.sectionflags	@""
	.align	4


	//----- nvinfo : EIATTR_CUDA_API_VERSION
	.align		4
        /*0000*/ 	.byte	0x04, 0x37
        /*0002*/ 	.short	(.L_436 - .L_435)
.L_435:
        /*0004*/ 	.word	0x00000082


	//----- nvinfo : EIATTR_SW2861232_WAR
	.align		4
.L_436:
        /*0008*/ 	.byte	0x01, 0x35
	.zero		2


	//----- nvinfo : EIATTR_PARAM_CBANK
	.align		4
        /*000c*/ 	.byte	0x04, 0x0a
        /*000e*/ 	.short	(.L_438 - .L_437)
	.align		4
.L_437:
        /*0010*/ 	.word	index@(.nv.constant0._ZN7cutlass13device_kernelIN5flash19enable_sm80_to_sm89INS1_16FlashAttnFwdSm80INS1_25CollectiveMainloopFwdSm80ILi8ELi2ELb0EN4cute5tupleIJNS5_1CILi128EEENS7_ILi64EEENS7_ILi192EEEEEELi192ENS_6half_tEfNS_4arch4Sm80ELb0ELb0ELb1ELb1ELb0ELb1ELb1ELb1EEENS1_21CollectiveEpilogueFwdINS6_IJS8_SA_S9_EEENS6_IJNS7_ILi1EEESI_SI_EEESC_SE_Li256ELb1ELb1ELb1ELb0EEENS1_36VarlenDynamicPersistentTileSchedulerILi128ELi64ELi256ELi256ELb1ELb1ELb0ELb0ELb1ELb1EEEEEEEEEvNT_6ParamsE)
        /*0014*/ 	.short	0x0160
        /*0016*/ 	.short	0x0438


	//----- nvinfo : EIATTR_CBANK_PARAM_SIZE
	.align		4
.L_438:
        /*0018*/ 	.byte	0x03, 0x19
        /*001a*/ 	.short	0x0438


	//----- nvinfo : EIATTR_KPARAM_INFO
	.align		4
        /*001c*/ 	.byte	0x04, 0x17
        /*001e*/ 	.short	(.L_440 - .L_439)
.L_439:
        /*0020*/ 	.word	0x00000000
        /*0024*/ 	.short	0x0000
        /*0026*/ 	.short	0x0000
        /*0028*/ 	.byte	0x00, 0xf0, 0xe1, 0x10


	//----- nvinfo : EIATTR_MAXREG_COUNT
	.align		4
.L_440:
        /*002c*/ 	.byte	0x03, 0x1b
        /*002e*/ 	.short	0x00ff


	//----- nvinfo : EIATTR_NUM_BARRIERS
	.align		4
        /*0030*/ 	.byte	0x02, 0x4c
        /*0032*/ 	.byte	0x06
	.zero		1


	//----- nvinfo : EIATTR_MERCURY_ISA_VERSION
	.align		4
        /*0034*/ 	.byte	0x03, 0x5f
        /*0036*/ 	.short	0x0000


	//----- nvinfo : EIATTR_INT_WARP_WIDE_INSTR_OFFSETS
	.align		4
        /*0038*/ 	.byte	0x04, 0x31
        /*003a*/ 	.short	(.L_442 - .L_441)


	//   ....[0]....
.L_441:
        /*003c*/ 	.word	0x000136e0


	//   ....[1]....
        /*0040*/ 	.word	0x00013780


	//----- nvinfo : EIATTR_COOP_GROUP_MASK_REGIDS
	.align		4
.L_442:
        /*0044*/ 	.byte	0x04, 0x29
        /*0046*/ 	.short	(.L_444 - .L_443)


	//   ....[0]....
.L_443:
        /*0048*/ 	.word	0xffffffff


	//   ....[1]....
        /*004c*/ 	.word	0xffffffff


	//   ....[2]....
        /*0050*/ 	.word	0xffffffff


	//   ....[3]....
        /*0054*/ 	.word	0xffffffff


	//   ....[4]....
        /*0058*/ 	.word	0xffffffff


	//   ....[5]....
        /*005c*/ 	.word	0xffffffff


	//   ....[6]....
        /*0060*/ 	.word	0xffffffff


	//   ....[7]....
        /*0064*/ 	.word	0xffffffff


	//   ....[8]....
        /*0068*/ 	.word	0xffffffff


	//   ....[9]....
        /*006c*/ 	.word	0xffffffff


	//   ....[10]....
        /*0070*/ 	.word	0xffffffff


	//   ....[11]....
        /*0074*/ 	.word	0xffffffff


	//   ....[12]....
        /*0078*/ 	.word	0xffffffff


	//   ....[13]....
        /*007c*/ 	.word	0xffffffff


	//   ....[14]....
        /*0080*/ 	.word	0xffffffff


	//   ....[15]....
        /*0084*/ 	.word	0xffffffff


	//   ....[16]....
        /*0088*/ 	.word	0xffffffff


	//   ....[17]....
        /*008c*/ 	.word	0xffffffff


	//   ....[18]....
        /*0090*/ 	.word	0xffffffff


	//   ....[19]....
        /*0094*/ 	.word	0xffffffff


	//   ....[20]....
        /*0098*/ 	.word	0xffffffff


	//   ....[21]....
        /*009c*/ 	.word	0xffffffff


	//   ....[22]....
        /*00a0*/ 	.word	0xffffffff


	//   ....[23]....
        /*00a4*/ 	.word	0xffffffff


	//   ....[24]....
        /*00a8*/ 	.word	0xffffffff


	//   ....[25]....
        /*00ac*/ 	.word	0xffffffff


	//   ....[26]....
        /*00b0*/ 	.word	0xffffffff


	//   ....[27]....
        /*00b4*/ 	.word	0xffffffff


	//   ....[28]....
        /*00b8*/ 	.word	0xffffffff


	//   ....[29]....
        /*00bc*/ 	.word	0xffffffff


	//   ....[30]....
        /*00c0*/ 	.word	0xffffffff


	//   ....[31]....
        /*00c4*/ 	.word	0xffffffff


	//   ....[32]....
        /*00c8*/ 	.word	0xffffffff


	//   ....[33]....
        /*00cc*/ 	.word	0xffffffff


	//   ....[34]....
        /*00d0*/ 	.word	0xffffffff


	//   ....[35]....
        /*00d4*/ 	.word	0xffffffff


	//   ....[36]....
        /*00d8*/ 	.word	0xffffffff


	//   ....[37]....
        /*00dc*/ 	.word	0xffffffff


	//   ....[38]....
        /*00e0*/ 	.word	0xffffffff


	//   ....[39]....
        /*00e4*/ 	.word	0xffffffff


	//   ....[40]....
        /*00e8*/ 	.word	0xffffffff


	//   ....[41]....
        /*00ec*/ 	.word	0xffffffff


	//   ....[42]....
        /*00f0*/ 	.word	0xffffffff


	//   ....[43]....
        /*00f4*/ 	.word	0xffffffff


	//   ....[44]....
        /*00f8*/ 	.word	0xffffffff


	//   ....[45]....
        /*00fc*/ 	.word	0xffffffff


	//   ....[46]....
        /*0100*/ 	.word	0xffffffff


	//   ....[47]....
        /*0104*/ 	.word	0xffffffff


	//   ....[48]....
        /*0108*/ 	.word	0xffffffff


	//   ....[49]....
        /*010c*/ 	.word	0xffffffff


	//   ....[50]....
        /*0110*/ 	.word	0xffffffff


	//   ....[51]....
        /*0114*/ 	.word	0xffffffff


	//   ....[52]....
        /*0118*/ 	.word	0xffffffff


	//   ....[53]....
        /*011c*/ 	.word	0xffffffff


	//   ....[54]....
        /*0120*/ 	.word	0xffffffff


	//   ....[55]....
        /*0124*/ 	.word	0xffffffff


	//   ....[56]....
        /*0128*/ 	.word	0xffffffff


	//   ....[57]....
        /*012c*/ 	.word	0xffffffff


	//   ....[58]....
        /*0130*/ 	.word	0xffffffff


	//   ....[59]....
        /*0134*/ 	.word	0xffffffff


	//   ....[60]....
        /*0138*/ 	.word	0xffffffff


	//   ....[61]....
        /*013c*/ 	.word	0xffffffff


	//   ....[62]....
        /*0140*/ 	.word	0xffffffff


	//   ....[63]....
        /*0144*/ 	.word	0xffffffff


	//   ....[64]....
        /*0148*/ 	.word	0xffffffff


	//   ....[65]....
        /*014c*/ 	.word	0xffffffff


	//   ....[66]....
        /*0150*/ 	.word	0xffffffff


	//   ....[67]....
        /*0154*/ 	.word	0xffffffff


	//   ....[68]....
        /*0158*/ 	.word	0xffffffff


	//   ....[69]....
        /*015c*/ 	.word	0xffffffff


	//   ....[70]....
        /*0160*/ 	.word	0xffffffff


	//   ....[71]....
        /*0164*/ 	.word	0xffffffff


	//   ....[72]....
        /*0168*/ 	.word	0xffffffff


	//   ....[73]....
        /*016c*/ 	.word	0xffffffff


	//   ....[74]....
        /*0170*/ 	.word	0xffffffff


	//   ....[75]....
        /*0174*/ 	.word	0xffffffff


	//   ....[76]....
        /*0178*/ 	.word	0xffffffff


	//   ....[77]....
        /*017c*/ 	.word	0xffffffff


	//   ....[78]....
        /*0180*/ 	.word	0xffffffff


	//   ....[79]....
        /*0184*/ 	.word	0xffffffff


	//   ....[80]....
        /*0188*/ 	.word	0xffffffff


	//   ....[81]....
        /*018c*/ 	.word	0xffffffff


	//   ....[82]....
        /*0190*/ 	.word	0xffffffff


	//   ....[83]....
        /*0194*/ 	.word	0xffffffff


	//   ....[84]....
        /*0198*/ 	.word	0xffffffff


	//   ....[85]....
        /*019c*/ 	.word	0xffffffff


	//   ....[86]....
        /*01a0*/ 	.word	0xffffffff


	//   ....[87]....
        /*01a4*/ 	.word	0xffffffff


	//   ....[88]....
        /*01a8*/ 	.word	0xffffffff


	//   ....[89]....
        /*01ac*/ 	.word	0xffffffff


	//   ....[90]....
        /*01b0*/ 	.word	0xffffffff


	//   ....[91]....
        /*01b4*/ 	.word	0xffffffff


	//   ....[92]....
        /*01b8*/ 	.word	0xffffffff


	//   ....[93]....
        /*01bc*/ 	.word	0xffffffff


	//   ....[94]....
        /*01c0*/ 	.word	0xffffffff


	//   ....[95]....
        /*01c4*/ 	.word	0xffffffff


	//   ....[96]....
        /*01c8*/ 	.word	0xffffffff


	//   ....[97]....
        /*01cc*/ 	.word	0xffffffff


	//   ....[98]....
        /*01d0*/ 	.word	0xffffffff


	//   ....[99]....
        /*01d4*/ 	.word	0xffffffff


	//   ....[100]....
        /*01d8*/ 	.word	0xffffffff


	//   ....[101]....
        /*01dc*/ 	.word	0xffffffff


	//   ....[102]....
        /*01e0*/ 	.word	0xffffffff


	//   ....[103]....
        /*01e4*/ 	.word	0xffffffff


	//   ....[104]....
        /*01e8*/ 	.word	0xffffffff


	//   ....[105]....
        /*01ec*/ 	.word	0xffffffff


	//   ....[106]....
        /*01f0*/ 	.word	0xffffffff


	//   ....[107]....
        /*01f4*/ 	.word	0xffffffff


	//   ....[108]....
        /*01f8*/ 	.word	0xffffffff


	//   ....[109]....
        /*01fc*/ 	.word	0xffffffff


	//   ....[110]....
        /*0200*/ 	.word	0xffffffff


	//   ....[111]....
        /*0204*/ 	.word	0xffffffff


	//   ....[112]....
        /*0208*/ 	.word	0xffffffff


	//   ....[113]....
        /*020c*/ 	.word	0xffffffff


	//   ....[114]....
        /*0210*/ 	.word	0xffffffff


	//   ....[115]....
        /*0214*/ 	.word	0xffffffff


	//   ....[116]....
        /*0218*/ 	.word	0xffffffff


	//   ....[117]....
        /*021c*/ 	.word	0xffffffff


	//   ....[118]....
        /*0220*/ 	.word	0xffffffff


	//   ....[119]....
        /*0224*/ 	.word	0xffffffff


	//   ....[120]....
        /*0228*/ 	.word	0xffffffff


	//   ....[121]....
        /*022c*/ 	.word	0xffffffff


	//   ....[122]....
        /*0230*/ 	.word	0xffffffff


	//   ....[123]....
        /*0234*/ 	.word	0xffffffff


	//   ....[124]....
        /*0238*/ 	.word	0xffffffff


	//   ....[125]....
        /*023c*/ 	.word	0xffffffff


	//   ....[126]....
        /*0240*/ 	.word	0xffffffff


	//   ....[127]....
        /*0244*/ 	.word	0xffffffff


	//   ....[128]....
        /*0248*/ 	.word	0xffffffff


	//   ....[129]....
        /*024c*/ 	.word	0xffffffff


	//   ....[130]....
        /*0250*/ 	.word	0xffffffff


	//   ....[131]....
        /*0254*/ 	.word	0xffffffff


	//   ....[132]....
        /*0258*/ 	.word	0xffffffff


	//   ....[133]....
        /*025c*/ 	.word	0xffffffff


	//   ....[134]....
        /*0260*/ 	.word	0xffffffff


	//   ....[135]....
        /*0264*/ 	.word	0xffffffff


	//   ....[136]....
        /*0268*/ 	.word	0xffffffff


	//   ....[137]....
        /*026c*/ 	.word	0xffffffff


	//   ....[138]....
        /*0270*/ 	.word	0xffffffff


	//   ....[139]....
        /*0274*/ 	.word	0xffffffff


	//   ....[140]....
        /*0278*/ 	.word	0xffffffff


	//   ....[141]....
        /*027c*/ 	.word	0xffffffff


	//   ....[142]....
        /*0280*/ 	.word	0xffffffff


	//   ....[143]....
        /*0284*/ 	.word	0xffffffff


	//   ....[144]....
        /*0288*/ 	.word	0xffffffff


	//   ....[145]....
        /*028c*/ 	.word	0xffffffff


	//   ....[146]....
        /*0290*/ 	.word	0xffffffff


	//----- nvinfo : EIATTR_COOP_GROUP_INSTR_OFFSETS
	.align		4
.L_444:
        /*0294*/ 	.byte	0x04, 0x28
        /*0296*/ 	.short	(.L_446 - .L_445)


	//   ....[0]....
.L_445:
        /*0298*/ 	.word	0x00000080


	//   ....[1]....
        /*029c*/ 	.word	0x00000210


	//   ....[2]....
        /*02a0*/ 	.word	0x00000240


	//   ....[3]....
        /*02a4*/ 	.word	0x00000270


	//   ....[4]....
        /*02a8*/ 	.word	0x000002a0


	//   ....[5]....
        /*02ac*/ 	.word	0x000002d0


	//   ....[6]....
        /*02b0*/ 	.word	0x00000300


	//   ....[7]....
        /*02b4*/ 	.word	0x00000460


	//   ....[8]....
        /*02b8*/ 	.word	0x000004a0


	//   ....[9]....
        /*02bc*/ 	.word	0x000004d0


	//   ....[10]....
        /*02c0*/ 	.word	0x00000500


	//   ....[11]....
        /*02c4*/ 	.word	0x00000530


	//   ....[12]....
        /*02c8*/ 	.word	0x00000560


	//   ....[13]....
        /*02cc*/ 	.word	0x000005f0


	//   ....[14]....
        /*02d0*/ 	.word	0x00000620


	//   ....[15]....
        /*02d4*/ 	.word	0x00000640


	//   ....[16]....
        /*02d8*/ 	.word	0x000006a0


	//   ....[17]....
        /*02dc*/ 	.word	0x00007400


	//   ....[18]....
        /*02e0*/ 	.word	0x00007420


	//   ....[19]....
        /*02e4*/ 	.word	0x00007570


	//   ....[20]....
        /*02e8*/ 	.word	0x00007580


	//   ....[21]....
        /*02ec*/ 	.word	0x000076b0


	//   ....[22]....
        /*02f0*/ 	.word	0x000076d0


	//   ....[23]....
        /*02f4*/ 	.word	0x00007800


	//   ....[24]....
        /*02f8*/ 	.word	0x00007810


	//   ....[25]....
        /*02fc*/ 	.word	0x000080a0


	//   ....[26]....
        /*0300*/ 	.word	0x000080e0


	//   ....[27]....
        /*0304*/ 	.word	0x00008120


	//   ....[28]....
        /*0308*/ 	.word	0x00008160


	//   ....[29]....
        /*030c*/ 	.word	0x0000ab00


	//   ....[30]....
        /*0310*/ 	.word	0x0000ab50


	//   ....[31]....
        /*0314*/ 	.word	0x0000ab90


	//   ....[32]....
        /*0318*/ 	.word	0x0000abd0


	//   ....[33]....
        /*031c*/ 	.word	0x0000ef10


	//   ....[34]....
        /*0320*/ 	.word	0x0000ef60


	//   ....[35]....
        /*0324*/ 	.word	0x0000ef80


	//   ....[36]....
        /*0328*/ 	.word	0x0000efb0


	//   ....[37]....
        /*032c*/ 	.word	0x00011480


	//   ....[38]....
        /*0330*/ 	.word	0x000114b0


	//   ....[39]....
        /*0334*/ 	.word	0x000114d0


	//   ....[40]....
        /*0338*/ 	.word	0x000114f0


	//   ....[41]....
        /*033c*/ 	.word	0x00012ed0


	//   ....[42]....
        /*0340*/ 	.word	0x00012f00


	//   ....[43]....
        /*0344*/ 	.word	0x00012f10


	//   ....[44]....
        /*0348*/ 	.word	0x00012f40


	//   ....[45]....
        /*034c*/ 	.word	0x000144f0


	//   ....[46]....
        /*0350*/ 	.word	0x00014520


	//   ....[47]....
        /*0354*/ 	.word	0x00014550


	//   ....[48]....
        /*0358*/ 	.word	0x00014560


	//   ....[49]....
        /*035c*/ 	.word	0x000148c0


	//   ....[50]....
        /*0360*/ 	.word	0x000148e0


	//   ....[51]....
        /*0364*/ 	.word	0x00014a30


	//   ....[52]....
        /*0368*/ 	.word	0x00014a40


	//   ....[53]....
        /*036c*/ 	.word	0x00014b70


	//   ....[54]....
        /*0370*/ 	.word	0x00014b90


	//   ....[55]....
        /*0374*/ 	.word	0x00014cc0


	//   ....[56]....
        /*0378*/ 	.word	0x00014cd0


	//   ....[57]....
        /*037c*/ 	.word	0x00014ff0


	//   ....[58]....
        /*0380*/ 	.word	0x00015010


	//   ....[59]....
        /*0384*/ 	.word	0x00015980


	//   ....[60]....
        /*0388*/ 	.word	0x00015990


	//   ....[61]....
        /*038c*/ 	.word	0x00016700


	//   ....[62]....
        /*0390*/ 	.word	0x00016720


	//   ....[63]....
        /*0394*/ 	.word	0x00016880


	//   ....[64]....
        /*0398*/ 	.word	0x00016890


	//   ....[65]....
        /*039c*/ 	.word	0x000169c0


	//   ....[66]....
        /*03a0*/ 	.word	0x000169e0


	//   ....[67]....
        /*03a4*/ 	.word	0x00016b10


	//   ....[68]....
        /*03a8*/ 	.word	0x00016b20


	//   ....[69]....
        /*03ac*/ 	.word	0x00016cd0


	//   ....[70]....
        /*03b0*/ 	.word	0x00016cf0


	//   ....[71]....
        /*03b4*/ 	.word	0x00016e10


	//   ....[72]....
        /*03b8*/ 	.word	0x00016e50


	//   ....[73]....
        /*03bc*/ 	.word	0x00016e80


	//   ....[74]....
        /*03c0*/ 	.word	0x00016eb0


	//   ....[75]....
        /*03c4*/ 	.word	0x00016ee0


	//   ....[76]....
        /*03c8*/ 	.word	0x00016f10


	//   ....[77]....
        /*03cc*/ 	.word	0x00017060


	//   ....[78]....
        /*03d0*/ 	.word	0x000170a0


	//   ....[79]....
        /*03d4*/ 	.word	0x000170d0


	//   ....[80]....
        /*03d8*/ 	.word	0x00017100


	//   ....[81]....
        /*03dc*/ 	.word	0x00017130


	//   ....[82]....
        /*03e0*/ 	.word	0x00017160


	//   ....[83]....
        /*03e4*/ 	.word	0x000171f0


	//   ....[84]....
        /*03e8*/ 	.word	0x00017220


	//   ....[85]....
        /*03ec*/ 	.word	0x00017230


	//   ....[86]....
        /*03f0*/ 	.word	0x00017290


	//   ....[87]....
        /*03f4*/ 	.word	0x00017760


	//   ....[88]....
        /*03f8*/ 	.word	0x000177a0


	//   ....[89]....
        /*03fc*/ 	.word	0x000177f0


	//   ....[90]....
        /*0400*/ 	.word	0x00017840


	//   ....[91]....
        /*0404*/ 	.word	0x00017890


	//   ....[92]....
        /*0408*/ 	.word	0x00017900


	//   ....[93]....
        /*040c*/ 	.word	0x00017940


	//   ....[94]....
        /*0410*/ 	.word	0x000179a0


	//   ....[95]....
        /*0414*/ 	.word	0x00017a10


	//   ....[96]....
        /*0418*/ 	.word	0x00017a70


	//   ....[97]....
        /*041c*/ 	.word	0x00017ae0


	//   ....[98]....
        /*0420*/ 	.word	0x00017b50


	//   ....[99]....
        /*0424*/ 	.word	0x00017bb0


	//   ....[100]....
        /*0428*/ 	.word	0x00017c10


	//   ....[101]....
        /*042c*/ 	.word	0x00017c70


	//   ....[102]....
        /*0430*/ 	.word	0x00017ce0


	//   ....[103]....
        /*0434*/ 	.word	0x00017d40


	//   ....[104]....
        /*0438*/ 	.word	0x00017da0


	//   ....[105]....
        /*043c*/ 	.word	0x00017de0


	//   ....[106]....
        /*0440*/ 	.word	0x00017e20


	//   ....[107]....
        /*0444*/ 	.word	0x00017e70


	//   ....[108]....
        /*0448*/ 	.word	0x00017ec0


	//   ....[109]....
        /*044c*/ 	.word	0x00017f20


	//   ....[110]....
        /*0450*/ 	.word	0x00017f90


	//   ....[111]....
        /*0454*/ 	.word	0x00017ff0


	//   ....[112]....
        /*0458*/ 	.word	0x00018050


	//   ....[113]....
        /*045c*/ 	.word	0x000180b0


	//   ....[114]....
        /*0460*/ 	.word	0x00018120


	//   ....[115]....
        /*0464*/ 	.word	0x00018180


	//   ....[116]....
        /*0468*/ 	.word	0x000181e0


	//   ....[117]....
        /*046c*/ 	.word	0x00018240


	//   ....[118]....
        /*0470*/ 	.word	0x000182b0


	//   ....[119]....
        /*0474*/ 	.word	0x00018310


	//   ....[120]....
        /*0478*/ 	.word	0x00018370


	//   ....[121]....
        /*047c*/ 	.word	0x000183d0


	//   ....[122]....
        /*0480*/ 	.word	0x00018440


	//   ....[123]....
        /*0484*/ 	.word	0x000184a0


	//   ....[124]....
        /*0488*/ 	.word	0x00018500


	//   ....[125]....
        /*048c*/ 	.word	0x00018560


	//   ....[126]....
        /*0490*/ 	.word	0x000185d0


	//   ....[127]....
        /*0494*/ 	.word	0x00018630


	//   ....[128]....
        /*0498*/ 	.word	0x00018690


	//   ....[129]....
        /*049c*/ 	.word	0x000186f0


	//   ....[130]....
        /*04a0*/ 	.word	0x00018760


	//   ....[131]....
        /*04a4*/ 	.word	0x000187b0


	//   ....[132]....
        /*04a8*/ 	.word	0x000187f0


	//   ....[133]....
        /*04ac*/ 	.word	0x00018840


	//   ....[134]....
        /*04b0*/ 	.word	0x00018890


	//   ....[135]....
        /*04b4*/ 	.word	0x000188e0


	//   ....[136]....
        /*04b8*/ 	.word	0x00018950


	//   ....[137]....
        /*04bc*/ 	.word	0x000189a0


	//   ....[138]....
        /*04c0*/ 	.word	0x000189f0


	//   ....[139]....
        /*04c4*/ 	.word	0x00018a40


	//   ....[140]....
        /*04c8*/ 	.word	0x00018a90


	//   ....[141]....
        /*04cc*/ 	.word	0x00018ae0


	//   ....[142]....
        /*04d0*/ 	.word	0x00018b50


	//   ....[143]....
        /*04d4*/ 	.word	0x00018b90


	//   ....[144]....
        /*04d8*/ 	.word	0x00018bf0


	//   ....[145]....
        /*04dc*/ 	.word	0x00018c50


	//   ....[146]....
        /*04e0*/ 	.word	0x00018cb0


	//----- nvinfo : EIATTR_EXIT_INSTR_OFFSETS
	.align		4
.L_446:
        /*04e4*/ 	.byte	0x04, 0x1c
        /*04e6*/ 	.short	(.L_448 - .L_447)


	//   ....[0]....
.L_447:
        /*04e8*/ 	.word	0x00000af0


	//   ....[1]....
        /*04ec*/ 	.word	0x00017730


	//----- nvinfo : EIATTR_MAX_THREADS
	.align		4
.L_448:
        /*04f0*/ 	.byte	0x04, 0x05
        /*04f2*/ 	.short	(.L_450 - .L_449)
.L_449:
        /*04f4*/ 	.word	0x00000100
        /*04f8*/ 	.word	0x00000001
        /*04fc*/ 	.word	0x00000001


	//----- nvinfo : EIATTR_CRS_STACK_SIZE
	.align		4
.L_450:
        /*0500*/ 	.byte	0x04, 0x1e
        /*0502*/ 	.short	(.L_452 - .L_451)
.L_451:
        /*0504*/ 	.word	0x00000000
.L_452:


//--------------------- .nv.info._ZN7cutlass13device_kernelIN5flash19enable_sm80_to_sm89INS1_16FlashAttnFwdSm80INS1_25CollectiveMainloopFwdSm80ILi8ELi2ELb0EN4cute5tupleIJNS5_1CILi128EEENS7_ILi64EEENS7_ILi192EEEEEELi192ENS_6half_tEfNS_4arch4Sm80ELb0ELb1ELb1ELb0ELb0ELb0ELb1ELb1EEENS1_21CollectiveEpilogueFwdINS6_IJS8_SA_S9_EEENS6_IJNS7_ILi1EEESI_SI_EEESC_SE_Li256ELb0ELb1ELb1ELb0EEENS1_19SingleTileSchedulerILb0ELb1ELb1ELi128EEEEEEEEEvNT_6ParamsE --------------------------
	.section	.nv.info._ZN7cutlass13device_kernelIN5flash19enable_sm80_to_sm89INS1_16FlashAttnFwdSm80INS1_25CollectiveMainloopFwdSm80ILi8ELi2ELb0EN4cute5tupleIJNS5_1CILi128EEENS7_ILi64EEENS7_ILi192EEEEEELi192ENS_6half_tEfNS_4arch4Sm80ELb0ELb1ELb1ELb0ELb0ELb0ELb1ELb1EEENS1_21CollectiveEpilogueFwdINS6_IJS8_SA_S9_EEENS6_IJNS7_ILi1EEESI_SI_EEESC_SE_Li256ELb0ELb1ELb1ELb0EEENS1_19SingleTileSchedulerILb0ELb1ELb1ELi128EEEEEEEEEvNT_6ParamsE,"",@"SHT_CUDA_INFO"
	.sectionflags	@""
	.align	4


	//----- nvinfo : EIATTR_CUDA_API_VERSION
	.align		4
        /*0000*/ 	.byte	0x04, 0x37
        /*0002*/ 	.short	(.L_454 - .L_453)
.L_453:
        /*0004*/ 	.word	0x00000082


	//----- nvinfo : EIATTR_SW2861232_WAR
	.align		4
.L_454:
        /*0008*/ 	.byte	0x01, 0x35
	.zero		2


	//----- nvinfo : EIATTR_PARAM_CBANK
	.align		4
        /*000c*/ 	.byte	0x04, 0x0a
        /*000e*/ 	.short	(.L_456 - .L_455)
	.align		4
.L_455:
        /*0010*/ 	.word	index@(.nv.constant0._ZN7cutlass13device_kernelIN5flash19enable_sm80_to_sm89INS1_16FlashAttnFwdSm80INS1_25CollectiveMainloopFwdSm80ILi8ELi2ELb0EN4cute5tupleIJNS5_1CILi128EEENS7_ILi64EEENS7_ILi192EEEEEELi192ENS_6half_tEfNS_4arch4Sm80ELb0ELb1ELb1ELb0ELb0ELb0ELb1ELb1EEENS1_21CollectiveEpilogueFwdINS6_IJS8_SA_S9_EEENS6_IJNS7_ILi1EEESI_SI_EEESC_SE_Li256ELb0ELb1ELb1ELb0EEENS1_19SingleTileSchedulerILb0ELb1ELb1ELi128EEEEEEEEEvNT_6ParamsE)
        /*0014*/ 	.short	0x0160
        /*0016*/ 	.short	0x0418


	//----- nvinfo : EIATTR_CBANK_PARAM_SIZE
	.align		4
.L_456:
        /*0018*/ 	.byte	0x03, 0x19
        /*001a*/ 	.short	0x0418


	//----- nvinfo : EIATTR_KPARAM_INFO
	.align		4
        /*001c*/ 	.byte	0x04, 0x17
        /*001e*/ 	.short	(.L_458 - .L_457)
.L_457:
        /*0020*/ 	.word	0x00000000
        /*0024*/ 	.short	0x0000
        /*0026*/ 	.short	0x0000
        /*0028*/ 	.byte	0x00, 0xf0, 0x61, 0x10


	//----- nvinfo : EIATTR_MAXREG_COUNT
	.align		4
.L_458:
        /*002c*/ 	.byte	0x03, 0x1b
        /*002e*/ 	.short	0x00ff


	//----- nvinfo : EIATTR_NUM_BARRIERS
	.align		4
        /*0030*/ 	.byte	0x02, 0x4c
        /*0032*/ 	.byte	0x02
	.zero		1


	//----- nvinfo : EIATTR_MERCURY_ISA_VERSION
	.align		4
        /*0034*/ 	.byte	0x03, 0x5f
        /*0036*/ 	.short	0x0000


	//----- nvinfo : EIATTR_COOP_GROUP_MASK_REGIDS
	.align		4
        /*0038*/ 	.byte	0x04, 0x29
        /*003a*/ 	.short	(.L_460 - .L_459)


	//   ....[0]....
.L_459:
        /*003c*/ 	.word	0xffffffff


	//   ....[1]....
        /*0040*/ 	.word	0xffffffff


	//   ....[2]....
        /*0044*/ 	.word	0xffffffff


	//   ....[3]....
        /*0048*/ 	.word	0xffffffff


	//   ....[4]....
        /*004c*/ 	.word	0xffffffff


	//   ....[5]....
        /*0050*/ 	.word	0xffffffff


	//   ....[6]....
        /*0054*/ 	.word	0xffffffff


	//   ....[7]....
        /*0058*/ 	.word	0xffffffff


	//   ....[8]....
        /*005c*/ 	.word	0xffffffff


	//   ....[9]....
        /*0060*/ 	.word	0xffffffff


	//   ....[10]....
        /*0064*/ 	.word	0xffffffff


	//   ....[11]....
        /*0068*/ 	.word	0xffffffff


	//   ....[12]....
        /*006c*/ 	.word	0xffffffff


	//   ....[13]....
        /*0070*/ 	.word	0xffffffff


	//   ....[14]....
        /*0074*/ 	.word	0xffffffff


	//   ....[15]....
        /*0078*/ 	.word	0xffffffff


	//   ....[16]....
        /*007c*/ 	.word	0xffffffff


	//   ....[17]....
        /*0080*/ 	.word	0xffffffff


	//   ....[18]....
        /*0084*/ 	.word	0xffffffff


	//   ....[19]....
        /*0088*/ 	.word	0xffffffff


	//   ....[20]....
        /*008c*/ 	.word	0xffffffff


	//   ....[21]....
        /*0090*/ 	.word	0xffffffff


	//   ....[22]....
        /*0094*/ 	.word	0xffffffff


	//   ....[23]....
        /*0098*/ 	.word	0xffffffff


	//   ....[24]....
        /*009c*/ 	.word	0xffffffff


	//   ....[25]....
        /*00a0*/ 	.word	0xffffffff


	//   ....[26]....
        /*00a4*/ 	.word	0xffffffff


	//   ....[27]....
        /*00a8*/ 	.word	0xffffffff


	//   ....[28]....
        /*00ac*/ 	.word	0xffffffff


	//   ....[29]....
        /*00b0*/ 	.word	0xffffffff


	//   ....[30]....
        /*00b4*/ 	.word	0xffffffff


	//   ....[31]....
        /*00b8*/ 	.word	0xffffffff


	//   ....[32]....
        /*00bc*/ 	.word	0xffffffff


	//   ....[33]....
        /*00c0*/ 	.word	0xffffffff


	//   ....[34]....
        /*00c4*/ 	.word	0xffffffff


	//   ....[35]....
        /*00c8*/ 	.word	0xffffffff


	//   ....[36]....
        /*00cc*/ 	.word	0xffffffff


	//   ....[37]....
        /*00d0*/ 	.word	0xffffffff


	//   ....[38]....
        /*00d4*/ 	.word	0xffffffff


	//   ....[39]....
        /*00d8*/ 	.word	0xffffffff


	//   ....[40]....
        /*00dc*/ 	.word	0xffffffff


	//   ....[41]....
        /*00e0*/ 	.word	0xffffffff


	//   ....[42]....
        /*00e4*/ 	.word	0xffffffff


	//----- nvinfo : EIATTR_COOP_GROUP_INSTR_OFFSETS
	.align		4
.L_460:
        /*00e8*/ 	.byte	0x04, 0x28
        /*00ea*/ 	.short	(.L_462 - .L_461)


	//   ....[0]....
.L_461:
        /*00ec*/ 	.word	0x00000050


	//   ....[1]....
        /*00f0*/ 	.word	0x000013e0


	//   ....[2]....
        /*00f4*/ 	.word	0x00001410


	//   ....[3]....
        /*00f8*/ 	.word	0x00001730


	//   ....[4]....
        /*00fc*/ 	.word	0x00001760


	//   ....[5]....
        /*0100*/ 	.word	0x000018b0


	//   ....[6]....
        /*0104*/ 	.word	0x000018e0


	//   ....[7]....
        /*0108*/ 	.word	0x00001a20


	//   ....[8]....
        /*010c*/ 	.word	0x00001a60


	//   ....[9]....
        /*0110*/ 	.word	0x00002ff0


	//   ....[10]....
        /*0114*/ 	.word	0x00003320


	//   ....[11]....
        /*0118*/ 	.word	0x00003f30


	//   ....[12]....
        /*011c*/ 	.word	0x00004070


	//   ....[13]....
        /*0120*/ 	.word	0x00004080


	//   ....[14]....
        /*0124*/ 	.word	0x000040d0


	//   ....[15]....
        /*0128*/ 	.word	0x000063a0


	//   ....[16]....
        /*012c*/ 	.word	0x00006830


	//   ....[17]....
        /*0130*/ 	.word	0x000071b0


	//   ....[18]....
        /*0134*/ 	.word	0x000072b0


	//   ....[19]....
        /*0138*/ 	.word	0x000072c0


	//   ....[20]....
        /*013c*/ 	.word	0x000072e0


	//   ....[21]....
        /*0140*/ 	.word	0x0000a440


	//   ....[22]....
        /*0144*/ 	.word	0x0000a490


	//   ....[23]....
        /*0148*/ 	.word	0x0000a4a0


	//   ....[24]....
        /*014c*/ 	.word	0x0000a4c0


	//   ....[25]....
        /*0150*/ 	.word	0x0000cf10


	//   ....[26]....
        /*0154*/ 	.word	0x0000d3f0


	//   ....[27]....
        /*0158*/ 	.word	0x0000dcf0


	//   ....[28]....
        /*015c*/ 	.word	0x0000de50


	//   ....[29]....
        /*0160*/ 	.word	0x0000de60


	//   ....[30]....
        /*0164*/ 	.word	0x0000dec0


	//   ....[31]....
        /*0168*/ 	.word	0x0000f910


	//   ....[32]....
        /*016c*/ 	.word	0x0000f940


	//   ....[33]....
        /*0170*/ 	.word	0x0000f980


	//   ....[34]....
        /*0174*/ 	.word	0x0000f990


	//   ....[35]....
        /*0178*/ 	.word	0x000106b0


	//   ....[36]....
        /*017c*/ 	.word	0x00010700


	//   ....[37]....
        /*0180*/ 	.word	0x00010730


	//   ....[38]....
        /*0184*/ 	.word	0x00010760


	//   ....[39]....
        /*0188*/ 	.word	0x000107d0


	//   ....[40]....
        /*018c*/ 	.word	0x00010820


	//   ....[41]....
        /*0190*/ 	.word	0x00011120


	//   ....[42]....
        /*0194*/ 	.word	0x00011130


	//----- nvinfo : EIATTR_EXIT_INSTR_OFFSETS
	.align		4
.L_462:
        /*0198*/ 	.byte	0x04, 0x1c
        /*019a*/ 	.short	(.L_464 - .L_463)


	//   ....[0]....
.L_463:
        /*019c*/ 	.word	0x000001b0


	//   ....[1]....
        /*01a0*/ 	.word	0x00011140


	//   ....[2]....
        /*01a4*/ 	.word	0x000119e0


	//   ....[3]....
        /*01a8*/ 	.word	0x00011a30


	//   ....[4]....
        /*01ac*/ 	.word	0x00011a60


	//   ....[5]....
        /*01b0*/ 	.word	0x00011ac0


	//   ....[6]....
        /*01b4*/ 	.word	0x00011d50


	//----- nvinfo : EIATTR_CTAIDZ_USED
	.align		4
.L_464:
        /*01b8*/ 	.byte	0x01, 0x04
	.zero		2


	//----- nvinfo : EIATTR_MAX_THREADS
	.align		4
        /*01bc*/ 	.byte	0x04, 0x05
        /*01be*/ 	.short	(.L_466 - .L_465)
.L_465:
        /*01c0*/ 	.word	0x00000100
        /*01c4*/ 	.word	0x00000001
        /*01c8*/ 	.word	0x00000001


	//----- nvinfo : EIATTR_CRS_STACK_SIZE
	.align		4
.L_466:
        /*01cc*/ 	.byte	0x04, 0x1e
        /*01ce*/ 	.short	(.L_468 - .L_467)
.L_467:
        /*01d0*/ 	.word	0x00000000
.L_468:


//--------------------- .nv.info._ZN7cutlass13device_kernelIN5flash19enable_sm80_to_sm89INS1_16FlashAttnFwdSm80INS1_25CollectiveMainloopFwdSm80ILi8ELi2ELb0EN4cute5tupleIJNS5_1CILi128EEENS7_ILi64EEENS7_ILi192EEEEEELi192ENS_6half_tEfNS_4arch4Sm80ELb0ELb1ELb1ELb1ELb0ELb0ELb1ELb1EEENS1_21CollectiveEpilogueFwdINS6_IJS8_SA_S9_EEENS6_IJNS7_ILi1EEESI_SI_EEESC_SE_Li256ELb1ELb1ELb1ELb0EEENS1_36VarlenDynamicPersistentTileSchedulerILi128ELi64ELi256ELi256ELb1ELb1ELb0ELb1ELb0ELb1EEEEEEEEEvNT_6ParamsE --------------------------
	.section	.nv.info._ZN7cutlass13device_kernelIN5flash19enable_sm80_to_sm89INS1_16FlashAttnFwdSm80INS1_25CollectiveMainloopFwdSm80ILi8ELi2ELb0EN4cute5tupleIJNS5_1CILi128EEENS7_ILi64EEENS7_ILi192EEEEEELi192ENS_6half_tEfNS_4arch4Sm80ELb0ELb1ELb1ELb1ELb0ELb0ELb1ELb1EEENS1_21CollectiveEpilogueFwdINS6_IJS8_SA_S9_EEENS6_IJNS7_ILi1EEESI_SI_EEESC_SE_Li256ELb1ELb1ELb1ELb0EEENS1_36VarlenDynamicPersistentTileSchedulerILi128ELi64ELi256ELi256ELb1ELb1ELb0ELb1ELb0ELb1EEEEEEEEEvNT_6ParamsE,"",@"SHT_CUDA_INFO"
	.sectionflags	@""
	.align	4


	//----- nvinfo : EIATTR_CUDA_API_VERSION
	.align		4
        /*0000*/ 	.byte	0x04, 0x37
        /*0002*/ 	.short	(.L_470 - .L_469)
.L_469:
        /*0004*/ 	.word	0x00000082


	//----- nvinfo : EIATTR_SW2861232_WAR
	.align		4
.L_470:
        /*0008*/ 	.byte	0x01, 0x35
	.zero		2


	//----- nvinfo : EIATTR_PARAM_CBANK
	.align		4
        /*000c*/ 	.byte	0x04, 0x0a
        /*000e*/ 	.short	(.L_472 - .L_471)
	.align		4
.L_471:
        /*0010*/ 	.word	index@(.nv.constant0._ZN7cutlass13device_kernelIN5flash19enable_sm80_to_sm89INS1_16FlashAttnFwdSm80INS1_25CollectiveMainloopFwdSm80ILi8ELi2ELb0EN4cute5tupleIJNS5_1CILi128EEENS7_ILi64EEENS7_ILi192EEEEEELi192ENS_6half_tEfNS_4arch4Sm80ELb0ELb1ELb1ELb1ELb0ELb0ELb1ELb1EEENS1_21CollectiveEpilogueFwdINS6_IJS8_SA_S9_EEENS6_IJNS7_ILi1EEESI_SI_EEESC_SE_Li256ELb1ELb1ELb1ELb0EEENS1_36VarlenDynamicPersistentTileSchedulerILi128ELi64ELi256ELi256ELb1ELb1ELb0ELb1ELb0ELb1EEEEEEEEEvNT_6ParamsE)
        /*0014*/ 	.short	0x0160
        /*0016*/ 	.short	0x0438


	//----- nvinfo : EIATTR_CBANK_PARAM_SIZE
	.align		4
.L_472:
        /*0018*/ 	.byte	0x03, 0x19
        /*001a*/ 	.short	0x0438


	//----- nvinfo : EIATTR_KPARAM_INFO
	.align		4
        /*001c*/ 	.byte	0x04, 0x17
        /*001e*/ 	.short	(.L_474 - .L_473)
.L_473:
        /*0020*/ 	.word	0x00000000
        /*0024*/ 	.short	0x0000
        /*0026*/ 	.short	0x0000
        /*0028*/ 	.byte	0x00, 0xf0, 0xe1, 0x10


	//----- nvinfo : EIATTR_MAXREG_COUNT
	.align		4
.L_474:
        /*002c*/ 	.byte	0x03, 0x1b
        /*002e*/ 	.short	0x00ff


	//----- nvinfo : EIATTR_NUM_BARRIERS
	.align		4
        /*0030*/ 	.byte	0x02, 0x4c
        /*0032*/ 	.byte	0x06
	.zero		1


	//----- nvinfo : EIATTR_ANNOTATIONS
	.align		4
        /*0034*/ 	.byte	0x04, 0x55
        /*0036*/ 	.short	(.L_476 - .L_475)


	//   ....[0]....
.L_475:
        /* <DEDUP_REMOVED lines=15> */


	//----- nvinfo : EIATTR_MERCURY_ISA_VERSION
	.align		4
.L_476:
        /*0118*/ 	.byte	0x03, 0x5f
        /*011a*/ 	.short	0x0000


	//----- nvinfo : EIATTR_INT_WARP_WIDE_INSTR_OFFSETS
	.align		4
        /*011c*/ 	.byte	0x04, 0x31
        /*011e*/ 	.short	(.L_478 - .L_477)


	//   ....[0]....
.L_477:
        /*0120*/ 	.word	0x00010bc0


	//   ....[1]....
        /*0124*/ 	.word	0x00010c40


	//----- nvinfo : EIATTR_COOP_GROUP_MASK_REGIDS
	.align		4
.L_478:
        /*0128*/ 	.byte	0x04, 0x29
        /*012a*/ 	.short	(.L_480 - .L_479)


	//   ....[0]....
.L_479:
        /*012c*/ 	.word	0xffffffff


	//   ....[1]....
        /*0130*/ 	.word	0xffffffff


	//   ....[2]....
        /*0134*/ 	.word	0xffffffff


	//   ....[3]....
        /*0138*/ 	.word	0xffffffff


	//   ....[4]....
        /*013c*/ 	.word	0xffffffff


	//   ....[5]....
        /*0140*/ 	.word	0xffffffff


	//   ....[6]....
        /*0144*/ 	.word	0xffffffff


	//   ....[7]....
        /*0148*/ 	.word	0xffffffff


	//   ....[8]....
        /*014c*/ 	.word	0xffffffff


	//   ....[9]....
        /*0150*/ 	.word	0xffffffff


	//   ....[10]....
        /*0154*/ 	.word	0xffffffff


	//   ....[11]....
        /*0158*/ 	.word	0xffffffff


	//   ....[12]....
        /*015c*/ 	.word	0xffffffff


	//   ....[13]....
        /*0160*/ 	.word	0xffffffff


	//   ....[14]....
        /*0164*/ 	.word	0xffffffff


	//   ....[15]....
        /*0168*/ 	.word	0xffffffff


	//   ....[16]....
        /*016c*/ 	.word	0xffffffff


	//   ....[17]....
        /*0170*/ 	.word	0xffffffff


	//   ....[18]....
        /*0174*/ 	.word	0xffffffff


	//   ....[19]....
        /*0178*/ 	.word	0xffffffff


	//   ....[20]....
        /*017c*/ 	.word	0xffffffff


	//   ....[21]....
        /*0180*/ 	.word	0xffffffff


	//   ....[22]....
        /*0184*/ 	.word	0xffffffff


	//   ....[23]....
        /*0188*/ 	.word	0xffffffff


	//   ....[24]....
        /*018c*/ 	.word	0xffffffff


	//   ....[25]....
        /*0190*/ 	.word	0xffffffff


	//   ....[26]....
        /*0194*/ 	.word	0xffffffff


	//   ....[27]....
        /*0198*/ 	.word	0xffffffff


	//   ....[28]....
        /*019c*/ 	.word	0xffffffff


	//   ....[29]....
        /*01a0*/ 	.word	0xffffffff


	//   ....[30]....
        /*01a4*/ 	.word	0xffffffff


	//   ....[31]....
        /*01a8*/ 	.word	0xffffffff


	//   ....[32]....
        /*01ac*/ 	.word	0xffffffff


	//   ....[33]....
        /*01b0*/ 	.word	0xffffffff


	//   ....[34]....
        /*01b4*/ 	.word	0xffffffff


	//   ....[35]....
        /*01b8*/ 	.word	0xffffffff


	//   ....[36]....
        /*01bc*/ 	.word	0xffffffff


	//   ....[37]....
        /*01c0*/ 	.word	0xffffffff


	//   ....[38]....
        /*01c4*/ 	.word	0xffffffff


	//   ....[39]....
        /*01c8*/ 	.word	0xffffffff


	//   ....[40]....
        /*01cc*/ 	.word	0xffffffff


	//   ....[41]....
        /*01d0*/ 	.word	0xffffffff


	//   ....[42]....
        /*01d4*/ 	.word	0xffffffff


	//   ....[43]....
        /*01d8*/ 	.word	0xffffffff


	//   ....[44]....
        /*01dc*/ 	.word	0xffffffff


	//   ....[45]....
        /*01e0*/ 	.word	0xffffffff


	//   ....[46]....
        /*01e4*/ 	.word	0xffffffff


	//   ....[47]....
        /*01e8*/ 	.word	0xffffffff


	//   ....[48]....
        /*01ec*/ 	.word	0xffffffff


	//   ....[49]....
        /*01f0*/ 	.word	0xffffffff


	//   ....[50]....
        /*01f4*/ 	.word	0xffffffff


	//   ....[51]....
        /*01f8*/ 	.word	0xffffffff


	//   ....[52]....
        /*01fc*/ 	.word	0xffffffff


	//   ....[53]....
        /*0200*/ 	.word	0xffffffff


	//   ....[54]....
        /*0204*/ 	.word	0xffffffff


	//   ....[55]....
        /*0208*/ 	.word	0xffffffff


	//   ....[56]....
        /*020c*/ 	.word	0xffffffff


	//   ....[57]....
        /*0210*/ 	.word	0xffffffff


	//   ....[58]....
        /*0214*/ 	.word	0xffffffff


	//   ....[59]....
        /*0218*/ 	.word	0xffffffff


	//   ....[60]....
        /*021c*/ 	.word	0xffffffff


	//   ....[61]....
        /*0220*/ 	.word	0xffffffff


	//   ....[62]....
        /*0224*/ 	.word	0xffffffff


	//   ....[63]....
        /*0228*/ 	.word	0xffffffff


	//   ....[64]....
        /*022c*/ 	.word	0xffffffff


	//   ....[65]....
        /*0230*/ 	.word	0xffffffff


	//   ....[66]....
        /*0234*/ 	.word	0xffffffff


	//   ....[67]....
        /*0238*/ 	.word	0xffffffff


	//   ....[68]....
        /*023c*/ 	.word	0xffffffff


	//   ....[69]....
        /*0240*/ 	.word	0xffffffff


	//   ....[70]....
        /*0244*/ 	.word	0xffffffff


	//   ....[71]....
        /*0248*/ 	.word	0xffffffff


	//   ....[72]....
        /*024c*/ 	.word	0xffffffff


	//   ....[73]....
        /*0250*/ 	.word	0xffffffff


	//   ....[74]....
        /*0254*/ 	.word	0xffffffff


	//   ....[75]....
        /*0258*/ 	.word	0xffffffff


	//   ....[76]....
        /*025c*/ 	.word	0xffffffff


	//   ....[77]....
        /*0260*/ 	.word	0xffffffff


	//   ....[78]....
        /*0264*/ 	.word	0xffffffff


	//   ....[79]....
        /*0268*/ 	.word	0xffffffff


	//   ....[80]....
        /*026c*/ 	.word	0xffffffff


	//   ....[81]....
        /*0270*/ 	.word	0xffffffff


	//   ....[82]....
        /*0274*/ 	.word	0xffffffff


	//   ....[83]....
        /*0278*/ 	.word	0xffffffff


	//   ....[84]....
        /*027c*/ 	.word	0xffffffff


	//   ....[85]....
        /*0280*/ 	.word	0xffffffff


	//   ....[86]....
        /*0284*/ 	.word	0xffffffff


	//   ....[87]....
        /*0288*/ 	.word	0xffffffff


	//   ....[88]....
        /*028c*/ 	.word	0xffffffff


	//   ....[89]....
        /*0290*/ 	.word	0xffffffff


	//   ....[90]....
        /*0294*/ 	.word	0xffffffff


	//   ....[91]....
        /*0298*/ 	.word	0xffffffff


	//   ....[92]....
        /*029c*/ 	.word	0xffffffff


	//   ....[93]....
        /*02a0*/ 	.word	0xffffffff


	//   ....[94]....
        /*02a4*/ 	.word	0xffffffff


	//   ....[95]....
        /*02a8*/ 	.word	0xffffffff


	//   ....[96]....
        /*02ac*/ 	.word	0xffffffff


	//   ....[97]....
        /*02b0*/ 	.word	0xffffffff


	//   ....[98]....
        /*02b4*/ 	.word	0xffffffff


	//   ....[99]....
        /*02b8*/ 	.word	0xffffffff


	//   ....[100]....
        /*02bc*/ 	.word	0xffffffff


	//   ....[101]....
        /*02c0*/ 	.word	0xffffffff


	//   ....[102]....
        /*02c4*/ 	.word	0xffffffff


	//   ....[103]....
        /*02c8*/ 	.word	0xffffffff


	//   ....[104]....
        /*02cc*/ 	.word	0xffffffff


	//   ....[105]....
        /*02d0*/ 	.word	0xffffffff


	//   ....[106]....
        /*02d4*/ 	.word	0xffffffff


	//   ....[107]....
        /*02d8*/ 	.word	0xffffffff


	//   ....[108]....
        /*02dc*/ 	.word	0xffffffff


	//   ....[109]....
        /*02e0*/ 	.word	0xffffffff


	//   ....[110]....
        /*02e4*/ 	.word	0xffffffff


	//   ....[111]....
        /*02e8*/ 	.word	0xffffffff


	//   ....[112]....
        /*02ec*/ 	.word	0xffffffff


	//   ....[113]....
        /*02f0*/ 	.word	0xffffffff


	//   ....[114]....
        /*02f4*/ 	.word	0xffffffff


	//   ....[115]....
        /*02f8*/ 	.word	0xffffffff


	//   ....[116]....
        /*02fc*/ 	.word	0xffffffff


	//   ....[117]....
        /*0300*/ 	.word	0xffffffff


	//   ....[118]....
        /*0304*/ 	.word	0xffffffff


	//   ....[119]....
        /*0308*/ 	.word	0xffffffff


	//   ....[120]....
        /*030c*/ 	.word	0xffffffff


	//   ....[121]....
        /*0310*/ 	.word	0xffffffff


	//   ....[122]....
        /*0314*/ 	.word	0xffffffff


	//   ....[123]....
        /*0318*/ 	.word	0xffffffff


	//   ....[124]....
        /*031c*/ 	.word	0xffffffff


	//   ....[125]....
        /*0320*/ 	.word	0xffffffff


	//   ....[126]....
        /*0324*/ 	.word	0xffffffff


	//   ....[127]....
        /*0328*/ 	.word	0xffffffff


	//   ....[128]....
        /*032c*/ 	.word	0xffffffff


	//   ....[129]....
        /*0330*/ 	.word	0xffffffff


	//   ....[130]....
        /*0334*/ 	.word	0xffffffff


	//   ....[131]....
        /*0338*/ 	.word	0xffffffff


	//   ....[132]....
        /*033c*/ 	.word	0xffffffff


	//   ....[133]....
        /*0340*/ 	.word	0xffffffff


	//   ....[134]....
        /*0344*/ 	.word	0xffffffff


	//   ....[135]....
        /*0348*/ 	.word	0xffffffff


	//   ....[136]....
        /*034c*/ 	.word	0xffffffff


	//   ....[137]....
        /*0350*/ 	.word	0xffffffff


	//   ....[138]....
        /*0354*/ 	.word	0xffffffff


	//   ....[139]....
        /*0358*/ 	.word	0xffffffff


	//   ....[140]....
        /*035c*/ 	.word	0xffffffff


	//   ....[141]....
        /*0360*/ 	.word	0xffffffff


	//   ....[142]....
        /*0364*/ 	.word	0xffffffff


	//   ....[143]....
        /*0368*/ 	.word	0xffffffff


	//   ....[144]....
        /*036c*/ 	.word	0xffffffff


	//   ....[145]....
        /*0370*/ 	.word	0xffffffff


	//   ....[146]....
        /*0374*/ 	.word	0xffffffff


	//   ....[147]....
        /*0378*/ 	.word	0xffffffff


	//   ....[148]....
        /*037c*/ 	.word	0xffffffff


	//   ....[149]....
        /*0380*/ 	.word	0xffffffff


	//   ....[150]....
        /*0384*/ 	.word	0xffffffff


	//   ....[151]....
        /*0388*/ 	.word	0xffffffff


	//   ....[152]....
        /*038c*/ 	.word	0xffffffff


	//----- nvinfo : EIATTR_COOP_GROUP_INSTR_OFFSETS
	.align		4
.L_480:
        /*0390*/ 	.byte	0x04, 0x28
        /*0392*/ 	.short	(.L_482 - .L_481)


	//   ....[0]....
.L_481:
        /*0394*/ 	.word	0x00000050


	//   ....[1]....
        /*0398*/ 	.word	0x000001e0


	//   ....[2]....
        /*039c*/ 	.word	0x00000210


	//   ....[3]....
        /*03a0*/ 	.word	0x00000240


	//   ....[4]....
        /*03a4*/ 	.word	0x00000270


	//   ....[5]....
        /*03a8*/ 	.word	0x000002a0


	//   ....[6]....
        /*03ac*/ 	.word	0x000002d0


	//   ....[7]....
        /*03b0*/ 	.word	0x00000430


	//   ....[8]....
        /*03b4*/ 	.word	0x00000470


	//   ....[9]....
        /*03b8*/ 	.word	0x000004a0


	//   ....[10]....
        /*03bc*/ 	.word	0x000004d0


	//   ....[11]....
        /*03c0*/ 	.word	0x00000500


	//   ....[12]....
        /*03c4*/ 	.word	0x00000530


	//   ....[13]....
        /*03c8*/ 	.word	0x000005c0


	//   ....[14]....
        /*03cc*/ 	.word	0x00000600


	//   ....[15]....
        /*03d0*/ 	.word	0x00000620


	//   ....[16]....
        /*03d4*/ 	.word	0x00000680


	//   ....[17]....
        /*03d8*/ 	.word	0x00002970


	//   ....[18]....
        /*03dc*/ 	.word	0x00002990


	//   ....[19]....
        /*03e0*/ 	.word	0x00002ad0


	//   ....[20]....
        /*03e4*/ 	.word	0x00002ae0


	//   ....[21]....
        /*03e8*/ 	.word	0x00002c20


	//   ....[22]....
        /*03ec*/ 	.word	0x00002c40


	//   ....[23]....
        /*03f0*/ 	.word	0x00002d80


	//   ....[24]....
        /*03f4*/ 	.word	0x00002d90


	//   ....[25]....
        /*03f8*/ 	.word	0x00004510


	//   ....[26]....
        /*03fc*/ 	.word	0x00004750


	//   ....[27]....
        /*0400*/ 	.word	0x00005010


	//   ....[28]....
        /*0404*/ 	.word	0x00005180


	//   ....[29]....
        /*0408*/ 	.word	0x00005190


	//   ....[30]....
        /*040c*/ 	.word	0x000051e0


	//   ....[31]....
        /*0410*/ 	.word	0x000076f0


	//   ....[32]....
        /*0414*/ 	.word	0x00007920


	//   ....[33]....
        /*0418*/ 	.word	0x00008000


	//   ....[34]....
        /*041c*/ 	.word	0x000081c0


	//   ....[35]....
        /*0420*/ 	.word	0x000083e0


	//   ....[36]....
        /*0424*/ 	.word	0x00008420


	//   ....[37]....
        /*0428*/ 	.word	0x0000b170


	//   ....[38]....
        /*042c*/ 	.word	0x0000b200


	//   ....[39]....
        /*0430*/ 	.word	0x0000b250


	//   ....[40]....
        /*0434*/ 	.word	0x0000b280


	//   ....[41]....
        /*0438*/ 	.word	0x0000dd20


	//   ....[42]....
        /*043c*/ 	.word	0x0000df50


	//   ....[43]....
        /*0440*/ 	.word	0x0000e630


	//   ....[44]....
        /*0444*/ 	.word	0x0000e7f0


	//   ....[45]....
        /*0448*/ 	.word	0x0000ea10


	//   ....[46]....
        /*044c*/ 	.word	0x0000ea50


	//   ....[47]....
        /*0450*/ 	.word	0x000103a0


	//   ....[48]....
        /*0454*/ 	.word	0x000103d0


	//   ....[49]....
        /*0458*/ 	.word	0x000103e0


	//   ....[50]....
        /*045c*/ 	.word	0x00010410


	//   ....[51]....
        /*0460*/ 	.word	0x00011820


	//   ....[52]....
        /*0464*/ 	.word	0x00011830


	//   ....[53]....
        /*0468*/ 	.word	0x00011840


	//   ....[54]....
        /*046c*/ 	.word	0x00011850


	//   ....[55]....
        /*0470*/ 	.word	0x00011c20


	//   ....[56]....
        /*0474*/ 	.word	0x00011c40


	//   ....[57]....
        /*0478*/ 	.word	0x00011d60


	//   ....[58]....
        /*047c*/ 	.word	0x00011d70


	//   ....[59]....
        /*0480*/ 	.word	0x00011ea0


	//   ....[60]....
        /*0484*/ 	.word	0x00011ec0


	//   ....[61]....
        /*0488*/ 	.word	0x00011ff0


	//   ....[62]....
        /*048c*/ 	.word	0x00012000


	//   ....[63]....
        /*0490*/ 	.word	0x00012320


	//   ....[64]....
        /*0494*/ 	.word	0x00012340


	//   ....[65]....
        /*0498*/ 	.word	0x00012c80


	//   ....[66]....
        /*049c*/ 	.word	0x00012c90


	//   ....[67]....
        /*04a0*/ 	.word	0x00013a00


	//   ....[68]....
        /*04a4*/ 	.word	0x00013a20


	//   ....[69]....
        /*04a8*/ 	.word	0x00013b50


	//   ....[70]....
        /*04ac*/ 	.word	0x00013b60


	//   ....[71]....
        /*04b0*/ 	.word	0x00013c90


	//   ....[72]....
        /*04b4*/ 	.word	0x00013cb0


	//   ....[73]....
        /*04b8*/ 	.word	0x00013de0


	//   ....[74]....
        /*04bc*/ 	.word	0x00013df0


	//   ....[75]....
        /*04c0*/ 	.word	0x00013fc0


	//   ....[76]....
        /*04c4*/ 	.word	0x00013fe0


	//   ....[77]....
        /*04c8*/ 	.word	0x00014100


	//   ....[78]....
        /*04cc*/ 	.word	0x00014140


	//   ....[79]....
        /*04d0*/ 	.word	0x00014170


	//   ....[80]....
        /*04d4*/ 	.word	0x000141a0


	//   ....[81]....
        /*04d8*/ 	.word	0x000141d0


	//   ....[82]....
        /*04dc*/ 	.word	0x00014200


	//   ....[83]....
        /*04e0*/ 	.word	0x00014350


	//   ....[84]....
        /*04e4*/ 	.word	0x00014390


	//   ....[85]....
        /*04e8*/ 	.word	0x000143c0


	//   ....[86]....
        /*04ec*/ 	.word	0x000143f0


	//   ....[87]....
        /*04f0*/ 	.word	0x00014420


	//   ....[88]....
        /*04f4*/ 	.word	0x00014450


	//   ....[89]....
        /*04f8*/ 	.word	0x000144e0


	//   ....[90]....
        /*04fc*/ 	.word	0x00014520


	//   ....[91]....
        /*0500*/ 	.word	0x00014530


	//   ....[92]....
        /*0504*/ 	.word	0x00014590


	//   ....[93]....
        /*0508*/ 	.word	0x00014f50


	//   ....[94]....
        /*050c*/ 	.word	0x00014fb0


	//   ....[95]....
        /*0510*/ 	.word	0x00015000


	//   ....[96]....
        /*0514*/ 	.word	0x00015050


	//   ....[97]....
        /*0518*/ 	.word	0x000150a0


	//   ....[98]....
        /*051c*/ 	.word	0x00015110


	//   ....[99]....
        /*0520*/ 	.word	0x00015150


	//   ....[100]....
        /*0524*/ 	.word	0x000151c0


	//   ....[101]....
        /*0528*/ 	.word	0x00015230


	//   ....[102]....
        /*052c*/ 	.word	0x00015290


	//   ....[103]....
        /*0530*/ 	.word	0x00015300


	//   ....[104]....
        /*0534*/ 	.word	0x00015370


	//   ....[105]....
        /*0538*/ 	.word	0x000153d0


	//   ....[106]....
        /*053c*/ 	.word	0x00015430


	//   ....[107]....
        /*0540*/ 	.word	0x00015490


	//   ....[108]....
        /*0544*/ 	.word	0x00015500


	//   ....[109]....
        /*0548*/ 	.word	0x00015560


	//   ....[110]....
        /*054c*/ 	.word	0x000155c0


	//   ....[111]....
        /*0550*/ 	.word	0x00015610


	//   ....[112]....
        /*0554*/ 	.word	0x00015670


	//   ....[113]....
        /*0558*/ 	.word	0x000156c0


	//   ....[114]....
        /*055c*/ 	.word	0x00015710


	//   ....[115]....
        /*0560*/ 	.word	0x00015780


	//   ....[116]....
        /*0564*/ 	.word	0x000157f0


	//   ....[117]....
        /*0568*/ 	.word	0x00015850


	//   ....[118]....
        /*056c*/ 	.word	0x000158b0


	//   ....[119]....
        /*0570*/ 	.word	0x00015910


	//   ....[120]....
        /*0574*/ 	.word	0x00015980


	//   ....[121]....
        /*0578*/ 	.word	0x000159e0


	//   ....[122]....
        /*057c*/ 	.word	0x00015a40


	//   ....[123]....
        /*0580*/ 	.word	0x00015aa0


	//   ....[124]....
        /*0584*/ 	.word	0x00015b10


	//   ....[125]....
        /*0588*/ 	.word	0x00015b70


	//   ....[126]....
        /*058c*/ 	.word	0x00015bd0


	//   ....[127]....
        /*0590*/ 	.word	0x00015c30


	//   ....[128]....
        /*0594*/ 	.word	0x00015ca0


	//   ....[129]....
        /*0598*/ 	.word	0x00015d00


	//   ....[130]....
        /*059c*/ 	.word	0x00015d60


	//   ....[131]....
        /*05a0*/ 	.word	0x00015dc0


	//   ....[132]....
        /*05a4*/ 	.word	0x00015e30


	//   ....[133]....
        /*05a8*/ 	.word	0x00015e90


	//   ....[134]....
        /*05ac*/ 	.word	0x00015ef0


	//   ....[135]....
        /*05b0*/ 	.word	0x00015f50


	//   ....[136]....
        /*05b4*/ 	.word	0x00015fc0


	//   ....[137]....
        /*05b8*/ 	.word	0x00016010


	//   ....[138]....
        /*05bc*/ 	.word	0x00016050


	//   ....[139]....
        /*05c0*/ 	.word	0x000160a0


	//   ....[140]....
        /*05c4*/ 	.word	0x000160f0


	//   ....[141]....
        /*05c8*/ 	.word	0x00016140


	//   ....[142]....
        /*05cc*/ 	.word	0x000161b0


	//   ....[143]....
        /*05d0*/ 	.word	0x000161f0


	//   ....[144]....
        /*05d4*/ 	.word	0x00016240


	//   ....[145]....
        /*05d8*/ 	.word	0x00016290


	//   ....[146]....
        /*05dc*/ 	.word	0x000162e0


	//   ....[147]....
        /*05e0*/ 	.word	0x00016330


	//   ....[148]....
        /*05e4*/ 	.word	0x000163a0


	//   ....[149]....
        /*05e8*/ 	.word	0x000163e0


	//   ....[150]....
        /*05ec*/ 	.word	0x00016450


	//   ....[151]....
        /*05f0*/ 	.word	0x000164b0


	//   ....[152]....
        /*05f4*/ 	.word	0x00016510


	//----- nvinfo : EIATTR_EXIT_INSTR_OFFSETS
	.align		4
.L_482:
        /*05f8*/ 	.byte	0x04, 0x1c
        /*05fa*/ 	.short	(.L_484 - .L_483)


	//   ....[0]....
.L_483:
        /*05fc*/ 	.word	0x00000fe0


	//   ....[1]....
        /*0600*/ 	.word	0x00014f10


	//----- nvinfo : EIATTR_MAX_THREADS
	.align		4
.L_484:
        /*0604*/ 	.byte	0x04, 0x05
        /*0606*/ 	.short	(.L_486 - .L_485)
.L_485:
        /*0608*/ 	.word	0x00000100
        /*060c*/ 	.word	0x00000001
        /*0610*/ 	.word	0x00000001


	//----- nvinfo : EIATTR_CRS_STACK_SIZE
	.align		4
.L_486:
        /*0614*/ 	.byte	0x04, 0x1e
        /*0616*/ 	.short	(.L_488 - .L_487)
.L_487:
        /*0618*/ 	.word	0x00000000
.L_488:


//--------------------- .nv.info._ZN7cutlass13device_kernelIN5flash19enable_sm80_to_sm89INS1_16FlashAttnFwdSm80INS1_25CollectiveMainloopFwdSm80ILi8ELi2ELb0EN4cute5tupleIJNS5_1CILi128EEENS7_ILi64EEENS7_ILi192EEEEEELi192ENS_6half_tEfNS_4arch4Sm80ELb0ELb1ELb1ELb1ELb0ELb1ELb1ELb1EEENS1_21CollectiveEpilogueFwdINS6_IJS8_SA_S9_EEENS6_IJNS7_ILi1EEESI_SI_EEESC_SE_Li256ELb1ELb1ELb1ELb0EEENS1_36VarlenDynamicPersistentTileSchedulerILi128ELi64ELi256ELi256ELb1ELb1ELb0ELb1ELb0ELb1EEEEEEEEEvNT_6ParamsE --------------------------
	.section	.nv.info._ZN7cutlass13device_kernelIN5flash19enable_sm80_to_sm89INS1_16FlashAttnFwdSm80INS1_25CollectiveMainloopFwdSm80ILi8ELi2ELb0EN4cute5tupleIJNS5_1CILi128EEENS7_ILi64EEENS7_ILi192EEEEEELi192ENS_6half_tEfNS_4arch4Sm80ELb0ELb1ELb1ELb1ELb0ELb1ELb1ELb1EEENS1_21CollectiveEpilogueFwdINS6_IJS8_SA_S9_EEENS6_IJNS7_ILi1EEESI_SI_EEESC_SE_Li256ELb1ELb1ELb1ELb0EEENS1_36VarlenDynamicPersistentTileSchedulerILi128ELi64ELi256ELi256ELb1ELb1ELb0ELb1ELb0ELb1EEEEEEEEEvNT_6ParamsE,"",@"SHT_CUDA_INFO"
	.sectionflags	@""
	.align	4


	//----- nvinfo : EIATTR_CUDA_API_VERSION
	.align		4
        /*0000*/ 	.byte	0x04, 0x37
        /*0002*/ 	.short	(.L_490 - .L_489)
.L_489:
        /*0004*/ 	.word	0x00000082


	//----- nvinfo : EIATTR_SW2861232_WAR
	.align		4
.L_490:
        /*0008*/ 	.byte	0x01, 0x35
	.zero		2


	//----- nvinfo : EIATTR_PARAM_CBANK
	.align		4
        /*000c*/ 	.byte	0x04, 0x0a
        /*000e*/ 	.short	(.L_492 - .L_491)
	.align		4
.L_491:
        /*0010*/ 	.word	index@(.nv.constant0._ZN7cutlass13device_kernelIN5flash19enable_sm80_to_sm89INS1_16FlashAttnFwdSm80INS1_25CollectiveMainloopFwdSm80ILi8ELi2ELb0EN4cute5tupleIJNS5_1CILi128EEENS7_ILi64EEENS7_ILi192EEEEEELi192ENS_6half_tEfNS_4arch4Sm80ELb0ELb1ELb1ELb1ELb0ELb1ELb1ELb1EEENS1_21CollectiveEpilogueFwdINS6_IJS8_SA_S9_EEENS6_IJNS7_ILi1EEESI_SI_EEESC_SE_Li256ELb1ELb1ELb1ELb0EEENS1_36VarlenDynamicPersistentTileSchedulerILi128ELi64ELi256ELi256ELb1ELb1ELb0ELb1ELb0ELb1EEEEEEEEEvNT_6ParamsE)
        /*0014*/ 	.short	0x0160
        /*0016*/ 	.short	0x0438


	//----- nvinfo : EIATTR_CBANK_PARAM_SIZE
	.align		4
.L_492:
        /*0018*/ 	.byte	0x03, 0x19
        /*001a*/ 	.short	0x0438


	//----- nvinfo : EIATTR_KPARAM_INFO
	.align		4
        /*001c*/ 	.byte	0x04, 0x17
        /*001e*/ 	.short	(.L_494 - .L_493)
.L_493:
        /*0020*/ 	.word	0x00000000
        /*0024*/ 	.short	0x0000
        /*0026*/ 	.short	0x0000
        /*0028*/ 	.byte	0x00, 0xf0, 0xe1, 0x10


	//----- nvinfo : EIATTR_MAXREG_COUNT
	.align		4
.L_494:
        /*002c*/ 	.byte	0x03, 0x1b
        /*002e*/ 	.short	0x00ff


	//----- nvinfo : EIATTR_NUM_BARRIERS
	.align		4
        /*0030*/ 	.byte	0x02, 0x4c
        /*0032*/ 	.byte	0x06
	.zero		1


	//----- nvinfo : EIATTR_MERCURY_ISA_VERSION
	.align		4
        /*0034*/ 	.byte	0x03, 0x5f
        /*0036*/ 	.short	0x0000


	//----- nvinfo : EIATTR_INT_WARP_WIDE_INSTR_OFFSETS
	.align		4
        /*0038*/ 	.byte	0x04, 0x31
        /*003a*/ 	.short	(.L_496 - .L_495)


	//   ....[0]....
.L_495:
        /*003c*/ 	.word	0x0001cc00


	//   ....[1]....
        /*0040*/ 	.word	0x0001cca0


	//----- nvinfo : EIATTR_COOP_GROUP_MASK_REGIDS
	.align		4
.L_496:
        /*0044*/ 	.byte	0x04, 0x29
        /*0046*/ 	.short	(.L_498 - .L_497)


	//   ....[0]....
.L_497:
        /*0048*/ 	.word	0xffffffff


	//   ....[1]....
        /*004c*/ 	.word	0xffffffff


	//   ....[2]....
        /*0050*/ 	.word	0xffffffff


	//   ....[3]....
        /*0054*/ 	.word	0xffffffff


	//   ....[4]....
        /*0058*/ 	.word	0xffffffff


	//   ....[5]....
        /*005c*/ 	.word	0xffffffff


	//   ....[6]....
        /*0060*/ 	.word	0xffffffff


	//   ....[7]....
        /*0064*/ 	.word	0xffffffff


	//   ....[8]....
        /*0068*/ 	.word	0xffffffff


	//   ....[9]....
        /*006c*/ 	.word	0xffffffff


	//   ....[10]....
        /*0070*/ 	.word	0xffffffff


	//   ....[11]....
        /*0074*/ 	.word	0xffffffff


	//   ....[12]....
        /*0078*/ 	.word	0xffffffff


	//   ....[13]....
        /*007c*/ 	.word	0xffffffff


	//   ....[14]....
        /*0080*/ 	.word	0xffffffff


	//   ....[15]....
        /*0084*/ 	.word	0xffffffff


	//   ....[16]....
        /*0088*/ 	.word	0xffffffff


	//   ....[17]....
        /*008c*/ 	.word	0xffffffff


	//   ....[18]....
        /*0090*/ 	.word	0xffffffff


	//   ....[19]....
        /*0094*/ 	.word	0xffffffff


	//   ....[20]....
        /*0098*/ 	.word	0xffffffff


	//   ....[21]....
        /*009c*/ 	.word	0xffffffff


	//   ....[22]....
        /*00a0*/ 	.word	0xffffffff


	//   ....[23]....
        /*00a4*/ 	.word	0xffffffff


	//   ....[24]....
        /*00a8*/ 	.word	0xffffffff


	//   ....[25]....
        /*00ac*/ 	.word	0xffffffff


	//   ....[26]....
        /*00b0*/ 	.word	0xffffffff


	//   ....[27]....
        /*00b4*/ 	.word	0xffffffff


	//   ....[28]....
        /*00b8*/ 	.word	0xffffffff


	//   ....[29]....
        /*00bc*/ 	.word	0xffffffff


	//   ....[30]....
        /*00c0*/ 	.word	0xffffffff


	//   ....[31]....
        /*00c4*/ 	.word	0xffffffff


	//   ....[32]....
        /*00c8*/ 	.word	0xffffffff


	//   ....[33]....
        /*00cc*/ 	.word	0xffffffff


	//   ....[34]....
        /*00d0*/ 	.word	0xffffffff


	//   ....[35]....
        /*00d4*/ 	.word	0xffffffff


	//   ....[36]....
        /*00d8*/ 	.word	0xffffffff


	//   ....[37]....
        /*00dc*/ 	.word	0xffffffff


	//   ....[38]....
        /*00e0*/ 	.word	0xffffffff


	//   ....[39]....
        /*00e4*/ 	.word	0xffffffff


	//   ....[40]....
        /*00e8*/ 	.word	0xffffffff


	//   ....[41]....
        /*00ec*/ 	.word	0xffffffff


	//   ....[42]....
        /*00f0*/ 	.word	0xffffffff


	//   ....[43]....
        /*00f4*/ 	.word	0xffffffff


	//   ....[44]....
        /*00f8*/ 	.word	0xffffffff


	//   ....[45]....
        /*00fc*/ 	.word	0xffffffff


	//   ....[46]....
        /*0100*/ 	.word	0xffffffff


	//   ....[47]....
        /*0104*/ 	.word	0xffffffff


	//   ....[48]....
        /*0108*/ 	.word	0xffffffff


	//   ....[49]....
        /*010c*/ 	.word	0xffffffff


	//   ....[50]....
        /*0110*/ 	.word	0xffffffff


	//   ....[51]....
        /*0114*/ 	.word	0xffffffff


	//   ....[52]....
        /*0118*/ 	.word	0xffffffff


	//   ....[53]....
        /*011c*/ 	.word	0xffffffff


	//   ....[54]....
        /*0120*/ 	.word	0xffffffff


	//   ....[55]....
        /*0124*/ 	.word	0xffffffff


	//   ....[56]....
        /*0128*/ 	.word	0xffffffff


	//   ....[57]....
        /*012c*/ 	.word	0xffffffff


	//   ....[58]....
        /*0130*/ 	.word	0xffffffff


	//   ....[59]....
        /*0134*/ 	.word	0xffffffff


	//   ....[60]....
        /*0138*/ 	.word	0xffffffff


	//   ....[61]....
        /*013c*/ 	.word	0xffffffff


	//   ....[62]....
        /*0140*/ 	.word	0xffffffff


	//   ....[63]....
        /*0144*/ 	.word	0xffffffff


	//   ....[64]....
        /*0148*/ 	.word	0xffffffff


	//   ....[65]....
        /*014c*/ 	.word	0xffffffff


	//   ....[66]....
        /*0150*/ 	.word	0xffffffff


	//   ....[67]....
        /*0154*/ 	.word	0xffffffff


	//   ....[68]....
        /*0158*/ 	.word	0xffffffff


	//   ....[69]....
        /*015c*/ 	.word	0xffffffff


	//   ....[70]....
        /*0160*/ 	.word	0xffffffff


	//   ....[71]....
        /*0164*/ 	.word	0xffffffff


	//   ....[72]....
        /*0168*/ 	.word	0xffffffff


	//   ....[73]....
        /*016c*/ 	.word	0xffffffff


	//   ....[74]....
        /*0170*/ 	.word	0xffffffff


	//   ....[75]....
        /*0174*/ 	.word	0xffffffff


	//   ....[76]....
        /*0178*/ 	.word	0xffffffff


	//   ....[77]....
        /*017c*/ 	.word	0xffffffff


	//   ....[78]....
        /*0180*/ 	.word	0xffffffff


	//   ....[79]....
        /*0184*/ 	.word	0xffffffff


	//   ....[80]....
        /*0188*/ 	.word	0xffffffff


	//   ....[81]....
        /*018c*/ 	.word	0xffffffff


	//   ....[82]....
        /*0190*/ 	.word	0xffffffff


	//   ....[83]....
        /*0194*/ 	.word	0xffffffff


	//   ....[84]....
        /*0198*/ 	.word	0xffffffff


	//   ....[85]....
        /*019c*/ 	.word	0xffffffff


	//   ....[86]....
        /*01a0*/ 	.word	0xffffffff


	//   ....[87]....
        /*01a4*/ 	.word	0xffffffff


	//   ....[88]....
        /*01a8*/ 	.word	0xffffffff


	//   ....[89]....
        /*01ac*/ 	.word	0xffffffff


	//   ....[90]....
        /*01b0*/ 	.word	0xffffffff


	//   ....[91]....
        /*01b4*/ 	.word	0xffffffff


	//   ....[92]....
        /*01b8*/ 	.word	0xffffffff


	//   ....[93]....
        /*01bc*/ 	.word	0xffffffff


	//   ....[94]....
        /*01c0*/ 	.word	0xffffffff


	//   ....[95]....
        /*01c4*/ 	.word	0xffffffff


	//   ....[96]....
        /*01c8*/ 	.word	0xffffffff


	//   ....[97]....
        /*01cc*/ 	.word	0xffffffff


	//   ....[98]....
        /*01d0*/ 	.word	0xffffffff


	//   ....[99]....
        /*01d4*/ 	.word	0xffffffff


	//   ....[100]....
        /*01d8*/ 	.word	0xffffffff


	//   ....[101]....
        /*01dc*/ 	.word	0xffffffff


	//   ....[102]....
        /*01e0*/ 	.word	0xffffffff


	//   ....[103]....
        /*01e4*/ 	.word	0xffffffff


	//   ....[104]....
        /*01e8*/ 	.word	0xffffffff


	//   ....[105]....
        /*01ec*/ 	.word	0xffffffff


	//   ....[106]....
        /*01f0*/ 	.word	0xffffffff


	//   ....[107]....
        /*01f4*/ 	.word	0xffffffff


	//   ....[108]....
        /*01f8*/ 	.word	0xffffffff


	//   ....[109]....
        /*01fc*/ 	.word	0xffffffff


	//   ....[110]....
        /*0200*/ 	.word	0xffffffff


	//   ....[111]....
        /*0204*/ 	.word	0xffffffff


	//   ....[112]....
        /*0208*/ 	.word	0xffffffff


	//   ....[113]....
        /*020c*/ 	.word	0xffffffff


	//   ....[114]....
        /*0210*/ 	.word	0xffffffff


	//   ....[115]....
        /*0214*/ 	.word	0xffffffff


	//   ....[116]....
        /*0218*/ 	.word	0xffffffff


	//   ....[117]....
        /*021c*/ 	.word	0xffffffff


	//   ....[118]....
        /*0220*/ 	.word	0xffffffff


	//   ....[119]....
        /*0224*/ 	.word	0xffffffff


	//   ....[120]....
        /*0228*/ 	.word	0xffffffff


	//   ....[121]....
        /*022c*/ 	.word	0xffffffff


	//   ....[122]....
        /*0230*/ 	.word	0xffffffff


	//   ....[123]....
        /*0234*/ 	.word	0xffffffff


	//   ....[124]....
        /*0238*/ 	.word	0xffffffff


	//   ....[125]....
        /*023c*/ 	.word	0xffffffff


	//   ....[126]....
        /*0240*/ 	.word	0xffffffff


	//   ....[127]....
        /*0244*/ 	.word	0xffffffff


	//   ....[128]....
        /*0248*/ 	.word	0xffffffff


	//   ....[129]....
        /*024c*/ 	.word	0xffffffff


	//   ....[130]....
        /*0250*/ 	.word	0xffffffff


	//   ....[131]....
        /*0254*/ 	.word	0xffffffff


	//   ....[132]....
        /*0258*/ 	.word	0xffffffff


	//   ....[133]....
        /*025c*/ 	.word	0xffffffff


	//   ....[134]....
        /*0260*/ 	.word	0xffffffff


	//   ....[135]....
        /*0264*/ 	.word	0xffffffff


	//   ....[136]....
        /*0268*/ 	.word	0xffffffff


	//   ....[137]....
        /*026c*/ 	.word	0xffffffff


	//   ....[138]....
        /*0270*/ 	.word	0xffffffff


	//   ....[139]....
        /*0274*/ 	.word	0xffffffff


	//   ....[140]....
        /*0278*/ 	.word	0xffffffff


	//   ....[141]....
        /*027c*/ 	.word	0xffffffff


	//   ....[142]....
        /*0280*/ 	.word	0xffffffff


	//   ....[143]....
        /*0284*/ 	.word	0xffffffff


	//   ....[144]....
        /*0288*/ 	.word	0xffffffff


	//   ....[145]....
        /*028c*/ 	.word	0xffffffff


	//   ....[146]....
        /*0290*/ 	.word	0xffffffff


	//   ....[147]....
        /*0294*/ 	.word	0xffffffff


	//   ....[148]....
        /*0298*/ 	.word	0xffffffff


	//   ....[149]....
        /*029c*/ 	.word	0xffffffff


	//   ....[150]....
        /*02a0*/ 	.word	0xffffffff


	//   ....[151]....
        /*02a4*/ 	.word	0xffffffff


	//   ....[152]....
        /*02a8*/ 	.word	0xffffffff


	//   ....[153]....
        /*02ac*/ 	.word	0xffffffff


	//   ....[154]....
        /*02b0*/ 	.word	0xffffffff


	//   ....[155]....
        /*02b4*/ 	.word	0xffffffff


	//   ....[156]....
        /*02b8*/ 	.word	0xffffffff


	//   ....[157]....
        /*02bc*/ 	.word	0xffffffff


	//   ....[158]....
        /*02c0*/ 	.word	0xffffffff


	//   ....[159]....
        /*02c4*/ 	.word	0xffffffff


	//   ....[160]....
        /*02c8*/ 	.word	0xffffffff


	//   ....[161]....
        /*02cc*/ 	.word	0xffffffff


	//   ....[162]....
        /*02d0*/ 	.word	0xffffffff


	//   ....[163]....
        /*02d4*/ 	.word	0xffffffff


	//   ....[164]....
        /*02d8*/ 	.word	0xffffffff


	//   ....[165]....
        /*02dc*/ 	.word	0xffffffff


	//   ....[166]....
        /*02e0*/ 	.word	0xffffffff


	//   ....[167]....
        /*02e4*/ 	.word	0xffffffff


	//   ....[168]....
        /*02e8*/ 	.word	0xffffffff


	//----- nvinfo : EIATTR_COOP_GROUP_INSTR_OFFSETS
	.align		4
.L_498:
        /*02ec*/ 	.byte	0x04, 0x28
        /*02ee*/ 	.short	(.L_500 - .L_499)


	//   ....[0]....
.L_499:
        /*02f0*/ 	.word	0x00000080


	//   ....[1]....
        /*02f4*/ 	.word	0x00000210


	//   ....[2]....
        /*02f8*/ 	.word	0x00000240


	//   ....[3]....
        /*02fc*/ 	.word	0x00000270


	//   ....[4]....
        /*0300*/ 	.word	0x000002a0


	//   ....[5]....
        /*0304*/ 	.word	0x000002d0


	//   ....[6]....
        /*0308*/ 	.word	0x00000300


	//   ....[7]....
        /*030c*/ 	.word	0x00000460


	//   ....[8]....
        /*0310*/ 	.word	0x000004a0


	//   ....[9]....
        /*0314*/ 	.word	0x000004d0


	//   ....[10]....
        /*0318*/ 	.word	0x00000500


	//   ....[11]....
        /*031c*/ 	.word	0x00000530


	//   ....[12]....
        /*0320*/ 	.word	0x00000560


	//   ....[13]....
        /*0324*/ 	.word	0x000005f0


	//   ....[14]....
        /*0328*/ 	.word	0x00000630


	//   ....[15]....
        /*032c*/ 	.word	0x00000650


	//   ....[16]....
        /*0330*/ 	.word	0x000006b0


	//   ....[17]....
        /*0334*/ 	.word	0x00007ff0


	//   ....[18]....
        /*0338*/ 	.word	0x00008010


	//   ....[19]....
        /*033c*/ 	.word	0x00008160


	//   ....[20]....
        /*0340*/ 	.word	0x00008170


	//   ....[21]....
        /*0344*/ 	.word	0x000082a0


	//   ....[22]....
        /*0348*/ 	.word	0x000082c0


	//   ....[23]....
        /*034c*/ 	.word	0x000083f0


	//   ....[24]....
        /*0350*/ 	.word	0x00008400


	//   ....[25]....
        /*0354*/ 	.word	0x00008d80


	//   ....[26]....
        /*0358*/ 	.word	0x00008e40


	//   ....[27]....
        /*035c*/ 	.word	0x00008e90


	//   ....[28]....
        /*0360*/ 	.word	0x00008ed0


	//   ....[29]....
        /*0364*/ 	.word	0x00009330


	//   ....[30]....
        /*0368*/ 	.word	0x00009370


	//   ....[31]....
        /*036c*/ 	.word	0x000093c0


	//   ....[32]....
        /*0370*/ 	.word	0x00009430


	//   ....[33]....
        /*0374*/ 	.word	0x0000c250


	//   ....[34]....
        /*0378*/ 	.word	0x0000c290


	//   ....[35]....
        /*037c*/ 	.word	0x0000c2e0


	//   ....[36]....
        /*0380*/ 	.word	0x0000c320


	//   ....[37]....
        /*0384*/ 	.word	0x0000c590


	//   ....[38]....
        /*0388*/ 	.word	0x0000c5d0


	//   ....[39]....
        /*038c*/ 	.word	0x0000c690


	//   ....[40]....
        /*0390*/ 	.word	0x0000c710


	//   ....[41]....
        /*0394*/ 	.word	0x00010430


	//   ....[42]....
        /*0398*/ 	.word	0x00010800


	//   ....[43]....
        /*039c*/ 	.word	0x000112c0


	//   ....[44]....
        /*03a0*/ 	.word	0x000112e0


	//   ....[45]....
        /*03a4*/ 	.word	0x00011300


	//   ....[46]....
        /*03a8*/ 	.word	0x00011320


	//   ....[47]....
        /*03ac*/ 	.word	0x000135f0


	//   ....[48]....
        /*03b0*/ 	.word	0x000139d0


	//   ....[49]....
        /*03b4*/ 	.word	0x00014240


	//   ....[50]....
        /*03b8*/ 	.word	0x000143b0


	//   ....[51]....
        /*03bc*/ 	.word	0x000143c0


	//   ....[52]....
        /*03c0*/ 	.word	0x00014440


	//   ....[53]....
        /*03c4*/ 	.word	0x00017270


	//   ....[54]....
        /*03c8*/ 	.word	0x000172a0


	//   ....[55]....
        /*03cc*/ 	.word	0x000172c0


	//   ....[56]....
        /*03d0*/ 	.word	0x000172e0


	//   ....[57]....
        /*03d4*/ 	.word	0x00019b90


	//   ....[58]....
        /*03d8*/ 	.word	0x0001a120


	//   ....[59]....
        /*03dc*/ 	.word	0x0001a850


	//   ....[60]....
        /*03e0*/ 	.word	0x0001a9c0


	//   ....[61]....
        /*03e4*/ 	.word	0x0001aa00


	//   ....[62]....
        /*03e8*/ 	.word	0x0001aa80


	//   ....[63]....
        /*03ec*/ 	.word	0x0001c400


	//   ....[64]....
        /*03f0*/ 	.word	0x0001c430


	//   ....[65]....
        /*03f4*/ 	.word	0x0001c440


	//   ....[66]....
        /*03f8*/ 	.word	0x0001c470


	//   ....[67]....
        /*03fc*/ 	.word	0x0001d9c0


	//   ....[68]....
        /*0400*/ 	.word	0x0001d9f0


	//   ....[69]....
        /*0404*/ 	.word	0x0001da10


	//   ....[70]....
        /*0408*/ 	.word	0x0001da30


	//   ....[71]....
        /*040c*/ 	.word	0x0001dde0


	//   ....[72]....
        /*0410*/ 	.word	0x0001de00


	//   ....[73]....
        /*0414*/ 	.word	0x0001df50


	//   ....[74]....
        /*0418*/ 	.word	0x0001df60


	//   ....[75]....
        /*041c*/ 	.word	0x0001e090


	//   ....[76]....
        /*0420*/ 	.word	0x0001e0b0


	//   ....[77]....
        /*0424*/ 	.word	0x0001e1e0


	//   ....[78]....
        /*0428*/ 	.word	0x0001e1f0


	//   ....[79]....
        /*042c*/ 	.word	0x0001e510


	//   ....[80]....
        /*0430*/ 	.word	0x0001e530


	//   ....[81]....
        /*0434*/ 	.word	0x0001ee70


	//   ....[82]....
        /*0438*/ 	.word	0x0001ee80


	//   ....[83]....
        /*043c*/ 	.word	0x0001fbe0


	//   ....[84]....
        /*0440*/ 	.word	0x0001fc00


	//   ....[85]....
        /*0444*/ 	.word	0x0001fd60


	//   ....[86]....
        /*0448*/ 	.word	0x0001fd70


	//   ....[87]....
        /*044c*/ 	.word	0x0001fea0


	//   ....[88]....
        /*0450*/ 	.word	0x0001fec0


	//   ....[89]....
        /*0454*/ 	.word	0x0001fff0


	//   ....[90]....
        /*0458*/ 	.word	0x00020000


	//   ....[91]....
        /*045c*/ 	.word	0x000201b0


	//   ....[92]....
        /*0460*/ 	.word	0x000201d0


	//   ....[93]....
        /*0464*/ 	.word	0x000202f0


	//   ....[94]....
        /*0468*/ 	.word	0x00020330


	//   ....[95]....
        /*046c*/ 	.word	0x00020360


	//   ....[96]....
        /*0470*/ 	.word	0x00020390


	//   ....[97]....
        /*0474*/ 	.word	0x000203c0


	//   ....[98]....
        /*0478*/ 	.word	0x000203f0


	//   ....[99]....
        /*047c*/ 	.word	0x00020540


	//   ....[100]....
        /*0480*/ 	.word	0x00020580


	//   ....[101]....
        /*0484*/ 	.word	0x000205b0


	//   ....[102]....
        /*0488*/ 	.word	0x000205e0


	//   ....[103]....
        /*048c*/ 	.word	0x00020610


	//   ....[104]....
        /*0490*/ 	.word	0x00020640


	//   ....[105]....
        /*0494*/ 	.word	0x000206d0


	//   ....[106]....
        /*0498*/ 	.word	0x00020710


	//   ....[107]....
        /*049c*/ 	.word	0x00020720


	//   ....[108]....
        /*04a0*/ 	.word	0x00020780


	//   ....[109]....
        /*04a4*/ 	.word	0x00021060


	//   ....[110]....
        /*04a8*/ 	.word	0x000210a0


	//   ....[111]....
        /*04ac*/ 	.word	0x000210f0


	//   ....[112]....
        /*04b0*/ 	.word	0x00021140


	//   ....[113]....
        /*04b4*/ 	.word	0x00021190


	//   ....[114]....
        /*04b8*/ 	.word	0x00021200


	//   ....[115]....
        /*04bc*/ 	.word	0x00021240


	//   ....[116]....
        /*04c0*/ 	.word	0x00021290


	//   ....[117]....
        /*04c4*/ 	.word	0x000212f0


	//   ....[118]....
        /*04c8*/ 	.word	0x00021350


	//   ....[119]....
        /*04cc*/ 	.word	0x000213c0


	//   ....[120]....
        /*04d0*/ 	.word	0x00021430


	//   ....[121]....
        /*04d4*/ 	.word	0x00021490


	//   ....[122]....
        /*04d8*/ 	.word	0x000214f0


	//   ....[123]....
        /*04dc*/ 	.word	0x00021550


	//   ....[124]....
        /*04e0*/ 	.word	0x000215c0


	//   ....[125]....
        /*04e4*/ 	.word	0x00021620


	//   ....[126]....
        /*04e8*/ 	.word	0x00021680


	//   ....[127]....
        /*04ec*/ 	.word	0x000216d0


	//   ....[128]....
        /*04f0*/ 	.word	0x00021710


	//   ....[129]....
        /*04f4*/ 	.word	0x00021760


	//   ....[130]....
        /*04f8*/ 	.word	0x000217b0


	//   ....[131]....
        /*04fc*/ 	.word	0x00021810


	//   ....[132]....
        /*0500*/ 	.word	0x00021880


	//   ....[133]....
        /*0504*/ 	.word	0x000218e0


	//   ....[134]....
        /*0508*/ 	.word	0x00021940


	//   ....[135]....
        /*050c*/ 	.word	0x000219a0


	//   ....[136]....
        /*0510*/ 	.word	0x00021a10


	//   ....[137]....
        /*0514*/ 	.word	0x00021a70


	//   ....[138]....
        /*0518*/ 	.word	0x00021ad0


	//   ....[139]....
        /*051c*/ 	.word	0x00021b30


	//   ....[140]....
        /*0520*/ 	.word	0x00021ba0


	//   ....[141]....
        /*0524*/ 	.word	0x00021c10


	//   ....[142]....
        /*0528*/ 	.word	0x00021c70


	//   ....[143]....
        /*052c*/ 	.word	0x00021ce0


	//   ....[144]....
        /*0530*/ 	.word	0x00021d50


	//   ....[145]....
        /*0534*/ 	.word	0x00021db0


	//   ....[146]....
        /*0538*/ 	.word	0x00021e10


	//   ....[147]....
        /*053c*/ 	.word	0x00021e70


	//   ....[148]....
        /*0540*/ 	.word	0x00021ee0


	//   ....[149]....
        /*0544*/ 	.word	0x00021f40


	//   ....[150]....
        /*0548*/ 	.word	0x00021fa0


	//   ....[151]....
        /*054c*/ 	.word	0x00022000


	//   ....[152]....
        /*0550*/ 	.word	0x00022070


	//   ....[153]....
        /*0554*/ 	.word	0x000220c0


	//   ....[154]....
        /*0558*/ 	.word	0x00022100


	//   ....[155]....
        /*055c*/ 	.word	0x00022150


	//   ....[156]....
        /*0560*/ 	.word	0x000221a0


	//   ....[157]....
        /*0564*/ 	.word	0x000221f0


	//   ....[158]....
        /*0568*/ 	.word	0x00022260


	//   ....[159]....
        /*056c*/ 	.word	0x000222b0


	//   ....[160]....
        /*0570*/ 	.word	0x00022300


	//   ....[161]....
        /*0574*/ 	.word	0x00022350


	//   ....[162]....
        /*0578*/ 	.word	0x000223a0


	//   ....[163]....
        /*057c*/ 	.word	0x000223f0


	//   ....[164]....
        /*0580*/ 	.word	0x00022460


	//   ....[165]....
        /*0584*/ 	.word	0x000224a0


	//   ....[166]....
        /*0588*/ 	.word	0x000224f0


	//   ....[167]....
        /*058c*/ 	.word	0x00022540


	//   ....[168]....
        /*0590*/ 	.word	0x000225a0


	//----- nvinfo : EIATTR_EXIT_INSTR_OFFSETS
	.align		4
.L_500:
        /*0594*/ 	.byte	0x04, 0x1c
        /*0596*/ 	.short	(.L_502 - .L_501)


	//   ....[0]....
.L_501:
        /*0598*/ 	.word	0x00000f20


	//   ....[1]....
        /*059c*/ 	.word	0x00021030


	//----- nvinfo : EIATTR_MAX_THREADS
	.align		4
.L_502:
        /*05a0*/ 	.byte	0x04, 0x05
        /*05a2*/ 	.short	(.L_504 - .L_503)
.L_503:
        /*05a4*/ 	.word	0x00000100
        /*05a8*/ 	.word	0x00000001
        /*05ac*/ 	.word	0x00000001


	//----- nvinfo : EIATTR_CRS_STACK_SIZE
	.align		4
.L_504:
        /*05b0*/ 	.byte	0x04, 0x1e
        /*05b2*/ 	.short	(.L_506 - .L_505)
.L_505:
        /*05b4*/ 	.word	0x00000000
.L_506:


//--------------------- .nv.info._ZN7cutlass13device_kernelIN5flash19enable_sm80_to_sm89INS1_16FlashAttnFwdSm80INS1_25CollectiveMainloopFwdSm80ILi8ELi2ELb1EN4cute5tupleIJNS5_1CILi128EEENS7_ILi96EEENS7_ILi192EEEEEELi192ENS_6half_tEfNS_4arch4Sm80ELb1ELb0ELb1ELb0ELb0ELb0ELb1ELb1EEENS1_21CollectiveEpilogueFwdINS6_IJS8_SA_S9_EEENS6_IJNS7_ILi1EEESI_SI_EEESC_SE_Li256ELb0ELb1ELb1ELb0EEENS1_30DynamicPersistentTileSchedulerILi256ELi256ELb1ELb1ELb0EEEEEEEEEvNT_6ParamsE --------------------------
	.section	.nv.info._ZN7cutlass13device_kernelIN5flash19enable_sm80_to_sm89INS1_16FlashAttnFwdSm80INS1_25CollectiveMainloopFwdSm80ILi8ELi2ELb1EN4cute5tupleIJNS5_1CILi128EEENS7_ILi96EEENS7_ILi192EEEEEELi192ENS_6half_tEfNS_4arch4Sm80ELb1ELb0ELb1ELb0ELb0ELb0ELb1ELb1EEENS1_21CollectiveEpilogueFwdINS6_IJS8_SA_S9_EEENS6_IJNS7_ILi1EEESI_SI_EEESC_SE_Li256ELb0ELb1ELb1ELb0EEENS1_30DynamicPersistentTileSchedulerILi256ELi256ELb1ELb1ELb0EEEEEEEEEvNT_6ParamsE,"",@"SHT_CUDA_INFO"
	.sectionflags	@""
	.align	4


	//----- nvinfo : EIATTR_CUDA_API_VERSION
	.align		4
        /*0000*/ 	.byte	0x04, 0x37
        /*0002*/ 	.short	(.L_508 - .L_507)
.L_507:
        /*0004*/ 	.word	0x00000082


	//----- nvinfo : EIATTR_SW2861232_WAR
	.align		4
.L_508:
        /*0008*/ 	.byte	0x01, 0x35
	.zero		2


	//----- nvinfo : EIATTR_PARAM_CBANK
	.align		4
        /*000c*/ 	.byte	0x04, 0x0a
        /*000e*/ 	.short	(.L_510 - .L_509)
	.align		4
.L_509:
        /*0010*/ 	.word	index@(.nv.constant0._ZN7cutlass13device_kernelIN5flash19enable_sm80_to_sm89INS1_16FlashAttnFwdSm80INS1_25CollectiveMainloopFwdSm80ILi8ELi2ELb1EN4cute5tupleIJNS5_1CILi128EEENS7_ILi96EEENS7_ILi192EEEEEELi192ENS_6half_tEfNS_4arch4Sm80ELb1ELb0ELb1ELb0ELb0ELb0ELb1ELb1EEENS1_21CollectiveEpilogueFwdINS6_IJS8_SA_S9_EEENS6_IJNS7_ILi1EEESI_SI_EEESC_SE_Li256ELb0ELb1ELb1ELb0EEENS1_30DynamicPersistentTileSchedulerILi256ELi256ELb1ELb1ELb0EEEEEEEEEvNT_6ParamsE)
        /*0014*/ 	.short	0x0160
        /*0016*/ 	.short	0x0428


	//----- nvinfo : EIATTR_CBANK_PARAM_SIZE
	.align		4
.L_510:
        /*0018*/ 	.byte	0x03, 0x19
        /*001a*/ 	.short	0x0428


	//----- nvinfo : EIATTR_KPARAM_INFO
	.align		4
        /*001c*/ 	.byte	0x04, 0x17
        /*001e*/ 	.short	(.L_512 - .L_511)
.L_511:
        /*0020*/ 	.word	0x00000000
        /*0024*/ 	.short	0x0000
        /*0026*/ 	.short	0x0000
        /*0028*/ 	.byte	0x00, 0xf0, 0xa1, 0x10


	//----- nvinfo : EIATTR_MAXREG_COUNT
	.align		4
.L_512:
        /*002c*/ 	.byte	0x03, 0x1b
        /*002e*/ 	.short	0x00ff


	//----- nvinfo : EIATTR_NUM_BARRIERS
	.align		4
        /*0030*/ 	.byte	0x02, 0x4c
        /*0032*/ 	.byte	0x06
	.zero		1


	//----- nvinfo : EIATTR_ANNOTATIONS
	.align		4
        /*0034*/ 	.byte	0x04, 0x55
        /*0036*/ 	.short	(.L_514 - .L_513)


	//   ....[0]....
.L_513:
        /* <DEDUP_REMOVED lines=58> */


	//----- nvinfo : EIATTR_MERCURY_ISA_VERSION
	.align		4
.L_514:
        /*03c0*/ 	.byte	0x03, 0x5f
        /*03c2*/ 	.short	0x0000


	//----- nvinfo : EIATTR_INT_WARP_WIDE_INSTR_OFFSETS
	.align		4
        /*03c4*/ 	.byte	0x04, 0x31
        /*03c6*/ 	.short	(.L_516 - .L_515)


	//   ....[0]....
.L_515:
        /*03c8*/ 	.word	0x0000f510


	//   ....[1]....
        /*03cc*/ 	.word	0x0000f590


	//----- nvinfo : EIATTR_COOP_GROUP_MASK_REGIDS
	.align		4
.L_516:
        /*03d0*/ 	.byte	0x04, 0x29
        /*03d2*/ 	.short	(.L_518 - .L_517)


	//   ....[0]....
.L_517:
        /*03d4*/ 	.word	0xffffffff


	//   ....[1]....
        /*03d8*/ 	.word	0xffffffff


	//   ....[2]....
        /*03dc*/ 	.word	0xffffffff


	//   ....[3]....
        /*03e0*/ 	.word	0xffffffff


	//   ....[4]....
        /*03e4*/ 	.word	0xffffffff


	//   ....[5]....
        /*03e8*/ 	.word	0xffffffff


	//   ....[6]....
        /*03ec*/ 	.word	0xffffffff


	//   ....[7]....
        /*03f0*/ 	.word	0xffffffff


	//   ....[8]....
        /*03f4*/ 	.word	0xffffffff


	//   ....[9]....
        /*03f8*/ 	.word	0xffffffff


	//   ....[10]....
        /*03fc*/ 	.word	0xffffffff


	//   ....[11]....
        /*0400*/ 	.word	0xffffffff


	//   ....[12]....
        /*0404*/ 	.word	0xffffffff


	//   ....[13]....
        /*0408*/ 	.word	0xffffffff


	//   ....[14]....
        /*040c*/ 	.word	0xffffffff


	//   ....[15]....
        /*0410*/ 	.word	0xffffffff


	//   ....[16]....
        /*0414*/ 	.word	0xffffffff


	//   ....[17]....
        /*0418*/ 	.word	0xffffffff


	//   ....[18]....
        /*041c*/ 	.word	0xffffffff


	//   ....[19]....
        /*0420*/ 	.word	0xffffffff


	//   ....[20]....
        /*0424*/ 	.word	0xffffffff


	//   ....[21]....
        /*0428*/ 	.word	0xffffffff


	//   ....[22]....
        /*042c*/ 	.word	0xffffffff


	//   ....[23]....
        /*0430*/ 	.word	0xffffffff


	//   ....[24]....
        /*0434*/ 	.word	0xffffffff


	//   ....[25]....
        /*0438*/ 	.word	0xffffffff


	//   ....[26]....
        /*043c*/ 	.word	0xffffffff


	//   ....[27]....
        /*0440*/ 	.word	0xffffffff


	//   ....[28]....
        /*0444*/ 	.word	0xffffffff


	//   ....[29]....
        /*0448*/ 	.word	0xffffffff


	//   ....[30]....
        /*044c*/ 	.word	0xffffffff


	//   ....[31]....
        /*0450*/ 	.word	0xffffffff


	//   ....[32]....
        /*0454*/ 	.word	0xffffffff


	//   ....[33]....
        /*0458*/ 	.word	0xffffffff


	//   ....[34]....
        /*045c*/ 	.word	0xffffffff


	//   ....[35]....
        /*0460*/ 	.word	0xffffffff


	//   ....[36]....
        /*0464*/ 	.word	0xffffffff


	//   ....[37]....
        /*0468*/ 	.word	0xffffffff


	//   ....[38]....
        /*046c*/ 	.word	0xffffffff


	//   ....[39]....
        /*0470*/ 	.word	0xffffffff


	//   ....[40]....
        /*0474*/ 	.word	0xffffffff


	//   ....[41]....
        /*0478*/ 	.word	0xffffffff


	//   ....[42]....
        /*047c*/ 	.word	0xffffffff


	//   ....[43]....
        /*0480*/ 	.word	0xffffffff


	//----- nvinfo : EIATTR_COOP_GROUP_INSTR_OFFSETS
	.align		4
.L_518:
        /*0484*/ 	.byte	0x04, 0x28
        /*0486*/ 	.short	(.L_520 - .L_519)


	//   ....[0]....
.L_519:
        /*0488*/ 	.word	0x00000050


	//   ....[1]....
        /*048c*/ 	.word	0x00001610


	//   ....[2]....
        /*0490*/ 	.word	0x00001620


	//   ....[3]....
        /*0494*/ 	.word	0x00001650


	//   ....[4]....
        /*0498*/ 	.word	0x00001680


	//   ....[5]....
        /*049c*/ 	.word	0x00001810


	//   ....[6]....
        /*04a0*/ 	.word	0x00001820


	//   ....[7]....
        /*04a4*/ 	.word	0x00001840


	//   ....[8]....
        /*04a8*/ 	.word	0x00001870


	//   ....[9]....
        /*04ac*/ 	.word	0x000036a0


	//   ....[10]....
        /*04b0*/ 	.word	0x000036b0


	//   ....[11]....
        /*04b4*/ 	.word	0x00004200


	//   ....[12]....
        /*04b8*/ 	.word	0x000043d0


	//   ....[13]....
        /*04bc*/ 	.word	0x00004410


	//   ....[14]....
        /*04c0*/ 	.word	0x00004480


	//   ....[15]....
        /*04c4*/ 	.word	0x000076d0


	//   ....[16]....
        /*04c8*/ 	.word	0x000076f0


	//   ....[17]....
        /*04cc*/ 	.word	0x000084c0


	//   ....[18]....
        /*04d0*/ 	.word	0x00008500


	//   ....[19]....
        /*04d4*/ 	.word	0x00008520


	//   ....[20]....
        /*04d8*/ 	.word	0x00008540


	//   ....[21]....
        /*04dc*/ 	.word	0x0000c5a0


	//   ....[22]....
        /*04e0*/ 	.word	0x0000c620


	//   ....[23]....
        /*04e4*/ 	.word	0x0000c780


	//   ....[24]....
        /*04e8*/ 	.word	0x0000c7c0


	//   ....[25]....
        /*04ec*/ 	.word	0x0000ecc0


	//   ....[26]....
        /*04f0*/ 	.word	0x0000ed10


	//   ....[27]....
        /*04f4*/ 	.word	0x0000ed30


	//   ....[28]....
        /*04f8*/ 	.word	0x0000ed50


	//   ....[29]....
        /*04fc*/ 	.word	0x0000f6e0


	//   ....[30]....
        /*0500*/ 	.word	0x0000fb60


	//   ....[31]....
        /*0504*/ 	.word	0x0000fb80


	//   ....[32]....
        /*0508*/ 	.word	0x0000fba0


	//   ....[33]....
        /*050c*/ 	.word	0x0000fbc0


	//   ....[34]....
        /*0510*/ 	.word	0x0000fcc0


	//   ....[35]....
        /*0514*/ 	.word	0x0000fd20


	//   ....[36]....
        /*0518*/ 	.word	0x000105b0


	//   ....[37]....
        /*051c*/ 	.word	0x000105c0


	//   ....[38]....
        /*0520*/ 	.word	0x00010f50


	//   ....[39]....
        /*0524*/ 	.word	0x00011030


	//   ....[40]....
        /*0528*/ 	.word	0x00011090


	//   ....[41]....
        /*052c*/ 	.word	0x000110e0


	//   ....[42]....
        /*0530*/ 	.word	0x00011140


	//   ....[43]....
        /*0534*/ 	.word	0x00011190


	//----- nvinfo : EIATTR_EXIT_INSTR_OFFSETS
	.align		4
.L_520:
        /*0538*/ 	.byte	0x04, 0x1c
        /*053a*/ 	.short	(.L_522 - .L_521)


	//   ....[0]....
.L_521:
        /*053c*/ 	.word	0x000000a0


	//   ....[1]....
        /*0540*/ 	.word	0x00010ff0


	//----- nvinfo : EIATTR_MAX_THREADS
	.align		4
.L_522:
        /*0544*/ 	.byte	0x04, 0x05
        /*0546*/ 	.short	(.L_524 - .L_523)
.L_523:
        /*0548*/ 	.word	0x00000100
        /*054c*/ 	.word	0x00000001
        /*0550*/ 	.word	0x00000001


	//----- nvinfo : EIATTR_CRS_STACK_SIZE
	.align		4
.L_524:
        /*0554*/ 	.byte	0x04, 0x1e
        /*0556*/ 	.short	(.L_526 - .L_525)
.L_525:
        /*0558*/ 	.word	0x00000000
.L_526:


//--------------------- .nv.info._ZN7cutlass13device_kernelIN5flash19enable_sm80_to_sm89INS1_16FlashAttnFwdSm80INS1_25CollectiveMainloopFwdSm80ILi8ELi2ELb0EN4cute5tupleIJNS5_1CILi128EEENS7_ILi64EEENS7_ILi192EEEEEELi192ENS_6half_tEfNS_4arch4Sm80ELb1ELb0ELb1ELb1ELb0ELb0ELb1ELb1EEENS1_21CollectiveEpilogueFwdINS6_IJS8_SA_S9_EEENS6_IJNS7_ILi1EEESI_SI_EEESC_SE_Li256ELb1ELb1ELb1ELb0EEENS1_36VarlenDynamicPersistentTileSchedulerILi128ELi64ELi256ELi256ELb1ELb1ELb0ELb1ELb1ELb1EEEEEEEEEvNT_6ParamsE --------------------------
	.section	.nv.info._ZN7cutlass13device_kernelIN5flash19enable_sm80_to_sm89INS1_16FlashAttnFwdSm80INS1_25CollectiveMainloopFwdSm80ILi8ELi2ELb0EN4cute5tupleIJNS5_1CILi128EEENS7_ILi64EEENS7_ILi192EEEEEELi192ENS_6half_tEfNS_4arch4Sm80ELb1ELb0ELb1ELb1ELb0ELb0ELb1ELb1EEENS1_21CollectiveEpilogueFwdINS6_IJS8_SA_S9_EEENS6_IJNS7_ILi1EEESI_SI_EEESC_SE_Li256ELb1ELb1ELb1ELb0EEENS1_36VarlenDynamicPersistentTileSchedulerILi128ELi64ELi256ELi256ELb1ELb1ELb0ELb1ELb1ELb1EEEEEEEEEvNT_6ParamsE,"",@"SHT_CUDA_INFO"
	.sectionflags	@""
	.align	4


	//----- nvinfo : EIATTR_CUDA_API_VERSION
	.align		4
        /*0000*/ 	.byte	0x04, 0x37
        /*0002*/ 	.short	(.L_528 - .L_527)
.L_527:
        /*0004*/ 	.word	0x00000082


	//----- nvinfo : EIATTR_SW2861232_WAR
	.align		4
.L_528:
        /*0008*/ 	.byte	0x01, 0x35
	.zero		2


	//----- nvinfo : EIATTR_PARAM_CBANK
	.align		4
        /*000c*/ 	.byte	0x04, 0x0a
        /*000e*/ 	.short	(.L_530 - .L_529)
	.align		4
.L_529:
        /*0010*/ 	.word	index@(.nv.constant0._ZN7cutlass13device_kernelIN5flash19enable_sm80_to_sm89INS1_16FlashAttnFwdSm80INS1_25CollectiveMainloopFwdSm80ILi8ELi2ELb0EN4cute5tupleIJNS5_1CILi128EEENS7_ILi64EEENS7_ILi192EEEEEELi192ENS_6half_tEfNS_4arch4Sm80ELb1ELb0ELb1ELb1ELb0ELb0ELb1ELb1EEENS1_21CollectiveEpilogueFwdINS6_IJS8_SA_S9_EEENS6_IJNS7_ILi1EEESI_SI_EEESC_SE_Li256ELb1ELb1ELb1ELb0EEENS1_36VarlenDynamicPersistentTileSchedulerILi128ELi64ELi256ELi256ELb1ELb1ELb0ELb1ELb1ELb1EEEEEEEEEvNT_6ParamsE)
        /*0014*/ 	.short	0x0160
        /*0016*/ 	.short	0x0438


	//----- nvinfo : EIATTR_CBANK_PARAM_SIZE
	.align		4
.L_530:
        /*0018*/ 	.byte	0x03, 0x19
        /*001a*/ 	.short	0x0438


	//----- nvinfo : EIATTR_KPARAM_INFO
	.align		4
        /*001c*/ 	.byte	0x04, 0x17
        /*001e*/ 	.short	(.L_532 - .L_531)
.L_531:
        /*0020*/ 	.word	0x00000000
        /*0024*/ 	.short	0x0000
        /*0026*/ 	.short	0x0000
        /*0028*/ 	.byte	0x00, 0xf0, 0xe1, 0x10


	//----- nvinfo : EIATTR_MAXREG_COUNT
	.align		4
.L_532:
        /*002c*/ 	.byte	0x03, 0x1b
        /*002e*/ 	.short	0x00ff


	//----- nvinfo : EIATTR_NUM_BARRIERS
	.align		4
        /*0030*/ 	.byte	0x02, 0x4c
        /*0032*/ 	.byte	0x06
	.zero		1


	//----- nvinfo : EIATTR_MERCURY_ISA_VERSION
	.align		4
        /*0034*/ 	.byte	0x03, 0x5f
        /*0036*/ 	.short	0x0000


	//----- nvinfo : EIATTR_INT_WARP_WIDE_INSTR_OFFSETS
	.align		4
        /*0038*/ 	.byte	0x04, 0x31
        /*003a*/ 	.short	(.L_534 - .L_533)


	//   ....[0]....
.L_533:
        /*003c*/ 	.word	0x0000c1e0


	//   ....[1]....
        /*0040*/ 	.word	0x0000c280


	//----- nvinfo : EIATTR_COOP_GROUP_MASK_REGIDS
	.align		4
.L_534:
        /*0044*/ 	.byte	0x04, 0x29
        /*0046*/ 	.short	(.L_536 - .L_535)


	//   ....[0]....
.L_535:
        /*0048*/ 	.word	0xffffffff


	//   ....[1]....
        /*004c*/ 	.word	0xffffffff


	//   ....[2]....
        /*0050*/ 	.word	0xffffffff


	//   ....[3]....
        /*0054*/ 	.word	0xffffffff


	//   ....[4]....
        /*0058*/ 	.word	0xffffffff


	//   ....[5]....
        /*005c*/ 	.word	0xffffffff


	//   ....[6]....
        /*0060*/ 	.word	0xffffffff


	//   ....[7]....
        /*0064*/ 	.word	0xffffffff


	//   ....[8]....
        /*0068*/ 	.word	0xffffffff


	//   ....[9]....
        /*006c*/ 	.word	0xffffffff


	//   ....[10]....
        /*0070*/ 	.word	0xffffffff


	//   ....[11]....
        /*0074*/ 	.word	0xffffffff


	//   ....[12]....
        /*0078*/ 	.word	0xffffffff


	//   ....[13]....
        /*007c*/ 	.word	0xffffffff


	//   ....[14]....
        /*0080*/ 	.word	0xffffffff


	//   ....[15]....
        /*0084*/ 	.word	0xffffffff


	//   ....[16]....
        /*0088*/ 	.word	0xffffffff


	//   ....[17]....
        /*008c*/ 	.word	0xffffffff


	//   ....[18]....
        /*0090*/ 	.word	0xffffffff


	//   ....[19]....
        /*0094*/ 	.word	0xffffffff


	//   ....[20]....
        /*0098*/ 	.word	0xffffffff


	//   ....[21]....
        /*009c*/ 	.word	0xffffffff


	//   ....[22]....
        /*00a0*/ 	.word	0xffffffff


	//   ....[23]....
        /*00a4*/ 	.word	0xffffffff


	//   ....[24]....
        /*00a8*/ 	.word	0xffffffff


	//   ....[25]....
        /*00ac*/ 	.word	0xffffffff


	//   ....[26]....
        /*00b0*/ 	.word	0xffffffff


	//   ....[27]....
        /*00b4*/ 	.word	0xffffffff


	//   ....[28]....
        /*00b8*/ 	.word	0xffffffff


	//   ....[29]....
        /*00bc*/ 	.word	0xffffffff


	//   ....[30]....
        /*00c0*/ 	.word	0xffffffff


	//   ....[31]....
        /*00c4*/ 	.word	0xffffffff


	//   ....[32]....
        /*00c8*/ 	.word	0xffffffff


	//   ....[33]....
        /*00cc*/ 	.word	0xffffffff


	//   ....[34]....
        /*00d0*/ 	.word	0xffffffff


	//   ....[35]....
        /*00d4*/ 	.word	0xffffffff


	//   ....[36]....
        /*00d8*/ 	.word	0xffffffff


	//   ....[37]....
        /*00dc*/ 	.word	0xffffffff


	//   ....[38]....
        /*00e0*/ 	.word	0xffffffff


	//   ....[39]....
        /*00e4*/ 	.word	0xffffffff


	//   ....[40]....
        /*00e8*/ 	.word	0xffffffff


	//   ....[41]....
        /*00ec*/ 	.word	0xffffffff


	//   ....[42]....
        /*00f0*/ 	.word	0xffffffff


	//   ....[43]....
        /*00f4*/ 	.word	0xffffffff


	//   ....[44]....
        /*00f8*/ 	.word	0xffffffff


	//   ....[45]....
        /*00fc*/ 	.word	0xffffffff


	//   ....[46]....
        /*0100*/ 	.word	0xffffffff


	//   ....[47]....
        /*0104*/ 	.word	0xffffffff


	//   ....[48]....
        /*0108*/ 	.word	0xffffffff


	//   ....[49]....
        /*010c*/ 	.word	0xffffffff


	//   ....[50]....
        /*0110*/ 	.word	0xffffffff


	//   ....[51]....
        /*0114*/ 	.word	0xffffffff


	//   ....[52]....
        /*0118*/ 	.word	0xffffffff


	//   ....[53]....
        /*011c*/ 	.word	0xffffffff


	//   ....[54]....
        /*0120*/ 	.word	0xffffffff


	//   ....[55]....
        /*0124*/ 	.word	0xffffffff


	//   ....[56]....
        /*0128*/ 	.word	0xffffffff


	//   ....[57]....
        /*012c*/ 	.word	0xffffffff


	//   ....[58]....
        /*0130*/ 	.word	0xffffffff


	//   ....[59]....
        /*0134*/ 	.word	0xffffffff


	//   ....[60]....
        /*0138*/ 	.word	0xffffffff


	//   ....[61]....
        /*013c*/ 	.word	0xffffffff


	//   ....[62]....
        /*0140*/ 	.word	0xffffffff


	//   ....[63]....
        /*0144*/ 	.word	0xffffffff


	//   ....[64]....
        /*0148*/ 	.word	0xffffffff


	//   ....[65]....
        /*014c*/ 	.word	0xffffffff


	//   ....[66]....
        /*0150*/ 	.word	0xffffffff


	//   ....[67]....
        /*0154*/ 	.word	0xffffffff


	//   ....[68]....
        /*0158*/ 	.word	0xffffffff


	//   ....[69]....
        /*015c*/ 	.word	0xffffffff


	//   ....[70]....
        /*0160*/ 	.word	0xffffffff


	//   ....[71]....
        /*0164*/ 	.word	0xffffffff


	//   ....[72]....
        /*0168*/ 	.word	0xffffffff


	//   ....[73]....
        /*016c*/ 	.word	0xffffffff


	//   ....[74]....
        /*0170*/ 	.word	0xffffffff


	//   ....[75]....
        /*0174*/ 	.word	0xffffffff


	//   ....[76]....
        /*0178*/ 	.word	0xffffffff


	//   ....[77]....
        /*017c*/ 	.word	0xffffffff


	//   ....[78]....
        /*0180*/ 	.word	0xffffffff


	//   ....[79]....
        /*0184*/ 	.word	0xffffffff


	//   ....[80]....
        /*0188*/ 	.word	0xffffffff


	//   ....[81]....
        /*018c*/ 	.word	0xffffffff


	//   ....[82]....
        /*0190*/ 	.word	0xffffffff


	//   ....[83]....
        /*0194*/ 	.word	0xffffffff


	//   ....[84]....
        /*0198*/ 	.word	0xffffffff


	//   ....[85]....
        /*019c*/ 	.word	0xffffffff


	//   ....[86]....
        /*01a0*/ 	.word	0xffffffff


	//   ....[87]....
        /*01a4*/ 	.word	0xffffffff


	//   ....[88]....
        /*01a8*/ 	.word	0xffffffff


	//   ....[89]....
        /*01ac*/ 	.word	0xffffffff


	//   ....[90]....
        /*01b0*/ 	.word	0xffffffff


	//   ....[91]....
        /*01b4*/ 	.word	0xffffffff


	//   ....[92]....
        /*01b8*/ 	.word	0xffffffff


	//   ....[93]....
        /*01bc*/ 	.word	0xffffffff


	//   ....[94]....
        /*01c0*/ 	.word	0xffffffff


	//   ....[95]....
        /*01c4*/ 	.word	0xffffffff


	//   ....[96]....
        /*01c8*/ 	.word	0xffffffff


	//   ....[97]....
        /*01cc*/ 	.word	0xffffffff


	//   ....[98]....
        /*01d0*/ 	.word	0xffffffff


	//   ....[99]....
        /*01d4*/ 	.word	0xffffffff


	//   ....[100]....
        /*01d8*/ 	.word	0xffffffff


	//   ....[101]....
        /*01dc*/ 	.word	0xffffffff


	//   ....[102]....
        /*01e0*/ 	.word	0xffffffff


	//   ....[103]....
        /*01e4*/ 	.word	0xffffffff


	//   ....[104]....
        /*01e8*/ 	.word	0xffffffff


	//   ....[105]....
        /*01ec*/ 	.word	0xffffffff


	//   ....[106]....
        /*01f0*/ 	.word	0xffffffff


	//   ....[107]....
        /*01f4*/ 	.word	0xffffffff


	//   ....[108]....
        /*01f8*/ 	.word	0xffffffff


	//   ....[109]....
        /*01fc*/ 	.word	0xffffffff


	//   ....[110]....
        /*0200*/ 	.word	0xffffffff


	//   ....[111]....
        /*0204*/ 	.word	0xffffffff


	//   ....[112]....
        /*0208*/ 	.word	0xffffffff


	//   ....[113]....
        /*020c*/ 	.word	0xffffffff


	//   ....[114]....
        /*0210*/ 	.word	0xffffffff


	//   ....[115]....
        /*0214*/ 	.word	0xffffffff


	//   ....[116]....
        /*0218*/ 	.word	0xffffffff


	//   ....[117]....
        /*021c*/ 	.word	0xffffffff


	//   ....[118]....
        /*0220*/ 	.word	0xffffffff


	//   ....[119]....
        /*0224*/ 	.word	0xffffffff


	//   ....[120]....
        /*0228*/ 	.word	0xffffffff


	//   ....[121]....
        /*022c*/ 	.word	0xffffffff


	//   ....[122]....
        /*0230*/ 	.word	0xffffffff


	//   ....[123]....
        /*0234*/ 	.word	0xffffffff


	//   ....[124]....
        /*0238*/ 	.word	0xffffffff


	//   ....[125]....
        /*023c*/ 	.word	0xffffffff


	//   ....[126]....
        /*0240*/ 	.word	0xffffffff


	//   ....[127]....
        /*0244*/ 	.word	0xffffffff


	//   ....[128]....
        /*0248*/ 	.word	0xffffffff


	//   ....[129]....
        /*024c*/ 	.word	0xffffffff


	//   ....[130]....
        /*0250*/ 	.word	0xffffffff


	//   ....[131]....
        /*0254*/ 	.word	0xffffffff


	//   ....[132]....
        /*0258*/ 	.word	0xffffffff


	//   ....[133]....
        /*025c*/ 	.word	0xffffffff


	//   ....[134]....
        /*0260*/ 	.word	0xffffffff


	//   ....[135]....
        /*0264*/ 	.word	0xffffffff


	//   ....[136]....
        /*0268*/ 	.word	0xffffffff


	//   ....[137]....
        /*026c*/ 	.word	0xffffffff


	//   ....[138]....
        /*0270*/ 	.word	0xffffffff


	//   ....[139]....
        /*0274*/ 	.word	0xffffffff


	//   ....[140]....
        /*0278*/ 	.word	0xffffffff


	//   ....[141]....
        /*027c*/ 	.word	0xffffffff


	//   ....[142]....
        /*0280*/ 	.word	0xffffffff


	//   ....[143]....
        /*0284*/ 	.word	0xffffffff


	//   ....[144]....
        /*0288*/ 	.word	0xffffffff


	//   ....[145]....
        /*028c*/ 	.word	0xffffffff


	//   ....[146]....
        /*0290*/ 	.word	0xffffffff


	//----- nvinfo : EIATTR_COOP_GROUP_INSTR_OFFSETS
	.align		4
.L_536:
        /*0294*/ 	.byte	0x04, 0x28
        /*0296*/ 	.short	(.L_538 - .L_537)


	//   ....[0]....
.L_537:
        /*0298*/ 	.word	0x00000080


	//   ....[1]....
        /*029c*/ 	.word	0x00000210


	//   ....[2]....
        /*02a0*/ 	.word	0x00000240


	//   ....[3]....
        /*02a4*/ 	.word	0x00000270


	//   ....[4]....
        /*02a8*/ 	.word	0x000002a0


	//   ....[5]....
        /*02ac*/ 	.word	0x000002d0


	//   ....[6]....
        /*02b0*/ 	.word	0x00000300


	//   ....[7]....
        /*02b4*/ 	.word	0x00000460


	//   ....[8]....
        /*02b8*/ 	.word	0x000004a0


	//   ....[9]....
        /*02bc*/ 	.word	0x000004d0


	//   ....[10]....
        /*02c0*/ 	.word	0x00000500


	//   ....[11]....
        /*02c4*/ 	.word	0x00000530


	//   ....[12]....
        /*02c8*/ 	.word	0x00000560


	//   ....[13]....
        /*02cc*/ 	.word	0x000005f0


	//   ....[14]....
        /*02d0*/ 	.word	0x00000630


	//   ....[15]....
        /*02d4*/ 	.word	0x00000650


	//   ....[16]....
        /*02d8*/ 	.word	0x000006b0


	//   ....[17]....
        /*02dc*/ 	.word	0x000024d0


	//   ....[18]....
        /*02e0*/ 	.word	0x000024f0


	//   ....[19]....
        /*02e4*/ 	.word	0x00002620


	//   ....[20]....
        /*02e8*/ 	.word	0x00002630


	//   ....[21]....
        /*02ec*/ 	.word	0x00002760


	//   ....[22]....
        /*02f0*/ 	.word	0x00002780


	//   ....[23]....
        /*02f4*/ 	.word	0x000028b0


	//   ....[24]....
        /*02f8*/ 	.word	0x000028c0


	//   ....[25]....
        /*02fc*/ 	.word	0x00003e20


	//   ....[26]....
        /*0300*/ 	.word	0x00003e50


	//   ....[27]....
        /*0304*/ 	.word	0x00004780


	//   ....[28]....
        /*0308*/ 	.word	0x00004810


	//   ....[29]....
        /*030c*/ 	.word	0x00004830


	//   ....[30]....
        /*0310*/ 	.word	0x00004850


	//   ....[31]....
        /*0314*/ 	.word	0x000069b0


	//   ....[32]....
        /*0318*/ 	.word	0x000069f0


	//   ....[33]....
        /*031c*/ 	.word	0x00007160


	//   ....[34]....
        /*0320*/ 	.word	0x00007280


	//   ....[35]....
        /*0324*/ 	.word	0x000072c0


	//   ....[36]....
        /*0328*/ 	.word	0x000073a0


	//   ....[37]....
        /*032c*/ 	.word	0x00009fa0


	//   ....[38]....
        /*0330*/ 	.word	0x00009fd0


	//   ....[39]....
        /*0334*/ 	.word	0x00009ff0


	//   ....[40]....
        /*0338*/ 	.word	0x0000a010


	//   ....[41]....
        /*033c*/ 	.word	0x0000b9e0


	//   ....[42]....
        /*0340*/ 	.word	0x0000ba10


	//   ....[43]....
        /*0344*/ 	.word	0x0000ba20


	//   ....[44]....
        /*0348*/ 	.word	0x0000ba50


	//   ....[45]....
        /*034c*/ 	.word	0x0000cd60


	//   ....[46]....
        /*0350*/ 	.word	0x0000cd80


	//   ....[47]....
        /*0354*/ 	.word	0x0000cda0


	//   ....[48]....
        /*0358*/ 	.word	0x0000cdb0


	//   ....[49]....
        /*035c*/ 	.word	0x0000d110


	//   ....[50]....
        /*0360*/ 	.word	0x0000d130


	//   ....[51]....
        /*0364*/ 	.word	0x0000d250


	//   ....[52]....
        /*0368*/ 	.word	0x0000d260


	//   ....[53]....
        /*036c*/ 	.word	0x0000d390


	//   ....[54]....
        /*0370*/ 	.word	0x0000d3b0


	//   ....[55]....
        /*0374*/ 	.word	0x0000d4e0


	//   ....[56]....
        /*0378*/ 	.word	0x0000d4f0


	//   ....[57]....
        /*037c*/ 	.word	0x0000d820


	//   ....[58]....
        /*0380*/ 	.word	0x0000d840


	//   ....[59]....
        /*0384*/ 	.word	0x0000e180


	//   ....[60]....
        /*0388*/ 	.word	0x0000e190


	//   ....[61]....
        /*038c*/ 	.word	0x0000eeb0


	//   ....[62]....
        /*0390*/ 	.word	0x0000eed0


	//   ....[63]....
        /*0394*/ 	.word	0x0000f000


	//   ....[64]....
        /*0398*/ 	.word	0x0000f010


	//   ....[65]....
        /*039c*/ 	.word	0x0000f140


	//   ....[66]....
        /*03a0*/ 	.word	0x0000f160


	//   ....[67]....
        /*03a4*/ 	.word	0x0000f290


	//   ....[68]....
        /*03a8*/ 	.word	0x0000f2a0


	//   ....[69]....
        /*03ac*/ 	.word	0x0000f450


	//   ....[70]....
        /*03b0*/ 	.word	0x0000f470


	//   ....[71]....
        /*03b4*/ 	.word	0x0000f590


	//   ....[72]....
        /*03b8*/ 	.word	0x0000f5d0


	//   ....[73]....
        /*03bc*/ 	.word	0x0000f600


	//   ....[74]....
        /*03c0*/ 	.word	0x0000f630


	//   ....[75]....
        /*03c4*/ 	.word	0x0000f660


	//   ....[76]....
        /*03c8*/ 	.word	0x0000f690


	//   ....[77]....
        /*03cc*/ 	.word	0x0000f7e0


	//   ....[78]....
        /*03d0*/ 	.word	0x0000f820


	//   ....[79]....
        /*03d4*/ 	.word	0x0000f850


	//   ....[80]....
        /*03d8*/ 	.word	0x0000f880


	//   ....[81]....
        /*03dc*/ 	.word	0x0000f8b0


	//   ....[82]....
        /*03e0*/ 	.word	0x0000f8e0


	//   ....[83]....
        /*03e4*/ 	.word	0x0000f970


	//   ....[84]....
        /*03e8*/ 	.word	0x0000f9b0


	//   ....[85]....
        /*03ec*/ 	.word	0x0000f9c0


	//   ....[86]....
        /*03f0*/ 	.word	0x0000fa20


	//   ....[87]....
        /*03f4*/ 	.word	0x00010320


	//   ....[88]....
        /*03f8*/ 	.word	0x00010380


	//   ....[89]....
        /*03fc*/ 	.word	0x000103d0


	//   ....[90]....
        /*0400*/ 	.word	0x00010420


	//   ....[91]....
        /*0404*/ 	.word	0x00010470


	//   ....[92]....
        /*0408*/ 	.word	0x000104e0


	//   ....[93]....
        /*040c*/ 	.word	0x00010520


	//   ....[94]....
        /*0410*/ 	.word	0x00010580


	//   ....[95]....
        /*0414*/ 	.word	0x000105f0


	//   ....[96]....
        /*0418*/ 	.word	0x00010660


	//   ....[97]....
        /*041c*/ 	.word	0x000106d0


	//   ....[98]....
        /*0420*/ 	.word	0x00010740


	//   ....[99]....
        /*0424*/ 	.word	0x000107b0


	//   ....[100]....
        /*0428*/ 	.word	0x00010810


	//   ....[101]....
        /*042c*/ 	.word	0x00010870


	//   ....[102]....
        /*0430*/ 	.word	0x000108e0


	//   ....[103]....
        /*0434*/ 	.word	0x00010940


	//   ....[104]....
        /*0438*/ 	.word	0x000109a0


	//   ....[105]....
        /*043c*/ 	.word	0x00010a00


	//   ....[106]....
        /*0440*/ 	.word	0x00010a60


	//   ....[107]....
        /*0444*/ 	.word	0x00010ab0


	//   ....[108]....
        /*0448*/ 	.word	0x00010b00


	//   ....[109]....
        /*044c*/ 	.word	0x00010b70


	//   ....[110]....
        /*0450*/ 	.word	0x00010be0


	//   ....[111]....
        /*0454*/ 	.word	0x00010c50


	//   ....[112]....
        /*0458*/ 	.word	0x00010cb0


	//   ....[113]....
        /*045c*/ 	.word	0x00010d10


	//   ....[114]....
        /*0460*/ 	.word	0x00010d80


	//   ....[115]....
        /*0464*/ 	.word	0x00010de0


	//   ....[116]....
        /*0468*/ 	.word	0x00010e40


	//   ....[117]....
        /*046c*/ 	.word	0x00010eb0


	//   ....[118]....
        /*0470*/ 	.word	0x00010f20


	//   ....[119]....
        /*0474*/ 	.word	0x00010f90


	//   ....[120]....
        /*0478*/ 	.word	0x00010ff0


	//   ....[121]....
        /*047c*/ 	.word	0x00011060


	//   ....[122]....
        /*0480*/ 	.word	0x000110d0


	//   ....[123]....
        /*0484*/ 	.word	0x00011140


	//   ....[124]....
        /*0488*/ 	.word	0x000111a0


	//   ....[125]....
        /*048c*/ 	.word	0x00011210


	//   ....[126]....
        /*0490*/ 	.word	0x00011280


	//   ....[127]....
        /*0494*/ 	.word	0x000112f0


	//   ....[128]....
        /*0498*/ 	.word	0x00011350


	//   ....[129]....
        /*049c*/ 	.word	0x000113c0


	//   ....[130]....
        /*04a0*/ 	.word	0x00011430


	//   ....[131]....
        /*04a4*/ 	.word	0x00011480


	//   ....[132]....
        /*04a8*/ 	.word	0x000114d0


	//   ....[133]....
        /*04ac*/ 	.word	0x00011520


	//   ....[134]....
        /*04b0*/ 	.word	0x00011570


	//   ....[135]....
        /*04b4*/ 	.word	0x000115c0


	//   ....[136]....
        /*04b8*/ 	.word	0x00011630


	//   ....[137]....
        /*04bc*/ 	.word	0x00011690


	//   ....[138]....
        /*04c0*/ 	.word	0x000116f0


	//   ....[139]....
        /*04c4*/ 	.word	0x00011740


	//   ....[140]....
        /*04c8*/ 	.word	0x00011790


	//   ....[141]....
        /*04cc*/ 	.word	0x000117e0


	//   ....[142]....
        /*04d0*/ 	.word	0x00011850


	//   ....[143]....
        /*04d4*/ 	.word	0x000118a0


	//   ....[144]....
        /*04d8*/ 	.word	0x00011900


	//   ....[145]....
        /*04dc*/ 	.word	0x00011960


	//   ....[146]....
        /*04e0*/ 	.word	0x000119c0


	//----- nvinfo : EIATTR_EXIT_INSTR_OFFSETS
	.align		4
.L_538:
        /*04e4*/ 	.byte	0x04, 0x1c
        /*04e6*/ 	.short	(.L_540 - .L_539)


	//   ....[0]....
.L_539:
        /*04e8*/ 	.word	0x00000f40


	//   ....[1]....
        /*04ec*/ 	.word	0x000102e0


	//----- nvinfo : EIATTR_MAX_THREADS
	.align		4
.L_540:
        /*04f0*/ 	.byte	0x04, 0x05
        /*04f2*/ 	.short	(.L_542 - .L_541)
.L_541:
        /*04f4*/ 	.word	0x00000100
        /*04f8*/ 	.word	0x00000001
        /*04fc*/ 	.word	0x00000001


	//----- nvinfo : EIATTR_CRS_STACK_SIZE
	.align		4
.L_542:
        /*0500*/ 	.byte	0x04, 0x1e
        /*0502*/ 	.short	(.L_544 - .L_543)
.L_543:
        /*0504*/ 	.word	0x00000000
.L_544:


//--------------------- .nv.info._ZN7cutlass13device_kernelIN5flash19enable_sm80_to_sm89INS1_16FlashAttnFwdSm80INS1_25CollectiveMainloopFwdSm80ILi8ELi2ELb0EN4cute5tupleIJNS5_1CILi128EEENS7_ILi64EEENS7_ILi192EEEEEELi192ENS_6half_tEfNS_4arch4Sm80ELb1ELb0ELb1ELb1ELb0ELb1ELb1ELb1EEENS1_21CollectiveEpilogueFwdINS6_IJS8_SA_S9_EEENS6_IJNS7_ILi1EEESI_SI_EEESC_SE_Li256ELb1ELb1ELb1ELb0EEENS1_36VarlenDynamicPersistentTileSchedulerILi128ELi64ELi256ELi256ELb1ELb1ELb0ELb1ELb1ELb1EEEEEEEEEvNT_6ParamsE --------------------------
	.section	.nv.info._ZN7cutlass13device_kernelIN5flash19enable_sm80_to_sm89INS1_16FlashAttnFwdSm80INS1_25CollectiveMainloopFwdSm80ILi8ELi2ELb0EN4cute5tupleIJNS5_1CILi128EEENS7_ILi64EEENS7_ILi192EEEEEELi192ENS_6half_tEfNS_4arch4Sm80ELb1ELb0ELb1ELb1ELb0ELb1ELb1ELb1EEENS1_21CollectiveEpilogueFwdINS6_IJS8_SA_S9_EEENS6_IJNS7_ILi1EEESI_SI_EEESC_SE_Li256ELb1ELb1ELb1ELb0EEENS1_36VarlenDynamicPersistentTileSchedulerILi128ELi64ELi256ELi256ELb1ELb1ELb0ELb1ELb1ELb1EEEEEEEEEvNT_6ParamsE,"",@"SHT_CUDA_INFO"
	.sectionflags	@""
	.align	4


	//----- nvinfo : EIATTR_CUDA_API_VERSION
	.align		4
        /*0000*/ 	.byte	0x04, 0x37
        /*0002*/ 	.short	(.L_546 - .L_545)
.L_545:
        /*0004*/ 	.word	0x00000082


	//----- nvinfo : EIATTR_SW2861232_WAR
	.align		4
.L_546:
        /*0008*/ 	.byte	0x01, 0x35
	.zero		2


	//----- nvinfo : EIATTR_PARAM_CBANK
	.align		4
        /*000c*/ 	.byte	0x04, 0x0a
        /*000e*/ 	.short	(.L_548 - .L_547)
	.align		4
.L_547:
        /*0010*/ 	.word	index@(.nv.constant0._ZN7cutlass13device_kernelIN5flash19enable_sm80_to_sm89INS1_16FlashAttnFwdSm80INS1_25CollectiveMainloopFwdSm80ILi8ELi2ELb0EN4cute5tupleIJNS5_1CILi128EEENS7_ILi64EEENS7_ILi192EEEEEELi192ENS_6half_tEfNS_4arch4Sm80ELb1ELb0ELb1ELb1ELb0ELb1ELb1ELb1EEENS1_21CollectiveEpilogueFwdINS6_IJS8_SA_S9_EEENS6_IJNS7_ILi1EEESI_SI_EEESC_SE_Li256ELb1ELb1ELb1ELb0EEENS1_36VarlenDynamicPersistentTileSchedulerILi128ELi64ELi256ELi256ELb1ELb1ELb0ELb1ELb1ELb1EEEEEEEEEvNT_6ParamsE)
        /*0014*/ 	.short	0x0160
        /*0016*/ 	.short	0x0438


	//----- nvinfo : EIATTR_CBANK_PARAM_SIZE
	.align		4
.L_548:
        /*0018*/ 	.byte	0x03, 0x19
        /*001a*/ 	.short	0x0438


	//----- nvinfo : EIATTR_KPARAM_INFO
	.align		4
        /*001c*/ 	.byte	0x04, 0x17
        /*001e*/ 	.short	(.L_550 - .L_549)
.L_549:
        /*0020*/ 	.word	0x00000000
        /*0024*/ 	.short	0x0000
        /*0026*/ 	.short	0x0000
        /*0028*/ 	.byte	0x00, 0xf0, 0xe1, 0x10


	//----- nvinfo : EIATTR_MAXREG_COUNT
	.align		4
.L_550:
        /*002c*/ 	.byte	0x03, 0x1b
        /*002e*/ 	.short	0x00ff


	//----- nvinfo : EIATTR_NUM_BARRIERS
	.align		4
        /*0030*/ 	.byte	0x02, 0x4c
        /*0032*/ 	.byte	0x06
	.zero		1


	//----- nvinfo : EIATTR_MERCURY_ISA_VERSION
	.align		4
        /*0034*/ 	.byte	0x03, 0x5f
        /*0036*/ 	.short	0x0000


	//----- nvinfo : EIATTR_INT_WARP_WIDE_INSTR_OFFSETS
	.align		4
        /*0038*/ 	.byte	0x04, 0x31
        /*003a*/ 	.short	(.L_552 - .L_551)


	//   ....[0]....
.L_551:
        /*003c*/ 	.word	0x00018290


	//   ....[1]....
        /*0040*/ 	.word	0x00018330


	//----- nvinfo : EIATTR_COOP_GROUP_MASK_REGIDS
	.align		4
.L_552:
        /*0044*/ 	.byte	0x04, 0x29
        /*0046*/ 	.short	(.L_554 - .L_553)


	//   ....[0]....
.L_553:
        /*0048*/ 	.word	0xffffffff


	//   ....[1]....
        /*004c*/ 	.word	0xffffffff


	//   ....[2]....
        /*0050*/ 	.word	0xffffffff


	//   ....[3]....
        /*0054*/ 	.word	0xffffffff


	//   ....[4]....
        /*0058*/ 	.word	0xffffffff


	//   ....[5]....
        /*005c*/ 	.word	0xffffffff


	//   ....[6]....
        /*0060*/ 	.word	0xffffffff


	//   ....[7]....
        /*0064*/ 	.word	0xffffffff


	//   ....[8]....
        /*0068*/ 	.word	0xffffffff


	//   ....[9]....
        /*006c*/ 	.word	0xffffffff


	//   ....[10]....
        /*0070*/ 	.word	0xffffffff


	//   ....[11]....
        /*0074*/ 	.word	0xffffffff


	//   ....[12]....
        /*0078*/ 	.word	0xffffffff


	//   ....[13]....
        /*007c*/ 	.word	0xffffffff


	//   ....[14]....
        /*0080*/ 	.word	0xffffffff


	//   ....[15]....
        /*0084*/ 	.word	0xffffffff


	//   ....[16]....
        /*0088*/ 	.word	0xffffffff


	//   ....[17]....
        /*008c*/ 	.word	0xffffffff


	//   ....[18]....
        /*0090*/ 	.word	0xffffffff


	//   ....[19]....
        /*0094*/ 	.word	0xffffffff


	//   ....[20]....
        /*0098*/ 	.word	0xffffffff


	//   ....[21]....
        /*009c*/ 	.word	0xffffffff


	//   ....[22]....
        /*00a0*/ 	.word	0xffffffff


	//   ....[23]....
        /*00a4*/ 	.word	0xffffffff


	//   ....[24]....
        /*00a8*/ 	.word	0xffffffff


	//   ....[25]....
        /*00ac*/ 	.word	0xffffffff


	//   ....[26]....
        /*00b0*/ 	.word	0xffffffff


	//   ....[27]....
        /*00b4*/ 	.word	0xffffffff


	//   ....[28]....
        /*00b8*/ 	.word	0xffffffff


	//   ....[29]....
        /*00bc*/ 	.word	0xffffffff


	//   ....[30]....
        /*00c0*/ 	.word	0xffffffff


	//   ....[31]....
        /*00c4*/ 	.word	0xffffffff


	//   ....[32]....
        /*00c8*/ 	.word	0xffffffff


	//   ....[33]....
        /*00cc*/ 	.word	0xffffffff


	//   ....[34]....
        /*00d0*/ 	.word	0xffffffff


	//   ....[35]....
        /*00d4*/ 	.word	0xffffffff


	//   ....[36]....
        /*00d8*/ 	.word	0xffffffff


	//   ....[37]....
        /*00dc*/ 	.word	0xffffffff


	//   ....[38]....
        /*00e0*/ 	.word	0xffffffff


	//   ....[39]....
        /*00e4*/ 	.word	0xffffffff


	//   ....[40]....
        /*00e8*/ 	.word	0xffffffff


	//   ....[41]....
        /*00ec*/ 	.word	0xffffffff


	//   ....[42]....
        /*00f0*/ 	.word	0xffffffff


	//   ....[43]....
        /*00f4*/ 	.word	0xffffffff


	//   ....[44]....
        /*00f8*/ 	.word	0xffffffff


	//   ....[45]....
        /*00fc*/ 	.word	0xffffffff


	//   ....[46]....
        /*0100*/ 	.word	0xffffffff


	//   ....[47]....
        /*0104*/ 	.word	0xffffffff


	//   ....[48]....
        /*0108*/ 	.word	0xffffffff


	//   ....[49]....
        /*010c*/ 	.word	0xffffffff


	//   ....[50]....
        /*0110*/ 	.word	0xffffffff


	//   ....[51]....
        /*0114*/ 	.word	0xffffffff


	//   ....[52]....
        /*0118*/ 	.word	0xffffffff


	//   ....[53]....
        /*011c*/ 	.word	0xffffffff


	//   ....[54]....
        /*0120*/ 	.word	0xffffffff


	//   ....[55]....
        /*0124*/ 	.word	0xffffffff


	//   ....[56]....
        /*0128*/ 	.word	0xffffffff


	//   ....[57]....
        /*012c*/ 	.word	0xffffffff


	//   ....[58]....
        /*0130*/ 	.word	0xffffffff


	//   ....[59]....
        /*0134*/ 	.word	0xffffffff


	//   ....[60]....
        /*0138*/ 	.word	0xffffffff


	//   ....[61]....
        /*013c*/ 	.word	0xffffffff


	//   ....[62]....
        /*0140*/ 	.word	0xffffffff


	//   ....[63]....
        /*0144*/ 	.word	0xffffffff


	//   ....[64]....
        /*0148*/ 	.word	0xffffffff


	//   ....[65]....
        /*014c*/ 	.word	0xffffffff


	//   ....[66]....
        /*0150*/ 	.word	0xffffffff


	//   ....[67]....
        /*0154*/ 	.word	0xffffffff


	//   ....[68]....
        /*0158*/ 	.word	0xffffffff


	//   ....[69]....
        /*015c*/ 	.word	0xffffffff


	//   ....[70]....
        /*0160*/ 	.word	0xffffffff


	//   ....[71]....
        /*0164*/ 	.word	0xffffffff


	//   ....[72]....
        /*0168*/ 	.word	0xffffffff


	//   ....[73]....
        /*016c*/ 	.word	0xffffffff


	//   ....[74]....
        /*0170*/ 	.word	0xffffffff


	//   ....[75]....
        /*0174*/ 	.word	0xffffffff


	//   ....[76]....
        /*0178*/ 	.word	0xffffffff


	//   ....[77]....
        /*017c*/ 	.word	0xffffffff


	//   ....[78]....
        /*0180*/ 	.word	0xffffffff


	//   ....[79]....
        /*0184*/ 	.word	0xffffffff


	//   ....[80]....
        /*0188*/ 	.word	0xffffffff


	//   ....[81]....
        /*018c*/ 	.word	0xffffffff


	//   ....[82]....
        /*0190*/ 	.word	0xffffffff


	//   ....[83]....
        /*0194*/ 	.word	0xffffffff


	//   ....[84]....
        /*0198*/ 	.word	0xffffffff


	//   ....[85]....
        /*019c*/ 	.word	0xffffffff


	//   ....[86]....
        /*01a0*/ 	.word	0xffffffff


	//   ....[87]....
        /*01a4*/ 	.word	0xffffffff


	//   ....[88]....
        /*01a8*/ 	.word	0xffffffff


	//   ....[89]....
        /*01ac*/ 	.word	0xffffffff


	//   ....[90]....
        /*01b0*/ 	.word	0xffffffff


	//   ....[91]....
        /*01b4*/ 	.word	0xffffffff


	//   ....[92]....
        /*01b8*/ 	.word	0xffffffff


	//   ....[93]....
        /*01bc*/ 	.word	0xffffffff


	//   ....[94]....
        /*01c0*/ 	.word	0xffffffff


	//   ....[95]....
        /*01c4*/ 	.word	0xffffffff


	//   ....[96]....
        /*01c8*/ 	.word	0xffffffff


	//   ....[97]....
        /*01cc*/ 	.word	0xffffffff


	//   ....[98]....
        /*01d0*/ 	.word	0xffffffff


	//   ....[99]....
        /*01d4*/ 	.word	0xffffffff


	//   ....[100]....
        /*01d8*/ 	.word	0xffffffff


	//   ....[101]....
        /*01dc*/ 	.word	0xffffffff


	//   ....[102]....
        /*01e0*/ 	.word	0xffffffff


	//   ....[103]....
        /*01e4*/ 	.word	0xffffffff


	//   ....[104]....
        /*01e8*/ 	.word	0xffffffff


	//   ....[105]....
        /*01ec*/ 	.word	0xffffffff


	//   ....[106]....
        /*01f0*/ 	.word	0xffffffff


	//   ....[107]....
        /*01f4*/ 	.word	0xffffffff


	//   ....[108]....
        /*01f8*/ 	.word	0xffffffff


	//   ....[109]....
        /*01fc*/ 	.word	0xffffffff


	//   ....[110]....
        /*0200*/ 	.word	0xffffffff


	//   ....[111]....
        /*0204*/ 	.word	0xffffffff


	//   ....[112]....
        /*0208*/ 	.word	0xffffffff


	//   ....[113]....
        /*020c*/ 	.word	0xffffffff


	//   ....[114]....
        /*0210*/ 	.word	0xffffffff


	//   ....[115]....
        /*0214*/ 	.word	0xffffffff


	//   ....[116]....
        /*0218*/ 	.word	0xffffffff


	//   ....[117]....
        /*021c*/ 	.word	0xffffffff


	//   ....[118]....
        /*0220*/ 	.word	0xffffffff


	//   ....[119]....
        /*0224*/ 	.word	0xffffffff


	//   ....[120]....
        /*0228*/ 	.word	0xffffffff


	//   ....[121]....
        /*022c*/ 	.word	0xffffffff


	//   ....[122]....
        /*0230*/ 	.word	0xffffffff


	//   ....[123]....
        /*0234*/ 	.word	0xffffffff


	//   ....[124]....
        /*0238*/ 	.word	0xffffffff


	//   ....[125]....
        /*023c*/ 	.word	0xffffffff


	//   ....[126]....
        /*0240*/ 	.word	0xffffffff


	//   ....[127]....
        /*0244*/ 	.word	0xffffffff


	//   ....[128]....
        /*0248*/ 	.word	0xffffffff


	//   ....[129]....
        /*024c*/ 	.word	0xffffffff


	//   ....[130]....
        /*0250*/ 	.word	0xffffffff


	//   ....[131]....
        /*0254*/ 	.word	0xffffffff


	//   ....[132]....
        /*0258*/ 	.word	0xffffffff


	//   ....[133]....
        /*025c*/ 	.word	0xffffffff


	//   ....[134]....
        /*0260*/ 	.word	0xffffffff


	//   ....[135]....
        /*0264*/ 	.word	0xffffffff


	//   ....[136]....
        /*0268*/ 	.word	0xffffffff


	//   ....[137]....
        /*026c*/ 	.word	0xffffffff


	//   ....[138]....
        /*0270*/ 	.word	0xffffffff


	//   ....[139]....
        /*0274*/ 	.word	0xffffffff


	//   ....[140]....
        /*0278*/ 	.word	0xffffffff


	//   ....[141]....
        /*027c*/ 	.word	0xffffffff


	//   ....[142]....
        /*0280*/ 	.word	0xffffffff


	//   ....[143]....
        /*0284*/ 	.word	0xffffffff


	//   ....[144]....
        /*0288*/ 	.word	0xffffffff


	//   ....[145]....
        /*028c*/ 	.word	0xffffffff


	//   ....[146]....
        /*0290*/ 	.word	0xffffffff


	//   ....[147]....
        /*0294*/ 	.word	0xffffffff


	//   ....[148]....
        /*0298*/ 	.word	0xffffffff


	//   ....[149]....
        /*029c*/ 	.word	0xffffffff


	//   ....[150]....
        /*02a0*/ 	.word	0xffffffff


	//   ....[151]....
        /*02a4*/ 	.word	0xffffffff


	//   ....[152]....
        /*02a8*/ 	.word	0xffffffff


	//   ....[153]....
        /*02ac*/ 	.word	0xffffffff


	//   ....[154]....
        /*02b0*/ 	.word	0xffffffff


	//   ....[155]....
        /*02b4*/ 	.word	0xffffffff


	//   ....[156]....
        /*02b8*/ 	.word	0xffffffff


	//   ....[157]....
        /*02bc*/ 	.word	0xffffffff


	//   ....[158]....
        /*02c0*/ 	.word	0xffffffff


	//   ....[159]....
        /*02c4*/ 	.word	0xffffffff


	//   ....[160]....
        /*02c8*/ 	.word	0xffffffff


	//   ....[161]....
        /*02cc*/ 	.word	0xffffffff


	//   ....[162]....
        /*02d0*/ 	.word	0xffffffff


	//----- nvinfo : EIATTR_COOP_GROUP_INSTR_OFFSETS
	.align		4
.L_554:
        /*02d4*/ 	.byte	0x04, 0x28
        /*02d6*/ 	.short	(.L_556 - .L_555)


	//   ....[0]....
.L_555:
        /*02d8*/ 	.word	0x00000080


	//   ....[1]....
        /*02dc*/ 	.word	0x00000210


	//   ....[2]....
        /*02e0*/ 	.word	0x00000240


	//   ....[3]....
        /*02e4*/ 	.word	0x00000270


	//   ....[4]....
        /*02e8*/ 	.word	0x000002a0


	//   ....[5]....
        /*02ec*/ 	.word	0x000002d0


	//   ....[6]....
        /*02f0*/ 	.word	0x00000300


	//   ....[7]....
        /*02f4*/ 	.word	0x00000460


	//   ....[8]....
        /*02f8*/ 	.word	0x000004a0


	//   ....[9]....
        /*02fc*/ 	.word	0x000004d0


	//   ....[10]....
        /*0300*/ 	.word	0x00000500


	//   ....[11]....
        /*0304*/ 	.word	0x00000530


	//   ....[12]....
        /*0308*/ 	.word	0x00000560


	//   ....[13]....
        /*030c*/ 	.word	0x000005f0


	//   ....[14]....
        /*0310*/ 	.word	0x00000630


	//   ....[15]....
        /*0314*/ 	.word	0x00000650


	//   ....[16]....
        /*0318*/ 	.word	0x000006b0


	//   ....[17]....
        /*031c*/ 	.word	0x00007a60


	//   ....[18]....
        /*0320*/ 	.word	0x00007a80


	//   ....[19]....
        /*0324*/ 	.word	0x00007bd0


	//   ....[20]....
        /*0328*/ 	.word	0x00007be0


	//   ....[21]....
        /*032c*/ 	.word	0x00007d10


	//   ....[22]....
        /*0330*/ 	.word	0x00007d30


	//   ....[23]....
        /*0334*/ 	.word	0x00007e60


	//   ....[24]....
        /*0338*/ 	.word	0x00007e70


	//   ....[25]....
        /*033c*/ 	.word	0x00008820


	//   ....[26]....
        /*0340*/ 	.word	0x000088e0


	//   ....[27]....
        /*0344*/ 	.word	0x00008930


	//   ....[28]....
        /*0348*/ 	.word	0x00008970


	//   ....[29]....
        /*034c*/ 	.word	0x00008df0


	//   ....[30]....
        /*0350*/ 	.word	0x00008e30


	//   ....[31]....
        /*0354*/ 	.word	0x00008e80


	//   ....[32]....
        /*0358*/ 	.word	0x00008ef0


	//   ....[33]....
        /*035c*/ 	.word	0x0000bd20


	//   ....[34]....
        /*0360*/ 	.word	0x0000bd60


	//   ....[35]....
        /*0364*/ 	.word	0x0000bda0


	//   ....[36]....
        /*0368*/ 	.word	0x0000bdc0


	//   ....[37]....
        /*036c*/ 	.word	0x0000c020


	//   ....[38]....
        /*0370*/ 	.word	0x0000c060


	//   ....[39]....
        /*0374*/ 	.word	0x0000c120


	//   ....[40]....
        /*0378*/ 	.word	0x0000c1a0


	//   ....[41]....
        /*037c*/ 	.word	0x0000fe50


	//   ....[42]....
        /*0380*/ 	.word	0x0000fe90


	//   ....[43]....
        /*0384*/ 	.word	0x00010730


	//   ....[44]....
        /*0388*/ 	.word	0x00010820


	//   ....[45]....
        /*038c*/ 	.word	0x00010860


	//   ....[46]....
        /*0390*/ 	.word	0x000108c0


	//   ....[47]....
        /*0394*/ 	.word	0x00012a20


	//   ....[48]....
        /*0398*/ 	.word	0x00012a50


	//   ....[49]....
        /*039c*/ 	.word	0x00013220


	//   ....[50]....
        /*03a0*/ 	.word	0x000132e0


	//   ....[51]....
        /*03a4*/ 	.word	0x00013310


	//   ....[52]....
        /*03a8*/ 	.word	0x000133a0


	//   ....[53]....
        /*03ac*/ 	.word	0x00016010


	//   ....[54]....
        /*03b0*/ 	.word	0x00016040


	//   ....[55]....
        /*03b4*/ 	.word	0x00016060


	//   ....[56]....
        /*03b8*/ 	.word	0x00016080


	//   ....[57]....
        /*03bc*/ 	.word	0x00017a80


	//   ....[58]....
        /*03c0*/ 	.word	0x00017ab0


	//   ....[59]....
        /*03c4*/ 	.word	0x00017ac0


	//   ....[60]....
        /*03c8*/ 	.word	0x00017af0


	//   ....[61]....
        /*03cc*/ 	.word	0x00019010


	//   ....[62]....
        /*03d0*/ 	.word	0x00019030


	//   ....[63]....
        /*03d4*/ 	.word	0x00019060


	//   ....[64]....
        /*03d8*/ 	.word	0x00019080


	//   ....[65]....
        /*03dc*/ 	.word	0x00019410


	//   ....[66]....
        /*03e0*/ 	.word	0x00019430


	//   ....[67]....
        /*03e4*/ 	.word	0x00019580


	//   ....[68]....
        /*03e8*/ 	.word	0x00019590


	//   ....[69]....
        /*03ec*/ 	.word	0x000196c0


	//   ....[70]....
        /*03f0*/ 	.word	0x000196e0


	//   ....[71]....
        /*03f4*/ 	.word	0x00019810


	//   ....[72]....
        /*03f8*/ 	.word	0x00019820


	//   ....[73]....
        /*03fc*/ 	.word	0x00019b40


	//   ....[74]....
        /*0400*/ 	.word	0x00019b60


	//   ....[75]....
        /*0404*/ 	.word	0x0001a490


	//   ....[76]....
        /*0408*/ 	.word	0x0001a4a0


	//   ....[77]....
        /*040c*/ 	.word	0x0001b210


	//   ....[78]....
        /*0410*/ 	.word	0x0001b230


	//   ....[79]....
        /*0414*/ 	.word	0x0001b390


	//   ....[80]....
        /*0418*/ 	.word	0x0001b3a0


	//   ....[81]....
        /*041c*/ 	.word	0x0001b4d0


	//   ....[82]....
        /*0420*/ 	.word	0x0001b4f0


	//   ....[83]....
        /*0424*/ 	.word	0x0001b620


	//   ....[84]....
        /*0428*/ 	.word	0x0001b630


	//   ....[85]....
        /*042c*/ 	.word	0x0001b7e0


	//   ....[86]....
        /*0430*/ 	.word	0x0001b800


	//   ....[87]....
        /*0434*/ 	.word	0x0001b920


	//   ....[88]....
        /*0438*/ 	.word	0x0001b960


	//   ....[89]....
        /*043c*/ 	.word	0x0001b990


	//   ....[90]....
        /*0440*/ 	.word	0x0001b9c0


	//   ....[91]....
        /*0444*/ 	.word	0x0001b9f0


	//   ....[92]....
        /*0448*/ 	.word	0x0001ba20


	//   ....[93]....
        /*044c*/ 	.word	0x0001bb70


	//   ....[94]....
        /*0450*/ 	.word	0x0001bbb0


	//   ....[95]....
        /*0454*/ 	.word	0x0001bbe0


	//   ....[96]....
        /*0458*/ 	.word	0x0001bc10


	//   ....[97]....
        /*045c*/ 	.word	0x0001bc40


	//   ....[98]....
        /*0460*/ 	.word	0x0001bc70


	//   ....[99]....
        /*0464*/ 	.word	0x0001bd00


	//   ....[100]....
        /*0468*/ 	.word	0x0001bd40


	//   ....[101]....
        /*046c*/ 	.word	0x0001bd50


	//   ....[102]....
        /*0470*/ 	.word	0x0001bdb0


	//   ....[103]....
        /*0474*/ 	.word	0x0001c6a0


	//   ....[104]....
        /*0478*/ 	.word	0x0001c6e0


	//   ....[105]....
        /*047c*/ 	.word	0x0001c730


	//   ....[106]....
        /*0480*/ 	.word	0x0001c780


	//   ....[107]....
        /*0484*/ 	.word	0x0001c7d0


	//   ....[108]....
        /*0488*/ 	.word	0x0001c840


	//   ....[109]....
        /*048c*/ 	.word	0x0001c880


	//   ....[110]....
        /*0490*/ 	.word	0x0001c8e0


	//   ....[111]....
        /*0494*/ 	.word	0x0001c950


	//   ....[112]....
        /*0498*/ 	.word	0x0001c9b0


	//   ....[113]....
        /*049c*/ 	.word	0x0001ca20


	//   ....[114]....
        /*04a0*/ 	.word	0x0001ca90


	//   ....[115]....
        /*04a4*/ 	.word	0x0001caf0


	//   ....[116]....
        /*04a8*/ 	.word	0x0001cb50


	//   ....[117]....
        /*04ac*/ 	.word	0x0001cbb0


	//   ....[118]....
        /*04b0*/ 	.word	0x0001cc20


	//   ....[119]....
        /*04b4*/ 	.word	0x0001cc80


	//   ....[120]....
        /*04b8*/ 	.word	0x0001cce0


	//   ....[121]....
        /*04bc*/ 	.word	0x0001cd30


	//   ....[122]....
        /*04c0*/ 	.word	0x0001cd80


	//   ....[123]....
        /*04c4*/ 	.word	0x0001cdd0


	//   ....[124]....
        /*04c8*/ 	.word	0x0001ce10


	//   ....[125]....
        /*04cc*/ 	.word	0x0001ce80


	//   ....[126]....
        /*04d0*/ 	.word	0x0001cef0


	//   ....[127]....
        /*04d4*/ 	.word	0x0001cf50


	//   ....[128]....
        /*04d8*/ 	.word	0x0001cfb0


	//   ....[129]....
        /*04dc*/ 	.word	0x0001d010


	//   ....[130]....
        /*04e0*/ 	.word	0x0001d080


	//   ....[131]....
        /*04e4*/ 	.word	0x0001d0e0


	//   ....[132]....
        /*04e8*/ 	.word	0x0001d140


	//   ....[133]....
        /*04ec*/ 	.word	0x0001d1a0


	//   ....[134]....
        /*04f0*/ 	.word	0x0001d210


	//   ....[135]....
        /*04f4*/ 	.word	0x0001d270


	//   ....[136]....
        /*04f8*/ 	.word	0x0001d2d0


	//   ....[137]....
        /*04fc*/ 	.word	0x0001d330


	//   ....[138]....
        /*0500*/ 	.word	0x0001d3a0


	//   ....[139]....
        /*0504*/ 	.word	0x0001d400


	//   ....[140]....
        /*0508*/ 	.word	0x0001d460


	//   ....[141]....
        /*050c*/ 	.word	0x0001d4c0


	//   ....[142]....
        /*0510*/ 	.word	0x0001d530


	//   ....[143]....
        /*0514*/ 	.word	0x0001d590


	//   ....[144]....
        /*0518*/ 	.word	0x0001d5f0


	//   ....[145]....
        /*051c*/ 	.word	0x0001d650


	//   ....[146]....
        /*0520*/ 	.word	0x0001d6c0


	//   ....[147]....
        /*0524*/ 	.word	0x0001d710


	//   ....[148]....
        /*0528*/ 	.word	0x0001d750


	//   ....[149]....
        /*052c*/ 	.word	0x0001d7a0


	//   ....[150]....
        /*0530*/ 	.word	0x0001d7f0


	//   ....[151]....
        /*0534*/ 	.word	0x0001d840


	//   ....[152]....
        /*0538*/ 	.word	0x0001d8b0


	//   ....[153]....
        /*053c*/ 	.word	0x0001d900


	//   ....[154]....
        /*0540*/ 	.word	0x0001d950


	//   ....[155]....
        /*0544*/ 	.word	0x0001d9a0


	//   ....[156]....
        /*0548*/ 	.word	0x0001d9f0


	//   ....[157]....
        /*054c*/ 	.word	0x0001da40


	//   ....[158]....
        /*0550*/ 	.word	0x0001dab0


	//   ....[159]....
        /*0554*/ 	.word	0x0001daf0


	//   ....[160]....
        /*0558*/ 	.word	0x0001db50


	//   ....[161]....
        /*055c*/ 	.word	0x0001dbb0


	//   ....[162]....
        /*0560*/ 	.word	0x0001dc10


	//----- nvinfo : EIATTR_EXIT_INSTR_OFFSETS
	.align		4
.L_556:
        /*0564*/ 	.byte	0x04, 0x1c
        /*0566*/ 	.short	(.L_558 - .L_557)


	//   ....[0]....
.L_557:
        /*0568*/ 	.word	0x00000f30


	//   ....[1]....
        /*056c*/ 	.word	0x0001c670


	//----- nvinfo : EIATTR_MAX_THREADS
	.align		4
.L_558:
        /*0570*/ 	.byte	0x04, 0x05
        /*0572*/ 	.short	(.L_560 - .L_559)
.L_559:
        /*0574*/ 	.word	0x00000100
        /*0578*/ 	.word	0x00000001
        /*057c*/ 	.word	0x00000001


	//----- nvinfo : EIATTR_CRS_STACK_SIZE
	.align		4
.L_560:
        /*0580*/ 	.byte	0x04, 0x1e
        /*0582*/ 	.short	(.L_562 - .L_561)
.L_561:
        /*0584*/ 	.word	0x00000000
.L_562:


//--------------------- .nv.callgraph             --------------------------
	.section	.nv.callgraph,"",@"SHT_CUDA_CALLGRAPH"
	.align	4
	.sectionentsize	8
	.align		4
        /*0000*/ 	.word	0x00000000
	.align		4
        /*0004*/ 	.word	0xffffffff
	.align		4
        /*0008*/ 	.word	0x00000000
	.align		4
        /*000c*/ 	.word	0xfffffffe
	.align		4
        /*0010*/ 	.word	0x00000000
	.align		4
        /*0014*/ 	.word	0xfffffffd
	.align		4
        /*0018*/ 	.word	0x00000000
	.align		4
        /*001c*/ 	.word	0xfffffffc


//--------------------- .nv.rel.action            --------------------------
	.section	.nv.rel.action,"",@"SHT_CUDA_RELOCINFO"
	.align	8
	.sectionentsize	8
        /*0000*/ 	.byte	0x73, 0x00, 0x00, 0x00, 0x00, 0x00, 0x00, 0x00, 0x00, 0x00, 0x00, 0x11, 0x25, 0x00, 0x05, 0x36


//--------------------- .nv.constant4             --------------------------
	.section	.nv.constant4,"a",@progbits
	.align	8
	.align		8
.nv.constant4:
        /*0000*/ 	.dword	_ZN80_INTERNAL_2d1af1fc_44_flash_fwd_hdim192_fp16_split_softcap_sm80_cu_cb12e5b6_33974cuda3std3__45__cpo5beginE
	.align		8
        /*0008*/ 	.dword	_ZN80_INTERNAL_2d1af1fc_44_flash_fwd_hdim192_fp16_split_softcap_sm80_cu_cb12e5b6_33974cuda3std3__45__cpo3endE
	.align		8
        /*0010*/ 	.dword	_ZN80_INTERNAL_2d1af1fc_44_flash_fwd_hdim192_fp16_split_softcap_sm80_cu_cb12e5b6_33974cuda3std3__45__cpo6cbeginE
	.align		8
        /*0018*/ 	.dword	_ZN80_INTERNAL_2d1af1fc_44_flash_fwd_hdim192_fp16_split_softcap_sm80_cu_cb12e5b6_33974cuda3std3__45__cpo4cendE
	.align		8
        /*0020*/ 	.dword	_ZN80_INTERNAL_2d1af1fc_44_flash_fwd_hdim192_fp16_split_softcap_sm80_cu_cb12e5b6_33974cuda3std3__482_GLOBAL__N__2d1af1fc_44_flash_fwd_hdim192_fp16_split_softcap_sm80_cu_cb12e5b6_33976ignoreE
	.align		8
        /*0028*/ 	.dword	_ZN80_INTERNAL_2d1af1fc_44_flash_fwd_hdim192_fp16_split_softcap_sm80_cu_cb12e5b6_33974cuda3std3__419piecewise_constructE
	.align		8
        /*0030*/ 	.dword	_ZN80_INTERNAL_2d1af1fc_44_flash_fwd_hdim192_fp16_split_softcap_sm80_cu_cb12e5b6_33974cuda3std3__48in_placeE
	.align		8
        /*0038*/ 	.dword	_ZN80_INTERNAL_2d1af1fc_44_flash_fwd_hdim192_fp16_split_softcap_sm80_cu_cb12e5b6_33974cuda3std6ranges3__45__cpo4swapE
	.align		8
        /*0040*/ 	.dword	_ZN80_INTERNAL_2d1af1fc_44_flash_fwd_hdim192_fp16_split_softcap_sm80_cu_cb12e5b6_33974cuda3std6ranges3__45__cpo9iter_moveE
	.align		8
        /*0048*/ 	.dword	_ZN80_INTERNAL_2d1af1fc_44_flash_fwd_hdim192_fp16_split_softcap_sm80_cu_cb12e5b6_33974cute7productE
	.align		8
        /*0050*/ 	.dword	_ZN80_INTERNAL_2d1af1fc_44_flash_fwd_hdim192_fp16_split_softcap_sm80_cu_cb12e5b6_33974cute1_E


//--------------------- .nv.constant0._ZN7cutlass13device_kernelIN5flash19enable_sm80_to_sm89INS1_16FlashAttnFwdSm80INS1_25CollectiveMainloopFwdSm80ILi8ELi1ELb1EN4cute5tupleIJNS5_1CILi128EEENS7_ILi96EEENS7_ILi192EEEEEELi192ENS_6half_tEfNS_4arch4Sm80ELb0ELb0ELb1ELb0ELb0ELb0ELb1ELb1EEENS1_21CollectiveEpilogueFwdINS6_IJS8_SA_S9_EEENS6_IJNS7_ILi1EEESI_SI_EEESC_SE_Li256ELb0ELb1ELb1ELb0EEENS1_19SingleTileSchedulerILb0ELb1ELb1ELi128EEEEEEEEEvNT_6ParamsE --------------------------
	.section	.nv.constant0._ZN7cutlass13device_kernelIN5flash19enable_sm80_to_sm89INS1_16FlashAttnFwdSm80INS1_25CollectiveMainloopFwdSm80ILi8ELi1ELb1EN4cute5tupleIJNS5_1CILi128EEENS7_ILi96EEENS7_ILi192EEEEEELi192ENS_6half_tEfNS_4arch4Sm80ELb0ELb0ELb1ELb0ELb0ELb0ELb1ELb1EEENS1_21CollectiveEpilogueFwdINS6_IJS8_SA_S9_EEENS6_IJNS7_ILi1EEESI_SI_EEESC_SE_Li256ELb0ELb1ELb1ELb0EEENS1_19SingleTileSchedulerILb0ELb1ELb1ELi128EEEEEEEEEvNT_6ParamsE,"a",@progbits
	.sectionflags	@""
	.align	4
.nv.constant0._ZN7cutlass13device_kernelIN5flash19enable_sm80_to_sm89INS1_16FlashAttnFwdSm80INS1_25CollectiveMainloopFwdSm80ILi8ELi1ELb1EN4cute5tupleIJNS5_1CILi128EEENS7_ILi96EEENS7_ILi192EEEEEELi192ENS_6half_tEfNS_4arch4Sm80ELb0ELb0ELb1ELb0ELb0ELb0ELb1ELb1EEENS1_21CollectiveEpilogueFwdINS6_IJS8_SA_S9_EEENS6_IJNS7_ILi1EEESI_SI_EEESC_SE_Li256ELb0ELb1ELb1ELb0EEENS1_19SingleTileSchedulerILb0ELb1ELb1ELi128EEEEEEEEEvNT_6ParamsE:
	.zero		1400


//--------------------- .nv.constant0._ZN7cutlass13device_kernelIN5flash19enable_sm80_to_sm89INS1_16FlashAttnFwdSm80INS1_25CollectiveMainloopFwdSm80ILi8ELi1ELb0EN4cute5tupleIJNS5_1CILi128EEENS7_ILi64EEENS7_ILi192EEEEEELi192ENS_6half_tEfNS_4arch4Sm80ELb0ELb0ELb1ELb1ELb0ELb0ELb1ELb1EEENS1_21CollectiveEpilogueFwdINS6_IJS8_SA_S9_EEENS6_IJNS7_ILi1EEESI_SI_EEESC_SE_Li256ELb1ELb1ELb1ELb0EEENS1_36VarlenDynamicPersistentTileSchedulerILi128ELi64ELi256ELi256ELb1ELb1ELb0ELb0ELb1ELb1EEEEEEEEEvNT_6ParamsE --------------------------
	.section	.nv.constant0._ZN7cutlass13device_kernelIN5flash19enable_sm80_to_sm89INS1_16FlashAttnFwdSm80INS1_25CollectiveMainloopFwdSm80ILi8ELi1ELb0EN4cute5tupleIJNS5_1CILi128EEENS7_ILi64EEENS7_ILi192EEEEEELi192ENS_6half_tEfNS_4arch4Sm80ELb0ELb0ELb1ELb1ELb0ELb0ELb1ELb1EEENS1_21CollectiveEpilogueFwdINS6_IJS8_SA_S9_EEENS6_IJNS7_ILi1EEESI_SI_EEESC_SE_Li256ELb1ELb1ELb1ELb0EEENS1_36VarlenDynamicPersistentTileSchedulerILi128ELi64ELi256ELi256ELb1ELb1ELb0ELb0ELb1ELb1EEEEEEEEEvNT_6ParamsE,"a",@progbits
	.sectionflags	@""
	.align	4
.nv.constant0._ZN7cutlass13device_kernelIN5flash19enable_sm80_to_sm89INS1_16FlashAttnFwdSm80INS1_25CollectiveMainloopFwdSm80ILi8ELi1ELb0EN4cute5tupleIJNS5_1CILi128EEENS7_ILi64EEENS7_ILi192EEEEEELi192ENS_6half_tEfNS_4arch4Sm80ELb0ELb0ELb1ELb1ELb0ELb0ELb1ELb1EEENS1_21CollectiveEpilogueFwdINS6_IJS8_SA_S9_EEENS6_IJNS7_ILi1EEESI_SI_EEESC_SE_Li256ELb1ELb1ELb1ELb0EEENS1_36VarlenDynamicPersistentTileSchedulerILi128ELi64ELi256ELi256ELb1ELb1ELb0ELb0ELb1ELb1EEEEEEEEEvNT_6ParamsE:
	.zero		1432


//--------------------- .nv.constant0._ZN7cutlass13device_kernelIN5flash19enable_sm80_to_sm89INS1_16FlashAttnFwdSm80INS1_25CollectiveMainloopFwdSm80ILi8ELi1ELb0EN4cute5tupleIJNS5_1CILi128EEENS7_ILi64EEENS7_ILi192EEEEEELi192ENS_6half_tEfNS_4arch4Sm80ELb0ELb0ELb1ELb1ELb0ELb1ELb1ELb1EEENS1_21CollectiveEpilogueFwdINS6_IJS8_SA_S9_EEENS6_IJNS7_ILi1EEESI_SI_EEESC_SE_Li256ELb1ELb1ELb1ELb0EEENS1_36VarlenDynamicPersistentTileSchedulerILi128ELi64ELi256ELi256ELb1ELb1ELb0ELb0ELb1ELb1EEEEEEEEEvNT_6ParamsE --------------------------
	.section	.nv.constant0._ZN7cutlass13device_kernelIN5flash19enable_sm80_to_sm89INS1_16FlashAttnFwdSm80INS1_25CollectiveMainloopFwdSm80ILi8ELi1ELb0EN4cute5tupleIJNS5_1CILi128EEENS7_ILi64EEENS7_ILi192EEEEEELi192ENS_6half_tEfNS_4arch4Sm80ELb0ELb0ELb1ELb1ELb0ELb1ELb1ELb1EEENS1_21CollectiveEpilogueFwdINS6_IJS8_SA_S9_EEENS6_IJNS7_ILi1EEESI_SI_EEESC_SE_Li256ELb1ELb1ELb1ELb0EEENS1_36VarlenDynamicPersistentTileSchedulerILi128ELi64ELi256ELi256ELb1ELb1ELb0ELb0ELb1ELb1EEEEEEEEEvNT_6ParamsE,"a",@progbits
	.sectionflags	@""
	.align	4
.nv.constant0._ZN7cutlass13device_kernelIN5flash19enable_sm80_to_sm89INS1_16FlashAttnFwdSm80INS1_25CollectiveMainloopFwdSm80ILi8ELi1ELb0EN4cute5tupleIJNS5_1CILi128EEENS7_ILi64EEENS7_ILi192EEEEEELi192ENS_6half_tEfNS_4arch4Sm80ELb0ELb0ELb1ELb1ELb0ELb1ELb1ELb1EEENS1_21CollectiveEpilogueFwdINS6_IJS8_SA_S9_EEENS6_IJNS7_ILi1EEESI_SI_EEESC_SE_Li256ELb1ELb1ELb1ELb0EEENS1_36VarlenDynamicPersistentTileSchedulerILi128ELi64ELi256ELi256ELb1ELb1ELb0ELb0ELb1ELb1EEEEEEEEEvNT_6ParamsE:
	.zero		1432


//--------------------- .nv.constant0._ZN7cutlass13device_kernelIN5flash19enable_sm80_to_sm89INS1_16FlashAttnFwdSm80INS1_25CollectiveMainloopFwdSm80ILi8ELi1ELb0EN4cute5tupleIJNS5_1CILi128EEENS7_ILi64EEENS7_ILi192EEEEEELi192ENS_6half_tEfNS_4arch4Sm80ELb0ELb1ELb1ELb0ELb0ELb0ELb1ELb1EEENS1_21CollectiveEpilogueFwdINS6_IJS8_SA_S9_EEENS6_IJNS7_ILi1EEESI_SI_EEESC_SE_Li256ELb0ELb1ELb1ELb0EEENS1_19SingleTileSchedulerILb0ELb1ELb1ELi128EEEEEEEEEvNT_6ParamsE --------------------------
	.section	.nv.constant0._ZN7cutlass13device_kernelIN5flash19enable_sm80_to_sm89INS1_16FlashAttnFwdSm80INS1_25CollectiveMainloopFwdSm80ILi8ELi1ELb0EN4cute5tupleIJNS5_1CILi128EEENS7_ILi64EEENS7_ILi192EEEEEELi192ENS_6half_tEfNS_4arch4Sm80ELb0ELb1ELb1ELb0ELb0ELb0ELb1ELb1EEENS1_21CollectiveEpilogueFwdINS6_IJS8_SA_S9_EEENS6_IJNS7_ILi1EEESI_SI_EEESC_SE_Li256ELb0ELb1ELb1ELb0EEENS1_19SingleTileSchedulerILb0ELb1ELb1ELi128EEEEEEEEEvNT_6ParamsE,"a",@progbits
	.sectionflags	@""
	.align	4
.nv.constant0._ZN7cutlass13device_kernelIN5flash19enable_sm80_to_sm89INS1_16FlashAttnFwdSm80INS1_25CollectiveMainloopFwdSm80ILi8ELi1ELb0EN4cute5tupleIJNS5_1CILi128EEENS7_ILi64EEENS7_ILi192EEEEEELi192ENS_6half_tEfNS_4arch4Sm80ELb0ELb1ELb1ELb0ELb0ELb0ELb1ELb1EEENS1_21CollectiveEpilogueFwdINS6_IJS8_SA_S9_EEENS6_IJNS7_ILi1EEESI_SI_EEESC_SE_Li256ELb0ELb1ELb1ELb0EEENS1_19SingleTileSchedulerILb0ELb1ELb1ELi128EEEEEEEEEvNT_6ParamsE:
	.zero		1400


//--------------------- .nv.constant0._ZN7cutlass13device_kernelIN5flash19enable_sm80_to_sm89INS1_16FlashAttnFwdSm80INS1_25CollectiveMainloopFwdSm80ILi8ELi1ELb0EN4cute5tupleIJNS5_1CILi128EEENS7_ILi64EEENS7_ILi192EEEEEELi192ENS_6half_tEfNS_4arch4Sm80ELb0ELb1ELb1ELb1ELb0ELb0ELb1ELb1EEENS1_21CollectiveEpilogueFwdINS6_IJS8_SA_S9_EEENS6_IJNS7_ILi1EEESI_SI_EEESC_SE_Li256ELb1ELb1ELb1ELb0EEENS1_36VarlenDynamicPersistentTileSchedulerILi128ELi64ELi256ELi256ELb1ELb1ELb0ELb1ELb0ELb1EEEEEEEEEvNT_6ParamsE --------------------------
	.section	.nv.constant0._ZN7cutlass13device_kernelIN5flash19enable_sm80_to_sm89INS1_16FlashAttnFwdSm80INS1_25CollectiveMainloopFwdSm80ILi8ELi1ELb0EN4cute5tupleIJNS5_1CILi128EEENS7_ILi64EEENS7_ILi192EEEEEELi192ENS_6half_tEfNS_4arch4Sm80ELb0ELb1ELb1ELb1ELb0ELb0ELb1ELb1EEENS1_21CollectiveEpilogueFwdINS6_IJS8_SA_S9_EEENS6_IJNS7_ILi1EEESI_SI_EEESC_SE_Li256ELb1ELb1ELb1ELb0EEENS1_36VarlenDynamicPersistentTileSchedulerILi128ELi64ELi256ELi256ELb1ELb1ELb0ELb1ELb0ELb1EEEEEEEEEvNT_6ParamsE,"a",@progbits
	.sectionflags	@""
	.align	4
.nv.constant0._ZN7cutlass13device_kernelIN5flash19enable_sm80_to_sm89INS1_16FlashAttnFwdSm80INS1_25CollectiveMainloopFwdSm80ILi8ELi1ELb0EN4cute5tupleIJNS5_1CILi128EEENS7_ILi64EEENS7_ILi192EEEEEELi192ENS_6half_tEfNS_4arch4Sm80ELb0ELb1ELb1ELb1ELb0ELb0ELb1ELb1EEENS1_21CollectiveEpilogueFwdINS6_IJS8_SA_S9_EEENS6_IJNS7_ILi1EEESI_SI_EEESC_SE_Li256ELb1ELb1ELb1ELb0EEENS1_36VarlenDynamicPersistentTileSchedulerILi128ELi64ELi256ELi256ELb1ELb1ELb0ELb1ELb0ELb1EEEEEEEEEvNT_6ParamsE:
	.zero		1432


//--------------------- .nv.constant0._ZN7cutlass13device_kernelIN5flash19enable_sm80_to_sm89INS1_16FlashAttnFwdSm80INS1_25CollectiveMainloopFwdSm80ILi8ELi1ELb0EN4cute5tupleIJNS5_1CILi128EEENS7_ILi64EEENS7_ILi192EEEEEELi192ENS_6half_tEfNS_4arch4Sm80ELb0ELb1ELb1ELb1ELb0ELb1ELb1ELb1EEENS1_21CollectiveEpilogueFwdINS6_IJS8_SA_S9_EEENS6_IJNS7_ILi1EEESI_SI_EEESC_SE_Li256ELb1ELb1ELb1ELb0EEENS1_36VarlenDynamicPersistentTileSchedulerILi128ELi64ELi256ELi256ELb1ELb1ELb0ELb1ELb0ELb1EEEEEEEEEvNT_6ParamsE --------------------------
	.section	.nv.constant0._ZN7cutlass13device_kernelIN5flash19enable_sm80_to_sm89INS1_16FlashAttnFwdSm80INS1_25CollectiveMainloopFwdSm80ILi8ELi1ELb0EN4cute5tupleIJNS5_1CILi128EEENS7_ILi64EEENS7_ILi192EEEEEELi192ENS_6half_tEfNS_4arch4Sm80ELb0ELb1ELb1ELb1ELb0ELb1ELb1ELb1EEENS1_21CollectiveEpilogueFwdINS6_IJS8_SA_S9_EEENS6_IJNS7_ILi1EEESI_SI_EEESC_SE_Li256ELb1ELb1ELb1ELb0EEENS1_36VarlenDynamicPersistentTileSchedulerILi128ELi64ELi256ELi256ELb1ELb1ELb0ELb1ELb0ELb1EEEEEEEEEvNT_6ParamsE,"a",@progbits
	.sectionflags	@""
	.align	4
.nv.constant0._ZN7cutlass13device_kernelIN5flash19enable_sm80_to_sm89INS1_16FlashAttnFwdSm80INS1_25CollectiveMainloopFwdSm80ILi8ELi1ELb0EN4cute5tupleIJNS5_1CILi128EEENS7_ILi64EEENS7_ILi192EEEEEELi192ENS_6half_tEfNS_4arch4Sm80ELb0ELb1ELb1ELb1ELb0ELb1ELb1ELb1EEENS1_21CollectiveEpilogueFwdINS6_IJS8_SA_S9_EEENS6_IJNS7_ILi1EEESI_SI_EEESC_SE_Li256ELb1ELb1ELb1ELb0EEENS1_36VarlenDynamicPersistentTileSchedulerILi128ELi64ELi256ELi256ELb1ELb1ELb0ELb1ELb0ELb1EEEEEEEEEvNT_6ParamsE:
	.zero		1432


//--------------------- .nv.constant0._ZN7cutlass13device_kernelIN5flash19enable_sm80_to_sm89INS1_16FlashAttnFwdSm80INS1_25CollectiveMainloopFwdSm80ILi8ELi1ELb1EN4cute5tupleIJNS5_1CILi128EEENS7_ILi96EEENS7_ILi192EEEEEELi192ENS_6half_tEfNS_4arch4Sm80ELb1ELb0ELb1ELb0ELb0ELb0ELb1ELb1EEENS1_21CollectiveEpilogueFwdINS6_IJS8_SA_S9_EEENS6_IJNS7_ILi1EEESI_SI_EEESC_SE_Li256ELb0ELb1ELb1ELb0EEENS1_30DynamicPersistentTileSchedulerILi256ELi256ELb1ELb1ELb0EEEEEEEEEvNT_6ParamsE --------------------------
	.section	.nv.constant0._ZN7cutlass13device_kernelIN5flash19enable_sm80_to_sm89INS1_16FlashAttnFwdSm80INS1_25CollectiveMainloopFwdSm80ILi8ELi1ELb1EN4cute5tupleIJNS5_1CILi128EEENS7_ILi96EEENS7_ILi192EEEEEELi192ENS_6half_tEfNS_4arch4Sm80ELb1ELb0ELb1ELb0ELb0ELb0ELb1ELb1EEENS1_21CollectiveEpilogueFwdINS6_IJS8_SA_S9_EEENS6_IJNS7_ILi1EEESI_SI_EEESC_SE_Li256ELb0ELb1ELb1ELb0EEENS1_30DynamicPersistentTileSchedulerILi256ELi256ELb1ELb1ELb0EEEEEEEEEvNT_6ParamsE,"a",@progbits
	.sectionflags	@""
	.align	4
.nv.constant0._ZN7cutlass13device_kernelIN5flash19enable_sm80_to_sm89INS1_16FlashAttnFwdSm80INS1_25CollectiveMainloopFwdSm80ILi8ELi1ELb1EN4cute5tupleIJNS5_1CILi128EEENS7_ILi96EEENS7_ILi192EEEEEELi192ENS_6half_tEfNS_4arch4Sm80ELb1ELb0ELb1ELb0ELb0ELb0ELb1ELb1EEENS1_21CollectiveEpilogueFwdINS6_IJS8_SA_S9_EEENS6_IJNS7_ILi1EEESI_SI_EEESC_SE_Li256ELb0ELb1ELb1ELb0EEENS1_30DynamicPersistentTileSchedulerILi256ELi256ELb1ELb1ELb0EEEEEEEEEvNT_6ParamsE:
	.zero		1416


//--------------------- .nv.constant0._ZN7cutlass13device_kernelIN5flash19enable_sm80_to_sm89INS1_16FlashAttnFwdSm80INS1_25CollectiveMainloopFwdSm80ILi8ELi1ELb0EN4cute5tupleIJNS5_1CILi128EEENS7_ILi64EEENS7_ILi192EEEEEELi192ENS_6half_tEfNS_4arch4Sm80ELb1ELb0ELb1ELb1ELb0ELb0ELb1ELb1EEENS1_21CollectiveEpilogueFwdINS6_IJS8_SA_S9_EEENS6_IJNS7_ILi1EEESI_SI_EEESC_SE_Li256ELb1ELb1ELb1ELb0EEENS1_36VarlenDynamicPersistentTileSchedulerILi128ELi64ELi256ELi256ELb1ELb1ELb0ELb1ELb1ELb1EEEEEEEEEvNT_6ParamsE --------------------------
	.section	.nv.constant0._ZN7cutlass13device_kernelIN5flash19enable_sm80_to_sm89INS1_16FlashAttnFwdSm80INS1_25CollectiveMainloopFwdSm80ILi8ELi1ELb0EN4cute5tupleIJNS5_1CILi128EEENS7_ILi64EEENS7_ILi192EEEEEELi192ENS_6half_tEfNS_4arch4Sm80ELb1ELb0ELb1ELb1ELb0ELb0ELb1ELb1EEENS1_21CollectiveEpilogueFwdINS6_IJS8_SA_S9_EEENS6_IJNS7_ILi1EEESI_SI_EEESC_SE_Li256ELb1ELb1ELb1ELb0EEENS1_36VarlenDynamicPersistentTileSchedulerILi128ELi64ELi256ELi256ELb1ELb1ELb0ELb1ELb1ELb1EEEEEEEEEvNT_6ParamsE,"a",@progbits
	.sectionflags	@""
	.align	4
.nv.constant0._ZN7cutlass13device_kernelIN5flash19enable_sm80_to_sm89INS1_16FlashAttnFwdSm80INS1_25CollectiveMainloopFwdSm80ILi8ELi1ELb0EN4cute5tupleIJNS5_1CILi128EEENS7_ILi64EEENS7_ILi192EEEEEELi192ENS_6half_tEfNS_4arch4Sm80ELb1ELb0ELb1ELb1ELb0ELb0ELb1ELb1EEENS1_21CollectiveEpilogueFwdINS6_IJS8_SA_S9_EEENS6_IJNS7_ILi1EEESI_SI_EEESC_SE_Li256ELb1ELb1ELb1ELb0EEENS1_36VarlenDynamicPersistentTileSchedulerILi128ELi64ELi256ELi256ELb1ELb1ELb0ELb1ELb1ELb1EEEEEEEEEvNT_6ParamsE:
	.zero		1432


//--------------------- .nv.constant0._ZN7cutlass13device_kernelIN5flash19enable_sm80_to_sm89INS1_16FlashAttnFwdSm80INS1_25CollectiveMainloopFwdSm80ILi8ELi1ELb0EN4cute5tupleIJNS5_1CILi128EEENS7_ILi64EEENS7_ILi192EEEEEELi192ENS_6half_tEfNS_4arch4Sm80ELb1ELb0ELb1ELb1ELb0ELb1ELb1ELb1EEENS1_21CollectiveEpilogueFwdINS6_IJS8_SA_S9_EEENS6_IJNS7_ILi1EEESI_SI_EEESC_SE_Li256ELb1ELb1ELb1ELb0EEENS1_36VarlenDynamicPersistentTileSchedulerILi128ELi64ELi256ELi256ELb1ELb1ELb0ELb1ELb1ELb1EEEEEEEEEvNT_6ParamsE --------------------------
	.section	.nv.constant0._ZN7cutlass13device_kernelIN5flash19enable_sm80_to_sm89INS1_16FlashAttnFwdSm80INS1_25CollectiveMainloopFwdSm80ILi8ELi1ELb0EN4cute5tupleIJNS5_1CILi128EEENS7_ILi64EEENS7_ILi192EEEEEELi192ENS_6half_tEfNS_4arch4Sm80ELb1ELb0ELb1ELb1ELb0ELb1ELb1ELb1EEENS1_21CollectiveEpilogueFwdINS6_IJS8_SA_S9_EEENS6_IJNS7_ILi1EEESI_SI_EEESC_SE_Li256ELb1ELb1ELb1ELb0EEENS1_36VarlenDynamicPersistentTileSchedulerILi128ELi64ELi256ELi256ELb1ELb1ELb0ELb1ELb1ELb1EEEEEEEEEvNT_6ParamsE,"a",@progbits
	.sectionflags	@""
	.align	4
.nv.constant0._ZN7cutlass13device_kernelIN5flash19enable_sm80_to_sm89INS1_16FlashAttnFwdSm80INS1_25CollectiveMainloopFwdSm80ILi8ELi1ELb0EN4cute5tupleIJNS5_1CILi128EEENS7_ILi64EEENS7_ILi192EEEEEELi192ENS_6half_tEfNS_4arch4Sm80ELb1ELb0ELb1ELb1ELb0ELb1ELb1ELb1EEENS1_21CollectiveEpilogueFwdINS6_IJS8_SA_S9_EEENS6_IJNS7_ILi1EEESI_SI_EEESC_SE_Li256ELb1ELb1ELb1ELb0EEENS1_36VarlenDynamicPersistentTileSchedulerILi128ELi64ELi256ELi256ELb1ELb1ELb0ELb1ELb1ELb1EEEEEEEEEvNT_6ParamsE:
	.zero		1432


//--------------------- .nv.constant0._ZN7cutlass13device_kernelIN5flash19enable_sm80_to_sm89INS1_16FlashAttnFwdSm80INS1_25CollectiveMainloopFwdSm80ILi8ELi2ELb1EN4cute5tupleIJNS5_1CILi128EEENS7_ILi96EEENS7_ILi192EEEEEELi192ENS_6half_tEfNS_4arch4Sm80ELb0ELb0ELb1ELb0ELb0ELb0ELb1ELb1EEENS1_21CollectiveEpilogueFwdINS6_IJS8_SA_S9_EEENS6_IJNS7_ILi1EEESI_SI_EEESC_SE_Li256ELb0ELb1ELb1ELb0EEENS1_19SingleTileSchedulerILb0ELb1ELb1ELi128EEEEEEEEEvNT_6ParamsE --------------------------
	.section	.nv.constant0._ZN7cutlass13device_kernelIN5flash19enable_sm80_to_sm89INS1_16FlashAttnFwdSm80INS1_25CollectiveMainloopFwdSm80ILi8ELi2ELb1EN4cute5tupleIJNS5_1CILi128EEENS7_ILi96EEENS7_ILi192EEEEEELi192ENS_6half_tEfNS_4arch4Sm80ELb0ELb0ELb1ELb0ELb0ELb0ELb1ELb1EEENS1_21CollectiveEpilogueFwdINS6_IJS8_SA_S9_EEENS6_IJNS7_ILi1EEESI_SI_EEESC_SE_Li256ELb0ELb1ELb1ELb0EEENS1_19SingleTileSchedulerILb0ELb1ELb1ELi128EEEEEEEEEvNT_6ParamsE,"a",@progbits
	.sectionflags	@""
	.align	4
.nv.constant0._ZN7cutlass13device_kernelIN5flash19enable_sm80_to_sm89INS1_16FlashAttnFwdSm80INS1_25CollectiveMainloopFwdSm80ILi8ELi2ELb1EN4cute5tupleIJNS5_1CILi128EEENS7_ILi96EEENS7_ILi192EEEEEELi192ENS_6half_tEfNS_4arch4Sm80ELb0ELb0ELb1ELb0ELb0ELb0ELb1ELb1EEENS1_21CollectiveEpilogueFwdINS6_IJS8_SA_S9_EEENS6_IJNS7_ILi1EEESI_SI_EEESC_SE_Li256ELb0ELb1ELb1ELb0EEENS1_19SingleTileSchedulerILb0ELb1ELb1ELi128EEEEEEEEEvNT_6ParamsE:
	.zero		1400


//--------------------- .nv.constant0._ZN7cutlass13device_kernelIN5flash19enable_sm80_to_sm89INS1_16FlashAttnFwdSm80INS1_25CollectiveMainloopFwdSm80ILi8ELi2ELb0EN4cute5tupleIJNS5_1CILi128EEENS7_ILi64EEENS7_ILi192EEEEEELi192ENS_6half_tEfNS_4arch4Sm80ELb0ELb0ELb1ELb1ELb0ELb0ELb1ELb1EEENS1_21CollectiveEpilogueFwdINS6_IJS8_SA_S9_EEENS6_IJNS7_ILi1EEESI_SI_EEESC_SE_Li256ELb1ELb1ELb1ELb0EEENS1_36VarlenDynamicPersistentTileSchedulerILi128ELi64ELi256ELi256ELb1ELb1ELb0ELb0ELb1ELb1EEEEEEEEEvNT_6ParamsE --------------------------
	.section	.nv.constant0._ZN7cutlass13device_kernelIN5flash19enable_sm80_to_sm89INS1_16FlashAttnFwdSm80INS1_25CollectiveMainloopFwdSm80ILi8ELi2ELb0EN4cute5tupleIJNS5_1CILi128EEENS7_ILi64EEENS7_ILi192EEEEEELi192ENS_6half_tEfNS_4arch4Sm80ELb0ELb0ELb1ELb1ELb0ELb0ELb1ELb1EEENS1_21CollectiveEpilogueFwdINS6_IJS8_SA_S9_EEENS6_IJNS7_ILi1EEESI_SI_EEESC_SE_Li256ELb1ELb1ELb1ELb0EEENS1_36VarlenDynamicPersistentTileSchedulerILi128ELi64ELi256ELi256ELb1ELb1ELb0ELb0ELb1ELb1EEEEEEEEEvNT_6ParamsE,"a",@progbits
	.sectionflags	@""
	.align	4
.nv.constant0._ZN7cutlass13device_kernelIN5flash19enable_sm80_to_sm89INS1_16FlashAttnFwdSm80INS1_25CollectiveMainloopFwdSm80ILi8ELi2ELb0EN4cute5tupleIJNS5_1CILi128EEENS7_ILi64EEENS7_ILi192EEEEEELi192ENS_6half_tEfNS_4arch4Sm80ELb0ELb0ELb1ELb1ELb0ELb0ELb1ELb1EEENS1_21CollectiveEpilogueFwdINS6_IJS8_SA_S9_EEENS6_IJNS7_ILi1EEESI_SI_EEESC_SE_Li256ELb1ELb1ELb1ELb0EEENS1_36VarlenDynamicPersistentTileSchedulerILi128ELi64ELi256ELi256ELb1ELb1ELb0ELb0ELb1ELb1EEEEEEEEEvNT_6ParamsE:
	.zero		1432


//--------------------- .nv.constant0._ZN7cutlass13device_kernelIN5flash19enable_sm80_to_sm89INS1_16FlashAttnFwdSm80INS1_25CollectiveMainloopFwdSm80ILi8ELi2ELb0EN4cute5tupleIJNS5_1CILi128EEENS7_ILi64EEENS7_ILi192EEEEEELi192ENS_6half_tEfNS_4arch4Sm80ELb0ELb0ELb1ELb1ELb0ELb1ELb1ELb1EEENS1_21CollectiveEpilogueFwdINS6_IJS8_SA_S9_EEENS6_IJNS7_ILi1EEESI_SI_EEESC_SE_Li256ELb1ELb1ELb1ELb0EEENS1_36VarlenDynamicPersistentTileSchedulerILi128ELi64ELi256ELi256ELb1ELb1ELb0ELb0ELb1ELb1EEEEEEEEEvNT_6ParamsE --------------------------
	.section	.nv.constant0._ZN7cutlass13device_kernelIN5flash19enable_sm80_to_sm89INS1_16FlashAttnFwdSm80INS1_25CollectiveMainloopFwdSm80ILi8ELi2ELb0EN4cute5tupleIJNS5_1CILi128EEENS7_ILi64EEENS7_ILi192EEEEEELi192ENS_6half_tEfNS_4arch4Sm80ELb0ELb0ELb1ELb1ELb0ELb1ELb1ELb1EEENS1_21CollectiveEpilogueFwdINS6_IJS8_SA_S9_EEENS6_IJNS7_ILi1EEESI_SI_EEESC_SE_Li256ELb1ELb1ELb1ELb0EEENS1_36VarlenDynamicPersistentTileSchedulerILi128ELi64ELi256ELi256ELb1ELb1ELb0ELb0ELb1ELb1EEEEEEEEEvNT_6ParamsE,"a",@progbits
	.sectionflags	@""
	.align	4
.nv.constant0._ZN7cutlass13device_kernelIN5flash19enable_sm80_to_sm89INS1_16FlashAttnFwdSm80INS1_25CollectiveMainloopFwdSm80ILi8ELi2ELb0EN4cute5tupleIJNS5_1CILi128EEENS7_ILi64EEENS7_ILi192EEEEEELi192ENS_6half_tEfNS_4arch4Sm80ELb0ELb0ELb1ELb1ELb0ELb1ELb1ELb1EEENS1_21CollectiveEpilogueFwdINS6_IJS8_SA_S9_EEENS6_IJNS7_ILi1EEESI_SI_EEESC_SE_Li256ELb1ELb1ELb1ELb0EEENS1_36VarlenDynamicPersistentTileSchedulerILi128ELi64ELi256ELi256ELb1ELb1ELb0ELb0ELb1ELb1EEEEEEEEEvNT_6ParamsE:
	.zero		1432


//--------------------- .nv.constant0._ZN7cutlass13device_kernelIN5flash19enable_sm80_to_sm89INS1_16FlashAttnFwdSm80INS1_25CollectiveMainloopFwdSm80ILi8ELi2ELb0EN4cute5tupleIJNS5_1CILi128EEENS7_ILi64EEENS7_ILi192EEEEEELi192ENS_6half_tEfNS_4arch4Sm80ELb0ELb1ELb1ELb0ELb0ELb0ELb1ELb1EEENS1_21CollectiveEpilogueFwdINS6_IJS8_SA_S9_EEENS6_IJNS7_ILi1EEESI_SI_EEESC_SE_Li256ELb0ELb1ELb1ELb0EEENS1_19SingleTileSchedulerILb0ELb1ELb1ELi128EEEEEEEEEvNT_6ParamsE --------------------------
	.section	.nv.constant0._ZN7cutlass13device_kernelIN5flash19enable_sm80_to_sm89INS1_16FlashAttnFwdSm80INS1_25CollectiveMainloopFwdSm80ILi8ELi2ELb0EN4cute5tupleIJNS5_1CILi128EEENS7_ILi64EEENS7_ILi192EEEEEELi192ENS_6half_tEfNS_4arch4Sm80ELb0ELb1ELb1ELb0ELb0ELb0ELb1ELb1EEENS1_21CollectiveEpilogueFwdINS6_IJS8_SA_S9_EEENS6_IJNS7_ILi1EEESI_SI_EEESC_SE_Li256ELb0ELb1ELb1ELb0EEENS1_19SingleTileSchedulerILb0ELb1ELb1ELi128EEEEEEEEEvNT_6ParamsE,"a",@progbits
	.sectionflags	@""
	.align	4
.nv.constant0._ZN7cutlass13device_kernelIN5flash19enable_sm80_to_sm89INS1_16FlashAttnFwdSm80INS1_25CollectiveMainloopFwdSm80ILi8ELi2ELb0EN4cute5tupleIJNS5_1CILi128EEENS7_ILi64EEENS7_ILi192EEEEEELi192ENS_6half_tEfNS_4arch4Sm80ELb0ELb1ELb1ELb0ELb0ELb0ELb1ELb1EEENS1_21CollectiveEpilogueFwdINS6_IJS8_SA_S9_EEENS6_IJNS7_ILi1EEESI_SI_EEESC_SE_Li256ELb0ELb1ELb1ELb0EEENS1_19SingleTileSchedulerILb0ELb1ELb1ELi128EEEEEEEEEvNT_6ParamsE:
	.zero		1400


//--------------------- .nv.constant0._ZN7cutlass13device_kernelIN5flash19enable_sm80_to_sm89INS1_16FlashAttnFwdSm80INS1_25CollectiveMainloopFwdSm80ILi8ELi2ELb0EN4cute5tupleIJNS5_1CILi128EEENS7_ILi64EEENS7_ILi192EEEEEELi192ENS_6half_tEfNS_4arch4Sm80ELb0ELb1ELb1ELb1ELb0ELb0ELb1ELb1EEENS1_21CollectiveEpilogueFwdINS6_IJS8_SA_S9_EEENS6_IJNS7_ILi1EEESI_SI_EEESC_SE_Li256ELb1ELb1ELb1ELb0EEENS1_36VarlenDynamicPersistentTileSchedulerILi128ELi64ELi256ELi256ELb1ELb1ELb0ELb1ELb0ELb1EEEEEEEEEvNT_6ParamsE --------------------------
	.section	.nv.constant0._ZN7cutlass13device_kernelIN5flash19enable_sm80_to_sm89INS1_16FlashAttnFwdSm80INS1_25CollectiveMainloopFwdSm80ILi8ELi2ELb0EN4cute5tupleIJNS5_1CILi128EEENS7_ILi64EEENS7_ILi192EEEEEELi192ENS_6half_tEfNS_4arch4Sm80ELb0ELb1ELb1ELb1ELb0ELb0ELb1ELb1EEENS1_21CollectiveEpilogueFwdINS6_IJS8_SA_S9_EEENS6_IJNS7_ILi1EEESI_SI_EEESC_SE_Li256ELb1ELb1ELb1ELb0EEENS1_36VarlenDynamicPersistentTileSchedulerILi128ELi64ELi256ELi256ELb1ELb1ELb0ELb1ELb0ELb1EEEEEEEEEvNT_6ParamsE,"a",@progbits
	.sectionflags	@""
	.align	4
.nv.constant0._ZN7cutlass13device_kernelIN5flash19enable_sm80_to_sm89INS1_16FlashAttnFwdSm80INS1_25CollectiveMainloopFwdSm80ILi8ELi2ELb0EN4cute5tupleIJNS5_1CILi128EEENS7_ILi64EEENS7_ILi192EEEEEELi192ENS_6half_tEfNS_4arch4Sm80ELb0ELb1ELb1ELb1ELb0ELb0ELb1ELb1EEENS1_21CollectiveEpilogueFwdINS6_IJS8_SA_S9_EEENS6_IJNS7_ILi1EEESI_SI_EEESC_SE_Li256ELb1ELb1ELb1ELb0EEENS1_36VarlenDynamicPersistentTileSchedulerILi128ELi64ELi256ELi256ELb1ELb1ELb0ELb1ELb0ELb1EEEEEEEEEvNT_6ParamsE:
	.zero		1432


//--------------------- .nv.constant0._ZN7cutlass13device_kernelIN5flash19enable_sm80_to_sm89INS1_16FlashAttnFwdSm80INS1_25CollectiveMainloopFwdSm80ILi8ELi2ELb0EN4cute5tupleIJNS5_1CILi128EEENS7_ILi64EEENS7_ILi192EEEEEELi192ENS_6half_tEfNS_4arch4Sm80ELb0ELb1ELb1ELb1ELb0ELb1ELb1ELb1EEENS1_21CollectiveEpilogueFwdINS6_IJS8_SA_S9_EEENS6_IJNS7_ILi1EEESI_SI_EEESC_SE_Li256ELb1ELb1ELb1ELb0EEENS1_36VarlenDynamicPersistentTileSchedulerILi128ELi64ELi256ELi256ELb1ELb1ELb0ELb1ELb0ELb1EEEEEEEEEvNT_6ParamsE --------------------------
	.section	.nv.constant0._ZN7cutlass13device_kernelIN5flash19enable_sm80_to_sm89INS1_16FlashAttnFwdSm80INS1_25CollectiveMainloopFwdSm80ILi8ELi2ELb0EN4cute5tupleIJNS5_1CILi128EEENS7_ILi64EEENS7_ILi192EEEEEELi192ENS_6half_tEfNS_4arch4Sm80ELb0ELb1ELb1ELb1ELb0ELb1ELb1ELb1EEENS1_21CollectiveEpilogueFwdINS6_IJS8_SA_S9_EEENS6_IJNS7_ILi1EEESI_SI_EEESC_SE_Li256ELb1ELb1ELb1ELb0EEENS1_36VarlenDynamicPersistentTileSchedulerILi128ELi64ELi256ELi256ELb1ELb1ELb0ELb1ELb0ELb1EEEEEEEEEvNT_6ParamsE,"a",@progbits
	.sectionflags	@""
	.align	4
.nv.constant0._ZN7cutlass13device_kernelIN5flash19enable_sm80_to_sm89INS1_16FlashAttnFwdSm80INS1_25CollectiveMainloopFwdSm80ILi8ELi2ELb0EN4cute5tupleIJNS5_1CILi128EEENS7_ILi64EEENS7_ILi192EEEEEELi192ENS_6half_tEfNS_4arch4Sm80ELb0ELb1ELb1ELb1ELb0ELb1ELb1ELb1EEENS1_21CollectiveEpilogueFwdINS6_IJS8_SA_S9_EEENS6_IJNS7_ILi1EEESI_SI_EEESC_SE_Li256ELb1ELb1ELb1ELb0EEENS1_36VarlenDynamicPersistentTileSchedulerILi128ELi64ELi256ELi256ELb1ELb1ELb0ELb1ELb0ELb1EEEEEEEEEvNT_6ParamsE:
	.zero		1432


//--------------------- .nv.constant0._ZN7cutlass13device_kernelIN5flash19enable_sm80_to_sm89INS1_16FlashAttnFwdSm80INS1_25CollectiveMainloopFwdSm80ILi8ELi2ELb1EN4cute5tupleIJNS5_1CILi128EEENS7_ILi96EEENS7_ILi192EEEEEELi192ENS_6half_tEfNS_4arch4Sm80ELb1ELb0ELb1ELb0ELb0ELb0ELb1ELb1EEENS1_21CollectiveEpilogueFwdINS6_IJS8_SA_S9_EEENS6_IJNS7_ILi1EEESI_SI_EEESC_SE_Li256ELb0ELb1ELb1ELb0EEENS1_30DynamicPersistentTileSchedulerILi256ELi256ELb1ELb1ELb0EEEEEEEEEvNT_6ParamsE --------------------------
	.section	.nv.constant0._ZN7cutlass13device_kernelIN5flash19enable_sm80_to_sm89INS1_16FlashAttnFwdSm80INS1_25CollectiveMainloopFwdSm80ILi8ELi2ELb1EN4cute5tupleIJNS5_1CILi128EEENS7_ILi96EEENS7_ILi192EEEEEELi192ENS_6half_tEfNS_4arch4Sm80ELb1ELb0ELb1ELb0ELb0ELb0ELb1ELb1EEENS1_21CollectiveEpilogueFwdINS6_IJS8_SA_S9_EEENS6_IJNS7_ILi1EEESI_SI_EEESC_SE_Li256ELb0ELb1ELb1ELb0EEENS1_30DynamicPersistentTileSchedulerILi256ELi256ELb1ELb1ELb0EEEEEEEEEvNT_6ParamsE,"a",@progbits
	.sectionflags	@""
	.align	4
.nv.constant0._ZN7cutlass13device_kernelIN5flash19enable_sm80_to_sm89INS1_16FlashAttnFwdSm80INS1_25CollectiveMainloopFwdSm80ILi8ELi2ELb1EN4cute5tupleIJNS5_1CILi128EEENS7_ILi96EEENS7_ILi192EEEEEELi192ENS_6half_tEfNS_4arch4Sm80ELb1ELb0ELb1ELb0ELb0ELb0ELb1ELb1EEENS1_21CollectiveEpilogueFwdINS6_IJS8_SA_S9_EEENS6_IJNS7_ILi1EEESI_SI_EEESC_SE_Li256ELb0ELb1ELb1ELb0EEENS1_30DynamicPersistentTileSchedulerILi256ELi256ELb1ELb1ELb0EEEEEEEEEvNT_6ParamsE:
	.zero		1416


//--------------------- .nv.constant0._ZN7cutlass13device_kernelIN5flash19enable_sm80_to_sm89INS1_16FlashAttnFwdSm80INS1_25CollectiveMainloopFwdSm80ILi8ELi2ELb0EN4cute5tupleIJNS5_1CILi128EEENS7_ILi64EEENS7_ILi192EEEEEELi192ENS_6half_tEfNS_4arch4Sm80ELb1ELb0ELb1ELb1ELb0ELb0ELb1ELb1EEENS1_21CollectiveEpilogueFwdINS6_IJS8_SA_S9_EEENS6_IJNS7_ILi1EEESI_SI_EEESC_SE_Li256ELb1ELb1ELb1ELb0EEENS1_36VarlenDynamicPersistentTileSchedulerILi128ELi64ELi256ELi256ELb1ELb1ELb0ELb1ELb1ELb1EEEEEEEEEvNT_6ParamsE --------------------------
	.section	.nv.constant0._ZN7cutlass13device_kernelIN5flash19enable_sm80_to_sm89INS1_16FlashAttnFwdSm80INS1_25CollectiveMainloopFwdSm80ILi8ELi2ELb0EN4cute5tupleIJNS5_1CILi128EEENS7_ILi64EEENS7_ILi192EEEEEELi192ENS_6half_tEfNS_4arch4Sm80ELb1ELb0ELb1ELb1ELb0ELb0ELb1ELb1EEENS1_21CollectiveEpilogueFwdINS6_IJS8_SA_S9_EEENS6_IJNS7_ILi1EEESI_SI_EEESC_SE_Li256ELb1ELb1ELb1ELb0EEENS1_36VarlenDynamicPersistentTileSchedulerILi128ELi64ELi256ELi256ELb1ELb1ELb0ELb1ELb1ELb1EEEEEEEEEvNT_6ParamsE,"a",@progbits
	.sectionflags	@""
	.align	4
.nv.constant0._ZN7cutlass13device_kernelIN5flash19enable_sm80_to_sm89INS1_16FlashAttnFwdSm80INS1_25CollectiveMainloopFwdSm80ILi8ELi2ELb0EN4cute5tupleIJNS5_1CILi128EEENS7_ILi64EEENS7_ILi192EEEEEELi192ENS_6half_tEfNS_4arch4Sm80ELb1ELb0ELb1ELb1ELb0ELb0ELb1ELb1EEENS1_21CollectiveEpilogueFwdINS6_IJS8_SA_S9_EEENS6_IJNS7_ILi1EEESI_SI_EEESC_SE_Li256ELb1ELb1ELb1ELb0EEENS1_36VarlenDynamicPersistentTileSchedulerILi128ELi64ELi256ELi256ELb1ELb1ELb0ELb1ELb1ELb1EEEEEEEEEvNT_6ParamsE:
	.zero		1432


//--------------------- .nv.constant0._ZN7cutlass13device_kernelIN5flash19enable_sm80_to_sm89INS1_16FlashAttnFwdSm80INS1_25CollectiveMainloopFwdSm80ILi8ELi2ELb0EN4cute5tupleIJNS5_1CILi128EEENS7_ILi64EEENS7_ILi192EEEEEELi192ENS_6half_tEfNS_4arch4Sm80ELb1ELb0ELb1ELb1ELb0ELb1ELb1ELb1EEENS1_21CollectiveEpilogueFwdINS6_IJS8_SA_S9_EEENS6_IJNS7_ILi1EEESI_SI_EEESC_SE_Li256ELb1ELb1ELb1ELb0EEENS1_36VarlenDynamicPersistentTileSchedulerILi128ELi64ELi256ELi256ELb1ELb1ELb0ELb1ELb1ELb1EEEEEEEEEvNT_6ParamsE --------------------------
	.section	.nv.constant0._ZN7cutlass13device_kernelIN5flash19enable_sm80_to_sm89INS1_16FlashAttnFwdSm80INS1_25CollectiveMainloopFwdSm80ILi8ELi2ELb0EN4cute5tupleIJNS5_1CILi128EEENS7_ILi64EEENS7_ILi192EEEEEELi192ENS_6half_tEfNS_4arch4Sm80ELb1ELb0ELb1ELb1ELb0ELb1ELb1ELb1EEENS1_21CollectiveEpilogueFwdINS6_IJS8_SA_S9_EEENS6_IJNS7_ILi1EEESI_SI_EEESC_SE_Li256ELb1ELb1ELb1ELb0EEENS1_36VarlenDynamicPersistentTileSchedulerILi128ELi64ELi256ELi256ELb1ELb1ELb0ELb1ELb1ELb1EEEEEEEEEvNT_6ParamsE,"a",@progbits
	.sectionflags	@""
	.align	4
.nv.constant0._ZN7cutlass13device_kernelIN5flash19enable_sm80_to_sm89INS1_16FlashAttnFwdSm80INS1_25CollectiveMainloopFwdSm80ILi8ELi2ELb0EN4cute5tupleIJNS5_1CILi128EEENS7_ILi64EEENS7_ILi192EEEEEELi192ENS_6half_tEfNS_4arch4Sm80ELb1ELb0ELb1ELb1ELb0ELb1ELb1ELb1EEENS1_21CollectiveEpilogueFwdINS6_IJS8_SA_S9_EEENS6_IJNS7_ILi1EEESI_SI_EEESC_SE_Li256ELb1ELb1ELb1ELb0EEENS1_36VarlenDynamicPersistentTileSchedulerILi128ELi64ELi256ELi256ELb1ELb1ELb0ELb1ELb1ELb1EEEEEEEEEvNT_6ParamsE:
	.zero		1432


//--------------------- .text._ZN7cutlass13device_kernelIN5flash19enable_sm80_to_sm89INS1_16FlashAttnFwdSm80INS1_25CollectiveMainloopFwdSm80ILi8ELi1ELb1EN4cute5tupleIJNS5_1CILi128EEENS7_ILi96EEENS7_ILi192EEEEEELi192ENS_6half_tEfNS_4arch4Sm80ELb0ELb0ELb1ELb0ELb0ELb0ELb1ELb1EEENS1_21CollectiveEpilogueFwdINS6_IJS8_SA_S9_EEENS6_IJNS7_ILi1EEESI_SI_EEESC_SE_Li256ELb0ELb1ELb1ELb0EEENS1_19SingleTileSchedulerILb0ELb1ELb1ELi128EEEEEEEEEvNT_6ParamsE --------------------------
	.section	.text._ZN7cutlass13device_kernelIN5flash19enable_sm80_to_sm89INS1_16FlashAttnFwdSm80INS1_25CollectiveMainloopFwdSm80ILi8ELi1ELb1EN4cute5tupleIJNS5_1CILi128EEENS7_ILi96EEENS7_ILi192EEEEEELi192ENS_6half_tEfNS_4arch4Sm80ELb0ELb0ELb1ELb0ELb0ELb0ELb1ELb1EEENS1_21CollectiveEpilogueFwdINS6_IJS8_SA_S9_EEENS6_IJNS7_ILi1EEESI_SI_EEESC_SE_Li256ELb0ELb1ELb1ELb0EEENS1_19SingleTileSchedulerILb0ELb1ELb1ELi128EEEEEEEEEvNT_6ParamsE,"ax",@progbits
	.sectioninfo	@"SHI_REGISTERS=255"
	.align	128
.text._ZN7cutlass13device_kernelIN5flash19enable_sm80_to_sm89INS1_16FlashAttnFwdSm80INS1_25CollectiveMainloopFwdSm80ILi8ELi1ELb1EN4cute5tupleIJNS5_1CILi128EEENS7_ILi96EEENS7_ILi192EEEEEELi192ENS_6half_tEfNS_4arch4Sm80ELb0ELb0ELb1ELb0ELb0ELb0ELb1ELb1EEENS1_21CollectiveEpilogueFwdINS6_IJS8_SA_S9_EEENS6_IJNS7_ILi1EEESI_SI_EEESC_SE_Li256ELb0ELb1ELb1ELb0EEENS1_19SingleTileSchedulerILb0ELb1ELb1ELi128EEEEEEEEEvNT_6ParamsE:
        .type           _ZN7cutlass13device_kernelIN5flash19enable_sm80_to_sm89INS1_16FlashAttnFwdSm80INS1_25CollectiveMainloopFwdSm80ILi8ELi1ELb1EN4cute5tupleIJNS5_1CILi128EEENS7_ILi96EEENS7_ILi192EEEEEELi192ENS_6half_tEfNS_4arch4Sm80ELb0ELb0ELb1ELb0ELb0ELb0ELb1ELb1EEENS1_21CollectiveEpilogueFwdINS6_IJS8_SA_S9_EEENS6_IJNS7_ILi1EEESI_SI_EEESC_SE_Li256ELb0ELb1ELb1ELb0EEENS1_19SingleTileSchedulerILb0ELb1ELb1ELi128EEEEEEEEEvNT_6ParamsE,@function
        .size           _ZN7cutlass13device_kernelIN5flash19enable_sm80_to_sm89INS1_16FlashAttnFwdSm80INS1_25CollectiveMainloopFwdSm80ILi8ELi1ELb1EN4cute5tupleIJNS5_1CILi128EEENS7_ILi96EEENS7_ILi192EEEEEELi192ENS_6half_tEfNS_4arch4Sm80ELb0ELb0ELb1ELb0ELb0ELb0ELb1ELb1EEENS1_21CollectiveEpilogueFwdINS6_IJS8_SA_S9_EEENS6_IJNS7_ILi1EEESI_SI_EEESC_SE_Li256ELb0ELb1ELb1ELb0EEENS1_19SingleTileSchedulerILb0ELb1ELb1ELi128EEEEEEEEEvNT_6ParamsE,(.L_x_2452 - _ZN7cutlass13device_kernelIN5flash19enable_sm80_to_sm89INS1_16FlashAttnFwdSm80INS1_25CollectiveMainloopFwdSm80ILi8ELi1ELb1EN4cute5tupleIJNS5_1CILi128EEENS7_ILi96EEENS7_ILi192EEEEEELi192ENS_6half_tEfNS_4arch4Sm80ELb0ELb0ELb1ELb0ELb0ELb0ELb1ELb1EEENS1_21CollectiveEpilogueFwdINS6_IJS8_SA_S9_EEENS6_IJNS7_ILi1EEESI_SI_EEESC_SE_Li256ELb0ELb1ELb1ELb0EEENS1_19SingleTileSchedulerILb0ELb1ELb1ELi128EEEEEEEEEvNT_6ParamsE)
        .other          _ZN7cutlass13device_kernelIN5flash19enable_sm80_to_sm89INS1_16FlashAttnFwdSm80INS1_25CollectiveMainloopFwdSm80ILi8ELi1ELb1EN4cute5tupleIJNS5_1CILi128EEENS7_ILi96EEENS7_ILi192EEEEEELi192ENS_6half_tEfNS_4arch4Sm80ELb0ELb0ELb1ELb0ELb0ELb0ELb1ELb1EEENS1_21CollectiveEpilogueFwdINS6_IJS8_SA_S9_EEENS6_IJNS7_ILi1EEESI_SI_EEESC_SE_Li256ELb0ELb1ELb1ELb0EEENS1_19SingleTileSchedulerILb0ELb1ELb1ELi128EEEEEEEEEvNT_6ParamsE,@"STO_CUDA_ENTRY STV_DEFAULT"
_ZN7cutlass13device_kernelIN5flash19enable_sm80_to_sm89INS1_16FlashAttnFwdSm80INS1_25CollectiveMainloopFwdSm80ILi8ELi1ELb1EN4cute5tupleIJNS5_1CILi128EEENS7_ILi96EEENS7_ILi192EEEEEELi192ENS_6half_tEfNS_4arch4Sm80ELb0ELb0ELb1ELb0ELb0ELb0ELb1ELb1EEENS1_21CollectiveEpilogueFwdINS6_IJS8_SA_S9_EEENS6_IJNS7_ILi1EEESI_SI_EEESC_SE_Li256ELb0ELb1ELb1ELb0EEENS1_19SingleTileSchedulerILb0ELb1ELb1ELi128EEEEEEEEEvNT_6ParamsE:
[----:B------:R-:W-:Y:S02]  /*0000*/  MOV R1, c[0x0][0x28] ;  /* 0x00000a0000017a02 */ /* 0x000fe40000000f00 */
[----:B------:R-:W1:Y:S01]  /*0010*/  S2R R152, SR_TID.X ;  /* 0x0000000000987919 */ /* 0x000e620000002100 */
[----:B------:R-:W2:Y:S01]  /*0020*/  S2UR UR6, SR_CTAID.Y ;  /* 0x00000000000679c3 */ /* 0x000ea20000002600 */
[----:B------:R-:W-:Y:S02]  /*0030*/  IADD3 R1, R1, -0x48, RZ ;  /* 0xffffffb801017810 */ /* 0x000fe40007ffe0ff */
[----:B------:R-:W3:Y:S01]  /*0040*/  S2R R18, SR_CTAID.Z ;  /* 0x0000000000127919 */ /* 0x000ee20000002700 */
[----:B-1----:R-:W-:-:S06]  /*0050*/  SHF.R.U32.HI R0, RZ, 0x5, R152 ;  /* 0x00000005ff007819 */ /* 0x002fcc0000011698 */
[----:B------:R-:W1:Y:S02]  /*0060*/  SHFL.IDX PT, R0, R0, RZ, 0x1f ;  /* 0x00001fff00007589 */ /* 0x000e6400000e0000 */
[----:B-1----:R-:W-:-:S13]  /*0070*/  ISETP.NE.AND P0, PT, R0, RZ, PT ;  /* 0x000000ff0000720c */ /* 0x002fda0003f05270 */
[----:B--2---:R-:W-:Y:S05]  /*0080*/  @!P0 BRA `(.L_x_0) ;  /* 0x0000009000008947 */ /* 0x004fea0003800000 */
[----:B---3--:R-:W-:Y:S01]  /*0090*/  MOV R0, c[0x0][0x550] ;  /* 0x0001540000007a02 */ /* 0x008fe20000000f00 */
[----:B------:R-:W-:-:S03]  /*00a0*/  UMOV UR9, UR6 ;  /* 0x0000000600097c82 */ /* 0x000fc60008000000 */
[----:B------:R-:W-:-:S13]  /*00b0*/  ISETP.NE.AND P0, PT, R0, 0x1, PT ;  /* 0x000000010000780c */ /* 0x000fda0003f05270 */
[----:B------:R-:W-:Y:S05]  /*00c0*/  @!P0 BRA `(.L_x_1) ;  /* 0x000000b000008947 */ /* 0x000fea0003800000 */
[----:B------:R-:W-:Y:S02]  /*00d0*/  ULDC UR4, c[0x0][0x554] ;  /* 0x0001550000047ab9 */ /* 0x000fe40000000800 */
[----:B------:R-:W-:Y:S02]  /*00e0*/  UIMAD.WIDE.U32 UR4, UR6, UR4, URZ ;  /* 0x00000004060472a5 */ /* 0x000fe4000f8e003f */
[----:B------:R-:W-:Y:S02]  /*00f0*/  ULDC UR9, c[0x0][0x558] ;  /* 0x0001560000097ab9 */ /* 0x000fe40000000800 */
[----:B------:R-:W-:Y:S01]  /*0100*/  USHF.R.U32.HI UR9, URZ, UR9, UR5 ;  /* 0x000000093f097299 */ /* 0x000fe20008011605 */
[----:B------:R-:W-:Y:S05]  /*0110*/  BRA `(.L_x_1) ;  /* 0x0000006000007947 */ /* 0x000fea0003800000 */
.L_x_0:
[----:B---3--:R-:W-:Y:S02]  /*0120*/  ULDC.64 UR4, c[0x0][0x550] ;  /* 0x0001540000047ab9 */ /* 0x008fe40000000a00 */
[----:B------:R-:W-:Y:S02]  /*0130*/  UISETP.NE.AND UP0, UPT, UR4, 0x1, UPT ;  /* 0x000000010400788c */ /* 0x000fe4000bf05270 */
[----:B------:R-:W-:-:S02]  /*0140*/  UIMAD.WIDE.U32 UR10, UR6, UR5, URZ ;  /* 0x00000005060a72a5 */ /* 0x000fc4000f8e003f */
[----:B------:R-:W-:Y:S02]  /*0150*/  ULDC UR4, c[0x0][0x558] ;  /* 0x0001560000047ab9 */ /* 0x000fe40000000800 */
[----:B------:R-:W-:-:S05]  /*0160*/  UMOV UR9, UR6 ;  /* 0x0000000600097c82 */ /* 0x000fca0008000000 */
[----:B------:R-:W-:-:S03]  /*0170*/  @UP0 USHF.R.U32.HI UR9, URZ, UR4, UR11 ;  /* 0x000000043f090299 */ /* 0x000fc6000801160b */
.L_x_1:
[----:B------:R-:W-:Y:S01]  /*0180*/  ISETP.GE.AND P0, PT, R18, RZ, PT ;  /* 0x000000ff1200720c */ /* 0x000fe20003f06270 */
[----:B------:R-:W-:Y:S02]  /*0190*/  UIADD3 UR5, -UR9, URZ, URZ ;  /* 0x0000003f09057290 */ /* 0x000fe4000fffe13f */
[----:B------:R-:W-:Y:S02]  /*01a0*/  ULDC UR4, c[0x0][0x550] ;  /* 0x0001540000047ab9 */ /* 0x000fe40000000800 */
[----:B------:R-:W-:-:S08]  /*01b0*/  UIMAD UR6, UR5, UR4, UR6 ;  /* 0x00000004050672a4 */ /* 0x000fd0000f8e0206 */
[----:B------:R-:W-:Y:S05]  /*01c0*/  @!P0 EXIT ;  /* 0x000000000000894d */ /* 0x000fea0003800000 */
[----:B------:R-:W-:Y:S02]  /*01d0*/  ULDC UR4, c[0x0][0x1d0] ;  /* 0x0000740000047ab9 */ /* 0x000fe40000000800 */
[----:B------:R-:W-:Y:S02]  /*01e0*/  UISETP.GE.AND UP0, UPT, UR4, 0x1, UPT ;  /* 0x000000010400788c */ /* 0x000fe4000bf06270 */
[----:B------:R-:W-:Y:S02]  /*01f0*/  UIADD3 UR10, UR4, 0x5f, URZ ;  /* 0x0000005f040a7890 */ /* 0x000fe4000fffe03f */
[----:B------:R-:W-:Y:S02]  /*0200*/  UMOV UR15, URZ ;  /* 0x0000003f000f7c82 */ /* 0x000fe40008000000 */
[----:B------:R-:W-:Y:S01]  /*0210*/  PLOP3.LUT P0, PT, PT, PT, UP0, 0x80, 0x0 ;  /* 0x000000000000781c */ /* 0x000fe20003f0f008 */
[----:B------:R-:W-:-:S04]  /*0220*/  UIMAD.WIDE UR10, UR10, 0x2aaaaaab, URZ ;  /* 0x2aaaaaab0a0a78a5 */ /* 0x000fc8000f8e023f */
[----:B------:R-:W-:-:S04]  /*0230*/  USHF.R.U32.HI UR12, URZ, 0x1f, UR11 ;  /* 0x0000001f3f0c7899 */ /* 0x000fc8000801160b */
[----:B------:R-:W-:-:S04]  /*0240*/  ULEA.HI.SX32 UR12, UR11, UR12, 0x1c ;  /* 0x0000000c0b0c7291 */ /* 0x000fc8000f8fe23f */
[----:B------:R-:W-:Y:S05]  /*0250*/  @!P0 BRA `(.L_x_2) ;  /* 0x0000023000008947 */ /* 0x000fea0003800000 */
[----:B------:R-:W-:Y:S02]  /*0260*/  USHF.R.U32.HI UR4, URZ, 0x10, UR6 ;  /* 0x000000103f047899 */ /* 0x000fe40008011606 */
[----:B------:R-:W-:Y:S02]  /*0270*/  ULDC UR5, c[0x0][0x338] ;  /* 0x0000ce0000057ab9 */ /* 0x000fe40000000800 */
[----:B------:R-:W-:Y:S02]  /*0280*/  UISETP.NE.AND UP0, UPT, UR4, URZ, UPT ;  /* 0x0000003f0400728c */ /* 0x000fe4000bf05270 */
[----:B------:R-:W-:Y:S02]  /*0290*/  UMOV UR14, URZ ;  /* 0x0000003f000e7c82 */ /* 0x000fe40008000000 */
[----:B------:R-:W-:-:S04]  /*02a0*/  USEL UR5, UR4, UR5, UP0 ;  /* 0x0000000504057287 */ /* 0x000fc80008000000 */
[----:B------:R-:W-:Y:S02]  /*02b0*/  UIADD3 UR11, UR12, -0x1, UR5 ;  /* 0xffffffff0c0b7890 */ /* 0x000fe4000fffe005 */
[----:B------:R-:W-:-:S05]  /*02c0*/  IMAD.U32 R3, RZ, RZ, UR5 ;  /* 0x00000005ff037e24 */ /* 0x000fca000f8e00ff */
[----:B------:R-:W-:-:S04]  /*02d0*/  IABS R0, R3 ;  /* 0x0000000300007213 */ /* 0x000fc80000000000 */
[----:B------:R-:W1:Y:S02]  /*02e0*/  R2UR UR10, R0 ;  /* 0x00000000000a73c2 */ /* 0x000e6400000e0000 */
[----:B-1----:R-:W1:Y:S08]  /*02f0*/  I2F.RP R0, UR10 ;  /* 0x0000000a00007d06 */ /* 0x002e700008209400 */
[----:B-1----:R-:W1:Y:S02]  /*0300*/  MUFU.RCP R0, R0 ;  /* 0x0000000000007308 */ /* 0x002e640000001000 */
[----:B-1----:R-:W-:-:S06]  /*0310*/  IADD3 R0, R0, 0xffffffe, RZ ;  /* 0x0ffffffe00007810 */ /* 0x002fcc0007ffe0ff */
[----:B------:R-:W1:Y:S02]  /*0320*/  F2I.FTZ.U32.TRUNC.NTZ R0, R0 ;  /* 0x0000000000007305 */ /* 0x000e64000021f000 */
[----:B-1----:R1:W2:Y:S02]  /*0330*/  R2UR UR15, R0 ;  /* 0x00000000000f73c2 */ /* 0x0022a400000e0000 */
[----:B-1----:R-:W-:Y:S01]  /*0340*/  IMAD.U32 R0, RZ, RZ, UR11 ;  /* 0x0000000bff007e24 */ /* 0x002fe2000f8e00ff */
[----:B--2---:R-:W-:Y:S02]  /*0350*/  UIADD3 UR4, URZ, -UR15, URZ ;  /* 0x8000000f3f047290 */ /* 0x004fe4000fffe03f */
[----:B------:R-:W-:Y:S02]  /*0360*/  ULOP3.LUT UR11, UR11, UR5, URZ, 0x3c, !UPT ;  /* 0x000000050b0b7292 */ /* 0x000fe4000f8e3c3f */
[----:B------:R-:W-:Y:S01]  /*0370*/  IABS R2, R0 ;  /* 0x0000000000027213 */ /* 0x000fe20000000000 */
[----:B------:R-:W-:Y:S01]  /*0380*/  UIMAD UR4, UR4, UR10, URZ ;  /* 0x0000000a040472a4 */ /* 0x000fe2000f8e023f */
[----:B------:R-:W-:-:S02]  /*0390*/  IABS R0, R3 ;  /* 0x0000000300007213 */ /* 0x000fc40000000000 */
[----:B------:R-:W1:Y:S01]  /*03a0*/  R2UR UR8, R2 ;  /* 0x00000000020873c2 */ /* 0x000e6200000e0000 */
[----:B------:R-:W-:Y:S02]  /*03b0*/  UIMAD.WIDE.U32 UR14, UR15, UR4, UR14 ;  /* 0x000000040f0e72a5 */ /* 0x000fe4000f8e000e */
[----:B------:R-:W-:-:S05]  /*03c0*/  IMAD.MOV R0, RZ, RZ, -R0 ;  /* 0x000000ffff007224 */ /* 0x000fca00078e0a00 */
[----:B------:R-:W2:Y:S01]  /*03d0*/  R2UR UR7, R0 ;  /* 0x00000000000773c2 */ /* 0x000ea200000e0000 */
[----:B-1----:R-:W-:-:S04]  /*03e0*/  UIMAD.WIDE.U32 UR14, UR15, UR8, URZ ;  /* 0x000000080f0e72a5 */ /* 0x002fc8000f8e003f */
[----:B--2---:R-:W-:-:S04]  /*03f0*/  UIMAD UR7, UR15, UR7, UR8 ;  /* 0x000000070f0772a4 */ /* 0x004fc8000f8e0208 */
[----:B------:R-:W-:-:S11]  /*0400*/  UISETP.GT.U32.AND UP0, UPT, UR10, UR7, UPT ;  /* 0x000000070a00728c */ /* 0x000fd6000bf04070 */
[----:B------:R-:W-:Y:S02]  /*0410*/  @!UP0 UIADD3 UR7, UR7, -UR10, URZ ;  /* 0x8000000a07078290 */ /* 0x000fe4000fffe03f */
[----:B------:R-:W-:Y:S02]  /*0420*/  @!UP0 UIADD3 UR15, UR15, 0x1, URZ ;  /* 0x000000010f0f8890 */ /* 0x000fe4000fffe03f */
[----:B------:R-:W-:Y:S02]  /*0430*/  UISETP.GE.U32.AND UP1, UPT, UR7, UR10, UPT ;  /* 0x0000000a0700728c */ /* 0x000fe4000bf26070 */
[----:B------:R-:W-:-:S09]  /*0440*/  UISETP.GE.AND UP0, UPT, UR11, URZ, UPT ;  /* 0x0000003f0b00728c */ /* 0x000fd2000bf06270 */
[----:B------:R-:W-:Y:S02]  /*0450*/  @UP1 UIADD3 UR15, UR15, 0x1, URZ ;  /* 0x000000010f0f1890 */ /* 0x000fe4000fffe03f */
[----:B------:R-:W-:Y:S02]  /*0460*/  UISETP.NE.AND UP1, UPT, UR5, URZ, UPT ;  /* 0x0000003f0500728c */ /* 0x000fe4000bf25270 */
[----:B------:R-:W-:-:S09]  /*0470*/  @!UP0 UIADD3 UR15, -UR15, URZ, URZ ;  /* 0x0000003f0f0f8290 */ /* 0x000fd2000fffe13f */
[----:B------:R-:W-:Y:S02]  /*0480*/  @!UP1 ULOP3.LUT UR15, URZ, UR5, URZ, 0x33, !UPT ;  /* 0x000000053f0f9292 */ /* 0x000fe4000f8e333f */
.L_x_2:
[----:B------:R-:W-:Y:S01]  /*0490*/  ULOP3.LUT UR8, UR6, 0xffff, URZ, 0xc0, !UPT ;  /* 0x0000ffff06087892 */ /* 0x000fe2000f8ec03f */
[----:B------:R-:W-:Y:S01]  /*04a0*/  PLOP3.LUT P2, PT, PT, PT, PT, 0x80, 0x0 ;  /* 0x000000000000781c */ /* 0x000fe20003f4f070 */
[----:B------:R-:W-:Y:S01]  /*04b0*/  ULDC.64 UR10, c[0x0][0x118] ;  /* 0x00004600000a7ab9 */ /* 0x000fe20000000a00 */
[----:B------:R-:W-:Y:S01]  /*04c0*/  CS2R R16, SRZ ;  /* 0x0000000000107805 */ /* 0x000fe2000001ff00 */
[----:B------:R-:W-:Y:S01]  /*04d0*/  UIMAD UR8, UR8, UR15, URZ ;  /* 0x0000000f080872a4 */ /* 0x000fe2000f8e023f */
[----:B------:R-:W-:Y:S01]  /*04e0*/  CS2R R98, SRZ ;  /* 0x0000000000627805 */ /* 0x000fe2000001ff00 */
[----:B------:R-:W-:Y:S01]  /*04f0*/  CS2R R96, SRZ ;  /* 0x0000000000607805 */ /* 0x000fe2000001ff00 */
[----:B------:R-:W-:Y:S01]  /*0500*/  CS2R R94, SRZ ;  /* 0x00000000005e7805 */ /* 0x000fe2000001ff00 */
[----:B------:R-:W-:Y:S01]  /*0510*/  UIADD3 UR15, UR8, UR15, URZ ;  /* 0x0000000f080f7290 */ /* 0x000fe2000fffe03f */
[----:B------:R-:W-:Y:S01]  /*0520*/  CS2R R92, SRZ ;  /* 0x00000000005c7805 */ /* 0x000fe2000001ff00 */
[----:B------:R-:W-:Y:S01]  /*0530*/  CS2R R90, SRZ ;  /* 0x00000000005a7805 */ /* 0x000fe2000001ff00 */
[----:B------:R-:W-:Y:S01]  /*0540*/  CS2R R88, SRZ ;  /* 0x0000000000587805 */ /* 0x000fe2000001ff00 */
[----:B------:R-:W-:Y:S01]  /*0550*/  UISETP.LT.AND UP0, UPT, UR12, UR15, UPT ;  /* 0x0000000f0c00728c */ /* 0x000fe2000bf01270 */
[----:B------:R-:W-:Y:S01]  /*0560*/  CS2R R86, SRZ ;  /* 0x0000000000567805 */ /* 0x000fe2000001ff00 */
[----:B------:R-:W-:Y:S01]  /*0570*/  CS2R R84, SRZ ;  /* 0x0000000000547805 */ /* 0x000fe2000001ff00 */
[----:B------:R-:W-:Y:S01]  /*0580*/  CS2R R82, SRZ ;  /* 0x0000000000527805 */ /* 0x000fe2000001ff00 */
[----:B------:R-:W-:Y:S01]  /*0590*/  USEL UR12, UR12, UR15, UP0 ;  /* 0x0000000f0c0c7287 */ /* 0x000fe20008000000 */
[----:B------:R-:W-:Y:S01]  /*05a0*/  CS2R R80, SRZ ;  /* 0x0000000000507805 */ /* 0x000fe2000001ff00 */
[----:B------:R-:W-:Y:S01]  /*05b0*/  CS2R R78, SRZ ;  /* 0x00000000004e7805 */ /* 0x000fe2000001ff00 */
[----:B------:R-:W-:Y:S01]  /*05c0*/  CS2R R76, SRZ ;  /* 0x00000000004c7805 */ /* 0x000fe2000001ff00 */
[----:B------:R-:W-:Y:S01]  /*05d0*/  UISETP.GT.AND UP0, UPT, UR12, UR8, UPT ;  /* 0x000000080c00728c */ /* 0x000fe2000bf04270 */
[----:B------:R-:W-:Y:S01]  /*05e0*/  CS2R R74, SRZ ;  /* 0x00000000004a7805 */ /* 0x000fe2000001ff00 */
[----:B------:R-:W-:Y:S01]  /*05f0*/  CS2R R72, SRZ ;  /* 0x0000000000487805 */ /* 0x000fe2000001ff00 */
[----:B------:R-:W-:Y:S01]  /*0600*/  CS2R R70, SRZ ;  /* 0x0000000000467805 */ /* 0x000fe2000001ff00 */
[----:B------:R-:W-:Y:S01]  /*0610*/  CS2R R68, SRZ ;  /* 0x0000000000447805 */ /* 0x000fe2000001ff00 */
[----:B------:R-:W-:Y:S01]  /*0620*/  CS2R R66, SRZ ;  /* 0x0000000000427805 */ /* 0x000fe2000001ff00 */
[----:B------:R-:W-:Y:S01]  /*0630*/  PLOP3.LUT P0, PT, PT, PT, UP0, 0x80, 0x0 ;  /* 0x000000000000781c */ /* 0x000fe20003f0f008 */
[----:B------:R-:W-:Y:S01]  /*0640*/  CS2R R64, SRZ ;  /* 0x0000000000407805 */ /* 0x000fe2000001ff00 */
        /* <DEDUP_REMOVED lines=30> */
[----:B------:R-:W-:Y:S05]  /*0830*/  @!P0 BRA `(.L_x_3) ;  /* 0x0000a0a000008947 */ /* 0x000fea0003800000 */
[----:B------:R-:W-:Y:S01]  /*0840*/  ISETP.NE.U32.AND P4, PT, RZ, c[0x0][0x340], PT ;  /* 0x0000d000ff007a0c */ /* 0x000fe20003f85070 */
[----:B------:R-:W1:Y:S01]  /*0850*/  S2R R9, SR_CTAID.X ;  /* 0x0000000000097919 */ /* 0x000e620000002500 */
[----:B------:R-:W-:Y:S01]  /*0860*/  SHF.R.S32.HI R29, RZ, 0x1f, R152 ;  /* 0x0000001fff1d7819 */ /* 0x000fe20000011498 */
[----:B------:R-:W-:Y:S01]  /*0870*/  USHF.R.S32.HI UR13, URZ, 0x1f, UR9 ;  /* 0x0000001f3f0d7899 */ /* 0x000fe20008011409 */
[----:B------:R-:W-:Y:S01]  /*0880*/  ISETP.NE.AND.EX P4, PT, RZ, c[0x0][0x344], PT, P4 ;  /* 0x0000d100ff007a0c */ /* 0x000fe20003f85340 */
[----:B------:R-:W-:-:S12]  /*0890*/  ULDC.64 UR4, c[0x0][0x1b8] ;  /* 0x00006e0000047ab9 */ /* 0x000fd80000000a00 */
[----:B------:R-:W-:-:S04]  /*08a0*/  @P4 IMAD.MOV.U32 R0, RZ, RZ, 0x4 ;  /* 0x00000004ff004424 */ /* 0x000fc800078e00ff */
[----:B------:R-:W-:-:S05]  /*08b0*/  @P4 IMAD.WIDE R2, R18, R0, c[0x0][0x340] ;  /* 0x0000d00012024625 */ /* 0x000fca00078e0200 */
[----:B------:R2:W3:Y:S01]  /*08c0*/  @P4 LDG.E R20, [R2.64] ;  /* 0x0000000a02144981 */ /* 0x0004e2000c1e1900 */
[----:B------:R-:W-:Y:S01]  /*08d0*/  IMAD.MOV.U32 R8, RZ, RZ, c[0x0][0x2c4] ;  /* 0x0000b100ff087624 */ /* 0x000fe200078e00ff */
[----:B------:R-:W-:Y:S01]  /*08e0*/  UIMAD.WIDE.U32 UR6, UR9, UR4, URZ ;  /* 0x00000004090672a5 */ /* 0x000fe2000f8e003f */
[----:B------:R-:W-:Y:S01]  /*08f0*/  SHF.R.S32.HI R11, RZ, 0x1f, R18 ;  /* 0x0000001fff0b7819 */ /* 0x000fe20000011412 */
[----:B------:R-:W-:Y:S01]  /*0900*/  UIMAD UR4, UR13, UR4, URZ ;  /* 0x000000040d0472a4 */ /* 0x000fe2000f8e023f */
[-C--:B------:R-:W-:Y:S01]  /*0910*/  LEA.HI R27, R29, R152.reuse, RZ, 0x4 ;  /* 0x000000981d1b7211 */ /* 0x080fe200078f20ff */
[----:B------:R-:W-:Y:S01]  /*0920*/  UMOV UR16, 0x60 ;  /* 0x0000006000107882 */ /* 0x000fe20000000000 */
[C---:B------:R-:W-:Y:S01]  /*0930*/  ISETP.NE.AND P0, PT, R8.reuse, 0x1, PT ;  /* 0x000000010800780c */ /* 0x040fe20003f05270 */
[----:B------:R-:W-:Y:S01]  /*0940*/  UIMAD UR4, UR9, UR5, UR4 ;  /* 0x00000005090472a4 */ /* 0x000fe2000f8e0204 */
[----:B------:R-:W-:Y:S01]  /*0950*/  IMAD R6, R11, c[0x0][0x1c0], RZ ;  /* 0x000070000b067a24 */ /* 0x000fe200078e02ff */
[CC--:B------:R-:W-:Y:S01]  /*0960*/  LEA.HI R10, R29.reuse, R152.reuse, RZ, 0x6 ;  /* 0x000000981d0a7211 */ /* 0x0c0fe200078f30ff */
[----:B------:R-:W-:Y:S01]  /*0970*/  IMAD R8, R8, c[0x0][0x168], RZ ;  /* 0x00005a0008087a24 */ /* 0x000fe200078e02ff */
[----:B------:R-:W-:Y:S01]  /*0980*/  UIADD3 UR4, UR7, UR4, URZ ;  /* 0x0000000407047290 */ /* 0x000fe2000fffe03f */
[----:B------:R-:W-:Y:S01]  /*0990*/  IMAD R6, R18, c[0x0][0x1c4], R6 ;  /* 0x0000710012067a24 */ /* 0x000fe200078e0206 */
[----:B------:R-:W-:Y:S01]  /*09a0*/  LEA.HI R117, R29, R152, RZ, 0x5 ;  /* 0x000000981d757211 */ /* 0x000fe200078f28ff */
[----:B------:R-:W-:-:S02]  /*09b0*/  IMAD.MOV.U32 R118, RZ, RZ, c[0x0][0x1e0] ;  /* 0x00007800ff767624 */ /* 0x000fc400078e00ff */
[----:B------:R-:W-:Y:S01]  /*09c0*/  IMAD.MOV.U32 R119, RZ, RZ, c[0x0][0x1e4] ;  /* 0x00007900ff777624 */ /* 0x000fe200078e00ff */
[----:B--2---:R-:W-:Y:S01]  /*09d0*/  LEA.HI R2, R29, R152, RZ, 0x3 ;  /* 0x000000981d027211 */ /* 0x004fe200078f18ff */
[----:B------:R-:W-:Y:S02]  /*09e0*/  IMAD.U32 R3, RZ, RZ, UR7 ;  /* 0x00000007ff037e24 */ /* 0x000fe4000f8e00ff */
[----:B------:R-:W-:Y:S01]  /*09f0*/  IMAD.U32 R3, RZ, RZ, UR4 ;  /* 0x00000004ff037e24 */ /* 0x000fe2000f8e00ff */
[----:B------:R-:W-:Y:S01]  /*0a00*/  LOP3.LUT R0, R2, 0xfffffff8, RZ, 0xc0, !PT ;  /* 0xfffffff802007812 */ /* 0x000fe200078ec0ff */
[----:B------:R-:W-:Y:S01]  /*0a10*/  ULDC.64 UR4, c[0x0][0x1e0] ;  /* 0x0000780000047ab9 */ /* 0x000fe20000000a00 */
[----:B------:R-:W-:Y:S01]  /*0a20*/  SHF.R.S32.HI R22, RZ, 0x3, R2 ;  /* 0x00000003ff167819 */ /* 0x000fe20000011402 */
[----:B------:R-:W-:Y:S01]  /*0a30*/  IMAD.U32 R2, RZ, RZ, UR6 ;  /* 0x00000006ff027e24 */ /* 0x000fe2000f8e00ff */
[----:B------:R-:W-:Y:S01]  /*0a40*/  UIMAD.WIDE.U32 UR14, UR16, UR4, URZ ;  /* 0x00000004100e72a5 */ /* 0x000fe2000f8e003f */
[----:B------:R-:W-:Y:S01]  /*0a50*/  IMAD.IADD R24, R152, 0x1, -R0 ;  /* 0x0000000198187824 */ /* 0x000fe200078e0a00 */
[----:B------:R-:W-:Y:S01]  /*0a60*/  SHF.R.S32.HI R28, RZ, 0x1f, R22 ;  /* 0x0000001fff1c7819 */ /* 0x000fe20000011416 */
[----:B------:R-:W-:Y:S01]  /*0a70*/  IMAD.WIDE.U32 R2, R18, c[0x0][0x1c0], R2 ;  /* 0x0000700012027a25 */ /* 0x000fe200078e0002 */
[----:B------:R-:W-:-:S02]  /*0a80*/  ULDC.64 UR6, c[0x0][0x1e8] ;  /* 0x00007a0000067ab9 */ /* 0x000fc40000000a00 */
[----:B------:R-:W-:Y:S01]  /*0a90*/  UIMAD UR6, UR13, UR6, URZ ;  /* 0x000000060d0672a4 */ /* 0x000fe2000f8e023f */
[----:B------:R-:W-:Y:S02]  /*0aa0*/  IMAD R0, R24, 0x20, R22 ;  /* 0x0000002018007824 */ /* 0x000fe400078e0216 */
[----:B------:R-:W-:Y:S01]  /*0ab0*/  IMAD.IADD R3, R3, 0x1, R6 ;  /* 0x0000000103037824 */ /* 0x000fe200078e0206 */
[----:B------:R-:W-:Y:S01]  /*0ac0*/  UIMAD UR6, UR9, UR7, UR6 ;  /* 0x00000007090672a4 */ /* 0x000fe2000f8e0206 */
[----:B-1----:R-:W-:Y:S01]  /*0ad0*/  IMAD R4, R9, 0x80, R0 ;  /* 0x0000008009047824 */ /* 0x002fe200078e0200 */
[----:B------:R-:W-:Y:S01]  /*0ae0*/  UIADD3 UR7, UR12, -0x1, URZ ;  /* 0xffffffff0c077890 */ /* 0x000fe2000fffe03f */
[----:B------:R-:W-:Y:S02]  /*0af0*/  IMAD.U32 R6, RZ, RZ, UR14 ;  /* 0x0000000eff067e24 */ /* 0x000fe4000f8e00ff */
[----:B------:R-:W-:Y:S01]  /*0b00*/  @P0 IMAD.HI.U32 R5, R4, c[0x0][0x2c8], RZ ;  /* 0x0000b20004050a27 */ /* 0x000fe200078e00ff */
[----:B------:R-:W-:-:S02]  /*0b10*/  USHF.R.S32.HI UR17, URZ, 0x1f, UR7 ;  /* 0x0000001f3f117899 */ /* 0x000fc40008011407 */
[----:B------:R-:W-:Y:S01]  /*0b20*/  UISETP.GT.AND UP0, UPT, UR7, UR8, UPT ;  /* 0x000000080700728c */ /* 0x000fe2000bf04270 */
[----:B------:R-:W-:Y:S01]  /*0b30*/  IMAD.MOV.U32 R0, RZ, RZ, R4 ;  /* 0x000000ffff007224 */ /* 0x000fe200078e0004 */
[----:B------:R-:W-:Y:S01]  /*0b40*/  @P0 SHF.R.U32.HI R0, RZ, c[0x0][0x2cc], R5 ;  /* 0x0000b300ff000a19 */ /* 0x000fe20000011605 */
[----:B------:R-:W-:Y:S02]  /*0b50*/  IMAD.MOV.U32 R116, RZ, RZ, R6 ;  /* 0x000000ffff747224 */ /* 0x000fe400078e0006 */
[----:B------:R-:W-:Y:S01]  /*0b60*/  IMAD.SHL.U32 R16, R24, 0x8, RZ ;  /* 0x0000000818107824 */ /* 0x000fe200078e00ff */
[--C-:B------:R-:W-:Y:S01]  /*0b70*/  SHF.R.S32.HI R7, RZ, 0x1f, R0.reuse ;  /* 0x0000001fff077819 */ /* 0x100fe20000011400 */
[----:B------:R-:W-:Y:S02]  /*0b80*/  IMAD.MOV R5, RZ, RZ, -R0 ;  /* 0x000000ffff057224 */ /* 0x000fe400078e0a00 */
[----:B------:R-:W-:Y:S01]  /*0b90*/  IMAD.WIDE.U32 R2, R0, c[0x0][0x1b0], R2 ;  /* 0x00006c0000027a25 */ /* 0x000fe200078e0002 */
[----:B------:R-:W-:-:S02]  /*0ba0*/  SHF.R.S32.HI R17, RZ, 0x1f, R16 ;  /* 0x0000001fff117819 */ /* 0x000fc40000011410 */
[C---:B------:R-:W-:Y:S01]  /*0bb0*/  IADD3 R23, R16.reuse, 0x40, RZ ;  /* 0x0000004010177810 */ /* 0x040fe20007ffe0ff */
[----:B------:R-:W-:Y:S01]  /*0bc0*/  IMAD R4, R5, c[0x0][0x2c4], R4 ;  /* 0x0000b10005047a24 */ /* 0x000fe200078e0204 */
[----:B------:R-:W-:Y:S01]  /*0bd0*/  IADD3 R26, R16, 0x80, RZ ;  /* 0x00000080101a7810 */ /* 0x000fe20007ffe0ff */
[----:B------:R-:W-:Y:S01]  /*0be0*/  IMAD R7, R7, c[0x0][0x1b0], RZ ;  /* 0x00006c0007077a24 */ /* 0x000fe200078e02ff */
[----:B------:R-:W-:Y:S01]  /*0bf0*/  BAR.SYNC.DEFER_BLOCKING 0x0 ;  /* 0x0000000000007b1d */ /* 0x000fe20000010000 */
[----:B------:R-:W-:Y:S02]  /*0c00*/  ISETP.GE.AND P5, PT, R23, c[0x0][0x198], PT ;  /* 0x0000660017007a0c */ /* 0x000fe40003fa6270 */
[----:B------:R-:W-:Y:S01]  /*0c10*/  IMAD R0, R0, c[0x0][0x1b4], R7 ;  /* 0x00006d0000007a24 */ /* 0x000fe200078e0207 */
[----:B------:R-:W-:Y:S01]  /*0c20*/  SHF.R.S32.HI R5, RZ, 0x1f, R4 ;  /* 0x0000001fff057819 */ /* 0x000fe20000011404 */
[----:B------:R-:W-:Y:S02]  /*0c30*/  IMAD.U32 R7, RZ, RZ, UR15 ;  /* 0x0000000fff077e24 */ /* 0x000fe4000f8e00ff */
[----:B------:R-:W-:-:S02]  /*0c40*/  IMAD.IADD R3, R3, 0x1, R0 ;  /* 0x0000000103037824 */ /* 0x000fc400078e0200 */
[----:B------:R-:W-:Y:S02]  /*0c50*/  IMAD R0, R5, c[0x0][0x1a8], RZ ;  /* 0x00006a0005007a24 */ /* 0x000fe400078e02ff */
[----:B------:R-:W-:-:S04]  /*0c60*/  IMAD.WIDE.U32 R2, R4, c[0x0][0x1a8], R2 ;  /* 0x00006a0004027a25 */ /* 0x000fc800078e0002 */
[----:B------:R-:W-:Y:S01]  /*0c70*/  IMAD R0, R4, c[0x0][0x1ac], R0 ;  /* 0x00006b0004007a24 */ /* 0x000fe200078e0200 */
[----:B------:R-:W-:Y:S01]  /*0c80*/  LEA R13, P3, R2, c[0x0][0x160], 0x1 ;  /* 0x00005800020d7a11 */ /* 0x000fe200078608ff */
[----:B------:R-:W-:Y:S01]  /*0c90*/  IMAD R7, R9, 0x80, R22 ;  /* 0x0000008009077824 */ /* 0x000fe200078e0216 */
[----:B------:R-:W-:Y:S01]  /*0ca0*/  SHF.R.S32.HI R9, RZ, 0x4, R27 ;  /* 0x00000004ff097819 */ /* 0x000fe2000001141b */
[----:B------:R-:W-:-:S03]  /*0cb0*/  IMAD.IADD R0, R3, 0x1, R0 ;  /* 0x0000000103007824 */ /* 0x000fc600078e0200 */
[C---:B------:R-:W-:Y:S02]  /*0cc0*/  IADD3 R6, R7.reuse, 0x20, RZ ;  /* 0x0000002007067810 */ /* 0x040fe40007ffe0ff */
[----:B------:R-:W-:Y:S01]  /*0cd0*/  LEA.HI.X R12, R2, c[0x0][0x164], R0, 0x1, P3 ;  /* 0x00005900020c7a11 */ /* 0x000fe200018f0c00 */
[----:B------:R-:W-:Y:S01]  /*0ce0*/  IMAD.SHL.U32 R0, R22, 0x40, RZ ;  /* 0x0000004016007824 */ /* 0x000fe200078e00ff */
[----:B------:R-:W-:Y:S01]  /*0cf0*/  ISETP.GE.AND P1, PT, R6, R8, PT ;  /* 0x000000080600720c */ /* 0x000fe20003f26270 */
[----:B------:R-:W-:Y:S01]  /*0d00*/  IMAD R2, R28, c[0x0][0x1e0], RZ ;  /* 0x000078001c027a24 */ /* 0x000fe200078e02ff */
[C---:B------:R-:W-:Y:S02]  /*0d10*/  IADD3 R5, R7.reuse, 0x40, RZ ;  /* 0x0000004007057810 */ /* 0x040fe40007ffe0ff */
[----:B------:R-:W-:Y:S02]  /*0d20*/  LOP3.LUT R0, R0, 0x1c0, RZ, 0xc0, !PT ;  /* 0x000001c000007812 */ /* 0x000fe400078ec0ff */
[----:B------:R-:W-:-:S02]  /*0d30*/  IADD3 R4, R7, 0x60, RZ ;  /* 0x0000006007047810 */ /* 0x000fc40007ffe0ff */
[----:B------:R-:W-:Y:S02]  /*0d40*/  SHF.R.U32.HI R6, RZ, 0x3, R0 ;  /* 0x00000003ff067819 */ /* 0x000fe40000011600 */
[----:B------:R-:W-:Y:S01]  /*0d50*/  LOP3.LUT R3, R0, 0x38, R16, 0xf8, !PT ;  /* 0x0000003800037812 */ /* 0x000fe200078ef810 */
[----:B------:R-:W-:Y:S01]  /*0d60*/  IMAD R0, R22, c[0x0][0x1e4], R2 ;  /* 0x0000790016007a24 */ /* 0x000fe200078e0202 */
[----:B------:R-:W-:Y:S01]  /*0d70*/  ISETP.GE.AND P6, PT, R7, R8, PT ;  /* 0x000000080700720c */ /* 0x000fe20003fc6270 */
[----:B------:R-:W-:Y:S01]  /*0d80*/  SHFL.IDX PT, R2, R13, RZ, 0x181f ;  /* 0x00181fff0d027589 */ /* 0x000fe200000e0000 */
[----:B------:R-:W-:Y:S02]  /*0d90*/  LOP3.LUT R7, R3, R6, RZ, 0x3c, !PT ;  /* 0x0000000603077212 */ /* 0x000fe400078e3cff */
[-C--:B------:R-:W-:Y:S01]  /*0da0*/  ISETP.GE.AND P2, PT, R5, R8.reuse, PT ;  /* 0x000000080500720c */ /* 0x080fe20003f46270 */
[----:B------:R-:W1:Y:S01]  /*0db0*/  SHFL.IDX PT, R3, R12, RZ, 0x181f ;  /* 0x00181fff0c037589 */ /* 0x000e6200000e0000 */
[----:B------:R-:W-:Y:S01]  /*0dc0*/  ISETP.GE.AND P0, PT, R4, R8, PT ;  /* 0x000000080400720c */ /* 0x000fe20003f06270 */
[----:B------:R-:W-:Y:S01]  /*0dd0*/  IMAD.WIDE.U32 R4, R22, c[0x0][0x1e0], R16 ;  /* 0x0000780016047a25 */ /* 0x000fe200078e0010 */
[----:B------:R-:W-:-:S02]  /*0de0*/  LEA.HI R8, R27, R9, RZ, 0x1 ;  /* 0x000000091b087211 */ /* 0x000fc400078f08ff */
[----:B------:R-:W-:Y:S01]  /*0df0*/  ISETP.GE.AND P3, PT, R16, c[0x0][0x198], PT ;  /* 0x0000660010007a0c */ /* 0x000fe20003f66270 */
[----:B------:R-:W-:Y:S01]  /*0e00*/  IMAD.IADD R5, R5, 0x1, R0 ;  /* 0x0000000105057824 */ /* 0x000fe200078e0200 */
[----:B------:R-:W-:Y:S01]  /*0e10*/  LOP3.LUT R6, R8, 0xfffffffe, RZ, 0xc0, !PT ;  /* 0xfffffffe08067812 */ /* 0x000fe200078ec0ff */
[----:B------:R-:W-:Y:S02]  /*0e20*/  IMAD.U32 R0, RZ, RZ, UR9 ;  /* 0x00000009ff007e24 */ /* 0x000fe4000f8e00ff */
[----:B------:R-:W-:Y:S02]  /*0e30*/  IMAD.SHL.U32 R8, R10, 0x8, RZ ;  /* 0x000000080a087824 */ /* 0x000fe400078e00ff */
[----:B------:R-:W-:Y:S01]  /*0e40*/  IMAD.WIDE.U32 R14, R0, c[0x0][0x1e8], R4 ;  /* 0x00007a00000e7a25 */ /* 0x000fe200078e0004 */
[----:B------:R-:W-:Y:S02]  /*0e50*/  @!P6 SHF.R.S32.HI R4, RZ, 0x1f, R23 ;  /* 0x0000001fff04e819 */ /* 0x000fe40000011417 */
[----:B------:R-:W-:Y:S01]  /*0e60*/  LOP3.LUT R8, R7, 0xfffffe00, R8, 0xf8, !PT ;  /* 0xfffffe0007087812 */ /* 0x000fe200078ef808 */
[----:B------:R-:W-:Y:S01]  /*0e70*/  IMAD.IADD R25, R9, 0x1, -R6 ;  /* 0x0000000109197824 */ /* 0x000fe200078e0a06 */
[----:B------:R-:W-:Y:S01]  /*0e80*/  @!P6 LEA.HI R10, R4, R23, RZ, 0x3 ;  /* 0x00000017040ae211 */ /* 0x000fe200078f18ff */
[----:B------:R-:W2:Y:S01]  /*0e90*/  SHFL.IDX PT, R6, R13, 0x1, 0x181f ;  /* 0x00381f000d067f89 */ /* 0x000ea200000e0000 */
[----:B------:R-:W-:Y:S01]  /*0ea0*/  @!P6 SHF.R.S32.HI R0, RZ, 0x1f, R26 ;  /* 0x0000001fff00e819 */ /* 0x000fe2000001141a */
[----:B------:R-:W-:Y:S01]  /*0eb0*/  IMAD.SHL.U32 R249, R8, 0x2, RZ ;  /* 0x0000000208f97824 */ /* 0x000fe200078e00ff */
[----:B------:R-:W-:Y:S01]  /*0ec0*/  @!P6 LOP3.LUT R10, R10, 0xfffffff8, RZ, 0xc0, !PT ;  /* 0xfffffff80a0ae812 */ /* 0x000fe200078ec0ff */
[----:B------:R-:W4:Y:S01]  /*0ed0*/  SHFL.IDX PT, R7, R12, 0x1, 0x181f ;  /* 0x00381f000c077f89 */ /* 0x000f2200000e0000 */
[----:B------:R-:W-:-:S04]  /*0ee0*/  @!P6 LEA.HI R0, R0, R26, RZ, 0x3 ;  /* 0x0000001a0000e211 */ /* 0x000fc800078f18ff */
[----:B------:R-:W-:-:S05]  /*0ef0*/  @!P6 LOP3.LUT R0, R0, 0xfffffff8, RZ, 0xc0, !PT ;  /* 0xfffffff80000e812 */ /* 0x000fca00078ec0ff */
[----:B-1----:R-:W-:Y:S01]  /*0f00*/  @!P6 IMAD.WIDE R8, R0, 0x2, R2 ;  /* 0x000000020008e825 */ /* 0x002fe200078e0202 */
[----:B------:R-:W-:-:S04]  /*0f10*/  @!P1 SHF.R.S32.HI R0, RZ, 0x1f, R26 ;  /* 0x0000001fff009819 */ /* 0x000fc8000001141a */
[----:B------:R-:W-:-:S04]  /*0f20*/  @!P1 LEA.HI R0, R0, R26, RZ, 0x3 ;  /* 0x0000001a00009211 */ /* 0x000fc800078f18ff */
[----:B------:R-:W-:Y:S02]  /*0f30*/  @!P1 LOP3.LUT R0, R0, 0xfffffff8, RZ, 0xc0, !PT ;  /* 0xfffffff800009812 */ /* 0x000fe400078ec0ff */
[----:B---3--:R-:W-:Y:S01]  /*0f40*/  @P4 SHF.R.S32.HI R21, RZ, 0x1f, R20 ;  /* 0x0000001fff154819 */ /* 0x008fe20000011414 */
[----:B------:R-:W-:Y:S02]  /*0f50*/  @!P4 IMAD.MOV.U32 R20, RZ, RZ, R18 ;  /* 0x000000ffff14c224 */ /* 0x000fe400078e0012 */
[----:B------:R-:W-:Y:S01]  /*0f60*/  @!P4 IMAD.MOV.U32 R21, RZ, RZ, R11 ;  /* 0x000000ffff15c224 */ /* 0x000fe200078e000b */
[----:B------:R-:W-:Y:S01]  /*0f70*/  @!P6 LEA R4, P4, R16, R2, 0x1 ;  /* 0x000000021004e211 */ /* 0x000fe200078808ff */
[----:B------:R-:W-:Y:S02]  /*0f80*/  @!P6 IMAD.WIDE R10, R10, 0x2, R2 ;  /* 0x000000020a0ae825 */ /* 0x000fe400078e0202 */
[----:B------:R-:W-:Y:S01]  /*0f90*/  SHFL.IDX PT, R2, R13, 0x3, 0x181f ;  /* 0x00781f000d027f89 */ /* 0x000fe200000e0000 */
[----:B------:R-:W-:-:S02]  /*0fa0*/  @!P6 LEA.HI.X R5, R16, R3, R17, 0x1, P4 ;  /* 0x000000031005e211 */ /* 0x000fc400020f0c11 */
[----:B------:R-:W-:Y:S01]  /*0fb0*/  ISETP.GE.AND P4, PT, R26, c[0x0][0x198], PT ;  /* 0x000066001a007a0c */ /* 0x000fe20003f86270 */
[----:B------:R-:W-:Y:S04]  /*0fc0*/  SHFL.IDX PT, R3, R12, 0x3, 0x181f ;  /* 0x00781f000c037f89 */ /* 0x000fe800000e0000 */
[----:B------:R1:W-:Y:S04]  /*0fd0*/  @!P6 LDGSTS.E.BYPASS.LTC128B.128 [R249+0x100], [R4.64], !P3 ;  /* 0x0010000004f9efae */ /* 0x0003e8000d901d4a */
[----:B------:R3:W-:Y:S04]  /*0fe0*/  @!P6 LDGSTS.E.BYPASS.LTC128B.128 [R249+0x4100], [R10.64], !P5 ;  /* 0x041000000af9efae */ /* 0x0007e8000e901d4a */
[----:B------:R2:W-:Y:S04]  /*0ff0*/  @!P6 LDGSTS.E.BYPASS.LTC128B.128 [R249+0x8100], [R8.64], !P4 ;  /* 0x0810000008f9efae */ /* 0x0005e8000e101d4a */
[----:B-1----:R1:W5:Y:S01]  /*1000*/  SHFL.IDX PT, R4, R13, 0x2, 0x181f ;  /* 0x00581f000d047f89 */ /* 0x00236200000e0000 */
[----:B---3--:R-:W-:-:S03]  /*1010*/  @!P1 SHF.R.S32.HI R10, RZ, 0x1f, R23 ;  /* 0x0000001fff0a9819 */ /* 0x008fc60000011417 */
[----:B------:R3:W5:Y:S01]  /*1020*/  SHFL.IDX PT, R5, R12, 0x2, 0x181f ;  /* 0x00581f000c057f89 */ /* 0x00076200000e0000 */
[----:B------:R-:W-:Y:S02]  /*1030*/  @!P1 LEA.HI R10, R10, R23, RZ, 0x3 ;  /* 0x000000170a0a9211 */ /* 0x000fe400078f18ff */
[----:B--2---:R-:W-:Y:S02]  /*1040*/  @!P1 LEA R8, P6, R16, R6, 0x1 ;  /* 0x0000000610089211 */ /* 0x004fe400078c08ff */
[----:B------:R-:W-:Y:S02]  /*1050*/  @!P1 LOP3.LUT R10, R10, 0xfffffff8, RZ, 0xc0, !PT ;  /* 0xfffffff80a0a9812 */ /* 0x000fe400078ec0ff */
[----:B----4-:R-:W-:-:S03]  /*1060*/  @!P1 LEA.HI.X R9, R16, R7, R17, 0x1, P6 ;  /* 0x0000000710099211 */ /* 0x010fc600030f0c11 */
[--C-:B------:R-:W-:Y:S02]  /*1070*/  @!P1 IMAD.WIDE R10, R10, 0x2, R6.reuse ;  /* 0x000000020a0a9825 */ /* 0x100fe400078e0206 */
[----:B------:R5:W-:Y:S02]  /*1080*/  @!P1 LDGSTS.E.BYPASS.LTC128B.128 [R249+0x1100], [R8.64], !P3 ;  /* 0x0110000008f99fae */ /* 0x000be4000d901d4a */
[----:B------:R-:W-:Y:S01]  /*1090*/  @!P1 IMAD.WIDE R6, R0, 0x2, R6 ;  /* 0x0000000200069825 */ /* 0x000fe200078e0206 */
[----:B------:R-:W-:Y:S01]  /*10a0*/  @!P0 SHF.R.S32.HI R0, RZ, 0x1f, R23 ;  /* 0x0000001fff008819 */ /* 0x000fe20000011417 */
[----:B------:R2:W-:Y:S01]  /*10b0*/  @!P1 LDGSTS.E.BYPASS.LTC128B.128 [R249+0x5100], [R10.64], !P5 ;  /* 0x051000000af99fae */ /* 0x0005e2000e901d4a */
[----:B-1----:R-:W-:Y:S01]  /*10c0*/  IADD3 R13, R15, UR6, RZ ;  /* 0x000000060f0d7c10 */ /* 0x002fe2000fffe0ff */
[----:B------:R-:W-:Y:S01]  /*10d0*/  UIMAD UR6, UR12, -0x60, UR16 ;  /* 0xffffffa00c0678a4 */ /* 0x000fe2000f8e0210 */
[----:B------:R-:W-:Y:S01]  /*10e0*/  @!P0 SHF.R.S32.HI R15, RZ, 0x1f, R26 ;  /* 0x0000001fff0f8819 */ /* 0x000fe2000001141a */
[----:B------:R1:W-:Y:S01]  /*10f0*/  @!P1 LDGSTS.E.BYPASS.LTC128B.128 [R249+0x9100], [R6.64], !P4 ;  /* 0x0910000006f99fae */ /* 0x0003e2000e101d4a */
[----:B---3--:R-:W-:Y:S01]  /*1100*/  IMAD.MOV.U32 R12, RZ, RZ, R14 ;  /* 0x000000ffff0c7224 */ /* 0x008fe200078e000e */
[----:B------:R-:W-:-:S03]  /*1110*/  UIMAD UR16, UR16, UR5, URZ ;  /* 0x00000005101072a4 */ /* 0x000fc6000f8e023f */
[----:B------:R-:W-:Y:S01]  /*1120*/  IMAD.WIDE.U32 R32, R20, c[0x0][0x1f0], R12 ;  /* 0x00007c0014207a25 */ /* 0x000fe200078e000c */
[----:B------:R-:W-:-:S03]  /*1130*/  UIADD3 UR16, UR15, UR16, URZ ;  /* 0x000000100f107290 */ /* 0x000fc6000fffe03f */
[----:B------:R-:W-:Y:S01]  /*1140*/  IMAD.MOV.U32 R120, RZ, RZ, R32 ;  /* 0x000000ffff787224 */ /* 0x000fe200078e0020 */
[----:B------:R-:W-:Y:S01]  /*1150*/  UIMAD UR4, UR16, UR7, URZ ;  /* 0x00000007100472a4 */ /* 0x000fe2000f8e023f */
[----:B------:R-:W-:Y:S01]  /*1160*/  IMAD.SHL.U32 R13, R119, 0x40, RZ ;  /* 0x00000040770d7824 */ /* 0x000fe200078e00ff */
[----:B------:R3:W-:Y:S02]  /*1170*/  STL.64 [R1+0x28], R32 ;  /* 0x0000282001007387 */ /* 0x0007e40000100a00 */
[----:B------:R-:W-:Y:S01]  /*1180*/  UIMAD UR4, UR17, UR14, UR4 ;  /* 0x0000000e110472a4 */ /* 0x000fe2000f8e0204 */
[----:B-----5:R-:W-:Y:S02]  /*1190*/  @!P2 LEA R8, P6, R16, R4, 0x1 ;  /* 0x000000041008a211 */ /* 0x020fe400078c08ff */
[----:B--2---:R-:W-:Y:S02]  /*11a0*/  @!P2 SHF.R.S32.HI R11, RZ, 0x1f, R23 ;  /* 0x0000001fff0ba819 */ /* 0x004fe40000011417 */
[----:B------:R-:W-:-:S02]  /*11b0*/  @!P2 SHF.R.S32.HI R10, RZ, 0x1f, R26 ;  /* 0x0000001fff0aa819 */ /* 0x000fc4000001141a */
[-C--:B------:R-:W-:Y:S02]  /*11c0*/  @!P2 LEA.HI R14, R11, R23.reuse, RZ, 0x3 ;  /* 0x000000170b0ea211 */ /* 0x080fe400078f18ff */
[-C--:B------:R-:W-:Y:S02]  /*11d0*/  @!P2 LEA.HI R11, R10, R26.reuse, RZ, 0x3 ;  /* 0x0000001a0a0ba211 */ /* 0x080fe400078f18ff */
[----:B------:R-:W-:Y:S02]  /*11e0*/  @!P0 LEA.HI R10, R0, R23, RZ, 0x3 ;  /* 0x00000017000a8211 */ /* 0x000fe400078f18ff */
[----:B------:R-:W-:Y:S02]  /*11f0*/  @!P0 LEA.HI R0, R15, R26, RZ, 0x3 ;  /* 0x0000001a0f008211 */ /* 0x000fe400078f18ff */
[----:B------:R-:W-:Y:S02]  /*1200*/  @!P2 LOP3.LUT R14, R14, 0xfffffff8, RZ, 0xc0, !PT ;  /* 0xfffffff80e0ea812 */ /* 0x000fe400078ec0ff */
[----:B------:R-:W-:-:S02]  /*1210*/  @!P2 LOP3.LUT R11, R11, 0xfffffff8, RZ, 0xc0, !PT ;  /* 0xfffffff80b0ba812 */ /* 0x000fc400078ec0ff */
[----:B------:R-:W-:Y:S01]  /*1220*/  @!P0 LOP3.LUT R18, R10, 0xfffffff8, RZ, 0xc0, !PT ;  /* 0xfffffff80a128812 */ /* 0x000fe200078ec0ff */
[--C-:B------:R-:W-:Y:S01]  /*1230*/  @!P2 IMAD.WIDE R14, R14, 0x2, R4.reuse ;  /* 0x000000020e0ea825 */ /* 0x100fe200078e0204 */
[----:B------:R-:W-:Y:S02]  /*1240*/  @!P0 LOP3.LUT R0, R0, 0xfffffff8, RZ, 0xc0, !PT ;  /* 0xfffffff800008812 */ /* 0x000fe400078ec0ff */
[C---:B-1----:R-:W-:Y:S01]  /*1250*/  @!P0 LEA R6, P1, R16.reuse, R2, 0x1 ;  /* 0x0000000210068211 */ /* 0x042fe200078208ff */
[----:B------:R-:W-:Y:S01]  /*1260*/  @!P2 IMAD.WIDE R10, R11, 0x2, R4 ;  /* 0x000000020b0aa825 */ /* 0x000fe200078e0204 */
[C-C-:B------:R-:W-:Y:S02]  /*1270*/  @!P2 LEA.HI.X R9, R16.reuse, R5, R17.reuse, 0x1, P6 ;  /* 0x000000051009a211 */ /* 0x140fe400030f0c11 */
[----:B------:R-:W-:Y:S01]  /*1280*/  @!P0 LEA.HI.X R7, R16, R3, R17, 0x1, P1 ;  /* 0x0000000310078211 */ /* 0x000fe200008f0c11 */
[--C-:B------:R-:W-:Y:S01]  /*1290*/  @!P0 IMAD.WIDE R4, R18, 0x2, R2.reuse ;  /* 0x0000000212048825 */ /* 0x100fe200078e0202 */
[----:B------:R-:W-:Y:S01]  /*12a0*/  ISETP.GE.AND P6, PT, R16, c[0x0][0x1d4], PT ;  /* 0x0000750010007a0c */ /* 0x000fe20003fc6270 */
[----:B------:R1:W-:Y:S02]  /*12b0*/  @!P2 LDGSTS.E.BYPASS.LTC128B.128 [R249+0x2100], [R8.64], !P3 ;  /* 0x0210000008f9afae */ /* 0x0003e4000d901d4a */
[----:B------:R-:W-:Y:S01]  /*12c0*/  @!P0 IMAD.WIDE R18, R0, 0x2, R2 ;  /* 0x0000000200128825 */ /* 0x000fe200078e0202 */
[----:B------:R-:W-:Y:S01]  /*12d0*/  LOP3.LUT R2, R27, 0xfffffff0, RZ, 0xc0, !PT ;  /* 0xfffffff01b027812 */ /* 0x000fe200078ec0ff */
[----:B------:R2:W-:Y:S02]  /*12e0*/  @!P2 LDGSTS.E.BYPASS.LTC128B.128 [R249+0x6100], [R14.64], !P5 ;  /* 0x061000000ef9afae */ /* 0x0005e4000e901d4a */
[----:B------:R-:W-:-:S02]  /*12f0*/  IMAD.U32 R0, RZ, RZ, UR6 ;  /* 0x00000006ff007e24 */ /* 0x000fc4000f8e00ff */
[----:B------:R4:W-:Y:S01]  /*1300*/  @!P2 LDGSTS.E.BYPASS.LTC128B.128 [R249+0xa100], [R10.64], !P4 ;  /* 0x0a1000000af9afae */ /* 0x0009e2000e101d4a */
[----:B------:R-:W-:-:S03]  /*1310*/  IMAD R3, R21, c[0x0][0x1f0], RZ ;  /* 0x00007c0015037a24 */ /* 0x000fc600078e02ff */
[----:B------:R5:W-:Y:S04]  /*1320*/  @!P0 LDGSTS.E.BYPASS.LTC128B.128 [R249+0x3100], [R6.64], !P3 ;  /* 0x0310000006f98fae */ /* 0x000be8000d901d4a */
[----:B------:R3:W-:Y:S01]  /*1330*/  @!P0 LDGSTS.E.BYPASS.LTC128B.128 [R249+0x7100], [R4.64], !P5 ;  /* 0x0710000004f98fae */ /* 0x0007e2000e901d4a */
[----:B------:R-:W-:-:S03]  /*1340*/  ISETP.GE.AND P5, PT, R23, c[0x0][0x1d4], PT ;  /* 0x0000750017007a0c */ /* 0x000fc60003fa6270 */
[----:B------:R5:W-:Y:S04]  /*1350*/  @!P0 LDGSTS.E.BYPASS.LTC128B.128 [R249+0xb100], [R18.64], !P4 ;  /* 0x0b10000012f98fae */ /* 0x000be8000e101d4a */
[----:B------:R-:W0:Y:S01]  /*1360*/  LDGDEPBAR ;  /* 0x00000000000079af */ /* 0x000e220000000000 */
[----:B-1----:R-:W-:Y:S01]  /*1370*/  IADD3 R9, R0, c[0x0][0x1d0], -R22 ;  /* 0x0000740000097a10 */ /* 0x002fe20007ffe816 */
[----:B------:R-:W-:-:S03]  /*1380*/  IMAD R0, R20, c[0x0][0x1f4], R3 ;  /* 0x00007d0014007a24 */ /* 0x000fc600078e0203 */
[----:B------:R-:W-:Y:S01]  /*1390*/  ISETP.GE.AND P3, PT, R9, 0x1, PT ;  /* 0x000000010900780c */ /* 0x000fe20003f66270 */
[----:B------:R-:W-:Y:S01]  /*13a0*/  IMAD.IADD R121, R33, 0x1, R0 ;  /* 0x0000000121797824 */ /* 0x000fe200078e0200 */
[C---:B------:R-:W-:Y:S01]  /*13b0*/  ISETP.GE.AND P1, PT, R9.reuse, 0x41, PT ;  /* 0x000000410900780c */ /* 0x040fe20003f26270 */
[----:B--2---:R-:W-:Y:S01]  /*13c0*/  IMAD.WIDE.U32 R14, R118, 0x40, RZ ;  /* 0x00000040760e7825 */ /* 0x004fe200078e00ff */
[----:B------:R-:W-:Y:S02]  /*13d0*/  ISETP.GE.AND P2, PT, R9, 0x21, PT ;  /* 0x000000210900780c */ /* 0x000fe40003f46270 */
[----:B------:R-:W-:Y:S01]  /*13e0*/  STL.64 [R1+0x20], R120 ;  /* 0x0000207801007387 */ /* 0x000fe20000100a00 */
[----:B----4-:R-:W-:Y:S02]  /*13f0*/  IMAD.SHL.U32 R11, R25, 0x8, RZ ;  /* 0x00000008190b7824 */ /* 0x010fe400078e00ff */
[----:B---3--:R-:W-:-:S05]  /*1400*/  IMAD.IADD R4, R152, 0x1, -R2 ;  /* 0x0000000198047824 */ /* 0x008fca00078e0a02 */
[----:B------:R-:W-:-:S04]  /*1410*/  SHF.R.S32.HI R2, RZ, 0x1f, R4 ;  /* 0x0000001fff027819 */ /* 0x000fc80000011404 */
[----:B------:R-:W-:Y:S01]  /*1420*/  LEA.HI R12, R2, R4, RZ, 0x3 ;  /* 0x00000004020c7211 */ /* 0x000fe200078f18ff */
[----:B------:R-:W-:-:S03]  /*1430*/  IMAD.WIDE.U32 R2, R116, UR7, R120 ;  /* 0x0000000774027c25 */ /* 0x000fc6000f8e0078 */
[----:B------:R-:W-:Y:S02]  /*1440*/  LOP3.LUT R0, R12, 0xfffffff8, RZ, 0xc0, !PT ;  /* 0xfffffff80c007812 */ /* 0x000fe400078ec0ff */
[----:B------:R-:W-:Y:S01]  /*1450*/  IADD3 R3, R3, UR4, RZ ;  /* 0x0000000403037c10 */ /* 0x000fe2000fffe0ff */
[----:B------:R-:W-:Y:S01]  /*1460*/  ULDC.64 UR4, c[0x0][0x210] ;  /* 0x0000840000047ab9 */ /* 0x000fe20000000a00 */
[----:B-----5:R-:W-:Y:S01]  /*1470*/  @P3 LEA R6, P4, R2, c[0x0][0x1c8], 0x1 ;  /* 0x0000720002063a11 */ /* 0x020fe200078808ff */
[----:B------:R-:W-:Y:S01]  /*1480*/  IMAD.IADD R10, R4, 0x1, -R0 ;  /* 0x00000001040a7824 */ /* 0x000fe200078e0a00 */
[----:B------:R-:W-:Y:S01]  /*1490*/  @P2 LEA R5, P0, R118, R2, 0x5 ;  /* 0x0000000276052211 */ /* 0x000fe200078028ff */
[----:B------:R-:W-:Y:S01]  /*14a0*/  UIMAD UR4, UR13, UR4, URZ ;  /* 0x000000040d0472a4 */ /* 0x000fe2000f8e023f */
[----:B------:R-:W-:Y:S01]  /*14b0*/  @P3 LEA.HI.X R7, R2, c[0x0][0x1cc], R3, 0x1, P4 ;  /* 0x0000730002073a11 */ /* 0x000fe200020f0c03 */
[----:B------:R-:W-:Y:S01]  /*14c0*/  IMAD.SHL.U32 R0, R10, 0x40, RZ ;  /* 0x000000400a007824 */ /* 0x000fe200078e00ff */
[----:B------:R-:W-:Y:S01]  /*14d0*/  @P1 IADD3 R8, P4, R2, R14, RZ ;  /* 0x0000000e02081210 */ /* 0x000fe20007f9e0ff */
[----:B------:R-:W-:Y:S01]  /*14e0*/  UIMAD UR4, UR9, UR5, UR4 ;  /* 0x00000005090472a4 */ /* 0x000fe2000f8e0204 */
[----:B------:R-:W-:Y:S01]  /*14f0*/  @P2 LEA.HI.X R2, R118, R3, R119, 0x5, P0 ;  /* 0x0000000376022211 */ /* 0x000fe200000f2c77 */
[----:B------:R1:W-:Y:S01]  /*1500*/  @P3 LDGSTS.E.BYPASS.LTC128B.128 [R249+0xc100], [R6.64], !P6 ;  /* 0x0c10000006f93fae */ /* 0x0003e2000f101d4a */
[----:B------:R-:W-:-:S02]  /*1510*/  @P1 IADD3.X R13, R3, R15, R13, P4, !PT ;  /* 0x0000000f030d1210 */ /* 0x000fc400027fe40d */
[----:B------:R-:W-:Y:S01]  /*1520*/  ISETP.GE.AND P4, PT, R26, c[0x0][0x1d4], PT ;  /* 0x000075001a007a0c */ /* 0x000fe20003f86270 */
[----:B------:R1:W-:Y:S01]  /*1530*/  @P3 LDGSTS.E.BYPASS.LTC128B.128 [R249+0xf100], [R6.64+0x80], !P5 ;  /* 0x0f10008006f93fae */ /* 0x0003e2000e901d4a */
[----:B------:R-:W-:Y:S02]  /*1540*/  LOP3.LUT R0, R0, 0x1c0, RZ, 0xc0, !PT ;  /* 0x000001c000007812 */ /* 0x000fe400078ec0ff */
[C---:B------:R-:W-:Y:S02]  /*1550*/  @P2 LEA R4, P0, R5.reuse, c[0x0][0x1c8], 0x1 ;  /* 0x0000720005042a11 */ /* 0x040fe400078008ff */
[----:B------:R-:W-:Y:S02]  /*1560*/  LOP3.LUT R3, R0, 0x8, R11, 0xf8, !PT ;  /* 0x0000000800037812 */ /* 0x000fe400078ef80b */
[----:B------:R-:W-:Y:S02]  /*1570*/  @P2 LEA.HI.X R5, R5, c[0x0][0x1cc], R2, 0x1, P0 ;  /* 0x0000730005052a11 */ /* 0x000fe400000f0c02 */
[----:B------:R-:W-:-:S02]  /*1580*/  SHF.R.U32.HI R0, RZ, 0x3, R0 ;  /* 0x00000003ff007819 */ /* 0x000fc40000011600 */
[----:B------:R-:W-:Y:S01]  /*1590*/  @P1 LEA R2, P0, R8, c[0x0][0x1c8], 0x1 ;  /* 0x0000720008021a11 */ /* 0x000fe200078008ff */
[----:B------:R1:W-:Y:S01]  /*15a0*/  @P3 LDGSTS.E.BYPASS.LTC128B.128 [R249+0x12100], [R6.64+0x100], !P4 ;  /* 0x1210010006f93fae */ /* 0x0003e2000e101d4a */
[----:B------:R-:W-:Y:S01]  /*15b0*/  LOP3.LUT R11, R3, R0, RZ, 0x3c, !PT ;  /* 0x00000000030b7212 */ /* 0x000fe200078e3cff */
[----:B------:R-:W-:Y:S01]  /*15c0*/  IMAD.SHL.U32 R0, R24, 0x40, RZ ;  /* 0x0000004018007824 */ /* 0x000fe200078e00ff */
[----:B------:R-:W-:Y:S01]  /*15d0*/  @P1 LEA.HI.X R3, R8, c[0x0][0x1cc], R13, 0x1, P0 ;  /* 0x0000730008031a11 */ /* 0x000fe200000f0c0d */
[----:B------:R2:W-:Y:S01]  /*15e0*/  @P2 LDGSTS.E.BYPASS.LTC128B.128 [R249+0xd100], [R4.64], !P6 ;  /* 0x0d10000004f92fae */ /* 0x0005e2000f101d4a */
[----:B------:R-:W-:Y:S02]  /*15f0*/  LOP3.LUT P0, RZ, R10, 0x2, RZ, 0xc0, !PT ;  /* 0x000000020aff7812 */ /* 0x000fe4000780c0ff */
[----:B------:R-:W-:Y:S01]  /*1600*/  LOP3.LUT R0, R0, 0x1c0, RZ, 0xc0, !PT ;  /* 0x000001c000007812 */ /* 0x000fe200078ec0ff */
[----:B------:R2:W-:Y:S01]  /*1610*/  @P2 LDGSTS.E.BYPASS.LTC128B.128 [R249+0x10100], [R4.64+0x80], !P5 ;  /* 0x1010008004f92fae */ /* 0x0005e2000e901d4a */
[----:B------:R-:W-:-:S03]  /*1620*/  SEL R8, RZ, 0x2, P5 ;  /* 0x00000002ff087807 */ /* 0x000fc60002800000 */
[----:B------:R2:W-:Y:S04]  /*1630*/  @P2 LDGSTS.E.BYPASS.LTC128B.128 [R249+0x13100], [R4.64+0x100], !P4 ;  /* 0x1310010004f92fae */ /* 0x0005e8000e101d4a */
[----:B------:R3:W-:Y:S04]  /*1640*/  @P1 LDGSTS.E.BYPASS.LTC128B.128 [R249+0xe100], [R2.64], !P6 ;  /* 0x0e10000002f91fae */ /* 0x0007e8000f101d4a */
[----:B------:R3:W-:Y:S04]  /*1650*/  @P1 LDGSTS.E.BYPASS.LTC128B.128 [R249+0x11100], [R2.64+0x80], !P5 ;  /* 0x1110008002f91fae */ /* 0x0007e8000e901d4a */
[----:B------:R3:W-:Y:S01]  /*1660*/  @P1 LDGSTS.E.BYPASS.LTC128B.128 [R249+0x14100], [R2.64+0x100], !P4 ;  /* 0x1410010002f91fae */ /* 0x0007e2000e101d4a */
[----:B------:R-:W-:Y:S01]  /*1670*/  LOP3.LUT P1, RZ, R10, 0x4, RZ, 0xc0, !PT ;  /* 0x000000040aff7812 */ /* 0x000fe2000782c0ff */
[----:B-1----:R-:W-:-:S02]  /*1680*/  IMAD.WIDE.U32 R6, R22, c[0x0][0x208], R16 ;  /* 0x0000820016067a25 */ /* 0x002fc400078e0010 */
[----:B------:R-:W0:Y:S02]  /*1690*/  LDGDEPBAR ;  /* 0x00000000000079af */ /* 0x000e240000000000 */
[----:B--2---:R-:W-:Y:S02]  /*16a0*/  IMAD.SHL.U32 R4, R12, 0x40, RZ ;  /* 0x000000400c047824 */ /* 0x004fe400078e00ff */
[----:B------:R-:W-:-:S03]  /*16b0*/  IMAD.SHL.U32 R5, R22, 0x8, RZ ;  /* 0x0000000816057824 */ /* 0x000fc600078e00ff */
[----:B------:R-:W-:Y:S01]  /*16c0*/  LOP3.LUT R4, R11, 0xfffffe00, R4, 0xf8, !PT ;  /* 0xfffffe000b047812 */ /* 0x000fe200078ef804 */
[----:B---3--:R-:W-:Y:S01]  /*16d0*/  IMAD.SHL.U32 R2, R117, 0x20, RZ ;  /* 0x0000002075027824 */ /* 0x008fe200078e00ff */
[----:B------:R-:W-:-:S04]  /*16e0*/  DEPBAR.LE SB0, 0x1 ;  /* 0x000080400000791a */ /* 0x000fc80000000000 */
[----:B------:R-:W-:Y:S02]  /*16f0*/  LOP3.LUT R2, R2, 0x7ffffc00, RZ, 0xc0, !PT ;  /* 0x7ffffc0002027812 */ /* 0x000fe400078ec0ff */
[----:B------:R-:W-:Y:S01]  /*1700*/  LOP3.LUT R3, R0, 0x8, R5, 0xf8, !PT ;  /* 0x0000000800037812 */ /* 0x000fe200078ef805 */
[----:B------:R-:W-:Y:S01]  /*1710*/  IMAD.MOV.U32 R5, RZ, RZ, 0x10 ;  /* 0x00000010ff057424 */ /* 0x000fe200078e00ff */
[----:B------:R-:W-:Y:S01]  /*1720*/  SHF.R.U32.HI R0, RZ, 0x3, R0 ;  /* 0x00000003ff007819 */ /* 0x000fe20000011600 */
[----:B------:R-:W-:Y:S02]  /*1730*/  IMAD.IADD R208, R4, 0x1, R2 ;  /* 0x0000000104d07824 */ /* 0x000fe400078e0202 */
[----:B------:R-:W-:Y:S01]  /*1740*/  IMAD.MOV.U32 R2, RZ, RZ, 0x20 ;  /* 0x00000020ff027424 */ /* 0x000fe200078e00ff */
[----:B------:R-:W-:Y:S02]  /*1750*/  SEL R5, R5, 0xfffffff0, !P0 ;  /* 0xfffffff005057807 */ /* 0x000fe40004000000 */
[C---:B------:R-:W-:Y:S01]  /*1760*/  LEA R216, R208.reuse, 0x100, 0x1 ;  /* 0x00000100d0d87811 */ /* 0x040fe200078e08ff */
[----:B------:R-:W-:Y:S01]  /*1770*/  IMAD.SHL.U32 R208, R208, 0x2, RZ ;  /* 0x00000002d0d07824 */ /* 0x000fe200078e00ff */
[----:B------:R-:W-:Y:S01]  /*1780*/  BAR.SYNC.DEFER_BLOCKING 0x0 ;  /* 0x0000000000007b1d */ /* 0x000fe20000010000 */
[----:B------:R-:W-:-:S02]  /*1790*/  SEL R2, R2, 0xffffffe0, !P1 ;  /* 0xffffffe002027807 */ /* 0x000fc40004800000 */
[--C-:B------:R-:W-:Y:S01]  /*17a0*/  IMAD R212, R5, 0x2, R216.reuse ;  /* 0x0000000205d47824 */ /* 0x100fe200078e02d8 */
[----:B------:R-:W-:Y:S01]  /*17b0*/  LOP3.LUT R0, R3, R0, RZ, 0x3c, !PT ;  /* 0x0000000003007212 */ /* 0x000fe200078e3cff */
[----:B------:R-:W-:Y:S01]  /*17c0*/  IMAD.U32 R3, RZ, RZ, UR9 ;  /* 0x00000009ff037e24 */ /* 0x000fe2000f8e00ff */
[----:B------:R-:W-:Y:S01]  /*17d0*/  LOP3.LUT P0, RZ, R24, 0x2, RZ, 0xc0, !PT ;  /* 0x0000000218ff7812 */ /* 0x000fe2000780c0ff */
[C---:B------:R-:W-:Y:S02]  /*17e0*/  IMAD R216, R2.reuse, 0x2, R216 ;  /* 0x0000000202d87824 */ /* 0x040fe400078e02d8 */
[----:B------:R-:W-:Y:S02]  /*17f0*/  IMAD R220, R2, 0x2, R212 ;  /* 0x0000000202dc7824 */ /* 0x000fe400078e02d4 */
[----:B------:R-:W-:-:S04]  /*1800*/  IMAD R0, R25, 0x200, R0 ;  /* 0x0000020019007824 */ /* 0x000fc800078e0200 */
[----:B------:R-:W-:Y:S02]  /*1810*/  IMAD.SHL.U32 R224, R0, 0x2, RZ ;  /* 0x0000000200e07824 */ /* 0x000fe400078e00ff */
[----:B------:R-:W-:-:S03]  /*1820*/  IMAD R0, R28, c[0x0][0x208], RZ ;  /* 0x000082001c007a24 */ /* 0x000fc600078e02ff */
[----:B------:R-:W-:Y:S01]  /*1830*/  IADD3 R231, R224, 0xc120, RZ ;  /* 0x0000c120e0e77810 */ /* 0x000fe20007ffe0ff */
[----:B------:R-:W-:Y:S01]  /*1840*/  IMAD R0, R22, c[0x0][0x20c], R0 ;  /* 0x0000830016007a24 */ /* 0x000fe200078e0200 */
[----:B------:R-:W-:Y:S03]  /*1850*/  LDSM.16.M88.4 R156, [R208+0x100] ;  /* 0x00010000d09c783b */ /* 0x000fe60000000200 */
[----:B------:R-:W-:Y:S01]  /*1860*/  IMAD.IADD R7, R7, 0x1, R0 ;  /* 0x0000000107077824 */ /* 0x000fe200078e0200 */
[----:B------:R-:W-:Y:S01]  /*1870*/  IADD3 R0, R224, 0xc100, RZ ;  /* 0x0000c100e0007810 */ /* 0x000fe20007ffe0ff */
[----:B------:R-:W-:Y:S02]  /*1880*/  LDSM.16.M88.4 R192, [R208+0x4100] ;  /* 0x00410000d0c0783b */ /* 0x000fe40000000200 */
[----:B------:R-:W-:Y:S01]  /*1890*/  IMAD.WIDE.U32 R6, R3, c[0x0][0x210], R6 ;  /* 0x0000840003067a25 */ /* 0x000fe200078e0006 */
[----:B------:R-:W-:Y:S01]  /*18a0*/  @P0 IADD3 R231, R0, -0x20, RZ ;  /* 0xffffffe000e70810 */ /* 0x000fe20007ffe0ff */
[----:B------:R-:W-:Y:S02]  /*18b0*/  LDSM.16.M88.4 R160, [R212] ;  /* 0x00000000d4a0783b */ /* 0x000fe40000000200 */
[----:B------:R-:W-:Y:S01]  /*18c0*/  IMAD R0, R21, c[0x0][0x218], RZ ;  /* 0x0000860015007a24 */ /* 0x000fe200078e02ff */
[----:B------:R-:W-:Y:S01]  /*18d0*/  IADD3 R7, R7, UR4, RZ ;  /* 0x0000000407077c10 */ /* 0x000fe2000fffe0ff */
[----:B------:R-:W-:Y:S01]  /*18e0*/  ULDC.64 UR4, c[0x0][0x208] ;  /* 0x0000820000047ab9 */ /* 0x000fe20000000a00 */
[----:B------:R-:W-:Y:S01]  /*18f0*/  LDSM.16.M88.4 R196, [R212+0x4000] ;  /* 0x00400000d4c4783b */ /* 0x000fe20000000200 */
[----:B------:R-:W-:Y:S01]  /*1900*/  UIMAD UR18, UR17, UR4, URZ ;  /* 0x00000004111272a4 */ /* 0x000fe2000f8e023f */
[C---:B------:R-:W-:Y:S01]  /*1910*/  IMAD R0, R20.reuse, c[0x0][0x21c], R0 ;  /* 0x0000870014007a24 */ /* 0x040fe200078e0200 */
[----:B------:R-:W-:Y:S01]  /*1920*/  UIMAD.WIDE.U32 UR20, UR7, UR4, URZ ;  /* 0x00000004071472a5 */ /* 0x000fe2000f8e003f */
[----:B------:R-:W-:Y:S01]  /*1930*/  LDSM.16.M88.4 R176, [R216] ;  /* 0x00000000d8b0783b */ /* 0x000fe20000000200 */
[----:B------:R-:W-:Y:S01]  /*1940*/  UIMAD UR18, UR7, UR5, UR18 ;  /* 0x00000005071272a4 */ /* 0x000fe2000f8e0212 */
[----:B------:R-:W-:Y:S01]  /*1950*/  IMAD.WIDE.U32 R32, R20, c[0x0][0x218], R6 ;  /* 0x0000860014207a25 */ /* 0x000fe200078e0006 */
[----:B------:R-:W-:Y:S01]  /*1960*/  USHF.L.U32 UR13, UR4, 0x6, URZ ;  /* 0x00000006040d7899 */ /* 0x000fe2000800063f */
[----:B------:R-:W-:Y:S01]  /*1970*/  LDSM.16.M88.4 R200, [R216+0x4000] ;  /* 0x00400000d8c8783b */ /* 0x000fe20000000200 */
[----:B------:R-:W-:Y:S01]  /*1980*/  UIADD3 UR18, UR21, UR18, URZ ;  /* 0x0000001215127290 */ /* 0x000fe2000fffe03f */
[----:B------:R-:W-:Y:S01]  /*1990*/  IMAD.IADD R31, R33, 0x1, R0 ;  /* 0x00000001211f7824 */ /* 0x000fe200078e0200 */
[----:B------:R-:W-:Y:S01]  /*19a0*/  UMOV UR17, 0x6 ;  /* 0x0000000600117882 */ /* 0x000fe20000000000 */
[----:B------:R-:W-:Y:S01]  /*19b0*/  LDSM.16.M88.4 R188, [R220] ;  /* 0x00000000dcbc783b */ /* 0x000fe20000000200 */
[----:B------:R-:W-:Y:S01]  /*19c0*/  IMAD.U32 R6, RZ, RZ, UR20 ;  /* 0x00000014ff067e24 */ /* 0x000fe2000f8e00ff */
[----:B------:R-:W-:Y:S01]  /*19d0*/  UIMAD UR18, UR18, 0x60, URZ ;  /* 0x00000060121278a4 */ /* 0x000fe2000f8e023f */
[----:B------:R-:W-:Y:S01]  /*19e0*/  IMAD.MOV.U32 R30, RZ, RZ, R32 ;  /* 0x000000ffff1e7224 */ /* 0x000fe200078e0020 */
[----:B------:R-:W-:Y:S01]  /*19f0*/  LDSM.16.M88.4 R204, [R220+0x4000] ;  /* 0x00400000dccc783b */ /* 0x000fe20000000200 */
[----:B------:R-:W-:Y:S01]  /*1a00*/  IMAD.U32 R16, RZ, RZ, UR13 ;  /* 0x0000000dff107e24 */ /* 0x000fe2000f8e00ff */
[----:B------:R-:W-:Y:S01]  /*1a10*/  USHF.L.U64.HI UR17, UR4, UR17, UR5 ;  /* 0x0000001104117299 */ /* 0x000fe20008010205 */
[----:B------:R-:W-:Y:S01]  /*1a20*/  IMAD.WIDE.U32 R10, R6, 0x60, R30 ;  /* 0x00000060060a7825 */ /* 0x000fe200078e001e */
[----:B------:R-:W-:Y:S01]  /*1a30*/  LDSM.16.M88.4 R208, [R208+0x8100] ;  /* 0x00810000d0d0783b */ /* 0x000fe20000000200 */
[----:B------:R-:W-:-:S02]  /*1a40*/  SEL R3, RZ, 0x4, P4 ;  /* 0x00000004ff037807 */ /* 0x000fc40002000000 */
[----:B------:R-:W-:Y:S01]  /*1a50*/  IMAD.U32 R7, RZ, RZ, UR21 ;  /* 0x00000015ff077e24 */ /* 0x000fe2000f8e00ff */
[----:B------:R-:W-:Y:S01]  /*1a60*/  LDSM.16.M88.4 R212, [R212+0x8000] ;  /* 0x00800000d4d4783b */ /* 0x000fe20000000200 */
[----:B------:R-:W-:Y:S02]  /*1a70*/  IADD3 R0, R11, UR18, RZ ;  /* 0x000000120b007c10 */ /* 0x000fe4000fffe0ff */
[C---:B------:R-:W-:Y:S01]  /*1a80*/  LEA R6, P0, R10.reuse, c[0x0][0x1f8], 0x1 ;  /* 0x00007e000a067a11 */ /* 0x040fe200078008ff */
[----:B------:R-:W-:Y:S01]  /*1a90*/  LDSM.16.M88.4 R216, [R216+0x8000] ;  /* 0x00800000d8d8783b */ /* 0x000fe20000000200 */
[----:B------:R-:W-:Y:S02]  /*1aa0*/  IADD3 R248, R231, 0x800, RZ ;  /* 0x00000800e7f87810 */ /* 0x000fe40007ffe0ff */
[----:B------:R-:W-:Y:S01]  /*1ab0*/  LEA.HI.X R7, R10, c[0x0][0x1fc], R0, 0x1, P0 ;  /* 0x00007f000a077a11 */ /* 0x000fe200000f0c00 */
[----:B------:R-:W-:Y:S01]  /*1ac0*/  LDSM.16.M88.4 R220, [R220+0x8000] ;  /* 0x00800000dcdc783b */ /* 0x000fe20000000200 */
[----:B------:R-:W-:-:S02]  /*1ad0*/  IADD3 R16, P1, P0, R16, 0x80, R6 ;  /* 0x0000008010107810 */ /* 0x000fc4000783e006 */
[----:B------:R-:W-:Y:S01]  /*1ae0*/  IADD3 R10, P2, R6, UR13, RZ ;  /* 0x0000000d060a7c10 */ /* 0x000fe2000ff5e0ff */
[----:B------:R-:W-:Y:S01]  /*1af0*/  BAR.SYNC.DEFER_BLOCKING 0x0 ;  /* 0x0000000000007b1d */ /* 0x000fe20000010000 */
[----:B------:R-:W-:Y:S02]  /*1b00*/  IADD3.X R17, RZ, UR17, R7, P1, P0 ;  /* 0x00000011ff117c10 */ /* 0x000fe40008fe0407 */
[----:B------:R-:W-:Y:S02]  /*1b10*/  IADD3.X R11, R7, UR17, RZ, P2, !PT ;  /* 0x00000011070b7c10 */ /* 0x000fe400097fe4ff */
[----:B------:R-:W-:Y:S01]  /*1b20*/  ISETP.LT.OR P2, PT, R9, 0x1, P6 ;  /* 0x000000010900780c */ /* 0x000fe20003741670 */
[----:B------:R-:W-:Y:S01]  /*1b30*/  STL.64 [R1+0x8], R32 ;  /* 0x0000082001007387 */ /* 0x000fe20000100a00 */
[C---:B------:R-:W-:Y:S02]  /*1b40*/  IADD3 R247, R231.reuse, 0x1000, RZ ;  /* 0x00001000e7f77810 */ /* 0x040fe40007ffe0ff */
[C---:B------:R-:W-:Y:S01]  /*1b50*/  IADD3 R246, R231.reuse, 0x1800, RZ ;  /* 0x00001800e7f67810 */ /* 0x040fe20007ffe0ff */
[----:B------:R-:W-:Y:S01]  /*1b60*/  STL.64 [R1], R30 ;  /* 0x0000001e01007387 */ /* 0x000fe20000100a00 */
[----:B------:R-:W-:-:S02]  /*1b70*/  IADD3 R245, R231, 0x2000, RZ ;  /* 0x00002000e7f57810 */ /* 0x000fc40007ffe0ff */
[C---:B------:R-:W-:Y:S02]  /*1b80*/  IADD3 R244, R231.reuse, 0x2800, RZ ;  /* 0x00002800e7f47810 */ /* 0x040fe40007ffe0ff */
[C---:B------:R-:W-:Y:S02]  /*1b90*/  IADD3 R243, R231.reuse, 0x3000, RZ ;  /* 0x00003000e7f37810 */ /* 0x040fe40007ffe0ff */
[C---:B------:R-:W-:Y:S02]  /*1ba0*/  IADD3 R242, R231.reuse, 0x3800, RZ ;  /* 0x00003800e7f27810 */ /* 0x040fe40007ffe0ff */
[C---:B------:R-:W-:Y:S02]  /*1bb0*/  IADD3 R241, R231.reuse, 0x4000, RZ ;  /* 0x00004000e7f17810 */ /* 0x040fe40007ffe0ff */
[C---:B------:R-:W-:Y:S02]  /*1bc0*/  IADD3 R240, R231.reuse, 0x4800, RZ ;  /* 0x00004800e7f07810 */ /* 0x040fe40007ffe0ff */
[----:B------:R-:W-:Y:S01]  /*1bd0*/  IADD3 R239, R231, 0x5000, RZ ;  /* 0x00005000e7ef7810 */ /* 0x000fe20007ffe0ff */
[----:B------:R-:W-:-:S04]  /*1be0*/  DEPBAR.LE SB0, 0x0 ;  /* 0x000080000000791a */ /* 0x000fc80000000000 */
[----:B------:R-:W-:Y:S01]  /*1bf0*/  BAR.SYNC.DEFER_BLOCKING 0x0 ;  /* 0x0000000000007b1d */ /* 0x000fe20000010000 */
[C---:B------:R-:W-:Y:S02]  /*1c00*/  IADD3 R238, R231.reuse, 0x5800, RZ ;  /* 0x00005800e7ee7810 */ /* 0x040fe40007ffe0ff */
[C---:B------:R-:W-:Y:S02]  /*1c10*/  IADD3 R237, R231.reuse, 0x6000, RZ ;  /* 0x00006000e7ed7810 */ /* 0x040fe40007ffe0ff */
[C---:B------:R-:W-:Y:S02]  /*1c20*/  IADD3 R236, R231.reuse, 0x6800, RZ ;  /* 0x00006800e7ec7810 */ /* 0x040fe40007ffe0ff */
[C---:B------:R-:W-:Y:S02]  /*1c30*/  IADD3 R235, R231.reuse, 0x7000, RZ ;  /* 0x00007000e7eb7810 */ /* 0x040fe40007ffe0ff */
[C---:B------:R-:W-:Y:S02]  /*1c40*/  IADD3 R234, R231.reuse, 0x7800, RZ ;  /* 0x00007800e7ea7810 */ /* 0x040fe40007ffe0ff */
[----:B------:R-:W-:-:S02]  /*1c50*/  IADD3 R233, R231, 0x8000, RZ ;  /* 0x00008000e7e97810 */ /* 0x000fc40007ffe0ff */
[----:B------:R-:W-:Y:S01]  /*1c60*/  IADD3 R232, R231, 0x8800, RZ ;  /* 0x00008800e7e87810 */ /* 0x000fe20007ffe0ff */
[----:B------:R-:W1:Y:S04]  /*1c70*/  LDSM.16.M88.4 R12, [R224+0xc100] ;  /* 0x00c10000e00c783b */ /* 0x000e680000000200 */
[----:B------:R-:W-:Y:S04]  /*1c80*/  LDSM.16.M88.4 R36, [R231] ;  /* 0x00000000e724783b */ /* 0x000fe80000000200 */
[----:B------:R-:W2:Y:S04]  /*1c90*/  LDSM.16.M88.4 R48, [R224+0xc900] ;  /* 0x00c90000e030783b */ /* 0x000ea80000000200 */
[----:B------:R-:W3:Y:S04]  /*1ca0*/  LDSM.16.M88.4 R60, [R231+0x800] ;  /* 0x00080000e73c783b */ /* 0x000ee80000000200 */
[----:B------:R-:W4:Y:S04]  /*1cb0*/  LDSM.16.M88.4 R40, [R224+0xd100] ;  /* 0x00d10000e028783b */ /* 0x000f280000000200 */
[----:B------:R-:W-:Y:S04]  /*1cc0*/  LDSM.16.M88.4 R52, [R224+0xe900] ;  /* 0x00e90000e034783b */ /* 0x000fe80000000200 */
[----:B------:R-:W-:Y:S04]  /*1cd0*/  LDSM.16.M88.4 R56, [R231+0x1000] ;  /* 0x00100000e738783b */ /* 0x000fe80000000200 */
[----:B------:R-:W-:Y:S04]  /*1ce0*/  LDSM.16.M88.4 R64, [R231+0x1800] ;  /* 0x00180000e740783b */ /* 0x000fe80000000200 */
[----:B------:R-:W-:Y:S04]  /*1cf0*/  LDSM.16.M88.4 R68, [R231+0x2000] ;  /* 0x00200000e744783b */ /* 0x000fe80000000200 */
[----:B------:R-:W-:Y:S01]  /*1d00*/  LDSM.16.M88.4 R84, [R231+0x2800] ;  /* 0x00280000e754783b */ /* 0x000fe20000000200 */
[C---:B-1----:R-:W-:Y:S07]  /*1d10*/  HMMA.16816.F32 R20, R156.reuse, R12, RZ ;  /* 0x0000000c9c14723c */ /* 0x042fee00000018ff */
[----:B------:R-:W-:Y:S01]  /*1d20*/  SEL R12, RZ, 0x1, P6 ;  /* 0x00000001ff0c7807 */ /* 0x000fe20003000000 */
[----:B------:R-:W-:Y:S03]  /*1d30*/  HMMA.16816.F32 R28, R156, R14, RZ ;  /* 0x0000000e9c1c723c */ /* 0x000fe600000018ff */
[----:B------:R-:W-:-:S04]  /*1d40*/  IADD3 R0, R3, R8, R12 ;  /* 0x0000000803007210 */ /* 0x000fc80007ffe00c */
[----:B------:R-:W-:Y:S01]  /*1d50*/  IMAD.U32 R14, RZ, RZ, UR13 ;  /* 0x0000000dff0e7e24 */ /* 0x000fe2000f8e00ff */
[----:B------:R-:W-:Y:S01]  /*1d60*/  LOP3.LUT P3, RZ, R0, 0x2, RZ, 0xc0, !PT ;  /* 0x0000000200ff7812 */ /* 0x000fe2000786c0ff */
[----:B--2---:R-:W-:Y:S03]  /*1d70*/  HMMA.16816.F32 R32, R156, R48, RZ ;  /* 0x000000309c20723c */ /* 0x004fe600000018ff */
[----:B------:R-:W-:-:S04]  /*1d80*/  IADD3 R14, P1, P0, R14, 0x100, R6 ;  /* 0x000001000e0e7810 */ /* 0x000fc8000783e006 */
[----:B------:R-:W-:Y:S01]  /*1d90*/  IADD3.X R15, RZ, UR17, R7, P1, P0 ;  /* 0x00000011ff0f7c10 */ /* 0x000fe20008fe0407 */
[----:B------:R-:W-:Y:S01]  /*1da0*/  HMMA.16816.F32 R92, R160, R36, R20 ;  /* 0x00000024a05c723c */ /* 0x000fe20000001814 */
[----:B------:R-:W-:Y:S01]  /*1db0*/  ISETP.LT.OR P1, PT, R9, 0x1, !P3 ;  /* 0x000000010900780c */ /* 0x000fe20005f21670 */
[----:B------:R-:W1:Y:S01]  /*1dc0*/  LDSM.16.M88.4 R20, [R224+0xd900] ;  /* 0x00d90000e014783b */ /* 0x000e620000000200 */
[----:B------:R-:W-:-:S04]  /*1dd0*/  IADD3 R12, P0, R10, UR13, RZ ;  /* 0x0000000d0a0c7c10 */ /* 0x000fc8000ff1e0ff */
[----:B------:R-:W-:Y:S01]  /*1de0*/  IADD3.X R13, R11, UR17, RZ, P0, !PT ;  /* 0x000000110b0d7c10 */ /* 0x000fe200087fe4ff */
[----:B------:R-:W-:Y:S01]  /*1df0*/  HMMA.16816.F32 R96, R160, R38, R28 ;  /* 0x00000026a060723c */ /* 0x000fe2000000181c */
[----:B------:R-:W-:Y:S01]  /*1e00*/  LOP3.LUT P0, RZ, R0, 0x4, RZ, 0xc0, !PT ;  /* 0x0000000400ff7812 */ /* 0x000fe2000780c0ff */
[----:B------:R-:W2:Y:S01]  /*1e10*/  LDSM.16.M88.4 R28, [R224+0xe100] ;  /* 0x00e10000e01c783b */ /* 0x000ea20000000200 */
[----:B------:R-:W-:-:S03]  /*1e20*/  IMAD.MOV.U32 R0, RZ, RZ, 0x40 ;  /* 0x00000040ff007424 */ /* 0x000fc600078e00ff */
[----:B------:R-:W-:Y:S01]  /*1e30*/  @!PT LDS RZ, [RZ] ;  /* 0x00000000fffff984 */ /* 0x000fe20000000800 */
[----:B------:R-:W-:Y:S01]  /*1e40*/  @!PT LDS RZ, [RZ] ;  /* 0x00000000fffff984 */ /* 0x000fe20000000800 */
[----:B------:R-:W-:Y:S01]  /*1e50*/  @!PT LDS RZ, [RZ] ;  /* 0x00000000fffff984 */ /* 0x000fe20000000800 */
[----:B------:R1:W-:Y:S01]  /*1e60*/  LDGSTS.E.BYPASS.LTC128B.128 [R249+0x100], [R6.64], !P2 ;  /* 0x0010000006f97fae */ /* 0x0003e2000d101d4a */
[C---:B------:R-:W-:Y:S01]  /*1e70*/  ISETP.LT.OR P2, PT, R9.reuse, 0x1, !P0 ;  /* 0x000000010900780c */ /* 0x040fe20004741670 */
[----:B---3--:R-:W-:Y:S02]  /*1e80*/  HMMA.16816.F32 R88, R160, R60, R32 ;  /* 0x0000003ca058723c */ /* 0x008fe40000001820 */
[----:B------:R3:W-:Y:S01]  /*1e90*/  LDGSTS.E.BYPASS.LTC128B.128 [R249+0x3100], [R6.64+0x80], !P1 ;  /* 0x0310008006f97fae */ /* 0x0007e2000c901d4a */
[----:B------:R-:W-:-:S05]  /*1ea0*/  ISETP.LT.OR P1, PT, R9, 0x21, P6 ;  /* 0x000000210900780c */ /* 0x000fca0003721670 */
[C---:B----4-:R-:W-:Y:S04]  /*1eb0*/  HMMA.16816.F32 R44, R156.reuse, R40, RZ ;  /* 0x000000289c2c723c */ /* 0x050fe800000018ff */
[----:B------:R3:W-:Y:S01]  /*1ec0*/  LDGSTS.E.BYPASS.LTC128B.128 [R249+0x6100], [R6.64+0x100], !P2 ;  /* 0x0610010006f97fae */ /* 0x0007e2000d101d4a */
[C---:B------:R-:W-:Y:S02]  /*1ed0*/  ISETP.LT.OR P2, PT, R9.reuse, 0x21, !P3 ;  /* 0x000000210900780c */ /* 0x040fe40005f41670 */
[C---:B------:R-:W-:Y:S01]  /*1ee0*/  ISETP.LT.OR P3, PT, R9.reuse, 0x41, !P3 ;  /* 0x000000410900780c */ /* 0x040fe20005f61670 */
[----:B------:R4:W-:Y:S01]  /*1ef0*/  LDGSTS.E.BYPASS.LTC128B.128 [R249+0x1100], [R10.64], !P1 ;  /* 0x011000000af97fae */ /* 0x0009e2000c901d4a */
[C---:B------:R-:W-:Y:S01]  /*1f00*/  ISETP.LT.OR P1, PT, R9.reuse, 0x21, !P0 ;  /* 0x000000210900780c */ /* 0x040fe20004721670 */
[----:B------:R-:W-:Y:S01]  /*1f10*/  HMMA.16816.F32 R40, R156, R42, RZ ;  /* 0x0000002a9c28723c */ /* 0x000fe200000018ff */
[----:B------:R-:W-:-:S07]  /*1f20*/  ISETP.LT.OR P0, PT, R9, 0x41, !P0 ;  /* 0x000000410900780c */ /* 0x000fce0004701670 */
[----:B------:R5:W-:Y:S01]  /*1f30*/  LDGSTS.E.BYPASS.LTC128B.128 [R249+0x4100], [R16.64], !P2 ;  /* 0x0410000010f97fae */ /* 0x000be2000d101d4a */
[----:B------:R-:W-:Y:S01]  /*1f40*/  LOP3.LUT P2, RZ, R24, 0x4, RZ, 0xc0, !PT ;  /* 0x0000000418ff7812 */ /* 0x000fe2000784c0ff */
[----:B-1----:R-:W-:Y:S02]  /*1f50*/  HMMA.16816.F32 R36, R156, R20, RZ ;  /* 0x000000149c24723c */ /* 0x002fe400000018ff */
[----:B------:R1:W-:Y:S01]  /*1f60*/  LDGSTS.E.BYPASS.LTC128B.128 [R249+0x7100], [R14.64], !P1 ;  /* 0x071000000ef97fae */ /* 0x0003e2000c901d4a */
[----:B------:R-:W-:Y:S02]  /*1f70*/  ISETP.LT.OR P1, PT, R9, 0x41, P6 ;  /* 0x000000410900780c */ /* 0x000fe40003721670 */
[----:B------:R-:W-:-:S03]  /*1f80*/  SEL R0, R0, 0xffffffc0, !P2 ;  /* 0xffffffc000007807 */ /* 0x000fc60005000000 */
[----:B------:R-:W-:Y:S02]  /*1f90*/  HMMA.16816.F32 R32, R156, R22, RZ ;  /* 0x000000169c20723c */ /* 0x000fe400000018ff */
[----:B------:R-:W-:Y:S02]  /*1fa0*/  IMAD.IADD R230, R224, 0x1, R0 ;  /* 0x00000001e0e67824 */ /* 0x000fe400078e0200 */
[----:B------:R-:W-:-:S04]  /*1fb0*/  IMAD.IADD R227, R0, 0x1, R231 ;  /* 0x0000000100e37824 */ /* 0x000fc800078e02e7 */
[C---:B--2---:R-:W-:Y:S01]  /*1fc0*/  HMMA.16816.F32 R20, R156.reuse, R28, RZ ;  /* 0x0000001c9c14723c */ /* 0x044fe200000018ff */
[----:B------:R1:W-:Y:S04]  /*1fd0*/  LDGSTS.E.BYPASS.LTC128B.128 [R249+0x2100], [R12.64], !P1 ;  /* 0x021000000cf97fae */ /* 0x0003e8000c901d4a */
[----:B------:R1:W-:Y:S03]  /*1fe0*/  LDGSTS.E.BYPASS.LTC128B.128 [R249+0x5100], [R12.64+0x80], !P3 ;  /* 0x051000800cf97fae */ /* 0x0003e6000d901d4a */
[----:B------:R-:W-:Y:S01]  /*1ff0*/  HMMA.16816.F32 R48, R156, R50, RZ ;  /* 0x000000329c30723c */ /* 0x000fe200000018ff */
[----:B------:R1:W-:Y:S01]  /*2000*/  LDGSTS.E.BYPASS.LTC128B.128 [R249+0x8100], [R12.64+0x100], !P0 ;  /* 0x081001000cf97fae */ /* 0x0003e2000c101d4a */
[----:B------:R-:W-:-:S03]  /*2010*/  PLOP3.LUT P0, PT, PT, PT, UP0, 0x80, 0x0 ;  /* 0x000000000000781c */ /* 0x000fc60003f0f008 */
[----:B------:R-:W2:Y:S03]  /*2020*/  LDSM.16.M88.4 R24, [R230+0xd100] ;  /* 0x00d10000e618783b */ /* 0x000ea60000000200 */
[C---:B-----5:R-:W-:Y:S01]  /*2030*/  HMMA.16816.F32 R16, R156.reuse, R30, RZ ;  /* 0x0000001e9c10723c */ /* 0x060fe200000018ff */
[----:B------:R-:W5:Y:S04]  /*2040*/  LDSM.16.M88.4 R72, [R230+0xc100] ;  /* 0x00c10000e648783b */ /* 0x000f680000000200 */
[----:B------:R-:W-:Y:S03]  /*2050*/  LDSM.16.M88.4 R76, [R230+0xc900] ;  /* 0x00c90000e64c783b */ /* 0x000fe60000000200 */
[C---:B----4-:R-:W-:Y:S01]  /*2060*/  HMMA.16816.F32 R8, R156.reuse, R52, RZ ;  /* 0x000000349c08723c */ /* 0x050fe200000018ff */
[----:B------:R-:W-:Y:S04]  /*2070*/  LDSM.16.M88.4 R108, [R227+0x1800] ;  /* 0x00180000e36c783b */ /* 0x000fe80000000200 */
[----:B------:R-:W-:Y:S03]  /*2080*/  LDSM.16.M88.4 R112, [R227+0x2000] ;  /* 0x00200000e370783b */ /* 0x000fe60000000200 */
[----:B------:R-:W-:Y:S01]  /*2090*/  HMMA.16816.F32 R52, R156, R54, RZ ;  /* 0x000000369c34723c */ /* 0x000fe200000018ff */
[----:B------:R-:W-:Y:S04]  /*20a0*/  LDSM.16.M88.4 R104, [R224+0xf100] ;  /* 0x00f10000e068783b */ /* 0x000fe80000000200 */
[----:B-1----:R-:W1:Y:S03]  /*20b0*/  LDSM.16.M88.4 R12, [R230+0xe100] ;  /* 0x00e10000e60c783b */ /* 0x002e660000000200 */
[C---:B------:R-:W-:Y:S01]  /*20c0*/  HMMA.16816.F32 R28, R160.reuse, R68, R20 ;  /* 0x00000044a01c723c */ /* 0x040fe20000001814 */
[----:B------:R-:W0:Y:S07]  /*20d0*/  LDGDEPBAR ;  /* 0x00000000000079af */ /* 0x000e2e0000000000 */
[C---:B------:R-:W-:Y:S08]  /*20e0*/  HMMA.16816.F32 R44, R160.reuse, R56, R44 ;  /* 0x00000038a02c723c */ /* 0x040ff0000000182c */
[C---:B------:R-:W-:Y:S08]  /*20f0*/  HMMA.16816.F32 R40, R160.reuse, R58, R40 ;  /* 0x0000003aa028723c */ /* 0x040ff00000001828 */
[C---:B------:R-:W-:Y:S01]  /*2100*/  HMMA.16816.F32 R20, R160.reuse, R70, R16 ;  /* 0x00000046a014723c */ /* 0x040fe20000001810 */
[----:B------:R-:W4:Y:S07]  /*2110*/  LDSM.16.M88.4 R16, [R230+0xd900] ;  /* 0x00d90000e610783b */ /* 0x000f2e0000000200 */
[C---:B------:R-:W-:Y:S01]  /*2120*/  HMMA.16816.F32 R80, R160.reuse, R62, R48 ;  /* 0x0000003ea050723c */ /* 0x040fe20000001830 */
[----:B------:R-:W1:Y:S04]  /*2130*/  LDSM.16.M88.4 R48, [R230+0xe900] ;  /* 0x00e90000e630783b */ /* 0x000e680000000200 */
[----:B------:R-:W-:Y:S03]  /*2140*/  LDSM.16.M88.4 R60, [R227] ;  /* 0x00000000e33c783b */ /* 0x000fe60000000200 */
[C---:B------:R-:W-:Y:S08]  /*2150*/  HMMA.16816.F32 R8, R160.reuse, R84, R8 ;  /* 0x00000054a008723c */ /* 0x040ff00000001808 */
[C---:B------:R-:W-:Y:S01]  /*2160*/  HMMA.16816.F32 R52, R160.reuse, R86, R52 ;  /* 0x00000056a034723c */ /* 0x040fe20000001834 */
[----:B------:R-:W1:Y:S07]  /*2170*/  LDSM.16.M88.4 R84, [R227+0x1000] ;  /* 0x00100000e354783b */ /* 0x000e6e0000000200 */
[C---:B------:R-:W-:Y:S08]  /*2180*/  HMMA.16816.F32 R36, R160.reuse, R64, R36 ;  /* 0x00000040a024723c */ /* 0x040ff00000001824 */
[----:B------:R-:W-:Y:S08]  /*2190*/  HMMA.16816.F32 R32, R160, R66, R32 ;  /* 0x00000042a020723c */ /* 0x000ff00000001820 */
[C---:B--2---:R-:W-:Y:S08]  /*21a0*/  HMMA.16816.F32 R44, R176.reuse, R24, R44 ;  /* 0x00000018b02c723c */ /* 0x044ff0000000182c */
[C---:B------:R-:W-:Y:S08]  /*21b0*/  HMMA.16816.F32 R40, R176.reuse, R26, R40 ;  /* 0x0000001ab028723c */ /* 0x040ff00000001828 */
[C---:B-----5:R-:W-:Y:S01]  /*21c0*/  HMMA.16816.F32 R56, R176.reuse, R72, R92 ;  /* 0x00000048b038723c */ /* 0x060fe2000000185c */
[----:B------:R-:W2:Y:S07]  /*21d0*/  LDSM.16.M88.4 R92, [R227+0x800] ;  /* 0x00080000e35c783b */ /* 0x000eae0000000200 */
[C---:B-1----:R-:W-:Y:S01]  /*21e0*/  HMMA.16816.F32 R24, R176.reuse, R14, R20 ;  /* 0x0000000eb018723c */ /* 0x042fe20000001814 */
[----:B------:R-:W1:Y:S07]  /*21f0*/  LDSM.16.M88.4 R20, [R227+0x2800] ;  /* 0x00280000e314783b */ /* 0x000e6e0000000200 */
[C---:B------:R-:W-:Y:S08]  /*2200*/  HMMA.16816.F32 R72, R176.reuse, R74, R96 ;  /* 0x0000004ab048723c */ /* 0x040ff00000001860 */
[C---:B----4-:R-:W-:Y:S08]  /*2210*/  HMMA.16816.F32 R36, R176.reuse, R16, R36 ;  /* 0x00000010b024723c */ /* 0x050ff00000001824 */
[C---:B------:R-:W-:Y:S08]  /*2220*/  HMMA.16816.F32 R32, R176.reuse, R18, R32 ;  /* 0x00000012b020723c */ /* 0x040ff00000001820 */
[C---:B------:R-:W-:Y:S08]  /*2230*/  HMMA.16816.F32 R68, R176.reuse, R76, R88 ;  /* 0x0000004cb044723c */ /* 0x040ff00000001858 */
[C---:B------:R-:W-:Y:S08]  /*2240*/  HMMA.16816.F32 R16, R176.reuse, R48, R8 ;  /* 0x00000030b010723c */ /* 0x040ff00000001808 */
[C---:B------:R-:W-:Y:S08]  /*2250*/  HMMA.16816.F32 R28, R176.reuse, R12, R28 ;  /* 0x0000000cb01c723c */ /* 0x040ff0000000181c */
[----:B------:R-:W-:Y:S01]  /*2260*/  HMMA.16816.F32 R12, R176, R50, R52 ;  /* 0x00000032b00c723c */ /* 0x000fe20000001834 */
[----:B------:R-:W4:Y:S07]  /*2270*/  LDSM.16.M88.4 R52, [R224+0x10100] ;  /* 0x01010000e034783b */ /* 0x000f2e0000000200 */
[C---:B------:R-:W-:Y:S01]  /*2280*/  HMMA.16816.F32 R88, R188.reuse, R84, R44 ;  /* 0x00000054bc58723c */ /* 0x040fe2000000182c */
[----:B------:R-:W5:Y:S07]  /*2290*/  LDSM.16.M88.4 R44, [R224+0xf900] ;  /* 0x00f90000e02c783b */ /* 0x000f6e0000000200 */
[----:B------:R-:W-:Y:S01]  /*22a0*/  HMMA.16816.F32 R84, R188, R86, R40 ;  /* 0x00000056bc54723c */ /* 0x000fe20000001828 */
[----:B------:R-:W1:Y:S07]  /*22b0*/  LDSM.16.M88.4 R40, [R224+0x11900] ;  /* 0x01190000e028783b */ /* 0x000e6e0000000200 */
[----:B------:R-:W-:Y:S08]  /*22c0*/  HMMA.16816.F32 R64, R176, R78, R80 ;  /* 0x0000004eb040723c */ /* 0x000ff00000001850 */
[C---:B------:R-:W-:Y:S08]  /*22d0*/  HMMA.16816.F32 R8, R188.reuse, R60, R56 ;  /* 0x0000003cbc08723c */ /* 0x040ff00000001838 */
[C---:B------:R-:W-:Y:S01]  /*22e0*/  HMMA.16816.F32 R100, R188.reuse, R62, R72 ;  /* 0x0000003ebc64723c */ /* 0x040fe20000001848 */
[----:B------:R-:W3:Y:S07]  /*22f0*/  LDSM.16.M88.4 R60, [R224+0x11100] ;  /* 0x01110000e03c783b */ /* 0x000eee0000000200 */
[C---:B--2---:R-:W-:Y:S08]  /*2300*/  HMMA.16816.F32 R96, R188.reuse, R92, R68 ;  /* 0x0000005cbc60723c */ /* 0x044ff00000001844 */
[C---:B------:R-:W-:Y:S01]  /*2310*/  HMMA.16816.F32 R80, R188.reuse, R108, R36 ;  /* 0x0000006cbc50723c */ /* 0x040fe20000001824 */
[----:B------:R-:W2:Y:S07]  /*2320*/  LDSM.16.M88.4 R36, [R231+0x3000] ;  /* 0x00300000e724783b */ /* 0x000eae0000000200 */
[C---:B-1----:R-:W-:Y:S08]  /*2330*/  HMMA.16816.F32 R56, R188.reuse, R20, R16 ;  /* 0x00000014bc38723c */ /* 0x042ff00000001810 */
[C---:B------:R-:W-:Y:S01]  /*2340*/  HMMA.16816.F32 R76, R188.reuse, R110, R32 ;  /* 0x0000006ebc4c723c */ /* 0x040fe20000001820 */
[----:B------:R-:W1:Y:S07]  /*2350*/  LDSM.16.M88.4 R108, [R231+0x3800] ;  /* 0x00380000e76c783b */ /* 0x000e6e0000000200 */
[C---:B------:R-:W-:Y:S01]  /*2360*/  HMMA.16816.F32 R92, R188.reuse, R94, R64 ;  /* 0x0000005ebc5c723c */ /* 0x040fe20000001840 */
[----:B------:R-:W1:Y:S07]  /*2370*/  LDSM.16.M88.4 R64, [R224+0x10900] ;  /* 0x01090000e040783b */ /* 0x000e6e0000000200 */
[C---:B------:R-:W-:Y:S08]  /*2380*/  HMMA.16816.F32 R72, R188.reuse, R112, R28 ;  /* 0x00000070bc48723c */ /* 0x040ff0000000181c */
[----:B------:R-:W-:Y:S08]  /*2390*/  HMMA.16816.F32 R68, R188, R114, R24 ;  /* 0x00000072bc44723c */ /* 0x000ff00000001818 */
[C---:B------:R-:W-:Y:S08]  /*23a0*/  HMMA.16816.F32 R32, R192.reuse, R104, R8 ;  /* 0x00000068c020723c */ /* 0x040ff00000001808 */
[----:B------:R-:W-:Y:S01]  /*23b0*/  HMMA.16816.F32 R28, R192, R106, R100 ;  /* 0x0000006ac01c723c */ /* 0x000fe20000001864 */
[----:B------:R-:W1:Y:S04]  /*23c0*/  LDSM.16.M88.4 R100, [R231+0x4000] ;  /* 0x00400000e764783b */ /* 0x000e680000000200 */
[----:B------:R-:W-:Y:S03]  /*23d0*/  LDSM.16.M88.4 R104, [R231+0x4800] ;  /* 0x00480000e768783b */ /* 0x000fe60000000200 */
[----:B------:R-:W-:Y:S08]  /*23e0*/  HMMA.16816.F32 R48, R188, R22, R12 ;  /* 0x00000016bc30723c */ /* 0x000ff0000000180c */
[C---:B----4-:R-:W-:Y:S08]  /*23f0*/  HMMA.16816.F32 R16, R192.reuse, R52, R88 ;  /* 0x00000034c010723c */ /* 0x050ff00000001858 */
[C---:B-----5:R-:W-:Y:S08]  /*2400*/  HMMA.16816.F32 R24, R192.reuse, R44, R96 ;  /* 0x0000002cc018723c */ /* 0x060ff00000001860 */
[C---:B------:R-:W-:Y:S01]  /*2410*/  HMMA.16816.F32 R12, R192.reuse, R54, R84 ;  /* 0x00000036c00c723c */ /* 0x040fe20000001854 */
[----:B------:R-:W4:Y:S07]  /*2420*/  LDSM.16.M88.4 R84, [R231+0x5000] ;  /* 0x00500000e754783b */ /* 0x000f2e0000000200 */
[C---:B------:R-:W-:Y:S01]  /*2430*/  HMMA.16816.F32 R88, R192.reuse, R40, R56 ;  /* 0x00000028c058723c */ /* 0x040fe20000001838 */
[----:B------:R-:W5:Y:S07]  /*2440*/  LDSM.16.M88.4 R56, [R230+0xf100] ;  /* 0x00f10000e638783b */ /* 0x000f6e0000000200 */
[C---:B------:R-:W-:Y:S08]  /*2450*/  HMMA.16816.F32 R20, R192.reuse, R46, R92 ;  /* 0x0000002ec014723c */ /* 0x040ff0000000185c */
[C---:B---3--:R-:W-:Y:S08]  /*2460*/  HMMA.16816.F32 R92, R192.reuse, R60, R72 ;  /* 0x0000003cc05c723c */ /* 0x048ff00000001848 */
[----:B------:R-:W-:Y:S08]  /*2470*/  HMMA.16816.F32 R96, R192, R62, R68 ;  /* 0x0000003ec060723c */ /* 0x000ff00000001844 */
[C---:B--2---:R-:W-:Y:S01]  /*2480*/  HMMA.16816.F32 R52, R196.reuse, R36, R32 ;  /* 0x00000024c434723c */ /* 0x044fe20000001820 */
[----:B------:R-:W-:Y:S07]  /*2490*/  LDSM.16.M88.4 R32, [R230+0x10100] ;  /* 0x01010000e620783b */ /* 0x000fee0000000200 */
[C---:B------:R-:W-:Y:S01]  /*24a0*/  HMMA.16816.F32 R60, R196.reuse, R38, R28 ;  /* 0x00000026c43c723c */ /* 0x040fe2000000181c */
[----:B------:R-:W-:Y:S04]  /*24b0*/  LDSM.16.M88.4 R28, [R230+0x10900] ;  /* 0x01090000e61c783b */ /* 0x000fe80000000200 */
[----:B------:R-:W-:Y:S03]  /*24c0*/  LDSM.16.M88.4 R36, [R230+0xf900] ;  /* 0x00f90000e624783b */ /* 0x000fe60000000200 */
[----:B-1----:R-:W-:Y:S01]  /*24d0*/  HMMA.16816.F32 R68, R196, R108, R24 ;  /* 0x0000006cc444723c */ /* 0x002fe20000001818 */
[----:B------:R-:W1:Y:S07]  /*24e0*/  LDSM.16.M88.4 R24, [R230+0x11100] ;  /* 0x01110000e618783b */ /* 0x000e6e0000000200 */
[C---:B------:R-:W-:Y:S08]  /*24f0*/  HMMA.16816.F32 R8, R192.reuse, R64, R80 ;  /* 0x00000040c008723c */ /* 0x040ff00000001850 */
[C---:B------:R-:W-:Y:S08]  /*2500*/  HMMA.16816.F32 R80, R192.reuse, R66, R76 ;  /* 0x00000042c050723c */ /* 0x040ff0000000184c */
[----:B------:R-:W-:Y:S01]  /*2510*/  HMMA.16816.F32 R76, R192, R42, R48 ;  /* 0x0000002ac04c723c */ /* 0x000fe20000001830 */
[----:B------:R-:W2:Y:S07]  /*2520*/  LDSM.16.M88.4 R48, [R231+0x5800] ;  /* 0x00580000e730783b */ /* 0x000eae0000000200 */
[C---:B------:R-:W-:Y:S08]  /*2530*/  HMMA.16816.F32 R44, R196.reuse, R102, R12 ;  /* 0x00000066c42c723c */ /* 0x040ff0000000180c */
[----:B----4-:R-:W-:Y:S08]  /*2540*/  HMMA.16816.F32 R12, R196, R84, R92 ;  /* 0x00000054c40c723c */ /* 0x010ff0000000185c */
[C---:B-----5:R-:W-:Y:S08]  /*2550*/  HMMA.16816.F32 R52, R200.reuse, R56, R52 ;  /* 0x00000038c834723c */ /* 0x060ff00000001834 */
[----:B------:R-:W-:Y:S01]  /*2560*/  HMMA.16816.F32 R60, R200, R58, R60 ;  /* 0x0000003ac83c723c */ /* 0x000fe2000000183c */
[----:B------:R-:W3:Y:S07]  /*2570*/  LDSM.16.M88.4 R56, [R227+0x3000] ;  /* 0x00300000e338783b */ /* 0x000eee0000000200 */
[C---:B------:R-:W-:Y:S08]  /*2580*/  HMMA.16816.F32 R72, R196.reuse, R110, R20 ;  /* 0x0000006ec448723c */ /* 0x040ff00000001814 */
[C---:B------:R-:W-:Y:S08]  /*2590*/  HMMA.16816.F32 R64, R196.reuse, R100, R16 ;  /* 0x00000064c440723c */ /* 0x040ff00000001810 */
[C---:B------:R-:W-:Y:S08]  /*25a0*/  HMMA.16816.F32 R20, R196.reuse, R104, R8 ;  /* 0x00000068c414723c */ /* 0x040ff00000001808 */
[C---:B------:R-:W-:Y:S01]  /*25b0*/  HMMA.16816.F32 R16, R196.reuse, R106, R80 ;  /* 0x0000006ac410723c */ /* 0x040fe20000001850 */
[----:B------:R-:W-:Y:S07]  /*25c0*/  LDSM.16.M88.4 R80, [R230+0x11900] ;  /* 0x01190000e650783b */ /* 0x000fee0000000200 */
[----:B------:R-:W-:Y:S08]  /*25d0*/  HMMA.16816.F32 R8, R196, R86, R96 ;  /* 0x00000056c408723c */ /* 0x000ff00000001860 */
[----:B-1----:R-:W-:Y:S01]  /*25e0*/  HMMA.16816.F32 R96, R200, R24, R12 ;  /* 0x00000018c860723c */ /* 0x002fe2000000180c */
[----:B------:R-:W1:Y:S07]  /*25f0*/  LDSM.16.M88.4 R12, [R224+0x12100] ;  /* 0x01210000e00c783b */ /* 0x000e6e0000000200 */
[C---:B--2---:R-:W-:Y:S08]  /*2600*/  HMMA.16816.F32 R40, R196.reuse, R48, R88 ;  /* 0x00000030c428723c */ /* 0x044ff00000001858 */
[----:B------:R-:W-:Y:S08]  /*2610*/  HMMA.16816.F32 R48, R196, R50, R76 ;  /* 0x00000032c430723c */ /* 0x000ff0000000184c */
[C---:B------:R-:W-:Y:S01]  /*2620*/  HMMA.16816.F32 R76, R200.reuse, R30, R16 ;  /* 0x0000001ec84c723c */ /* 0x040fe20000001810 */
[----:B------:R-:W2:Y:S07]  /*2630*/  LDSM.16.M88.4 R16, [R227+0x3800] ;  /* 0x00380000e310783b */ /* 0x000eae0000000200 */
[----:B------:R-:W-:Y:S01]  /*2640*/  HMMA.16816.F32 R92, R200, R26, R8 ;  /* 0x0000001ac85c723c */ /* 0x000fe20000001808 */
[----:B------:R-:W-:Y:S07]  /*2650*/  LDSM.16.M88.4 R24, [R227+0x4000] ;  /* 0x00400000e318783b */ /* 0x000fee0000000200 */
[----:B---3--:R-:W-:Y:S01]  /*2660*/  HMMA.16816.F32 R8, R204, R56, R52 ;  /* 0x00000038cc08723c */ /* 0x008fe20000001834 */
[----:B------:R-:W-:Y:S07]  /*2670*/  LDSM.16.M88.4 R52, [R231+0x6800] ;  /* 0x00680000e734783b */ /* 0x000fee0000000200 */
[C---:B------:R-:W-:Y:S01]  /*2680*/  HMMA.16816.F32 R88, R200.reuse, R28, R20 ;  /* 0x0000001cc858723c */ /* 0x040fe20000001814 */
[----:B------:R-:W3:Y:S07]  /*2690*/  LDSM.16.M88.4 R28, [R231+0x6000] ;  /* 0x00600000e71c783b */ /* 0x000eee0000000200 */
[----:B------:R-:W-:Y:S08]  /*26a0*/  HMMA.16816.F32 R68, R200, R36, R68 ;  /* 0x00000024c844723c */ /* 0x000ff00000001844 */
[----:B------:R-:W-:Y:S01]  /*26b0*/  HMMA.16816.F32 R20, R204, R58, R60 ;  /* 0x0000003acc14723c */ /* 0x000fe2000000183c */
[----:B------:R-:W-:Y:S07]  /*26c0*/  LDSM.16.M88.4 R60, [R227+0x6800] ;  /* 0x00680000e33c783b */ /* 0x000fee0000000200 */
[C---:B------:R-:W-:Y:S08]  /*26d0*/  HMMA.16816.F32 R64, R200.reuse, R32, R64 ;  /* 0x00000020c840723c */ /* 0x040ff00000001840 */
[----:B------:R-:W-:Y:S01]  /*26e0*/  HMMA.16816.F32 R44, R200, R34, R44 ;  /* 0x00000022c82c723c */ /* 0x000fe2000000182c */
[----:B------:R-:W4:Y:S07]  /*26f0*/  LDSM.16.M88.4 R32, [R224+0x12900] ;  /* 0x01290000e020783b */ /* 0x000f2e0000000200 */
[----:B-1----:R-:W-:Y:S08]  /*2700*/  HMMA.16816.F32 R8, R208, R12, R8 ;  /* 0x0000000cd008723c */ /* 0x002ff00000001808 */
[C---:B------:R-:W-:Y:S08]  /*2710*/  HMMA.16816.F32 R72, R200.reuse, R38, R72 ;  /* 0x00000026c848723c */ /* 0x040ff00000001848 */
[C---:B------:R-:W-:Y:S01]  /*2720*/  HMMA.16816.F32 R84, R200.reuse, R80, R40 ;  /* 0x00000050c854723c */ /* 0x040fe20000001828 */
[----:B------:R-:W1:Y:S07]  /*2730*/  LDSM.16.M88.4 R40, [R227+0x4800] ;  /* 0x00480000e328783b */ /* 0x000e6e0000000200 */
[----:B------:R-:W-:Y:S01]  /*2740*/  HMMA.16816.F32 R80, R200, R82, R48 ;  /* 0x00000052c850723c */ /* 0x000fe20000001830 */
[----:B------:R-:W5:Y:S07]  /*2750*/  LDSM.16.M88.4 R48, [R230+0x12100] ;  /* 0x01210000e630783b */ /* 0x000f6e0000000200 */
[----:B--2---:R-:W-:Y:S08]  /*2760*/  HMMA.16816.F32 R36, R204, R16, R68 ;  /* 0x00000010cc24723c */ /* 0x004ff00000001844 */
[----:B------:R-:W-:Y:S01]  /*2770*/  HMMA.16816.F32 R12, R208, R14, R20 ;  /* 0x0000000ed00c723c */ /* 0x000fe20000001814 */
[----:B------:R-:W-:Y:S07]  /*2780*/  LDSM.16.M88.4 R20, [R227+0x5800] ;  /* 0x00580000e314783b */ /* 0x000fee0000000200 */
[----:B---3--:R-:W-:Y:S08]  /*2790*/  HMMA.16816.F32 R8, R212, R28, R8 ;  /* 0x0000001cd408723c */ /* 0x008ff00000001808 */
[C---:B------:R-:W-:Y:S08]  /*27a0*/  HMMA.16816.F32 R56, R204.reuse, R18, R72 ;  /* 0x00000012cc38723c */ /* 0x040ff00000001848 */
[C---:B------:R-:W-:Y:S01]  /*27b0*/  HMMA.16816.F32 R68, R204.reuse, R24, R64 ;  /* 0x00000018cc44723c */ /* 0x040fe20000001840 */
[----:B------:R-:W-:Y:S07]  /*27c0*/  LDSM.16.M88.4 R64, [R227+0x6000] ;  /* 0x00600000e340783b */ /* 0x000fee0000000200 */
[----:B------:R-:W-:Y:S01]  /*27d0*/  HMMA.16816.F32 R72, R204, R26, R44 ;  /* 0x0000001acc48723c */ /* 0x000fe2000000182c */
[----:B------:R-:W2:Y:S04]  /*27e0*/  LDSM.16.M88.4 R24, [R227+0x5000] ;  /* 0x00500000e318783b */ /* 0x000ea80000000200 */
[----:B------:R-:W-:Y:S03]  /*27f0*/  LDSM.16.M88.4 R44, [R230+0x12900] ;  /* 0x01290000e62c783b */ /* 0x000fe60000000200 */
[----:B----4-:R-:W-:Y:S08]  /*2800*/  HMMA.16816.F32 R16, R208, R32, R36 ;  /* 0x00000020d010723c */ /* 0x010ff00000001824 */
[C---:B-1----:R-:W-:Y:S08]  /*2810*/  HMMA.16816.F32 R88, R204.reuse, R40, R88 ;  /* 0x00000028cc58723c */ /* 0x042ff00000001858 */
[----:B------:R-:W-:Y:S01]  /*2820*/  HMMA.16816.F32 R76, R204, R42, R76 ;  /* 0x0000002acc4c723c */ /* 0x000fe2000000184c */
[----:B------:R-:W1:Y:S07]  /*2830*/  LDSM.16.M88.4 R40, [R224+0x13100] ;  /* 0x01310000e028783b */ /* 0x000e6e0000000200 */
[----:B------:R-:W-:Y:S08]  /*2840*/  HMMA.16816.F32 R12, R212, R30, R12 ;  /* 0x0000001ed40c723c */ /* 0x000ff0000000180c */
[----:B-----5:R-:W-:Y:S08]  /*2850*/  HMMA.16816.F32 R8, R216, R48, R8 ;  /* 0x00000030d808723c */ /* 0x020ff00000001808 */
[----:B------:R-:W-:Y:S01]  /*2860*/  HMMA.16816.F32 R32, R208, R34, R56 ;  /* 0x00000022d020723c */ /* 0x000fe20000001838 */
[----:B------:R-:W-:Y:S07]  /*2870*/  LDSM.16.M88.4 R56, [R227+0x7000] ;  /* 0x00700000e338783b */ /* 0x000fee0000000200 */
[----:B------:R-:W-:Y:S08]  /*2880*/  HMMA.16816.F32 R28, R212, R52, R16 ;  /* 0x00000034d41c723c */ /* 0x000ff00000001810 */
[C---:B--2---:R-:W-:Y:S08]  /*2890*/  HMMA.16816.F32 R96, R204.reuse, R24, R96 ;  /* 0x00000018cc60723c */ /* 0x044ff00000001860 */
[----:B------:R-:W-:Y:S08]  /*28a0*/  HMMA.16816.F32 R92, R204, R26, R92 ;  /* 0x0000001acc5c723c */ /* 0x000ff0000000185c */
[----:B------:R-:W-:Y:S01]  /*28b0*/  HMMA.16816.F32 R24, R216, R50, R12 ;  /* 0x00000032d818723c */ /* 0x000fe2000000180c */
[----:B------:R-:W2:Y:S07]  /*28c0*/  LDSM.16.M88.4 R48, [R231+0x7000] ;  /* 0x00700000e730783b */ /* 0x000eae0000000200 */
[----:B------:R-:W-:Y:S08]  /*28d0*/  HMMA.16816.F32 R8, R220, R64, R8 ;  /* 0x00000040dc08723c */ /* 0x000ff00000001808 */
[C---:B------:R-:W-:Y:S08]  /*28e0*/  HMMA.16816.F32 R84, R204.reuse, R20, R84 ;  /* 0x00000014cc54723c */ /* 0x040ff00000001854 */
[----:B------:R-:W-:Y:S08]  /*28f0*/  HMMA.16816.F32 R80, R204, R22, R80 ;  /* 0x00000016cc50723c */ /* 0x000ff00000001850 */
[----:B-1----:R-:W-:Y:S01]  /*2900*/  HMMA.16816.F32 R20, R208, R40, R68 ;  /* 0x00000028d014723c */ /* 0x002fe20000001844 */
[----:B------:R-:W1:Y:S01]  /*2910*/  LDSM.16.M88.4 R68, [R224+0x13900] ;  /* 0x01390000e044783b */ /* 0x000e620000000200 */
[----:B------:R-:W-:-:S04]  /*2920*/  FMUL.FTZ R0, R8, c[0x0][0x320] ;  /* 0x0000c80008007a20 */ /* 0x000fc80000410000 */
[----:B------:R3:W4:Y:S02]  /*2930*/  MUFU.TANH R104, R0 ;  /* 0x0000000000687308 */ /* 0x0007240000002400 */
[----:B------:R-:W-:Y:S01]  /*2940*/  HMMA.16816.F32 R16, R212, R54, R32 ;  /* 0x00000036d410723c */ /* 0x000fe20000001820 */
[----:B------:R-:W5:Y:S07]  /*2950*/  LDSM.16.M88.4 R52, [R230+0x13100] ;  /* 0x01310000e634783b */ /* 0x000f6e0000000200 */
[----:B------:R-:W-:Y:S01]  /*2960*/  HMMA.16816.F32 R12, R216, R44, R28 ;  /* 0x0000002cd80c723c */ /* 0x000fe2000000181c */
[----:B---3--:R-:W-:-:S07]  /*2970*/  FMUL.FTZ R0, R9, c[0x0][0x320] ;  /* 0x0000c80009007a20 */ /* 0x008fce0000410000 */
[----:B------:R-:W-:Y:S01]  /*2980*/  HMMA.16816.F32 R36, R220, R66, R24 ;  /* 0x00000042dc24723c */ /* 0x000fe20000001818 */
[----:B------:R-:W-:Y:S01]  /*2990*/  LDSM.16.M88.4 R64, [R231+0x8000] ;  /* 0x00800000e740783b */ /* 0x000fe20000000200 */
[----:B------:R3:W1:Y:S06]  /*29a0*/  MUFU.TANH R103, R0 ;  /* 0x0000000000677308 */ /* 0x00066c0000002400 */
[----:B------:R-:W-:Y:S01]  /*29b0*/  HMMA.16816.F32 R32, R208, R42, R72 ;  /* 0x0000002ad020723c */ /* 0x000fe20000001848 */
[----:B------:R-:W4:Y:S07]  /*29c0*/  LDSM.16.M88.4 R40, [R231+0x7800] ;  /* 0x00780000e728783b */ /* 0x000f2e0000000200 */
[----:B--2---:R-:W-:Y:S01]  /*29d0*/  HMMA.16816.F32 R28, R212, R48, R20 ;  /* 0x00000030d41c723c */ /* 0x004fe20000001814 */
[----:B---3--:R-:W-:-:S04]  /*29e0*/  FMUL.FTZ R0, R10, c[0x0][0x320] ;  /* 0x0000c8000a007a20 */ /* 0x008fc80000410000 */
[----:B------:R2:W3:Y:S03]  /*29f0*/  MUFU.TANH R102, R0 ;  /* 0x0000000000667308 */ /* 0x0004e60000002400 */
[----:B------:R-:W-:Y:S01]  /*2a00*/  HMMA.16816.F32 R24, R216, R46, R16 ;  /* 0x0000002ed818723c */ /* 0x000fe20000001810 */
[----:B------:R-:W3:Y:S07]  /*2a10*/  LDSM.16.M88.4 R44, [R224+0x14100] ;  /* 0x01410000e02c783b */ /* 0x000eee0000000200 */
[----:B-1----:R-:W-:Y:S01]  /*2a20*/  HMMA.16816.F32 R20, R208, R68, R88 ;  /* 0x00000044d014723c */ /* 0x002fe20000001858 */
[----:B--2---:R-:W-:-:S07]  /*2a30*/  FMUL.FTZ R0, R11, c[0x0][0x320] ;  /* 0x0000c8000b007a20 */ /* 0x004fce0000410000 */
[----:B------:R-:W-:Y:S01]  /*2a40*/  HMMA.16816.F32 R8, R220, R60, R12 ;  /* 0x0000003cdc08723c */ /* 0x000fe2000000180c */
[----:B------:R1:W2:Y:S07]  /*2a50*/  MUFU.TANH R101, R0 ;  /* 0x0000000000657308 */ /* 0x0002ae0000002400 */
[----:B------:R-:W-:Y:S01]  /*2a60*/  HMMA.16816.F32 R16, R212, R50, R32 ;  /* 0x00000032d410723c */ /* 0x000fe20000001820 */
[----:B------:R-:W-:Y:S07]  /*2a70*/  LDSM.16.M88.4 R48, [R227+0x8000] ;  /* 0x00800000e330783b */ /* 0x000fee0000000200 */
[----:B-----5:R-:W-:Y:S01]  /*2a80*/  HMMA.16816.F32 R12, R216, R52, R28 ;  /* 0x00000034d80c723c */ /* 0x020fe2000000181c */
[----:B-1----:R-:W-:-:S04]  /*2a90*/  FMUL.FTZ R0, R36, c[0x0][0x320] ;  /* 0x0000c80024007a20 */ /* 0x002fc80000410000 */
[----:B------:R1:W1:Y:S03]  /*2aa0*/  MUFU.TANH R100, R0 ;  /* 0x0000000000647308 */ /* 0x0002660000002400 */
[----:B------:R-:W-:Y:S08]  /*2ab0*/  HMMA.16816.F32 R28, R208, R70, R76 ;  /* 0x00000046d01c723c */ /* 0x000ff0000000184c */
[----:B------:R-:W-:Y:S01]  /*2ac0*/  HMMA.16816.F32 R32, R220, R62, R24 ;  /* 0x0000003edc20723c */ /* 0x000fe20000001818 */
[----:B------:R-:W-:Y:S01]  /*2ad0*/  LDSM.16.M88.4 R60, [R227+0x7800] ;  /* 0x00780000e33c783b */ /* 0x000fe20000000200 */
[----:B-1----:R-:W-:-:S06]  /*2ae0*/  FMUL.FTZ R0, R37, c[0x0][0x320] ;  /* 0x0000c80025007a20 */ /* 0x002fcc0000410000 */
[----:B----4-:R-:W-:Y:S01]  /*2af0*/  HMMA.16816.F32 R24, R212, R40, R20 ;  /* 0x00000028d418723c */ /* 0x010fe20000001814 */
[----:B------:R1:W4:Y:S07]  /*2b00*/  MUFU.TANH R91, R0 ;  /* 0x00000000005b7308 */ /* 0x00032e0000002400 */
[----:B------:R-:W-:Y:S01]  /*2b10*/  HMMA.16816.F32 R20, R216, R54, R16 ;  /* 0x00000036d814723c */ /* 0x000fe20000001810 */
[----:B------:R-:W-:Y:S07]  /*2b20*/  LDSM.16.M88.4 R52, [R224+0x14900] ;  /* 0x01490000e034783b */ /* 0x000fee0000000200 */
[----:B------:R-:W-:Y:S01]  /*2b30*/  HMMA.16816.F32 R16, R212, R42, R28 ;  /* 0x0000002ad410723c */ /* 0x000fe2000000181c */
[----:B------:R-:W-:Y:S01]  /*2b40*/  LDSM.16.M88.4 R40, [R230+0x14100] ;  /* 0x01410000e628783b */ /* 0x000fe20000000200 */
[----:B-1----:R-:W-:-:S04]  /*2b50*/  FMUL.FTZ R0, R38, c[0x0][0x320] ;  /* 0x0000c80026007a20 */ /* 0x002fc80000410000 */
[----:B------:R1:W1:Y:S02]  /*2b60*/  MUFU.TANH R90, R0 ;  /* 0x00000000005a7308 */ /* 0x0002640000002400 */
[----:B------:R-:W-:Y:S08]  /*2b70*/  HMMA.16816.F32 R12, R220, R56, R12 ;  /* 0x00000038dc0c723c */ /* 0x000ff0000000180c */
[----:B---3--:R-:W-:Y:S01]  /*2b80*/  HMMA.16816.F32 R28, R208, R46, R92 ;  /* 0x0000002ed01c723c */ /* 0x008fe2000000185c */
[----:B-1----:R-:W-:-:S02]  /*2b90*/  FMUL.FTZ R0, R39, c[0x0][0x320] ;  /* 0x0000c80027007a20 */ /* 0x002fc40000410000 */
[----:B------:R-:W1:Y:S02]  /*2ba0*/  LDSM.16.M88.4 R36, [R230+0x13900] ;  /* 0x01390000e624783b */ /* 0x000e640000000200 */
[----:B------:R3:W1:Y:S11]  /*2bb0*/  MUFU.TANH R89, R0 ;  /* 0x0000000000597308 */ /* 0x0006760000002400 */
[----:B------:R-:W-:Y:S08]  /*2bc0*/  @!UPT UIADD3 URZ, URZ, URZ, URZ ;  /* 0x0000003f3f3ff290 */ /* 0x000ff0000fffe03f */
[----:B------:R-:W-:Y:S01]  /*2bd0*/  HMMA.16816.F32 R28, R212, R66, R28 ;  /* 0x00000042d41c723c */ /* 0x000fe2000000181c */
[----:B---3--:R-:W-:-:S04]  /*2be0*/  FMUL.FTZ R0, R8, c[0x0][0x320] ;  /* 0x0000c80008007a20 */ /* 0x008fc80000410000 */
[----:B------:R3:W1:Y:S02]  /*2bf0*/  MUFU.TANH R88, R0 ;  /* 0x0000000000587308 */ /* 0x0006640000002400 */
[----:B---3--:R-:W-:Y:S01]  /*2c00*/  FMUL.FTZ R0, R9, c[0x0][0x320] ;  /* 0x0000c80009007a20 */ /* 0x008fe20000410000 */
[C---:B-1----:R-:W-:Y:S05]  /*2c10*/  HMMA.16816.F32 R24, R216.reuse, R36, R24 ;  /* 0x00000024d818723c */ /* 0x042fea0000001818 */
[----:B------:R1:W3:Y:S03]  /*2c20*/  MUFU.TANH R76, R0 ;  /* 0x00000000004c7308 */ /* 0x0002e60000002400 */
[C---:B------:R-:W-:Y:S01]  /*2c30*/  HMMA.16816.F32 R16, R216.reuse, R38, R16 ;  /* 0x00000026d810723c */ /* 0x040fe20000001810 */
[----:B------:R-:W-:Y:S07]  /*2c40*/  LDSM.16.M88.4 R36, [R230+0x14900] ;  /* 0x01490000e624783b */ /* 0x000fee0000000200 */
[----:B------:R-:W-:Y:S01]  /*2c50*/  HMMA.16816.F32 R28, R216, R42, R28 ;  /* 0x0000002ad81c723c */ /* 0x000fe2000000181c */
[----:B-1----:R-:W-:-:S04]  /*2c60*/  FMUL.FTZ R0, R10, c[0x0][0x320] ;  /* 0x0000c8000a007a20 */ /* 0x002fc80000410000 */
[----:B------:R1:W1:Y:S03]  /*2c70*/  MUFU.TANH R75, R0 ;  /* 0x00000000004b7308 */ /* 0x0002660000002400 */
[----:B------:R-:W-:Y:S01]  /*2c80*/  HMMA.16816.F32 R24, R220, R60, R24 ;  /* 0x0000003cdc18723c */ /* 0x000fe20000001818 */
[----:B-1----:R-:W-:-:S07]  /*2c90*/  FMUL.FTZ R0, R11, c[0x0][0x320] ;  /* 0x0000c8000b007a20 */ /* 0x002fce0000410000 */
[----:B------:R-:W-:Y:S01]  /*2ca0*/  HMMA.16816.F32 R8, R208, R44, R96 ;  /* 0x0000002cd008723c */ /* 0x000fe20000001860 */
[----:B------:R-:W1:Y:S01]  /*2cb0*/  LDSM.16.M88.4 R44, [R231+0x8800] ;  /* 0x00880000e72c783b */ /* 0x000e620000000200 */
[----:B------:R5:W1:Y:S11]  /*2cc0*/  MUFU.TANH R74, R0 ;  /* 0x00000000004a7308 */ /* 0x000a760000002400 */
[----:B------:R-:W-:Y:S03]  /*2cd0*/  @!UPT UIADD3 URZ, URZ, URZ, URZ ;  /* 0x0000003f3f3ff290 */ /* 0x000fe6000fffe03f */
[----:B------:R-:W-:Y:S02]  /*2ce0*/  FMUL.FTZ R25, R25, c[0x0][0x320] ;  /* 0x0000c80019197a20 */ /* 0x000fe40000410000 */
[----:B------:R-:W-:Y:S02]  /*2cf0*/  FMUL.FTZ R26, R26, c[0x0][0x320] ;  /* 0x0000c8001a1a7a20 */ /* 0x000fe40000410000 */
[----:B------:R-:W-:Y:S02]  /*2d00*/  FMUL.FTZ R27, R27, c[0x0][0x320] ;  /* 0x0000c8001b1b7a20 */ /* 0x000fe40000410000 */
[----:B-----5:R-:W-:-:S04]  /*2d10*/  FMUL.FTZ R0, R32, c[0x0][0x320] ;  /* 0x0000c80020007a20 */ /* 0x020fc80000410000 */
[----:B------:R5:W1:Y:S01]  /*2d20*/  MUFU.TANH R73, R0 ;  /* 0x0000000000497308 */ /* 0x000a620000002400 */
[----:B------:R-:W-:Y:S01]  /*2d30*/  HMMA.16816.F32 R8, R212, R64, R8 ;  /* 0x00000040d408723c */ /* 0x000fe20000001808 */
[----:B-----5:R-:W-:-:S06]  /*2d40*/  FMUL.FTZ R0, R33, c[0x0][0x320] ;  /* 0x0000c80021007a20 */ /* 0x020fcc0000410000 */
[----:B------:R5:W1:Y:S11]  /*2d50*/  MUFU.TANH R72, R0 ;  /* 0x0000000000487308 */ /* 0x000a760000002400 */
[----:B------:R-:W-:Y:S06]  /*2d60*/  @!UPT UIADD3 URZ, URZ, URZ, URZ ;  /* 0x0000003f3f3ff290 */ /* 0x000fec000fffe03f */
[----:B------:R-:W-:Y:S01]  /*2d70*/  HMMA.16816.F32 R8, R216, R40, R8 ;  /* 0x00000028d808723c */ /* 0x000fe20000001808 */
[----:B-----5:R-:W-:-:S04]  /*2d80*/  FMUL.FTZ R0, R34, c[0x0][0x320] ;  /* 0x0000c80022007a20 */ /* 0x020fc80000410000 */
[----:B------:R5:W1:Y:S02]  /*2d90*/  MUFU.TANH R71, R0 ;  /* 0x0000000000477308 */ /* 0x000a640000002400 */
[----:B-----5:R-:W-:Y:S02]  /*2da0*/  FMUL.FTZ R0, R35, c[0x0][0x320] ;  /* 0x0000c80023007a20 */ /* 0x020fe40000410000 */
[----:B------:R-:W-:Y:S04]  /*2db0*/  HMMA.16816.F32 R32, R220, R58, R20 ;  /* 0x0000003adc20723c */ /* 0x000fe80000001814 */
[----:B------:R5:W1:Y:S04]  /*2dc0*/  MUFU.TANH R70, R0 ;  /* 0x0000000000467308 */ /* 0x000a680000002400 */
[----:B------:R-:W-:Y:S04]  /*2dd0*/  HMMA.16816.F32 R20, R208, R52, R84 ;  /* 0x00000034d014723c */ /* 0x000fe80000001854 */
[----:B------:R-:W1:Y:S01]  /*2de0*/  MUFU.TANH R53, R26 ;  /* 0x0000001a00357308 */ /* 0x000e620000002400 */
[----:B-----5:R-:W-:-:S07]  /*2df0*/  FMUL.FTZ R0, R12, c[0x0][0x320] ;  /* 0x0000c8000c007a20 */ /* 0x020fce0000410000 */
[----:B------:R-:W1:Y:S08]  /*2e00*/  MUFU.TANH R52, R27 ;  /* 0x0000001b00347308 */ /* 0x000e700000002400 */
[----:B------:R5:W1:Y:S02]  /*2e10*/  MUFU.TANH R69, R0 ;  /* 0x0000000000457308 */ /* 0x000a640000002400 */
[----:B-----5:R-:W-:-:S06]  /*2e20*/  FMUL.FTZ R0, R13, c[0x0][0x320] ;  /* 0x0000c8000d007a20 */ /* 0x020fcc0000410000 */
[----:B------:R5:W1:Y:S02]  /*2e30*/  MUFU.TANH R68, R0 ;  /* 0x0000000000447308 */ /* 0x000a640000002400 */
[----:B-----5:R-:W-:-:S06]  /*2e40*/  FMUL.FTZ R0, R14, c[0x0][0x320] ;  /* 0x0000c8000e007a20 */ /* 0x020fcc0000410000 */
[----:B------:R5:W1:Y:S02]  /*2e50*/  MUFU.TANH R65, R0 ;  /* 0x0000000000417308 */ /* 0x000a640000002400 */
[----:B-----5:R-:W-:Y:S02]  /*2e60*/  FMUL.FTZ R0, R15, c[0x0][0x320] ;  /* 0x0000c8000f007a20 */ /* 0x020fe40000410000 */
[----:B------:R-:W-:Y:S04]  /*2e70*/  HMMA.16816.F32 R12, R208, R54, R80 ;  /* 0x00000036d00c723c */ /* 0x000fe80000001850 */
[----:B------:R-:W1:Y:S08]  /*2e80*/  MUFU.TANH R54, R25 ;  /* 0x0000001900367308 */ /* 0x000e700000002400 */
[----:B------:R5:W1:Y:S02]  /*2e90*/  MUFU.TANH R64, R0 ;  /* 0x0000000000407308 */ /* 0x000a640000002400 */
[----:B-----5:R-:W-:-:S06]  /*2ea0*/  FMUL.FTZ R0, R32, c[0x0][0x320] ;  /* 0x0000c80020007a20 */ /* 0x020fcc0000410000 */
[----:B------:R5:W1:Y:S02]  /*2eb0*/  MUFU.TANH R60, R0 ;  /* 0x00000000003c7308 */ /* 0x000a640000002400 */
[----:B-----5:R-:W-:-:S06]  /*2ec0*/  FMUL.FTZ R0, R33, c[0x0][0x320] ;  /* 0x0000c80021007a20 */ /* 0x020fcc0000410000 */
[----:B------:R5:W1:Y:S02]  /*2ed0*/  MUFU.TANH R59, R0 ;  /* 0x00000000003b7308 */ /* 0x000a640000002400 */
[----:B-----5:R-:W-:-:S06]  /*2ee0*/  FMUL.FTZ R0, R34, c[0x0][0x320] ;  /* 0x0000c80022007a20 */ /* 0x020fcc0000410000 */
[----:B------:R5:W1:Y:S02]  /*2ef0*/  MUFU.TANH R58, R0 ;  /* 0x00000000003a7308 */ /* 0x000a640000002400 */
[----:B-----5:R-:W-:Y:S02]  /*2f00*/  FMUL.FTZ R0, R35, c[0x0][0x320] ;  /* 0x0000c80023007a20 */ /* 0x020fe40000410000 */
[----:B------:R-:W-:Y:S04]  /*2f10*/  HMMA.16816.F32 R32, R220, R62, R16 ;  /* 0x0000003edc20723c */ /* 0x000fe80000001810 */
[----:B------:R5:W2:Y:S04]  /*2f20*/  MUFU.TANH R57, R0 ;  /* 0x0000000000397308 */ /* 0x000aa80000002400 */
[----:B-1----:R-:W-:Y:S08]  /*2f30*/  HMMA.16816.F32 R16, R212, R44, R20 ;  /* 0x0000002cd410723c */ /* 0x002ff00000001814 */
[----:B------:R-:W-:Y:S01]  /*2f40*/  HMMA.16816.F32 R20, R220, R48, R8 ;  /* 0x00000030dc14723c */ /* 0x000fe20000001808 */
[----:B-----5:R-:W-:-:S02]  /*2f50*/  FMUL.FTZ R0, R24, c[0x0][0x320] ;  /* 0x0000c80018007a20 */ /* 0x020fc40000410000 */
[----:B------:R-:W1:Y:S01]  /*2f60*/  LDSM.16.M88.4 R24, [R227+0x8800] ;  /* 0x00880000e318783b */ /* 0x000e620000000200 */
[----:B------:R-:W-:-:S04]  /*2f70*/  DEPBAR.LE SB0, 0x0 ;  /* 0x000080000000791a */ /* 0x000fc80000000000 */
[----:B------:R-:W-:Y:S01]  /*2f80*/  HMMA.16816.F32 R8, R212, R46, R12 ;  /* 0x0000002ed408723c */ /* 0x000fe2000000180c */
[----:B------:R-:W-:Y:S01]  /*2f90*/  FMUL.FTZ R32, R32, c[0x0][0x320] ;  /* 0x0000c80020207a20 */ /* 0x000fe20000410000 */
[----:B------:R1:W1:Y:S01]  /*2fa0*/  MUFU.TANH R56, R0 ;  /* 0x0000000000387308 */ /* 0x0002620000002400 */
[----:B------:R-:W-:Y:S02]  /*2fb0*/  FMUL.FTZ R33, R33, c[0x0][0x320] ;  /* 0x0000c80021217a20 */ /* 0x000fe40000410000 */
[----:B------:R-:W-:Y:S02]  /*2fc0*/  FMUL.FTZ R34, R34, c[0x0][0x320] ;  /* 0x0000c80022227a20 */ /* 0x000fe40000410000 */
[----:B------:R-:W-:Y:S01]  /*2fd0*/  FMUL.FTZ R35, R35, c[0x0][0x320] ;  /* 0x0000c80023237a20 */ /* 0x000fe20000410000 */
[----:B------:R-:W-:Y:S02]  /*2fe0*/  HMMA.16816.F32 R12, R216, R36, R16 ;  /* 0x00000024d80c723c */ /* 0x000fe40000001810 */
[----:B------:R1:W1:Y:S06]  /*2ff0*/  MUFU.TANH R43, R32 ;  /* 0x00000020002b7308 */ /* 0x00026c0000002400 */
[----:B------:R-:W-:Y:S01]  /*3000*/  FMUL.FTZ R20, R20, c[0x0][0x320] ;  /* 0x0000c80014147a20 */ /* 0x000fe20000410000 */
[----:B------:R-:W-:Y:S01]  /*3010*/  HMMA.16816.F32 R16, R220, R50, R28 ;  /* 0x00000032dc10723c */ /* 0x000fe2000000181c */
[----:B------:R-:W-:Y:S01]  /*3020*/  FMUL.FTZ R21, R21, c[0x0][0x320] ;  /* 0x0000c80015157a20 */ /* 0x000fe20000410000 */
[----:B------:R1:W1:Y:S01]  /*3030*/  MUFU.TANH R42, R33 ;  /* 0x00000021002a7308 */ /* 0x0002620000002400 */
[----:B------:R-:W-:-:S02]  /*3040*/  FMUL.FTZ R22, R22, c[0x0][0x320] ;  /* 0x0000c80016167a20 */ /* 0x000fc40000410000 */
[----:B------:R-:W-:-:S03]  /*3050*/  FMUL.FTZ R23, R23, c[0x0][0x320] ;  /* 0x0000c80017177a20 */ /* 0x000fc60000410000 */
[----:B------:R-:W-:Y:S02]  /*3060*/  HMMA.16816.F32 R8, R216, R38, R8 ;  /* 0x00000026d808723c */ /* 0x000fe40000001808 */
[----:B------:R2:W2:Y:S08]  /*3070*/  MUFU.TANH R41, R34 ;  /* 0x0000002200297308 */ /* 0x0004b00000002400 */
[----:B------:R2:W2:Y:S01]  /*3080*/  MUFU.TANH R40, R35 ;  /* 0x0000002300287308 */ /* 0x0004a20000002400 */
[----:B-1----:R-:W-:Y:S05]  /*3090*/  HMMA.16816.F32 R12, R220, R24, R12 ;  /* 0x00000018dc0c723c */ /* 0x002fea000000180c */
[----:B------:R-:W-:-:S02]  /*30a0*/  FMUL.FTZ R16, R16, c[0x0][0x320] ;  /* 0x0000c80010107a20 */ /* 0x000fc40000410000 */
[----:B------:R-:W-:Y:S01]  /*30b0*/  FMUL.FTZ R17, R17, c[0x0][0x320] ;  /* 0x0000c80011117a20 */ /* 0x000fe20000410000 */
[----:B------:R1:W1:Y:S01]  /*30c0*/  MUFU.TANH R37, R20 ;  /* 0x0000001400257308 */ /* 0x0002620000002400 */
[----:B------:R-:W-:Y:S02]  /*30d0*/  FMUL.FTZ R18, R18, c[0x0][0x320] ;  /* 0x0000c80012127a20 */ /* 0x000fe40000410000 */
[----:B------:R-:W-:Y:S02]  /*30e0*/  FMUL.FTZ R19, R19, c[0x0][0x320] ;  /* 0x0000c80013137a20 */ /* 0x000fe40000410000 */
[----:B------:R-:W-:Y:S03]  /*30f0*/  HMMA.16816.F32 R8, R220, R26, R8 ;  /* 0x0000001adc08723c */ /* 0x000fe60000001808 */
[----:B------:R1:W1:Y:S08]  /*3100*/  MUFU.TANH R33, R16 ;  /* 0x0000001000217308 */ /* 0x0002700000002400 */
[----:B------:R-:W-:Y:S01]  /*3110*/  FMUL.FTZ R12, R12, c[0x0][0x320] ;  /* 0x0000c8000c0c7a20 */ /* 0x000fe20000410000 */
[----:B------:R1:W1:Y:S01]  /*3120*/  MUFU.TANH R32, R17 ;  /* 0x0000001100207308 */ /* 0x0002620000002400 */
[----:B------:R-:W-:-:S02]  /*3130*/  FMUL.FTZ R13, R13, c[0x0][0x320] ;  /* 0x0000c8000d0d7a20 */ /* 0x000fc40000410000 */
[----:B------:R-:W-:Y:S02]  /*3140*/  FMUL.FTZ R14, R14, c[0x0][0x320] ;  /* 0x0000c8000e0e7a20 */ /* 0x000fe40000410000 */
[----:B------:R-:W-:-:S03]  /*3150*/  FMUL.FTZ R15, R15, c[0x0][0x320] ;  /* 0x0000c8000f0f7a20 */ /* 0x000fc60000410000 */
[----:B------:R1:W1:Y:S04]  /*3160*/  MUFU.TANH R30, R18 ;  /* 0x00000012001e7308 */ /* 0x0002680000002400 */
[----:B------:R-:W-:Y:S02]  /*3170*/  FMUL.FTZ R8, R8, c[0x0][0x320] ;  /* 0x0000c80008087a20 */ /* 0x000fe40000410000 */
[----:B------:R-:W-:Y:S02]  /*3180*/  FMUL.FTZ R9, R9, c[0x0][0x320] ;  /* 0x0000c80009097a20 */ /* 0x000fe40000410000 */
[----:B------:R-:W-:Y:S01]  /*3190*/  FMUL.FTZ R10, R10, c[0x0][0x320] ;  /* 0x0000c8000a0a7a20 */ /* 0x000fe20000410000 */
[----:B------:R1:W1:Y:S01]  /*31a0*/  MUFU.TANH R31, R19 ;  /* 0x00000013001f7308 */ /* 0x0002620000002400 */
[----:B------:R-:W-:-:S07]  /*31b0*/  FMUL.FTZ R11, R11, c[0x0][0x320] ;  /* 0x0000c8000b0b7a20 */ /* 0x000fce0000410000 */
[----:B------:R1:W1:Y:S08]  /*31c0*/  MUFU.TANH R36, R21 ;  /* 0x0000001500247308 */ /* 0x0002700000002400 */
        /* <DEDUP_REMOVED lines=9> */
[----:B------:R1:W1:Y:S01]  /*3260*/  MUFU.TANH R24, R11 ;  /* 0x0000000b00187308 */ /* 0x0002620000002400 */
[----:B------:R-:W-:Y:S06]  /*3270*/  BAR.SYNC.DEFER_BLOCKING 0x0 ;  /* 0x0000000000007b1d */ /* 0x000fec0000010000 */
[----:B------:R-:W-:Y:S05]  /*3280*/  @!P0 BRA `(.L_x_4) ;  /* 0x000001e000008947 */ /* 0x000fea0003800000 */
[----:B--234-:R-:W-:Y:S01]  /*3290*/  UIADD3 UR5, UR12, -0x2, URZ ;  /* 0xfffffffe0c057890 */ /* 0x01cfe2000fffe03f */
[C---:B-1----:R-:W-:Y:S01]  /*32a0*/  IMAD.SHL.U32 R10, R118.reuse, 0x40, RZ ;  /* 0x00000040760a7824 */ /* 0x042fe200078e00ff */
[----:B------:R-:W-:-:S02]  /*32b0*/  SHF.L.U64.HI R3, R118, 0x6, R119 ;  /* 0x0000000676037819 */ /* 0x000fc40000010277 */
[----:B------:R-:W-:Y:S02]  /*32c0*/  USHF.R.S32.HI UR4, URZ, 0x1f, UR5 ;  /* 0x0000001f3f047899 */ /* 0x000fe40008011405 */
[----:B------:R-:W-:Y:S01]  /*32d0*/  UIMAD UR16, UR16, UR5, URZ ;  /* 0x00000005101072a4 */ /* 0x000fe2000f8e023f */
[----:B------:R-:W-:-:S03]  /*32e0*/  IMAD.WIDE.U32 R8, R116, UR5, R120 ;  /* 0x0000000574087c25 */ /* 0x000fc6000f8e0078 */
[----:B------:R-:W-:Y:S02]  /*32f0*/  UIMAD UR4, UR4, UR14, UR16 ;  /* 0x0000000e040472a4 */ /* 0x000fe4000f8e0210 */
[----:B------:R-:W-:-:S04]  /*3300*/  LEA R6, P2, R8, c[0x0][0x1c8], 0x1 ;  /* 0x0000720008067a11 */ /* 0x000fc800078408ff */
[----:B------:R-:W-:Y:S02]  /*3310*/  IADD3 R0, R9, UR4, RZ ;  /* 0x0000000409007c10 */ /* 0x000fe4000fffe0ff */
[----:B------:R-:W-:Y:S02]  /*3320*/  IADD3 R14, P1, P0, R10, 0x80, R6 ;  /* 0x000000800a0e7810 */ /* 0x000fe4000783e006 */
[----:B------:R-:W-:Y:S02]  /*3330*/  LEA.HI.X R7, R8, c[0x0][0x1cc], R0, 0x1, P2 ;  /* 0x0000730008077a11 */ /* 0x000fe400010f0c00 */
[C---:B------:R-:W-:Y:S02]  /*3340*/  IADD3 R8, P3, R10.reuse, R6, RZ ;  /* 0x000000060a087210 */ /* 0x040fe40007f7e0ff */
[C-C-:B------:R-:W-:Y:S01]  /*3350*/  IADD3.X R15, R3.reuse, RZ, R7.reuse, P1, P0 ;  /* 0x000000ff030f7210 */ /* 0x140fe20000fe0407 */
[----:B------:R-:W-:Y:S01]  /*3360*/  @!PT LDS RZ, [RZ] ;  /* 0x00000000fffff984 */ /* 0x000fe20000000800 */
[----:B------:R-:W-:Y:S01]  /*3370*/  @!PT LDS RZ, [RZ] ;  /* 0x00000000fffff984 */ /* 0x000fe20000000800 */
[----:B------:R-:W-:Y:S01]  /*3380*/  @!PT LDS RZ, [RZ] ;  /* 0x00000000fffff984 */ /* 0x000fe20000000800 */
[----:B------:R1:W-:Y:S01]  /*3390*/  LDGSTS.E.BYPASS.LTC128B.128 [R249+0xc100], [R6.64], !P6 ;  /* 0x0c10000006f97fae */ /* 0x0003e2000f101d4a */
[----:B------:R-:W-:Y:S01]  /*33a0*/  IADD3 R12, P2, P1, R10, 0x100, R6 ;  /* 0x000001000a0c7810 */ /* 0x000fe2000795e006 */
[C-C-:B------:R-:W-:Y:S01]  /*33b0*/  IMAD.X R9, R3.reuse, 0x1, R7.reuse, P3 ;  /* 0x0000000103097824 */ /* 0x140fe200018e0607 */
[----:B------:R-:W-:Y:S01]  /*33c0*/  IADD3 R10, P0, R8, R10, RZ ;  /* 0x0000000a080a7210 */ /* 0x000fe20007f1e0ff */
[----:B------:R1:W-:Y:S01]  /*33d0*/  LDGSTS.E.BYPASS.LTC128B.128 [R249+0xf100], [R6.64+0x80], !P5 ;  /* 0x0f10008006f97fae */ /* 0x0003e2000e901d4a */
[----:B------:R-:W-:-:S03]  /*33e0*/  IADD3.X R13, R3, RZ, R7, P2, P1 ;  /* 0x000000ff030d7210 */ /* 0x000fc600017e2407 */
[----:B------:R-:W-:Y:S01]  /*33f0*/  IMAD.X R11, R9, 0x1, R3, P0 ;  /* 0x00000001090b7824 */ /* 0x000fe200000e0603 */
[----:B------:R1:W-:Y:S04]  /*3400*/  LDGSTS.E.BYPASS.LTC128B.128 [R249+0x12100], [R6.64+0x100], !P4 ;  /* 0x1210010006f97fae */ /* 0x0003e8000e101d4a */
[----:B------:R1:W-:Y:S04]  /*3410*/  LDGSTS.E.BYPASS.LTC128B.128 [R249+0xd100], [R8.64], !P6 ;  /* 0x0d10000008f97fae */ /* 0x0003e8000f101d4a */
[----:B------:R1:W-:Y:S04]  /*3420*/  LDGSTS.E.BYPASS.LTC128B.128 [R249+0x10100], [R14.64], !P5 ;  /* 0x101000000ef97fae */ /* 0x0003e8000e901d4a */
[----:B------:R1:W-:Y:S04]  /*3430*/  LDGSTS.E.BYPASS.LTC128B.128 [R249+0x13100], [R12.64], !P4 ;  /* 0x131000000cf97fae */ /* 0x0003e8000e101d4a */
[----:B------:R1:W-:Y:S04]  /*3440*/  LDGSTS.E.BYPASS.LTC128B.128 [R249+0xe100], [R10.64], !P6 ;  /* 0x0e1000000af97fae */ /* 0x0003e8000f101d4a */
[----:B------:R1:W-:Y:S04]  /*3450*/  LDGSTS.E.BYPASS.LTC128B.128 [R249+0x11100], [R10.64+0x80], !P5 ;  /* 0x111000800af97fae */ /* 0x0003e8000e901d4a */
[----:B------:R1:W-:Y:S02]  /*3460*/  LDGSTS.E.BYPASS.LTC128B.128 [R249+0x14100], [R10.64+0x100], !P4 ;  /* 0x141001000af97fae */ /* 0x0003e4000e101d4a */
.L_x_4:
[----:B--234-:R-:W-:Y:S01]  /*3470*/  LOP3.LUT R0, R117, 0xffffffe0, RZ, 0xc0, !PT ;  /* 0xffffffe075007812 */ /* 0x01cfe200078ec0ff */
[----:B------:R-:W-:Y:S01]  /*3480*/  ULDC UR4, c[0x0][0x1d0] ;  /* 0x0000740000047ab9 */ /* 0x000fe20000000800 */
[----:B------:R-:W-:Y:S01]  /*3490*/  IMAD.SHL.U32 R225, R4, 0x2, RZ ;  /* 0x0000000204e17824 */ /* 0x000fe200078e00ff */
[----:B------:R-:W-:Y:S01]  /*34a0*/  UIADD3 UR4, UR6, UR4, URZ ;  /* 0x0000000406047290 */ /* 0x000fe2000fffe03f */
[----:B------:R-:W0:Y:S01]  /*34b0*/  LDGDEPBAR ;  /* 0x00000000000079af */ /* 0x000e220000000000 */
[----:B------:R-:W-:Y:S01]  /*34c0*/  IMAD.IADD R0, R152, 0x1, -R0 ;  /* 0x0000000198007824 */ /* 0x000fe200078e0a00 */
[----:B------:R-:W-:Y:S01]  /*34d0*/  UIADD3 UR14, UR12, -0x2, URZ ;  /* 0xfffffffe0c0e7890 */ /* 0x000fe2000fffe03f */
[----:B------:R-:W-:Y:S01]  /*34e0*/  IMAD R226, R5, 0x2, R225 ;  /* 0x0000000205e27824 */ /* 0x000fe200078e02e1 */
[C---:B------:R-:W-:Y:S01]  /*34f0*/  LEA R229, R2.reuse, R225, 0x1 ;  /* 0x000000e102e57211 */ /* 0x040fe200078e08ff */
[----:B-1----:R-:W-:Y:S01]  /*3500*/  IMAD.U32 R6, RZ, RZ, UR4 ;  /* 0x00000004ff067e24 */ /* 0x002fe2000f8e00ff */
[----:B------:R-:W-:Y:S01]  /*3510*/  SHF.R.S32.HI R3, RZ, 0x1f, R0 ;  /* 0x0000001fff037819 */ /* 0x000fe20000011400 */
[----:B------:R-:W-:Y:S01]  /*3520*/  IMAD R228, R2, 0x2, R226 ;  /* 0x0000000202e47824 */ /* 0x000fe200078e02e2 */
[----:B------:R-:W-:Y:S01]  /*3530*/  LDSM.16.MT88.4 R48, [R226+0x3100] ;  /* 0x00310000e230783b */ /* 0x000fe20000004200 */
[----:B------:R-:W-:Y:S01]  /*3540*/  UISETP.GE.AND UP0, UPT, UR14, UR8, UPT ;  /* 0x000000080e00728c */ /* 0x000fe2000bf06270 */
[----:B------:R-:W-:-:S02]  /*3550*/  LEA.HI R3, R3, R0, RZ, 0x2 ;  /* 0x0000000003037211 */ /* 0x000fc400078f10ff */
[----:B------:R-:W-:Y:S02]  /*3560*/  LDSM.16.MT88.4 R84, [R228+0x6100] ;  /* 0x00610000e454783b */ /* 0x000fe40000004200 */
[----:B------:R-:W-:Y:S02]  /*3570*/  LOP3.LUT R3, R3, 0x7ffffffc, RZ, 0xc0, !PT ;  /* 0x7ffffffc03037812 */ /* 0x000fe400078ec0ff */
[----:B------:R-:W-:Y:S03]  /*3580*/  LDSM.16.MT88.4 R96, [R225+0x3900] ;  /* 0x00390000e160783b */ /* 0x000fe60000004200 */
[----:B------:R-:W-:Y:S01]  /*3590*/  IMAD.IADD R0, R0, 0x1, -R3 ;  /* 0x0000000100007824 */ /* 0x000fe200078e0a03 */
[----:B------:R-:W-:Y:S03]  /*35a0*/  LDSM.16.MT88.4 R80, [R228+0x3900] ;  /* 0x00390000e450783b */ /* 0x000fe60000004200 */
[----:B------:R-:W-:Y:S01]  /*35b0*/  IMAD R0, R0, -0x2, R6 ;  /* 0xfffffffe00007824 */ /* 0x000fe200078e0206 */
[----:B------:R-:W-:Y:S04]  /*35c0*/  LDSM.16.MT88.4 R92, [R226+0x3900] ;  /* 0x00390000e25c783b */ /* 0x000fe80000004200 */
[----:B------:R-:W-:-:S02]  /*35d0*/  ISETP.GT.AND P3, PT, R0, RZ, PT ;  /* 0x000000ff0000720c */ /* 0x000fc40003f64270 */
[C---:B------:R-:W-:Y:S02]  /*35e0*/  ISETP.GT.AND P2, PT, R0.reuse, 0x1, PT ;  /* 0x000000010000780c */ /* 0x040fe40003f44270 */
[----:B------:R-:W-:Y:S02]  /*35f0*/  ISETP.GT.AND P1, PT, R0, 0x8, PT ;  /* 0x000000080000780c */ /* 0x000fe40003f24270 */
[----:B------:R-:W-:Y:S02]  /*3600*/  FSEL R7, R104, -INF , P3 ;  /* 0xff80000068077808 */ /* 0x000fe40001800000 */
[----:B------:R-:W-:Y:S02]  /*3610*/  FSEL R8, R103, -INF , P2 ;  /* 0xff80000067087808 */ /* 0x000fe40001000000 */
[----:B------:R-:W-:Y:S02]  /*3620*/  FSEL R9, R100, -INF , P1 ;  /* 0xff80000064097808 */ /* 0x000fe40000800000 */
[----:B------:R-:W-:-:S02]  /*3630*/  ISETP.GT.AND P0, PT, R0, 0x9, PT ;  /* 0x000000090000780c */ /* 0x000fc40003f04270 */
[----:B------:R-:W-:Y:S02]  /*3640*/  FMNMX.FTZ R100, R7, R8, !PT ;  /* 0x0000000807647209 */ /* 0x000fe40007810000 */
[----:B------:R-:W-:Y:S02]  /*3650*/  FSEL R14, R102, -INF , P3 ;  /* 0xff800000660e7808 */ /* 0x000fe40001800000 */
[----:B------:R-:W-:Y:S02]  /*3660*/  ISETP.GT.AND P3, PT, R0, 0x10, PT ;  /* 0x000000100000780c */ /* 0x000fe40003f64270 */
[----:B------:R-:W-:Y:S02]  /*3670*/  FSEL R10, R91, -INF , P0 ;  /* 0xff8000005b0a7808 */ /* 0x000fe40000000000 */
[----:B------:R-:W-:Y:S02]  /*3680*/  FMNMX.FTZ R100, R9, R100, !PT ;  /* 0x0000006409647209 */ /* 0x000fe40007810000 */
[----:B------:R-:W-:-:S02]  /*3690*/  FSEL R15, R101, -INF , P2 ;  /* 0xff800000650f7808 */ /* 0x000fc40001000000 */
[----:B------:R-:W-:Y:S02]  /*36a0*/  ISETP.GT.AND P2, PT, R0, 0x11, PT ;  /* 0x000000110000780c */ /* 0x000fe40003f44270 */
[----:B------:R-:W-:Y:S02]  /*36b0*/  FSEL R11, R88, -INF , P3 ;  /* 0xff800000580b7808 */ /* 0x000fe40001800000 */
[----:B------:R-:W-:Y:S02]  /*36c0*/  FMNMX.FTZ R100, R10, R100, !PT ;  /* 0x000000640a647209 */ /* 0x000fe40007810000 */
[----:B------:R-:W-:Y:S02]  /*36d0*/  FSEL R20, R90, -INF , P1 ;  /* 0xff8000005a147808 */ /* 0x000fe40000800000 */
[----:B------:R-:W-:Y:S02]  /*36e0*/  ISETP.GT.AND P1, PT, R0, 0x18, PT ;  /* 0x000000180000780c */ /* 0x000fe40003f24270 */
[----:B------:R-:W-:-:S02]  /*36f0*/  FSEL R13, R76, -INF , P2 ;  /* 0xff8000004c0d7808 */ /* 0x000fc40001000000 */
[----:B------:R-:W-:Y:S01]  /*3700*/  FMNMX.FTZ R100, R11, R100, !PT ;  /* 0x000000640b647209 */ /* 0x000fe20007810000 */
[----:B------:R-:W-:Y:S01]  /*3710*/  LDSM.16.MT88.4 R76, [R229+0x6100] ;  /* 0x00610000e54c783b */ /* 0x000fe20000004200 */
[----:B------:R-:W-:Y:S02]  /*3720*/  FSEL R21, R89, -INF , P0 ;  /* 0xff80000059157808 */ /* 0x000fe40000000000 */
[----:B------:R-:W-:Y:S01]  /*3730*/  ISETP.GT.AND P0, PT, R0, 0x19, PT ;  /* 0x000000190000780c */ /* 0x000fe20003f04270 */
[----:B------:R-:W-:Y:S01]  /*3740*/  LDSM.16.MT88.4 R88, [R229+0x3900] ;  /* 0x00390000e558783b */ /* 0x000fe20000004200 */
[----:B------:R-:W-:Y:S02]  /*3750*/  FSEL R23, R73, -INF , P1 ;  /* 0xff80000049177808 */ /* 0x000fe40000800000 */
[----:B------:R-:W-:Y:S02]  /*3760*/  FMNMX.FTZ R100, R13, R100, !PT ;  /* 0x000000640d647209 */ /* 0x000fe40007810000 */
[----:B------:R-:W-:-:S02]  /*3770*/  FSEL R28, R75, -INF , P3 ;  /* 0xff8000004b1c7808 */ /* 0x000fc40001800000 */
[----:B------:R-:W-:Y:S02]  /*3780*/  ISETP.GT.AND P3, PT, R0, 0x20, PT ;  /* 0x000000200000780c */ /* 0x000fe40003f64270 */
[----:B------:R-:W-:Y:S02]  /*3790*/  FSEL R22, R72, -INF , P0 ;  /* 0xff80000048167808 */ /* 0x000fe40000000000 */
[----:B------:R-:W-:Y:S02]  /*37a0*/  FMNMX.FTZ R100, R23, R100, !PT ;  /* 0x0000006417647209 */ /* 0x000fe40007810000 */
[----:B------:R-:W-:Y:S02]  /*37b0*/  FSEL R29, R74, -INF , P2 ;  /* 0xff8000004a1d7808 */ /* 0x000fe40001000000 */
[----:B------:R-:W-:Y:S01]  /*37c0*/  ISETP.GT.AND P2, PT, R0, 0x21, PT ;  /* 0x000000210000780c */ /* 0x000fe20003f44270 */
[----:B------:R-:W-:Y:S01]  /*37d0*/  LDSM.16.MT88.4 R72, [R226+0x6100] ;  /* 0x00610000e248783b */ /* 0x000fe20000004200 */
[----:B------:R-:W-:-:S02]  /*37e0*/  FSEL R104, R69, -INF , P3 ;  /* 0xff80000045687808 */ /* 0x000fc40001800000 */
[----:B------:R-:W-:Y:S02]  /*37f0*/  FMNMX.FTZ R100, R22, R100, !PT ;  /* 0x0000006416647209 */ /* 0x000fe40007810000 */
[----:B------:R-:W-:Y:S02]  /*3800*/  FSEL R44, R71, -INF , P1 ;  /* 0xff800000472c7808 */ /* 0x000fe40000800000 */
[----:B------:R-:W-:Y:S02]  /*3810*/  ISETP.GT.AND P1, PT, R0, 0x28, PT ;  /* 0x000000280000780c */ /* 0x000fe40003f24270 */
[----:B------:R-:W-:Y:S02]  /*3820*/  FSEL R103, R68, -INF , P2 ;  /* 0xff80000044677808 */ /* 0x000fe40001000000 */
[----:B------:R-:W-:Y:S02]  /*3830*/  FMNMX.FTZ R100, R104, R100, !PT ;  /* 0x0000006468647209 */ /* 0x000fe40007810000 */
[----:B------:R-:W-:-:S02]  /*3840*/  FMNMX.FTZ R3, R14, R15, !PT ;  /* 0x0000000f0e037209 */ /* 0x000fc40007810000 */
[----:B------:R-:W-:Y:S02]  /*3850*/  FSEL R45, R70, -INF , P0 ;  /* 0xff800000462d7808 */ /* 0x000fe40000000000 */
[----:B------:R-:W-:Y:S02]  /*3860*/  ISETP.GT.AND P0, PT, R0, 0x29, PT ;  /* 0x000000290000780c */ /* 0x000fe40003f04270 */
[----:B------:R-:W-:Y:S02]  /*3870*/  FSEL R102, R60, -INF , P1 ;  /* 0xff8000003c667808 */ /* 0x000fe40000800000 */
[----:B------:R-:W-:Y:S01]  /*3880*/  FMNMX.FTZ R100, R103, R100, !PT ;  /* 0x0000006467647209 */ /* 0x000fe20007810000 */
[----:B------:R-:W-:Y:S01]  /*3890*/  LDSM.16.MT88.4 R60, [R229+0x900] ;  /* 0x00090000e53c783b */ /* 0x000fe20000004200 */
[----:B------:R-:W-:Y:S02]  /*38a0*/  FMNMX.FTZ R3, R20, R3, !PT ;  /* 0x0000000314037209 */ /* 0x000fe40007810000 */
[----:B------:R-:W-:-:S02]  /*38b0*/  FSEL R106, R65, -INF , P3 ;  /* 0xff800000416a7808 */ /* 0x000fc40001800000 */
[----:B------:R-:W-:Y:S02]  /*38c0*/  ISETP.GT.AND P3, PT, R0, 0x30, PT ;  /* 0x000000300000780c */ /* 0x000fe40003f64270 */
[----:B------:R-:W-:Y:S02]  /*38d0*/  FSEL R101, R59, -INF , P0 ;  /* 0xff8000003b657808 */ /* 0x000fe40000000000 */
[----:B------:R-:W-:Y:S02]  /*38e0*/  FMNMX.FTZ R100, R102, R100, !PT ;  /* 0x0000006466647209 */ /* 0x000fe40007810000 */
[----:B------:R-:W-:Y:S02]  /*38f0*/  FMNMX.FTZ R3, R21, R3, !PT ;  /* 0x0000000315037209 */ /* 0x000fe40007810000 */
[----:B------:R-:W-:Y:S02]  /*3900*/  FSEL R105, R64, -INF , P2 ;  /* 0xff80000040697808 */ /* 0x000fe40001000000 */
[----:B------:R-:W-:Y:S01]  /*3910*/  ISETP.GT.AND P2, PT, R0, 0x31, PT ;  /* 0x000000310000780c */ /* 0x000fe20003f44270 */
[----:B------:R-:W-:Y:S01]  /*3920*/  LDSM.16.MT88.4 R64, [R225+0x6100] ;  /* 0x00610000e140783b */ /* 0x000fe20000004200 */
[----:B------:R-:W-:-:S02]  /*3930*/  FSEL R155, R56, -INF , P3 ;  /* 0xff800000389b7808 */ /* 0x000fc40001800000 */
[----:B------:R-:W-:Y:S02]  /*3940*/  FMNMX.FTZ R100, R101, R100, !PT ;  /* 0x0000006465647209 */ /* 0x000fe40007810000 */
[----:B------:R-:W-:Y:S02]  /*3950*/  FMNMX.FTZ R3, R28, R3, !PT ;  /* 0x000000031c037209 */ /* 0x000fe40007810000 */
[----:B------:R-:W-:Y:S02]  /*3960*/  FSEL R107, R58, -INF , P1 ;  /* 0xff8000003a6b7808 */ /* 0x000fe40000800000 */
[----:B------:R-:W-:Y:S02]  /*3970*/  ISETP.GT.AND P1, PT, R0, 0x38, PT ;  /* 0x000000380000780c */ /* 0x000fe40003f24270 */
[----:B------:R-:W-:Y:S02]  /*3980*/  FSEL R154, R54, -INF , P2 ;  /* 0xff800000369a7808 */ /* 0x000fe40001000000 */
[----:B------:R-:W-:-:S02]  /*3990*/  FMNMX.FTZ R100, R155, R100, !PT ;  /* 0x000000649b647209 */ /* 0x000fc40007810000 */
[----:B------:R-:W-:Y:S02]  /*39a0*/  FMNMX.FTZ R3, R29, R3, !PT ;  /* 0x000000031d037209 */ /* 0x000fe40007810000 */
[----:B------:R-:W-:Y:S02]  /*39b0*/  FSEL R112, R57, -INF , P0 ;  /* 0xff80000039707808 */ /* 0x000fe40000000000 */
[----:B------:R-:W-:Y:S01]  /*39c0*/  ISETP.GT.AND P0, PT, R0, 0x39, PT ;  /* 0x000000390000780c */ /* 0x000fe20003f04270 */
[----:B------:R-:W-:Y:S01]  /*39d0*/  LDSM.16.MT88.4 R56, [R229+0x3100] ;  /* 0x00310000e538783b */ /* 0x000fe20000004200 */
[----:B------:R-:W-:Y:S02]  /*39e0*/  FSEL R153, R43, -INF , P1 ;  /* 0xff8000002b997808 */ /* 0x000fe40000800000 */
[----:B------:R-:W-:Y:S02]  /*39f0*/  FMNMX.FTZ R100, R154, R100, !PT ;  /* 0x000000649a647209 */ /* 0x000fe40007810000 */
[----:B------:R-:W-:-:S02]  /*3a00*/  FMNMX.FTZ R3, R44, R3, !PT ;  /* 0x000000032c037209 */ /* 0x000fc40007810000 */
[----:B------:R-:W-:Y:S02]  /*3a10*/  FSEL R167, R53, -INF , P3 ;  /* 0xff80000035a77808 */ /* 0x000fe40001800000 */
[----:B------:R-:W-:Y:S02]  /*3a20*/  ISETP.GT.AND P3, PT, R0, 0x40, PT ;  /* 0x000000400000780c */ /* 0x000fe40003f64270 */
[----:B------:R-:W-:Y:S02]  /*3a30*/  FSEL R152, R42, -INF , P0 ;  /* 0xff8000002a987808 */ /* 0x000fe40000000000 */
[----:B------:R-:W-:Y:S02]  /*3a40*/  FMNMX.FTZ R100, R153, R100, !PT ;  /* 0x0000006499647209 */ /* 0x000fe40007810000 */
[----:B------:R-:W-:Y:S02]  /*3a50*/  FMNMX.FTZ R3, R45, R3, !PT ;  /* 0x000000032d037209 */ /* 0x000fe40007810000 */
[----:B------:R-:W-:-:S02]  /*3a60*/  FSEL R165, R52, -INF , P2 ;  /* 0xff80000034a57808 */ /* 0x000fc40001000000 */
[----:B------:R-:W-:Y:S01]  /*3a70*/  ISETP.GT.AND P2, PT, R0, 0x41, PT ;  /* 0x000000410000780c */ /* 0x000fe20003f44270 */
[----:B------:R-:W-:Y:S01]  /*3a80*/  LDSM.16.MT88.4 R52, [R229+0x100] ;  /* 0x00010000e534783b */ /* 0x000fe20000004200 */
[----:B------:R-:W-:Y:S02]  /*3a90*/  FSEL R171, R37, -INF , P3 ;  /* 0xff80000025ab7808 */ /* 0x000fe40001800000 */
[----:B------:R-:W-:Y:S02]  /*3aa0*/  FMNMX.FTZ R100, R152, R100, !PT ;  /* 0x0000006498647209 */ /* 0x000fe40007810000 */
[----:B------:R-:W-:Y:S02]  /*3ab0*/  FMNMX.FTZ R3, R106, R3, !PT ;  /* 0x000000036a037209 */ /* 0x000fe40007810000 */
[----:B------:R-:W-:Y:S02]  /*3ac0*/  FSEL R166, R41, -INF , P1 ;  /* 0xff80000029a67808 */ /* 0x000fe40000800000 */
[----:B------:R-:W-:-:S02]  /*3ad0*/  ISETP.GT.AND P1, PT, R0, 0x48, PT ;  /* 0x000000480000780c */ /* 0x000fc40003f24270 */
[----:B------:R-:W-:Y:S02]  /*3ae0*/  FSEL R170, R36, -INF , P2 ;  /* 0xff80000024aa7808 */ /* 0x000fe40001000000 */
[----:B------:R-:W-:Y:S02]  /*3af0*/  FMNMX.FTZ R100, R171, R100, !PT ;  /* 0x00000064ab647209 */ /* 0x000fe40007810000 */
[----:B------:R-:W-:Y:S02]  /*3b00*/  FMNMX.FTZ R3, R105, R3, !PT ;  /* 0x0000000369037209 */ /* 0x000fe40007810000 */
[----:B------:R-:W-:Y:S02]  /*3b10*/  FSEL R164, R40, -INF , P0 ;  /* 0xff80000028a47808 */ /* 0x000fe40000000000 */
[----:B------:R-:W-:Y:S02]  /*3b20*/  ISETP.GT.AND P0, PT, R0, 0x49, PT ;  /* 0x000000490000780c */ /* 0x000fe40003f04270 */
        /* <DEDUP_REMOVED lines=17> */
[----:B------:R-:W-:Y:S02]  /*3c40*/  FSEL R181, R18, -INF , P2 ;  /* 0xff80000012b57808 */ /* 0x000fe40001000000 */
[----:B------:R-:W-:Y:S02]  /*3c50*/  FMNMX.FTZ R100, R250, R100, !PT ;  /* 0x00000064fa647209 */ /* 0x000fe40007810000 */
[----:B------:R-:W-:-:S02]  /*3c60*/  ISETP.GT.AND P0, PT, R0, 0x59, PT ;  /* 0x000000590000780c */ /* 0x000fc40003f04270 */
[----:B------:R-:W-:Y:S02]  /*3c70*/  FMNMX.FTZ R0, R165, R3, !PT ;  /* 0x00000003a5007209 */ /* 0x000fe40007810000 */
[----:B------:R-:W-:Y:S02]  /*3c80*/  FSEL R47, R17, -INF , P1 ;  /* 0xff800000112f7808 */ /* 0x000fe40000800000 */
[----:B------:R-:W-:Y:S02]  /*3c90*/  FMNMX.FTZ R100, R181, R100, !PT ;  /* 0x00000064b5647209 */ /* 0x000fe40007810000 */
[----:B------:R-:W-:Y:S01]  /*3ca0*/  FMNMX.FTZ R0, R166, R0, !PT ;  /* 0x00000000a6007209 */ /* 0x000fe20007810000 */
[----:B------:R-:W-:Y:S01]  /*3cb0*/  IMAD.MOV.U32 R2, RZ, RZ, R47 ;  /* 0x000000ffff027224 */ /* 0x000fe200078e002f */
[----:B------:R-:W-:Y:S02]  /*3cc0*/  FSEL R111, R16, -INF , P0 ;  /* 0xff800000106f7808 */ /* 0x000fe40000000000 */
[----:B------:R-:W-:Y:S01]  /*3cd0*/  FMNMX.FTZ R100, R47, R100, !PT ;  /* 0x000000642f647209 */ /* 0x000fe20007810000 */
[----:B------:R-:W-:Y:S01]  /*3ce0*/  LDSM.16.MT88.4 R16, [R225+0x100] ;  /* 0x00010000e110783b */ /* 0x000fe20000004200 */
[----:B------:R-:W-:-:S02]  /*3cf0*/  FMNMX.FTZ R0, R164, R0, !PT ;  /* 0x00000000a4007209 */ /* 0x000fc40007810000 */
[----:B------:R-:W-:Y:S02]  /*3d00*/  FMNMX.FTZ R100, R111, R100, !PT ;  /* 0x000000646f647209 */ /* 0x000fe40007810000 */
[----:B------:R-:W-:Y:S02]  /*3d10*/  FMNMX.FTZ R0, R174, R0, !PT ;  /* 0x00000000ae007209 */ /* 0x000fe40007810000 */
[----:B------:R-:W-:Y:S01]  /*3d20*/  FSEL R180, R27, -INF , P3 ;  /* 0xff8000001bb47808 */ /* 0x000fe20001800000 */
[----:B------:R-:W1:Y:S01]  /*3d30*/  SHFL.BFLY PT, R3, R100, 0x2, 0x1f ;  /* 0x0c401f0064037f89 */ /* 0x000e6200000e0000 */
[----:B------:R-:W-:Y:S02]  /*3d40*/  FMNMX.FTZ R0, R173, R0, !PT ;  /* 0x00000000ad007209 */ /* 0x000fe40007810000 */
[----:B------:R-:W-:Y:S02]  /*3d50*/  FSEL R46, R26, -INF , P2 ;  /* 0xff8000001a2e7808 */ /* 0x000fe40001000000 */
[----:B------:R-:W-:-:S02]  /*3d60*/  FMNMX.FTZ R0, R172, R0, !PT ;  /* 0x00000000ac007209 */ /* 0x000fc40007810000 */
[----:B------:R-:W-:Y:S02]  /*3d70*/  FSEL R132, R25, -INF , P1 ;  /* 0xff80000019847808 */ /* 0x000fe40000800000 */
[----:B------:R-:W-:Y:S02]  /*3d80*/  FMNMX.FTZ R0, R175, R0, !PT ;  /* 0x00000000af007209 */ /* 0x000fe40007810000 */
[----:B------:R-:W-:Y:S02]  /*3d90*/  FSEL R114, R24, -INF , P0 ;  /* 0xff80000018727808 */ /* 0x000fe40000000000 */
[----:B------:R-:W-:Y:S01]  /*3da0*/  FMNMX.FTZ R0, R180, R0, !PT ;  /* 0x00000000b4007209 */ /* 0x000fe20007810000 */
[----:B------:R-:W-:Y:S03]  /*3db0*/  LDSM.16.MT88.4 R24, [R226+0x100] ;  /* 0x00010000e218783b */ /* 0x000fe60000004200 */
[----:B------:R-:W-:-:S04]  /*3dc0*/  FMNMX.FTZ R0, R46, R0, !PT ;  /* 0x000000002e007209 */ /* 0x000fc80007810000 */
[----:B------:R-:W-:Y:S02]  /*3dd0*/  FMNMX.FTZ R0, R132, R0, !PT ;  /* 0x0000000084007209 */ /* 0x000fe40007810000 */
[----:B-1----:R-:W-:Y:S02]  /*3de0*/  FMNMX.FTZ R100, R100, R3, !PT ;  /* 0x0000000364647209 */ /* 0x002fe40007810000 */
[----:B------:R-:W-:-:S03]  /*3df0*/  FMNMX.FTZ R3, R114, R0, !PT ;  /* 0x0000000072037209 */ /* 0x000fc60007810000 */
[----:B------:R-:W1:Y:S04]  /*3e00*/  SHFL.BFLY PT, R0, R100, 0x1, 0x1f ;  /* 0x0c201f0064007f89 */ /* 0x000e6800000e0000 */
[----:B------:R-:W2:Y:S01]  /*3e10*/  SHFL.BFLY PT, R6, R3, 0x2, 0x1f ;  /* 0x0c401f0003067f89 */ /* 0x000ea200000e0000 */
[----:B-1----:R-:W-:Y:S02]  /*3e20*/  FMNMX.FTZ R100, R100, R0, !PT ;  /* 0x0000000064647209 */ /* 0x002fe40007810000 */
[----:B--2---:R-:W-:-:S03]  /*3e30*/  FMNMX.FTZ R3, R3, R6, !PT ;  /* 0x0000000603037209 */ /* 0x004fc60007810000 */
[C---:B------:R-:W-:Y:S01]  /*3e40*/  FMUL.FTZ R12, R100.reuse, c[0x0][0x2d0] ;  /* 0x0000b400640c7a20 */ /* 0x040fe20000410000 */
[----:B------:R-:W-:Y:S01]  /*3e50*/  FSETP.NEU.FTZ.AND P0, PT, R100, -INF , PT ;  /* 0xff8000006400780b */ /* 0x000fe20003f1d000 */
[----:B------:R-:W1:Y:S03]  /*3e60*/  SHFL.BFLY PT, R6, R3, 0x1, 0x1f ;  /* 0x0c201f0003067f89 */ /* 0x000e6600000e0000 */
[----:B------:R-:W-:-:S05]  /*3e70*/  FSEL R12, R12, RZ, P0 ;  /* 0x000000ff0c0c7208 */ /* 0x000fca0000000000 */
[----:B------:R-:W-:-:S04]  /*3e80*/  FFMA.FTZ R0, R7, c[0x0][0x2d0], -R12 ;  /* 0x0000b40007007a23 */ /* 0x000fc8000001080c */
[----:B------:R2:W-:Y:S01]  /*3e90*/  MUFU.EX2 R108, R0 ;  /* 0x00000000006c7308 */ /* 0x0005e20000000800 */
[----:B-1----:R-:W-:Y:S01]  /*3ea0*/  FMNMX.FTZ R3, R3, R6, !PT ;  /* 0x0000000603037209 */ /* 0x002fe20007810000 */
[--C-:B------:R-:W-:Y:S02]  /*3eb0*/  FFMA.FTZ R6, R11, c[0x0][0x2d0], -R12.reuse ;  /* 0x0000b4000b067a23 */ /* 0x100fe4000001080c */
[----:B--2---:R-:W-:Y:S01]  /*3ec0*/  FFMA.FTZ R0, R8, c[0x0][0x2d0], -R12 ;  /* 0x0000b40008007a23 */ /* 0x004fe2000001080c */
[----:B------:R-:W-:-:S03]  /*3ed0*/  FSETP.NEU.FTZ.AND P0, PT, R3, -INF , PT ;  /* 0xff8000000300780b */ /* 0x000fc60003f1d000 */
[----:B------:R1:W-:Y:S08]  /*3ee0*/  MUFU.EX2 R182, R6 ;  /* 0x0000000600b67308 */ /* 0x0003f00000000800 */
[----:B------:R2:W3:Y:S01]  /*3ef0*/  MUFU.EX2 R185, R0 ;  /* 0x0000000000b97308 */ /* 0x0004e20000000800 */
[----:B-1----:R-:W-:-:S07]  /*3f00*/  FFMA.FTZ R6, R13, c[0x0][0x2d0], -R12 ;  /* 0x0000b4000d067a23 */ /* 0x002fce000001080c */
[----:B------:R-:W-:Y:S01]  /*3f10*/  MUFU.EX2 R251, R6 ;  /* 0x0000000600fb7308 */ /* 0x000fe20000000800 */
[----:B--2---:R-:W-:Y:S01]  /*3f20*/  FFMA.FTZ R0, R9, c[0x0][0x2d0], -R12 ;  /* 0x0000b40009007a23 */ /* 0x004fe2000001080c */
[----:B---3--:R-:W-:-:S06]  /*3f30*/  F2FP.PACK_AB R8, R185, R108 ;  /* 0x0000006cb908723e */ /* 0x008fcc00000000ff */
[----:B------:R1:W-:Y:S02]  /*3f40*/  MUFU.EX2 R187, R0 ;  /* 0x0000000000bb7308 */ /* 0x0003e40000000800 */
[----:B-1----:R-:W-:-:S06]  /*3f50*/  FFMA.FTZ R0, R10, c[0x0][0x2d0], -R12 ;  /* 0x0000b4000a007a23 */ /* 0x002fcc000001080c */
[----:B------:R1:W2:Y:S02]  /*3f60*/  MUFU.EX2 R38, R0 ;  /* 0x0000000000267308 */ /* 0x0002a40000000800 */
[----:B-1----:R-:W-:Y:S01]  /*3f70*/  FMUL.FTZ R0, R3, c[0x0][0x2d0] ;  /* 0x0000b40003007a20 */ /* 0x002fe20000410000 */
[----:B--2---:R-:W-:Y:S02]  /*3f80*/  MOV R13, R38 ;  /* 0x00000026000d7202 */ /* 0x004fe40000000f00 */
[----:B------:R-:W1:Y:S02]  /*3f90*/  LDSM.16.MT88.4 R36, [R225+0x900] ;  /* 0x00090000e124783b */ /* 0x000e640000004200 */
[----:B------:R-:W-:Y:S02]  /*3fa0*/  FSEL R0, R0, RZ, P0 ;  /* 0x000000ff00007208 */ /* 0x000fe40000000000 */
[----:B------:R-:W-:Y:S02]  /*3fb0*/  F2FP.PACK_AB R10, R13, R187 ;  /* 0x000000bb0d0a723e */ /* 0x000fe400000000ff */
[----:B------:R-:W-:Y:S01]  /*3fc0*/  PLOP3.LUT P0, PT, PT, PT, UP0, 0x80, 0x0 ;  /* 0x000000000000781c */ /* 0x000fe20003f0f008 */
[----:B------:R-:W-:-:S04]  /*3fd0*/  FFMA.FTZ R4, R14, c[0x0][0x2d0], -R0 ;  /* 0x0000b4000e047a23 */ /* 0x000fc80000010800 */
[----:B------:R2:W-:Y:S02]  /*3fe0*/  MUFU.EX2 R186, R4 ;  /* 0x0000000400ba7308 */ /* 0x0005e40000000800 */
[----:B--2---:R-:W-:Y:S01]  /*3ff0*/  FFMA.FTZ R4, R15, c[0x0][0x2d0], -R0 ;  /* 0x0000b4000f047a23 */ /* 0x004fe20000010800 */
[----:B------:R-:W-:-:S05]  /*4000*/  MOV R15, R46 ;  /* 0x0000002e000f7202 */ /* 0x000fca0000000f00 */
[----:B------:R2:W3:Y:S02]  /*4010*/  MUFU.EX2 R110, R4 ;  /* 0x00000004006e7308 */ /* 0x0004e40000000800 */
[----:B--2---:R-:W-:Y:S01]  /*4020*/  FFMA.FTZ R4, R20, c[0x0][0x2d0], -R0 ;  /* 0x0000b40014047a23 */ /* 0x004fe20000010800 */
[----:B---3--:R-:W-:-:S05]  /*4030*/  F2FP.PACK_AB R9, R110, R186 ;  /* 0x000000ba6e09723e */ /* 0x008fca00000000ff */
[----:B------:R2:W-:Y:S02]  /*4040*/  MUFU.EX2 R133, R4 ;  /* 0x0000000400857308 */ /* 0x0005e40000000800 */
[----:B--2---:R-:W-:-:S06]  /*4050*/  FFMA.FTZ R4, R21, c[0x0][0x2d0], -R0 ;  /* 0x0000b40015047a23 */ /* 0x004fcc0000010800 */
[----:B------:R2:W3:Y:S02]  /*4060*/  MUFU.EX2 R183, R4 ;  /* 0x0000000400b77308 */ /* 0x0004e40000000800 */
[----:B--2---:R-:W-:Y:S01]  /*4070*/  FFMA.FTZ R4, R23, c[0x0][0x2d0], -R12 ;  /* 0x0000b40017047a23 */ /* 0x004fe2000001080c */
[----:B---3--:R-:W-:-:S05]  /*4080*/  F2FP.PACK_AB R11, R183, R133 ;  /* 0x00000085b70b723e */ /* 0x008fca00000000ff */
[----:B------:R2:W-:Y:S02]  /*4090*/  MUFU.EX2 R14, R4 ;  /* 0x00000004000e7308 */ /* 0x0005e40000000800 */
[C---:B------:R-:W-:Y:S08]  /*40a0*/  HMMA.16816.F32 R40, R8.reuse, R16, RZ ;  /* 0x000000100828723c */ /* 0x040ff000000018ff */
[----:B------:R-:W-:Y:S01]  /*40b0*/  HMMA.16816.F32 R68, R8, R64, RZ ;  /* 0x000000400844723c */ /* 0x000fe200000018ff */
[----:B--2---:R-:W-:-:S04]  /*40c0*/  FFMA.FTZ R4, R22, c[0x0][0x2d0], -R12 ;  /* 0x0000b40016047a23 */ /* 0x004fc8000001080c */
[----:B------:R2:W3:Y:S03]  /*40d0*/  MUFU.EX2 R115, R4 ;  /* 0x0000000400737308 */ /* 0x0004e60000000800 */
[C---:B------:R-:W-:Y:S08]  /*40e0*/  HMMA.16816.F32 R20, R8.reuse, R24, RZ ;  /* 0x000000180814723c */ /* 0x040ff000000018ff */
[----:B------:R-:W-:Y:S01]  /*40f0*/  HMMA.16816.F32 R64, R8, R66, RZ ;  /* 0x000000420840723c */ /* 0x000fe200000018ff */
[----:B--2---:R-:W-:Y:S01]  /*4100*/  FFMA.FTZ R4, R28, c[0x0][0x2d0], -R0 ;  /* 0x0000b4001c047a23 */ /* 0x004fe20000010800 */
[----:B---3--:R-:W-:-:S03]  /*4110*/  F2FP.PACK_AB R6, R115, R14 ;  /* 0x0000000e7306723e */ /* 0x008fc600000000ff */
[----:B------:R2:W-:Y:S02]  /*4120*/  MUFU.EX2 R113, R4 ;  /* 0x0000000400717308 */ /* 0x0005e40000000800 */
[--C-:B--2---:R-:W-:Y:S02]  /*4130*/  FFMA.FTZ R4, R29, c[0x0][0x2d0], -R0.reuse ;  /* 0x0000b4001d047a23 */ /* 0x104fe40000010800 */
[C---:B------:R-:W-:Y:S04]  /*4140*/  HMMA.16816.F32 R28, R8.reuse, R18, RZ ;  /* 0x00000012081c723c */ /* 0x040fe800000018ff */
[----:B------:R2:W3:Y:S04]  /*4150*/  MUFU.EX2 R252, R4 ;  /* 0x0000000400fc7308 */ /* 0x0004e80000000800 */
[C---:B------:R-:W-:Y:S08]  /*4160*/  HMMA.16816.F32 R16, R8.reuse, R26, RZ ;  /* 0x0000001a0810723c */ /* 0x040ff000000018ff */
[----:B------:R-:W-:Y:S01]  /*4170*/  HMMA.16816.F32 R24, R8, R54, RZ ;  /* 0x000000360818723c */ /* 0x000fe200000018ff */
[----:B--2---:R-:W-:Y:S01]  /*4180*/  FFMA.FTZ R4, R44, c[0x0][0x2d0], -R0 ;  /* 0x0000b4002c047a23 */ /* 0x004fe20000010800 */
[----:B---3--:R-:W-:-:S03]  /*4190*/  F2FP.PACK_AB R5, R252, R113 ;  /* 0x00000071fc05723e */ /* 0x008fc600000000ff */
[----:B------:R2:W-:Y:S02]  /*41a0*/  MUFU.EX2 R184, R4 ;  /* 0x0000000400b87308 */ /* 0x0005e40000000800 */
[----:B--2---:R-:W-:Y:S02]  /*41b0*/  FFMA.FTZ R4, R45, c[0x0][0x2d0], -R0 ;  /* 0x0000b4002d047a23 */ /* 0x004fe40000010800 */
[----:B------:R-:W2:Y:S04]  /*41c0*/  LDSM.16.MT88.4 R44, [R228+0x100] ;  /* 0x00010000e42c783b */ /* 0x000ea80000004200 */
[----:B------:R3:W4:Y:S02]  /*41d0*/  MUFU.EX2 R109, R4 ;  /* 0x00000004006d7308 */ /* 0x0007240000000800 */
[----:B---3--:R-:W-:-:S02]  /*41e0*/  F2FP.PACK_AB R4, R251, R182 ;  /* 0x000000b6fb04723e */ /* 0x008fc400000000ff */
[----:B----4-:R-:W-:-:S07]  /*41f0*/  F2FP.PACK_AB R7, R109, R184 ;  /* 0x000000b86d07723e */ /* 0x010fce00000000ff */
[C---:B-1----:R-:W-:Y:S08]  /*4200*/  HMMA.16816.F32 R148, R4.reuse, R36, R40 ;  /* 0x000000240494723c */ /* 0x042ff00000001828 */
[C---:B------:R-:W-:Y:S01]  /*4210*/  HMMA.16816.F32 R144, R4.reuse, R38, R28 ;  /* 0x000000260490723c */ /* 0x040fe2000000181c */
[----:B------:R-:W1:Y:S07]  /*4220*/  LDSM.16.MT88.4 R36, [R225+0x3100] ;  /* 0x00310000e124783b */ /* 0x000e6e0000004200 */
[C---:B------:R-:W-:Y:S08]  /*4230*/  HMMA.16816.F32 R140, R4.reuse, R32, R20 ;  /* 0x00000020048c723c */ /* 0x040ff00000001814 */
[----:B------:R-:W-:Y:S01]  /*4240*/  HMMA.16816.F32 R136, R4, R34, R16 ;  /* 0x000000220488723c */ /* 0x000fe20000001810 */
[----:B------:R-:W3:Y:S07]  /*4250*/  LDSM.16.MT88.4 R32, [R228+0x900] ;  /* 0x00090000e420783b */ /* 0x000eee0000004200 */
[C---:B------:R-:W-:Y:S01]  /*4260*/  HMMA.16816.F32 R28, R8.reuse, R52, RZ ;  /* 0x00000034081c723c */ /* 0x040fe200000018ff */
[----:B------:R-:W4:Y:S07]  /*4270*/  LDSM.16.MT88.4 R52, [R228+0x3100] ;  /* 0x00310000e434783b */ /* 0x000f2e0000004200 */
[C---:B--2---:R-:W-:Y:S08]  /*4280*/  HMMA.16816.F32 R20, R8.reuse, R44, RZ ;  /* 0x0000002c0814723c */ /* 0x044ff000000018ff */
[C---:B------:R-:W-:Y:S08]  /*4290*/  HMMA.16816.F32 R16, R8.reuse, R46, RZ ;  /* 0x0000002e0810723c */ /* 0x040ff000000018ff */
[C---:B-1----:R-:W-:Y:S08]  /*42a0*/  HMMA.16816.F32 R44, R8.reuse, R36, RZ ;  /* 0x00000024082c723c */ /* 0x042ff000000018ff */
[----:B------:R-:W-:Y:S08]  /*42b0*/  HMMA.16816.F32 R40, R8, R38, RZ ;  /* 0x000000260828723c */ /* 0x000ff000000018ff */
[----:B---3--:R-:W-:Y:S08]  /*42c0*/  HMMA.16816.F32 R128, R4, R32, R20 ;  /* 0x000000200480723c */ /* 0x008ff00000001814 */
[----:B----4-:R-:W-:Y:S08]  /*42d0*/  HMMA.16816.F32 R20, R8, R52, RZ ;  /* 0x000000340814723c */ /* 0x010ff000000018ff */
[C---:B------:R-:W-:Y:S08]  /*42e0*/  HMMA.16816.F32 R120, R4.reuse, R60, R28 ;  /* 0x0000003c0478723c */ /* 0x040ff0000000181c */
[C---:B------:R-:W-:Y:S08]  /*42f0*/  HMMA.16816.F32 R124, R4.reuse, R62, R24 ;  /* 0x0000003e047c723c */ /* 0x040ff00000001818 */
[----:B------:R-:W-:Y:S08]  /*4300*/  HMMA.16816.F32 R116, R4, R34, R16 ;  /* 0x000000220474723c */ /* 0x000ff00000001810 */
[C---:B------:R-:W-:Y:S08]  /*4310*/  HMMA.16816.F32 R36, R8.reuse, R48, RZ ;  /* 0x000000300824723c */ /* 0x040ff000000018ff */
        /* <DEDUP_REMOVED lines=9> */
[----:B------:R-:W-:Y:S07]  /*43b0*/  HMMA.16816.F32 R76, R8, R86, RZ ;  /* 0x00000056084c723c */ /* 0x000fee00000018ff */
[----:B------:R-:W-:Y:S01]  /*43c0*/  IMAD.MOV.U32 R8, RZ, RZ, R133 ;  /* 0x000000ffff087224 */ /* 0x000fe200078e0085 */
[----:B------:R-:W-:Y:S01]  /*43d0*/  MOV R10, R111 ;  /* 0x0000006f000a7202 */ /* 0x000fe20000000f00 */
[----:B------:R-:W-:Y:S01]  /*43e0*/  IMAD.MOV.U32 R9, RZ, RZ, R132 ;  /* 0x000000ffff097224 */ /* 0x000fe200078e0084 */
[----:B------:R-:W-:Y:S01]  /*43f0*/  HMMA.16816.F32 R84, R4, R88, R28 ;  /* 0x000000580454723c */ /* 0x000fe2000000181c */
[----:B------:R-:W-:-:S06]  /*4400*/  IMAD.MOV.U32 R11, RZ, RZ, R110 ;  /* 0x000000ffff0b7224 */ /* 0x000fcc00078e006e */
[----:B------:R-:W-:Y:S01]  /*4410*/  MOV R29, R8 ;  /* 0x00000008001d7202 */ /* 0x000fe20000000f00 */
[----:B------:R-:W-:Y:S01]  /*4420*/  HMMA.16816.F32 R132, R4, R96, R44 ;  /* 0x000000600484723c */ /* 0x000fe2000000182c */
[----:B------:R-:W-:-:S06]  /*4430*/  IMAD.MOV.U32 R30, RZ, RZ, R9 ;  /* 0x000000ffff1e7224 */ /* 0x000fcc00078e0009 */
[----:B------:R-:W-:Y:S01]  /*4440*/  IMAD.MOV.U32 R46, RZ, RZ, R109 ;  /* 0x000000ffff2e7224 */ /* 0x000fe200078e006d */
[----:B------:R-:W-:Y:S01]  /*4450*/  MOV R47, R108 ;  /* 0x0000006c002f7202 */ /* 0x000fe20000000f00 */
[----:B------:R-:W-:Y:S01]  /*4460*/  HMMA.16816.F32 R88, R4, R90, R24 ;  /* 0x0000005a0458723c */ /* 0x000fe20000001818 */
[----:B------:R-:W1:Y:S01]  /*4470*/  LDSM.16.MT88.4 R24, [R228+0x6900] ;  /* 0x00690000e418783b */ /* 0x000e620000004200 */
[----:B------:R-:W-:Y:S02]  /*4480*/  IMAD.MOV.U32 R31, RZ, RZ, R46 ;  /* 0x000000ffff1f7224 */ /* 0x000fe400078e002e */
[----:B------:R-:W-:-:S04]  /*4490*/  IMAD.MOV.U32 R28, RZ, RZ, R47 ;  /* 0x000000ffff1c7224 */ /* 0x000fc800078e002f */
[C---:B------:R-:W-:Y:S08]  /*44a0*/  HMMA.16816.F32 R108, R4.reuse, R98, R40 ;  /* 0x00000062046c723c */ /* 0x040ff00000001828 */
[C---:B------:R-:W-:Y:S01]  /*44b0*/  HMMA.16816.F32 R40, R4.reuse, R80, R20 ;  /* 0x000000500428723c */ /* 0x040fe20000001814 */
[----:B------:R-:W2:Y:S06]  /*44c0*/  LDSM.16.MT88.4 R20, [R225+0x6900] ;  /* 0x00690000e114783b */ /* 0x000eac0000004200 */
[----:B------:R-:W-:Y:S01]  /*44d0*/  IMAD.MOV.U32 R80, RZ, RZ, R10 ;  /* 0x000000ffff507224 */ /* 0x000fe200078e000a */
[----:B------:R-:W-:Y:S01]  /*44e0*/  MOV R81, R11 ;  /* 0x0000000b00517202 */ /* 0x000fe20000000f00 */
[C---:B------:R-:W-:Y:S01]  /*44f0*/  HMMA.16816.F32 R96, R4.reuse, R92, R36 ;  /* 0x0000005c0460723c */ /* 0x040fe20000001824 */
[----:B------:R-:W3:Y:S07]  /*4500*/  LDSM.16.MT88.4 R8, [R229+0x6900] ;  /* 0x00690000e508783b */ /* 0x000eee0000004200 */
[C---:B------:R-:W-:Y:S01]  /*4510*/  HMMA.16816.F32 R36, R4.reuse, R82, R16 ;  /* 0x000000520424723c */ /* 0x040fe20000001810 */
[----:B------:R-:W4:Y:S06]  /*4520*/  LDSM.16.MT88.4 R16, [R226+0x6900] ;  /* 0x00690000e210783b */ /* 0x000f2c0000004200 */
[----:B------:R-:W-:Y:S01]  /*4530*/  IMAD.MOV.U32 R82, RZ, RZ, R2 ;  /* 0x000000ffff527224 */ /* 0x000fe200078e0002 */
[----:B------:R-:W-:Y:S01]  /*4540*/  HMMA.16816.F32 R92, R4, R94, R32 ;  /* 0x0000005e045c723c */ /* 0x000fe20000001820 */
[----:B------:R-:W-:-:S07]  /*4550*/  FFMA.FTZ R2, R104, c[0x0][0x2d0], -R12 ;  /* 0x0000b40068027a23 */ /* 0x000fce000001080c */
[C---:B-1----:R-:W-:Y:S08]  /*4560*/  HMMA.16816.F32 R32, R4.reuse, R24, R72 ;  /* 0x000000180420723c */ /* 0x042ff00000001848 */
[C---:B--2---:R-:W-:Y:S07]  /*4570*/  HMMA.16816.F32 R68, R4.reuse, R20, R68 ;  /* 0x000000140444723c */ /* 0x044fee0000001844 */
[----:B------:R-:W-:Y:S01]  /*4580*/  IMAD.MOV.U32 R20, RZ, RZ, R14 ;  /* 0x000000ffff147224 */ /* 0x000fe200078e000e */
[----:B------:R-:W-:Y:S01]  /*4590*/  MOV R21, R113 ;  /* 0x0000007100157202 */ /* 0x000fe20000000f00 */
[----:B------:R1:W-:Y:S01]  /*45a0*/  MUFU.EX2 R14, R2 ;  /* 0x00000002000e7308 */ /* 0x0003e20000000800 */
[C---:B---3--:R-:W-:Y:S07]  /*45b0*/  HMMA.16816.F32 R44, R4.reuse, R8, R52 ;  /* 0x00000008042c723c */ /* 0x048fee0000001834 */
[----:B------:R-:W-:Y:S01]  /*45c0*/  MOV R55, R28 ;  /* 0x0000001c00377202 */ /* 0x000fe20000000f00 */
[----:B------:R-:W-:Y:S01]  /*45d0*/  IMAD.MOV.U32 R54, RZ, RZ, R29 ;  /* 0x000000ffff367224 */ /* 0x000fe200078e001d */
[----:B------:R-:W-:Y:S01]  /*45e0*/  MOV R52, R31 ;  /* 0x0000001f00347202 */ /* 0x000fe20000000f00 */
[----:B------:R-:W-:Y:S01]  /*45f0*/  IMAD.MOV.U32 R53, RZ, RZ, R30 ;  /* 0x000000ffff357224 */ /* 0x000fe200078e001e */
[----:B------:R-:W-:Y:S01]  /*4600*/  HMMA.16816.F32 R64, R4, R22, R64 ;  /* 0x000000160440723c */ /* 0x000fe20000001840 */
[----:B-1----:R-:W-:-:S04]  /*4610*/  FFMA.FTZ R2, R103, c[0x0][0x2d0], -R12 ;  /* 0x0000b40067027a23 */ /* 0x002fc8000001080c */
[----:B------:R1:W2:Y:S03]  /*4620*/  MUFU.EX2 R83, R2 ;  /* 0x0000000200537308 */ /* 0x0002a60000000800 */
[C---:B------:R-:W-:Y:S01]  /*4630*/  HMMA.16816.F32 R28, R4.reuse, R26, R76 ;  /* 0x0000001a041c723c */ /* 0x040fe2000000184c */
[----:B------:R-:W3:Y:S06]  /*4640*/  LDSM.16.MT88.4 R24, [R225+0x1100] ;  /* 0x00110000e118783b */ /* 0x000eec0000004200 */
[----:B------:R-:W-:Y:S01]  /*4650*/  IMAD.MOV.U32 R76, RZ, RZ, R20 ;  /* 0x000000ffff4c7224 */ /* 0x000fe200078e0014 */
[----:B----4-:R-:W-:Y:S01]  /*4660*/  HMMA.16816.F32 R60, R4, R16, R60 ;  /* 0x00000010043c723c */ /* 0x010fe2000000183c */
[----:B------:R-:W-:Y:S01]  /*4670*/  IMAD.MOV.U32 R77, RZ, RZ, R21 ;  /* 0x000000ffff4d7224 */ /* 0x000fe200078e0015 */
[----:B------:R-:W-:Y:S01]  /*4680*/  MOV R78, R252 ;  /* 0x000000fc004e7202 */ /* 0x000fe20000000f00 */
[----:B------:R-:W-:Y:S01]  /*4690*/  LDSM.16.MT88.4 R20, [R226+0x1100] ;  /* 0x00110000e214783b */ /* 0x000fe20000004200 */
[----:B------:R-:W-:-:S02]  /*46a0*/  IMAD.MOV.U32 R79, RZ, RZ, R251 ;  /* 0x000000ffff4f7224 */ /* 0x000fc400078e00fb */
[----:B-1----:R-:W-:Y:S02]  /*46b0*/  FFMA.FTZ R2, R102, c[0x0][0x2d0], -R12 ;  /* 0x0000b40066027a23 */ /* 0x002fe4000001080c */
[C---:B------:R-:W-:Y:S01]  /*46c0*/  HMMA.16816.F32 R56, R4.reuse, R18, R56 ;  /* 0x000000120438723c */ /* 0x040fe20000001838 */
[----:B------:R-:W1:Y:S01]  /*46d0*/  LDSM.16.MT88.4 R16, [R229+0x1100] ;  /* 0x00110000e510783b */ /* 0x000e620000004200 */
[----:B------:R4:W-:Y:S06]  /*46e0*/  MUFU.EX2 R113, R2 ;  /* 0x0000000200717308 */ /* 0x0009ec0000000800 */
[----:B------:R-:W-:Y:S01]  /*46f0*/  HMMA.16816.F32 R48, R4, R10, R48 ;  /* 0x0000000a0430723c */ /* 0x000fe20000001830 */
[----:B------:R-:W5:Y:S06]  /*4700*/  LDSM.16.MT88.4 R8, [R228+0x1100] ;  /* 0x00110000e408783b */ /* 0x000f6c0000004200 */
[----:B------:R-:W-:-:S02]  /*4710*/  FFMA.FTZ R4, R107, c[0x0][0x2d0], -R0 ;  /* 0x0000b4006b047a23 */ /* 0x000fc40000010800 */
[----:B----4-:R-:W-:Y:S02]  /*4720*/  FFMA.FTZ R2, R101, c[0x0][0x2d0], -R12 ;  /* 0x0000b40065027a23 */ /* 0x010fe4000001080c */
[----:B------:R4:W-:Y:S01]  /*4730*/  MUFU.EX2 R251, R4 ;  /* 0x0000000400fb7308 */ /* 0x0009e20000000800 */
[----:B--2---:R-:W-:Y:S02]  /*4740*/  IMAD.MOV.U32 R101, RZ, RZ, R83 ;  /* 0x000000ffff657224 */ /* 0x004fe400078e0053 */
[----:B------:R-:W-:-:S05]  /*4750*/  IMAD.MOV.U32 R83, RZ, RZ, R80 ;  /* 0x000000ffff537224 */ /* 0x000fca00078e0050 */
[----:B------:R2:W1:Y:S01]  /*4760*/  MUFU.EX2 R80, R2 ;  /* 0x0000000200507308 */ /* 0x0004620000000800 */
[----:B----4-:R-:W-:Y:S01]  /*4770*/  F2FP.PACK_AB R4, R101, R14 ;  /* 0x0000000e6504723e */ /* 0x010fe200000000ff */
[----:B--2---:R-:W-:Y:S01]  /*4780*/  FFMA.FTZ R2, R106, c[0x0][0x2d0], -R0 ;  /* 0x0000b4006a027a23 */ /* 0x004fe20000010800 */
[----:B-1----:R-:W-:-:S05]  /*4790*/  F2FP.PACK_AB R6, R80, R113 ;  /* 0x000000715006723e */ /* 0x002fca00000000ff */
[----:B------:R1:W-:Y:S02]  /*47a0*/  MUFU.EX2 R103, R2 ;  /* 0x0000000200677308 */ /* 0x0003e40000000800 */
[----:B-1----:R-:W-:-:S06]  /*47b0*/  FFMA.FTZ R2, R105, c[0x0][0x2d0], -R0 ;  /* 0x0000b40069027a23 */ /* 0x002fcc0000010800 */
[----:B------:R1:W2:Y:S02]  /*47c0*/  MUFU.EX2 R102, R2 ;  /* 0x0000000200667308 */ /* 0x0002a40000000800 */
[----:B-1----:R-:W-:Y:S01]  /*47d0*/  FFMA.FTZ R2, R112, c[0x0][0x2d0], -R0 ;  /* 0x0000b40070027a23 */ /* 0x002fe20000010800 */
[----:B--2---:R-:W-:-:S05]  /*47e0*/  F2FP.PACK_AB R5, R102, R103 ;  /* 0x000000676605723e */ /* 0x004fca00000000ff */
[----:B------:R-:W1:Y:S02]  /*47f0*/  MUFU.EX2 R252, R2 ;  /* 0x0000000200fc7308 */ /* 0x000e640000000800 */
[----:B-1----:R-:W-:Y:S01]  /*4800*/  F2FP.PACK_AB R7, R252, R251 ;  /* 0x000000fbfc07723e */ /* 0x002fe200000000ff */
[----:B------:R-:W-:-:S06]  /*4810*/  IMAD.MOV.U32 R2, RZ, RZ, R82 ;  /* 0x000000ffff027224 */ /* 0x000fcc00078e0052 */
[C---:B---3--:R-:W-:Y:S07]  /*4820*/  HMMA.16816.F32 R104, R4.reuse, R24, R148 ;  /* 0x000000180468723c */ /* 0x048fee0000001894 */
[----:B------:R-:W-:Y:S01]  /*4830*/  MOV R151, R83 ;  /* 0x0000005300977202 */ /* 0x000fe20000000f00 */
[----:B------:R-:W-:Y:S01]  /*4840*/  HMMA.16816.F32 R72, R4, R26, R144 ;  /* 0x0000001a0448723c */ /* 0x000fe20000001890 */
[----:B------:R-:W1:Y:S01]  /*4850*/  LDSM.16.MT88.4 R24, [R225+0x4100] ;  /* 0x00410000e118783b */ /* 0x000e620000004200 */
[----:B------:R-:W-:-:S02]  /*4860*/  IMAD.MOV.U32 R149, RZ, RZ, R81 ;  /* 0x000000ffff957224 */ /* 0x000fc400078e0051 */
[----:B------:R-:W-:Y:S02]  /*4870*/  IMAD.MOV.U32 R150, RZ, RZ, R53 ;  /* 0x000000ffff967224 */ /* 0x000fe400078e0035 */
[----:B------:R-:W-:Y:S01]  /*4880*/  IMAD.MOV.U32 R148, RZ, RZ, R78 ;  /* 0x000000ffff947224 */ /* 0x000fe200078e004e */
[----:B------:R-:W-:Y:S01]  /*4890*/  MOV R146, R114 ;  /* 0x0000007200927202 */ /* 0x000fe20000000f00 */
[----:B------:R-:W-:Y:S01]  /*48a0*/  IMAD.MOV.U32 R147, RZ, RZ, R115 ;  /* 0x000000ffff937224 */ /* 0x000fe200078e0073 */
[----:B------:R-:W-:Y:S01]  /*48b0*/  HMMA.16816.F32 R120, R4, R16, R120 ;  /* 0x000000100478723c */ /* 0x000fe20000001878 */
[----:B------:R-:W-:Y:S02]  /*48c0*/  IMAD.MOV.U32 R145, RZ, RZ, R113 ;  /* 0x000000ffff917224 */ /* 0x000fe400078e0071 */
[----:B------:R-:W-:-:S05]  /*48d0*/  IMAD.MOV.U32 R144, RZ, RZ, R80 ;  /* 0x000000ffff907224 */ /* 0x000fca00078e0050 */
[C---:B------:R-:W-:Y:S07]  /*48e0*/  HMMA.16816.F32 R112, R4.reuse, R20, R140 ;  /* 0x000000140470723c */ /* 0x040fee000000188c */
[----:B------:R-:W-:Y:S01]  /*48f0*/  IMAD.MOV.U32 R141, RZ, RZ, R2 ;  /* 0x000000ffff8d7224 */ /* 0x000fe200078e0002 */
[----:B------:R-:W-:Y:S01]  /*4900*/  HMMA.16816.F32 R80, R4, R22, R136 ;  /* 0x000000160450723c */ /* 0x000fe20000001888 */
[----:B------:R-:W2:Y:S01]  /*4910*/  LDSM.16.MT88.4 R20, [R226+0x4100] ;  /* 0x00410000e214783b */ /* 0x000ea20000004200 */
[----:B------:R-:W-:Y:S01]  /*4920*/  FFMA.FTZ R2, R155, c[0x0][0x2d0], -R12 ;  /* 0x0000b4009b027a23 */ /* 0x000fe2000001080c */
[----:B------:R-:W-:Y:S01]  /*4930*/  MOV R143, R77 ;  /* 0x0000004d008f7202 */ /* 0x000fe20000000f00 */
[----:B------:R-:W-:-:S02]  /*4940*/  IMAD.MOV.U32 R155, RZ, RZ, R185 ;  /* 0x000000ffff9b7224 */ /* 0x000fc400078e00b9 */
[----:B------:R3:W-:Y:S01]  /*4950*/  MUFU.EX2 R185, R2 ;  /* 0x0000000200b97308 */ /* 0x0007e20000000800 */
[----:B------:R-:W-:Y:S01]  /*4960*/  MOV R137, R150 ;  /* 0x0000009600897202 */ /* 0x000fe20000000f00 */
[C---:B------:R-:W-:Y:S01]  /*4970*/  HMMA.16816.F32 R124, R4.reuse, R18, R124 ;  /* 0x00000012047c723c */ /* 0x040fe2000000187c */
[----:B------:R-:W4:Y:S01]  /*4980*/  LDSM.16.MT88.4 R16, [R229+0x4100] ;  /* 0x00410000e510783b */ /* 0x000f220000004200 */
[----:B------:R-:W-:Y:S01]  /*4990*/  IMAD.MOV.U32 R150, RZ, RZ, R187 ;  /* 0x000000ffff967224 */ /* 0x000fe200078e00bb */
[----:B------:R-:W-:Y:S01]  /*49a0*/  MOV R139, R52 ;  /* 0x00000034008b7202 */ /* 0x000fe20000000f00 */
[----:B------:R-:W-:Y:S01]  /*49b0*/  IMAD.MOV.U32 R142, RZ, RZ, R76 ;  /* 0x000000ffff8e7224 */ /* 0x000fe200078e004c */
[----:B------:R-:W-:Y:S01]  /*49c0*/  MOV R136, R151 ;  /* 0x0000009700887202 */ /* 0x000fe20000000f00 */
[----:B------:R-:W-:Y:S01]  /*49d0*/  IMAD.MOV.U32 R151, RZ, RZ, R79 ;  /* 0x000000ffff977224 */ /* 0x000fe200078e004f */
[----:B------:R-:W-:Y:S01]  /*49e0*/  MOV R138, R55 ;  /* 0x00000037008a7202 */ /* 0x000fe20000000f00 */
[----:B-----5:R-:W-:Y:S01]  /*49f0*/  HMMA.16816.F32 R128, R4, R8, R128 ;  /* 0x000000080480723c */ /* 0x020fe20000001880 */
[----:B------:R-:W-:-:S02]  /*4a00*/  IMAD.MOV.U32 R140, RZ, RZ, R54 ;  /* 0x000000ffff8c7224 */ /* 0x000fc400078e0036 */
[----:B---3--:R-:W-:-:S05]  /*4a10*/  FFMA.FTZ R2, R154, c[0x0][0x2d0], -R12 ;  /* 0x0000b4009a027a23 */ /* 0x008fca000001080c */
[C---:B------:R-:W-:Y:S01]  /*4a20*/  HMMA.16816.F32 R116, R4.reuse, R10, R116 ;  /* 0x0000000a0474723c */ /* 0x040fe20000001874 */
[----:B------:R-:W3:Y:S01]  /*4a30*/  LDSM.16.MT88.4 R8, [R228+0x4100] ;  /* 0x00410000e408783b */ /* 0x000ee20000004200 */
[----:B------:R5:W-:Y:S01]  /*4a40*/  MUFU.EX2 R187, R2 ;  /* 0x0000000200bb7308 */ /* 0x000be20000000800 */
[----:B------:R-:W-:Y:S02]  /*4a50*/  IMAD.MOV.U32 R154, RZ, RZ, R138 ;  /* 0x000000ffff9a7224 */ /* 0x000fe400078e008a */
[----:B------:R-:W-:Y:S01]  /*4a60*/  IMAD.MOV.U32 R138, RZ, RZ, R141 ;  /* 0x000000ffff8a7224 */ /* 0x000fe200078e008d */
[----:B------:R-:W-:Y:S02]  /*4a70*/  MOV R141, R184 ;  /* 0x000000b8008d7202 */ /* 0x000fe40000000f00 */
[C---:B-1----:R-:W-:Y:S08]  /*4a80*/  HMMA.16816.F32 R132, R4.reuse, R24, R132 ;  /* 0x000000180484723c */ /* 0x042ff00000001884 */
[----:B------:R-:W-:Y:S01]  /*4a90*/  HMMA.16816.F32 R108, R4, R26, R108 ;  /* 0x0000001a046c723c */ /* 0x000fe2000000186c */
[----:B------:R-:W1:Y:S01]  /*4aa0*/  LDSM.16.MT88.4 R24, [R228+0x7100] ;  /* 0x00710000e418783b */ /* 0x000e620000004200 */
[----:B-----5:R-:W-:-:S02]  /*4ab0*/  FFMA.FTZ R2, R153, c[0x0][0x2d0], -R12 ;  /* 0x0000b40099027a23 */ /* 0x020fc4000001080c */
[----:B------:R-:W-:Y:S02]  /*4ac0*/  IMAD.MOV.U32 R153, RZ, RZ, R186 ;  /* 0x000000ffff997224 */ /* 0x000fe400078e00ba */
[----:B------:R5:W-:Y:S02]  /*4ad0*/  MUFU.EX2 R186, R2 ;  /* 0x0000000200ba7308 */ /* 0x000be40000000800 */
[C---:B--2---:R-:W-:Y:S08]  /*4ae0*/  HMMA.16816.F32 R96, R4.reuse, R20, R96 ;  /* 0x000000140460723c */ /* 0x044ff00000001860 */
[----:B------:R-:W-:Y:S01]  /*4af0*/  HMMA.16816.F32 R92, R4, R22, R92 ;  /* 0x00000016045c723c */ /* 0x000fe2000000185c */
[----:B------:R-:W2:Y:S01]  /*4b00*/  LDSM.16.MT88.4 R20, [R225+0x7100] ;  /* 0x00710000e114783b */ /* 0x000ea20000004200 */
[----:B-----5:R-:W-:Y:S01]  /*4b10*/  FFMA.FTZ R2, R152, c[0x0][0x2d0], -R12 ;  /* 0x0000b40098027a23 */ /* 0x020fe2000001080c */
[----:B------:R-:W-:-:S05]  /*4b20*/  MOV R152, R139 ;  /* 0x0000008b00987202 */ /* 0x000fca0000000f00 */
[C---:B----4-:R-:W-:Y:S01]  /*4b30*/  HMMA.16816.F32 R84, R4.reuse, R16, R84 ;  /* 0x000000100454723c */ /* 0x050fe20000001854 */
[----:B------:R-:W-:Y:S02]  /*4b40*/  IMAD.MOV.U32 R139, RZ, RZ, R250 ;  /* 0x000000ffff8b7224 */ /* 0x000fe400078e00fa */
[----:B------:R4:W5:Y:S05]  /*4b50*/  MUFU.EX2 R250, R2 ;  /* 0x0000000200fa7308 */ /* 0x00096a0000000800 */
[C---:B------:R-:W-:Y:S01]  /*4b60*/  HMMA.16816.F32 R88, R4.reuse, R18, R88 ;  /* 0x000000120458723c */ /* 0x040fe20000001858 */
[----:B------:R-:W5:Y:S07]  /*4b70*/  LDSM.16.MT88.4 R16, [R226+0x7100] ;  /* 0x00710000e210783b */ /* 0x000f6e0000004200 */
[----:B---3--:R-:W-:Y:S01]  /*4b80*/  HMMA.16816.F32 R40, R4, R8, R40 ;  /* 0x000000080428723c */ /* 0x008fe20000001828 */
[----:B----4-:R-:W-:-:S04]  /*4b90*/  FFMA.FTZ R2, R167, c[0x0][0x2d0], -R0 ;  /* 0x0000b400a7027a23 */ /* 0x010fc80000010800 */
[----:B------:R3:W-:Y:S03]  /*4ba0*/  MUFU.EX2 R167, R2 ;  /* 0x0000000200a77308 */ /* 0x0007e60000000800 */
[C---:B------:R-:W-:Y:S01]  /*4bb0*/  HMMA.16816.F32 R36, R4.reuse, R10, R36 ;  /* 0x0000000a0424723c */ /* 0x040fe20000001824 */
[----:B------:R-:W4:Y:S07]  /*4bc0*/  LDSM.16.MT88.4 R8, [R229+0x7100] ;  /* 0x00710000e508783b */ /* 0x000f2e0000004200 */
[----:B-1----:R-:W-:Y:S01]  /*4bd0*/  HMMA.16816.F32 R32, R4, R24, R32 ;  /* 0x000000180420723c */ /* 0x002fe20000001820 */
[----:B---3--:R-:W-:-:S07]  /*4be0*/  FFMA.FTZ R2, R165, c[0x0][0x2d0], -R0 ;  /* 0x0000b400a5027a23 */ /* 0x008fce0000010800 */
[C---:B------:R-:W-:Y:S01]  /*4bf0*/  HMMA.16816.F32 R28, R4.reuse, R26, R28 ;  /* 0x0000001a041c723c */ /* 0x040fe2000000181c */
[----:B------:R-:W1:Y:S01]  /*4c00*/  LDSM.16.MT88.4 R24, [R225+0x1900] ;  /* 0x00190000e118783b */ /* 0x000e620000004200 */
[----:B------:R3:W1:Y:S06]  /*4c10*/  MUFU.EX2 R184, R2 ;  /* 0x0000000200b87308 */ /* 0x00066c0000000800 */
[C---:B--2---:R-:W-:Y:S08]  /*4c20*/  HMMA.16816.F32 R76, R4.reuse, R20, R68 ;  /* 0x00000014044c723c */ /* 0x044ff00000001844 */
[----:B------:R-:W-:Y:S01]  /*4c30*/  HMMA.16816.F32 R64, R4, R22, R64 ;  /* 0x000000160440723c */ /* 0x000fe20000001840 */
[----:B------:R-:W2:Y:S01]  /*4c40*/  LDSM.16.MT88.4 R20, [R226+0x1900] ;  /* 0x00190000e214783b */ /* 0x000ea20000004200 */
[----:B---3--:R-:W-:-:S02]  /*4c50*/  FFMA.FTZ R2, R164, c[0x0][0x2d0], -R0 ;  /* 0x0000b400a4027a23 */ /* 0x008fc40000010800 */
[----:B------:R-:W-:-:S04]  /*4c60*/  IMAD.MOV.U32 R164, RZ, RZ, R136 ;  /* 0x000000ffffa47224 */ /* 0x000fc800078e0088 */
[C---:B-----5:R-:W-:Y:S08]  /*4c70*/  HMMA.16816.F32 R60, R4.reuse, R16, R60 ;  /* 0x00000010043c723c */ /* 0x060ff0000000183c */
[C---:B------:R-:W-:Y:S01]  /*4c80*/  HMMA.16816.F32 R52, R4.reuse, R18, R56 ;  /* 0x000000120434723c */ /* 0x040fe20000001838 */
[----:B------:R-:W3:Y:S07]  /*4c90*/  LDSM.16.MT88.4 R16, [R229+0x1900] ;  /* 0x00190000e510783b */ /* 0x000eee0000004200 */
[C---:B----4-:R-:W-:Y:S08]  /*4ca0*/  HMMA.16816.F32 R44, R4.reuse, R8, R44 ;  /* 0x00000008042c723c */ /* 0x050ff0000000182c */
[----:B------:R-:W-:Y:S01]  /*4cb0*/  HMMA.16816.F32 R48, R4, R10, R48 ;  /* 0x0000000a0430723c */ /* 0x000fe20000001830 */
[----:B------:R-:W4:Y:S06]  /*4cc0*/  LDSM.16.MT88.4 R8, [R228+0x1900] ;  /* 0x00190000e408783b */ /* 0x000f2c0000004200 */
[----:B------:R-:W-:Y:S01]  /*4cd0*/  FFMA.FTZ R4, R166, c[0x0][0x2d0], -R0 ;  /* 0x0000b400a6047a23 */ /* 0x000fe20000010800 */
[----:B------:R-:W-:Y:S01]  /*4ce0*/  F2FP.PACK_AB R6, R250, R186 ;  /* 0x000000bafa06723e */ /* 0x000fe200000000ff */
[----:B------:R5:W-:Y:S01]  /*4cf0*/  MUFU.EX2 R166, R2 ;  /* 0x0000000200a67308 */ /* 0x000be20000000800 */
[----:B-1----:R-:W-:-:S07]  /*4d00*/  F2FP.PACK_AB R5, R184, R167 ;  /* 0x000000a7b805723e */ /* 0x002fce00000000ff */
[----:B------:R1:W1:Y:S01]  /*4d10*/  MUFU.EX2 R165, R4 ;  /* 0x0000000400a57308 */ /* 0x0002620000000800 */
[----:B-----5:R-:W-:Y:S01]  /*4d20*/  IMAD.MOV.U32 R2, RZ, RZ, R137 ;  /* 0x000000ffff027224 */ /* 0x020fe200078e0089 */
[----:B-1----:R-:W-:Y:S02]  /*4d30*/  F2FP.PACK_AB R4, R187, R185 ;  /* 0x000000b9bb04723e */ /* 0x002fe400000000ff */
[----:B------:R-:W-:-:S07]  /*4d40*/  F2FP.PACK_AB R7, R166, R165 ;  /* 0x000000a5a607723e */ /* 0x000fce00000000ff */
[C---:B------:R-:W-:Y:S08]  /*4d50*/  HMMA.16816.F32 R104, R4.reuse, R24, R104 ;  /* 0x000000180468723c */ /* 0x040ff00000001868 */
[C---:B------:R-:W-:Y:S01]  /*4d60*/  HMMA.16816.F32 R56, R4.reuse, R26, R72 ;  /* 0x0000001a0438723c */ /* 0x040fe20000001848 */
[----:B------:R-:W1:Y:S07]  /*4d70*/  LDSM.16.MT88.4 R24, [R225+0x4900] ;  /* 0x00490000e118783b */ /* 0x000e6e0000004200 */
[C---:B--2---:R-:W-:Y:S08]  /*4d80*/  HMMA.16816.F32 R112, R4.reuse, R20, R112 ;  /* 0x000000140470723c */ /* 0x044ff00000001870 */
[C---:B------:R-:W-:Y:S01]  /*4d90*/  HMMA.16816.F32 R68, R4.reuse, R22, R80 ;  /* 0x000000160444723c */ /* 0x040fe20000001850 */
[----:B------:R-:W2:Y:S07]  /*4da0*/  LDSM.16.MT88.4 R20, [R226+0x4900] ;  /* 0x00490000e214783b */ /* 0x000eae0000004200 */
[C---:B---3--:R-:W-:Y:S08]  /*4db0*/  HMMA.16816.F32 R72, R4.reuse, R18, R124 ;  /* 0x000000120448723c */ /* 0x048ff0000000187c */
[C---:B----4-:R-:W-:Y:S08]  /*4dc0*/  HMMA.16816.F32 R128, R4.reuse, R8, R128 ;  /* 0x000000080480723c */ /* 0x050ff00000001880 */
[C---:B------:R-:W-:Y:S01]  /*4dd0*/  HMMA.16816.F32 R124, R4.reuse, R10, R116 ;  /* 0x0000000a047c723c */ /* 0x040fe20000001874 */
[----:B------:R-:W3:Y:S06]  /*4de0*/  LDSM.16.MT88.4 R8, [R228+0x4900] ;  /* 0x00490000e408783b */ /* 0x000eec0000004200 */
[----:B------:R-:W-:Y:S01]  /*4df0*/  MOV R118, R138 ;  /* 0x0000008a00767202 */ /* 0x000fe20000000f00 */
[----:B------:R-:W-:Y:S01]  /*4e00*/  IMAD.MOV.U32 R119, RZ, RZ, R139 ;  /* 0x000000ffff777224 */ /* 0x000fe200078e008b */
[C---:B------:R-:W-:Y:S01]  /*4e10*/  HMMA.16816.F32 R120, R4.reuse, R16, R120 ;  /* 0x000000100478723c */ /* 0x040fe20000001878 */
[----:B------:R-:W4:Y:S07]  /*4e20*/  LDSM.16.MT88.4 R16, [R229+0x4900] ;  /* 0x00490000e510783b */ /* 0x000f2e0000004200 */
[C---:B-1----:R-:W-:Y:S07]  /*4e30*/  HMMA.16816.F32 R136, R4.reuse, R24, R132 ;  /* 0x000000180488723c */ /* 0x042fee0000001884 */
[----:B------:R-:W-:Y:S01]  /*4e40*/  IMAD.MOV.U32 R133, RZ, RZ, R2 ;  /* 0x000000ffff857224 */ /* 0x000fe200078e0002 */
[----:B------:R-:W-:Y:S01]  /*4e50*/  MOV R132, R164 ;  /* 0x000000a400847202 */ /* 0x000fe20000000f00 */
[----:B------:R-:W-:Y:S01]  /*4e60*/  IMAD.MOV.U32 R134, RZ, RZ, R152 ;  /* 0x000000ffff867224 */ /* 0x000fe200078e0098 */
[----:B------:R-:W-:Y:S01]  /*4e70*/  MOV R2, R154 ;  /* 0x0000009a00027202 */ /* 0x000fe20000000f00 */
[----:B------:R-:W-:Y:S01]  /*4e80*/  IMAD.MOV.U32 R135, RZ, RZ, R153 ;  /* 0x000000ffff877224 */ /* 0x000fe200078e0099 */
[----:B------:R-:W-:Y:S01]  /*4e90*/  MOV R153, R145 ;  /* 0x0000009100997202 */ /* 0x000fe20000000f00 */
[----:B------:R-:W-:Y:S01]  /*4ea0*/  IMAD.MOV.U32 R164, RZ, RZ, R155 ;  /* 0x000000ffffa47224 */ /* 0x000fe200078e009b */
[----:B--2---:R-:W-:Y:S01]  /*4eb0*/  HMMA.16816.F32 R80, R4, R22, R92 ;  /* 0x000000160450723c */ /* 0x004fe2000000185c */
[----:B------:R-:W-:-:S02]  /*4ec0*/  IMAD.MOV.U32 R152, RZ, RZ, R144 ;  /* 0x000000ffff987224 */ /* 0x000fc400078e0090 */
[----:B------:R-:W-:Y:S02]  /*4ed0*/  IMAD.MOV.U32 R154, RZ, RZ, R146 ;  /* 0x000000ffff9a7224 */ /* 0x000fe400078e0092 */
[----:B------:R-:W-:-:S03]  /*4ee0*/  IMAD.MOV.U32 R155, RZ, RZ, R147 ;  /* 0x000000ffff9b7224 */ /* 0x000fc600078e0093 */
[C---:B------:R-:W-:Y:S01]  /*4ef0*/  HMMA.16816.F32 R144, R4.reuse, R20, R96 ;  /* 0x000000140490723c */ /* 0x040fe20000001860 */
[----:B------:R-:W1:Y:S07]  /*4f00*/  LDSM.16.MT88.4 R20, [R225+0x7900] ;  /* 0x00790000e114783b */ /* 0x000e6e0000004200 */
[C---:B---3--:R-:W-:Y:S07]  /*4f10*/  HMMA.16816.F32 R92, R4.reuse, R8, R40 ;  /* 0x00000008045c723c */ /* 0x048fee0000001828 */
[----:B------:R-:W-:Y:S01]  /*4f20*/  MOV R42, R118 ;  /* 0x00000076002a7202 */ /* 0x000fe20000000f00 */
[----:B------:R-:W-:Y:S01]  /*4f30*/  IMAD.MOV.U32 R43, RZ, RZ, R119 ;  /* 0x000000ffff2b7224 */ /* 0x000fe200078e0077 */
[C---:B------:R-:W-:Y:S01]  /*4f40*/  HMMA.16816.F32 R108, R4.reuse, R26, R108 ;  /* 0x0000001a046c723c */ /* 0x040fe2000000186c */
[----:B------:R-:W-:Y:S07]  /*4f50*/  LDSM.16.MT88.4 R24, [R228+0x7900] ;  /* 0x00790000e418783b */ /* 0x000fee0000004200 */
[C---:B------:R-:W-:Y:S01]  /*4f60*/  HMMA.16816.F32 R116, R4.reuse, R10, R36 ;  /* 0x0000000a0474723c */ /* 0x040fe20000001824 */
[----:B------:R-:W2:Y:S07]  /*4f70*/  LDSM.16.MT88.4 R8, [R229+0x7900] ;  /* 0x00790000e508783b */ /* 0x000eae0000004200 */
[C---:B----4-:R-:W-:Y:S08]  /*4f80*/  HMMA.16816.F32 R84, R4.reuse, R16, R84 ;  /* 0x000000100454723c */ /* 0x050ff00000001854 */
[C---:B-1----:R-:W-:Y:S08]  /*4f90*/  HMMA.16816.F32 R96, R4.reuse, R20, R76 ;  /* 0x000000140460723c */ /* 0x042ff0000000184c */
[C---:B------:R-:W-:Y:S01]  /*4fa0*/  HMMA.16816.F32 R76, R4.reuse, R22, R64 ;  /* 0x00000016044c723c */ /* 0x040fe20000001840 */
[----:B------:R-:W-:Y:S06]  /*4fb0*/  LDSM.16.MT88.4 R20, [R225+0x2100] ;  /* 0x00210000e114783b */ /* 0x000fec0000004200 */
[----:B------:R-:W-:Y:S01]  /*4fc0*/  IMAD.MOV.U32 R67, RZ, RZ, R42 ;  /* 0x000000ffff437224 */ /* 0x000fe200078e002a */
[----:B------:R-:W-:Y:S01]  /*4fd0*/  MOV R66, R43 ;  /* 0x0000002b00427202 */ /* 0x000fe20000000f00 */
[----:B------:R-:W-:Y:S01]  /*4fe0*/  IMAD.MOV.U32 R65, RZ, RZ, R134 ;  /* 0x000000ffff417224 */ /* 0x000fe200078e0086 */
[----:B------:R-:W-:Y:S01]  /*4ff0*/  HMMA.16816.F32 R88, R4, R18, R88 ;  /* 0x000000120458723c */ /* 0x000fe20000001858 */
[----:B------:R-:W-:Y:S01]  /*5000*/  IMAD.MOV.U32 R134, RZ, RZ, R154 ;  /* 0x000000ffff867224 */ /* 0x000fe200078e009a */
[----:B------:R-:W1:Y:S01]  /*5010*/  LDSM.16.MT88.4 R16, [R226+0x7900] ;  /* 0x00790000e210783b */ /* 0x000e620000004200 */
[----:B------:R-:W-:-:S02]  /*5020*/  IMAD.MOV.U32 R64, RZ, RZ, R135 ;  /* 0x000000ffff407224 */ /* 0x000fc400078e0087 */
[----:B------:R-:W-:-:S03]  /*5030*/  IMAD.MOV.U32 R135, RZ, RZ, R155 ;  /* 0x000000ffff877224 */ /* 0x000fc600078e009b */
[C---:B--2---:R-:W-:Y:S07]  /*5040*/  HMMA.16816.F32 R40, R4.reuse, R8, R44 ;  /* 0x000000080428723c */ /* 0x044fee000000182c */
[----:B------:R-:W-:Y:S01]  /*5050*/  MOV R47, R2 ;  /* 0x00000002002f7202 */ /* 0x000fe20000000f00 */
[----:B------:R-:W-:Y:S01]  /*5060*/  FFMA.FTZ R2, R171, c[0x0][0x2d0], -R12 ;  /* 0x0000b400ab027a23 */ /* 0x000fe2000001080c */
[----:B------:R-:W-:Y:S01]  /*5070*/  HMMA.16816.F32 R32, R4, R24, R32 ;  /* 0x000000180420723c */ /* 0x000fe20000001820 */
[----:B------:R-:W-:Y:S01]  /*5080*/  IMAD.MOV.U32 R45, RZ, RZ, R152 ;  /* 0x000000ffff2d7224 */ /* 0x000fe200078e0098 */
[----:B------:R-:W-:Y:S01]  /*5090*/  MOV R44, R153 ;  /* 0x00000099002c7202 */ /* 0x000fe20000000f00 */
[----:B------:R2:W-:Y:S01]  /*50a0*/  MUFU.EX2 R152, R2 ;  /* 0x0000000200987308 */ /* 0x0005e20000000800 */
[----:B------:R-:W-:-:S02]  /*50b0*/  IMAD.MOV.U32 R46, RZ, RZ, R164 ;  /* 0x000000ffff2e7224 */ /* 0x000fc400078e00a4 */
[----:B------:R-:W-:Y:S01]  /*50c0*/  IMAD.MOV.U32 R171, RZ, RZ, R103 ;  /* 0x000000ffffab7224 */ /* 0x000fe200078e0067 */
[----:B------:R-:W-:Y:S01]  /*50d0*/  MOV R24, R101 ;  /* 0x0000006500187202 */ /* 0x000fe20000000f00 */
[----:B------:R-:W-:Y:S01]  /*50e0*/  IMAD.MOV.U32 R25, RZ, RZ, R102 ;  /* 0x000000ffff197224 */ /* 0x000fe200078e0066 */
[C---:B------:R-:W-:Y:S01]  /*50f0*/  HMMA.16816.F32 R48, R4.reuse, R10, R48 ;  /* 0x0000000a0430723c */ /* 0x040fe20000001830 */
[----:B------:R-:W3:Y:S07]  /*5100*/  LDSM.16.MT88.4 R8, [R229+0x2100] ;  /* 0x00210000e508783b */ /* 0x000eee0000004200 */
[----:B------:R-:W-:Y:S01]  /*5110*/  HMMA.16816.F32 R28, R4, R26, R28 ;  /* 0x0000001a041c723c */ /* 0x000fe2000000181c */
[----:B--2---:R-:W-:Y:S01]  /*5120*/  FFMA.FTZ R2, R170, c[0x0][0x2d0], -R12 ;  /* 0x0000b400aa027a23 */ /* 0x004fe2000001080c */
[----:B------:R-:W-:-:S03]  /*5130*/  MOV R170, R66 ;  /* 0x0000004200aa7202 */ /* 0x000fc60000000f00 */
[----:B------:R2:W4:Y:S03]  /*5140*/  MUFU.EX2 R154, R2 ;  /* 0x00000002009a7308 */ /* 0x0005260000000800 */
[C---:B-1----:R-:W-:Y:S08]  /*5150*/  HMMA.16816.F32 R60, R4.reuse, R16, R60 ;  /* 0x00000010043c723c */ /* 0x042ff0000000183c */
[----:B------:R-:W-:Y:S01]  /*5160*/  HMMA.16816.F32 R52, R4, R18, R52 ;  /* 0x000000120434723c */ /* 0x000fe20000001834 */
[----:B------:R-:W1:Y:S01]  /*5170*/  LDSM.16.MT88.4 R16, [R226+0x2100] ;  /* 0x00210000e210783b */ /* 0x000e620000004200 */
[----:B--2---:R-:W-:-:S05]  /*5180*/  FFMA.FTZ R2, R169, c[0x0][0x2d0], -R12 ;  /* 0x0000b400a9027a23 */ /* 0x004fca000001080c */
[----:B----4-:R-:W-:Y:S01]  /*5190*/  F2FP.PACK_AB R4, R154, R152 ;  /* 0x000000989a04723e */ /* 0x010fe200000000ff */
[----:B------:R-:W-:Y:S01]  /*51a0*/  IMAD.MOV.U32 R169, RZ, RZ, R65 ;  /* 0x000000ffffa97224 */ /* 0x000fe200078e0041 */
[----:B------:R2:W-:Y:S02]  /*51b0*/  MUFU.EX2 R155, R2 ;  /* 0x00000002009b7308 */ /* 0x0005e40000000800 */
[----:B--2---:R-:W-:Y:S02]  /*51c0*/  FFMA.FTZ R2, R168, c[0x0][0x2d0], -R12 ;  /* 0x0000b400a8027a23 */ /* 0x004fe4000001080c */
[----:B------:R-:W-:-:S04]  /*51d0*/  IMAD.MOV.U32 R168, RZ, RZ, R64 ;  /* 0x000000ffffa87224 */ /* 0x000fc800078e0040 */
[----:B------:R2:W4:Y:S02]  /*51e0*/  MUFU.EX2 R164, R2 ;  /* 0x0000000200a47308 */ /* 0x0005240000000800 */
[----:B--2---:R-:W-:Y:S01]  /*51f0*/  FFMA.FTZ R2, R174, c[0x0][0x2d0], -R0 ;  /* 0x0000b400ae027a23 */ /* 0x004fe20000010800 */
[----:B----4-:R-:W-:Y:S02]  /*5200*/  F2FP.PACK_AB R6, R164, R155 ;  /* 0x0000009ba406723e */ /* 0x010fe400000000ff */
[----:B------:R-:W-:-:S03]  /*5210*/  MOV R174, R47 ;  /* 0x0000002f00ae7202 */ /* 0x000fc60000000f00 */
[----:B------:R2:W-:Y:S02]  /*5220*/  MUFU.EX2 R102, R2 ;  /* 0x0000000200667308 */ /* 0x0005e40000000800 */
[----:B--2---:R-:W-:Y:S02]  /*5230*/  FFMA.FTZ R2, R173, c[0x0][0x2d0], -R0 ;  /* 0x0000b400ad027a23 */ /* 0x004fe40000010800 */
[----:B------:R-:W-:-:S04]  /*5240*/  IMAD.MOV.U32 R173, RZ, RZ, R46 ;  /* 0x000000ffffad7224 */ /* 0x000fc800078e002e */
[----:B------:R2:W4:Y:S02]  /*5250*/  MUFU.EX2 R153, R2 ;  /* 0x0000000200997308 */ /* 0x0005240000000800 */
[----:B--2---:R-:W-:Y:S01]  /*5260*/  FFMA.FTZ R2, R172, c[0x0][0x2d0], -R0 ;  /* 0x0000b400ac027a23 */ /* 0x004fe20000010800 */
[----:B----4-:R-:W-:Y:S01]  /*5270*/  F2FP.PACK_AB R5, R153, R102 ;  /* 0x000000669905723e */ /* 0x010fe200000000ff */
[----:B------:R-:W-:-:S04]  /*5280*/  IMAD.MOV.U32 R172, RZ, RZ, R45 ;  /* 0x000000ffffac7224 */ /* 0x000fc800078e002d */
[----:B------:R2:W-:Y:S02]  /*5290*/  MUFU.EX2 R101, R2 ;  /* 0x0000000200657308 */ /* 0x0005e40000000800 */
[----:B--2---:R-:W-:Y:S01]  /*52a0*/  FFMA.FTZ R2, R175, c[0x0][0x2d0], -R0 ;  /* 0x0000b400af027a23 */ /* 0x004fe20000010800 */
[----:B------:R-:W-:-:S05]  /*52b0*/  MOV R175, R44 ;  /* 0x0000002c00af7202 */ /* 0x000fca0000000f00 */
[----:B------:R-:W2:Y:S02]  /*52c0*/  MUFU.EX2 R103, R2 ;  /* 0x0000000200677308 */ /* 0x000ea40000000800 */
[----:B--2---:R-:W-:Y:S01]  /*52d0*/  F2FP.PACK_AB R7, R103, R101 ;  /* 0x000000656707723e */ /* 0x004fe200000000ff */
[----:B------:R-:W-:-:S06]  /*52e0*/  IMAD.MOV.U32 R2, RZ, RZ, R25 ;  /* 0x000000ffff027224 */ /* 0x000fcc00078e0019 */
[C---:B------:R-:W-:Y:S08]  /*52f0*/  HMMA.16816.F32 R104, R4.reuse, R20, R104 ;  /* 0x000000140468723c */ /* 0x040ff00000001868 */
[C---:B------:R-:W-:Y:S01]  /*5300*/  HMMA.16816.F32 R36, R4.reuse, R22, R56 ;  /* 0x000000160424723c */ /* 0x040fe20000001838 */
[----:B------:R-:W2:Y:S06]  /*5310*/  LDSM.16.MT88.4 R20, [R225+0x5100] ;  /* 0x00510000e114783b */ /* 0x000eac0000004200 */
[----:B------:R-:W-:Y:S01]  /*5320*/  MOV R57, R171 ;  /* 0x000000ab00397202 */ /* 0x000fe20000000f00 */
[----:B------:R-:W-:Y:S01]  /*5330*/  IMAD.MOV.U32 R171, RZ, RZ, R67 ;  /* 0x000000ffffab7224 */ /* 0x000fe200078e0043 */
[----:B---3--:R-:W-:Y:S01]  /*5340*/  HMMA.16816.F32 R120, R4, R8, R120 ;  /* 0x000000080478723c */ /* 0x008fe20000001878 */
[----:B------:R-:W-:-:S02]  /*5350*/  IMAD.MOV.U32 R56, RZ, RZ, R24 ;  /* 0x000000ffff387224 */ /* 0x000fc400078e0018 */
[----:B------:R-:W3:Y:S01]  /*5360*/  LDSM.16.MT88.4 R24, [R228+0x2100] ;  /* 0x00210000e418783b */ /* 0x000ee20000004200 */
[----:B------:R-:W-:Y:S02]  /*5370*/  IMAD.MOV.U32 R59, RZ, RZ, R168 ;  /* 0x000000ffff3b7224 */ /* 0x000fe400078e00a8 */
[----:B------:R-:W-:Y:S02]  /*5380*/  IMAD.MOV.U32 R58, RZ, RZ, R169 ;  /* 0x000000ffff3a7224 */ /* 0x000fe400078e00a9 */
[C---:B------:R-:W-:Y:S01]  /*5390*/  HMMA.16816.F32 R64, R4.reuse, R10, R72 ;  /* 0x0000000a0440723c */ /* 0x040fe20000001848 */
[----:B------:R-:W4:Y:S07]  /*53a0*/  LDSM.16.MT88.4 R8, [R229+0x5100] ;  /* 0x00510000e508783b */ /* 0x000f2e0000004200 */
[C---:B-1----:R-:W-:Y:S08]  /*53b0*/  HMMA.16816.F32 R112, R4.reuse, R16, R112 ;  /* 0x000000100470723c */ /* 0x042ff00000001870 */
[C---:B------:R-:W-:Y:S01]  /*53c0*/  HMMA.16816.F32 R44, R4.reuse, R18, R68 ;  /* 0x00000012042c723c */ /* 0x040fe20000001844 */
[----:B------:R-:W1:Y:S07]  /*53d0*/  LDSM.16.MT88.4 R16, [R226+0x5100] ;  /* 0x00510000e210783b */ /* 0x000e6e0000004200 */
[C---:B--2---:R-:W-:Y:S08]  /*53e0*/  HMMA.16816.F32 R136, R4.reuse, R20, R136 ;  /* 0x000000140488723c */ /* 0x044ff00000001888 */
[C---:B------:R-:W-:Y:S01]  /*53f0*/  HMMA.16816.F32 R72, R4.reuse, R22, R108 ;  /* 0x000000160448723c */ /* 0x040fe2000000186c */
[----:B------:R-:W2:Y:S06]  /*5400*/  LDSM.16.MT88.4 R20, [R228+0x5100] ;  /* 0x00510000e414783b */ /* 0x000eac0000004200 */
[----:B------:R-:W-:Y:S01]  /*5410*/  MOV R111, R175 ;  /* 0x000000af006f7202 */ /* 0x000fe20000000f00 */
[----:B---3--:R-:W-:Y:S01]  /*5420*/  HMMA.16816.F32 R68, R4, R26, R124 ;  /* 0x0000001a0444723c */ /* 0x008fe2000000187c */
[----:B------:R-:W-:Y:S01]  /*5430*/  IMAD.MOV.U32 R110, RZ, RZ, R172 ;  /* 0x000000ffff6e7224 */ /* 0x000fe200078e00ac */
[----:B------:R-:W-:Y:S01]  /*5440*/  MOV R108, R174 ;  /* 0x000000ae006c7202 */ /* 0x000fe20000000f00 */
[----:B------:R-:W-:-:S04]  /*5450*/  IMAD.MOV.U32 R109, RZ, RZ, R173 ;  /* 0x000000ffff6d7224 */ /* 0x000fc800078e00ad */
[----:B------:R-:W-:Y:S01]  /*5460*/  IMAD.MOV.U32 R126, RZ, RZ, R132 ;  /* 0x000000ffff7e7224 */ /* 0x000fe200078e0084 */
[C---:B----4-:R-:W-:Y:S01]  /*5470*/  HMMA.16816.F32 R84, R4.reuse, R8, R84 ;  /* 0x000000080454723c */ /* 0x050fe20000001854 */
[----:B------:R-:W-:Y:S01]  /*5480*/  MOV R127, R133 ;  /* 0x00000085007f7202 */ /* 0x000fe20000000f00 */
[----:B------:R-:W-:Y:S01]  /*5490*/  IMAD.MOV.U32 R132, RZ, RZ, R134 ;  /* 0x000000ffff847224 */ /* 0x000fe200078e0086 */
[----:B------:R-:W-:Y:S01]  /*54a0*/  MOV R134, R140 ;  /* 0x0000008c00867202 */ /* 0x000fe20000000f00 */
[----:B------:R-:W-:Y:S02]  /*54b0*/  IMAD.MOV.U32 R133, RZ, RZ, R135 ;  /* 0x000000ffff857224 */ /* 0x000fe400078e0087 */
[----:B------:R-:W-:Y:S02]  /*54c0*/  IMAD.MOV.U32 R135, RZ, RZ, R183 ;  /* 0x000000ffff877224 */ /* 0x000fe400078e00b7 */
[----:B------:R-:W-:Y:S01]  /*54d0*/  HMMA.16816.F32 R88, R4, R10, R88 ;  /* 0x0000000a0458723c */ /* 0x000fe20000001858 */
[----:B------:R-:W3:Y:S01]  /*54e0*/  LDSM.16.MT88.4 R8, [R226+0x8100] ;  /* 0x00810000e208783b */ /* 0x000ee20000004200 */
[----:B------:R-:W-:-:S02]  /*54f0*/  IMAD.MOV.U32 R140, RZ, RZ, R182 ;  /* 0x000000ffff8c7224 */ /* 0x000fc400078e00b6 */
[----:B------:R-:W-:Y:S01]  /*5500*/  IMAD.MOV.U32 R124, RZ, RZ, R2 ;  /* 0x000000ffff7c7224 */ /* 0x000fe200078e0002 */
[----:B------:R-:W-:Y:S01]  /*5510*/  MOV R2, R170 ;  /* 0x000000aa00027202 */ /* 0x000fe20000000f00 */
[----:B------:R-:W-:Y:S02]  /*5520*/  IMAD.MOV.U32 R125, RZ, RZ, R171 ;  /* 0x000000ffff7d7224 */ /* 0x000fe400078e00ab */
[----:B-1----:R-:W-:Y:S02]  /*5530*/  HMMA.16816.F32 R144, R4, R16, R144 ;  /* 0x000000100490723c */ /* 0x002fe40000001890 */
[----:B------:R-:W-:-:S06]  /*5540*/  FFMA.FTZ R2, R2, c[0x0][0x2d0], -R12 ;  /* 0x0000b40002027a23 */ /* 0x000fcc000001080c */
[C---:B------:R-:W-:Y:S01]  /*5550*/  HMMA.16816.F32 R80, R4.reuse, R18, R80 ;  /* 0x000000120450723c */ /* 0x040fe20000001850 */
[----:B------:R-:W1:Y:S07]  /*5560*/  LDSM.16.MT88.4 R16, [R225+0x8100] ;  /* 0x00810000e110783b */ /* 0x000e6e0000004200 */
[C---:B--2---:R-:W-:Y:S08]  /*5570*/  HMMA.16816.F32 R92, R4.reuse, R20, R92 ;  /* 0x00000014045c723c */ /* 0x044ff0000000185c */
[C---:B------:R-:W-:Y:S07]  /*5580*/  HMMA.16816.F32 R20, R4.reuse, R22, R116 ;  /* 0x000000160414723c */ /* 0x040fee0000001874 */
[----:B------:R-:W-:Y:S01]  /*5590*/  MOV R118, R181 ;  /* 0x000000b500767202 */ /* 0x000fe20000000f00 */
[----:B------:R-:W-:Y:S01]  /*55a0*/  IMAD.MOV.U32 R119, RZ, RZ, R180 ;  /* 0x000000ffff777224 */ /* 0x000fe200078e00b4 */
[----:B---3--:R-:W-:Y:S01]  /*55b0*/  HMMA.16816.F32 R172, R4, R8, R60 ;  /* 0x0000000804ac723c */ /* 0x008fe2000000183c */
[----:B------:R-:W-:Y:S01]  /*55c0*/  IMAD.MOV.U32 R117, RZ, RZ, R126 ;  /* 0x000000ffff757224 */ /* 0x000fe200078e007e */
[----:B------:R-:W-:Y:S01]  /*55d0*/  MOV R126, R127 ;  /* 0x0000007f007e7202 */ /* 0x000fe20000000f00 */
[----:B------:R-:W-:-:S02]  /*55e0*/  IMAD.MOV.U32 R127, RZ, RZ, R132 ;  /* 0x000000ffff7f7224 */ /* 0x000fc400078e0084 */
[----:B------:R-:W-:Y:S01]  /*55f0*/  IMAD.MOV.U32 R132, RZ, RZ, R133 ;  /* 0x000000ffff847224 */ /* 0x000fe200078e0085 */
[----:B------:R-:W-:Y:S01]  /*5600*/  MOV R133, R134 ;  /* 0x0000008600857202 */ /* 0x000fe20000000f00 */
[----:B------:R-:W-:Y:S01]  /*5610*/  IMAD.MOV.U32 R134, RZ, RZ, R135 ;  /* 0x000000ffff867224 */ /* 0x000fe200078e0087 */
[C---:B------:R-:W-:Y:S01]  /*5620*/  HMMA.16816.F32 R180, R4.reuse, R10, R52 ;  /* 0x0000000a04b4723c */ /* 0x040fe20000001834 */
[----:B------:R-:W2:Y:S01]  /*5630*/  LDSM.16.MT88.4 R8, [R228+0x8100] ;  /* 0x00810000e408783b */ /* 0x000ea20000004200 */
[----:B------:R-:W-:Y:S01]  /*5640*/  IMAD.MOV.U32 R135, RZ, RZ, R140 ;  /* 0x000000ffff877224 */ /* 0x000fe200078e008c */
[----:B------:R-:W-:Y:S01]  /*5650*/  MOV R140, R141 ;  /* 0x0000008d008c7202 */ /* 0x000fe20000000f00 */
[----:B------:R-:W-:Y:S02]  /*5660*/  IMAD.MOV.U32 R141, RZ, RZ, R142 ;  /* 0x000000ffff8d7224 */ /* 0x000fe400078e008e */
[----:B------:R-:W-:Y:S01]  /*5670*/  IMAD.MOV.U32 R142, RZ, RZ, R143 ;  /* 0x000000ffff8e7224 */ /* 0x000fe200078e008f */
[----:B------:R-:W-:Y:S01]  /*5680*/  MOV R143, R148 ;  /* 0x00000094008f7202 */ /* 0x000fe20000000f00 */
[----:B------:R-:W-:Y:S01]  /*5690*/  IMAD.MOV.U32 R148, RZ, RZ, R151 ;  /* 0x000000ffff947224 */ /* 0x000fe200078e0097 */
[C---:B------:R-:W-:Y:S01]  /*56a0*/  HMMA.16816.F32 R128, R4.reuse, R24, R128 ;  /* 0x000000180480723c */ /* 0x040fe20000001880 */
[----:B------:R-:W-:Y:S01]  /*56b0*/  IMAD.MOV.U32 R151, RZ, RZ, R13 ;  /* 0x000000ffff977224 */ /* 0x000fe200078e000d */
[----:B------:R-:W3:Y:S01]  /*56c0*/  LDSM.16.MT88.4 R24, [R229+0x8100] ;  /* 0x00810000e518783b */ /* 0x000ee20000004200 */
[----:B------:R4:W-:Y:S05]  /*56d0*/  MUFU.EX2 R13, R2 ;  /* 0x00000002000d7308 */ /* 0x0009ea0000000800 */
[C---:B-1----:R-:W-:Y:S08]  /*56e0*/  HMMA.16816.F32 R168, R4.reuse, R16, R96 ;  /* 0x0000001004a8723c */ /* 0x042ff00000001860 */
[----:B------:R-:W-:Y:S01]  /*56f0*/  HMMA.16816.F32 R76, R4, R18, R76 ;  /* 0x00000012044c723c */ /* 0x000fe2000000184c */
[----:B----4-:R-:W-:Y:S01]  /*5700*/  FFMA.FTZ R2, R118, c[0x0][0x2d0], -R12 ;  /* 0x0000b40076027a23 */ /* 0x010fe2000001080c */
[----:B------:R-:W-:Y:S01]  /*5710*/  MOV R118, R119 ;  /* 0x0000007700767202 */ /* 0x000fe20000000f00 */
[----:B------:R-:W-:-:S02]  /*5720*/  IMAD.MOV.U32 R119, RZ, RZ, R108 ;  /* 0x000000ffff777224 */ /* 0x000fc400078e006c */
[----:B------:R-:W-:Y:S01]  /*5730*/  IMAD.MOV.U32 R108, RZ, RZ, R109 ;  /* 0x000000ffff6c7224 */ /* 0x000fe200078e006d */
[----:B------:R-:W-:Y:S01]  /*5740*/  MOV R109, R110 ;  /* 0x0000006e006d7202 */ /* 0x000fe20000000f00 */
[----:B------:R-:W-:Y:S02]  /*5750*/  IMAD.MOV.U32 R110, RZ, RZ, R111 ;  /* 0x000000ffff6e7224 */ /* 0x000fe400078e006f */
[----:B------:R-:W-:Y:S01]  /*5760*/  IMAD.MOV.U32 R111, RZ, RZ, R124 ;  /* 0x000000ffff6f7224 */ /* 0x000fe200078e007c */
[----:B------:R-:W-:Y:S01]  /*5770*/  MOV R124, R56 ;  /* 0x00000038007c7202 */ /* 0x000fe20000000f00 */
[----:B------:R-:W-:Y:S01]  /*5780*/  IMAD.MOV.U32 R56, RZ, RZ, R57 ;  /* 0x000000ffff387224 */ /* 0x000fe200078e0039 */
[----:B------:R-:W-:Y:S01]  /*5790*/  MOV R96, R109 ;  /* 0x0000006d00607202 */ /* 0x000fe20000000f00 */
[----:B------:R-:W-:Y:S01]  /*57a0*/  IMAD.MOV.U32 R57, RZ, RZ, R14 ;  /* 0x000000ffff397224 */ /* 0x000fe200078e000e */
[----:B--2---:R-:W-:Y:S01]  /*57b0*/  HMMA.16816.F32 R32, R4, R8, R32 ;  /* 0x000000080420723c */ /* 0x004fe20000001820 */
[----:B------:R1:W2:Y:S01]  /*57c0*/  MUFU.EX2 R14, R2 ;  /* 0x00000002000e7308 */ /* 0x0002a20000000800 */
[----:B------:R-:W-:Y:S01]  /*57d0*/  IMAD.MOV.U32 R17, RZ, RZ, R119 ;  /* 0x000000ffff117224 */ /* 0x000fe200078e0077 */
[----:B------:R-:W-:Y:S01]  /*57e0*/  MOV R99, R124 ;  /* 0x0000007c00637202 */ /* 0x000fe20000000f00 */
[----:B------:R-:W-:-:S02]  /*57f0*/  IMAD.MOV.U32 R16, RZ, RZ, R108 ;  /* 0x000000ffff107224 */ /* 0x000fc400078e006c */
[----:B------:R-:W-:Y:S02]  /*5800*/  IMAD.MOV.U32 R97, RZ, RZ, R110 ;  /* 0x000000ffff617224 */ /* 0x000fe400078e006e */
[----:B------:R-:W-:Y:S01]  /*5810*/  IMAD.MOV.U32 R98, RZ, RZ, R111 ;  /* 0x000000ffff627224 */ /* 0x000fe200078e006f */
[----:B------:R-:W-:Y:S01]  /*5820*/  HMMA.16816.F32 R28, R4, R10, R28 ;  /* 0x0000000a041c723c */ /* 0x000fe2000000181c */
[----:B------:R-:W-:Y:S01]  /*5830*/  LDSM.16.MT88.4 R108, [R225+0x2900] ;  /* 0x00290000e16c783b */ /* 0x000fe20000004200 */
[----:B------:R-:W-:Y:S02]  /*5840*/  IMAD.MOV.U32 R18, RZ, RZ, R148 ;  /* 0x000000ffff127224 */ /* 0x000fe400078e0094 */
[----:B------:R-:W-:-:S03]  /*5850*/  IMAD.MOV.U32 R19, RZ, RZ, R143 ;  /* 0x000000ffff137224 */ /* 0x000fc600078e008f */
[----:B------:R-:W-:Y:S01]  /*5860*/  MOV R10, R57 ;  /* 0x00000039000a7202 */ /* 0x000fe20000000f00 */
[----:B-1----:R-:W-:Y:S01]  /*5870*/  FFMA.FTZ R2, R125, c[0x0][0x2d0], -R12 ;  /* 0x0000b4007d027a23 */ /* 0x002fe2000001080c */
[----:B------:R-:W-:Y:S01]  /*5880*/  MOV R125, R15 ;  /* 0x0000000f007d7202 */ /* 0x000fe20000000f00 */
[C---:B---3--:R-:W-:Y:S01]  /*5890*/  HMMA.16816.F32 R40, R4.reuse, R24, R40 ;  /* 0x000000180428723c */ /* 0x048fe20000001828 */
[----:B------:R-:W-:Y:S01]  /*58a0*/  IMAD.MOV.U32 R11, RZ, RZ, R56 ;  /* 0x000000ffff0b7224 */ /* 0x000fe200078e0038 */
[----:B------:R1:W-:Y:S05]  /*58b0*/  MUFU.EX2 R15, R2 ;  /* 0x00000002000f7308 */ /* 0x0003ea0000000800 */
[----:B------:R-:W-:Y:S01]  /*58c0*/  IMAD.MOV.U32 R25, RZ, RZ, R96 ;  /* 0x000000ffff197224 */ /* 0x000fe200078e0060 */
[----:B------:R-:W-:Y:S01]  /*58d0*/  HMMA.16816.F32 R48, R4, R26, R48 ;  /* 0x0000001a0430723c */ /* 0x000fe20000001830 */
[----:B------:R-:W-:Y:S01]  /*58e0*/  IMAD.MOV.U32 R24, RZ, RZ, R97 ;  /* 0x000000ffff187224 */ /* 0x000fe200078e0061 */
[----:B--2---:R-:W-:-:S05]  /*58f0*/  F2FP.PACK_AB R96, R14, R13 ;  /* 0x0000000d0e60723e */ /* 0x004fca00000000ff */
[----:B------:R-:W-:Y:S01]  /*5900*/  MOV R27, R98 ;  /* 0x00000062001b7202 */ /* 0x000fe20000000f00 */
[----:B------:R-:W-:Y:S02]  /*5910*/  IMAD.MOV.U32 R26, RZ, RZ, R99 ;  /* 0x000000ffff1a7224 */ /* 0x000fe400078e0063 */
[----:B-1----:R-:W-:Y:S02]  /*5920*/  FFMA.FTZ R2, R117, c[0x0][0x2d0], -R12 ;  /* 0x0000b40075027a23 */ /* 0x002fe4000001080c */
[----:B------:R-:W-:Y:S02]  /*5930*/  IMAD.MOV.U32 R4, RZ, RZ, R59 ;  /* 0x000000ffff047224 */ /* 0x000fe400078e003b */
[----:B------:R1:W2:Y:S01]  /*5940*/  MUFU.EX2 R12, R2 ;  /* 0x00000002000c7308 */ /* 0x0002a20000000800 */
[----:B------:R-:W-:Y:S02]  /*5950*/  FADD.FTZ R6, R17, R16 ;  /* 0x0000001011067221 */ /* 0x000fe40000010000 */
[----:B------:R-:W-:-:S02]  /*5960*/  IMAD.MOV.U32 R5, RZ, RZ, R133 ;  /* 0x000000ffff057224 */ /* 0x000fc400078e0085 */
[----:B------:R-:W-:Y:S02]  /*5970*/  IMAD.MOV.U32 R16, RZ, RZ, R141 ;  /* 0x000000ffff107224 */ /* 0x000fe400078e008d */
[----:B------:R-:W-:Y:S02]  /*5980*/  IMAD.MOV.U32 R17, RZ, RZ, R140 ;  /* 0x000000ffff117224 */ /* 0x000fe400078e008c */
[----:B------:R-:W-:Y:S02]  /*5990*/  IMAD.MOV.U32 R7, RZ, RZ, R58 ;  /* 0x000000ffff077224 */ /* 0x000fe400078e003a */
[----:B------:R-:W-:Y:S01]  /*59a0*/  LDSM.16.MT88.4 R56, [R229+0x5900] ;  /* 0x00590000e538783b */ /* 0x000fe20000004200 */
[--C-:B-1----:R-:W-:Y:S01]  /*59b0*/  FFMA.FTZ R2, R118, c[0x0][0x2d0], -R0.reuse ;  /* 0x0000b40076027a23 */ /* 0x102fe20000010800 */
[----:B--2---:R-:W-:Y:S02]  /*59c0*/  F2FP.PACK_AB R98, R12, R15 ;  /* 0x0000000f0c62723e */ /* 0x004fe400000000ff */
[----:B------:R-:W1:Y:S01]  /*59d0*/  LDSM.16.MT88.4 R116, [R226+0x2900] ;  /* 0x00290000e274783b */ /* 0x000e620000004200 */
[----:B------:R2:W-:Y:S02]  /*59e0*/  MUFU.EX2 R8, R2 ;  /* 0x0000000200087308 */ /* 0x0005e40000000800 */
[----:B--2---:R-:W-:-:S06]  /*59f0*/  FFMA.FTZ R2, R125, c[0x0][0x2d0], -R0 ;  /* 0x0000b4007d027a23 */ /* 0x004fcc0000010800 */
[----:B------:R2:W3:Y:S02]  /*5a00*/  MUFU.EX2 R9, R2 ;  /* 0x0000000200097308 */ /* 0x0004e40000000800 */
[--C-:B--2---:R-:W-:Y:S01]  /*5a10*/  FFMA.FTZ R2, R126, c[0x0][0x2d0], -R0.reuse ;  /* 0x0000b4007e027a23 */ /* 0x104fe20000010800 */
[----:B---3--:R-:W-:Y:S01]  /*5a20*/  F2FP.PACK_AB R97, R9, R8 ;  /* 0x000000080961723e */ /* 0x008fe200000000ff */
[----:B------:R-:W-:Y:S02]  /*5a30*/  FFMA.FTZ R0, R127, c[0x0][0x2d0], -R0 ;  /* 0x0000b4007f007a23 */ /* 0x000fe40000010800 */
[----:B------:R-:W2:Y:S02]  /*5a40*/  LDSM.16.MT88.4 R124, [R229+0x2900] ;  /* 0x00290000e57c783b */ /* 0x000ea40000004200 */
[----:B------:R-:W-:Y:S08]  /*5a50*/  MUFU.EX2 R2, R2 ;  /* 0x0000000200027308 */ /* 0x000ff00000000800 */
[----:B------:R-:W3:Y:S02]  /*5a60*/  MUFU.EX2 R0, R0 ;  /* 0x0000000000007308 */ /* 0x000ee40000000800 */
[----:B---3--:R-:W-:-:S07]  /*5a70*/  F2FP.PACK_AB R99, R0, R2 ;  /* 0x000000020063723e */ /* 0x008fce00000000ff */
[C---:B-1----:R-:W-:Y:S08]  /*5a80*/  HMMA.16816.F32 R112, R96.reuse, R116, R112 ;  /* 0x000000746070723c */ /* 0x042ff00000001870 */
[C---:B------:R-:W-:Y:S07]  /*5a90*/  HMMA.16816.F32 R116, R96.reuse, R118, R44 ;  /* 0x000000766074723c */ /* 0x040fee000000182c */
[----:B------:R-:W-:Y:S01]  /*5aa0*/  MOV R45, R149 ;  /* 0x00000095002d7202 */ /* 0x000fe20000000f00 */
[----:B------:R-:W-:Y:S01]  /*5ab0*/  IMAD.MOV.U32 R46, RZ, RZ, R150 ;  /* 0x000000ffff2e7224 */ /* 0x000fe200078e0096 */
[----:B------:R-:W-:Y:S01]  /*5ac0*/  HMMA.16816.F32 R104, R96, R108, R104 ;  /* 0x0000006c6068723c */ /* 0x000fe20000001868 */
[----:B------:R-:W-:-:S02]  /*5ad0*/  MOV R47, R151 ;  /* 0x00000097002f7202 */ /* 0x000fc40000000f00 */
[----:B------:R-:W-:Y:S01]  /*5ae0*/  FADD.FTZ R4, R4, R45 ;  /* 0x0000002d04047221 */ /* 0x000fe20000010000 */
[----:B------:R-:W1:Y:S01]  /*5af0*/  LDSM.16.MT88.4 R148, [R226+0x5900] ;  /* 0x00590000e294783b */ /* 0x000e620000004200 */
[----:B------:R-:W-:Y:S02]  /*5b00*/  FADD.FTZ R6, R46, R6 ;  /* 0x000000062e067221 */ /* 0x000fe40000010000 */
[----:B------:R-:W-:Y:S01]  /*5b10*/  FADD.FTZ R5, R5, R4 ;  /* 0x0000000405057221 */ /* 0x000fe20000010000 */
[----:B------:R-:W-:Y:S01]  /*5b20*/  HMMA.16816.F32 R108, R96, R110, R36 ;  /* 0x0000006e606c723c */ /* 0x000fe20000001824 */
[----:B------:R-:W-:-:S06]  /*5b30*/  FADD.FTZ R4, R47, R6 ;  /* 0x000000062f047221 */ /* 0x000fcc0000010000 */
[----:B------:R-:W-:Y:S01]  /*5b40*/  IMAD.MOV.U32 R36, RZ, RZ, R134 ;  /* 0x000000ffff247224 */ /* 0x000fe200078e0086 */
[----:B------:R-:W-:Y:S01]  /*5b50*/  MOV R37, R135 ;  /* 0x0000008700257202 */ /* 0x000fe20000000f00 */
[C---:B--2---:R-:W-:Y:S01]  /*5b60*/  HMMA.16816.F32 R120, R96.reuse, R124, R120 ;  /* 0x0000007c6078723c */ /* 0x044fe20000001878 */
[----:B------:R-:W-:Y:S01]  /*5b70*/  MOV R38, R142 ;  /* 0x0000008e00267202 */ /* 0x000fe20000000f00 */
[----:B------:R-:W-:Y:S01]  /*5b80*/  FADD.FTZ R5, R36, R5 ;  /* 0x0000000524057221 */ /* 0x000fe20000010000 */
[----:B------:R-:W-:Y:S01]  /*5b90*/  MOV R39, R132 ;  /* 0x0000008400277202 */ /* 0x000fe20000000f00 */
[----:B------:R-:W-:Y:S01]  /*5ba0*/  FADD.FTZ R6, R37, R4 ;  /* 0x0000000425067221 */ /* 0x000fe20000010000 */
[----:B------:R-:W2:Y:S01]  /*5bb0*/  LDSM.16.MT88.4 R140, [R225+0x5900] ;  /* 0x00590000e18c783b */ /* 0x000ea20000004200 */
[----:B------:R-:W-:Y:S02]  /*5bc0*/  FADD.FTZ R4, R38, R5 ;  /* 0x0000000526047221 */ /* 0x000fe40000010000 */
[----:B------:R-:W-:Y:S01]  /*5bd0*/  FADD.FTZ R5, R18, R6 ;  /* 0x0000000612057221 */ /* 0x000fe20000010000 */
[----:B------:R-:W3:Y:S01]  /*5be0*/  LDSM.16.MT88.4 R132, [R228+0x2900] ;  /* 0x00290000e484783b */ /* 0x000ee20000004200 */
[----:B------:R-:W-:Y:S01]  /*5bf0*/  FADD.FTZ R4, R19, R4 ;  /* 0x0000000413047221 */ /* 0x000fe20000010000 */
[----:B------:R-:W-:Y:S01]  /*5c00*/  HMMA.16816.F32 R52, R96, R56, R84 ;  /* 0x000000386034723c */ /* 0x000fe20000001854 */
[----:B------:R-:W-:-:S02]  /*5c10*/  FADD.FTZ R5, R16, R5 ;  /* 0x0000000510057221 */ /* 0x000fc40000010000 */
[----:B------:R-:W-:Y:S02]  /*5c20*/  FADD.FTZ R4, R17, R4 ;  /* 0x0000000411047221 */ /* 0x000fe40000010000 */
[----:B------:R-:W-:Y:S01]  /*5c30*/  FADD.FTZ R5, R39, R5 ;  /* 0x0000000527057221 */ /* 0x000fe20000010000 */
[----:B------:R-:W-:Y:S01]  /*5c40*/  LDSM.16.MT88.4 R16, [R228+0x8900] ;  /* 0x00890000e410783b */ /* 0x000fe20000004200 */
[----:B------:R-:W-:Y:S01]  /*5c50*/  FADD.FTZ R4, R7, R4 ;  /* 0x0000000407047221 */ /* 0x000fe20000010000 */
[----:B------:R-:W-:Y:S01]  /*5c60*/  HMMA.16816.F32 R124, R96, R126, R64 ;  /* 0x0000007e607c723c */ /* 0x000fe20000001840 */
[----:B------:R-:W-:Y:S01]  /*5c70*/  FADD.FTZ R5, R10, R5 ;  /* 0x000000050a057221 */ /* 0x000fe20000010000 */
[----:B------:R-:W4:Y:S01]  /*5c80*/  LDSM.16.MT88.4 R64, [R228+0x5900] ;  /* 0x00590000e440783b */ /* 0x000f220000004200 */
[----:B------:R-:W-:Y:S02]  /*5c90*/  FADD.FTZ R4, R11, R4 ;  /* 0x000000040b047221 */ /* 0x000fe40000010000 */
[----:B------:R-:W-:-:S02]  /*5ca0*/  FADD.FTZ R5, R26, R5 ;  /* 0x000000051a057221 */ /* 0x000fc40000010000 */
[----:B------:R-:W-:Y:S01]  /*5cb0*/  FADD.FTZ R4, R27, R4 ;  /* 0x000000041b047221 */ /* 0x000fe20000010000 */
[C---:B-1----:R-:W-:Y:S01]  /*5cc0*/  HMMA.16816.F32 R144, R96.reuse, R148, R144 ;  /* 0x000000946090723c */ /* 0x042fe20000001890 */
[----:B------:R-:W-:Y:S02]  /*5cd0*/  FADD.FTZ R5, R24, R5 ;  /* 0x0000000518057221 */ /* 0x000fe40000010000 */
[----:B------:R-:W-:Y:S02]  /*5ce0*/  FADD.FTZ R4, R251, R4 ;  /* 0x00000004fb047221 */ /* 0x000fe40000010000 */
[----:B------:R-:W-:Y:S02]  /*5cf0*/  FADD.FTZ R5, R25, R5 ;  /* 0x0000000519057221 */ /* 0x000fe40000010000 */
[----:B------:R-:W-:Y:S01]  /*5d00*/  FADD.FTZ R4, R252, R4 ;  /* 0x00000004fc047221 */ /* 0x000fe20000010000 */
[----:B------:R-:W-:Y:S01]  /*5d10*/  HMMA.16816.F32 R148, R96, R150, R80 ;  /* 0x000000966094723c */ /* 0x000fe20000001850 */
[----:B------:R-:W-:Y:S01]  /*5d20*/  FADD.FTZ R5, R185, R5 ;  /* 0x00000005b9057221 */ /* 0x000fe20000010000 */
[----:B------:R-:W-:Y:S01]  /*5d30*/  LDSM.16.MT88.4 R80, [R226+0x8900] ;  /* 0x00890000e250783b */ /* 0x000fe20000004200 */
[----:B------:R-:W-:-:S02]  /*5d40*/  FADD.FTZ R4, R167, R4 ;  /* 0x00000004a7047221 */ /* 0x000fc40000010000 */
[----:B------:R-:W-:Y:S02]  /*5d50*/  FADD.FTZ R5, R187, R5 ;  /* 0x00000005bb057221 */ /* 0x000fe40000010000 */
[----:B------:R-:W-:Y:S01]  /*5d60*/  FADD.FTZ R4, R184, R4 ;  /* 0x00000004b8047221 */ /* 0x000fe20000010000 */
[C---:B------:R-:W-:Y:S01]  /*5d70*/  HMMA.16816.F32 R56, R96.reuse, R58, R88 ;  /* 0x0000003a6038723c */ /* 0x040fe20000001858 */
[----:B------:R-:W-:Y:S01]  /*5d80*/  FADD.FTZ R5, R186, R5 ;  /* 0x00000005ba057221 */ /* 0x000fe20000010000 */
[----:B------:R-:W1:Y:S01]  /*5d90*/  LDSM.16.MT88.4 R88, [R229+0x8900] ;  /* 0x00890000e558783b */ /* 0x000e620000004200 */
[----:B------:R-:W-:Y:S02]  /*5da0*/  FADD.FTZ R4, R165, R4 ;  /* 0x00000004a5047221 */ /* 0x000fe40000010000 */
[----:B------:R-:W-:Y:S02]  /*5db0*/  FADD.FTZ R5, R250, R5 ;  /* 0x00000005fa057221 */ /* 0x000fe40000010000 */
[----:B------:R-:W-:Y:S01]  /*5dc0*/  FADD.FTZ R4, R166, R4 ;  /* 0x00000004a6047221 */ /* 0x000fe20000010000 */
[----:B--2---:R-:W-:Y:S01]  /*5dd0*/  HMMA.16816.F32 R136, R96, R140, R136 ;  /* 0x0000008c6088723c */ /* 0x004fe20000001888 */
[----:B------:R-:W-:-:S02]  /*5de0*/  FADD.FTZ R5, R152, R5 ;  /* 0x0000000598057221 */ /* 0x000fc40000010000 */
[----:B------:R-:W-:Y:S02]  /*5df0*/  FADD.FTZ R4, R102, R4 ;  /* 0x0000000466047221 */ /* 0x000fe40000010000 */
[----:B------:R-:W-:Y:S02]  /*5e00*/  FADD.FTZ R5, R154, R5 ;  /* 0x000000059a057221 */ /* 0x000fe40000010000 */
[----:B------:R-:W-:Y:S01]  /*5e10*/  FADD.FTZ R4, R153, R4 ;  /* 0x0000000499047221 */ /* 0x000fe20000010000 */
[----:B------:R-:W-:Y:S01]  /*5e20*/  HMMA.16816.F32 R140, R96, R142, R72 ;  /* 0x0000008e608c723c */ /* 0x000fe20000001848 */
[----:B------:R-:W2:Y:S01]  /*5e30*/  LDSM.16.MT88.4 R72, [R225+0x8900] ;  /* 0x00890000e148783b */ /* 0x000ea20000004200 */
[----:B------:R-:W-:Y:S02]  /*5e40*/  FADD.FTZ R6, R155, R5 ;  /* 0x000000059b067221 */ /* 0x000fe40000010000 */
[----:B------:R-:W-:Y:S02]  /*5e50*/  FADD.FTZ R5, R101, R4 ;  /* 0x0000000465057221 */ /* 0x000fe40000010000 */
[----:B------:R-:W-:-:S02]  /*5e60*/  FADD.FTZ R4, R164, R6 ;  /* 0x00000006a4047221 */ /* 0x000fc40000010000 */
[----:B------:R-:W-:Y:S01]  /*5e70*/  FADD.FTZ R5, R103, R5 ;  /* 0x0000000567057221 */ /* 0x000fe20000010000 */
[C---:B---3--:R-:W-:Y:S01]  /*5e80*/  HMMA.16816.F32 R128, R96.reuse, R132, R128 ;  /* 0x000000846080723c */ /* 0x048fe20000001880 */
[----:B------:R-:W-:Y:S02]  /*5e90*/  FADD.FTZ R4, R13, R4 ;  /* 0x000000040d047221 */ /* 0x000fe40000010000 */
[----:B------:R-:W-:Y:S02]  /*5ea0*/  FADD.FTZ R5, R8, R5 ;  /* 0x0000000508057221 */ /* 0x000fe40000010000 */
[----:B------:R-:W-:Y:S02]  /*5eb0*/  FADD.FTZ R4, R14, R4 ;  /* 0x000000040e047221 */ /* 0x000fe40000010000 */
[----:B------:R-:W-:Y:S01]  /*5ec0*/  FADD.FTZ R5, R9, R5 ;  /* 0x0000000509057221 */ /* 0x000fe20000010000 */
[----:B------:R-:W-:Y:S01]  /*5ed0*/  HMMA.16816.F32 R132, R96, R134, R68 ;  /* 0x000000866084723c */ /* 0x000fe20000001844 */
[----:B------:R-:W-:-:S02]  /*5ee0*/  FADD.FTZ R4, R15, R4 ;  /* 0x000000040f047221 */ /* 0x000fc40000010000 */
[----:B------:R-:W-:Y:S02]  /*5ef0*/  FADD.FTZ R2, R2, R5 ;  /* 0x0000000502027221 */ /* 0x000fe40000010000 */
[----:B------:R-:W-:Y:S02]  /*5f00*/  FADD.FTZ R4, R12, R4 ;  /* 0x000000040c047221 */ /* 0x000fe40000010000 */
[----:B------:R-:W-:Y:S01]  /*5f10*/  FADD.FTZ R0, R0, R2 ;  /* 0x0000000200007221 */ /* 0x000fe20000010000 */
[C---:B----4-:R-:W-:Y:S04]  /*5f20*/  HMMA.16816.F32 R60, R96.reuse, R64, R92 ;  /* 0x00000040603c723c */ /* 0x050fe8000000185c */
[----:B------:R3:W-:Y:S04]  /*5f30*/  STL [R1+0x14], R0 ;  /* 0x0000140001007387 */ /* 0x0007e80000100800 */
[----:B------:R3:W-:Y:S01]  /*5f40*/  STL [R1+0x10], R4 ;  /* 0x0000100401007387 */ /* 0x0007e20000100800 */
[C---:B-1----:R-:W-:Y:S08]  /*5f50*/  HMMA.16816.F32 R84, R96.reuse, R88, R40 ;  /* 0x000000586054723c */ /* 0x042ff00000001828 */
[C---:B--2---:R-:W-:Y:S08]  /*5f60*/  HMMA.16816.F32 R68, R96.reuse, R72, R168 ;  /* 0x000000486044723c */ /* 0x044ff000000018a8 */
[C---:B------:R-:W-:Y:S08]  /*5f70*/  HMMA.16816.F32 R72, R96.reuse, R74, R76 ;  /* 0x0000004a6048723c */ /* 0x040ff0000000184c */
[C---:B------:R-:W-:Y:S08]  /*5f80*/  HMMA.16816.F32 R76, R96.reuse, R80, R172 ;  /* 0x00000050604c723c */ /* 0x040ff000000018ac */
[C---:B------:R-:W-:Y:S08]  /*5f90*/  HMMA.16816.F32 R64, R96.reuse, R66, R20 ;  /* 0x000000426040723c */ /* 0x040ff00000001814 */
[C---:B------:R-:W-:Y:S08]  /*5fa0*/  HMMA.16816.F32 R80, R96.reuse, R82, R180 ;  /* 0x000000526050723c */ /* 0x040ff000000018b4 */
[C---:B------:R-:W-:Y:S08]  /*5fb0*/  HMMA.16816.F32 R88, R96.reuse, R90, R48 ;  /* 0x0000005a6058723c */ /* 0x040ff00000001830 */
[C---:B------:R-:W-:Y:S08]  /*5fc0*/  HMMA.16816.F32 R92, R96.reuse, R16, R32 ;  /* 0x00000010605c723c */ /* 0x040ff00000001820 */
[----:B------:R-:W-:Y:S01]  /*5fd0*/  HMMA.16816.F32 R96, R96, R18, R28 ;  /* 0x000000126060723c */ /* 0x000fe2000000181c */
[----:B------:R-:W-:Y:S08]  /*5fe0*/  @!P0 BRA `(.L_x_5) ;  /* 0x0000412000008947 */ /* 0x000ff00003800000 */
[----:B---3--:R-:W2:Y:S01]  /*5ff0*/  LDL.LU.64 R26, [R1] ;  /* 0x00000000011a7983 */ /* 0x008ea20000300a00 */
[----:B------:R-:W-:Y:S01]  /*6000*/  IMAD.MOV.U32 R102, RZ, RZ, R3 ;  /* 0x000000ffff667224 */ /* 0x000fe200078e0003 */
[----:B------:R-:W-:Y:S01]  /*6010*/  ULDC.64 UR6, c[0x0][0x208] ;  /* 0x0000820000067ab9 */ /* 0x000fe20000000a00 */
[----:B------:R-:W-:Y:S01]  /*6020*/  IMAD.MOV.U32 R101, RZ, RZ, R100 ;  /* 0x000000ffff657224 */ /* 0x000fe200078e0064 */
[----:B------:R-:W3:Y:S01]  /*6030*/  LDL.LU.64 R24, [R1+0x8] ;  /* 0x0000080001187983 */ /* 0x000ee20000300a00 */
[----:B------:R-:W-:Y:S01]  /*6040*/  ULDC.64 UR4, c[0x0][0x1e0] ;  /* 0x0000780000047ab9 */ /* 0x000fe20000000a00 */
[----:B--2---:R-:W-:-:S02]  /*6050*/  MOV R3, R27 ;  /* 0x0000001b00037202 */ /* 0x004fc40000000f00 */
[----:B---3--:R-:W-:-:S05]  /*6060*/  MOV R2, R24 ;  /* 0x0000001800027202 */ /* 0x008fca0000000f00 */
[----:B------:R1:W-:Y:S02]  /*6070*/  STL.64 [R1+0x18], R2 ;  /* 0x0000180201007387 */ /* 0x0003e40000100a00 */
.L_x_6:
[----:B-1--4-:R-:W2:Y:S01]  /*6080*/  LDL.64 R2, [R1+0x18] ;  /* 0x0000180001027983 */ /* 0x012ea20000100a00 */
[----:B------:R-:W-:Y:S04]  /*6090*/  DEPBAR.LE SB0, 0x0 ;  /* 0x000080000000791a */ /* 0x000fe80000000000 */
[----:B------:R-:W-:Y:S01]  /*60a0*/  USHF.R.S32.HI UR12, URZ, 0x1f, UR14 ;  /* 0x0000001f3f0c7899 */ /* 0x000fe2000801140e */
[----:B------:R-:W-:Y:S01]  /*60b0*/  BAR.SYNC.DEFER_BLOCKING 0x0 ;  /* 0x0000000000007b1d */ /* 0x000fe20000010000 */
[----:B------:R-:W-:Y:S02]  /*60c0*/  UIMAD.WIDE.U32 UR18, UR14, UR6, URZ ;  /* 0x000000060e1272a5 */ /* 0x000fe4000f8e003f */
[----:B------:R-:W-:Y:S02]  /*60d0*/  UIMAD UR12, UR12, UR6, URZ ;  /* 0x000000060c0c72a4 */ /* 0x000fe4000f8e023f */
[----:B------:R-:W-:Y:S02]  /*60e0*/  UISETP.GT.AND UP0, UPT, UR14, UR8, UPT ;  /* 0x000000080e00728c */ /* 0x000fe4000bf04270 */
[----:B------:R-:W-:Y:S01]  /*60f0*/  UIMAD UR12, UR14, UR7, UR12 ;  /* 0x000000070e0c72a4 */ /* 0x000fe2000f8e020c */
[----:B-----5:R-:W-:Y:S01]  /*6100*/  STL [R1+0x30], R231 ;  /* 0x000030e701007387 */ /* 0x020fe20000100800 */
[----:B------:R-:W-:Y:S02]  /*6110*/  UIADD3 UR14, UR14, -0x1, URZ ;  /* 0xffffffff0e0e7890 */ /* 0x000fe4000fffe03f */
[----:B------:R-:W-:Y:S01]  /*6120*/  UIADD3 UR12, UR19, UR12, URZ ;  /* 0x0000000c130c7290 */ /* 0x000fe2000fffe03f */
[----:B------:R-:W-:Y:S03]  /*6130*/  STL [R1+0x34], R248 ;  /* 0x000034f801007387 */ /* 0x000fe60000100800 */
[----:B------:R-:W-:Y:S01]  /*6140*/  UIMAD UR12, UR12, 0x60, URZ ;  /* 0x000000600c0c78a4 */ /* 0x000fe2000f8e023f */
[----:B------:R-:W-:Y:S01]  /*6150*/  STL [R1+0x40], R157 ;  /* 0x0000409d01007387 */ /* 0x000fe20000100800 */
[----:B------:R-:W-:Y:S03]  /*6160*/  @UP0 USHF.L.U64.HI UR15, UR4, 0x6, UR5 ;  /* 0x00000006040f0899 */ /* 0x000fe60008010205 */
[----:B------:R-:W-:Y:S04]  /*6170*/  STL [R1+0x3c], R158 ;  /* 0x00003c9e01007387 */ /* 0x000fe80000100800 */
[----:B------:R-:W1:Y:S08]  /*6180*/  LDSM.16.M88.4 R8, [R224+0xc100] ;  /* 0x00c10000e008783b */ /* 0x000e700000000200 */
[----:B------:R-:W3:Y:S08]  /*6190*/  LDSM.16.M88.4 R16, [R224+0xc900] ;  /* 0x00c90000e010783b */ /* 0x000ef00000000200 */
[----:B------:R-:W4:Y:S08]  /*61a0*/  LDSM.16.M88.4 R24, [R224+0xd100] ;  /* 0x00d10000e018783b */ /* 0x000f300000000200 */
[----:B------:R-:W4:Y:S08]  /*61b0*/  LDSM.16.M88.4 R32, [R224+0xd900] ;  /* 0x00d90000e020783b */ /* 0x000f300000000200 */
[----:B------:R-:W4:Y:S01]  /*61c0*/  LDSM.16.M88.4 R40, [R224+0xe100] ;  /* 0x00e10000e028783b */ /* 0x000f220000000200 */
[C---:B-1----:R-:W-:Y:S07]  /*61d0*/  HMMA.16816.F32 R4, R156.reuse, R8, RZ ;  /* 0x000000089c04723c */ /* 0x042fee00000018ff */
[----:B------:R-:W1:Y:S01]  /*61e0*/  LDSM.16.M88.4 R48, [R224+0xe900] ;  /* 0x00e90000e030783b */ /* 0x000e620000000200 */
[C---:B------:R-:W-:Y:S07]  /*61f0*/  HMMA.16816.F32 R8, R156.reuse, R10, RZ ;  /* 0x0000000a9c08723c */ /* 0x040fee00000018ff */
[----:B------:R-:W1:Y:S01]  /*6200*/  LDSM.16.M88.4 R152, [R231] ;  /* 0x00000000e798783b */ /* 0x000e620000000200 */
[C---:B---3--:R-:W-:Y:S07]  /*6210*/  HMMA.16816.F32 R12, R156.reuse, R16, RZ ;  /* 0x000000109c0c723c */ /* 0x048fee00000018ff */
[----:B------:R-:W3:Y:S01]  /*6220*/  LDSM.16.M88.4 R164, [R248] ;  /* 0x00000000f8a4783b */ /* 0x000ee20000000200 */
[C---:B------:R-:W-:Y:S07]  /*6230*/  HMMA.16816.F32 R16, R156.reuse, R18, RZ ;  /* 0x000000129c10723c */ /* 0x040fee00000018ff */
[----:B------:R-:W-:Y:S01]  /*6240*/  LDSM.16.M88.4 R168, [R245] ;  /* 0x00000000f5a8783b */ /* 0x000fe20000000200 */
[C---:B----4-:R-:W-:Y:S07]  /*6250*/  HMMA.16816.F32 R20, R156.reuse, R24, RZ ;  /* 0x000000189c14723c */ /* 0x050fee00000018ff */
[----:B------:R-:W-:Y:S01]  /*6260*/  LDSM.16.M88.4 R172, [R244] ;  /* 0x00000000f4ac783b */ /* 0x000fe20000000200 */
[C---:B------:R-:W-:Y:S07]  /*6270*/  HMMA.16816.F32 R24, R156.reuse, R26, RZ ;  /* 0x0000001a9c18723c */ /* 0x040fee00000018ff */
[----:B------:R-:W-:Y:S01]  /*6280*/  STL [R1+0x38], R159 ;  /* 0x0000389f01007387 */ /* 0x000fe20000100800 */
[C---:B------:R-:W-:Y:S08]  /*6290*/  HMMA.16816.F32 R28, R156.reuse, R32, RZ ;  /* 0x000000209c1c723c */ /* 0x040ff000000018ff */
[C---:B------:R-:W-:Y:S08]  /*62a0*/  HMMA.16816.F32 R32, R156.reuse, R34, RZ ;  /* 0x000000229c20723c */ /* 0x040ff000000018ff */
[C---:B------:R-:W-:Y:S08]  /*62b0*/  HMMA.16816.F32 R36, R156.reuse, R40, RZ ;  /* 0x000000289c24723c */ /* 0x040ff000000018ff */
[C---:B------:R-:W-:Y:S08]  /*62c0*/  HMMA.16816.F32 R40, R156.reuse, R42, RZ ;  /* 0x0000002a9c28723c */ /* 0x040ff000000018ff */
[C---:B-1----:R-:W-:Y:S08]  /*62d0*/  HMMA.16816.F32 R44, R156.reuse, R48, RZ ;  /* 0x000000309c2c723c */ /* 0x042ff000000018ff */
[----:B------:R-:W-:Y:S08]  /*62e0*/  HMMA.16816.F32 R48, R156, R50, RZ ;  /* 0x000000329c30723c */ /* 0x000ff000000018ff */
[C---:B------:R-:W-:Y:S07]  /*62f0*/  HMMA.16816.F32 R4, R160.reuse, R152, R4 ;  /* 0x00000098a004723c */ /* 0x040fee0000001804 */
[----:B------:R-:W-:Y:S01]  /*6300*/  MOV R152, UR18 ;  /* 0x0000001200987c02 */ /* 0x000fe20008000f00 */
[C---:B------:R-:W-:Y:S01]  /*6310*/  HMMA.16816.F32 R8, R160.reuse, R154, R8 ;  /* 0x0000009aa008723c */ /* 0x040fe20000001808 */
[----:B------:R-:W-:Y:S07]  /*6320*/  @UP0 UIMAD.WIDE.U32 UR18, UR14, UR4, URZ ;  /* 0x000000040e1202a5 */ /* 0x000fee000f8e003f */
[C---:B---3--:R-:W-:Y:S08]  /*6330*/  HMMA.16816.F32 R12, R160.reuse, R164, R12 ;  /* 0x000000a4a00c723c */ /* 0x048ff0000000180c */
[C---:B------:R-:W-:Y:S01]  /*6340*/  HMMA.16816.F32 R16, R160.reuse, R166, R16 ;  /* 0x000000a6a010723c */ /* 0x040fe20000001810 */
[----:B------:R-:W-:Y:S03]  /*6350*/  LDSM.16.M88.4 R164, [R246] ;  /* 0x00000000f6a4783b */ /* 0x000fe60000000200 */
[----:B--2---:R-:W-:Y:S05]  /*6360*/  IMAD.WIDE.U32 R152, R152, 0x60, R2 ;  /* 0x0000006098987825 */ /* 0x004fea00078e0002 */
[----:B------:R-:W-:Y:S01]  /*6370*/  IADD3 R0, R153, UR12, RZ ;  /* 0x0000000c99007c10 */ /* 0x000fe2000fffe0ff */
[----:B------:R-:W-:Y:S02]  /*6380*/  @UP0 USHF.R.S32.HI UR12, URZ, 0x1f, UR14 ;  /* 0x0000001f3f0c0899 */ /* 0x000fe4000801140e */
[C---:B------:R-:W-:Y:S02]  /*6390*/  SHF.L.U32 R100, R152.reuse, 0x1, RZ ;  /* 0x0000000198647819 */ /* 0x040fe400000006ff */
[----:B------:R-:W-:Y:S01]  /*63a0*/  SHF.L.U64.HI R0, R152, 0x1, R0 ;  /* 0x0000000198007819 */ /* 0x000fe20000010200 */
[----:B------:R-:W-:Y:S01]  /*63b0*/  @UP0 UIMAD UR12, UR12, UR4, URZ ;  /* 0x000000040c0c02a4 */ /* 0x000fe2000f8e023f */
[C---:B------:R-:W-:Y:S01]  /*63c0*/  IADD3 R2, P0, R100.reuse, c[0x0][0x1f8], RZ ;  /* 0x00007e0064027a10 */ /* 0x040fe20007f1e0ff */
[----:B------:R-:W1:Y:S01]  /*63d0*/  LDSM.16.M88.4 R152, [R247] ;  /* 0x00000000f798783b */ /* 0x000e620000000200 */
[----:B------:R-:W-:Y:S01]  /*63e0*/  IADD3 R180, P1, R100, 0x80, RZ ;  /* 0x0000008064b47810 */ /* 0x000fe20007f3e0ff */
[----:B------:R-:W-:Y:S01]  /*63f0*/  @UP0 UIMAD UR12, UR14, UR5, UR12 ;  /* 0x000000050e0c02a4 */ /* 0x000fe2000f8e020c */
[----:B------:R-:W-:Y:S02]  /*6400*/  IADD3.X R3, R0, c[0x0][0x1fc], RZ, P0, !PT ;  /* 0x00007f0000037a10 */ /* 0x000fe400007fe4ff */
[----:B------:R-:W-:Y:S01]  /*6410*/  IADD3 R180, P0, R180, c[0x0][0x1f8], RZ ;  /* 0x00007e00b4b47a10 */ /* 0x000fe20007f1e0ff */
[----:B------:R-:W-:Y:S01]  /*6420*/  @UP0 UIADD3 UR12, UR19, UR12, URZ ;  /* 0x0000000c130c0290 */ /* 0x000fe2000fffe03f */
[----:B------:R-:W-:Y:S01]  /*6430*/  IADD3 R100, P3, R100, 0x100, RZ ;  /* 0x0000010064647810 */ /* 0x000fe20007f7e0ff */
[----:B------:R-:W-:Y:S01]  /*6440*/  @!PT LDS RZ, [RZ] ;  /* 0x00000000fffff984 */ /* 0x000fe20000000800 */
[----:B------:R-:W-:Y:S01]  /*6450*/  @!PT LDS RZ, [RZ] ;  /* 0x00000000fffff984 */ /* 0x000fe20000000800 */
[----:B------:R-:W-:Y:S01]  /*6460*/  @!PT LDS RZ, [RZ] ;  /* 0x00000000fffff984 */ /* 0x000fe20000000800 */
[----:B------:R2:W-:Y:S01]  /*6470*/  LDGSTS.E.BYPASS.LTC128B.128 [R249+0x100], [R2.64], !P6 ;  /* 0x0010000002f97fae */ /* 0x0005e2000f101d4a */
[--C-:B------:R-:W-:Y:S01]  /*6480*/  IADD3.X R181, RZ, c[0x0][0x1fc], R0.reuse, P0, P1 ;  /* 0x00007f00ffb57a10 */ /* 0x100fe200007e2400 */
[----:B------:R-:W-:Y:S01]  /*6490*/  @UP0 UIMAD UR12, UR12, 0x60, URZ ;  /* 0x000000600c0c08a4 */ /* 0x000fe2000f8e023f */
[----:B------:R-:W-:Y:S04]  /*64a0*/  IADD3 R182, P2, R100, c[0x0][0x1f8], RZ ;  /* 0x00007e0064b67a10 */ /* 0x000fe80007f5e0ff */
[----:B------:R-:W-:Y:S01]  /*64b0*/  IADD3.X R183, RZ, c[0x0][0x1fc], R0, P2, P3 ;  /* 0x00007f00ffb77a10 */ /* 0x000fe200017e6400 */
[----:B------:R3:W-:Y:S08]  /*64c0*/  LDGSTS.E.BYPASS.LTC128B.128 [R249+0x3100], [R180.64], !P5 ;  /* 0x03100000b4f97fae */ /* 0x0007f0000e901d4a */
[----:B------:R4:W-:Y:S01]  /*64d0*/  LDGSTS.E.BYPASS.LTC128B.128 [R249+0x6100], [R182.64], !P4 ;  /* 0x06100000b6f97fae */ /* 0x0009e2000e101d4a */
[----:B--2---:R-:W-:Y:S04]  /*64e0*/  IADD3 R2, P1, R2, UR13, RZ ;  /* 0x0000000d02027c10 */ /* 0x004fe8000ff3e0ff */
[----:B------:R-:W-:Y:S01]  /*64f0*/  IADD3.X R3, R3, UR17, RZ, P1, !PT ;  /* 0x0000001103037c10 */ /* 0x000fe20008ffe4ff */
[C---:B-1----:R-:W-:Y:S03]  /*6500*/  HMMA.16816.F32 R20, R160.reuse, R152, R20 ;  /* 0x00000098a014723c */ /* 0x042fe60000001814 */
[----:B---3--:R-:W-:Y:S01]  /*6510*/  IADD3 R180, P0, R2, UR13, RZ ;  /* 0x0000000d02b47c10 */ /* 0x008fe2000ff1e0ff */
[----:B------:R1:W-:Y:S03]  /*6520*/  LDGSTS.E.BYPASS.LTC128B.128 [R249+0x1100], [R2.64], !P6 ;  /* 0x0110000002f97fae */ /* 0x0003e6000f101d4a */
[----:B------:R-:W-:Y:S01]  /*6530*/  IADD3.X R181, R3, UR17, RZ, P0, !PT ;  /* 0x0000001103b57c10 */ /* 0x000fe200087fe4ff */
[C---:B------:R-:W-:Y:S01]  /*6540*/  HMMA.16816.F32 R24, R160.reuse, R154, R24 ;  /* 0x0000009aa018723c */ /* 0x040fe20000001818 */
[----:B------:R-:W-:Y:S03]  /*6550*/  PLOP3.LUT P0, PT, PT, PT, UP0, 0x80, 0x0 ;  /* 0x000000000000781c */ /* 0x000fe60003f0f008 */
[----:B------:R1:W-:Y:S04]  /*6560*/  LDGSTS.E.BYPASS.LTC128B.128 [R249+0x4100], [R2.64+0x80], !P5 ;  /* 0x0410008002f97fae */ /* 0x0003e8000e901d4a */
[C---:B------:R-:W-:Y:S04]  /*6570*/  HMMA.16816.F32 R28, R160.reuse, R164, R28 ;  /* 0x000000a4a01c723c */ /* 0x040fe8000000181c */
[----:B------:R1:W-:Y:S04]  /*6580*/  LDGSTS.E.BYPASS.LTC128B.128 [R249+0x7100], [R2.64+0x100], !P4 ;  /* 0x0710010002f97fae */ /* 0x0003e8000e101d4a */
[C---:B------:R-:W-:Y:S04]  /*6590*/  HMMA.16816.F32 R32, R160.reuse, R166, R32 ;  /* 0x000000a6a020723c */ /* 0x040fe80000001820 */
[----:B------:R4:W-:Y:S04]  /*65a0*/  LDGSTS.E.BYPASS.LTC128B.128 [R249+0x2100], [R180.64], !P6 ;  /* 0x02100000b4f97fae */ /* 0x0009e8000f101d4a */
[C---:B------:R-:W-:Y:S04]  /*65b0*/  HMMA.16816.F32 R36, R160.reuse, R168, R36 ;  /* 0x000000a8a024723c */ /* 0x040fe80000001824 */
[----:B------:R4:W-:Y:S04]  /*65c0*/  LDGSTS.E.BYPASS.LTC128B.128 [R249+0x5100], [R180.64+0x80], !P5 ;  /* 0x05100080b4f97fae */ /* 0x0009e8000e901d4a */
[C---:B------:R-:W-:Y:S04]  /*65d0*/  HMMA.16816.F32 R40, R160.reuse, R170, R40 ;  /* 0x000000aaa028723c */ /* 0x040fe80000001828 */
[----:B------:R4:W-:Y:S04]  /*65e0*/  LDGSTS.E.BYPASS.LTC128B.128 [R249+0x8100], [R180.64+0x100], !P4 ;  /* 0x08100100b4f97fae */ /* 0x0009e8000e101d4a */
[C---:B------:R-:W-:Y:S04]  /*65f0*/  HMMA.16816.F32 R44, R160.reuse, R172, R44 ;  /* 0x000000aca02c723c */ /* 0x040fe8000000182c */
[----:B------:R-:W-:Y:S04]  /*6600*/  LDSM.16.M88.4 R152, [R230+0xc900] ;  /* 0x00c90000e698783b */ /* 0x000fe80000000200 */
[----:B------:R-:W-:Y:S04]  /*6610*/  HMMA.16816.F32 R48, R160, R174, R48 ;  /* 0x000000aea030723c */ /* 0x000fe80000001830 */
[----:B------:R-:W-:Y:S08]  /*6620*/  LDSM.16.M88.4 R184, [R230+0xd100] ;  /* 0x00d10000e6b8783b */ /* 0x000ff00000000200 */
[----:B------:R-:W-:Y:S08]  /*6630*/  LDSM.16.M88.4 R164, [R230+0xd900] ;  /* 0x00d90000e6a4783b */ /* 0x000ff00000000200 */
[----:B----4-:R-:W2:Y:S08]  /*6640*/  LDSM.16.M88.4 R180, [R230+0xc100] ;  /* 0x00c10000e6b4783b */ /* 0x010eb00000000200 */
[----:B------:R-:W0:Y:S08]  /*6650*/  LDGDEPBAR ;  /* 0x00000000000079af */ /* 0x000e300000000000 */
[----:B------:R-:W3:Y:S08]  /*6660*/  LDSM.16.M88.4 R168, [R230+0xe100] ;  /* 0x00e10000e6a8783b */ /* 0x000ef00000000200 */
[----:B------:R-:W4:Y:S01]  /*6670*/  LDSM.16.M88.4 R172, [R230+0xe900] ;  /* 0x00e90000e6ac783b */ /* 0x000f220000000200 */
[C---:B--2---:R-:W-:Y:S08]  /*6680*/  HMMA.16816.F32 R4, R176.reuse, R180, R4 ;  /* 0x000000b4b004723c */ /* 0x044ff00000001804 */
[C---:B------:R-:W-:Y:S01]  /*6690*/  HMMA.16816.F32 R8, R176.reuse, R182, R8 ;  /* 0x000000b6b008723c */ /* 0x040fe20000001808 */
[----:B------:R-:W-:Y:S07]  /*66a0*/  LDSM.16.M88.4 R180, [R227+0x800] ;  /* 0x00080000e3b4783b */ /* 0x000fee0000000200 */
[C---:B------:R-:W-:Y:S08]  /*66b0*/  HMMA.16816.F32 R12, R176.reuse, R152, R12 ;  /* 0x00000098b00c723c */ /* 0x040ff0000000180c */
[C---:B------:R-:W-:Y:S01]  /*66c0*/  HMMA.16816.F32 R16, R176.reuse, R154, R16 ;  /* 0x0000009ab010723c */ /* 0x040fe20000001810 */
[----:B------:R-:W2:Y:S07]  /*66d0*/  LDSM.16.M88.4 R152, [R227] ;  /* 0x00000000e398783b */ /* 0x000eae0000000200 */
[C---:B------:R-:W-:Y:S08]  /*66e0*/  HMMA.16816.F32 R20, R176.reuse, R184, R20 ;  /* 0x000000b8b014723c */ /* 0x040ff00000001814 */
[C---:B------:R-:W-:Y:S01]  /*66f0*/  HMMA.16816.F32 R24, R176.reuse, R186, R24 ;  /* 0x000000bab018723c */ /* 0x040fe20000001818 */
[----:B------:R-:W-:Y:S07]  /*6700*/  LDSM.16.M88.4 R184, [R227+0x1800] ;  /* 0x00180000e3b8783b */ /* 0x000fee0000000200 */
[C---:B------:R-:W-:Y:S08]  /*6710*/  HMMA.16816.F32 R28, R176.reuse, R164, R28 ;  /* 0x000000a4b01c723c */ /* 0x040ff0000000181c */
[C---:B------:R-:W-:Y:S01]  /*6720*/  HMMA.16816.F32 R32, R176.reuse, R166, R32 ;  /* 0x000000a6b020723c */ /* 0x040fe20000001820 */
[----:B------:R-:W1:Y:S07]  /*6730*/  LDSM.16.M88.4 R164, [R227+0x1000] ;  /* 0x00100000e3a4783b */ /* 0x000e6e0000000200 */
[C---:B---3--:R-:W-:Y:S08]  /*6740*/  HMMA.16816.F32 R36, R176.reuse, R168, R36 ;  /* 0x000000a8b024723c */ /* 0x048ff00000001824 */
[C---:B------:R-:W-:Y:S01]  /*6750*/  HMMA.16816.F32 R40, R176.reuse, R170, R40 ;  /* 0x000000aab028723c */ /* 0x040fe20000001828 */
[----:B------:R-:W3:Y:S07]  /*6760*/  LDSM.16.M88.4 R168, [R227+0x2000] ;  /* 0x00200000e3a8783b */ /* 0x000eee0000000200 */
[C---:B----4-:R-:W-:Y:S08]  /*6770*/  HMMA.16816.F32 R44, R176.reuse, R172, R44 ;  /* 0x000000acb02c723c */ /* 0x050ff0000000182c */
[----:B------:R-:W-:Y:S01]  /*6780*/  HMMA.16816.F32 R48, R176, R174, R48 ;  /* 0x000000aeb030723c */ /* 0x000fe20000001830 */
[----:B------:R-:W-:Y:S07]  /*6790*/  LDSM.16.M88.4 R172, [R224+0xf100] ;  /* 0x00f10000e0ac783b */ /* 0x000fee0000000200 */
[C---:B--2---:R-:W-:Y:S08]  /*67a0*/  HMMA.16816.F32 R4, R188.reuse, R152, R4 ;  /* 0x00000098bc04723c */ /* 0x044ff00000001804 */
[C---:B------:R-:W-:Y:S01]  /*67b0*/  HMMA.16816.F32 R8, R188.reuse, R154, R8 ;  /* 0x0000009abc08723c */ /* 0x040fe20000001808 */
[----:B------:R-:W2:Y:S07]  /*67c0*/  LDSM.16.M88.4 R152, [R227+0x2800] ;  /* 0x00280000e398783b */ /* 0x000eae0000000200 */
[C---:B------:R-:W-:Y:S08]  /*67d0*/  HMMA.16816.F32 R12, R188.reuse, R180, R12 ;  /* 0x000000b4bc0c723c */ /* 0x040ff0000000180c */
[C---:B------:R-:W-:Y:S01]  /*67e0*/  HMMA.16816.F32 R16, R188.reuse, R182, R16 ;  /* 0x000000b6bc10723c */ /* 0x040fe20000001810 */
[----:B------:R-:W-:Y:S07]  /*67f0*/  LDSM.16.M88.4 R180, [R224+0x10100] ;  /* 0x01010000e0b4783b */ /* 0x000fee0000000200 */
[C---:B-1----:R-:W-:Y:S08]  /*6800*/  HMMA.16816.F32 R20, R188.reuse, R164, R20 ;  /* 0x000000a4bc14723c */ /* 0x042ff00000001814 */
[C---:B------:R-:W-:Y:S01]  /*6810*/  HMMA.16816.F32 R24, R188.reuse, R166, R24 ;  /* 0x000000a6bc18723c */ /* 0x040fe20000001818 */
[----:B------:R-:W1:Y:S07]  /*6820*/  LDSM.16.M88.4 R164, [R224+0xf900] ;  /* 0x00f90000e0a4783b */ /* 0x000e6e0000000200 */
[C---:B------:R-:W-:Y:S08]  /*6830*/  HMMA.16816.F32 R28, R188.reuse, R184, R28 ;  /* 0x000000b8bc1c723c */ /* 0x040ff0000000181c */
[C---:B------:R-:W-:Y:S01]  /*6840*/  HMMA.16816.F32 R32, R188.reuse, R186, R32 ;  /* 0x000000babc20723c */ /* 0x040fe20000001820 */
[----:B------:R-:W-:Y:S07]  /*6850*/  LDSM.16.M88.4 R184, [R224+0x11900] ;  /* 0x01190000e0b8783b */ /* 0x000fee0000000200 */
[C---:B---3--:R-:W-:Y:S08]  /*6860*/  HMMA.16816.F32 R36, R188.reuse, R168, R36 ;  /* 0x000000a8bc24723c */ /* 0x048ff00000001824 */
[C---:B------:R-:W-:Y:S01]  /*6870*/  HMMA.16816.F32 R40, R188.reuse, R170, R40 ;  /* 0x000000aabc28723c */ /* 0x040fe20000001828 */
[----:B------:R-:W3:Y:S07]  /*6880*/  LDSM.16.M88.4 R168, [R224+0x10900] ;  /* 0x01090000e0a8783b */ /* 0x000eee0000000200 */
[C---:B--2---:R-:W-:Y:S08]  /*6890*/  HMMA.16816.F32 R44, R188.reuse, R152, R44 ;  /* 0x00000098bc2c723c */ /* 0x044ff0000000182c */
[----:B------:R-:W-:Y:S01]  /*68a0*/  HMMA.16816.F32 R48, R188, R154, R48 ;  /* 0x0000009abc30723c */ /* 0x000fe20000001830 */
[----:B------:R-:W2:Y:S07]  /*68b0*/  LDSM.16.M88.4 R152, [R224+0x11100] ;  /* 0x01110000e098783b */ /* 0x000eae0000000200 */
[C---:B------:R-:W-:Y:S08]  /*68c0*/  HMMA.16816.F32 R4, R192.reuse, R172, R4 ;  /* 0x000000acc004723c */ /* 0x040ff00000001804 */
[C---:B------:R-:W-:Y:S01]  /*68d0*/  HMMA.16816.F32 R8, R192.reuse, R174, R8 ;  /* 0x000000aec008723c */ /* 0x040fe20000001808 */
[----:B------:R-:W4:Y:S07]  /*68e0*/  LDSM.16.M88.4 R172, [R243] ;  /* 0x00000000f3ac783b */ /* 0x000f2e0000000200 */
[C---:B-1----:R-:W-:Y:S08]  /*68f0*/  HMMA.16816.F32 R12, R192.reuse, R164, R12 ;  /* 0x000000a4c00c723c */ /* 0x042ff0000000180c */
[C---:B------:R-:W-:Y:S01]  /*6900*/  HMMA.16816.F32 R16, R192.reuse, R166, R16 ;  /* 0x000000a6c010723c */ /* 0x040fe20000001810 */
[----:B------:R-:W1:Y:S07]  /*6910*/  LDSM.16.M88.4 R164, [R242] ;  /* 0x00000000f2a4783b */ /* 0x000e6e0000000200 */
[C---:B------:R-:W-:Y:S08]  /*6920*/  HMMA.16816.F32 R20, R192.reuse, R180, R20 ;  /* 0x000000b4c014723c */ /* 0x040ff00000001814 */
[C---:B------:R-:W-:Y:S01]  /*6930*/  HMMA.16816.F32 R24, R192.reuse, R182, R24 ;  /* 0x000000b6c018723c */ /* 0x040fe20000001818 */
[----:B------:R-:W1:Y:S07]  /*6940*/  LDSM.16.M88.4 R180, [R241] ;  /* 0x00000000f1b4783b */ /* 0x000e6e0000000200 */
[C---:B---3--:R-:W-:Y:S08]  /*6950*/  HMMA.16816.F32 R28, R192.reuse, R168, R28 ;  /* 0x000000a8c01c723c */ /* 0x048ff0000000181c */
[C---:B------:R-:W-:Y:S01]  /*6960*/  HMMA.16816.F32 R32, R192.reuse, R170, R32 ;  /* 0x000000aac020723c */ /* 0x040fe20000001820 */
[----:B------:R-:W-:Y:S07]  /*6970*/  LDSM.16.M88.4 R168, [R239] ;  /* 0x00000000efa8783b */ /* 0x000fee0000000200 */
[C---:B--2---:R-:W-:Y:S08]  /*6980*/  HMMA.16816.F32 R36, R192.reuse, R152, R36 ;  /* 0x00000098c024723c */ /* 0x044ff00000001824 */
[C---:B------:R-:W-:Y:S01]  /*6990*/  HMMA.16816.F32 R40, R192.reuse, R154, R40 ;  /* 0x0000009ac028723c */ /* 0x040fe20000001828 */
[----:B------:R-:W2:Y:S07]  /*69a0*/  LDSM.16.M88.4 R152, [R240] ;  /* 0x00000000f098783b */ /* 0x000eae0000000200 */
[C---:B------:R-:W-:Y:S08]  /*69b0*/  HMMA.16816.F32 R44, R192.reuse, R184, R44 ;  /* 0x000000b8c02c723c */ /* 0x040ff0000000182c */
[----:B------:R-:W-:Y:S01]  /*69c0*/  HMMA.16816.F32 R48, R192, R186, R48 ;  /* 0x000000bac030723c */ /* 0x000fe20000001830 */
[----:B------:R-:W3:Y:S07]  /*69d0*/  LDSM.16.M88.4 R184, [R238] ;  /* 0x00000000eeb8783b */ /* 0x000eee0000000200 */
[C---:B----4-:R-:W-:Y:S08]  /*69e0*/  HMMA.16816.F32 R4, R196.reuse, R172, R4 ;  /* 0x000000acc404723c */ /* 0x050ff00000001804 */
        /* <DEDUP_REMOVED lines=8> */
[C---:B--2---:R-:W-:Y:S08]  /*6a70*/  HMMA.16816.F32 R28, R196.reuse, R152, R28 ;  /* 0x00000098c41c723c */ /* 0x044ff0000000181c */
[C---:B------:R-:W-:Y:S01]  /*6a80*/  HMMA.16816.F32 R32, R196.reuse, R154, R32 ;  /* 0x0000009ac420723c */ /* 0x040fe20000001820 */
[----:B------:R-:W2:Y:S07]  /*6a90*/  LDSM.16.M88.4 R152, [R230+0x10100] ;  /* 0x01010000e698783b */ /* 0x000eae0000000200 */
[C---:B------:R-:W-:Y:S08]  /*6aa0*/  HMMA.16816.F32 R36, R196.reuse, R168, R36 ;  /* 0x000000a8c424723c */ /* 0x040ff00000001824 */
[C---:B------:R-:W-:Y:S01]  /*6ab0*/  HMMA.16816.F32 R40, R196.reuse, R170, R40 ;  /* 0x000000aac428723c */ /* 0x040fe20000001828 */
[----:B------:R-:W4:Y:S07]  /*6ac0*/  LDSM.16.M88.4 R168, [R230+0x11100] ;  /* 0x01110000e6a8783b */ /* 0x000f2e0000000200 */
[C---:B---3--:R-:W-:Y:S08]  /*6ad0*/  HMMA.16816.F32 R44, R196.reuse, R184, R44 ;  /* 0x000000b8c42c723c */ /* 0x048ff0000000182c */
[----:B------:R-:W-:Y:S01]  /*6ae0*/  HMMA.16816.F32 R48, R196, R186, R48 ;  /* 0x000000bac430723c */ /* 0x000fe20000001830 */
        /* <DEDUP_REMOVED lines=12> */
[----:B------:R-:W3:Y:S07]  /*6bb0*/  LDSM.16.M88.4 R180, [R227+0x4800] ;  /* 0x00480000e3b4783b */ /* 0x000eee0000000200 */
[C---:B----4-:R-:W-:Y:S08]  /*6bc0*/  HMMA.16816.F32 R36, R200.reuse, R168, R36 ;  /* 0x000000a8c824723c */ /* 0x050ff00000001824 */
[C---:B------:R-:W-:Y:S01]  /*6bd0*/  HMMA.16816.F32 R40, R200.reuse, R170, R40 ;  /* 0x000000aac828723c */ /* 0x040fe20000001828 */
[----:B------:R-:W4:Y:S07]  /*6be0*/  LDSM.16.M88.4 R168, [R227+0x5000] ;  /* 0x00500000e3a8783b */ /* 0x000f2e0000000200 */
[C---:B-1----:R-:W-:Y:S08]  /*6bf0*/  HMMA.16816.F32 R44, R200.reuse, R164, R44 ;  /* 0x000000a4c82c723c */ /* 0x042ff0000000182c */
[----:B------:R-:W-:Y:S01]  /*6c00*/  HMMA.16816.F32 R48, R200, R166, R48 ;  /* 0x000000a6c830723c */ /* 0x000fe20000001830 */
[----:B------:R-:W-:Y:S07]  /*6c10*/  LDSM.16.M88.4 R164, [R224+0x12100] ;  /* 0x01210000e0a4783b */ /* 0x000fee0000000200 */
[C---:B--2---:R-:W-:Y:S08]  /*6c20*/  HMMA.16816.F32 R4, R204.reuse, R152, R4 ;  /* 0x00000098cc04723c */ /* 0x044ff00000001804 */
[C---:B------:R-:W-:Y:S01]  /*6c30*/  HMMA.16816.F32 R8, R204.reuse, R154, R8 ;  /* 0x0000009acc08723c */ /* 0x040fe20000001808 */
[----:B------:R-:W1:Y:S07]  /*6c40*/  LDSM.16.M88.4 R152, [R227+0x5800] ;  /* 0x00580000e398783b */ /* 0x000e6e0000000200 */
[C---:B------:R-:W-:Y:S08]  /*6c50*/  HMMA.16816.F32 R12, R204.reuse, R172, R12 ;  /* 0x000000accc0c723c */ /* 0x040ff0000000180c */
[C---:B------:R-:W-:Y:S01]  /*6c60*/  HMMA.16816.F32 R16, R204.reuse, R174, R16 ;  /* 0x000000aecc10723c */ /* 0x040fe20000001810 */
[----:B------:R-:W2:Y:S07]  /*6c70*/  LDSM.16.M88.4 R172, [R224+0x12900] ;  /* 0x01290000e0ac783b */ /* 0x000eae0000000200 */
[C---:B------:R-:W-:Y:S08]  /*6c80*/  HMMA.16816.F32 R20, R204.reuse, R184, R20 ;  /* 0x000000b8cc14723c */ /* 0x040ff00000001814 */
[C---:B------:R-:W-:Y:S01]  /*6c90*/  HMMA.16816.F32 R24, R204.reuse, R186, R24 ;  /* 0x000000bacc18723c */ /* 0x040fe20000001818 */
[----:B------:R-:W2:Y:S07]  /*6ca0*/  LDSM.16.M88.4 R184, [R224+0x13100] ;  /* 0x01310000e0b8783b */ /* 0x000eae0000000200 */
[C---:B---3--:R-:W-:Y:S08]  /*6cb0*/  HMMA.16816.F32 R28, R204.reuse, R180, R28 ;  /* 0x000000b4cc1c723c */ /* 0x048ff0000000181c */
[C---:B------:R-:W-:Y:S01]  /*6cc0*/  HMMA.16816.F32 R32, R204.reuse, R182, R32 ;  /* 0x000000b6cc20723c */ /* 0x040fe20000001820 */
[----:B------:R-:W3:Y:S07]  /*6cd0*/  LDSM.16.M88.4 R180, [R224+0x13900] ;  /* 0x01390000e0b4783b */ /* 0x000eee0000000200 */
[C---:B----4-:R-:W-:Y:S08]  /*6ce0*/  HMMA.16816.F32 R36, R204.reuse, R168, R36 ;  /* 0x000000a8cc24723c */ /* 0x050ff00000001824 */
[C---:B------:R-:W-:Y:S01]  /*6cf0*/  HMMA.16816.F32 R40, R204.reuse, R170, R40 ;  /* 0x000000aacc28723c */ /* 0x040fe20000001828 */
[----:B------:R-:W-:Y:S07]  /*6d00*/  LDSM.16.M88.4 R168, [R237] ;  /* 0x00000000eda8783b */ /* 0x000fee0000000200 */
[C---:B-1----:R-:W-:Y:S08]  /*6d10*/  HMMA.16816.F32 R44, R204.reuse, R152, R44 ;  /* 0x00000098cc2c723c */ /* 0x042ff0000000182c */
[----:B------:R-:W-:Y:S01]  /*6d20*/  HMMA.16816.F32 R48, R204, R154, R48 ;  /* 0x0000009acc30723c */ /* 0x000fe20000001830 */
[----:B------:R-:W1:Y:S07]  /*6d30*/  LDSM.16.M88.4 R152, [R224+0x14100] ;  /* 0x01410000e098783b */ /* 0x000e6e0000000200 */
[C---:B------:R-:W-:Y:S08]  /*6d40*/  HMMA.16816.F32 R4, R208.reuse, R164, R4 ;  /* 0x000000a4d004723c */ /* 0x040ff00000001804 */
[C---:B------:R-:W-:Y:S01]  /*6d50*/  HMMA.16816.F32 R8, R208.reuse, R166, R8 ;  /* 0x000000a6d008723c */ /* 0x040fe20000001808 */
[----:B------:R-:W4:Y:S07]  /*6d60*/  LDSM.16.M88.4 R164, [R224+0x14900] ;  /* 0x01490000e0a4783b */ /* 0x000f2e0000000200 */
[C---:B--2---:R-:W-:Y:S08]  /*6d70*/  HMMA.16816.F32 R12, R208.reuse, R172, R12 ;  /* 0x000000acd00c723c */ /* 0x044ff0000000180c */
[C---:B------:R-:W-:Y:S01]  /*6d80*/  HMMA.16816.F32 R16, R208.reuse, R174, R16 ;  /* 0x000000aed010723c */ /* 0x040fe20000001810 */
[----:B------:R-:W2:Y:S07]  /*6d90*/  LDSM.16.M88.4 R172, [R236] ;  /* 0x00000000ecac783b */ /* 0x000eae0000000200 */
[C---:B------:R-:W-:Y:S08]  /*6da0*/  HMMA.16816.F32 R20, R208.reuse, R184, R20 ;  /* 0x000000b8d014723c */ /* 0x040ff00000001814 */
[C---:B------:R-:W-:Y:S01]  /*6db0*/  HMMA.16816.F32 R24, R208.reuse, R186, R24 ;  /* 0x000000bad018723c */ /* 0x040fe20000001818 */
[----:B------:R-:W2:Y:S07]  /*6dc0*/  LDSM.16.M88.4 R184, [R235] ;  /* 0x00000000ebb8783b */ /* 0x000eae0000000200 */
[C---:B---3--:R-:W-:Y:S08]  /*6dd0*/  HMMA.16816.F32 R28, R208.reuse, R180, R28 ;  /* 0x000000b4d01c723c */ /* 0x048ff0000000181c */
[C---:B------:R-:W-:Y:S01]  /*6de0*/  HMMA.16816.F32 R32, R208.reuse, R182, R32 ;  /* 0x000000b6d020723c */ /* 0x040fe20000001820 */
[----:B------:R-:W-:Y:S07]  /*6df0*/  LDSM.16.M88.4 R180, [R230+0x12900] ;  /* 0x01290000e6b4783b */ /* 0x000fee0000000200 */
[C---:B-1----:R-:W-:Y:S08]  /*6e00*/  HMMA.16816.F32 R36, R208.reuse, R152, R36 ;  /* 0x00000098d024723c */ /* 0x042ff00000001824 */
[C---:B------:R-:W-:Y:S01]  /*6e10*/  HMMA.16816.F32 R40, R208.reuse, R154, R40 ;  /* 0x0000009ad028723c */ /* 0x040fe20000001828 */
[----:B------:R-:W1:Y:S07]  /*6e20*/  LDSM.16.M88.4 R152, [R234] ;  /* 0x00000000ea98783b */ /* 0x000e6e0000000200 */
[C---:B----4-:R-:W-:Y:S08]  /*6e30*/  HMMA.16816.F32 R44, R208.reuse, R164, R44 ;  /* 0x000000a4d02c723c */ /* 0x050ff0000000182c */
[----:B------:R-:W-:Y:S01]  /*6e40*/  HMMA.16816.F32 R48, R208, R166, R48 ;  /* 0x000000a6d030723c */ /* 0x000fe20000001830 */
[----:B------:R-:W3:Y:S07]  /*6e50*/  LDSM.16.M88.4 R164, [R233] ;  /* 0x00000000e9a4783b */ /* 0x000eee0000000200 */
[C---:B------:R-:W-:Y:S08]  /*6e60*/  HMMA.16816.F32 R4, R212.reuse, R168, R4 ;  /* 0x000000a8d404723c */ /* 0x040ff00000001804 */
[C---:B------:R-:W-:Y:S01]  /*6e70*/  HMMA.16816.F32 R8, R212.reuse, R170, R8 ;  /* 0x000000aad408723c */ /* 0x040fe20000001808 */
[----:B------:R-:W4:Y:S07]  /*6e80*/  LDSM.16.M88.4 R168, [R232] ;  /* 0x00000000e8a8783b */ /* 0x000f2e0000000200 */
        /* <DEDUP_REMOVED lines=9> */
[C---:B---3--:R-:W-:Y:S08]  /*6f20*/  HMMA.16816.F32 R36, R212.reuse, R164, R36 ;  /* 0x000000a4d424723c */ /* 0x048ff00000001824 */
[C---:B------:R-:W-:Y:S01]  /*6f30*/  HMMA.16816.F32 R40, R212.reuse, R166, R40 ;  /* 0x000000a6d428723c */ /* 0x040fe20000001828 */
[----:B------:R-:W3:Y:S07]  /*6f40*/  LDSM.16.M88.4 R164, [R230+0x13900] ;  /* 0x01390000e6a4783b */ /* 0x000eee0000000200 */
[C---:B----4-:R-:W-:Y:S08]  /*6f50*/  HMMA.16816.F32 R44, R212.reuse, R168, R44 ;  /* 0x000000a8d42c723c */ /* 0x050ff0000000182c */
[----:B------:R-:W-:Y:S01]  /*6f60*/  HMMA.16816.F32 R48, R212, R170, R48 ;  /* 0x000000aad430723c */ /* 0x000fe20000001830 */
[----:B------:R-:W4:Y:S07]  /*6f70*/  LDSM.16.M88.4 R168, [R230+0x14100] ;  /* 0x01410000e6a8783b */ /* 0x000f2e0000000200 */
[C---:B--2---:R-:W-:Y:S08]  /*6f80*/  HMMA.16816.F32 R4, R216.reuse, R172, R4 ;  /* 0x000000acd804723c */ /* 0x044ff00000001804 */
[C---:B------:R-:W-:Y:S01]  /*6f90*/  HMMA.16816.F32 R8, R216.reuse, R174, R8 ;  /* 0x000000aed808723c */ /* 0x040fe20000001808 */
[----:B------:R-:W2:Y:S07]  /*6fa0*/  LDSM.16.M88.4 R172, [R230+0x14900] ;  /* 0x01490000e6ac783b */ /* 0x000eae0000000200 */
[C---:B------:R-:W-:Y:S08]  /*6fb0*/  HMMA.16816.F32 R12, R216.reuse, R180, R12 ;  /* 0x000000b4d80c723c */ /* 0x040ff0000000180c */
[C---:B------:R-:W-:Y:S08]  /*6fc0*/  HMMA.16816.F32 R16, R216.reuse, R182, R16 ;  /* 0x000000b6d810723c */ /* 0x040ff00000001810 */
[C---:B-1----:R-:W-:Y:S08]  /*6fd0*/  HMMA.16816.F32 R20, R216.reuse, R152, R20 ;  /* 0x00000098d814723c */ /* 0x042ff00000001814 */
[C---:B------:R-:W-:Y:S01]  /*6fe0*/  HMMA.16816.F32 R24, R216.reuse, R154, R24 ;  /* 0x0000009ad818723c */ /* 0x040fe20000001818 */
[----:B------:R-:W1:Y:S07]  /*6ff0*/  LDSM.16.M88.4 R152, [R227+0x6800] ;  /* 0x00680000e398783b */ /* 0x000e6e0000000200 */
[C---:B---3--:R-:W-:Y:S08]  /*7000*/  HMMA.16816.F32 R28, R216.reuse, R164, R28 ;  /* 0x000000a4d81c723c */ /* 0x048ff0000000181c */
[C---:B------:R-:W-:Y:S08]  /*7010*/  HMMA.16816.F32 R32, R216.reuse, R166, R32 ;  /* 0x000000a6d820723c */ /* 0x040ff00000001820 */
[C---:B----4-:R-:W-:Y:S08]  /*7020*/  HMMA.16816.F32 R36, R216.reuse, R168, R36 ;  /* 0x000000a8d824723c */ /* 0x050ff00000001824 */
[C---:B------:R-:W-:Y:S08]  /*7030*/  HMMA.16816.F32 R40, R216.reuse, R170, R40 ;  /* 0x000000aad828723c */ /* 0x040ff00000001828 */
[C---:B--2---:R-:W-:Y:S08]  /*7040*/  HMMA.16816.F32 R44, R216.reuse, R172, R44 ;  /* 0x000000acd82c723c */ /* 0x044ff0000000182c */
[----:B------:R-:W-:Y:S08]  /*7050*/  HMMA.16816.F32 R48, R216, R174, R48 ;  /* 0x000000aed830723c */ /* 0x000ff00000001830 */
[C---:B------:R-:W-:Y:S08]  /*7060*/  HMMA.16816.F32 R4, R220.reuse, R184, R4 ;  /* 0x000000b8dc04723c */ /* 0x040ff00000001804 */
[C---:B------:R-:W-:Y:S08]  /*7070*/  HMMA.16816.F32 R8, R220.reuse, R186, R8 ;  /* 0x000000badc08723c */ /* 0x040ff00000001808 */
[C---:B-1----:R-:W-:Y:S08]  /*7080*/  HMMA.16816.F32 R12, R220.reuse, R152, R12 ;  /* 0x00000098dc0c723c */ /* 0x042ff0000000180c */
[C---:B------:R-:W-:Y:S04]  /*7090*/  HMMA.16816.F32 R16, R220.reuse, R154, R16 ;  /* 0x0000009adc10723c */ /* 0x040fe80000001810 */
[----:B------:R-:W-:Y:S02]  /*70a0*/  FMUL.FTZ R4, R4, c[0x0][0x320] ;  /* 0x0000c80004047a20 */ /* 0x000fe40000410000 */
[----:B------:R-:W-:Y:S02]  /*70b0*/  FMUL.FTZ R5, R5, c[0x0][0x320] ;  /* 0x0000c80005057a20 */ /* 0x000fe40000410000 */
[----:B------:R-:W-:Y:S01]  /*70c0*/  FMUL.FTZ R6, R6, c[0x0][0x320] ;  /* 0x0000c80006067a20 */ /* 0x000fe20000410000 */
[----:B------:R-:W-:Y:S03]  /*70d0*/  MUFU.TANH R165, R4 ;  /* 0x0000000400a57308 */ /* 0x000fe60000002400 */
[----:B------:R-:W-:Y:S02]  /*70e0*/  FMUL.FTZ R7, R7, c[0x0][0x320] ;  /* 0x0000c80007077a20 */ /* 0x000fe40000410000 */
[----:B------:R-:W-:Y:S02]  /*70f0*/  FMUL.FTZ R8, R8, c[0x0][0x320] ;  /* 0x0000c80008087a20 */ /* 0x000fe40000410000 */
[----:B------:R-:W-:Y:S02]  /*7100*/  FMUL.FTZ R9, R9, c[0x0][0x320] ;  /* 0x0000c80009097a20 */ /* 0x000fe40000410000 */
[----:B------:R-:W-:Y:S01]  /*7110*/  FMUL.FTZ R10, R10, c[0x0][0x320] ;  /* 0x0000c8000a0a7a20 */ /* 0x000fe20000410000 */
[----:B------:R-:W-:Y:S01]  /*7120*/  MUFU.TANH R167, R5 ;  /* 0x0000000500a77308 */ /* 0x000fe20000002400 */
[----:B------:R-:W-:Y:S02]  /*7130*/  FMUL.FTZ R11, R11, c[0x0][0x320] ;  /* 0x0000c8000b0b7a20 */ /* 0x000fe40000410000 */
        /* <DEDUP_REMOVED lines=8> */
[----:B------:R-:W-:Y:S03]  /*71c0*/  FMUL.FTZ R19, R19, c[0x0][0x320] ;  /* 0x0000c80013137a20 */ /* 0x000fe60000410000 */
[----:B------:R1:W-:Y:S10]  /*71d0*/  MUFU.TANH R171, R7 ;  /* 0x0000000700ab7308 */ /* 0x0003f40000002400 */
[----:B------:R-:W-:Y:S10]  /*71e0*/  MUFU.TANH R166, R8 ;  /* 0x0000000800a67308 */ /* 0x000ff40000002400 */
[----:B------:R-:W-:Y:S01]  /*71f0*/  MUFU.TANH R164, R9 ;  /* 0x0000000900a47308 */ /* 0x000fe20000002400 */
[----:B-1----:R-:W1:Y:S09]  /*7200*/  LDSM.16.M88.4 R4, [R227+0x7000] ;  /* 0x00700000e304783b */ /* 0x002e720000000200 */
[----:B------:R-:W-:Y:S10]  /*7210*/  MUFU.TANH R168, R10 ;  /* 0x0000000a00a87308 */ /* 0x000ff40000002400 */
[----:B------:R2:W-:Y:S10]  /*7220*/  MUFU.TANH R169, R11 ;  /* 0x0000000b00a97308 */ /* 0x0005f40000002400 */
[----:B------:R-:W-:Y:S10]  /*7230*/  MUFU.TANH R173, R13 ;  /* 0x0000000d00ad7308 */ /* 0x000ff40000002400 */
[----:B------:R-:W-:Y:S01]  /*7240*/  MUFU.TANH R180, R14 ;  /* 0x0000000e00b47308 */ /* 0x000fe20000002400 */
[C---:B-1----:R-:W-:Y:S01]  /*7250*/  HMMA.16816.F32 R20, R220.reuse, R4, R20 ;  /* 0x00000004dc14723c */ /* 0x042fe20000001814 */
[----:B--2---:R-:W1:Y:S08]  /*7260*/  LDSM.16.M88.4 R8, [R227+0x7800] ;  /* 0x00780000e308783b */ /* 0x004e700000000200 */
[----:B------:R-:W-:Y:S01]  /*7270*/  MUFU.TANH R182, R15 ;  /* 0x0000000f00b67308 */ /* 0x000fe20000002400 */
[C---:B------:R-:W-:Y:S01]  /*7280*/  HMMA.16816.F32 R24, R220.reuse, R6, R24 ;  /* 0x00000006dc18723c */ /* 0x040fe20000001818 */
[----:B------:R-:W2:Y:S08]  /*7290*/  LDSM.16.M88.4 R4, [R227+0x8000] ;  /* 0x00800000e304783b */ /* 0x000eb00000000200 */
[----:B------:R-:W-:Y:S05]  /*72a0*/  MUFU.TANH R172, R12 ;  /* 0x0000000c00ac7308 */ /* 0x000fea0000002400 */
[----:B------:R-:W-:Y:S02]  /*72b0*/  FMUL.FTZ R20, R20, c[0x0][0x320] ;  /* 0x0000c80014147a20 */ /* 0x000fe40000410000 */
[----:B------:R-:W-:Y:S03]  /*72c0*/  FMUL.FTZ R21, R21, c[0x0][0x320] ;  /* 0x0000c80015157a20 */ /* 0x000fe60000410000 */
[----:B------:R-:W-:Y:S01]  /*72d0*/  MUFU.TANH R183, R19 ;  /* 0x0000001300b77308 */ /* 0x000fe20000002400 */
[----:B------:R-:W-:Y:S02]  /*72e0*/  FMUL.FTZ R22, R22, c[0x0][0x320] ;  /* 0x0000c80016167a20 */ /* 0x000fe40000410000 */
[----:B------:R-:W-:Y:S02]  /*72f0*/  FMUL.FTZ R23, R23, c[0x0][0x320] ;  /* 0x0000c80017177a20 */ /* 0x000fe40000410000 */
[----:B------:R-:W-:Y:S02]  /*7300*/  FMUL.FTZ R26, R26, c[0x0][0x320] ;  /* 0x0000c8001a1a7a20 */ /* 0x000fe40000410000 */
[----:B------:R-:W-:Y:S02]  /*7310*/  FMUL.FTZ R27, R27, c[0x0][0x320] ;  /* 0x0000c8001b1b7a20 */ /* 0x000fe40000410000 */
[----:B------:R-:W-:Y:S01]  /*7320*/  FMUL.FTZ R24, R24, c[0x0][0x320] ;  /* 0x0000c80018187a20 */ /* 0x000fe20000410000 */
[----:B------:R-:W-:Y:S01]  /*7330*/  MUFU.TANH R184, R20 ;  /* 0x0000001400b87308 */ /* 0x000fe20000002400 */
[----:B------:R-:W-:Y:S01]  /*7340*/  FMUL.FTZ R25, R25, c[0x0][0x320] ;  /* 0x0000c80019197a20 */ /* 0x000fe20000410000 */
[C---:B-1----:R-:W-:Y:S08]  /*7350*/  HMMA.16816.F32 R28, R220.reuse, R8, R28 ;  /* 0x00000008dc1c723c */ /* 0x042ff0000000181c */
[----:B------:R-:W-:Y:S01]  /*7360*/  MUFU.TANH R186, R21 ;  /* 0x0000001500ba7308 */ /* 0x000fe20000002400 */
[C---:B------:R-:W-:Y:S01]  /*7370*/  HMMA.16816.F32 R32, R220.reuse, R10, R32 ;  /* 0x0000000adc20723c */ /* 0x040fe20000001820 */
[----:B------:R-:W1:Y:S01]  /*7380*/  LDSM.16.M88.4 R8, [R227+0x8800] ;  /* 0x00880000e308783b */ /* 0x000e620000000200 */
[----:B------:R-:W-:Y:S06]  /*7390*/  DEPBAR.LE SB0, 0x0 ;  /* 0x000080000000791a */ /* 0x000fec0000000000 */
[C---:B--2---:R-:W-:Y:S01]  /*73a0*/  HMMA.16816.F32 R36, R220.reuse, R4, R36 ;  /* 0x00000004dc24723c */ /* 0x044fe20000001824 */
[----:B------:R-:W-:Y:S07]  /*73b0*/  BAR.SYNC.DEFER_BLOCKING 0x0 ;  /* 0x0000000000007b1d */ /* 0x000fee0000010000 */
[C---:B------:R-:W-:Y:S04]  /*73c0*/  HMMA.16816.F32 R40, R220.reuse, R6, R40 ;  /* 0x00000006dc28723c */ /* 0x040fe80000001828 */
[----:B------:R-:W-:Y:S02]  /*73d0*/  FMUL.FTZ R28, R28, c[0x0][0x320] ;  /* 0x0000c8001c1c7a20 */ /* 0x000fe40000410000 */
[----:B------:R-:W-:Y:S02]  /*73e0*/  FMUL.FTZ R29, R29, c[0x0][0x320] ;  /* 0x0000c8001d1d7a20 */ /* 0x000fe40000410000 */
[----:B------:R-:W-:Y:S04]  /*73f0*/  FMUL.FTZ R30, R30, c[0x0][0x320] ;  /* 0x0000c8001e1e7a20 */ /* 0x000fe80000410000 */
[----:B------:R-:W-:Y:S02]  /*7400*/  FMUL.FTZ R31, R31, c[0x0][0x320] ;  /* 0x0000c8001f1f7a20 */ /* 0x000fe40000410000 */
[----:B------:R-:W-:Y:S02]  /*7410*/  FMUL.FTZ R34, R34, c[0x0][0x320] ;  /* 0x0000c80022227a20 */ /* 0x000fe40000410000 */
[----:B------:R-:W-:Y:S01]  /*7420*/  FMUL.FTZ R36, R36, c[0x0][0x320] ;  /* 0x0000c80024247a20 */ /* 0x000fe20000410000 */
[----:B------:R-:W-:Y:S01]  /*7430*/  MUFU.TANH R251, R22 ;  /* 0x0000001600fb7308 */ /* 0x000fe20000002400 */
[----:B------:R-:W-:Y:S02]  /*7440*/  FMUL.FTZ R37, R37, c[0x0][0x320] ;  /* 0x0000c80025257a20 */ /* 0x000fe40000410000 */
[----:B------:R-:W-:Y:S02]  /*7450*/  FMUL.FTZ R38, R38, c[0x0][0x320] ;  /* 0x0000c80026267a20 */ /* 0x000fe40000410000 */
[----:B------:R-:W-:Y:S02]  /*7460*/  FMUL.FTZ R39, R39, c[0x0][0x320] ;  /* 0x0000c80027277a20 */ /* 0x000fe40000410000 */
[----:B------:R-:W-:Y:S01]  /*7470*/  FMUL.FTZ R40, R40, c[0x0][0x320] ;  /* 0x0000c80028287a20 */ /* 0x000fe20000410000 */
[C---:B-1----:R-:W-:Y:S01]  /*7480*/  HMMA.16816.F32 R44, R220.reuse, R8, R44 ;  /* 0x00000008dc2c723c */ /* 0x042fe2000000182c */
[----:B------:R-:W2:Y:S01]  /*7490*/  LDL.64 R8, [R1+0x28] ;  /* 0x0000280001087983 */ /* 0x000ea20000100a00 */
[----:B------:R-:W1:Y:S01]  /*74a0*/  MUFU.TANH R3, R36 ;  /* 0x0000002400037308 */ /* 0x000e620000002400 */
[----:B------:R-:W-:Y:S02]  /*74b0*/  FMUL.FTZ R35, R35, c[0x0][0x320] ;  /* 0x0000c80023237a20 */ /* 0x000fe40000410000 */
[----:B------:R-:W-:Y:S02]  /*74c0*/  FMUL.FTZ R33, R33, c[0x0][0x320] ;  /* 0x0000c80021217a20 */ /* 0x000fe40000410000 */
[----:B------:R-:W-:Y:S01]  /*74d0*/  FMUL.FTZ R32, R32, c[0x0][0x320] ;  /* 0x0000c80020207a20 */ /* 0x000fe20000410000 */
[----:B------:R-:W-:Y:S01]  /*74e0*/  HMMA.16816.F32 R48, R220, R10, R48 ;  /* 0x0000000adc30723c */ /* 0x000fe20000001830 */
[----:B------:R-:W3:Y:S03]  /*74f0*/  LDL.64 R10, [R1+0x20] ;  /* 0x00002000010a7983 */ /* 0x000ee60000100a00 */
[----:B------:R-:W-:Y:S01]  /*7500*/  MUFU.TANH R250, R26 ;  /* 0x0000001a00fa7308 */ /* 0x000fe20000002400 */
[----:B------:R-:W-:Y:S02]  /*7510*/  FMUL.FTZ R42, R42, c[0x0][0x320] ;  /* 0x0000c8002a2a7a20 */ /* 0x000fe40000410000 */
[----:B------:R-:W-:Y:S02]  /*7520*/  FMUL.FTZ R41, R41, c[0x0][0x320] ;  /* 0x0000c80029297a20 */ /* 0x000fe40000410000 */
[----:B------:R-:W-:Y:S05]  /*7530*/  FMUL.FTZ R43, R43, c[0x0][0x320] ;  /* 0x0000c8002b2b7a20 */ /* 0x000fea0000410000 */
[----:B------:R1:W-:Y:S02]  /*7540*/  MUFU.TANH R26, R40 ;  /* 0x00000028001a7308 */ /* 0x0003e40000002400 */
[----:B------:R-:W-:Y:S02]  /*7550*/  FMUL.FTZ R46, R46, c[0x0][0x320] ;  /* 0x0000c8002e2e7a20 */ /* 0x000fe40000410000 */
[----:B------:R-:W-:Y:S02]  /*7560*/  FMUL.FTZ R47, R47, c[0x0][0x320] ;  /* 0x0000c8002f2f7a20 */ /* 0x000fe40000410000 */
[----:B------:R-:W-:Y:S02]  /*7570*/  FMUL.FTZ R44, R44, c[0x0][0x320] ;  /* 0x0000c8002c2c7a20 */ /* 0x000fe40000410000 */
[----:B------:R-:W-:Y:S02]  /*7580*/  FMUL.FTZ R45, R45, c[0x0][0x320] ;  /* 0x0000c8002d2d7a20 */ /* 0x000fe40000410000 */
[----:B------:R-:W4:Y:S01]  /*7590*/  MUFU.TANH R0, R37 ;  /* 0x0000002500007308 */ /* 0x000f220000002400 */
[----:B------:R-:W-:Y:S02]  /*75a0*/  FMUL.FTZ R50, R50, c[0x0][0x320] ;  /* 0x0000c80032327a20 */ /* 0x000fe40000410000 */
[----:B------:R-:W-:Y:S02]  /*75b0*/  FMUL.FTZ R49, R49, c[0x0][0x320] ;  /* 0x0000c80031317a20 */ /* 0x000fe40000410000 */
[----:B------:R-:W-:Y:S05]  /*75c0*/  FMUL.FTZ R48, R48, c[0x0][0x320] ;  /* 0x0000c80030307a20 */ /* 0x000fea0000410000 */
[----:B------:R-:W-:Y:S01]  /*75d0*/  MUFU.TANH R175, R17 ;  /* 0x0000001100af7308 */ /* 0x000fe20000002400 */
[----:B-1----:R-:W-:Y:S09]  /*75e0*/  MOV R40, R3 ;  /* 0x0000000300287202 */ /* 0x002ff20000000f00 */
[----:B------:R-:W-:Y:S10]  /*75f0*/  MUFU.TANH R17, R27 ;  /* 0x0000001b00117308 */ /* 0x000ff40000002400 */
[----:B------:R4:W-:Y:S10]  /*7600*/  MUFU.TANH R27, R42 ;  /* 0x0000002a001b7308 */ /* 0x0009f40000002400 */
[----:B------:R-:W1:Y:S10]  /*7610*/  MUFU.TANH R2, R35 ;  /* 0x0000002300027308 */ /* 0x000e740000002400 */
[----:B------:R-:W-:Y:S01]  /*7620*/  MUFU.TANH R3, R41 ;  /* 0x0000002900037308 */ /* 0x000fe20000002400 */
[----:B----4-:R-:W-:Y:S02]  /*7630*/  MOV R42, R0 ;  /* 0x00000000002a7202 */ /* 0x010fe40000000f00 */
[----:B------:R-:W-:Y:S07]  /*7640*/  FMNMX.FTZ R0, R165, R101, !PT ;  /* 0x00000065a5007209 */ /* 0x000fee0007810000 */
[----:B------:R1:W-:Y:S01]  /*7650*/  MUFU.TANH R41, R43 ;  /* 0x0000002b00297308 */ /* 0x0003e20000002400 */
[----:B------:R-:W-:Y:S04]  /*7660*/  FMNMX.FTZ R0, R167, R0, !PT ;  /* 0x00000000a7007209 */ /* 0x000fe80007810000 */
[----:B------:R-:W-:Y:S04]  /*7670*/  FMNMX.FTZ R0, R166, R0, !PT ;  /* 0x00000000a6007209 */ /* 0x000fe80007810000 */
[----:B------:R-:W-:Y:S01]  /*7680*/  FMNMX.FTZ R0, R164, R0, !PT ;  /* 0x00000000a4007209 */ /* 0x000fe20007810000 */
[----:B------:R-:W4:Y:S03]  /*7690*/  MUFU.TANH R174, R16 ;  /* 0x0000001000ae7308 */ /* 0x000f260000002400 */
[----:B------:R-:W-:Y:S04]  /*76a0*/  FMNMX.FTZ R0, R172, R0, !PT ;  /* 0x00000000ac007209 */ /* 0x000fe80007810000 */
[----:B------:R-:W-:Y:S03]  /*76b0*/  FMNMX.FTZ R0, R173, R0, !PT ;  /* 0x00000000ad007209 */ /* 0x000fe60007810000 */
[----:B------:R-:W4:Y:S01]  /*76c0*/  MUFU.TANH R181, R18 ;  /* 0x0000001200b57308 */ /* 0x000f220000002400 */
[----:B-1----:R-:W-:Y:S02]  /*76d0*/  MOV R43, R2 ;  /* 0x00000002002b7202 */ /* 0x002fe40000000f00 */
[----:B------:R-:W-:Y:S04]  /*76e0*/  FMNMX.FTZ R2, R170, R102, !PT ;  /* 0x00000066aa027209 */ /* 0x000fe80007810000 */
[----:B------:R-:W-:Y:S03]  /*76f0*/  FMNMX.FTZ R2, R171, R2, !PT ;  /* 0x00000002ab027209 */ /* 0x000fe60007810000 */
[----:B------:R-:W1:Y:S01]  /*7700*/  MUFU.TANH R248, R23 ;  /* 0x0000001700f87308 */ /* 0x000e620000002400 */
[----:B------:R-:W-:Y:S02]  /*7710*/  FMNMX.FTZ R2, R168, R2, !PT ;  /* 0x00000002a8027209 */ /* 0x000fe40007810000 */
[----:B----4-:R-:W-:Y:S02]  /*7720*/  FMNMX.FTZ R0, R174, R0, !PT ;  /* 0x00000000ae007209 */ /* 0x010fe40007810000 */
[----:B------:R-:W-:Y:S02]  /*7730*/  FMNMX.FTZ R2, R169, R2, !PT ;  /* 0x00000002a9027209 */ /* 0x000fe40007810000 */
[----:B------:R-:W-:Y:S03]  /*7740*/  FMNMX.FTZ R0, R175, R0, !PT ;  /* 0x00000000af007209 */ /* 0x000fe60007810000 */
[----:B------:R1:W4:Y:S01]  /*7750*/  MUFU.TANH R158, R34 ;  /* 0x00000022009e7308 */ /* 0x0003220000002400 */
[----:B------:R-:W-:Y:S02]  /*7760*/  FMNMX.FTZ R2, R180, R2, !PT ;  /* 0x00000002b4027209 */ /* 0x000fe40007810000 */
[----:B------:R-:W-:Y:S02]  /*7770*/  FMNMX.FTZ R0, R184, R0, !PT ;  /* 0x00000000b8007209 */ /* 0x000fe40007810000 */
[----:B------:R-:W-:Y:S02]  /*7780*/  FMNMX.FTZ R2, R182, R2, !PT ;  /* 0x00000002b6027209 */ /* 0x000fe40007810000 */
[----:B------:R-:W-:Y:S02]  /*7790*/  FMNMX.FTZ R0, R186, R0, !PT ;  /* 0x00000000ba007209 */ /* 0x000fe40007810000 */
[----:B------:R-:W-:Y:S01]  /*77a0*/  FMNMX.FTZ R2, R181, R2, !PT ;  /* 0x00000002b5027209 */ /* 0x000fe20007810000 */
[----:B------:R-:W4:Y:S03]  /*77b0*/  MUFU.TANH R185, R24 ;  /* 0x0000001800b97308 */ /* 0x000f260000002400 */
[----:B------:R-:W-:Y:S04]  /*77c0*/  FMNMX.FTZ R2, R183, R2, !PT ;  /* 0x00000002b7027209 */ /* 0x000fe80007810000 */
[----:B------:R-:W-:Y:S03]  /*77d0*/  FMNMX.FTZ R2, R251, R2, !PT ;  /* 0x00000002fb027209 */ /* 0x000fe60007810000 */
[----:B------:R-:W4:Y:S01]  /*77e0*/  MUFU.TANH R231, R28 ;  /* 0x0000001c00e77308 */ /* 0x000f220000002400 */
[----:B-1----:R-:W-:Y:S02]  /*77f0*/  MOV R34, R248 ;  /* 0x000000f800227202 */ /* 0x002fe40000000f00 */
[----:B----4-:R-:W-:Y:S02]  /*7800*/  MOV R35, R158 ;  /* 0x0000009e00237202 */ /* 0x010fe40000000f00 */
[----:B------:R-:W-:Y:S05]  /*7810*/  FMNMX.FTZ R2, R34, R2, !PT ;  /* 0x0000000222027209 */ /* 0x000fea0007810000 */
[----:B------:R1:W-:Y:S01]  /*7820*/  MUFU.TANH R103, R33 ;  /* 0x0000002100677308 */ /* 0x0003e20000002400 */
[----:B------:R-:W-:Y:S02]  /*7830*/  FMNMX.FTZ R2, R250, R2, !PT ;  /* 0x00000002fa027209 */ /* 0x000fe40007810000 */
[----:B------:R-:W-:Y:S02]  /*7840*/  FMNMX.FTZ R0, R185, R0, !PT ;  /* 0x00000000b9007209 */ /* 0x000fe40007810000 */
[----:B------:R-:W-:Y:S05]  /*7850*/  FMNMX.FTZ R2, R17, R2, !PT ;  /* 0x0000000211027209 */ /* 0x000fea0007810000 */
[----:B------:R-:W4:Y:S10]  /*7860*/  MUFU.TANH R187, R25 ;  /* 0x0000001900bb7308 */ /* 0x000f340000002400 */
[----:B------:R-:W4:Y:S01]  /*7870*/  MUFU.TANH R159, R29 ;  /* 0x0000001d009f7308 */ /* 0x000f220000002400 */
[----:B-1----:R-:W-:Y:S09]  /*7880*/  MOV R33, R231 ;  /* 0x000000e700217202 */ /* 0x002ff20000000f00 */
[----:B------:R1:W1:Y:S01]  /*7890*/  MUFU.TANH R157, R32 ;  /* 0x00000020009d7308 */ /* 0x0002620000002400 */
[----:B----4-:R-:W-:Y:S04]  /*78a0*/  FMNMX.FTZ R0, R187, R0, !PT ;  /* 0x00000000bb007209 */ /* 0x010fe80007810000 */
[----:B------:R-:W-:Y:S05]  /*78b0*/  FMNMX.FTZ R0, R33, R0, !PT ;  /* 0x0000000021007209 */ /* 0x000fea0007810000 */
[----:B------:R4:W-:Y:S10]  /*78c0*/  MUFU.TANH R16, R46 ;  /* 0x0000002e00107308 */ /* 0x0009f40000002400 */
[----:B------:R-:W4:Y:S01]  /*78d0*/  MUFU.TANH R154, R30 ;  /* 0x0000001e009a7308 */ /* 0x000f220000002400 */
[----:B-1----:R-:W-:Y:S04]  /*78e0*/  MOV R32, R159 ;  /* 0x0000009f00207202 */ /* 0x002fe80000000f00 */
[----:B------:R-:W-:Y:S05]  /*78f0*/  FMNMX.FTZ R0, R32, R0, !PT ;  /* 0x0000000020007209 */ /* 0x000fea0007810000 */
[----:B------:R1:W-:Y:S01]  /*7900*/  MUFU.TANH R24, R47 ;  /* 0x0000002f00187308 */ /* 0x0003e20000002400 */
[----:B----4-:R-:W-:Y:S04]  /*7910*/  MOV R46, R157 ;  /* 0x0000009d002e7202 */ /* 0x010fe80000000f00 */
[----:B------:R-:W-:Y:S05]  /*7920*/  FMNMX.FTZ R0, R46, R0, !PT ;  /* 0x000000002e007209 */ /* 0x000fea0007810000 */
[----:B------:R-:W4:Y:S01]  /*7930*/  MUFU.TANH R252, R31 ;  /* 0x0000001f00fc7308 */ /* 0x000f220000002400 */
[----:B------:R-:W-:Y:S09]  /*7940*/  FMNMX.FTZ R2, R154, R2, !PT ;  /* 0x000000029a027209 */ /* 0x000ff20007810000 */
[----:B------:R4:W-:Y:S01]  /*7950*/  MUFU.TANH R152, R50 ;  /* 0x0000003200987308 */ /* 0x0009e20000002400 */
[----:B-1----:R-:W-:Y:S04]  /*7960*/  MOV R47, R103 ;  /* 0x00000067002f7202 */ /* 0x002fe80000000f00 */
[----:B------:R-:W-:Y:S05]  /*7970*/  FMNMX.FTZ R0, R47, R0, !PT ;  /* 0x000000002f007209 */ /* 0x000fea0007810000 */
[----:B------:R-:W1:Y:S01]  /*7980*/  MUFU.TANH R6, R44 ;  /* 0x0000002c00067308 */ /* 0x000e620000002400 */
[----:B------:R-:W-:Y:S02]  /*7990*/  FMNMX.FTZ R0, R40, R0, !PT ;  /* 0x0000000028007209 */ /* 0x000fe40007810000 */
[----:B----4-:R-:W-:Y:S04]  /*79a0*/  FMNMX.FTZ R2, R252, R2, !PT ;  /* 0x00000002fc027209 */ /* 0x010fe80007810000 */
[----:B------:R-:W-:Y:S03]  /*79b0*/  FMNMX.FTZ R2, R35, R2, !PT ;  /* 0x0000000223027209 */ /* 0x000fe60007810000 */
[----:B------:R1:W4:Y:S01]  /*79c0*/  MUFU.TANH R44, R45 ;  /* 0x0000002d002c7308 */ /* 0x0003220000002400 */
[----:B------:R-:W-:Y:S02]  /*79d0*/  MOV R50, R3 ;  /* 0x0000000300327202 */ /* 0x000fe40000000f00 */
[----:B------:R-:W-:Y:S02]  /*79e0*/  FMNMX.FTZ R3, R43, R2, !PT ;  /* 0x000000022b037209 */ /* 0x000fe40007810000 */
[----:B------:R-:W-:Y:S01]  /*79f0*/  FMNMX.FTZ R2, R42, R0, !PT ;  /* 0x000000002a027209 */ /* 0x000fe20007810000 */
[----:B------:R-:W-:Y:S04]  /*7a00*/  FMUL.FTZ R0, R51, c[0x0][0x320] ;  /* 0x0000c80033007a20 */ /* 0x000fe80000410000 */
[----:B------:R-:W2:Y:S01]  /*7a10*/  MUFU.TANH R4, R38 ;  /* 0x0000002600047308 */ /* 0x000ea20000002400 */
[----:B------:R-:W-:Y:S02]  /*7a20*/  MOV R51, R17 ;  /* 0x0000001100337202 */ /* 0x000fe40000000f00 */
[----:B------:R-:W-:Y:S07]  /*7a30*/  FMNMX.FTZ R2, R26, R2, !PT ;  /* 0x000000021a027209 */ /* 0x000fee0007810000 */
[----:B------:R2:W-:Y:S01]  /*7a40*/  MUFU.TANH R103, R0 ;  /* 0x0000000000677308 */ /* 0x0005e20000002400 */
[----:B-1----:R-:W-:Y:S02]  /*7a50*/  MOV R45, R6 ;  /* 0x00000006002d7202 */ /* 0x002fe40000000f00 */
[----:B------:R-:W-:Y:S07]  /*7a60*/  MOV R6, UR18 ;  /* 0x0000001200067c02 */ /* 0x000fee0008000f00 */
[----:B------:R1:W-:Y:S10]  /*7a70*/  MUFU.TANH R157, R49 ;  /* 0x00000031009d7308 */ /* 0x0003f40000002400 */
[----:B------:R-:W3:Y:S01]  /*7a80*/  MUFU.TANH R5, R39 ;  /* 0x0000002700057308 */ /* 0x000ee20000002400 */
[----:B--2---:R-:W-:Y:S04]  /*7a90*/  FMNMX.FTZ R0, R50, R2, !PT ;  /* 0x0000000232007209 */ /* 0x004fe80007810000 */
[----:B------:R-:W-:Y:S05]  /*7aa0*/  FMNMX.FTZ R0, R45, R0, !PT ;  /* 0x000000002d007209 */ /* 0x000fea0007810000 */
[----:B------:R3:W2:Y:S01]  /*7ab0*/  MUFU.TANH R25, R48 ;  /* 0x0000003000197308 */ /* 0x0006a20000002400 */
[----:B----4-:R-:W-:Y:S02]  /*7ac0*/  FMNMX.FTZ R0, R44, R0, !PT ;  /* 0x000000002c007209 */ /* 0x010fe40007810000 */
[----:B-1----:R-:W-:Y:S04]  /*7ad0*/  MOV R49, R4 ;  /* 0x0000000400317202 */ /* 0x002fe80000000f00 */
[----:B------:R-:W-:Y:S02]  /*7ae0*/  FMNMX.FTZ R3, R49, R3, !PT ;  /* 0x0000000331037209 */ /* 0x000fe40007810000 */
[----:B---3--:R-:W-:Y:S02]  /*7af0*/  MOV R48, R5 ;  /* 0x0000000500307202 */ /* 0x008fe40000000f00 */
[----:B--2---:R-:W-:Y:S02]  /*7b00*/  FMNMX.FTZ R100, R25, R0, !PT ;  /* 0x0000000019647209 */ /* 0x004fe40007810000 */
[----:B------:R-:W-:Y:S02]  /*7b10*/  FMNMX.FTZ R3, R48, R3, !PT ;  /* 0x0000000330037209 */ /* 0x000fe40007810000 */
[----:B------:R-:W-:Y:S02]  /*7b20*/  FMNMX.FTZ R100, R157, R100, !PT ;  /* 0x000000649d647209 */ /* 0x000fe40007810000 */
[----:B------:R-:W-:Y:S02]  /*7b30*/  FMNMX.FTZ R2, R27, R3, !PT ;  /* 0x000000031b027209 */ /* 0x000fe40007810000 */
[----:B------:R-:W-:Y:S01]  /*7b40*/  @P0 MOV R5, R11 ;  /* 0x0000000b00050202 */ /* 0x000fe20000000f00 */
[----:B------:R-:W1:Y:S01]  /*7b50*/  SHFL.BFLY PT, R3, R100, 0x2, 0x1f ;  /* 0x0c401f0064037f89 */ /* 0x000e6200000e0000 */
[----:B------:R-:W-:Y:S04]  /*7b60*/  FMNMX.FTZ R2, R41, R2, !PT ;  /* 0x0000000229027209 */ /* 0x000fe80007810000 */
[----:B------:R-:W-:Y:S04]  /*7b70*/  FMNMX.FTZ R2, R16, R2, !PT ;  /* 0x0000000210027209 */ /* 0x000fe80007810000 */
[----:B------:R-:W-:Y:S04]  /*7b80*/  FMNMX.FTZ R0, R24, R2, !PT ;  /* 0x0000000218007209 */ /* 0x000fe80007810000 */
[----:B------:R-:W-:Y:S04]  /*7b90*/  FMNMX.FTZ R0, R152, R0, !PT ;  /* 0x0000000098007209 */ /* 0x000fe80007810000 */
[----:B------:R-:W-:Y:S05]  /*7ba0*/  FMNMX.FTZ R0, R103, R0, !PT ;  /* 0x0000000067007209 */ /* 0x000fea0007810000 */
[----:B------:R-:W2:Y:S01]  /*7bb0*/  SHFL.BFLY PT, R2, R0, 0x2, 0x1f ;  /* 0x0c401f0000027f89 */ /* 0x000ea200000e0000 */
[----:B-1----:R-:W-:Y:S07]  /*7bc0*/  FMNMX.FTZ R100, R100, R3, !PT ;  /* 0x0000000364647209 */ /* 0x002fee0007810000 */
[----:B------:R-:W1:Y:S01]  /*7bd0*/  SHFL.BFLY PT, R4, R100, 0x1, 0x1f ;  /* 0x0c201f0064047f89 */ /* 0x000e6200000e0000 */
[----:B--2---:R-:W-:Y:S07]  /*7be0*/  FMNMX.FTZ R0, R0, R2, !PT ;  /* 0x0000000200007209 */ /* 0x004fee0007810000 */
[----:B------:R-:W2:Y:S01]  /*7bf0*/  SHFL.BFLY PT, R3, R0, 0x1, 0x1f ;  /* 0x0c201f0000037f89 */ /* 0x000ea200000e0000 */
[----:B-1----:R-:W-:Y:S05]  /*7c00*/  FMNMX.FTZ R100, R100, R4, !PT ;  /* 0x0000000464647209 */ /* 0x002fea0007810000 */
[C---:B------:R-:W-:Y:S02]  /*7c10*/  FMUL.FTZ R153, R100.reuse, c[0x0][0x2d0] ;  /* 0x0000b40064997a20 */ /* 0x040fe40000410000 */
[----:B------:R-:W-:Y:S02]  /*7c20*/  FADD.FTZ R2, -R100, R101 ;  /* 0x0000006564027221 */ /* 0x000fe40000010100 */
[--C-:B------:R-:W-:Y:S01]  /*7c30*/  FFMA.FTZ R4, R165, c[0x0][0x2d0], -R153.reuse ;  /* 0x0000b400a5047a23 */ /* 0x100fe20000010899 */
[----:B------:R-:W-:Y:S01]  /*7c40*/  MOV R165, R16 ;  /* 0x0000001000a57202 */ /* 0x000fe20000000f00 */
[----:B------:R-:W-:Y:S01]  /*7c50*/  FFMA.FTZ R9, R164, c[0x0][0x2d0], -R153 ;  /* 0x0000b400a4097a23 */ /* 0x000fe20000010899 */
[----:B------:R-:W-:Y:S01]  /*7c60*/  MOV R164, R24 ;  /* 0x0000001800a47202 */ /* 0x000fe20000000f00 */
[----:B------:R1:W-:Y:S01]  /*7c70*/  MUFU.EX2 R18, R4 ;  /* 0x0000000400127308 */ /* 0x0003e20000000800 */
[----:B--2---:R-:W-:Y:S01]  /*7c80*/  FMNMX.FTZ R3, R0, R3, !PT ;  /* 0x0000000300037209 */ /* 0x004fe20007810000 */
[----:B------:R-:W-:Y:S08]  /*7c90*/  FMUL.FTZ R0, R2, c[0x0][0x2d0] ;  /* 0x0000b40002007a20 */ /* 0x000ff00000410000 */
[----:B------:R-:W-:Y:S01]  /*7ca0*/  MUFU.EX2 R231, R9 ;  /* 0x0000000900e77308 */ /* 0x000fe20000000800 */
[----:B------:R-:W-:Y:S04]  /*7cb0*/  FMUL.FTZ R101, R3, c[0x0][0x2d0] ;  /* 0x0000b40003657a20 */ /* 0x000fe80000410000 */
[--C-:B------:R-:W-:Y:S01]  /*7cc0*/  FFMA.FTZ R11, R170, c[0x0][0x2d0], -R101.reuse ;  /* 0x0000b400aa0b7a23 */ /* 0x100fe20000010865 */
[----:B------:R-:W-:Y:S01]  /*7cd0*/  MOV R170, R25 ;  /* 0x0000001900aa7202 */ /* 0x000fe20000000f00 */
[--C-:B------:R-:W-:Y:S03]  /*7ce0*/  FFMA.FTZ R152, R152, c[0x0][0x2d0], -R101.reuse ;  /* 0x0000b40098987a23 */ /* 0x100fe60000010865 */
[----:B------:R2:W3:Y:S01]  /*7cf0*/  MUFU.EX2 R2, R0 ;  /* 0x0000000000027308 */ /* 0x0004e20000000800 */
[----:B------:R-:W-:Y:S02]  /*7d00*/  FFMA.FTZ R164, R164, c[0x0][0x2d0], -R101 ;  /* 0x0000b400a4a47a23 */ /* 0x000fe40000010865 */
[----:B------:R-:W-:Y:S01]  /*7d10*/  FFMA.FTZ R170, R170, c[0x0][0x2d0], -R153 ;  /* 0x0000b400aaaa7a23 */ /* 0x000fe20000010899 */
[----:B-1----:R-:W-:Y:S05]  /*7d20*/  @P0 MOV R4, R8 ;  /* 0x0000000800040202 */ /* 0x002fea0000000f00 */
[----:B------:R-:W-:Y:S01]  /*7d30*/  @P0 IMAD.WIDE.U32 R4, R6, 0x60, R4 ;  /* 0x0000006006040825 */ /* 0x000fe200078e0004 */
[----:B------:R-:W-:Y:S03]  /*7d40*/  MUFU.EX2 R12, R11 ;  /* 0x0000000b000c7308 */ /* 0x000fe60000000800 */
[--C-:B------:R-:W-:Y:S01]  /*7d50*/  FFMA.FTZ R6, R167, c[0x0][0x2d0], -R153.reuse ;  /* 0x0000b400a7067a23 */ /* 0x100fe20000010899 */
[----:B------:R-:W-:Y:S01]  /*7d60*/  @P0 IADD3 R7, R5, UR12, RZ ;  /* 0x0000000c05070c10 */ /* 0x000fe2000fffe0ff */
[----:B------:R-:W-:Y:S01]  /*7d70*/  FFMA.FTZ R5, R166, c[0x0][0x2d0], -R153 ;  /* 0x0000b400a6057a23 */ /* 0x000fe20000010899 */
[----:B------:R-:W-:Y:S01]  /*7d80*/  @UP0 USHF.L.U32 UR12, UR4, 0x6, URZ ;  /* 0x00000006040c0899 */ /* 0x000fe2000800063f */
[----:B------:R-:W-:Y:S02]  /*7d90*/  MOV R166, R27 ;  /* 0x0000001b00a67202 */ /* 0x000fe40000000f00 */
[----:B------:R-:W-:Y:S01]  /*7da0*/  @P0 SHF.L.U64.HI R7, R4, 0x1, R7 ;  /* 0x0000000104070819 */ /* 0x000fe20000010207 */
[----:B------:R1:W-:Y:S01]  /*7db0*/  MUFU.EX2 R158, R6 ;  /* 0x00000006009e7308 */ /* 0x0003e20000000800 */
[----:B------:R-:W-:Y:S01]  /*7dc0*/  MOV R167, R48 ;  /* 0x0000003000a77202 */ /* 0x000fe20000000f00 */
[----:B--2---:R-:W-:Y:S01]  /*7dd0*/  FADD.FTZ R0, -R3, R102 ;  /* 0x0000006603007221 */ /* 0x004fe20000010100 */
[----:B------:R-:W-:Y:S01]  /*7de0*/  MOV R102, R154 ;  /* 0x0000009a00667202 */ /* 0x000fe20000000f00 */
[----:B---3--:R-:W-:Y:S02]  /*7df0*/  FMUL.FTZ R16, R2, R116 ;  /* 0x0000007402107220 */ /* 0x008fe40000410000 */
[----:B------:R-:W-:Y:S04]  /*7e00*/  FMUL.FTZ R0, R0, c[0x0][0x2d0] ;  /* 0x0000b40000007a20 */ /* 0x000fe80000410000 */
[----:B------:R2:W-:Y:S01]  /*7e10*/  MUFU.EX2 R248, R5 ;  /* 0x0000000500f87308 */ /* 0x0005e20000000800 */
[C---:B------:R-:W-:Y:S02]  /*7e20*/  FMUL.FTZ R17, R2.reuse, R117 ;  /* 0x0000007502117220 */ /* 0x040fe40000410000 */
[C---:B------:R-:W-:Y:S01]  /*7e30*/  FMUL.FTZ R24, R2.reuse, R124 ;  /* 0x0000007c02187220 */ /* 0x040fe20000410000 */
[----:B------:R-:W-:Y:S01]  /*7e40*/  MOV R124, R26 ;  /* 0x0000001a007c7202 */ /* 0x000fe20000000f00 */
[C---:B------:R-:W-:Y:S01]  /*7e50*/  FMUL.FTZ R25, R2.reuse, R125 ;  /* 0x0000007d02197220 */ /* 0x040fe20000410000 */
[----:B------:R-:W-:Y:S01]  /*7e60*/  MOV R125, R165 ;  /* 0x000000a5007d7202 */ /* 0x000fe20000000f00 */
[----:B------:R-:W-:Y:S01]  /*7e70*/  FMUL.FTZ R48, R2, R148 ;  /* 0x0000009402307220 */ /* 0x000fe20000410000 */
[----:B------:R-:W-:Y:S01]  /*7e80*/  MOV R148, R102 ;  /* 0x0000006600947202 */ /* 0x000fe20000000f00 */
[----:B------:R-:W-:Y:S01]  /*7e90*/  FFMA.FTZ R102, R172, c[0x0][0x2d0], -R153 ;  /* 0x0000b400ac667a23 */ /* 0x000fe20000010899 */
[----:B------:R-:W3:Y:S01]  /*7ea0*/  MUFU.EX2 R0, R0 ;  /* 0x0000000000007308 */ /* 0x000ee20000000800 */
[----:B------:R-:W-:Y:S01]  /*7eb0*/  MOV R165, R41 ;  /* 0x0000002900a57202 */ /* 0x000fe20000000f00 */
[C---:B------:R-:W-:Y:S01]  /*7ec0*/  FMUL.FTZ R41, R2.reuse, R141 ;  /* 0x0000008d02297220 */ /* 0x040fe20000410000 */
[----:B------:R-:W-:Y:S01]  /*7ed0*/  MOV R141, R252 ;  /* 0x000000fc008d7202 */ /* 0x000fe20000000f00 */
[----:B------:R-:W-:Y:S01]  /*7ee0*/  FMUL.FTZ R52, R2, R52 ;  /* 0x0000003402347220 */ /* 0x000fe20000410000 */
[----:B-1----:R-:W-:Y:S01]  /*7ef0*/  @P0 SHF.L.U32 R6, R4, 0x1, RZ ;  /* 0x0000000104060819 */ /* 0x002fe200000006ff */
[C---:B------:R-:W-:Y:S02]  /*7f00*/  FMUL.FTZ R53, R2.reuse, R53 ;  /* 0x0000003502357220 */ /* 0x040fe40000410000 */
[----:B------:R-:W-:Y:S01]  /*7f10*/  FMUL.FTZ R56, R2, R56 ;  /* 0x0000003802387220 */ /* 0x000fe20000410000 */
[----:B------:R-:W-:Y:S01]  /*7f20*/  @P0 IADD3 R4, P1, R6, c[0x0][0x1c8], RZ ;  /* 0x0000720006040a10 */ /* 0x000fe20007f3e0ff */
[----:B------:R-:W-:Y:S01]  /*7f30*/  FMUL.FTZ R57, R2, R57 ;  /* 0x0000003902397220 */ /* 0x000fe20000410000 */
[----:B------:R-:W-:Y:S01]  /*7f40*/  @P0 IADD3 R8, P2, R6, 0x80, RZ ;  /* 0x0000008006080810 */ /* 0x000fe20007f5e0ff */
[----:B------:R-:W-:Y:S01]  /*7f50*/  FMUL.FTZ R60, R2, R60 ;  /* 0x0000003c023c7220 */ /* 0x000fe20000410000 */
[----:B------:R-:W-:Y:S01]  /*7f60*/  @P0 IADD3 R6, P3, R6, 0x100, RZ ;  /* 0x0000010006060810 */ /* 0x000fe20007f7e0ff */
[C---:B------:R-:W-:Y:S01]  /*7f70*/  FMUL.FTZ R61, R2.reuse, R61 ;  /* 0x0000003d023d7220 */ /* 0x040fe20000410000 */
[----:B--2---:R-:W-:Y:S01]  /*7f80*/  @P0 IADD3.X R5, R7, c[0x0][0x1cc], RZ, P1, !PT ;  /* 0x0000730007050a10 */ /* 0x004fe20000ffe4ff */
[----:B------:R-:W-:Y:S01]  /*7f90*/  FMUL.FTZ R64, R2, R64 ;  /* 0x0000004002407220 */ /* 0x000fe20000410000 */
[----:B------:R-:W-:Y:S01]  /*7fa0*/  @P0 IADD3 R8, P1, R8, c[0x0][0x1c8], RZ ;  /* 0x0000720008080a10 */ /* 0x000fe20007f3e0ff */
[C---:B------:R-:W-:Y:S01]  /*7fb0*/  FMUL.FTZ R65, R2.reuse, R65 ;  /* 0x0000004102417220 */ /* 0x040fe20000410000 */
[----:B------:R-:W-:Y:S01]  /*7fc0*/  MUFU.EX2 R164, R164 ;  /* 0x000000a400a47308 */ /* 0x000fe20000000800 */
[----:B------:R1:W-:Y:S01]  /*7fd0*/  @P0 LDGSTS.E.BYPASS.LTC128B.128 [R249+0xc100], [R4.64], !P6 ;  /* 0x0c10000004f90fae */ /* 0x0003e2000f101d4a */
[--C-:B------:R-:W-:Y:S01]  /*7fe0*/  @P0 IADD3.X R9, RZ, c[0x0][0x1cc], R7.reuse, P1, P2 ;  /* 0x00007300ff090a10 */ /* 0x100fe20000fe4407 */
[----:B------:R-:W-:Y:S01]  /*7ff0*/  FMUL.FTZ R68, R2, R68 ;  /* 0x0000004402447220 */ /* 0x000fe20000410000 */
[----:B------:R-:W-:Y:S01]  /*8000*/  @P0 IADD3 R10, P2, R6, c[0x0][0x1c8], RZ ;  /* 0x00007200060a0a10 */ /* 0x000fe20007f5e0ff */
[C---:B---3--:R-:W-:Y:S02]  /*8010*/  FMUL.FTZ R19, R0.reuse, R119 ;  /* 0x0000007700137220 */ /* 0x048fe40000410000 */
[C---:B------:R-:W-:Y:S01]  /*8020*/  FMUL.FTZ R26, R0.reuse, R126 ;  /* 0x0000007e001a7220 */ /* 0x040fe20000410000 */
[----:B------:R-:W-:Y:S01]  /*8030*/  @P0 IADD3.X R11, RZ, c[0x0][0x1cc], R7, P2, P3 ;  /* 0x00007300ff0b0a10 */ /* 0x000fe200017e6407 */
[----:B------:R2:W-:Y:S01]  /*8040*/  @P0 LDGSTS.E.BYPASS.LTC128B.128 [R249+0xf100], [R8.64], !P5 ;  /* 0x0f10000008f90fae */ /* 0x0005e2000e901d4a */
[C---:B------:R-:W-:Y:S01]  /*8050*/  FMUL.FTZ R27, R0.reuse, R127 ;  /* 0x0000007f001b7220 */ /* 0x040fe20000410000 */
[----:B------:R-:W-:Y:S01]  /*8060*/  MOV R127, R43 ;  /* 0x0000002b007f7202 */ /* 0x000fe20000000f00 */
[C---:B------:R-:W-:Y:S01]  /*8070*/  FMUL.FTZ R43, R0.reuse, R143 ;  /* 0x0000008f002b7220 */ /* 0x040fe20000410000 */
[----:B------:R-:W-:Y:S01]  /*8080*/  MOV R126, R50 ;  /* 0x00000032007e7202 */ /* 0x000fe20000000f00 */
[C---:B------:R-:W-:Y:S01]  /*8090*/  FMUL.FTZ R50, R0.reuse, R150 ;  /* 0x0000009600327220 */ /* 0x040fe20000410000 */
[----:B------:R-:W-:Y:S01]  /*80a0*/  MUFU.EX2 R170, R170 ;  /* 0x000000aa00aa7308 */ /* 0x000fe20000000800 */
[C---:B------:R-:W-:Y:S01]  /*80b0*/  FMUL.FTZ R54, R0.reuse, R54 ;  /* 0x0000003600367220 */ /* 0x040fe20000410000 */
[----:B------:R3:W-:Y:S01]  /*80c0*/  @P0 LDGSTS.E.BYPASS.LTC128B.128 [R249+0x12100], [R10.64], !P4 ;  /* 0x121000000af90fae */ /* 0x0007e2000e101d4a */
[C---:B------:R-:W-:Y:S02]  /*80d0*/  FMUL.FTZ R55, R0.reuse, R55 ;  /* 0x0000003700377220 */ /* 0x040fe40000410000 */
[C---:B------:R-:W-:Y:S02]  /*80e0*/  FMUL.FTZ R58, R0.reuse, R58 ;  /* 0x0000003a003a7220 */ /* 0x040fe40000410000 */
[C---:B------:R-:W-:Y:S02]  /*80f0*/  FMUL.FTZ R59, R0.reuse, R59 ;  /* 0x0000003b003b7220 */ /* 0x040fe40000410000 */
[C---:B------:R-:W-:Y:S02]  /*8100*/  FMUL.FTZ R62, R0.reuse, R62 ;  /* 0x0000003e003e7220 */ /* 0x040fe40000410000 */
[----:B------:R-:W-:Y:S01]  /*8110*/  FMUL.FTZ R63, R0, R63 ;  /* 0x0000003f003f7220 */ /* 0x000fe20000410000 */
[----:B-1----:R-:W-:Y:S01]  /*8120*/  @P0 IADD3 R4, P1, R4, UR12, RZ ;  /* 0x0000000c04040c10 */ /* 0x002fe2000ff3e0ff */
[C---:B------:R-:W-:Y:S02]  /*8130*/  FMUL.FTZ R66, R0.reuse, R66 ;  /* 0x0000004200427220 */ /* 0x040fe40000410000 */
[----:B------:R-:W-:Y:S01]  /*8140*/  FMUL.FTZ R67, R0, R67 ;  /* 0x0000004300437220 */ /* 0x000fe20000410000 */
[----:B------:R-:W-:Y:S01]  /*8150*/  @P0 IADD3.X R5, R5, UR15, RZ, P1, !PT ;  /* 0x0000000f05050c10 */ /* 0x000fe20008ffe4ff */
[----:B------:R-:W-:Y:S01]  /*8160*/  FMUL.FTZ R69, R2, R69 ;  /* 0x0000004502457220 */ /* 0x000fe20000410000 */
[----:B------:R-:W-:Y:S01]  /*8170*/  @P0 IADD3 R6, P2, R4, UR12, RZ ;  /* 0x0000000c04060c10 */ /* 0x000fe2000ff5e0ff */
[----:B------:R-:W-:Y:S02]  /*8180*/  FMUL.FTZ R70, R0, R70 ;  /* 0x0000004600467220 */ /* 0x000fe40000410000 */
[----:B------:R1:W-:Y:S01]  /*8190*/  @P0 LDGSTS.E.BYPASS.LTC128B.128 [R249+0xd100], [R4.64], !P6 ;  /* 0x0d10000004f90fae */ /* 0x0003e2000f101d4a */
[----:B------:R-:W-:Y:S01]  /*81a0*/  @P0 IADD3.X R7, R5, UR15, RZ, P2, !PT ;  /* 0x0000000f05070c10 */ /* 0x000fe200097fe4ff */
[--C-:B--2---:R-:W-:Y:S01]  /*81b0*/  FFMA.FTZ R8, R171, c[0x0][0x2d0], -R101.reuse ;  /* 0x0000b400ab087a23 */ /* 0x104fe20000010865 */
[----:B------:R-:W-:Y:S01]  /*81c0*/  MOV R171, R12 ;  /* 0x0000000c00ab7202 */ /* 0x000fe20000000f00 */
[----:B------:R-:W-:Y:S02]  /*81d0*/  FMUL.FTZ R9, R2, R109 ;  /* 0x0000006d02097220 */ /* 0x000fe40000410000 */
[----:B------:R2:W4:Y:S01]  /*81e0*/  MUFU.EX2 R159, R8 ;  /* 0x00000008009f7308 */ /* 0x0005220000000800 */
[C---:B---3--:R-:W-:Y:S01]  /*81f0*/  FMUL.FTZ R10, R0.reuse, R110 ;  /* 0x0000006e000a7220 */ /* 0x048fe20000410000 */
[----:B------:R1:W-:Y:S01]  /*8200*/  @P0 LDGSTS.E.BYPASS.LTC128B.128 [R249+0x10100], [R4.64+0x80], !P5 ;  /* 0x1010008004f90fae */ /* 0x0003e2000e901d4a */
[C---:B------:R-:W-:Y:S02]  /*8210*/  FMUL.FTZ R11, R0.reuse, R111 ;  /* 0x0000006f000b7220 */ /* 0x040fe40000410000 */
[----:B------:R-:W-:Y:S02]  /*8220*/  FMUL.FTZ R71, R0, R71 ;  /* 0x0000004700477220 */ /* 0x000fe40000410000 */
[C---:B------:R-:W-:Y:S02]  /*8230*/  FMUL.FTZ R72, R2.reuse, R72 ;  /* 0x0000004802487220 */ /* 0x040fe40000410000 */
[----:B------:R-:W-:Y:S01]  /*8240*/  FMUL.FTZ R73, R2, R73 ;  /* 0x0000004902497220 */ /* 0x000fe20000410000 */
[----:B------:R1:W-:Y:S01]  /*8250*/  @P0 LDGSTS.E.BYPASS.LTC128B.128 [R249+0x13100], [R4.64+0x100], !P4 ;  /* 0x1310010004f90fae */ /* 0x0003e2000e101d4a */
[C---:B------:R-:W-:Y:S02]  /*8260*/  FMUL.FTZ R74, R0.reuse, R74 ;  /* 0x0000004a004a7220 */ /* 0x040fe40000410000 */
[----:B------:R-:W-:Y:S02]  /*8270*/  FMUL.FTZ R75, R0, R75 ;  /* 0x0000004b004b7220 */ /* 0x000fe40000410000 */
[C---:B------:R-:W-:Y:S02]  /*8280*/  FMUL.FTZ R76, R2.reuse, R76 ;  /* 0x0000004c024c7220 */ /* 0x040fe40000410000 */
[----:B------:R-:W-:Y:S01]  /*8290*/  FMUL.FTZ R77, R2, R77 ;  /* 0x0000004d024d7220 */ /* 0x000fe20000410000 */
[----:B------:R3:W-:Y:S01]  /*82a0*/  @P0 LDGSTS.E.BYPASS.LTC128B.128 [R249+0xe100], [R6.64], !P6 ;  /* 0x0e10000006f90fae */ /* 0x0007e2000f101d4a */
[C---:B------:R-:W-:Y:S02]  /*82b0*/  FMUL.FTZ R78, R0.reuse, R78 ;  /* 0x0000004e004e7220 */ /* 0x040fe40000410000 */
[----:B------:R-:W-:Y:S02]  /*82c0*/  FMUL.FTZ R79, R0, R79 ;  /* 0x0000004f004f7220 */ /* 0x000fe40000410000 */
[C---:B------:R-:W-:Y:S02]  /*82d0*/  FMUL.FTZ R80, R2.reuse, R80 ;  /* 0x0000005002507220 */ /* 0x040fe40000410000 */
[C---:B--2---:R-:W-:Y:S01]  /*82e0*/  FMUL.FTZ R8, R2.reuse, R108 ;  /* 0x0000006c02087220 */ /* 0x044fe20000410000 */
[----:B------:R3:W-:Y:S01]  /*82f0*/  @P0 LDGSTS.E.BYPASS.LTC128B.128 [R249+0x11100], [R6.64+0x80], !P5 ;  /* 0x1110008006f90fae */ /* 0x0007e2000e901d4a */
[----:B------:R-:W-:Y:S02]  /*8300*/  FMUL.FTZ R81, R2, R81 ;  /* 0x0000005102517220 */ /* 0x000fe40000410000 */
[C---:B------:R-:W-:Y:S02]  /*8310*/  FMUL.FTZ R82, R0.reuse, R82 ;  /* 0x0000005200527220 */ /* 0x040fe40000410000 */
[----:B------:R-:W-:Y:S02]  /*8320*/  FMUL.FTZ R83, R0, R83 ;  /* 0x0000005300537220 */ /* 0x000fe40000410000 */
[C---:B------:R-:W-:Y:S01]  /*8330*/  FMUL.FTZ R84, R2.reuse, R84 ;  /* 0x0000005402547220 */ /* 0x040fe20000410000 */
[----:B------:R3:W-:Y:S01]  /*8340*/  @P0 LDGSTS.E.BYPASS.LTC128B.128 [R249+0x14100], [R6.64+0x100], !P4 ;  /* 0x1410010006f90fae */ /* 0x0007e2000e101d4a */
[----:B------:R-:W-:Y:S02]  /*8350*/  FMUL.FTZ R85, R2, R85 ;  /* 0x0000005502557220 */ /* 0x000fe40000410000 */
[--C-:B-1----:R-:W-:Y:S01]  /*8360*/  FFMA.FTZ R4, R168, c[0x0][0x2d0], -R101.reuse ;  /* 0x0000b400a8047a23 */ /* 0x102fe20000010865 */
[----:B------:R-:W-:Y:S01]  /*8370*/  MOV R168, R49 ;  /* 0x0000003100a87202 */ /* 0x000fe20000000f00 */
[C---:B------:R-:W-:Y:S01]  /*8380*/  FMUL.FTZ R5, R2.reuse, R105 ;  /* 0x0000006902057220 */ /* 0x040fe20000410000 */
[----:B----4-:R-:W-:Y:S01]  /*8390*/  F2FP.PACK_AB R105, R159, R171 ;  /* 0x000000ab9f69723e */ /* 0x010fe200000000ff */
[----:B------:R1:W-:Y:S01]  /*83a0*/  MUFU.EX2 R155, R4 ;  /* 0x00000004009b7308 */ /* 0x0003e20000000800 */
[----:B------:R-:W2:Y:S01]  /*83b0*/  LDSM.16.MT88.4 R12, [R225+0x100] ;  /* 0x00010000e10c783b */ /* 0x000ea20000004200 */
[----:B------:R-:W-:Y:S01]  /*83c0*/  FMUL.FTZ R49, R2, R149 ;  /* 0x0000009502317220 */ /* 0x000fe20000410000 */
[----:B------:R-:W-:Y:S01]  /*83d0*/  MOV R149, R51 ;  /* 0x0000003300957202 */ /* 0x000fe20000000f00 */
[C---:B------:R-:W-:Y:S01]  /*83e0*/  FMUL.FTZ R51, R0.reuse, R151 ;  /* 0x0000009700337220 */ /* 0x040fe20000410000 */
[----:B------:R-:W-:Y:S01]  /*83f0*/  MOV R151, R251 ;  /* 0x000000fb00977202 */ /* 0x000fe20000000f00 */
[C---:B------:R-:W-:Y:S02]  /*8400*/  FMUL.FTZ R86, R0.reuse, R86 ;  /* 0x0000005600567220 */ /* 0x040fe40000410000 */
[----:B------:R-:W-:Y:S01]  /*8410*/  FMUL.FTZ R87, R0, R87 ;  /* 0x0000005700577220 */ /* 0x000fe20000410000 */
[----:B------:R-:W4:Y:S01]  /*8420*/  LDSM.16.MT88.4 R20, [R226+0x100] ;  /* 0x00010000e214783b */ /* 0x000f220000004200 */
[C---:B------:R-:W-:Y:S02]  /*8430*/  FMUL.FTZ R88, R2.reuse, R88 ;  /* 0x0000005802587220 */ /* 0x040fe40000410000 */
[----:B------:R-:W-:Y:S02]  /*8440*/  FMUL.FTZ R89, R2, R89 ;  /* 0x0000005902597220 */ /* 0x000fe40000410000 */
[C---:B------:R-:W-:Y:S02]  /*8450*/  FMUL.FTZ R90, R0.reuse, R90 ;  /* 0x0000005a005a7220 */ /* 0x040fe40000410000 */
[----:B------:R-:W-:Y:S01]  /*8460*/  FMUL.FTZ R91, R0, R91 ;  /* 0x0000005b005b7220 */ /* 0x000fe20000410000 */
[----:B------:R-:W2:Y:S01]  /*8470*/  LDSM.16.MT88.4 R28, [R229+0x100] ;  /* 0x00010000e51c783b */ /* 0x000ea20000004200 */
[----:B------:R-:W-:Y:S02]  /*8480*/  FMUL.FTZ R92, R2, R92 ;  /* 0x0000005c025c7220 */ /* 0x000fe40000410000 */
[C---:B---3--:R-:W-:Y:S01]  /*8490*/  FMUL.FTZ R6, R0.reuse, R106 ;  /* 0x0000006a00067220 */ /* 0x048fe20000410000 */
[----:B------:R-:W-:Y:S01]  /*84a0*/  F2FP.PACK_AB R106, R231, R248 ;  /* 0x000000f8e76a723e */ /* 0x000fe200000000ff */
[C---:B------:R-:W-:Y:S02]  /*84b0*/  FMUL.FTZ R7, R0.reuse, R107 ;  /* 0x0000006b00077220 */ /* 0x040fe40000410000 */
[----:B-1----:R-:W-:Y:S01]  /*84c0*/  FFMA.FTZ R4, R169, c[0x0][0x2d0], -R101 ;  /* 0x0000b400a9047a23 */ /* 0x002fe20000010865 */
[----:B------:R-:W-:Y:S01]  /*84d0*/  MOV R169, R18 ;  /* 0x0000001200a97202 */ /* 0x000fe20000000f00 */
[----:B------:R-:W-:Y:S01]  /*84e0*/  FMUL.FTZ R18, R0, R118 ;  /* 0x0000007600127220 */ /* 0x000fe20000410000 */
[----:B------:R-:W1:Y:S01]  /*84f0*/  LDSM.16.MT88.4 R36, [R228+0x100] ;  /* 0x00010000e424783b */ /* 0x000e620000004200 */
[----:B------:R3:W3:Y:S01]  /*8500*/  MUFU.EX2 R154, R4 ;  /* 0x00000004009a7308 */ /* 0x0006e20000000800 */
[----:B------:R-:W-:Y:S02]  /*8510*/  FMUL.FTZ R93, R2, R93 ;  /* 0x0000005d025d7220 */ /* 0x000fe40000410000 */
[C---:B------:R-:W-:Y:S02]  /*8520*/  FMUL.FTZ R94, R0.reuse, R94 ;  /* 0x0000005e005e7220 */ /* 0x040fe40000410000 */
[----:B------:R-:W-:Y:S02]  /*8530*/  FMUL.FTZ R95, R0, R95 ;  /* 0x0000005f005f7220 */ /* 0x000fe40000410000 */
[----:B------:R-:W-:Y:S01]  /*8540*/  LDSM.16.MT88.4 R108, [R226+0x3100] ;  /* 0x00310000e26c783b */ /* 0x000fe20000004200 */
[C---:B------:R-:W-:Y:S02]  /*8550*/  FMUL.FTZ R96, R2.reuse, R96 ;  /* 0x0000006002607220 */ /* 0x040fe40000410000 */
[----:B------:R-:W-:Y:S02]  /*8560*/  FMUL.FTZ R97, R2, R97 ;  /* 0x0000006102617220 */ /* 0x000fe40000410000 */
[C---:B------:R-:W-:Y:S02]  /*8570*/  FMUL.FTZ R98, R0.reuse, R98 ;  /* 0x0000006200627220 */ /* 0x040fe40000410000 */
[----:B------:R-:W-:Y:S01]  /*8580*/  FMUL.FTZ R99, R0, R99 ;  /* 0x0000006300637220 */ /* 0x000fe20000410000 */
[----:B------:R-:W-:Y:S08]  /*8590*/  LDSM.16.MT88.4 R116, [R228+0x3100] ;  /* 0x00310000e474783b */ /* 0x000ff00000004200 */
[----:B------:R-:W0:Y:S01]  /*85a0*/  LDGDEPBAR ;  /* 0x00000000000079af */ /* 0x000e220000000000 */
[----:B---3--:R-:W-:Y:S01]  /*85b0*/  FMUL.FTZ R4, R2, R104 ;  /* 0x0000006802047220 */ /* 0x008fe20000410000 */
[----:B------:R-:W-:Y:S02]  /*85c0*/  F2FP.PACK_AB R104, R158, R169 ;  /* 0x000000a99e68723e */ /* 0x000fe400000000ff */
[----:B------:R-:W-:Y:S07]  /*85d0*/  F2FP.PACK_AB R107, R154, R155 ;  /* 0x0000009b9a6b723e */ /* 0x000fee00000000ff */
[C---:B--2---:R-:W-:Y:S07]  /*85e0*/  HMMA.16816.F32 R4, R104.reuse, R12, R4 ;  /* 0x0000000c6804723c */ /* 0x044fee0000001804 */
[C---:B------:R-:W-:Y:S01]  /*85f0*/  FMUL.FTZ R12, R2.reuse, R112 ;  /* 0x00000070020c7220 */ /* 0x040fe20000410000 */
[C---:B------:R-:W-:Y:S04]  /*8600*/  HMMA.16816.F32 R8, R104.reuse, R14, R8 ;  /* 0x0000000e6808723c */ /* 0x040fe80000001808 */
[----:B------:R-:W-:Y:S03]  /*8610*/  FMUL.FTZ R13, R2, R113 ;  /* 0x00000071020d7220 */ /* 0x000fe60000410000 */
[C---:B------:R-:W-:Y:S02]  /*8620*/  FMUL.FTZ R14, R0.reuse, R114 ;  /* 0x00000072000e7220 */ /* 0x040fe40000410000 */
[----:B------:R-:W-:Y:S02]  /*8630*/  FMUL.FTZ R15, R0, R115 ;  /* 0x00000073000f7220 */ /* 0x000fe40000410000 */
[----:B------:R-:W-:Y:S05]  /*8640*/  LDSM.16.MT88.4 R112, [R229+0x3100] ;  /* 0x00310000e570783b */ /* 0x000fea0000004200 */
[C---:B----4-:R-:W-:Y:S07]  /*8650*/  HMMA.16816.F32 R12, R104.reuse, R20, R12 ;  /* 0x00000014680c723c */ /* 0x050fee000000180c */
[C---:B------:R-:W-:Y:S01]  /*8660*/  FMUL.FTZ R20, R2.reuse, R120 ;  /* 0x0000007802147220 */ /* 0x040fe20000410000 */
[C---:B------:R-:W-:Y:S04]  /*8670*/  HMMA.16816.F32 R16, R104.reuse, R22, R16 ;  /* 0x000000166810723c */ /* 0x040fe80000001810 */
[----:B------:R-:W-:Y:S01]  /*8680*/  FMUL.FTZ R21, R2, R121 ;  /* 0x0000007902157220 */ /* 0x000fe20000410000 */
[----:B------:R-:W-:Y:S02]  /*8690*/  MOV R120, R47 ;  /* 0x0000002f00787202 */ /* 0x000fe40000000f00 */
[C---:B------:R-:W-:Y:S01]  /*86a0*/  FMUL.FTZ R22, R0.reuse, R122 ;  /* 0x0000007a00167220 */ /* 0x040fe20000410000 */
[----:B------:R-:W-:Y:S01]  /*86b0*/  MOV R121, R46 ;  /* 0x0000002e00797202 */ /* 0x000fe20000000f00 */
[----:B------:R-:W-:Y:S03]  /*86c0*/  FMUL.FTZ R23, R0, R123 ;  /* 0x0000007b00177220 */ /* 0x000fe60000410000 */
[----:B------:R-:W-:Y:S02]  /*86d0*/  MOV R122, R45 ;  /* 0x0000002d007a7202 */ /* 0x000fe40000000f00 */
[----:B------:R-:W-:Y:S02]  /*86e0*/  MOV R123, R44 ;  /* 0x0000002c007b7202 */ /* 0x000fe40000000f00 */
[C---:B------:R-:W-:Y:S01]  /*86f0*/  HMMA.16816.F32 R20, R104.reuse, R28, R20 ;  /* 0x0000001c6814723c */ /* 0x040fe20000001814 */
[----:B------:R-:W2:Y:S06]  /*8700*/  LDSM.16.MT88.4 R44, [R225+0x3100] ;  /* 0x00310000e12c783b */ /* 0x000eac0000004200 */
[C---:B------:R-:W-:Y:S01]  /*8710*/  FMUL.FTZ R28, R2.reuse, R128 ;  /* 0x00000080021c7220 */ /* 0x040fe20000410000 */
[C---:B------:R-:W-:Y:S04]  /*8720*/  HMMA.16816.F32 R24, R104.reuse, R30, R24 ;  /* 0x0000001e6818723c */ /* 0x040fe80000001818 */
[C---:B------:R-:W-:Y:S01]  /*8730*/  FMUL.FTZ R29, R2.reuse, R129 ;  /* 0x00000081021d7220 */ /* 0x040fe20000410000 */
[----:B------:R-:W-:Y:S01]  /*8740*/  MOV R129, R40 ;  /* 0x0000002800817202 */ /* 0x000fe20000000f00 */
[----:B------:R-:W-:Y:S01]  /*8750*/  FMUL.FTZ R40, R2, R140 ;  /* 0x0000008c02287220 */ /* 0x000fe20000410000 */
[----:B------:R-:W-:Y:S01]  /*8760*/  MOV R128, R42 ;  /* 0x0000002a00807202 */ /* 0x000fe20000000f00 */
[C---:B------:R-:W-:Y:S01]  /*8770*/  FMUL.FTZ R30, R0.reuse, R130 ;  /* 0x00000082001e7220 */ /* 0x040fe20000410000 */
[----:B------:R-:W-:Y:S03]  /*8780*/  MOV R130, R35 ;  /* 0x0000002300827202 */ /* 0x000fe60000000f00 */
[C---:B------:R-:W-:Y:S01]  /*8790*/  FMUL.FTZ R31, R0.reuse, R131 ;  /* 0x00000083001f7220 */ /* 0x040fe20000410000 */
[----:B------:R-:W-:Y:S01]  /*87a0*/  MOV R140, R130 ;  /* 0x00000082008c7202 */ /* 0x000fe20000000f00 */
[C---:B------:R-:W-:Y:S01]  /*87b0*/  FMUL.FTZ R35, R0.reuse, R135 ;  /* 0x0000008700237220 */ /* 0x040fe20000410000 */
[----:B------:R-:W-:Y:S01]  /*87c0*/  MOV R135, R127 ;  /* 0x0000007f00877202 */ /* 0x000fe20000000f00 */
[----:B------:R-:W-:Y:S01]  /*87d0*/  FMUL.FTZ R42, R0, R142 ;  /* 0x0000008e002a7220 */ /* 0x000fe20000410000 */
[----:B------:R-:W-:Y:S02]  /*87e0*/  MOV R127, R122 ;  /* 0x0000007a007f7202 */ /* 0x000fe40000000f00 */
[C---:B-1----:R-:W-:Y:S03]  /*87f0*/  HMMA.16816.F32 R28, R104.reuse, R36, R28 ;  /* 0x00000024681c723c */ /* 0x042fe6000000181c */
[----:B------:R-:W-:Y:S01]  /*8800*/  MOV R131, R32 ;  /* 0x0000002000837202 */ /* 0x000fe20000000f00 */
[C---:B------:R-:W-:Y:S01]  /*8810*/  FMUL.FTZ R32, R2.reuse, R132 ;  /* 0x0000008402207220 */ /* 0x040fe20000410000 */
[----:B------:R-:W-:Y:S01]  /*8820*/  MOV R132, R33 ;  /* 0x0000002100847202 */ /* 0x000fe20000000f00 */
[----:B------:R-:W-:Y:S01]  /*8830*/  FMUL.FTZ R33, R2, R133 ;  /* 0x0000008502217220 */ /* 0x000fe20000410000 */
[----:B------:R-:W-:Y:S01]  /*8840*/  MOV R133, R34 ;  /* 0x0000002200857202 */ /* 0x000fe20000000f00 */
[----:B------:R-:W-:Y:S01]  /*8850*/  FMUL.FTZ R34, R0, R134 ;  /* 0x0000008600227220 */ /* 0x000fe20000410000 */
[----:B------:R-:W-:Y:S03]  /*8860*/  MOV R134, R129 ;  /* 0x0000008100867202 */ /* 0x000fe60000000f00 */
[C---:B------:R-:W-:Y:S01]  /*8870*/  FMUL.FTZ R37, R2.reuse, R137 ;  /* 0x0000008902257220 */ /* 0x040fe20000410000 */
[----:B------:R-:W-:Y:S01]  /*8880*/  MOV R150, R133 ;  /* 0x0000008500967202 */ /* 0x000fe20000000f00 */
[----:B------:R1:W-:Y:S01]  /*8890*/  MUFU.EX2 R137, R102 ;  /* 0x0000006600897308 */ /* 0x0003e20000000800 */
[C---:B------:R-:W-:Y:S03]  /*88a0*/  HMMA.16816.F32 R32, R104.reuse, R38, R32 ;  /* 0x000000266820723c */ /* 0x040fe60000001820 */
[----:B------:R-:W-:Y:S01]  /*88b0*/  FMUL.FTZ R36, R2, R136 ;  /* 0x0000008802247220 */ /* 0x000fe20000410000 */
[----:B------:R-:W-:Y:S02]  /*88c0*/  MOV R142, R131 ;  /* 0x00000083008e7202 */ /* 0x000fe40000000f00 */
[----:B------:R-:W-:Y:S01]  /*88d0*/  MOV R133, R120 ;  /* 0x0000007800857202 */ /* 0x000fe20000000f00 */
[C---:B------:R-:W-:Y:S01]  /*88e0*/  FMUL.FTZ R38, R0.reuse, R138 ;  /* 0x0000008a00267220 */ /* 0x040fe20000410000 */
[----:B------:R-:W-:Y:S01]  /*88f0*/  MOV R143, R132 ;  /* 0x00000084008f7202 */ /* 0x000fe20000000f00 */
[----:B------:R-:W-:Y:S03]  /*8900*/  FMUL.FTZ R39, R0, R139 ;  /* 0x0000008b00277220 */ /* 0x000fe60000410000 */
[----:B------:R-:W-:Y:S02]  /*8910*/  MOV R132, R121 ;  /* 0x0000007900847202 */ /* 0x000fe40000000f00 */
[----:B------:R-:W-:Y:S02]  /*8920*/  MOV R129, R128 ;  /* 0x0000008000817202 */ /* 0x000fe40000000f00 */
[C---:B--2---:R-:W-:Y:S03]  /*8930*/  HMMA.16816.F32 R36, R104.reuse, R44, R36 ;  /* 0x0000002c6824723c */ /* 0x044fe60000001824 */
[----:B------:R-:W-:Y:S02]  /*8940*/  MOV R128, R126 ;  /* 0x0000007e00807202 */ /* 0x000fe40000000f00 */
[----:B------:R-:W-:Y:S01]  /*8950*/  MOV R126, R123 ;  /* 0x0000007b007e7202 */ /* 0x000fe20000000f00 */
[--C-:B-1----:R-:W-:Y:S02]  /*8960*/  FFMA.FTZ R102, R173, c[0x0][0x2d0], -R153.reuse ;  /* 0x0000b400ad667a23 */ /* 0x102fe40000010899 */
[C---:B------:R-:W-:Y:S01]  /*8970*/  HMMA.16816.F32 R40, R104.reuse, R46, R40 ;  /* 0x0000002e6828723c */ /* 0x040fe20000001828 */
[----:B------:R-:W-:Y:S03]  /*8980*/  LDSM.16.MT88.4 R120, [R229+0x900] ;  /* 0x00090000e578783b */ /* 0x000fe60000004200 */
[C---:B------:R-:W-:Y:S02]  /*8990*/  FMUL.FTZ R45, R2.reuse, R145 ;  /* 0x00000091022d7220 */ /* 0x040fe40000410000 */
[----:B------:R1:W2:Y:S01]  /*89a0*/  MUFU.EX2 R145, R102 ;  /* 0x0000006600917308 */ /* 0x0002a20000000800 */
[----:B------:R-:W-:Y:S02]  /*89b0*/  FMUL.FTZ R44, R2, R144 ;  /* 0x00000090022c7220 */ /* 0x000fe40000410000 */
[C---:B------:R-:W-:Y:S03]  /*89c0*/  FMUL.FTZ R47, R0.reuse, R147 ;  /* 0x00000093002f7220 */ /* 0x040fe60000410000 */
[----:B------:R-:W-:Y:S07]  /*89d0*/  FMUL.FTZ R46, R0, R146 ;  /* 0x00000092002e7220 */ /* 0x000fee0000410000 */
[C---:B------:R-:W-:Y:S08]  /*89e0*/  HMMA.16816.F32 R44, R104.reuse, R108, R44 ;  /* 0x0000006c682c723c */ /* 0x040ff0000000182c */
[C---:B------:R-:W-:Y:S01]  /*89f0*/  HMMA.16816.F32 R48, R104.reuse, R110, R48 ;  /* 0x0000006e6830723c */ /* 0x040fe20000001830 */
[----:B------:R-:W3:Y:S03]  /*8a00*/  LDSM.16.MT88.4 R108, [R225+0x6100] ;  /* 0x00610000e16c783b */ /* 0x000ee60000004200 */
[--C-:B-1----:R-:W-:Y:S04]  /*8a10*/  FFMA.FTZ R102, R174, c[0x0][0x2d0], -R153.reuse ;  /* 0x0000b400ae667a23 */ /* 0x102fe80000010899 */
[C---:B------:R-:W-:Y:S01]  /*8a20*/  HMMA.16816.F32 R52, R104.reuse, R112, R52 ;  /* 0x000000706834723c */ /* 0x040fe20000001834 */
[----:B------:R1:W-:Y:S07]  /*8a30*/  MUFU.EX2 R139, R102 ;  /* 0x00000066008b7308 */ /* 0x0003ee0000000800 */
[C---:B------:R-:W-:Y:S01]  /*8a40*/  HMMA.16816.F32 R56, R104.reuse, R114, R56 ;  /* 0x000000726838723c */ /* 0x040fe20000001838 */
[----:B------:R-:W4:Y:S07]  /*8a50*/  LDSM.16.MT88.4 R112, [R226+0x6100] ;  /* 0x00610000e270783b */ /* 0x000f2e0000004200 */
[C---:B------:R-:W-:Y:S08]  /*8a60*/  HMMA.16816.F32 R60, R104.reuse, R116, R60 ;  /* 0x00000074683c723c */ /* 0x040ff0000000183c */
[C---:B------:R-:W-:Y:S01]  /*8a70*/  HMMA.16816.F32 R64, R104.reuse, R118, R64 ;  /* 0x000000766840723c */ /* 0x040fe20000001840 */
[----:B------:R-:W2:Y:S03]  /*8a80*/  LDSM.16.MT88.4 R116, [R229+0x6100] ;  /* 0x00610000e574783b */ /* 0x000ea60000004200 */
[----:B-1----:R-:W-:Y:S04]  /*8a90*/  FFMA.FTZ R102, R175, c[0x0][0x2d0], -R153 ;  /* 0x0000b400af667a23 */ /* 0x002fe80000010899 */
[----:B------:R1:W1:Y:S01]  /*8aa0*/  MUFU.EX2 R138, R102 ;  /* 0x00000066008a7308 */ /* 0x0002620000000800 */
[C---:B---3--:R-:W-:Y:S08]  /*8ab0*/  HMMA.16816.F32 R68, R104.reuse, R108, R68 ;  /* 0x0000006c6844723c */ /* 0x048ff00000001844 */
[C---:B------:R-:W-:Y:S01]  /*8ac0*/  HMMA.16816.F32 R72, R104.reuse, R110, R72 ;  /* 0x0000006e6848723c */ /* 0x040fe20000001848 */
[----:B------:R-:W3:Y:S07]  /*8ad0*/  LDSM.16.MT88.4 R108, [R228+0x6100] ;  /* 0x00610000e46c783b */ /* 0x000eee0000004200 */
[C---:B----4-:R-:W-:Y:S04]  /*8ae0*/  HMMA.16816.F32 R76, R104.reuse, R112, R76 ;  /* 0x00000070684c723c */ /* 0x050fe8000000184c */
[--C-:B-1----:R-:W-:Y:S04]  /*8af0*/  FFMA.FTZ R102, R180, c[0x0][0x2d0], -R101.reuse ;  /* 0x0000b400b4667a23 */ /* 0x102fe80000010865 */
[C---:B------:R-:W-:Y:S01]  /*8b00*/  HMMA.16816.F32 R80, R104.reuse, R114, R80 ;  /* 0x000000726850723c */ /* 0x040fe20000001850 */
[----:B------:R-:W1:Y:S01]  /*8b10*/  LDSM.16.MT88.4 R112, [R225+0x900] ;  /* 0x00090000e170783b */ /* 0x000e620000004200 */
[----:B------:R4:W-:Y:S06]  /*8b20*/  MUFU.EX2 R136, R102 ;  /* 0x0000006600887308 */ /* 0x0009ec0000000800 */
[C---:B--2---:R-:W-:Y:S08]  /*8b30*/  HMMA.16816.F32 R84, R104.reuse, R116, R84 ;  /* 0x000000746854723c */ /* 0x044ff00000001854 */
[C---:B------:R-:W-:Y:S01]  /*8b40*/  HMMA.16816.F32 R88, R104.reuse, R118, R88 ;  /* 0x000000766858723c */ /* 0x040fe20000001858 */
[----:B------:R-:W2:Y:S07]  /*8b50*/  LDSM.16.MT88.4 R116, [R226+0x900] ;  /* 0x00090000e274783b */ /* 0x000eae0000004200 */
[C---:B---3--:R-:W-:Y:S04]  /*8b60*/  HMMA.16816.F32 R92, R104.reuse, R108, R92 ;  /* 0x0000006c685c723c */ /* 0x048fe8000000185c */
[--C-:B----4-:R-:W-:Y:S04]  /*8b70*/  FFMA.FTZ R102, R182, c[0x0][0x2d0], -R101.reuse ;  /* 0x0000b400b6667a23 */ /* 0x110fe80000010865 */
[----:B------:R3:W4:Y:S01]  /*8b80*/  MUFU.EX2 R144, R102 ;  /* 0x0000006600907308 */ /* 0x0007220000000800 */
[----:B------:R-:W-:Y:S01]  /*8b90*/  HMMA.16816.F32 R96, R104, R110, R96 ;  /* 0x0000006e6860723c */ /* 0x000fe20000001860 */
[----:B------:R-:W1:Y:S06]  /*8ba0*/  LDSM.16.MT88.4 R108, [R228+0x900] ;  /* 0x00090000e46c783b */ /* 0x000e6c0000004200 */
[----:B------:R-:W-:Y:S02]  /*8bb0*/  F2FP.PACK_AB R104, R145, R137 ;  /* 0x000000899168723e */ /* 0x000fe400000000ff */
[----:B------:R-:W-:Y:S03]  /*8bc0*/  F2FP.PACK_AB R106, R138, R139 ;  /* 0x0000008b8a6a723e */ /* 0x000fe600000000ff */
[--C-:B---3--:R-:W-:Y:S01]  /*8bd0*/  FFMA.FTZ R102, R181, c[0x0][0x2d0], -R101.reuse ;  /* 0x0000b400b5667a23 */ /* 0x108fe20000010865 */
[----:B----4-:R-:W-:Y:S03]  /*8be0*/  F2FP.PACK_AB R105, R144, R136 ;  /* 0x000000889069723e */ /* 0x010fe600000000ff */
[----:B------:R3:W-:Y:S02]  /*8bf0*/  MUFU.EX2 R252, R102 ;  /* 0x0000006600fc7308 */ /* 0x0007e40000000800 */
[----:B---3--:R-:W-:Y:S08]  /*8c00*/  FFMA.FTZ R102, R183, c[0x0][0x2d0], -R101 ;  /* 0x0000b400b7667a23 */ /* 0x008ff00000010865 */
[----:B------:R3:W4:Y:S02]  /*8c10*/  MUFU.EX2 R251, R102 ;  /* 0x0000006600fb7308 */ /* 0x0007240000000800 */
[--C-:B---3--:R-:W-:Y:S01]  /*8c20*/  FFMA.FTZ R102, R184, c[0x0][0x2d0], -R153.reuse ;  /* 0x0000b400b8667a23 */ /* 0x108fe20000010899 */
[----:B----4-:R-:W-:Y:S07]  /*8c30*/  F2FP.PACK_AB R107, R251, R252 ;  /* 0x000000fcfb6b723e */ /* 0x010fee00000000ff */
[----:B------:R3:W-:Y:S01]  /*8c40*/  MUFU.EX2 R147, R102 ;  /* 0x0000006600937308 */ /* 0x0007e20000000800 */
[C---:B-1----:R-:W-:Y:S08]  /*8c50*/  HMMA.16816.F32 R4, R104.reuse, R112, R4 ;  /* 0x000000706804723c */ /* 0x042ff00000001804 */
[C---:B------:R-:W-:Y:S01]  /*8c60*/  HMMA.16816.F32 R8, R104.reuse, R114, R8 ;  /* 0x000000726808723c */ /* 0x040fe20000001808 */
[----:B------:R-:W1:Y:S07]  /*8c70*/  LDSM.16.MT88.4 R112, [R225+0x3900] ;  /* 0x00390000e170783b */ /* 0x000e6e0000004200 */
[C---:B--2---:R-:W-:Y:S04]  /*8c80*/  HMMA.16816.F32 R12, R104.reuse, R116, R12 ;  /* 0x00000074680c723c */ /* 0x044fe8000000180c */
[--C-:B---3--:R-:W-:Y:S04]  /*8c90*/  FFMA.FTZ R102, R186, c[0x0][0x2d0], -R153.reuse ;  /* 0x0000b400ba667a23 */ /* 0x108fe80000010899 */
[C---:B------:R-:W-:Y:S01]  /*8ca0*/  HMMA.16816.F32 R16, R104.reuse, R118, R16 ;  /* 0x000000766810723c */ /* 0x040fe20000001810 */
[----:B------:R2:W3:Y:S01]  /*8cb0*/  MUFU.EX2 R146, R102 ;  /* 0x0000006600927308 */ /* 0x0004e20000000800 */
[----:B------:R-:W4:Y:S06]  /*8cc0*/  LDSM.16.MT88.4 R116, [R226+0x3900] ;  /* 0x00390000e274783b */ /* 0x000f2c0000004200 */
[C---:B------:R-:W-:Y:S08]  /*8cd0*/  HMMA.16816.F32 R20, R104.reuse, R120, R20 ;  /* 0x000000786814723c */ /* 0x040ff00000001814 */
[C---:B------:R-:W-:Y:S01]  /*8ce0*/  HMMA.16816.F32 R24, R104.reuse, R122, R24 ;  /* 0x0000007a6818723c */ /* 0x040fe20000001818 */
[----:B------:R-:W3:Y:S07]  /*8cf0*/  LDSM.16.MT88.4 R120, [R229+0x3900] ;  /* 0x00390000e578783b */ /* 0x000eee0000004200 */
[C---:B------:R-:W-:Y:S04]  /*8d00*/  HMMA.16816.F32 R28, R104.reuse, R108, R28 ;  /* 0x0000006c681c723c */ /* 0x040fe8000000181c */
[--C-:B--2---:R-:W-:Y:S04]  /*8d10*/  FFMA.FTZ R102, R185, c[0x0][0x2d0], -R153.reuse ;  /* 0x0000b400b9667a23 */ /* 0x104fe80000010899 */
[C---:B------:R-:W-:Y:S01]  /*8d20*/  HMMA.16816.F32 R32, R104.reuse, R110, R32 ;  /* 0x0000006e6820723c */ /* 0x040fe20000001820 */
[----:B------:R2:W-:Y:S01]  /*8d30*/  MUFU.EX2 R131, R102 ;  /* 0x0000006600837308 */ /* 0x0005e20000000800 */
[----:B------:R-:W3:Y:S06]  /*8d40*/  LDSM.16.MT88.4 R108, [R228+0x3900] ;  /* 0x00390000e46c783b */ /* 0x000eec0000004200 */
[C---:B-1----:R-:W-:Y:S08]  /*8d50*/  HMMA.16816.F32 R36, R104.reuse, R112, R36 ;  /* 0x000000706824723c */ /* 0x042ff00000001824 */
[C---:B------:R-:W-:Y:S01]  /*8d60*/  HMMA.16816.F32 R40, R104.reuse, R114, R40 ;  /* 0x000000726828723c */ /* 0x040fe20000001828 */
[----:B------:R-:W1:Y:S07]  /*8d70*/  LDSM.16.MT88.4 R112, [R225+0x6900] ;  /* 0x00690000e170783b */ /* 0x000e6e0000004200 */
[C---:B----4-:R-:W-:Y:S04]  /*8d80*/  HMMA.16816.F32 R44, R104.reuse, R116, R44 ;  /* 0x00000074682c723c */ /* 0x050fe8000000182c */
[----:B--2---:R-:W-:Y:S04]  /*8d90*/  FFMA.FTZ R102, R187, c[0x0][0x2d0], -R153 ;  /* 0x0000b400bb667a23 */ /* 0x004fe80000010899 */
[C---:B------:R-:W-:Y:S01]  /*8da0*/  HMMA.16816.F32 R48, R104.reuse, R118, R48 ;  /* 0x000000766830723c */ /* 0x040fe20000001830 */
[----:B------:R2:W4:Y:S01]  /*8db0*/  MUFU.EX2 R130, R102 ;  /* 0x0000006600827308 */ /* 0x0005220000000800 */
[----:B------:R-:W4:Y:S06]  /*8dc0*/  LDSM.16.MT88.4 R116, [R226+0x6900] ;  /* 0x00690000e274783b */ /* 0x000f2c0000004200 */
[C---:B---3--:R-:W-:Y:S08]  /*8dd0*/  HMMA.16816.F32 R52, R104.reuse, R120, R52 ;  /* 0x000000786834723c */ /* 0x048ff00000001834 */
        /* <DEDUP_REMOVED lines=11> */
[--C-:B--2---:R-:W-:Y:S04]  /*8e90*/  FFMA.FTZ R102, R150, c[0x0][0x2d0], -R101.reuse ;  /* 0x0000b40096667a23 */ /* 0x104fe80000010865 */
[C---:B------:R-:W-:Y:S01]  /*8ea0*/  HMMA.16816.F32 R80, R104.reuse, R118, R80 ;  /* 0x000000766850723c */ /* 0x040fe20000001850 */
[----:B------:R2:W4:Y:S01]  /*8eb0*/  MUFU.EX2 R183, R102 ;  /* 0x0000006600b77308 */ /* 0x0005220000000800 */
[----:B------:R-:W1:Y:S06]  /*8ec0*/  LDSM.16.MT88.4 R116, [R226+0x1100] ;  /* 0x00110000e274783b */ /* 0x000e6c0000004200 */
[C---:B---3--:R-:W-:Y:S08]  /*8ed0*/  HMMA.16816.F32 R84, R104.reuse, R120, R84 ;  /* 0x000000786854723c */ /* 0x048ff00000001854 */
[C---:B------:R-:W-:Y:S01]  /*8ee0*/  HMMA.16816.F32 R88, R104.reuse, R122, R88 ;  /* 0x0000007a6858723c */ /* 0x040fe20000001858 */
[----:B------:R-:W3:Y:S07]  /*8ef0*/  LDSM.16.MT88.4 R120, [R229+0x1100] ;  /* 0x00110000e578783b */ /* 0x000eee0000004200 */
[C---:B------:R-:W-:Y:S04]  /*8f00*/  HMMA.16816.F32 R92, R104.reuse, R108, R92 ;  /* 0x0000006c685c723c */ /* 0x040fe8000000185c */
[--C-:B--2---:R-:W-:Y:S04]  /*8f10*/  FFMA.FTZ R102, R250, c[0x0][0x2d0], -R101.reuse ;  /* 0x0000b400fa667a23 */ /* 0x104fe80000010865 */
[----:B------:R-:W-:Y:S01]  /*8f20*/  HMMA.16816.F32 R96, R104, R110, R96 ;  /* 0x0000006e6860723c */ /* 0x000fe20000001860 */
[----:B------:R2:W-:Y:S01]  /*8f30*/  MUFU.EX2 R182, R102 ;  /* 0x0000006600b67308 */ /* 0x0005e20000000800 */
[----:B------:R-:W1:Y:S05]  /*8f40*/  LDSM.16.MT88.4 R108, [R228+0x1100] ;  /* 0x00110000e46c783b */ /* 0x000e6a0000004200 */
[----:B------:R-:W-:Y:S02]  /*8f50*/  F2FP.PACK_AB R104, R146, R147 ;  /* 0x000000939268723e */ /* 0x000fe400000000ff */
[----:B------:R-:W-:Y:S03]  /*8f60*/  F2FP.PACK_AB R106, R130, R131 ;  /* 0x00000083826a723e */ /* 0x000fe600000000ff */
[----:B----4-:R-:W-:Y:S01]  /*8f70*/  F2FP.PACK_AB R105, R183, R184 ;  /* 0x000000b8b769723e */ /* 0x010fe200000000ff */
[----:B--2---:R-:W-:Y:S04]  /*8f80*/  FFMA.FTZ R102, R149, c[0x0][0x2d0], -R101 ;  /* 0x0000b40095667a23 */ /* 0x004fe80000010865 */
[----:B------:R2:W4:Y:S02]  /*8f90*/  MUFU.EX2 R181, R102 ;  /* 0x0000006600b57308 */ /* 0x0005240000000800 */
[--C-:B--2---:R-:W-:Y:S01]  /*8fa0*/  FFMA.FTZ R102, R143, c[0x0][0x2d0], -R153.reuse ;  /* 0x0000b4008f667a23 */ /* 0x104fe20000010899 */
[----:B------:R-:W-:Y:S02]  /*8fb0*/  MOV R143, R141 ;  /* 0x0000008d008f7202 */ /* 0x000fe40000000f00 */
[----:B----4-:R-:W-:Y:S05]  /*8fc0*/  F2FP.PACK_AB R107, R181, R182 ;  /* 0x000000b6b56b723e */ /* 0x010fea00000000ff */
[----:B------:R2:W-:Y:S02]  /*8fd0*/  MUFU.EX2 R141, R102 ;  /* 0x00000066008d7308 */ /* 0x0005e40000000800 */
[C---:B-1----:R-:W-:Y:S08]  /*8fe0*/  HMMA.16816.F32 R4, R104.reuse, R112, R4 ;  /* 0x000000706804723c */ /* 0x042ff00000001804 */
[C---:B------:R-:W-:Y:S01]  /*8ff0*/  HMMA.16816.F32 R8, R104.reuse, R114, R8 ;  /* 0x000000726808723c */ /* 0x040fe20000001808 */
[----:B------:R-:W1:Y:S07]  /*9000*/  LDSM.16.MT88.4 R112, [R225+0x4100] ;  /* 0x00410000e170783b */ /* 0x000e6e0000004200 */
[C---:B------:R-:W-:Y:S04]  /*9010*/  HMMA.16816.F32 R12, R104.reuse, R116, R12 ;  /* 0x00000074680c723c */ /* 0x040fe8000000180c */
[--C-:B--2---:R-:W-:Y:S01]  /*9020*/  FFMA.FTZ R102, R142, c[0x0][0x2d0], -R153.reuse ;  /* 0x0000b4008e667a23 */ /* 0x104fe20000010899 */
[----:B------:R-:W-:Y:S03]  /*9030*/  MOV R142, R140 ;  /* 0x0000008c008e7202 */ /* 0x000fe60000000f00 */
        /* <DEDUP_REMOVED lines=23> */
[--C-:B--2---:R-:W-:Y:S02]  /*91b0*/  FFMA.FTZ R102, R148, c[0x0][0x2d0], -R101.reuse ;  /* 0x0000b40094667a23 */ /* 0x104fe40000010865 */
[----:B------:R-:W-:Y:S02]  /*91c0*/  LDSM.16.MT88.4 R148, [R226+0x5900] ;  /* 0x00590000e294783b */ /* 0x000fe40000004200 */
[C---:B------:R-:W-:Y:S01]  /*91d0*/  HMMA.16816.F32 R64, R104.reuse, R110, R64 ;  /* 0x0000006e6840723c */ /* 0x040fe20000001840 */
[----:B------:R2:W-:Y:S05]  /*91e0*/  MUFU.EX2 R180, R102 ;  /* 0x0000006600b47308 */ /* 0x0005ea0000000800 */
[----:B------:R-:W3:Y:S02]  /*91f0*/  LDSM.16.MT88.4 R108, [R228+0x7100] ;  /* 0x00710000e46c783b */ /* 0x000ee40000004200 */
        /* <DEDUP_REMOVED lines=19> */
[----:B--2---:R-:W-:Y:S01]  /*9330*/  FFMA.FTZ R102, R135, c[0x0][0x2d0], -R101 ;  /* 0x0000b40087667a23 */ /* 0x004fe20000010865 */
[----:B------:R-:W-:Y:S03]  /*9340*/  MOV R135, R171 ;  /* 0x000000ab00877202 */ /* 0x000fe60000000f00 */
[----:B------:R2:W4:Y:S02]  /*9350*/  MUFU.EX2 R172, R102 ;  /* 0x0000006600ac7308 */ /* 0x0005240000000800 */
[--C-:B--2---:R-:W-:Y:S01]  /*9360*/  FFMA.FTZ R102, R134, c[0x0][0x2d0], -R153.reuse ;  /* 0x0000b40086667a23 */ /* 0x104fe20000010899 */
[----:B----4-:R-:W-:Y:S07]  /*9370*/  F2FP.PACK_AB R107, R172, R173 ;  /* 0x000000adac6b723e */ /* 0x010fee00000000ff */
[----:B------:R2:W-:Y:S01]  /*9380*/  MUFU.EX2 R250, R102 ;  /* 0x0000006600fa7308 */ /* 0x0005e20000000800 */
[C---:B-1----:R-:W-:Y:S08]  /*9390*/  HMMA.16816.F32 R4, R104.reuse, R112, R4 ;  /* 0x000000706804723c */ /* 0x042ff00000001804 */
[C---:B------:R-:W-:Y:S01]  /*93a0*/  HMMA.16816.F32 R8, R104.reuse, R114, R8 ;  /* 0x000000726808723c */ /* 0x040fe20000001808 */
[----:B------:R-:W1:Y:S07]  /*93b0*/  LDSM.16.MT88.4 R112, [R225+0x4900] ;  /* 0x00490000e170783b */ /* 0x000e6e0000004200 */
[C---:B------:R-:W-:Y:S04]  /*93c0*/  HMMA.16816.F32 R12, R104.reuse, R116, R12 ;  /* 0x00000074680c723c */ /* 0x040fe8000000180c */
[--C-:B--2---:R-:W-:Y:S02]  /*93d0*/  FFMA.FTZ R102, R129, c[0x0][0x2d0], -R153.reuse ;  /* 0x0000b40081667a23 */ /* 0x104fe40000010899 */
[--C-:B------:R-:W-:Y:S02]  /*93e0*/  FFMA.FTZ R129, R126, c[0x0][0x2d0], -R153.reuse ;  /* 0x0000b4007e817a23 */ /* 0x100fe40000010899 */
[C---:B------:R-:W-:Y:S01]  /*93f0*/  HMMA.16816.F32 R16, R104.reuse, R118, R16 ;  /* 0x000000766810723c */ /* 0x040fe20000001810 */
[----:B------:R2:W4:Y:S01]  /*9400*/  MUFU.EX2 R187, R102 ;  /* 0x0000006600bb7308 */ /* 0x0005220000000800 */
[----:B------:R-:W4:Y:S06]  /*9410*/  LDSM.16.MT88.4 R116, [R226+0x4900] ;  /* 0x00490000e274783b */ /* 0x000f2c0000004200 */
[C---:B---3--:R-:W-:Y:S03]  /*9420*/  HMMA.16816.F32 R20, R104.reuse, R120, R20 ;  /* 0x000000786814723c */ /* 0x048fe60000001814 */
[----:B------:R3:W-:Y:S05]  /*9430*/  MUFU.EX2 R171, R129 ;  /* 0x0000008100ab7308 */ /* 0x0007ea0000000800 */
[C---:B------:R-:W-:Y:S01]  /*9440*/  HMMA.16816.F32 R24, R104.reuse, R122, R24 ;  /* 0x0000007a6818723c */ /* 0x040fe20000001818 */
[----:B------:R-:W4:Y:S07]  /*9450*/  LDSM.16.MT88.4 R120, [R229+0x4900] ;  /* 0x00490000e578783b */ /* 0x000f2e0000004200 */
[C---:B------:R-:W-:Y:S04]  /*9460*/  HMMA.16816.F32 R28, R104.reuse, R108, R28 ;  /* 0x0000006c681c723c */ /* 0x040fe8000000181c */
[--C-:B--2---:R-:W-:Y:S02]  /*9470*/  FFMA.FTZ R102, R124, c[0x0][0x2d0], -R153.reuse ;  /* 0x0000b4007c667a23 */ /* 0x104fe40000010899 */
[----:B------:R-:W2:Y:S02]  /*9480*/  LDL.LU R124, [R1+0x10] ;  /* 0x00001000017c7983 */ /* 0x000ea40000300800 */
[C---:B------:R-:W-:Y:S01]  /*9490*/  HMMA.16816.F32 R32, R104.reuse, R110, R32 ;  /* 0x0000006e6820723c */ /* 0x040fe20000001820 */
[----:B------:R4:W-:Y:S01]  /*94a0*/  MUFU.EX2 R186, R102 ;  /* 0x0000006600ba7308 */ /* 0x0009e20000000800 */
[----:B------:R-:W4:Y:S02]  /*94b0*/  LDSM.16.MT88.4 R108, [R228+0x4900] ;  /* 0x00490000e46c783b */ /* 0x000f240000004200 */
[----:B---3--:R-:W-:Y:S04]  /*94c0*/  MOV R129, R140 ;  /* 0x0000008c00817202 */ /* 0x008fe80000000f00 */
[C---:B-1----:R-:W-:Y:S08]  /*94d0*/  HMMA.16816.F32 R36, R104.reuse, R112, R36 ;  /* 0x000000706824723c */ /* 0x042ff00000001824 */
[C---:B------:R-:W-:Y:S01]  /*94e0*/  HMMA.16816.F32 R40, R104.reuse, R114, R40 ;  /* 0x000000726828723c */ /* 0x040fe20000001828 */
[----:B------:R-:W1:Y:S07]  /*94f0*/  LDSM.16.MT88.4 R112, [R225+0x7900] ;  /* 0x00790000e170783b */ /* 0x000e6e0000004200 */
[C---:B----4-:R-:W-:Y:S04]  /*9500*/  HMMA.16816.F32 R44, R104.reuse, R116, R44 ;  /* 0x00000074682c723c */ /* 0x050fe8000000182c */
[--C-:B------:R-:W-:Y:S02]  /*9510*/  FFMA.FTZ R102, R128, c[0x0][0x2d0], -R153.reuse ;  /* 0x0000b40080667a23 */ /* 0x100fe40000010899 */
[--C-:B------:R-:W-:Y:S02]  /*9520*/  FFMA.FTZ R128, R127, c[0x0][0x2d0], -R153.reuse ;  /* 0x0000b4007f807a23 */ /* 0x100fe40000010899 */
[C---:B------:R-:W-:Y:S01]  /*9530*/  HMMA.16816.F32 R48, R104.reuse, R118, R48 ;  /* 0x000000766830723c */ /* 0x040fe20000001830 */
[----:B------:R3:W4:Y:S01]  /*9540*/  MUFU.EX2 R185, R102 ;  /* 0x0000006600b97308 */ /* 0x0007220000000800 */
[----:B------:R-:W4:Y:S02]  /*9550*/  LDSM.16.MT88.4 R116, [R226+0x7900] ;  /* 0x00790000e274783b */ /* 0x000f240000004200 */
[----:B------:R-:W-:Y:S04]  /*9560*/  FFMA.FTZ R153, R157, c[0x0][0x2d0], -R153 ;  /* 0x0000b4009d997a23 */ /* 0x000fe80000010899 */
[C---:B------:R-:W-:Y:S02]  /*9570*/  HMMA.16816.F32 R52, R104.reuse, R120, R52 ;  /* 0x000000786834723c */ /* 0x040fe40000001834 */
[----:B------:R1:W5:Y:S01]  /*9580*/  LDL.LU R157, [R1+0x40] ;  /* 0x00004000019d7983 */ /* 0x0003620000300800 */
[----:B------:R1:W-:Y:S03]  /*9590*/  MUFU.EX2 R174, R128 ;  /* 0x0000008000ae7308 */ /* 0x0003e60000000800 */
[----:B------:R-:W2:Y:S02]  /*95a0*/  LDL.LU R134, [R1+0x14] ;  /* 0x0000140001867983 */ /* 0x000ea40000300800 */
[C---:B------:R-:W-:Y:S02]  /*95b0*/  HMMA.16816.F32 R56, R104.reuse, R122, R56 ;  /* 0x0000007a6838723c */ /* 0x040fe40000001838 */
[----:B------:R-:W4:Y:S06]  /*95c0*/  LDSM.16.MT88.4 R120, [R229+0x7900] ;  /* 0x00790000e578783b */ /* 0x000f2c0000004200 */
[C---:B------:R-:W-:Y:S04]  /*95d0*/  HMMA.16816.F32 R60, R104.reuse, R108, R60 ;  /* 0x0000006c683c723c */ /* 0x040fe8000000183c */
[--C-:B---3--:R-:W-:Y:S04]  /*95e0*/  FFMA.FTZ R102, R168, c[0x0][0x2d0], -R101.reuse ;  /* 0x0000b400a8667a23 */ /* 0x108fe80000010865 */
[C---:B------:R-:W-:Y:S01]  /*95f0*/  HMMA.16816.F32 R64, R104.reuse, R110, R64 ;  /* 0x0000006e6840723c */ /* 0x040fe20000001840 */
[----:B------:R3:W-:Y:S01]  /*9600*/  MUFU.EX2 R168, R102 ;  /* 0x0000006600a87308 */ /* 0x0007e20000000800 */
[----:B------:R-:W3:Y:S02]  /*9610*/  LDSM.16.MT88.4 R108, [R228+0x7900] ;  /* 0x00790000e46c783b */ /* 0x000ee40000004200 */
[----:B-1----:R-:W-:Y:S04]  /*9620*/  MOV R128, R141 ;  /* 0x0000008d00807202 */ /* 0x002fe80000000f00 */
[C---:B------:R-:W-:Y:S02]  /*9630*/  HMMA.16816.F32 R68, R104.reuse, R112, R68 ;  /* 0x000000706844723c */ /* 0x040fe40000001844 */
[----:B------:R-:W-:Y:S06]  /*9640*/  LDSM.16.MT88.4 R140, [R225+0x5900] ;  /* 0x00590000e18c783b */ /* 0x000fec0000004200 */
[C---:B------:R-:W-:Y:S02]  /*9650*/  HMMA.16816.F32 R72, R104.reuse, R114, R72 ;  /* 0x000000726848723c */ /* 0x040fe40000001848 */
[----:B------:R-:W1:Y:S06]  /*9660*/  LDSM.16.MT88.4 R112, [R225+0x2100] ;  /* 0x00210000e170783b */ /* 0x000e6c0000004200 */
[C---:B----4-:R-:W-:Y:S04]  /*9670*/  HMMA.16816.F32 R76, R104.reuse, R116, R76 ;  /* 0x00000074684c723c */ /* 0x050fe8000000184c */
[--C-:B---3--:R-:W-:Y:S04]  /*9680*/  FFMA.FTZ R102, R167, c[0x0][0x2d0], -R101.reuse ;  /* 0x0000b400a7667a23 */ /* 0x108fe80000010865 */
[C---:B------:R-:W-:Y:S01]  /*9690*/  HMMA.16816.F32 R80, R104.reuse, R118, R80 ;  /* 0x000000766850723c */ /* 0x040fe20000001850 */
[----:B------:R3:W4:Y:S01]  /*96a0*/  MUFU.EX2 R167, R102 ;  /* 0x0000006600a77308 */ /* 0x0007220000000800 */
[----:B------:R-:W1:Y:S06]  /*96b0*/  LDSM.16.MT88.4 R116, [R226+0x2100] ;  /* 0x00210000e274783b */ /* 0x000e6c0000004200 */
[C---:B------:R-:W-:Y:S08]  /*96c0*/  HMMA.16816.F32 R84, R104.reuse, R120, R84 ;  /* 0x000000786854723c */ /* 0x040ff00000001854 */
[C---:B------:R-:W-:Y:S01]  /*96d0*/  HMMA.16816.F32 R88, R104.reuse, R122, R88 ;  /* 0x0000007a6858723c */ /* 0x040fe20000001858 */
[----:B------:R-:W1:Y:S07]  /*96e0*/  LDSM.16.MT88.4 R120, [R229+0x2100] ;  /* 0x00210000e578783b */ /* 0x000e6e0000004200 */
[C---:B------:R-:W-:Y:S04]  /*96f0*/  HMMA.16816.F32 R92, R104.reuse, R108, R92 ;  /* 0x0000006c685c723c */ /* 0x040fe8000000185c */
[--C-:B---3--:R-:W-:Y:S04]  /*9700*/  FFMA.FTZ R102, R166, c[0x0][0x2d0], -R101.reuse ;  /* 0x0000b400a6667a23 */ /* 0x108fe80000010865 */
[----:B------:R-:W-:Y:S01]  /*9710*/  HMMA.16816.F32 R96, R104, R110, R96 ;  /* 0x0000006e6860723c */ /* 0x000fe20000001860 */
[----:B------:R3:W-:Y:S01]  /*9720*/  MUFU.EX2 R166, R102 ;  /* 0x0000006600a67308 */ /* 0x0007e20000000800 */
[----:B------:R-:W1:Y:S05]  /*9730*/  LDSM.16.MT88.4 R108, [R228+0x2100] ;  /* 0x00210000e46c783b */ /* 0x000e6a0000004200 */
[----:B------:R-:W-:Y:S02]  /*9740*/  F2FP.PACK_AB R104, R187, R250 ;  /* 0x000000fabb68723e */ /* 0x000fe400000000ff */
[----:B------:R-:W-:Y:S03]  /*9750*/  F2FP.PACK_AB R106, R185, R186 ;  /* 0x000000bab96a723e */ /* 0x000fe600000000ff */
[----:B----4-:R-:W-:Y:S01]  /*9760*/  F2FP.PACK_AB R105, R167, R168 ;  /* 0x000000a8a769723e */ /* 0x010fe200000000ff */
[--C-:B---3--:R-:W-:Y:S04]  /*9770*/  FFMA.FTZ R102, R165, c[0x0][0x2d0], -R101.reuse ;  /* 0x0000b400a5667a23 */ /* 0x108fe80000010865 */
[----:B------:R-:W3:Y:S02]  /*9780*/  MUFU.EX2 R165, R102 ;  /* 0x0000006600a57308 */ /* 0x000ee40000000800 */
[----:B---3--:R-:W-:Y:S01]  /*9790*/  F2FP.PACK_AB R107, R165, R166 ;  /* 0x000000a6a56b723e */ /* 0x008fe200000000ff */
[--C-:B------:R-:W-:Y:S02]  /*97a0*/  FFMA.FTZ R102, R125, c[0x0][0x2d0], -R101.reuse ;  /* 0x0000b4007d667a23 */ /* 0x100fe40000010865 */
[----:B------:R-:W-:Y:S05]  /*97b0*/  FFMA.FTZ R101, R103, c[0x0][0x2d0], -R101 ;  /* 0x0000b40067657a23 */ /* 0x000fea0000010865 */
[----:B------:R-:W3:Y:S01]  /*97c0*/  MUFU.EX2 R103, R102 ;  /* 0x0000006600677308 */ /* 0x000ee20000000800 */
[C---:B-1----:R-:W-:Y:S08]  /*97d0*/  HMMA.16816.F32 R4, R104.reuse, R112, R4 ;  /* 0x000000706804723c */ /* 0x042ff00000001804 */
[C---:B------:R-:W-:Y:S01]  /*97e0*/  HMMA.16816.F32 R8, R104.reuse, R114, R8 ;  /* 0x000000726808723c */ /* 0x040fe20000001808 */
[----:B------:R-:W1:Y:S01]  /*97f0*/  LDSM.16.MT88.4 R112, [R225+0x5100] ;  /* 0x00510000e170783b */ /* 0x000e620000004200 */
[----:B------:R-:W-:Y:S06]  /*9800*/  MUFU.EX2 R101, R101 ;  /* 0x0000006500657308 */ /* 0x000fec0000000800 */
[C---:B------:R-:W-:Y:S04]  /*9810*/  HMMA.16816.F32 R12, R104.reuse, R116, R12 ;  /* 0x00000074680c723c */ /* 0x040fe8000000180c */
[----:B------:R4:W1:Y:S04]  /*9820*/  MUFU.EX2 R102, R152 ;  /* 0x0000009800667308 */ /* 0x0008680000000800 */
[C---:B------:R-:W-:Y:S01]  /*9830*/  HMMA.16816.F32 R16, R104.reuse, R118, R16 ;  /* 0x000000766810723c */ /* 0x040fe20000001810 */
[----:B------:R-:W-:Y:S07]  /*9840*/  LDSM.16.MT88.4 R116, [R229+0x5100] ;  /* 0x00510000e574783b */ /* 0x000fee0000004200 */
[C---:B------:R-:W-:Y:S08]  /*9850*/  HMMA.16816.F32 R20, R104.reuse, R120, R20 ;  /* 0x000000786814723c */ /* 0x040ff00000001814 */
[C---:B------:R-:W-:Y:S01]  /*9860*/  HMMA.16816.F32 R24, R104.reuse, R122, R24 ;  /* 0x0000007a6818723c */ /* 0x040fe20000001818 */
[----:B------:R-:W-:Y:S03]  /*9870*/  LDSM.16.MT88.4 R120, [R228+0x5100] ;  /* 0x00510000e478783b */ /* 0x000fe60000004200 */
[----:B----4-:R-:W-:Y:S04]  /*9880*/  F2FP.PACK_AB R152, R171, R174 ;  /* 0x000000aeab98723e */ /* 0x010fe800000000ff */
[C---:B------:R-:W-:Y:S08]  /*9890*/  HMMA.16816.F32 R28, R104.reuse, R108, R28 ;  /* 0x0000006c681c723c */ /* 0x040ff0000000181c */
[C---:B------:R-:W-:Y:S01]  /*98a0*/  HMMA.16816.F32 R32, R104.reuse, R110, R32 ;  /* 0x0000006e6820723c */ /* 0x040fe20000001820 */
[----:B------:R-:W-:Y:S07]  /*98b0*/  LDSM.16.MT88.4 R108, [R225+0x8100] ;  /* 0x00810000e16c783b */ /* 0x000fee0000004200 */
[C---:B-1----:R-:W-:Y:S08]  /*98c0*/  HMMA.16816.F32 R36, R104.reuse, R112, R36 ;  /* 0x000000706824723c */ /* 0x042ff00000001824 */
[C---:B------:R-:W-:Y:S01]  /*98d0*/  HMMA.16816.F32 R40, R104.reuse, R114, R40 ;  /* 0x000000726828723c */ /* 0x040fe20000001828 */
[----:B------:R-:W-:Y:S03]  /*98e0*/  LDSM.16.MT88.4 R112, [R226+0x8100] ;  /* 0x00810000e270783b */ /* 0x000fe60000004200 */
[----:B--2---:R-:W-:Y:S05]  /*98f0*/  FFMA.FTZ R2, R2, R124, R169 ;  /* 0x0000007c02027223 */ /* 0x004fea00000100a9 */
[----:B------:R-:W1:Y:S01]  /*9900*/  LDSM.16.MT88.4 R124, [R226+0x5100] ;  /* 0x00510000e27c783b */ /* 0x000e620000004200 */
[----:B------:R3:W2:Y:S02]  /*9910*/  MUFU.EX2 R169, R153 ;  /* 0x0000009900a97308 */ /* 0x0006a40000000800 */
[----:B------:R-:W-:Y:S04]  /*9920*/  FADD.FTZ R2, R158, R2 ;  /* 0x000000029e027221 */ /* 0x000fe80000010000 */
[----:B------:R-:W-:Y:S01]  /*9930*/  FADD.FTZ R2, R248, R2 ;  /* 0x00000002f8027221 */ /* 0x000fe20000010000 */
[----:B------:R4:W5:Y:S03]  /*9940*/  LDL.LU R158, [R1+0x3c] ;  /* 0x00003c00019e7983 */ /* 0x0009660000300800 */
[----:B------:R-:W-:Y:S01]  /*9950*/  FADD.FTZ R2, R231, R2 ;  /* 0x00000002e7027221 */ /* 0x000fe20000010000 */
[----:B---3--:R-:W-:Y:S01]  /*9960*/  F2FP.PACK_AB R153, R164, R103 ;  /* 0x00000067a499723e */ /* 0x008fe200000000ff */
[C---:B-1----:R-:W-:Y:S03]  /*9970*/  HMMA.16816.F32 R44, R104.reuse, R124, R44 ;  /* 0x0000007c682c723c */ /* 0x042fe6000000182c */
[----:B------:R-:W-:Y:S05]  /*9980*/  FFMA.FTZ R0, R0, R134, R135 ;  /* 0x0000008600007223 */ /* 0x000fea0000010087 */
[C---:B------:R-:W-:Y:S01]  /*9990*/  HMMA.16816.F32 R48, R104.reuse, R126, R48 ;  /* 0x0000007e6830723c */ /* 0x040fe20000001830 */
[----:B------:R-:W1:Y:S03]  /*99a0*/  LDSM.16.MT88.4 R124, [R229+0x8100] ;  /* 0x00810000e57c783b */ /* 0x000e660000004200 */
[----:B------:R-:W-:Y:S04]  /*99b0*/  FADD.FTZ R0, R159, R0 ;  /* 0x000000009f007221 */ /* 0x000fe80000010000 */
[C---:B------:R-:W-:Y:S01]  /*99c0*/  HMMA.16816.F32 R52, R104.reuse, R116, R52 ;  /* 0x000000746834723c */ /* 0x040fe20000001834 */
[----:B------:R4:W5:Y:S03]  /*99d0*/  LDL.LU R159, [R1+0x38] ;  /* 0x00003800019f7983 */ /* 0x0009660000300800 */
[----:B------:R-:W-:Y:S01]  /*99e0*/  FADD.FTZ R0, R155, R0 ;  /* 0x000000009b007221 */ /* 0x000fe20000010000 */
[----:B------:R4:W5:Y:S01]  /*99f0*/  LDL.LU R248, [R1+0x34] ;  /* 0x0000340001f87983 */ /* 0x0009620000300800 */
[----:B------:R-:W-:Y:S02]  /*9a00*/  F2FP.PACK_AB R155, R101, R102 ;  /* 0x00000066659b723e */ /* 0x000fe400000000ff */
[C---:B------:R-:W-:Y:S01]  /*9a10*/  HMMA.16816.F32 R56, R104.reuse, R118, R56 ;  /* 0x000000766838723c */ /* 0x040fe20000001838 */
[----:B------:R4:W5:Y:S03]  /*9a20*/  LDL.LU R231, [R1+0x30] ;  /* 0x0000300001e77983 */ /* 0x0009660000300800 */
[----:B------:R-:W-:Y:S01]  /*9a30*/  FADD.FTZ R0, R154, R0 ;  /* 0x000000009a007221 */ /* 0x000fe20000010000 */
[----:B------:R-:W3:Y:S01]  /*9a40*/  LDSM.16.MT88.4 R116, [R228+0x8100] ;  /* 0x00810000e474783b */ /* 0x000ee20000004200 */
[----:B--2---:R-:W-:Y:S02]  /*9a50*/  F2FP.PACK_AB R154, R169, R170 ;  /* 0x000000aaa99a723e */ /* 0x004fe400000000ff */
[C---:B------:R-:W-:Y:S08]  /*9a60*/  HMMA.16816.F32 R60, R104.reuse, R120, R60 ;  /* 0x00000078683c723c */ /* 0x040ff0000000183c */
[C---:B------:R-:W-:Y:S01]  /*9a70*/  HMMA.16816.F32 R64, R104.reuse, R122, R64 ;  /* 0x0000007a6840723c */ /* 0x040fe20000001840 */
[----:B------:R-:W-:Y:S07]  /*9a80*/  LDSM.16.MT88.4 R120, [R226+0x2900] ;  /* 0x00290000e278783b */ /* 0x000fee0000004200 */
[C---:B------:R-:W-:Y:S08]  /*9a90*/  HMMA.16816.F32 R68, R104.reuse, R108, R68 ;  /* 0x0000006c6844723c */ /* 0x040ff00000001844 */
[C---:B------:R-:W-:Y:S01]  /*9aa0*/  HMMA.16816.F32 R72, R104.reuse, R110, R72 ;  /* 0x0000006e6848723c */ /* 0x040fe20000001848 */
[----:B------:R-:W2:Y:S07]  /*9ab0*/  LDSM.16.MT88.4 R108, [R225+0x2900] ;  /* 0x00290000e16c783b */ /* 0x000eae0000004200 */
[C---:B------:R-:W-:Y:S08]  /*9ac0*/  HMMA.16816.F32 R76, R104.reuse, R112, R76 ;  /* 0x00000070684c723c */ /* 0x040ff0000000184c */
[C---:B------:R-:W-:Y:S08]  /*9ad0*/  HMMA.16816.F32 R80, R104.reuse, R114, R80 ;  /* 0x000000726850723c */ /* 0x040ff00000001850 */
[C---:B-1----:R-:W-:Y:S08]  /*9ae0*/  HMMA.16816.F32 R84, R104.reuse, R124, R84 ;  /* 0x0000007c6854723c */ /* 0x042ff00000001854 */
[C---:B------:R-:W-:Y:S01]  /*9af0*/  HMMA.16816.F32 R88, R104.reuse, R126, R88 ;  /* 0x0000007e6858723c */ /* 0x040fe20000001858 */
[----:B------:R-:W1:Y:S07]  /*9b00*/  LDSM.16.MT88.4 R124, [R229+0x2900] ;  /* 0x00290000e57c783b */ /* 0x000e6e0000004200 */
[C---:B---3--:R-:W-:Y:S07]  /*9b10*/  HMMA.16816.F32 R92, R104.reuse, R116, R92 ;  /* 0x00000074685c723c */ /* 0x048fee000000185c */
[----:B------:R-:W-:Y:S01]  /*9b20*/  MOV R116, R133 ;  /* 0x0000008500747202 */ /* 0x000fe20000000f00 */
[----:B------:R-:W-:Y:S04]  /*9b30*/  HMMA.16816.F32 R96, R104, R118, R96 ;  /* 0x000000766860723c */ /* 0x000fe80000001860 */
[----:B------:R-:W-:Y:S02]  /*9b40*/  MOV R117, R132 ;  /* 0x0000008400757202 */ /* 0x000fe40000000f00 */
[----:B------:R-:W3:Y:S02]  /*9b50*/  LDSM.16.MT88.4 R132, [R228+0x2900] ;  /* 0x00290000e484783b */ /* 0x000ee40000004200 */
[C---:B--2---:R-:W-:Y:S06]  /*9b60*/  HMMA.16816.F32 R104, R152.reuse, R108, R4 ;  /* 0x0000006c9868723c */ /* 0x044fec0000001804 */
[----:B------:R-:W2:Y:S02]  /*9b70*/  LDSM.16.MT88.4 R4, [R229+0x5900] ;  /* 0x00590000e504783b */ /* 0x000ea40000004200 */
[C---:B------:R-:W-:Y:S06]  /*9b80*/  HMMA.16816.F32 R108, R152.reuse, R110, R8 ;  /* 0x0000006e986c723c */ /* 0x040fec0000001808 */
[----:B------:R-:W2:Y:S02]  /*9b90*/  LDSM.16.MT88.4 R8, [R228+0x5900] ;  /* 0x00590000e408783b */ /* 0x000ea40000004200 */
[C---:B------:R-:W-:Y:S07]  /*9ba0*/  HMMA.16816.F32 R112, R152.reuse, R120, R12 ;  /* 0x000000789870723c */ /* 0x040fee000000180c */
[----:B------:R-:W-:Y:S02]  /*9bb0*/  MOV R14, R116 ;  /* 0x00000074000e7202 */ /* 0x000fe40000000f00 */
[----:B------:R-:W-:Y:S02]  /*9bc0*/  MOV R15, R117 ;  /* 0x00000075000f7202 */ /* 0x000fe40000000f00 */
[C---:B------:R-:W-:Y:S01]  /*9bd0*/  HMMA.16816.F32 R116, R152.reuse, R122, R16 ;  /* 0x0000007a9874723c */ /* 0x040fe20000001810 */
[----:B------:R-:W-:Y:S07]  /*9be0*/  LDSM.16.MT88.4 R16, [R226+0x8900] ;  /* 0x00890000e210783b */ /* 0x000fee0000004200 */
[C---:B-1----:R-:W-:Y:S07]  /*9bf0*/  HMMA.16816.F32 R120, R152.reuse, R124, R20 ;  /* 0x0000007c9878723c */ /* 0x042fee0000001814 */
[----:B------:R-:W-:Y:S01]  /*9c00*/  MOV R23, R14 ;  /* 0x0000000e00177202 */ /* 0x000fe20000000f00 */
[C---:B------:R-:W-:Y:S04]  /*9c10*/  HMMA.16816.F32 R124, R152.reuse, R126, R24 ;  /* 0x0000007e987c723c */ /* 0x040fe80000001818 */
[----:B------:R-:W-:Y:S02]  /*9c20*/  MOV R21, R129 ;  /* 0x0000008100157202 */ /* 0x000fe40000000f00 */
[----:B------:R-:W-:Y:S02]  /*9c30*/  MOV R20, R128 ;  /* 0x0000008000147202 */ /* 0x000fe40000000f00 */
[----:B------:R-:W-:Y:S04]  /*9c40*/  MOV R26, R131 ;  /* 0x00000083001a7202 */ /* 0x000fe80000000f00 */
[----:B------:R-:W-:Y:S02]  /*9c50*/  MOV R27, R130 ;  /* 0x00000082001b7202 */ /* 0x000fe40000000f00 */
[C---:B---3--:R-:W-:Y:S03]  /*9c60*/  HMMA.16816.F32 R128, R152.reuse, R132, R28 ;  /* 0x000000849880723c */ /* 0x048fe6000000181c */
[----:B------:R-:W-:Y:S02]  /*9c70*/  MOV R22, R15 ;  /* 0x0000000f00167202 */ /* 0x000fe40000000f00 */
[----:B------:R-:W1:Y:S01]  /*9c80*/  LDSM.16.MT88.4 R12, [R225+0x8900] ;  /* 0x00890000e10c783b */ /* 0x000e620000004200 */
[----:B------:R-:W-:Y:S02]  /*9c90*/  MOV R24, R147 ;  /* 0x0000009300187202 */ /* 0x000fe40000000f00 */
[C---:B------:R-:W-:Y:S04]  /*9ca0*/  HMMA.16816.F32 R132, R152.reuse, R134, R32 ;  /* 0x000000869884723c */ /* 0x040fe80000001820 */
[----:B------:R-:W-:Y:S02]  /*9cb0*/  MOV R30, R139 ;  /* 0x0000008b001e7202 */ /* 0x000fe40000000f00 */
[----:B------:R-:W-:Y:S02]  /*9cc0*/  MOV R31, R138 ;  /* 0x0000008a001f7202 */ /* 0x000fe40000000f00 */
[----:B------:R-:W-:Y:S04]  /*9cd0*/  MOV R34, R137 ;  /* 0x0000008900227202 */ /* 0x000fe80000000f00 */
[----:B------:R-:W-:Y:S01]  /*9ce0*/  MOV R35, R136 ;  /* 0x0000008800237202 */ /* 0x000fe20000000f00 */
[----:B------:R-:W-:Y:S01]  /*9cf0*/  FADD.FTZ R2, R34, R2 ;  /* 0x0000000222027221 */ /* 0x000fe20000010000 */
[C---:B------:R-:W-:Y:S03]  /*9d00*/  HMMA.16816.F32 R136, R152.reuse, R140, R36 ;  /* 0x0000008c9888723c */ /* 0x040fe60000001824 */
[----:B------:R-:W-:Y:S01]  /*9d10*/  MOV R25, R146 ;  /* 0x0000009200197202 */ /* 0x000fe20000000f00 */
[----:B------:R-:W-:Y:S01]  /*9d20*/  FADD.FTZ R0, R35, R0 ;  /* 0x0000000023007221 */ /* 0x000fe20000010000 */
[----:B------:R-:W-:Y:S02]  /*9d30*/  MOV R28, R145 ;  /* 0x00000091001c7202 */ /* 0x000fe40000000f00 */
[----:B------:R-:W-:Y:S01]  /*9d40*/  MOV R29, R144 ;  /* 0x00000090001d7202 */ /* 0x000fe20000000f00 */
[C---:B------:R-:W-:Y:S04]  /*9d50*/  HMMA.16816.F32 R140, R152.reuse, R142, R40 ;  /* 0x0000008e988c723c */ /* 0x040fe80000001828 */
[----:B------:R-:W-:Y:S02]  /*9d60*/  FADD.FTZ R2, R28, R2 ;  /* 0x000000021c027221 */ /* 0x000fe40000010000 */
[----:B------:R-:W-:Y:S02]  /*9d70*/  FADD.FTZ R0, R29, R0 ;  /* 0x000000001d007221 */ /* 0x000fe40000010000 */
[C---:B------:R-:W-:Y:S04]  /*9d80*/  HMMA.16816.F32 R144, R152.reuse, R148, R44 ;  /* 0x000000949890723c */ /* 0x040fe8000000182c */
[----:B------:R-:W-:Y:S02]  /*9d90*/  FADD.FTZ R2, R30, R2 ;  /* 0x000000021e027221 */ /* 0x000fe40000010000 */
[----:B------:R-:W-:Y:S02]  /*9da0*/  FADD.FTZ R0, R252, R0 ;  /* 0x00000000fc007221 */ /* 0x000fe40000010000 */
[C---:B------:R-:W-:Y:S04]  /*9db0*/  HMMA.16816.F32 R148, R152.reuse, R150, R48 ;  /* 0x000000969894723c */ /* 0x040fe80000001830 */
[----:B------:R-:W-:Y:S02]  /*9dc0*/  FADD.FTZ R2, R31, R2 ;  /* 0x000000021f027221 */ /* 0x000fe40000010000 */
[----:B------:R-:W-:Y:S02]  /*9dd0*/  FADD.FTZ R0, R251, R0 ;  /* 0x00000000fb007221 */ /* 0x000fe40000010000 */
[C---:B--2---:R-:W-:Y:S04]  /*9de0*/  HMMA.16816.F32 R52, R152.reuse, R4, R52 ;  /* 0x000000049834723c */ /* 0x044fe80000001834 */
[----:B------:R-:W-:Y:S02]  /*9df0*/  FADD.FTZ R2, R24, R2 ;  /* 0x0000000218027221 */ /* 0x000fe40000010000 */
[----:B------:R-:W-:Y:S02]  /*9e00*/  FADD.FTZ R0, R184, R0 ;  /* 0x00000000b8007221 */ /* 0x000fe40000010000 */
[C---:B------:R-:W-:Y:S01]  /*9e10*/  HMMA.16816.F32 R56, R152.reuse, R6, R56 ;  /* 0x000000069838723c */ /* 0x040fe20000001838 */
[----:B------:R-:W2:Y:S03]  /*9e20*/  LDSM.16.MT88.4 R4, [R229+0x8900] ;  /* 0x00890000e504783b */ /* 0x000ea60000004200 */
[----:B------:R-:W-:Y:S02]  /*9e30*/  FADD.FTZ R2, R25, R2 ;  /* 0x0000000219027221 */ /* 0x000fe40000010000 */
[----:B------:R-:W-:Y:S02]  /*9e40*/  FADD.FTZ R0, R183, R0 ;  /* 0x00000000b7007221 */ /* 0x000fe40000010000 */
[C---:B------:R-:W-:Y:S04]  /*9e50*/  HMMA.16816.F32 R60, R152.reuse, R8, R60 ;  /* 0x00000008983c723c */ /* 0x040fe8000000183c */
[----:B------:R-:W-:Y:S02]  /*9e60*/  FADD.FTZ R2, R26, R2 ;  /* 0x000000021a027221 */ /* 0x000fe40000010000 */
[----:B------:R-:W-:Y:S02]  /*9e70*/  FADD.FTZ R0, R182, R0 ;  /* 0x00000000b6007221 */ /* 0x000fe40000010000 */
[C---:B------:R-:W-:Y:S01]  /*9e80*/  HMMA.16816.F32 R64, R152.reuse, R10, R64 ;  /* 0x0000000a9840723c */ /* 0x040fe20000001840 */
[----:B------:R-:W3:Y:S03]  /*9e90*/  LDSM.16.MT88.4 R8, [R228+0x8900] ;  /* 0x00890000e408783b */ /* 0x000ee60000004200 */
[----:B------:R-:W-:Y:S02]  /*9ea0*/  FADD.FTZ R2, R27, R2 ;  /* 0x000000021b027221 */ /* 0x000fe40000010000 */
[----:B------:R-:W-:Y:S02]  /*9eb0*/  FADD.FTZ R0, R181, R0 ;  /* 0x00000000b5007221 */ /* 0x000fe40000010000 */
[C---:B-1----:R-:W-:Y:S04]  /*9ec0*/  HMMA.16816.F32 R68, R152.reuse, R12, R68 ;  /* 0x0000000c9844723c */ /* 0x042fe80000001844 */
        /* <DEDUP_REMOVED lines=14> */
[----:B------:R-:W-:Y:S01]  /*9fb0*/  FADD.FTZ R2, R187, R2 ;  /* 0x00000002bb027221 */ /* 0x000fe20000010000 */
[C---:B------:R-:W-:Y:S03]  /*9fc0*/  HMMA.16816.F32 R88, R152.reuse, R6, R88 ;  /* 0x000000069858723c */ /* 0x040fe60000001858 */
[----:B------:R-:W-:Y:S02]  /*9fd0*/  FADD.FTZ R0, R167, R0 ;  /* 0x00000000a7007221 */ /* 0x000fe40000010000 */
[----:B------:R-:W-:Y:S02]  /*9fe0*/  FADD.FTZ R2, R186, R2 ;  /* 0x00000002ba027221 */ /* 0x000fe40000010000 */
[----:B------:R-:W-:Y:S01]  /*9ff0*/  FADD.FTZ R0, R166, R0 ;  /* 0x00000000a6007221 */ /* 0x000fe20000010000 */
[C---:B---3--:R-:W-:Y:S04]  /*a000*/  HMMA.16816.F32 R92, R152.reuse, R8, R92 ;  /* 0x00000008985c723c */ /* 0x048fe8000000185c */
[----:B------:R-:W-:Y:S02]  /*a010*/  FADD.FTZ R2, R185, R2 ;  /* 0x00000002b9027221 */ /* 0x000fe40000010000 */
[----:B------:R-:W-:Y:S02]  /*a020*/  FADD.FTZ R4, R165, R0 ;  /* 0x00000000a5047221 */ /* 0x000fe40000010000 */
[----:B------:R-:W-:Y:S01]  /*a030*/  FADD.FTZ R0, R174, R2 ;  /* 0x00000002ae007221 */ /* 0x000fe20000010000 */
[----:B------:R-:W-:Y:S03]  /*a040*/  HMMA.16816.F32 R96, R152, R10, R96 ;  /* 0x0000000a9860723c */ /* 0x000fe60000001860 */
[----:B------:R-:W-:Y:S02]  /*a050*/  FADD.FTZ R4, R103, R4 ;  /* 0x0000000467047221 */ /* 0x000fe40000010000 */
[----:B------:R-:W-:Y:S02]  /*a060*/  FADD.FTZ R0, R171, R0 ;  /* 0x00000000ab007221 */ /* 0x000fe40000010000 */
[----:B------:R-:W-:Y:S02]  /*a070*/  FADD.FTZ R4, R164, R4 ;  /* 0x00000004a4047221 */ /* 0x000fe40000010000 */
[----:B------:R-:W-:Y:S03]  /*a080*/  FADD.FTZ R2, R170, R0 ;  /* 0x00000000aa027221 */ /* 0x000fe60000010000 */
[----:B------:R-:W-:Y:S01]  /*a090*/  FADD.FTZ R0, R102, R4 ;  /* 0x0000000466007221 */ /* 0x000fe20000010000 */
[----:B------:R-:W-:Y:S01]  /*a0a0*/  MOV R102, R3 ;  /* 0x0000000300667202 */ /* 0x000fe20000000f00 */
[----:B------:R-:W-:Y:S02]  /*a0b0*/  FADD.FTZ R2, R169, R2 ;  /* 0x00000002a9027221 */ /* 0x000fe40000010000 */
[----:B------:R-:W-:Y:S01]  /*a0c0*/  FADD.FTZ R0, R101, R0 ;  /* 0x0000000065007221 */ /* 0x000fe20000010000 */
[----:B------:R-:W-:Y:S02]  /*a0d0*/  MOV R101, R100 ;  /* 0x0000006400657202 */ /* 0x000fe40000000f00 */
[----:B------:R4:W-:Y:S04]  /*a0e0*/  STL [R1+0x10], R2 ;  /* 0x0000100201007387 */ /* 0x0009e80000100800 */
[----:B------:R4:W-:Y:S01]  /*a0f0*/  STL [R1+0x14], R0 ;  /* 0x0000140001007387 */ /* 0x0009e20000100800 */
[----:B------:R-:W-:-:S05]  /*a100*/  @P0 BRA `(.L_x_6) ;  /* 0xffffbf7000000947 */ /* 0x000fca000383ffff */
.L_x_5:
[----:B---34-:R-:W2:Y:S04]  /*a110*/  LDL.LU R0, [R1+0x10] ;  /* 0x0000100001007983 */ /* 0x018ea80000300800 */
[----:B------:R-:W3:Y:S01]  /*a120*/  LDL.LU R2, [R1+0x14] ;  /* 0x0000140001027983 */ /* 0x000ee20000300800 */
[----:B------:R-:W-:-:S02]  /*a130*/  MOV R16, 0xff800000 ;  /* 0xff80000000107802 */ /* 0x000fc40000000f00 */
[----:B------:R-:W-:Y:S02]  /*a140*/  MOV R17, 0xff800000 ;  /* 0xff80000000117802 */ /* 0x000fe40000000f00 */
[----:B------:R-:W-:Y:S01]  /*a150*/  PLOP3.LUT P2, PT, PT, PT, PT, 0x8, 0x0 ;  /* 0x000000000000781c */ /* 0x000fe20003f4e170 */
[----:B--2---:R-:W1:Y:S04]  /*a160*/  SHFL.BFLY PT, R6, R0, 0x2, 0x1f ;  /* 0x0c401f0000067f89 */ /* 0x004e6800000e0000 */
[----:B---3--:R-:W2:Y:S01]  /*a170*/  SHFL.BFLY PT, R7, R2, 0x2, 0x1f ;  /* 0x0c401f0002077f89 */ /* 0x008ea200000e0000 */
[----:B-1----:R-:W-:Y:S02]  /*a180*/  FADD.FTZ R6, R6, R0 ;  /* 0x0000000006067221 */ /* 0x002fe40000010000 */
[----:B--2---:R-:W-:-:S03]  /*a190*/  FADD.FTZ R7, R7, R2 ;  /* 0x0000000207077221 */ /* 0x004fc60000010000 */
[----:B------:R-:W1:Y:S01]  /*a1a0*/  SHFL.BFLY PT, R0, R6, 0x1, 0x1f ;  /* 0x0c201f0006007f89 */ /* 0x000e6200000e0000 */
[----:B------:R-:W-:-:S03]  /*a1b0*/  MOV R2, RZ ;  /* 0x000000ff00027202 */ /* 0x000fc60000000f00 */
[----:B------:R-:W2:Y:S01]  /*a1c0*/  SHFL.BFLY PT, R4, R7, 0x1, 0x1f ;  /* 0x0c201f0007047f89 */ /* 0x000ea200000e0000 */
[----:B-1----:R-:W-:Y:S01]  /*a1d0*/  FADD.FTZ R6, R6, R0 ;  /* 0x0000000006067221 */ /* 0x002fe20000010000 */
[----:B------:R-:W-:Y:S01]  /*a1e0*/  MOV R0, RZ ;  /* 0x000000ff00007202 */ /* 0x000fe20000000f00 */
[----:B--2---:R-:W-:-:S03]  /*a1f0*/  FADD.FTZ R7, R4, R7 ;  /* 0x0000000704077221 */ /* 0x004fc60000010000 */
[----:B------:R-:W-:Y:S02]  /*a200*/  FSETP.NE.FTZ.AND P1, PT, R6, RZ, PT ;  /* 0x000000ff0600720b */ /* 0x000fe40003f35000 */
[----:B------:R-:W-:-:S11]  /*a210*/  FSETP.NE.FTZ.AND P0, PT, R7, RZ, PT ;  /* 0x000000ff0700720b */ /* 0x000fd60003f15000 */
[----:B------:R-:W1:Y:S01]  /*a220*/  @P1 MUFU.RCP R2, R6 ;  /* 0x0000000600021308 */ /* 0x000e620000001000 */
[----:B------:R-:W-:-:S05]  /*a230*/  @P1 MOV R4, 0x3f317218 ;  /* 0x3f31721800041802 */ /* 0x000fca0000000f00 */
[----:B------:R-:W-:Y:S02]  /*a240*/  @P1 FMUL.FTZ R5, R4, c[0x0][0x2d0] ;  /* 0x0000b40004051a20 */ /* 0x000fe40000410000 */
[----:B------:R-:W-:Y:S08]  /*a250*/  @P0 MUFU.RCP R0, R7 ;  /* 0x0000000700000308 */ /* 0x000ff00000001000 */
[----:B------:R-:W2:Y:S01]  /*a260*/  @P1 MUFU.LG2 R6, R6 ;  /* 0x0000000600061308 */ /* 0x000ea20000000c00 */
[----:B-1----:R-:W-:-:S02]  /*a270*/  FMUL.FTZ R104, R2, R104 ;  /* 0x0000006802687220 */ /* 0x002fc40000410000 */
[C---:B------:R-:W-:Y:S02]  /*a280*/  FMUL.FTZ R105, R2.reuse, R105 ;  /* 0x0000006902697220 */ /* 0x040fe40000410000 */
[C---:B------:R-:W-:Y:S02]  /*a290*/  FMUL.FTZ R108, R2.reuse, R108 ;  /* 0x0000006c026c7220 */ /* 0x040fe40000410000 */
[C---:B------:R-:W-:Y:S01]  /*a2a0*/  FMUL.FTZ R109, R2.reuse, R109 ;  /* 0x0000006d026d7220 */ /* 0x040fe20000410000 */
[----:B------:R-:W1:Y:S01]  /*a2b0*/  @P0 MUFU.LG2 R7, R7 ;  /* 0x0000000700070308 */ /* 0x000e620000000c00 */
[C---:B------:R-:W-:Y:S02]  /*a2c0*/  FMUL.FTZ R112, R2.reuse, R112 ;  /* 0x0000007002707220 */ /* 0x040fe40000410000 */
[C---:B------:R-:W-:Y:S02]  /*a2d0*/  FMUL.FTZ R113, R2.reuse, R113 ;  /* 0x0000007102717220 */ /* 0x040fe40000410000 */
[----:B------:R-:W-:-:S02]  /*a2e0*/  FMUL.FTZ R116, R2, R116 ;  /* 0x0000007402747220 */ /* 0x000fc40000410000 */
[C---:B------:R-:W-:Y:S02]  /*a2f0*/  FMUL.FTZ R117, R2.reuse, R117 ;  /* 0x0000007502757220 */ /* 0x040fe40000410000 */
[C---:B------:R-:W-:Y:S02]  /*a300*/  FMUL.FTZ R120, R2.reuse, R120 ;  /* 0x0000007802787220 */ /* 0x040fe40000410000 */
[C---:B------:R-:W-:Y:S02]  /*a310*/  FMUL.FTZ R121, R2.reuse, R121 ;  /* 0x0000007902797220 */ /* 0x040fe40000410000 */
        /* <DEDUP_REMOVED lines=37> */
[----:B------:R-:W-:Y:S01]  /*a570*/  FMUL.FTZ R97, R2, R97 ;  /* 0x0000006102617220 */ /* 0x000fe20000410000 */
[----:B------:R-:W-:Y:S01]  /*a580*/  @P0 MOV R2, 0x3f317218 ;  /* 0x3f31721800020802 */ /* 0x000fe20000000f00 */
[----:B--2---:R-:W-:-:S02]  /*a590*/  @P1 FMUL.FTZ R6, R6, 0.69314718246459960938 ;  /* 0x3f31721806061820 */ /* 0x004fc40000410000 */
[----:B-1----:R-:W-:Y:S02]  /*a5a0*/  @P0 FMUL.FTZ R4, R7, 0.69314718246459960938 ;  /* 0x3f31721807040820 */ /* 0x002fe40000410000 */
[----:B------:R-:W-:Y:S02]  /*a5b0*/  @P0 FMUL.FTZ R2, R2, c[0x0][0x2d0] ;  /* 0x0000b40002020a20 */ /* 0x000fe40000410000 */
        /* <DEDUP_REMOVED lines=47> */
[----:B------:R-:W-:Y:S02]  /*a8b0*/  FMUL.FTZ R99, R0, R99 ;  /* 0x0000006300637220 */ /* 0x000fe40000410000 */
[----:B------:R-:W-:Y:S02]  /*a8c0*/  @P1 FFMA.FTZ R16, R5, R100, R6 ;  /* 0x0000006405101223 */ /* 0x000fe40000010006 */
[----:B------:R-:W-:Y:S02]  /*a8d0*/  @P0 FFMA.FTZ R17, R2, R3, R4 ;  /* 0x0000000302110223 */ /* 0x000fe40000010004 */
.L_x_3:
[----:B------:R-:W-:Y:S05]  /*a8e0*/  @P2 BRA `(.L_x_7) ;  /* 0x0000198000002947 */ /* 0x000fea0003800000 */
[----:B------:R-:W1:Y:S01]  /*a8f0*/  S2R R7, SR_TID.X ;  /* 0x0000000000077919 */ /* 0x000e620000002100 */
[----:B------:R-:W-:Y:S01]  /*a900*/  IMAD R0, RZ, RZ, -UR9 ;  /* 0x80000009ff007e24 */ /* 0x000fe2000f8e02ff */
[----:B------:R-:W-:Y:S01]  /*a910*/  ULDC.64 UR4, c[0x0][0x4d0] ;  /* 0x0001340000047ab9 */ /* 0x000fe20000000a00 */
[----:B------:R-:W-:Y:S01]  /*a920*/  MOV R20, c[0x0][0x4e8] ;  /* 0x00013a0000147a02 */ /* 0x000fe20000000f00 */
[----:B------:R-:W2:Y:S01]  /*a930*/  S2R R9, SR_CTAID.Y ;  /* 0x0000000000097919 */ /* 0x000ea20000002600 */
[----:B------:R-:W-:Y:S01]  /*a940*/  UIMAD.WIDE.U32 UR12, UR9, UR4, URZ ;  /* 0x00000004090c72a5 */ /* 0x000fe2000f8e003f */
[----:B------:R-:W-:Y:S01]  /*a950*/  BSSY B0, `(.L_x_8) ;  /* 0x00000ff000007945 */ /* 0x000fe20003800000 */
[----:B------:R-:W-:Y:S01]  /*a960*/  USHF.R.S32.HI UR6, URZ, 0x1f, UR9 ;  /* 0x0000001f3f067899 */ /* 0x000fe20008011409 */
[----:B------:R-:W3:Y:S01]  /*a970*/  S2R R10, SR_CTAID.Z ;  /* 0x00000000000a7919 */ /* 0x000ee20000002700 */
[----:B------:R-:W-:-:S02]  /*a980*/  ISETP.NE.AND P1, PT, R20, 0x1, PT ;  /* 0x000000011400780c */ /* 0x000fc40003f25270 */
[----:B------:R-:W-:Y:S01]  /*a990*/  IMAD.U32 R2, RZ, RZ, UR12 ;  /* 0x0000000cff027e24 */ /* 0x000fe2000f8e00ff */
[----:B------:R-:W-:Y:S01]  /*a9a0*/  MOV R3, UR13 ;  /* 0x0000000d00037c02 */ /* 0x000fe20008000f00 */
[----:B------:R-:W4:Y:S01]  /*a9b0*/  S2R R19, SR_CTAID.X ;  /* 0x0000000000137919 */ /* 0x000f220000002500 */
[----:B------:R-:W-:-:S04]  /*a9c0*/  UIMAD UR7, UR6, UR4, URZ ;  /* 0x00000004060772a4 */ /* 0x000fc8000f8e023f */
[----:B------:R-:W-:-:S03]  /*a9d0*/  UIMAD UR7, UR9, UR5, UR7 ;  /* 0x00000005090772a4 */ /* 0x000fc6000f8e0207 */
[----:B------:R-:W-:Y:S02]  /*a9e0*/  ULDC.64 UR4, c[0x0][0x438] ;  /* 0x00010e0000047ab9 */ /* 0x000fe40000000a00 */
[----:B------:R-:W-:Y:S01]  /*a9f0*/  UIMAD.WIDE.U32 UR14, UR9, UR4, URZ ;  /* 0x00000004090e72a5 */ /* 0x000fe2000f8e003f */
[----:B-1----:R-:W-:Y:S01]  /*aa00*/  SHF.R.S32.HI R5, RZ, 0x1f, R7 ;  /* 0x0000001fff057819 */ /* 0x002fe20000011407 */
[----:B------:R-:W-:Y:S02]  /*aa10*/  UIMAD UR4, UR6, UR4, URZ ;  /* 0x00000004060472a4 */ /* 0x000fe4000f8e023f */
[----:B------:R-:W-:Y:S01]  /*aa20*/  UIADD3 UR7, UR13, UR7, URZ ;  /* 0x000000070d077290 */ /* 0x000fe2000fffe03f */
[----:B--2---:R-:W-:Y:S01]  /*aa30*/  IMAD R9, R0, c[0x0][0x550], R9 ;  /* 0x0001540000097a24 */ /* 0x004fe200078e0209 */
[CC--:B------:R-:W-:Y:S01]  /*aa40*/  LEA.HI R0, R5.reuse, R7.reuse, RZ, 0x5 ;  /* 0x0000000705007211 */ /* 0x0c0fe200078f28ff */
[----:B------:R-:W-:Y:S01]  /*aa50*/  UIMAD UR4, UR9, UR5, UR4 ;  /* 0x00000005090472a4 */ /* 0x000fe2000f8e0204 */
[----:B------:R-:W-:-:S02]  /*aa60*/  LEA.HI R5, R5, R7, RZ, 0x2 ;  /* 0x0000000705057211 */ /* 0x000fc400078f10ff */
[----:B------:R-:W-:Y:S01]  /*aa70*/  LOP3.LUT R4, R0, 0xffffffe0, RZ, 0xc0, !PT ;  /* 0xffffffe000047812 */ /* 0x000fe200078ec0ff */
[----:B------:R-:W-:Y:S01]  /*aa80*/  UIADD3 UR4, UR15, UR4, URZ ;  /* 0x000000040f047290 */ /* 0x000fe2000fffe03f */
[--C-:B------:R-:W-:Y:S02]  /*aa90*/  SHF.R.S32.HI R6, RZ, 0x5, R0.reuse ;  /* 0x00000005ff067819 */ /* 0x100fe40000011400 */
[----:B------:R-:W-:Y:S01]  /*aaa0*/  SHF.R.S32.HI R0, RZ, 0x1f, R0 ;  /* 0x0000001fff007819 */ /* 0x000fe20000011400 */
[----:B------:R-:W-:Y:S01]  /*aab0*/  IMAD.IADD R14, R7, 0x1, -R4 ;  /* 0x00000001070e7824 */ /* 0x000fe200078e0a04 */
[----:B------:R-:W-:Y:S01]  /*aac0*/  LOP3.LUT R3, R5, 0xfffffffc, RZ, 0xc0, !PT ;  /* 0xfffffffc05037812 */ /* 0x000fe200078ec0ff */
[----:B------:R-:W-:Y:S01]  /*aad0*/  IMAD.MOV.U32 R4, RZ, RZ, R2 ;  /* 0x000000ffff047224 */ /* 0x000fe200078e0002 */
[----:B------:R-:W-:Y:S01]  /*aae0*/  LEA.HI R0, R0, R6, RZ, 0x3 ;  /* 0x0000000600007211 */ /* 0x000fe200078f18ff */
[----:B------:R-:W-:Y:S01]  /*aaf0*/  IMAD.U32 R5, RZ, RZ, UR7 ;  /* 0x00000007ff057e24 */ /* 0x000fe2000f8e00ff */
[----:B------:R-:W-:Y:S01]  /*ab00*/  IADD3 R7, -R3, R7, RZ ;  /* 0x0000000703077210 */ /* 0x000fe20007ffe1ff */
[----:B------:R-:W-:Y:S01]  /*ab10*/  IMAD.U32 R3, RZ, RZ, UR15 ;  /* 0x0000000fff037e24 */ /* 0x000fe2000f8e00ff */
[----:B------:R-:W-:Y:S01]  /*ab20*/  LOP3.LUT R0, R0, 0xffffff8, RZ, 0xc0, !PT ;  /* 0x0ffffff800007812 */ /* 0x000fe200078ec0ff */
[----:B---3--:R-:W-:Y:S01]  /*ab30*/  IMAD.WIDE.U32 R4, R10, c[0x0][0x4d8], R4 ;  /* 0x000136000a047a25 */ /* 0x008fe200078e0004 */
[----:B------:R-:W-:-:S02]  /*ab40*/  SHF.R.S32.HI R2, RZ, 0x1f, R14 ;  /* 0x0000001fff027819 */ /* 0x000fc4000001140e */
[----:B------:R-:W-:Y:S01]  /*ab50*/  SHF.R.S32.HI R11, RZ, 0x1f, R10 ;  /* 0x0000001fff0b7819 */ /* 0x000fe2000001140a */
[----:B------:R-:W-:Y:S01]  /*ab60*/  IMAD.IADD R8, R6, 0x1, -R0 ;  /* 0x0000000106087824 */ /* 0x000fe200078e0a00 */
[C---:B------:R-:W-:Y:S02]  /*ab70*/  LEA.HI R0, R7.reuse, R7, RZ, 0x1 ;  /* 0x0000000707007211 */ /* 0x040fe400078f08ff */
[----:B------:R-:W-:Y:S01]  /*ab80*/  LEA.HI R18, R2, R14, RZ, 0x2 ;  /* 0x0000000e02127211 */ /* 0x000fe200078f10ff */
[----:B------:R-:W-:Y:S01]  /*ab90*/  IMAD.U32 R2, RZ, RZ, UR14 ;  /* 0x0000000eff027e24 */ /* 0x000fe2000f8e00ff */
[----:B------:R-:W-:Y:S02]  /*aba0*/  LOP3.LUT R0, R0, 0x1ffffffe, RZ, 0xc0, !PT ;  /* 0x1ffffffe00007812 */ /* 0x000fe400078ec0ff */
[----:B------:R-:W-:Y:S02]  /*abb0*/  SHF.R.S32.HI R6, RZ, 0x2, R18 ;  /* 0x00000002ff067819 */ /* 0x000fe40000011412 */
[----:B------:R-:W-:Y:S01]  /*abc0*/  MOV R3, UR4 ;  /* 0x0000000400037c02 */ /* 0x000fe20008000f00 */
[----:B------:R-:W-:-:S02]  /*abd0*/  IMAD.IADD R0, R7, 0x1, -R0 ;  /* 0x0000000107007824 */ /* 0x000fc400078e0a00 */
[----:B------:R-:W-:Y:S02]  /*abe0*/  IMAD R15, R8, 0x10, R6 ;  /* 0x00000010080f7824 */ /* 0x000fe400078e0206 */
[C---:B------:R-:W-:Y:S02]  /*abf0*/  IMAD R7, R11.reuse, c[0x0][0x4d8], RZ ;  /* 0x000136000b077a24 */ /* 0x040fe400078e02ff */
[----:B------:R-:W-:Y:S01]  /*ac00*/  IMAD R6, R11, c[0x0][0x440], RZ ;  /* 0x000110000b067a24 */ /* 0x000fe200078e02ff */
[----:B------:R-:W-:Y:S01]  /*ac10*/  LEA R0, R0, R15, 0x3 ;  /* 0x0000000f00007211 */ /* 0x000fe200078e18ff */
[C---:B------:R-:W-:Y:S02]  /*ac20*/  IMAD R7, R10.reuse, c[0x0][0x4dc], R7 ;  /* 0x000137000a077a24 */ /* 0x040fe400078e0207 */
[----:B------:R-:W-:Y:S02]  /*ac30*/  IMAD R6, R10, c[0x0][0x444], R6 ;  /* 0x000111000a067a24 */ /* 0x000fe400078e0206 */
[----:B----4-:R-:W-:Y:S01]  /*ac40*/  IMAD R8, R19, 0x80, R0 ;  /* 0x0000008013087824 */ /* 0x010fe200078e0200 */
[----:B------:R-:W-:Y:S01]  /*ac50*/  SHF.R.S32.HI R0, RZ, 0x1f, R9 ;  /* 0x0000001fff007819 */ /* 0x000fe20000011409 */
[----:B------:R-:W-:-:S02]  /*ac60*/  IMAD.IADD R5, R5, 0x1, R7 ;  /* 0x0000000105057824 */ /* 0x000fc400078e0207 */
[----:B------:R-:W-:-:S04]  /*ac70*/  @P1 IMAD.HI.U32 R7, R8, c[0x0][0x4ec], RZ ;  /* 0x00013b0008071a27 */ /* 0x000fc800078e00ff */
[----:B------:R-:W-:-:S04]  /*ac80*/  IMAD.WIDE.U32 R2, R10, c[0x0][0x440], R2 ;  /* 0x000110000a027a25 */ /* 0x000fc800078e0002 */
[----:B------:R-:W-:Y:S01]  /*ac90*/  IMAD.MOV.U32 R10, RZ, RZ, R8 ;  /* 0x000000ffff0a7224 */ /* 0x000fe200078e0008 */
[----:B------:R-:W-:Y:S02]  /*aca0*/  @P1 SHF.R.U32.HI R10, RZ, c[0x0][0x4f0], R7 ;  /* 0x00013c00ff0a1a19 */ /* 0x000fe40000011607 */
[----:B------:R-:W-:Y:S01]  /*acb0*/  IADD3 R3, R3, R6, RZ ;  /* 0x0000000603037210 */ /* 0x000fe20007ffe0ff */
[C---:B------:R-:W-:Y:S02]  /*acc0*/  IMAD R6, R0.reuse, c[0x0][0x4e0], RZ ;  /* 0x0001380000067a24 */ /* 0x040fe400078e02ff */
[----:B------:R-:W-:Y:S02]  /*acd0*/  IMAD R0, R0, c[0x0][0x448], RZ ;  /* 0x0001120000007a24 */ /* 0x000fe400078e02ff */
[----:B------:R-:W-:Y:S02]  /*ace0*/  IMAD.MOV R11, RZ, RZ, -R10 ;  /* 0x000000ffff0b7224 */ /* 0x000fe400078e0a0a */
[----:B------:R-:W-:-:S02]  /*acf0*/  IMAD R13, R9, c[0x0][0x4e4], R6 ;  /* 0x00013900090d7a24 */ /* 0x000fc400078e0206 */
[----:B------:R-:W-:-:S04]  /*ad00*/  IMAD.WIDE.U32 R6, R9, c[0x0][0x448], R2 ;  /* 0x0001120009067a25 */ /* 0x000fc800078e0002 */
[C---:B------:R-:W-:Y:S01]  /*ad10*/  IMAD R12, R9.reuse, c[0x0][0x44c], R0 ;  /* 0x00011300090c7a24 */ /* 0x040fe200078e0200 */
[----:B------:R-:W-:Y:S01]  /*ad20*/  MOV R0, R8 ;  /* 0x0000000800007202 */ /* 0x000fe20000000f00 */
[----:B------:R-:W-:-:S04]  /*ad30*/  IMAD.WIDE.U32 R2, R9, c[0x0][0x4e0], R4 ;  /* 0x0001380009027a25 */ /* 0x000fc800078e0004 */
[----:B------:R-:W-:Y:S01]  /*ad40*/  IMAD R9, R11, c[0x0][0x4e8], R8 ;  /* 0x00013a000b097a24 */ /* 0x000fe200078e0208 */
[----:B------:R-:W-:Y:S01]  /*ad50*/  SHF.R.S32.HI R11, RZ, 0x1f, R10 ;  /* 0x0000001fff0b7819 */ /* 0x000fe2000001140a */
[----:B------:R-:W-:Y:S01]  /*ad60*/  @P1 IMAD.HI.U32 R4, R8, c[0x0][0x4ec], RZ ;  /* 0x00013b0008041a27 */ /* 0x000fe200078e00ff */
[----:B------:R-:W-:Y:S01]  /*ad70*/  BAR.SYNC.DEFER_BLOCKING 0x1, 0x100 ;  /* 0x0044000000007b1d */ /* 0x000fe20000010000 */
[----:B------:R-:W-:Y:S02]  /*ad80*/  IADD3 R2, P0, R10, R2, RZ ;  /* 0x000000020a027210 */ /* 0x000fe40007f1e0ff */
[----:B------:R-:W-:Y:S01]  /*ad90*/  IMAD.IADD R5, R7, 0x1, R12 ;  /* 0x0000000107057824 */ /* 0x000fe200078e020c */
[----:B------:R-:W-:Y:S02]  /*ada0*/  SHF.R.S32.HI R7, RZ, 0x1f, R9 ;  /* 0x0000001fff077819 */ /* 0x000fe40000011409 */
[----:B------:R-:W-:Y:S02]  /*adb0*/  @P1 SHF.R.U32.HI R0, RZ, c[0x0][0x4f0], R4 ;  /* 0x00013c00ff001a19 */ /* 0x000fe40000011604 */
[----:B------:R-:W-:Y:S01]  /*adc0*/  IADD3.X R3, R11, R3, R13, P0, !PT ;  /* 0x000000030b037210 */ /* 0x000fe200007fe40d */
[----:B------:R-:W-:Y:S01]  /*add0*/  IMAD R11, R19, 0x80, R15 ;  /* 0x00000080130b7824 */ /* 0x000fe200078e020f */
[----:B------:R-:W-:Y:S01]  /*ade0*/  MOV R4, R6 ;  /* 0x0000000600047202 */ /* 0x000fe20000000f00 */
[----:B------:R-:W-:Y:S01]  /*adf0*/  IMAD R6, R7, c[0x0][0x4c8], RZ ;  /* 0x0001320007067a24 */ /* 0x000fe200078e02ff */
[----:B------:R-:W-:Y:S01]  /*ae00*/  SHF.R.S32.HI R7, RZ, 0x1f, R0 ;  /* 0x0000001fff077819 */ /* 0x000fe20000011400 */
[----:B------:R-:W-:Y:S01]  /*ae10*/  IMAD.WIDE.U32 R2, R9, c[0x0][0x4c8], R2 ;  /* 0x0001320009027a25 */ /* 0x000fe200078e0002 */
[----:B------:R-:W-:-:S03]  /*ae20*/  LOP3.LUT P1, RZ, R14, 0x3, RZ, 0xc0, !PT ;  /* 0x000000030eff7812 */ /* 0x000fc6000782c0ff */
[----:B------:R-:W-:Y:S02]  /*ae30*/  IMAD.MOV R10, RZ, RZ, -R0 ;  /* 0x000000ffff0a7224 */ /* 0x000fe400078e0a00 */
[----:B------:R-:W-:Y:S01]  /*ae40*/  IMAD R9, R9, c[0x0][0x4cc], R6 ;  /* 0x0001330009097a24 */ /* 0x000fe200078e0206 */
[----:B------:R-:W-:Y:S01]  /*ae50*/  LEA R6, P0, R2, c[0x0][0x4a8], 0x2 ;  /* 0x00012a0002067a11 */ /* 0x000fe200078010ff */
[----:B------:R-:W-:Y:S02]  /*ae60*/  IMAD R10, R10, c[0x0][0x4e8], R8 ;  /* 0x00013a000a0a7a24 */ /* 0x000fe400078e0208 */
[----:B------:R-:W-:Y:S01]  /*ae70*/  IMAD R7, R7, c[0x0][0x430], RZ ;  /* 0x00010c0007077a24 */ /* 0x000fe200078e02ff */
[----:B------:R-:W-:Y:S01]  /*ae80*/  IADD3 R3, R3, R9, RZ ;  /* 0x0000000903037210 */ /* 0x000fe20007ffe0ff */
[----:B------:R-:W-:Y:S01]  /*ae90*/  IMAD.WIDE.U32 R4, R0, c[0x0][0x430], R4 ;  /* 0x00010c0000047a25 */ /* 0x000fe200078e0004 */
[----:B------:R-:W-:Y:S02]  /*aea0*/  SHFL.IDX PT, R8, R6, RZ, 0x1c1f ;  /* 0x001c1fff06087589 */ /* 0x000fe400000e0000 */
[----:B------:R-:W-:Y:S01]  /*aeb0*/  LEA.HI.X R2, R2, c[0x0][0x4ac], R3, 0x2, P0 ;  /* 0x00012b0002027a11 */ /* 0x000fe200000f1403 */
[----:B------:R-:W-:Y:S01]  /*aec0*/  IMAD R0, R0, c[0x0][0x434], R7 ;  /* 0x00010d0000007a24 */ /* 0x000fe200078e0207 */
[----:B------:R-:W-:Y:S01]  /*aed0*/  SHF.R.S32.HI R7, RZ, 0x1f, R10 ;  /* 0x0000001fff077819 */ /* 0x000fe2000001140a */
[----:B------:R-:W-:Y:S03]  /*aee0*/  SHFL.IDX PT, R6, R6, 0x1, 0x1c1f ;  /* 0x003c1f0006067f89 */ /* 0x000fe600000e0000 */
[----:B------:R-:W-:Y:S01]  /*aef0*/  IADD3 R3, R5, R0, RZ ;  /* 0x0000000005037210 */ /* 0x000fe20007ffe0ff */
[----:B------:R-:W-:Y:S01]  /*af00*/  IMAD R0, R7, c[0x0][0x428], RZ ;  /* 0x00010a0007007a24 */ /* 0x000fe200078e02ff */
[----:B------:R-:W1:Y:S01]  /*af10*/  SHFL.IDX PT, R9, R2, RZ, 0x1c1f ;  /* 0x001c1fff02097589 */ /* 0x000e6200000e0000 */
[----:B------:R-:W-:-:S02]  /*af20*/  IMAD R5, R20, c[0x0][0x388], RZ ;  /* 0x0000e20014057a24 */ /* 0x000fc400078e02ff */
[----:B------:R-:W-:Y:S01]  /*af30*/  IMAD R0, R10, c[0x0][0x42c], R0 ;  /* 0x00010b000a007a24 */ /* 0x000fe200078e0200 */
[----:B------:R2:W3:Y:S02]  /*af40*/  SHFL.IDX PT, R7, R2, 0x1, 0x1c1f ;  /* 0x003c1f0002077f89 */ /* 0x0004e400000e0000 */
[----:B------:R-:W-:-:S13]  /*af50*/  ISETP.GE.OR P2, PT, R11, R5, P1 ;  /* 0x000000050b00720c */ /* 0x000fda0000f46670 */
[----:B-1----:R1:W-:Y:S01]  /*af60*/  @!P2 ST.E [R8.64], R16 ;  /* 0x000000100800a985 */ /* 0x0023e2000c10190a */
[----:B--2---:R-:W-:Y:S01]  /*af70*/  IMAD.MOV.U32 R2, RZ, RZ, R4 ;  /* 0x000000ffff027224 */ /* 0x004fe200078e0004 */
[----:B------:R-:W-:-:S03]  /*af80*/  IADD3 R4, R11, 0x8, RZ ;  /* 0x000000080b047810 */ /* 0x000fc60007ffe0ff */
[----:B------:R-:W-:Y:S01]  /*af90*/  IMAD.WIDE.U32 R2, R10, c[0x0][0x428], R2 ;  /* 0x00010a000a027a25 */ /* 0x000fe200078e0002 */
[----:B------:R-:W-:-:S04]  /*afa0*/  ISETP.GE.OR P1, PT, R4, R5, P1 ;  /* 0x000000050400720c */ /* 0x000fc80000f26670 */
[----:B------:R-:W-:Y:S02]  /*afb0*/  IADD3 R0, R3, R0, RZ ;  /* 0x0000000003007210 */ /* 0x000fe40007ffe0ff */
[----:B------:R-:W-:-:S04]  /*afc0*/  LEA R20, P0, R2, c[0x0][0x400], 0x2 ;  /* 0x0001000002147a11 */ /* 0x000fc800078010ff */
[----:B------:R-:W-:Y:S02]  /*afd0*/  LEA.HI.X R19, R2, c[0x0][0x404], R0, 0x2, P0 ;  /* 0x0001010002137a11 */ /* 0x000fe400000f1400 */
[----:B------:R-:W-:Y:S01]  /*afe0*/  LOP3.LUT R0, R18, 0x7ffffffc, RZ, 0xc0, !PT ;  /* 0x7ffffffc12007812 */ /* 0x000fe200078ec0ff */
[----:B---3--:R1:W-:Y:S01]  /*aff0*/  @!P1 ST.E [R6.64], R17 ;  /* 0x0000001106009985 */ /* 0x0083e2000c10190a */
[-C--:B------:R-:W-:Y:S02]  /*b000*/  ISETP.GE.AND P1, PT, R11, R5.reuse, PT ;  /* 0x000000050b00720c */ /* 0x080fe40003f26270 */
[----:B------:R-:W-:Y:S01]  /*b010*/  ISETP.GE.AND P0, PT, R4, R5, PT ;  /* 0x000000050400720c */ /* 0x000fe20003f06270 */
[----:B------:R-:W-:Y:S01]  /*b020*/  IMAD.IADD R0, R14, 0x1, -R0 ;  /* 0x000000010e007824 */ /* 0x000fe200078e0a00 */
[----:B------:R1:W2:Y:S04]  /*b030*/  SHFL.IDX PT, R2, R20, RZ, 0x1c1f ;  /* 0x001c1fff14027589 */ /* 0x0002a800000e0000 */
[----:B------:R1:W3:Y:S01]  /*b040*/  SHFL.IDX PT, R3, R19, RZ, 0x1c1f ;  /* 0x001c1fff13037589 */ /* 0x0002e200000e0000 */
[----:B------:R-:W-:-:S04]  /*b050*/  SHF.L.U32 R4, R0, 0x1, RZ ;  /* 0x0000000100047819 */ /* 0x000fc800000006ff */
[----:B------:R-:W-:Y:S05]  /*b060*/  @P1 BRA `(.L_x_9) ;  /* 0x000008d000001947 */ /* 0x000fea0003800000 */
[C---:B-1----:R-:W-:Y:S02]  /*b070*/  IADD3 R7, R4.reuse, 0x8, RZ ;  /* 0x0000000804077810 */ /* 0x042fe40007ffe0ff */
[C---:B------:R-:W-:Y:S02]  /*b080*/  IADD3 R6, R4.reuse, 0x10, RZ ;  /* 0x0000001004067810 */ /* 0x040fe40007ffe0ff */
[C---:B------:R-:W-:Y:S02]  /*b090*/  IADD3 R5, R4.reuse, 0x18, RZ ;  /* 0x0000001804057810 */ /* 0x040fe40007ffe0ff */
[----:B------:R-:W-:Y:S02]  /*b0a0*/  ISETP.GE.AND P1, PT, R4, c[0x0][0x3c8], PT ;  /* 0x0000f20004007a0c */ /* 0x000fe40003f26270 */
[----:B------:R-:W-:Y:S02]  /*b0b0*/  ISETP.GE.AND P5, PT, R7, c[0x0][0x3c8], PT ;  /* 0x0000f20007007a0c */ /* 0x000fe40003fa6270 */
[----:B------:R-:W-:-:S02]  /*b0c0*/  ISETP.GE.AND P4, PT, R6, c[0x0][0x3c8], PT ;  /* 0x0000f20006007a0c */ /* 0x000fc40003f86270 */
[----:B------:R-:W-:Y:S02]  /*b0d0*/  ISETP.GE.AND P3, PT, R5, c[0x0][0x3c8], PT ;  /* 0x0000f20005007a0c */ /* 0x000fe40003f66270 */
[C---:B------:R-:W-:Y:S02]  /*b0e0*/  IADD3 R0, R4.reuse, 0x20, RZ ;  /* 0x0000002004007810 */ /* 0x040fe40007ffe0ff */
[----:B------:R-:W-:Y:S02]  /*b0f0*/  IADD3 R15, R4, 0x28, RZ ;  /* 0x00000028040f7810 */ /* 0x000fe40007ffe0ff */
[----:B------:R-:W-:Y:S01]  /*b100*/  ISETP.GE.AND P2, PT, R0, c[0x0][0x3c8], PT ;  /* 0x0000f20000007a0c */ /* 0x000fe20003f46270 */
[C---:B--23--:R-:W-:Y:S01]  /*b110*/  @!P1 IMAD.WIDE R8, R4.reuse, 0x4, R2 ;  /* 0x0000000404089825 */ /* 0x04cfe200078e0202 */
[----:B------:R-:W-:Y:S02]  /*b120*/  IADD3 R14, R4, 0x30, RZ ;  /* 0x00000030040e7810 */ /* 0x000fe40007ffe0ff */
[----:B------:R-:W-:-:S02]  /*b130*/  @!P5 LEA.HI R7, R7, R7, RZ, 0x1 ;  /* 0x000000070707d211 */ /* 0x000fc400078f08ff */
[----:B------:R-:W-:Y:S01]  /*b140*/  @!P4 LEA.HI R10, R6, R6, RZ, 0x1 ;  /* 0x00000006060ac211 */ /* 0x000fe200078f08ff */
[----:B------:R1:W-:Y:S01]  /*b150*/  @!P1 ST.E.64 [R8.64], R104 ;  /* 0x0000006808009985 */ /* 0x0003e2000c101b0a */
[----:B------:R-:W-:Y:S02]  /*b160*/  @!P3 LEA.HI R6, R5, R5, RZ, 0x1 ;  /* 0x000000050506b211 */ /* 0x000fe400078f08ff */
[----:B------:R-:W-:Y:S02]  /*b170*/  ISETP.GE.AND P6, PT, R15, c[0x0][0x3c8], PT ;  /* 0x0000f2000f007a0c */ /* 0x000fe40003fc6270 */
[----:B------:R-:W-:Y:S02]  /*b180*/  @!P5 LOP3.LUT R5, R7, 0xfffffffe, RZ, 0xc0, !PT ;  /* 0xfffffffe0705d812 */ /* 0x000fe400078ec0ff */
[----:B------:R-:W-:Y:S02]  /*b190*/  @!P4 LOP3.LUT R10, R10, 0xfffffffe, RZ, 0xc0, !PT ;  /* 0xfffffffe0a0ac812 */ /* 0x000fe400078ec0ff */
[----:B------:R-:W-:Y:S01]  /*b1a0*/  ISETP.GE.AND P1, PT, R14, c[0x0][0x3c8], PT ;  /* 0x0000f2000e007a0c */ /* 0x000fe20003f26270 */
[----:B------:R-:W-:Y:S01]  /*b1b0*/  @!P5 IMAD.WIDE R12, R5, 0x4, R2 ;  /* 0x00000004050cd825 */ /* 0x000fe200078e0202 */
[----:B------:R-:W-:-:S02]  /*b1c0*/  @!P3 LOP3.LUT R6, R6, 0xfffffffe, RZ, 0xc0, !PT ;  /* 0xfffffffe0606b812 */ /* 0x000fc400078ec0ff */
[----:B------:R-:W-:Y:S01]  /*b1d0*/  @!P2 LEA.HI R0, R0, R0, RZ, 0x1 ;  /* 0x000000000000a211 */ /* 0x000fe200078f08ff */
[--C-:B------:R-:W-:Y:S01]  /*b1e0*/  @!P4 IMAD.WIDE R10, R10, 0x4, R2.reuse ;  /* 0x000000040a0ac825 */ /* 0x100fe200078e0202 */
[----:B------:R2:W-:Y:S01]  /*b1f0*/  @!P5 ST.E.64 [R12.64], R108 ;  /* 0x0000006c0c00d985 */ /* 0x0005e2000c101b0a */
[----:B------:R-:W-:Y:S02]  /*b200*/  IADD3 R5, R4, 0x38, RZ ;  /* 0x0000003804057810 */ /* 0x000fe40007ffe0ff */
[----:B------:R-:W-:Y:S01]  /*b210*/  @!P2 LOP3.LUT R0, R0, 0xfffffffe, RZ, 0xc0, !PT ;  /* 0xfffffffe0000a812 */ /* 0x000fe200078ec0ff */
[----:B------:R3:W-:Y:S01]  /*b220*/  @!P4 ST.E.64 [R10.64], R112 ;  /* 0x000000700a00c985 */ /* 0x0007e2000c101b0a */
[----:B------:R-:W-:Y:S01]  /*b230*/  ISETP.GE.AND P5, PT, R5, c[0x0][0x3c8], PT ;  /* 0x0000f20005007a0c */ /* 0x000fe20003fa6270 */
[----:B-1----:R-:W-:-:S04]  /*b240*/  @!P3 IMAD.WIDE R8, R6, 0x4, R2 ;  /* 0x000000040608b825 */ /* 0x002fc800078e0202 */
[----:B------:R-:W-:Y:S01]  /*b250*/  @!P2 IMAD.WIDE R6, R0, 0x4, R2 ;  /* 0x000000040006a825 */ /* 0x000fe200078e0202 */
[----:B------:R1:W-:Y:S01]  /*b260*/  @!P3 ST.E.64 [R8.64], R116 ;  /* 0x000000740800b985 */ /* 0x0003e2000c101b0a */
[----:B------:R-:W-:Y:S02]  /*b270*/  @!P1 LEA.HI R0, R14, R14, RZ, 0x1 ;  /* 0x0000000e0e009211 */ /* 0x000fe400078f08ff */
[----:B------:R-:W-:Y:S01]  /*b280*/  IADD3 R14, R4, 0x60, RZ ;  /* 0x00000060040e7810 */ /* 0x000fe20007ffe0ff */
[----:B------:R4:W-:Y:S01]  /*b290*/  @!P2 ST.E.64 [R6.64], R120 ;  /* 0x000000780600a985 */ /* 0x0009e2000c101b0a */
[----:B------:R-:W-:Y:S02]  /*b2a0*/  @!P1 LOP3.LUT R0, R0, 0xfffffffe, RZ, 0xc0, !PT ;  /* 0xfffffffe00009812 */ /* 0x000fe400078ec0ff */
[C---:B--2---:R-:W-:Y:S02]  /*b2b0*/  IADD3 R12, R4.reuse, 0x50, RZ ;  /* 0x00000050040c7810 */ /* 0x044fe40007ffe0ff */
[----:B---3--:R-:W-:-:S02]  /*b2c0*/  IADD3 R10, R4, 0x40, RZ ;  /* 0x00000040040a7810 */ /* 0x008fc40007ffe0ff */
[----:B------:R-:W-:Y:S02]  /*b2d0*/  IADD3 R11, R4, 0x48, RZ ;  /* 0x00000048040b7810 */ /* 0x000fe40007ffe0ff */
[----:B------:R-:W-:Y:S02]  /*b2e0*/  ISETP.GE.AND P4, PT, R10, c[0x0][0x3c8], PT ;  /* 0x0000f2000a007a0c */ /* 0x000fe40003f86270 */
[----:B------:R-:W-:Y:S02]  /*b2f0*/  ISETP.GE.AND P3, PT, R11, c[0x0][0x3c8], PT ;  /* 0x0000f2000b007a0c */ /* 0x000fe40003f66270 */
[----:B------:R-:W-:Y:S02]  /*b300*/  ISETP.GE.AND P2, PT, R12, c[0x0][0x3c8], PT ;  /* 0x0000f2000c007a0c */ /* 0x000fe40003f46270 */
[----:B-1----:R-:W-:Y:S02]  /*b310*/  @!P6 LEA.HI R8, R15, R15, RZ, 0x1 ;  /* 0x0000000f0f08e211 */ /* 0x002fe400078f08ff */
[----:B------:R-:W-:-:S02]  /*b320*/  IADD3 R15, R4, 0x58, RZ ;  /* 0x00000058040f7810 */ /* 0x000fc40007ffe0ff */
[----:B------:R-:W-:Y:S01]  /*b330*/  @!P6 LOP3.LUT R8, R8, 0xfffffffe, RZ, 0xc0, !PT ;  /* 0xfffffffe0808e812 */ /* 0x000fe200078ec0ff */
[----:B----4-:R-:W-:Y:S01]  /*b340*/  @!P1 IMAD.WIDE R6, R0, 0x4, R2 ;  /* 0x0000000400069825 */ /* 0x010fe200078e0202 */
[----:B------:R-:W-:-:S05]  /*b350*/  @!P5 LEA.HI R0, R5, R5, RZ, 0x1 ;  /* 0x000000050500d211 */ /* 0x000fca00078f08ff */
[----:B------:R-:W-:Y:S01]  /*b360*/  @!P2 LEA.HI R5, R12, R12, RZ, 0x1 ;  /* 0x0000000c0c05a211 */ /* 0x000fe200078f08ff */
[--C-:B------:R-:W-:Y:S01]  /*b370*/  @!P6 IMAD.WIDE R8, R8, 0x4, R2.reuse ;  /* 0x000000040808e825 */ /* 0x100fe200078e0202 */
[----:B------:R-:W-:Y:S02]  /*b380*/  @!P5 LOP3.LUT R0, R0, 0xfffffffe, RZ, 0xc0, !PT ;  /* 0xfffffffe0000d812 */ /* 0x000fe400078ec0ff */
[----:B------:R-:W-:Y:S02]  /*b390*/  @!P2 LOP3.LUT R5, R5, 0xfffffffe, RZ, 0xc0, !PT ;  /* 0xfffffffe0505a812 */ /* 0x000fe400078ec0ff */
[----:B------:R-:W-:Y:S01]  /*b3a0*/  @!P6 ST.E.64 [R8.64], R124 ;  /* 0x0000007c0800e985 */ /* 0x000fe2000c101b0a */
[----:B------:R-:W-:Y:S02]  /*b3b0*/  ISETP.GE.AND P6, PT, R14, c[0x0][0x3c8], PT ;  /* 0x0000f2000e007a0c */ /* 0x000fe40003fc6270 */
[----:B------:R-:W-:Y:S01]  /*b3c0*/  @!P2 IMAD.WIDE R12, R5, 0x4, R2 ;  /* 0x00000004050ca825 */ /* 0x000fe200078e0202 */
[----:B------:R1:W-:Y:S01]  /*b3d0*/  @!P1 ST.E.64 [R6.64], R128 ;  /* 0x0000008006009985 */ /* 0x0003e2000c101b0a */
[----:B------:R-:W-:-:S02]  /*b3e0*/  ISETP.GE.AND P1, PT, R15, c[0x0][0x3c8], PT ;  /* 0x0000f2000f007a0c */ /* 0x000fc40003f26270 */
[----:B------:R-:W-:Y:S02]  /*b3f0*/  IADD3 R5, R4, 0x68, RZ ;  /* 0x0000006804057810 */ /* 0x000fe40007ffe0ff */
[----:B-1----:R-:W-:Y:S02]  /*b400*/  @!P4 LEA.HI R7, R10, R10, RZ, 0x1 ;  /* 0x0000000a0a07c211 */ /* 0x002fe400078f08ff */
[----:B------:R-:W-:Y:S01]  /*b410*/  @!P3 LEA.HI R6, R11, R11, RZ, 0x1 ;  /* 0x0000000b0b06b211 */ /* 0x000fe200078f08ff */
[--C-:B------:R-:W-:Y:S01]  /*b420*/  @!P5 IMAD.WIDE R10, R0, 0x4, R2.reuse ;  /* 0x00000004000ad825 */ /* 0x100fe200078e0202 */
[----:B------:R-:W-:Y:S02]  /*b430*/  @!P4 LOP3.LUT R7, R7, 0xfffffffe, RZ, 0xc0, !PT ;  /* 0xfffffffe0707c812 */ /* 0x000fe400078ec0ff */
[----:B------:R-:W-:Y:S02]  /*b440*/  @!P3 LOP3.LUT R6, R6, 0xfffffffe, RZ, 0xc0, !PT ;  /* 0xfffffffe0606b812 */ /* 0x000fe400078ec0ff */
[----:B------:R1:W-:Y:S01]  /*b450*/  @!P5 ST.E.64 [R10.64], R132 ;  /* 0x000000840a00d985 */ /* 0x0003e2000c101b0a */
[----:B------:R-:W-:Y:S01]  /*b460*/  @!P4 IMAD.WIDE R8, R7, 0x4, R2 ;  /* 0x000000040708c825 */ /* 0x000fe200078e0202 */
[----:B------:R-:W-:-:S02]  /*b470*/  ISETP.GE.AND P5, PT, R5, c[0x0][0x3c8], PT ;  /* 0x0000f20005007a0c */ /* 0x000fc40003fa6270 */
[----:B------:R-:W-:Y:S01]  /*b480*/  @!P6 LEA.HI R0, R14, R14, RZ, 0x1 ;  /* 0x0000000e0e00e211 */ /* 0x000fe200078f08ff */
[----:B------:R-:W-:Y:S01]  /*b490*/  @!P3 IMAD.WIDE R6, R6, 0x4, R2 ;  /* 0x000000040606b825 */ /* 0x000fe200078e0202 */
[----:B------:R2:W-:Y:S02]  /*b4a0*/  @!P4 ST.E.64 [R8.64], R136 ;  /* 0x000000880800c985 */ /* 0x0005e4000c101b0a */
[----:B------:R-:W-:Y:S02]  /*b4b0*/  @!P6 LOP3.LUT R0, R0, 0xfffffffe, RZ, 0xc0, !PT ;  /* 0xfffffffe0000e812 */ /* 0x000fe400078ec0ff */
[----:B------:R3:W-:Y:S04]  /*b4c0*/  @!P3 ST.E.64 [R6.64], R140 ;  /* 0x0000008c0600b985 */ /* 0x0007e8000c101b0a */
[----:B------:R4:W-:Y:S01]  /*b4d0*/  @!P2 ST.E.64 [R12.64], R144 ;  /* 0x000000900c00a985 */ /* 0x0009e2000c101b0a */
[----:B-1----:R-:W-:-:S02]  /*b4e0*/  IADD3 R10, R4, 0x78, RZ ;  /* 0x00000078040a7810 */ /* 0x002fc40007ffe0ff */
[----:B------:R-:W-:Y:S02]  /*b4f0*/  IADD3 R11, R4, 0x80, RZ ;  /* 0x00000080040b7810 */ /* 0x000fe40007ffe0ff */
[----:B------:R-:W-:Y:S02]  /*b500*/  ISETP.GE.AND P3, PT, R10, c[0x0][0x3c8], PT ;  /* 0x0000f2000a007a0c */ /* 0x000fe40003f66270 */
[----:B--2---:R-:W-:Y:S02]  /*b510*/  IADD3 R9, R4, 0x70, RZ ;  /* 0x0000007004097810 */ /* 0x004fe40007ffe0ff */
[----:B------:R-:W-:Y:S02]  /*b520*/  ISETP.GE.AND P2, PT, R11, c[0x0][0x3c8], PT ;  /* 0x0000f2000b007a0c */ /* 0x000fe40003f46270 */
[----:B---3--:R-:W-:Y:S02]  /*b530*/  @!P1 LEA.HI R6, R15, R15, RZ, 0x1 ;  /* 0x0000000f0f069211 */ /* 0x008fe400078f08ff */
[----:B------:R-:W-:-:S02]  /*b540*/  ISETP.GE.AND P4, PT, R9, c[0x0][0x3c8], PT ;  /* 0x0000f20009007a0c */ /* 0x000fc40003f86270 */
[----:B------:R-:W-:Y:S02]  /*b550*/  @!P1 LOP3.LUT R6, R6, 0xfffffffe, RZ, 0xc0, !PT ;  /* 0xfffffffe06069812 */ /* 0x000fe400078ec0ff */
[----:B----4-:R-:W-:Y:S02]  /*b560*/  IADD3 R12, R4, 0x88, RZ ;  /* 0x00000088040c7810 */ /* 0x010fe40007ffe0ff */
[----:B------:R-:W-:Y:S01]  /*b570*/  @!P5 LEA.HI R8, R5, R5, RZ, 0x1 ;  /* 0x000000050508d211 */ /* 0x000fe200078f08ff */
[----:B------:R-:W-:-:S05]  /*b580*/  @!P1 IMAD.WIDE R6, R6, 0x4, R2 ;  /* 0x0000000406069825 */ /* 0x000fca00078e0202 */
[----:B------:R1:W-:Y:S01]  /*b590*/  @!P1 ST.E.64 [R6.64], R148 ;  /* 0x0000009406009985 */ /* 0x0003e2000c101b0a */
[----:B------:R-:W-:Y:S02]  /*b5a0*/  ISETP.GE.AND P1, PT, R12, c[0x0][0x3c8], PT ;  /* 0x0000f2000c007a0c */ /* 0x000fe40003f26270 */
[----:B------:R-:W-:-:S04]  /*b5b0*/  @!P4 LEA.HI R5, R9, R9, RZ, 0x1 ;  /* 0x000000090905c211 */ /* 0x000fc800078f08ff */
[----:B------:R-:W-:-:S07]  /*b5c0*/  @!P4 LOP3.LUT R5, R5, 0xfffffffe, RZ, 0xc0, !PT ;  /* 0xfffffffe0505c812 */ /* 0x000fce00078ec0ff */
[----:B------:R-:W-:Y:S01]  /*b5d0*/  @!P1 LEA.HI R9, R12, R12, RZ, 0x1 ;  /* 0x0000000c0c099211 */ /* 0x000fe200078f08ff */
[----:B-1----:R-:W-:Y:S01]  /*b5e0*/  @!P6 IMAD.WIDE R6, R0, 0x4, R2 ;  /* 0x000000040006e825 */ /* 0x002fe200078e0202 */
[----:B------:R-:W-:-:S04]  /*b5f0*/  @!P3 LEA.HI R0, R10, R10, RZ, 0x1 ;  /* 0x0000000a0a00b211 */ /* 0x000fc800078f08ff */
[----:B------:R1:W-:Y:S01]  /*b600*/  @!P6 ST.E.64 [R6.64], R52 ;  /* 0x000000340600e985 */ /* 0x0003e2000c101b0a */
[----:B------:R-:W-:Y:S02]  /*b610*/  @!P3 LOP3.LUT R12, R0, 0xfffffffe, RZ, 0xc0, !PT ;  /* 0xfffffffe000cb812 */ /* 0x000fe400078ec0ff */
[----:B------:R-:W-:-:S03]  /*b620*/  @!P1 LOP3.LUT R0, R9, 0xfffffffe, RZ, 0xc0, !PT ;  /* 0xfffffffe09009812 */ /* 0x000fc600078ec0ff */
[--C-:B------:R-:W-:Y:S01]  /*b630*/  @!P3 IMAD.WIDE R12, R12, 0x4, R2.reuse ;  /* 0x000000040c0cb825 */ /* 0x100fe200078e0202 */
[----:B-1----:R-:W-:Y:S02]  /*b640*/  @!P5 LOP3.LUT R6, R8, 0xfffffffe, RZ, 0xc0, !PT ;  /* 0xfffffffe0806d812 */ /* 0x002fe400078ec0ff */
[----:B------:R-:W-:Y:S01]  /*b650*/  @!P2 LEA.HI R8, R11, R11, RZ, 0x1 ;  /* 0x0000000b0b08a211 */ /* 0x000fe200078f08ff */
[--C-:B------:R-:W-:Y:S01]  /*b660*/  @!P4 IMAD.WIDE R10, R5, 0x4, R2.reuse ;  /* 0x00000004050ac825 */ /* 0x100fe200078e0202 */
[----:B------:R-:W-:Y:S02]  /*b670*/  IADD3 R5, R4, 0xb0, RZ ;  /* 0x000000b004057810 */ /* 0x000fe40007ffe0ff */
[----:B------:R-:W-:Y:S01]  /*b680*/  @!P2 LOP3.LUT R8, R8, 0xfffffffe, RZ, 0xc0, !PT ;  /* 0xfffffffe0808a812 */ /* 0x000fe200078ec0ff */
[----:B------:R-:W-:-:S04]  /*b690*/  @!P5 IMAD.WIDE R6, R6, 0x4, R2 ;  /* 0x000000040606d825 */ /* 0x000fc800078e0202 */
[--C-:B------:R-:W-:Y:S01]  /*b6a0*/  @!P2 IMAD.WIDE R8, R8, 0x4, R2.reuse ;  /* 0x000000040808a825 */ /* 0x100fe200078e0202 */
[----:B------:R1:W-:Y:S04]  /*b6b0*/  @!P5 ST.E.64 [R6.64], R56 ;  /* 0x000000380600d985 */ /* 0x0003e8000c101b0a */
[----:B------:R2:W-:Y:S04]  /*b6c0*/  @!P4 ST.E.64 [R10.64], R60 ;  /* 0x0000003c0a00c985 */ /* 0x0005e8000c101b0a */
[----:B------:R-:W-:Y:S04]  /*b6d0*/  @!P3 ST.E.64 [R12.64], R64 ;  /* 0x000000400c00b985 */ /* 0x000fe8000c101b0a */
[----:B------:R3:W-:Y:S01]  /*b6e0*/  @!P2 ST.E.64 [R8.64], R68 ;  /* 0x000000440800a985 */ /* 0x0007e2000c101b0a */
[----:B------:R-:W-:Y:S01]  /*b6f0*/  ISETP.GE.AND P2, PT, R5, c[0x0][0x3c8], PT ;  /* 0x0000f20005007a0c */ /* 0x000fe20003f46270 */
[----:B-1----:R-:W-:Y:S01]  /*b700*/  @!P1 IMAD.WIDE R6, R0, 0x4, R2 ;  /* 0x0000000400069825 */ /* 0x002fe200078e0202 */
[----:B------:R-:W-:-:S02]  /*b710*/  IADD3 R0, R4, 0xb8, RZ ;  /* 0x000000b804007810 */ /* 0x000fc40007ffe0ff */
[----:B--2---:R-:W-:Y:S02]  /*b720*/  IADD3 R10, R4, 0x90, RZ ;  /* 0x00000090040a7810 */ /* 0x004fe40007ffe0ff */
[----:B------:R1:W-:Y:S01]  /*b730*/  @!P1 ST.E.64 [R6.64], R72 ;  /* 0x0000004806009985 */ /* 0x0003e2000c101b0a */
[----:B------:R-:W-:Y:S02]  /*b740*/  ISETP.GE.AND P1, PT, R0, c[0x0][0x3c8], PT ;  /* 0x0000f20000007a0c */ /* 0x000fe40003f26270 */
[----:B------:R-:W-:Y:S02]  /*b750*/  ISETP.GE.AND P6, PT, R10, c[0x0][0x3c8], PT ;  /* 0x0000f2000a007a0c */ /* 0x000fe40003fc6270 */
[----:B---3--:R-:W-:-:S04]  /*b760*/  IADD3 R8, R4, 0x98, RZ ;  /* 0x0000009804087810 */ /* 0x008fc80007ffe0ff */
[----:B------:R-:W-:-:S05]  /*b770*/  ISETP.GE.AND P5, PT, R8, c[0x0][0x3c8], PT ;  /* 0x0000f20008007a0c */ /* 0x000fca0003fa6270 */
[----:B------:R-:W-:Y:S02]  /*b780*/  @!P1 LEA.HI R0, R0, R0, RZ, 0x1 ;  /* 0x0000000000009211 */ /* 0x000fe400078f08ff */
[----:B------:R-:W-:Y:S02]  /*b790*/  @!P6 LEA.HI R10, R10, R10, RZ, 0x1 ;  /* 0x0000000a0a0ae211 */ /* 0x000fe400078f08ff */
[----:B------:R-:W-:-:S04]  /*b7a0*/  @!P1 LOP3.LUT R0, R0, 0xfffffffe, RZ, 0xc0, !PT ;  /* 0xfffffffe00009812 */ /* 0x000fc800078ec0ff */
[----:B------:R-:W-:-:S04]  /*b7b0*/  @!P5 LEA.HI R12, R8, R8, RZ, 0x1 ;  /* 0x00000008080cd211 */ /* 0x000fc800078f08ff */
[----:B------:R-:W-:Y:S02]  /*b7c0*/  @!P5 LOP3.LUT R12, R12, 0xfffffffe, RZ, 0xc0, !PT ;  /* 0xfffffffe0c0cd812 */ /* 0x000fe400078ec0ff */
[C---:B-1----:R-:W-:Y:S02]  /*b7d0*/  IADD3 R7, R4.reuse, 0xa0, RZ ;  /* 0x000000a004077810 */ /* 0x042fe40007ffe0ff */
[----:B------:R-:W-:Y:S01]  /*b7e0*/  IADD3 R6, R4, 0xa8, RZ ;  /* 0x000000a804067810 */ /* 0x000fe20007ffe0ff */
[----:B------:R-:W-:Y:S01]  /*b7f0*/  @!P5 IMAD.WIDE R12, R12, 0x4, R2 ;  /* 0x000000040c0cd825 */ /* 0x000fe200078e0202 */
[----:B------:R-:W-:Y:S02]  /*b800*/  ISETP.GE.AND P4, PT, R7, c[0x0][0x3c8], PT ;  /* 0x0000f20007007a0c */ /* 0x000fe40003f86270 */
[----:B------:R-:W-:-:S11]  /*b810*/  ISETP.GE.AND P3, PT, R6, c[0x0][0x3c8], PT ;  /* 0x0000f20006007a0c */ /* 0x000fd60003f66270 */
[----:B------:R-:W-:Y:S02]  /*b820*/  @!P4 LEA.HI R8, R7, R7, RZ, 0x1 ;  /* 0x000000070708c211 */ /* 0x000fe400078f08ff */
[----:B------:R-:W-:Y:S02]  /*b830*/  @!P3 LEA.HI R7, R6, R6, RZ, 0x1 ;  /* 0x000000060607b211 */ /* 0x000fe400078f08ff */
[----:B------:R-:W-:Y:S02]  /*b840*/  @!P2 LEA.HI R6, R5, R5, RZ, 0x1 ;  /* 0x000000050506a211 */ /* 0x000fe400078f08ff */
[----:B------:R-:W-:Y:S02]  /*b850*/  @!P6 LOP3.LUT R5, R10, 0xfffffffe, RZ, 0xc0, !PT ;  /* 0xfffffffe0a05e812 */ /* 0x000fe400078ec0ff */
[----:B------:R-:W-:Y:S02]  /*b860*/  @!P4 LOP3.LUT R8, R8, 0xfffffffe, RZ, 0xc0, !PT ;  /* 0xfffffffe0808c812 */ /* 0x000fe400078ec0ff */
[----:B------:R-:W-:Y:S01]  /*b870*/  @!P3 LOP3.LUT R7, R7, 0xfffffffe, RZ, 0xc0, !PT ;  /* 0xfffffffe0707b812 */ /* 0x000fe200078ec0ff */
[----:B------:R-:W-:Y:S01]  /*b880*/  @!P6 IMAD.WIDE R14, R5, 0x4, R2 ;  /* 0x00000004050ee825 */ /* 0x000fe200078e0202 */
[----:B------:R-:W-:-:S03]  /*b890*/  @!P2 LOP3.LUT R6, R6, 0xfffffffe, RZ, 0xc0, !PT ;  /* 0xfffffffe0606a812 */ /* 0x000fc600078ec0ff */
[--C-:B------:R-:W-:Y:S01]  /*b8a0*/  @!P4 IMAD.WIDE R10, R8, 0x4, R2.reuse ;  /* 0x00000004080ac825 */ /* 0x100fe200078e0202 */
[----:B------:R1:W-:Y:S03]  /*b8b0*/  @!P6 ST.E.64 [R14.64], R76 ;  /* 0x0000004c0e00e985 */ /* 0x0003e6000c101b0a */
[--C-:B------:R-:W-:Y:S01]  /*b8c0*/  @!P3 IMAD.WIDE R8, R7, 0x4, R2.reuse ;  /* 0x000000040708b825 */ /* 0x100fe200078e0202 */
[----:B------:R1:W-:Y:S03]  /*b8d0*/  @!P5 ST.E.64 [R12.64], R80 ;  /* 0x000000500c00d985 */ /* 0x0003e6000c101b0a */
[--C-:B------:R-:W-:Y:S01]  /*b8e0*/  @!P2 IMAD.WIDE R6, R6, 0x4, R2.reuse ;  /* 0x000000040606a825 */ /* 0x100fe200078e0202 */
[----:B------:R1:W-:Y:S03]  /*b8f0*/  @!P4 ST.E.64 [R10.64], R84 ;  /* 0x000000540a00c985 */ /* 0x0003e6000c101b0a */
[----:B------:R-:W-:Y:S01]  /*b900*/  @!P1 IMAD.WIDE R2, R0, 0x4, R2 ;  /* 0x0000000400029825 */ /* 0x000fe200078e0202 */
[----:B------:R1:W-:Y:S04]  /*b910*/  @!P3 ST.E.64 [R8.64], R88 ;  /* 0x000000580800b985 */ /* 0x0003e8000c101b0a */
[----:B------:R1:W-:Y:S04]  /*b920*/  @!P2 ST.E.64 [R6.64], R92 ;  /* 0x0000005c0600a985 */ /* 0x0003e8000c101b0a */
[----:B------:R1:W-:Y:S02]  /*b930*/  @!P1 ST.E.64 [R2.64], R96 ;  /* 0x0000006002009985 */ /* 0x0003e4000c101b0a */
.L_x_9:
[----:B------:R-:W-:Y:S05]  /*b940*/  BSYNC B0 ;  /* 0x0000000000007941 */ /* 0x000fea0003800000 */
.L_x_8:
[----:B-1-3--:R1:W3:Y:S04]  /*b950*/  SHFL.IDX PT, R3, R19, 0x1, 0x1c1f ;  /* 0x003c1f0013037f89 */ /* 0x00a2e800000e0000 */
[----:B--2---:R1:W2:Y:S01]  /*b960*/  SHFL.IDX PT, R2, R20, 0x1, 0x1c1f ;  /* 0x003c1f0014027f89 */ /* 0x0042a200000e0000 */
[----:B------:R-:W-:Y:S05]  /*b970*/  @P0 EXIT ;  /* 0x000000000000094d */ /* 0x000fea0003800000 */
[C---:B------:R-:W-:Y:S02]  /*b980*/  IADD3 R0, R4.reuse, 0x8, RZ ;  /* 0x0000000804007810 */ /* 0x040fe40007ffe0ff */
[----:B------:R-:W-:-:S02]  /*b990*/  IADD3 R5, R4, 0x10, RZ ;  /* 0x0000001004057810 */ /* 0x000fc40007ffe0ff */
[----:B------:R-:W-:Y:S02]  /*b9a0*/  ISETP.GE.AND P0, PT, R0, c[0x0][0x3c8], PT ;  /* 0x0000f20000007a0c */ /* 0x000fe40003f06270 */
[----:B------:R-:W-:Y:S02]  /*b9b0*/  IADD3 R10, R4, 0x18, RZ ;  /* 0x00000018040a7810 */ /* 0x000fe40007ffe0ff */
[----:B------:R-:W-:Y:S02]  /*b9c0*/  ISETP.GE.AND P6, PT, R5, c[0x0][0x3c8], PT ;  /* 0x0000f20005007a0c */ /* 0x000fe40003fc6270 */
[----:B------:R-:W-:Y:S02]  /*b9d0*/  ISETP.GE.AND P5, PT, R10, c[0x0][0x3c8], PT ;  /* 0x0000f2000a007a0c */ /* 0x000fe40003fa6270 */
[C---:B------:R-:W-:Y:S02]  /*b9e0*/  ISETP.GE.AND P1, PT, R4.reuse, c[0x0][0x3c8], PT ;  /* 0x0000f20004007a0c */ /* 0x040fe40003f26270 */
[----:B------:R-:W-:-:S02]  /*b9f0*/  IADD3 R11, R4, 0x20, RZ ;  /* 0x00000020040b7810 */ /* 0x000fc40007ffe0ff */
[----:B------:R-:W-:Y:S02]  /*ba00*/  IADD3 R12, R4, 0x28, RZ ;  /* 0x00000028040c7810 */ /* 0x000fe40007ffe0ff */
[----:B------:R-:W-:Y:S02]  /*ba10*/  @!P0 LEA.HI R0, R0, R0, RZ, 0x1 ;  /* 0x0000000000008211 */ /* 0x000fe400078f08ff */
[----:B------:R-:W-:Y:S02]  /*ba20*/  IADD3 R13, R4, 0x30, RZ ;  /* 0x00000030040d7810 */ /* 0x000fe40007ffe0ff */
[----:B------:R-:W-:Y:S02]  /*ba30*/  @!P0 LOP3.LUT R0, R0, 0xfffffffe, RZ, 0xc0, !PT ;  /* 0xfffffffe00008812 */ /* 0x000fe400078ec0ff */
[----:B------:R-:W-:Y:S01]  /*ba40*/  ISETP.GE.AND P4, PT, R11, c[0x0][0x3c8], PT ;  /* 0x0000f2000b007a0c */ /* 0x000fe20003f86270 */
[----:B--23--:R-:W-:Y:S01]  /*ba50*/  @!P1 IMAD.WIDE R8, R4, 0x4, R2 ;  /* 0x0000000404089825 */ /* 0x00cfe200078e0202 */
[----:B------:R-:W-:-:S02]  /*ba60*/  ISETP.GE.AND P3, PT, R12, c[0x0][0x3c8], PT ;  /* 0x0000f2000c007a0c */ /* 0x000fc40003f66270 */
[----:B------:R-:W-:Y:S01]  /*ba70*/  ISETP.GE.AND P2, PT, R13, c[0x0][0x3c8], PT ;  /* 0x0000f2000d007a0c */ /* 0x000fe20003f46270 */
[----:B------:R-:W-:Y:S01]  /*ba80*/  @!P0 IMAD.WIDE R6, R0, 0x4, R2 ;  /* 0x0000000400068825 */ /* 0x000fe200078e0202 */
[----:B------:R-:W-:Y:S01]  /*ba90*/  @!P6 LEA.HI R0, R5, R5, RZ, 0x1 ;  /* 0x000000050500e211 */ /* 0x000fe200078f08ff */
[----:B------:R2:W-:Y:S01]  /*baa0*/  @!P1 ST.E.64 [R8.64], R106 ;  /* 0x0000006a08009985 */ /* 0x0005e2000c101b0a */
[----:B------:R-:W-:Y:S02]  /*bab0*/  @!P5 LEA.HI R5, R10, R10, RZ, 0x1 ;  /* 0x0000000a0a05d211 */ /* 0x000fe400078f08ff */
[----:B------:R-:W-:Y:S01]  /*bac0*/  @!P6 LOP3.LUT R0, R0, 0xfffffffe, RZ, 0xc0, !PT ;  /* 0xfffffffe0000e812 */ /* 0x000fe200078ec0ff */
[----:B------:R3:W-:Y:S01]  /*bad0*/  @!P0 ST.E.64 [R6.64], R110 ;  /* 0x0000006e06008985 */ /* 0x0007e2000c101b0a */
[C---:B------:R-:W-:Y:S02]  /*bae0*/  IADD3 R14, R4.reuse, 0x38, RZ ;  /* 0x00000038040e7810 */ /* 0x040fe40007ffe0ff */
[----:B------:R-:W-:-:S02]  /*baf0*/  IADD3 R15, R4, 0x40, RZ ;  /* 0x00000040040f7810 */ /* 0x000fc40007ffe0ff */
[----:B------:R-:W-:Y:S02]  /*bb00*/  @!P5 LOP3.LUT R5, R5, 0xfffffffe, RZ, 0xc0, !PT ;  /* 0xfffffffe0505d812 */ /* 0x000fe400078ec0ff */
[----:B------:R-:W-:Y:S02]  /*bb10*/  ISETP.GE.AND P1, PT, R14, c[0x0][0x3c8], PT ;  /* 0x0000f2000e007a0c */ /* 0x000fe40003f26270 */
[----:B------:R-:W-:Y:S02]  /*bb20*/  ISETP.GE.AND P0, PT, R15, c[0x0][0x3c8], PT ;  /* 0x0000f2000f007a0c */ /* 0x000fe40003f06270 */
[C---:B------:R-:W-:Y:S02]  /*bb30*/  IADD3 R16, R4.reuse, 0x48, RZ ;  /* 0x0000004804107810 */ /* 0x040fe40007ffe0ff */
[----:B------:R-:W-:Y:S01]  /*bb40*/  IADD3 R17, R4, 0x50, RZ ;  /* 0x0000005004117810 */ /* 0x000fe20007ffe0ff */
[----:B--2---:R-:W-:Y:S01]  /*bb50*/  @!P6 IMAD.WIDE R8, R0, 0x4, R2 ;  /* 0x000000040008e825 */ /* 0x004fe200078e0202 */
[----:B------:R-:W-:-:S03]  /*bb60*/  @!P4 LEA.HI R0, R11, R11, RZ, 0x1 ;  /* 0x0000000b0b00c211 */ /* 0x000fc600078f08ff */
[----:B---3--:R-:W-:Y:S01]  /*bb70*/  @!P5 IMAD.WIDE R6, R5, 0x4, R2 ;  /* 0x000000040506d825 */ /* 0x008fe200078e0202 */
[----:B------:R2:W-:Y:S01]  /*bb80*/  @!P6 ST.E.64 [R8.64], R114 ;  /* 0x000000720800e985 */ /* 0x0005e2000c101b0a */
[----:B------:R-:W-:Y:S02]  /*bb90*/  @!P4 LOP3.LUT R0, R0, 0xfffffffe, RZ, 0xc0, !PT ;  /* 0xfffffffe0000c812 */ /* 0x000fe400078ec0ff */
[----:B------:R-:W-:Y:S01]  /*bba0*/  ISETP.GE.AND P6, PT, R16, c[0x0][0x3c8], PT ;  /* 0x0000f20010007a0c */ /* 0x000fe20003fc6270 */
[----:B------:R3:W-:Y:S01]  /*bbb0*/  @!P5 ST.E.64 [R6.64], R118 ;  /* 0x000000760600d985 */ /* 0x0007e2000c101b0a */
[----:B------:R-:W-:Y:S02]  /*bbc0*/  ISETP.GE.AND P5, PT, R17, c[0x0][0x3c8], PT ;  /* 0x0000f20011007a0c */ /* 0x000fe40003fa6270 */
[----:B------:R-:W-:-:S04]  /*bbd0*/  @!P0 LEA.HI R5, R15, R15, RZ, 0x1 ;  /* 0x0000000f0f058211 */ /* 0x000fc800078f08ff */
[----:B------:R-:W-:Y:S02]  /*bbe0*/  @!P0 LOP3.LUT R5, R5, 0xfffffffe, RZ, 0xc0, !PT ;  /* 0xfffffffe05058812 */ /* 0x000fe400078ec0ff */
[----:B--2---:R-:W-:Y:S02]  /*bbf0*/  @!P3 LEA.HI R8, R12, R12, RZ, 0x1 ;  /* 0x0000000c0c08b211 */ /* 0x004fe400078f08ff */
[----:B---3--:R-:W-:Y:S02]  /*bc00*/  @!P2 LEA.HI R7, R13, R13, RZ, 0x1 ;  /* 0x0000000d0d07a211 */ /* 0x008fe400078f08ff */
[----:B------:R-:W-:Y:S02]  /*bc10*/  @!P3 LOP3.LUT R8, R8, 0xfffffffe, RZ, 0xc0, !PT ;  /* 0xfffffffe0808b812 */ /* 0x000fe400078ec0ff */
[----:B------:R-:W-:Y:S02]  /*bc20*/  @!P2 LOP3.LUT R7, R7, 0xfffffffe, RZ, 0xc0, !PT ;  /* 0xfffffffe0707a812 */ /* 0x000fe400078ec0ff */
[----:B------:R-:W-:Y:S01]  /*bc30*/  @!P1 LEA.HI R6, R14, R14, RZ, 0x1 ;  /* 0x0000000e0e069211 */ /* 0x000fe200078f08ff */
[----:B------:R-:W-:Y:S01]  /*bc40*/  @!P4 IMAD.WIDE R14, R0, 0x4, R2 ;  /* 0x00000004000ec825 */ /* 0x000fe200078e0202 */
[----:B------:R-:W-:-:S02]  /*bc50*/  @!P6 LEA.HI R0, R16, R16, RZ, 0x1 ;  /* 0x000000101000e211 */ /* 0x000fc400078f08ff */
[----:B------:R-:W-:Y:S01]  /*bc60*/  @!P1 LOP3.LUT R6, R6, 0xfffffffe, RZ, 0xc0, !PT ;  /* 0xfffffffe06069812 */ /* 0x000fe200078ec0ff */
[--C-:B------:R-:W-:Y:S01]  /*bc70*/  @!P3 IMAD.WIDE R12, R8, 0x4, R2.reuse ;  /* 0x00000004080cb825 */ /* 0x100fe200078e0202 */
[----:B------:R2:W-:Y:S01]  /*bc80*/  @!P4 ST.E.64 [R14.64], R122 ;  /* 0x0000007a0e00c985 */ /* 0x0005e2000c101b0a */
[----:B------:R-:W-:Y:S02]  /*bc90*/  @!P6 LOP3.LUT R0, R0, 0xfffffffe, RZ, 0xc0, !PT ;  /* 0xfffffffe0000e812 */ /* 0x000fe400078ec0ff */
[--C-:B------:R-:W-:Y:S01]  /*bca0*/  @!P2 IMAD.WIDE R10, R7, 0x4, R2.reuse ;  /* 0x00000004070aa825 */ /* 0x100fe200078e0202 */
[----:B------:R3:W-:Y:S01]  /*bcb0*/  @!P3 ST.E.64 [R12.64], R126 ;  /* 0x0000007e0c00b985 */ /* 0x0007e2000c101b0a */
[----:B------:R-:W-:Y:S02]  /*bcc0*/  IADD3 R16, R4, 0x80, RZ ;  /* 0x0000008004107810 */ /* 0x000fe40007ffe0ff */
[--C-:B------:R-:W-:Y:S01]  /*bcd0*/  @!P1 IMAD.WIDE R8, R6, 0x4, R2.reuse ;  /* 0x0000000406089825 */ /* 0x100fe200078e0202 */
[----:B------:R4:W-:Y:S03]  /*bce0*/  @!P2 ST.E.64 [R10.64], R130 ;  /* 0x000000820a00a985 */ /* 0x0009e6000c101b0a */
[----:B------:R-:W-:Y:S01]  /*bcf0*/  @!P0 IMAD.WIDE R6, R5, 0x4, R2 ;  /* 0x0000000405068825 */ /* 0x000fe200078e0202 */
[----:B------:R-:W-:Y:S01]  /*bd00*/  @!P5 LEA.HI R5, R17, R17, RZ, 0x1 ;  /* 0x000000111105d211 */ /* 0x000fe200078f08ff */
[----:B------:R1:W-:Y:S01]  /*bd10*/  @!P1 ST.E.64 [R8.64], R134 ;  /* 0x0000008608009985 */ /* 0x0003e2000c101b0a */
[----:B------:R-:W-:-:S02]  /*bd20*/  IADD3 R17, R4, 0x88, RZ ;  /* 0x0000008804117810 */ /* 0x000fc40007ffe0ff */
[----:B------:R-:W-:Y:S01]  /*bd30*/  @!P5 LOP3.LUT R5, R5, 0xfffffffe, RZ, 0xc0, !PT ;  /* 0xfffffffe0505d812 */ /* 0x000fe200078ec0ff */
[----:B------:R1:W-:Y:S01]  /*bd40*/  @!P0 ST.E.64 [R6.64], R138 ;  /* 0x0000008a06008985 */ /* 0x0003e2000c101b0a */
[C---:B--2---:R-:W-:Y:S02]  /*bd50*/  IADD3 R14, R4.reuse, 0x78, RZ ;  /* 0x00000078040e7810 */ /* 0x044fe40007ffe0ff */
[C---:B---3--:R-:W-:Y:S02]  /*bd60*/  IADD3 R12, R4.reuse, 0x68, RZ ;  /* 0x00000068040c7810 */ /* 0x048fe40007ffe0ff */
[C---:B------:R-:W-:Y:S02]  /*bd70*/  IADD3 R13, R4.reuse, 0x70, RZ ;  /* 0x00000070040d7810 */ /* 0x040fe40007ffe0ff */
[C---:B----4-:R-:W-:Y:S02]  /*bd80*/  IADD3 R10, R4.reuse, 0x58, RZ ;  /* 0x00000058040a7810 */ /* 0x050fe40007ffe0ff */
[----:B------:R-:W-:-:S02]  /*bd90*/  IADD3 R11, R4, 0x60, RZ ;  /* 0x00000060040b7810 */ /* 0x000fc40007ffe0ff */
[----:B------:R-:W-:Y:S01]  /*bda0*/  ISETP.GE.AND P4, PT, R10, c[0x0][0x3c8], PT ;  /* 0x0000f2000a007a0c */ /* 0x000fe20003f86270 */
[--C-:B-1----:R-:W-:Y:S01]  /*bdb0*/  @!P6 IMAD.WIDE R8, R0, 0x4, R2.reuse ;  /* 0x000000040008e825 */ /* 0x102fe200078e0202 */
[----:B------:R-:W-:Y:S02]  /*bdc0*/  ISETP.GE.AND P3, PT, R11, c[0x0][0x3c8], PT ;  /* 0x0000f2000b007a0c */ /* 0x000fe40003f66270 */
[----:B------:R-:W-:Y:S01]  /*bdd0*/  ISETP.GE.AND P2, PT, R12, c[0x0][0x3c8], PT ;  /* 0x0000f2000c007a0c */ /* 0x000fe20003f46270 */
[----:B------:R-:W-:Y:S01]  /*bde0*/  @!P5 IMAD.WIDE R6, R5, 0x4, R2 ;  /* 0x000000040506d825 */ /* 0x000fe200078e0202 */
[----:B------:R-:W-:Y:S01]  /*bdf0*/  ISETP.GE.AND P0, PT, R14, c[0x0][0x3c8], PT ;  /* 0x0000f2000e007a0c */ /* 0x000fe20003f06270 */
[----:B------:R1:W-:Y:S01]  /*be00*/  @!P6 ST.E.64 [R8.64], R142 ;  /* 0x0000008e0800e985 */ /* 0x0003e2000c101b0a */
[----:B------:R-:W-:Y:S02]  /*be10*/  ISETP.GE.AND P1, PT, R13, c[0x0][0x3c8], PT ;  /* 0x0000f2000d007a0c */ /* 0x000fe40003f26270 */
[----:B------:R-:W-:Y:S01]  /*be20*/  ISETP.GE.AND P6, PT, R16, c[0x0][0x3c8], PT ;  /* 0x0000f20010007a0c */ /* 0x000fe20003fc6270 */
[----:B------:R2:W-:Y:S01]  /*be30*/  @!P5 ST.E.64 [R6.64], R146 ;  /* 0x000000920600d985 */ /* 0x0005e2000c101b0a */
[----:B------:R-:W-:-:S02]  /*be40*/  ISETP.GE.AND P5, PT, R17, c[0x0][0x3c8], PT ;  /* 0x0000f20011007a0c */ /* 0x000fc40003fa6270 */
[----:B------:R-:W-:-:S04]  /*be50*/  @!P4 LEA.HI R0, R10, R10, RZ, 0x1 ;  /* 0x0000000a0a00c211 */ /* 0x000fc800078f08ff */
[----:B------:R-:W-:Y:S02]  /*be60*/  @!P4 LOP3.LUT R0, R0, 0xfffffffe, RZ, 0xc0, !PT ;  /* 0xfffffffe0000c812 */ /* 0x000fe400078ec0ff */
[----:B------:R-:W-:-:S03]  /*be70*/  @!P0 LEA.HI R5, R14, R14, RZ, 0x1 ;  /* 0x0000000e0e058211 */ /* 0x000fc600078f08ff */
[----:B------:R-:W-:Y:S01]  /*be80*/  @!P4 IMAD.WIDE R14, R0, 0x4, R2 ;  /* 0x00000004000ec825 */ /* 0x000fe200078e0202 */
[----:B------:R-:W-:Y:S02]  /*be90*/  @!P0 LOP3.LUT R5, R5, 0xfffffffe, RZ, 0xc0, !PT ;  /* 0xfffffffe05058812 */ /* 0x000fe400078ec0ff */
[----:B------:R-:W-:Y:S02]  /*bea0*/  @!P6 LEA.HI R0, R16, R16, RZ, 0x1 ;  /* 0x000000101000e211 */ /* 0x000fe400078f08ff */
[----:B------:R3:W-:Y:S02]  /*beb0*/  @!P4 ST.E.64 [R14.64], R150 ;  /* 0x000000960e00c985 */ /* 0x0007e4000c101b0a */
[----:B------:R-:W-:Y:S02]  /*bec0*/  @!P6 LOP3.LUT R0, R0, 0xfffffffe, RZ, 0xc0, !PT ;  /* 0xfffffffe0000e812 */ /* 0x000fe400078ec0ff */
[----:B-1----:R-:W-:Y:S02]  /*bed0*/  @!P3 LEA.HI R8, R11, R11, RZ, 0x1 ;  /* 0x0000000b0b08b211 */ /* 0x002fe400078f08ff */
[----:B--2---:R-:W-:-:S02]  /*bee0*/  @!P2 LEA.HI R7, R12, R12, RZ, 0x1 ;  /* 0x0000000c0c07a211 */ /* 0x004fc400078f08ff */
[----:B------:R-:W-:Y:S02]  /*bef0*/  @!P3 LOP3.LUT R8, R8, 0xfffffffe, RZ, 0xc0, !PT ;  /* 0xfffffffe0808b812 */ /* 0x000fe400078ec0ff */
[----:B------:R-:W-:Y:S02]  /*bf00*/  @!P2 LOP3.LUT R7, R7, 0xfffffffe, RZ, 0xc0, !PT ;  /* 0xfffffffe0707a812 */ /* 0x000fe400078ec0ff */
[----:B------:R-:W-:Y:S01]  /*bf10*/  @!P1 LEA.HI R6, R13, R13, RZ, 0x1 ;  /* 0x0000000d0d069211 */ /* 0x000fe200078f08ff */
[----:B------:R-:W-:-:S03]  /*bf20*/  @!P3 IMAD.WIDE R12, R8, 0x4, R2 ;  /* 0x00000004080cb825 */ /* 0x000fc600078e0202 */
[----:B------:R-:W-:Y:S01]  /*bf30*/  @!P1 LOP3.LUT R6, R6, 0xfffffffe, RZ, 0xc0, !PT ;  /* 0xfffffffe06069812 */ /* 0x000fe200078ec0ff */
[--C-:B------:R-:W-:Y:S01]  /*bf40*/  @!P2 IMAD.WIDE R10, R7, 0x4, R2.reuse ;  /* 0x00000004070aa825 */ /* 0x100fe200078e0202 */
[----:B------:R1:W-:Y:S03]  /*bf50*/  @!P3 ST.E.64 [R12.64], R54 ;  /* 0x000000360c00b985 */ /* 0x0003e6000c101b0a */
[--C-:B------:R-:W-:Y:S01]  /*bf60*/  @!P1 IMAD.WIDE R8, R6, 0x4, R2.reuse ;  /* 0x0000000406089825 */ /* 0x100fe200078e0202 */
[----:B------:R2:W-:Y:S01]  /*bf70*/  @!P2 ST.E.64 [R10.64], R58 ;  /* 0x0000003a0a00a985 */ /* 0x0005e2000c101b0a */
[----:B---3--:R-:W-:Y:S02]  /*bf80*/  IADD3 R14, R4, 0xb0, RZ ;  /* 0x000000b0040e7810 */ /* 0x008fe40007ffe0ff */
[----:B------:R-:W-:Y:S01]  /*bf90*/  @!P0 IMAD.WIDE R6, R5, 0x4, R2 ;  /* 0x0000000405068825 */ /* 0x000fe200078e0202 */
[----:B------:R-:W-:Y:S01]  /*bfa0*/  @!P5 LEA.HI R5, R17, R17, RZ, 0x1 ;  /* 0x000000111105d211 */ /* 0x000fe200078f08ff */
[----:B------:R3:W-:Y:S03]  /*bfb0*/  @!P1 ST.E.64 [R8.64], R62 ;  /* 0x0000003e08009985 */ /* 0x0007e6000c101b0a */
[----:B------:R-:W-:Y:S01]  /*bfc0*/  @!P5 LOP3.LUT R5, R5, 0xfffffffe, RZ, 0xc0, !PT ;  /* 0xfffffffe0505d812 */ /* 0x000fe200078ec0ff */
[----:B------:R4:W-:Y:S01]  /*bfd0*/  @!P0 ST.E.64 [R6.64], R66 ;  /* 0x0000004206008985 */ /* 0x0009e2000c101b0a */
[----:B------:R-:W-:-:S02]  /*bfe0*/  ISETP.GE.AND P0, PT, R14, c[0x0][0x3c8], PT ;  /* 0x0000f2000e007a0c */ /* 0x000fc40003f06270 */
[C---:B-1----:R-:W-:Y:S02]  /*bff0*/  IADD3 R12, R4.reuse, 0xa0, RZ ;  /* 0x000000a0040c7810 */ /* 0x042fe40007ffe0ff */
[C---:B------:R-:W-:Y:S02]  /*c000*/  IADD3 R13, R4.reuse, 0xa8, RZ ;  /* 0x000000a8040d7810 */ /* 0x040fe40007ffe0ff */
[C---:B--2---:R-:W-:Y:S02]  /*c010*/  IADD3 R10, R4.reuse, 0x90, RZ ;  /* 0x00000090040a7810 */ /* 0x044fe40007ffe0ff */
[----:B------:R-:W-:Y:S02]  /*c020*/  IADD3 R11, R4, 0x98, RZ ;  /* 0x00000098040b7810 */ /* 0x000fe40007ffe0ff */
[----:B------:R-:W-:Y:S01]  /*c030*/  ISETP.GE.AND P4, PT, R10, c[0x0][0x3c8], PT ;  /* 0x0000f2000a007a0c */ /* 0x000fe20003f86270 */
[----:B---3--:R-:W-:Y:S01]  /*c040*/  @!P6 IMAD.WIDE R8, R0, 0x4, R2 ;  /* 0x000000040008e825 */ /* 0x008fe200078e0202 */
[----:B------:R-:W-:-:S02]  /*c050*/  ISETP.GE.AND P3, PT, R11, c[0x0][0x3c8], PT ;  /* 0x0000f2000b007a0c */ /* 0x000fc40003f66270 */
[----:B------:R-:W-:Y:S01]  /*c060*/  ISETP.GE.AND P2, PT, R12, c[0x0][0x3c8], PT ;  /* 0x0000f2000c007a0c */ /* 0x000fe20003f46270 */
[----:B----4-:R-:W-:Y:S01]  /*c070*/  @!P5 IMAD.WIDE R6, R5, 0x4, R2 ;  /* 0x000000040506d825 */ /* 0x010fe200078e0202 */
[----:B------:R-:W-:Y:S01]  /*c080*/  ISETP.GE.AND P1, PT, R13, c[0x0][0x3c8], PT ;  /* 0x0000f2000d007a0c */ /* 0x000fe20003f26270 */
[----:B------:R1:W-:Y:S01]  /*c090*/  @!P6 ST.E.64 [R8.64], R70 ;  /* 0x000000460800e985 */ /* 0x0003e2000c101b0a */
[----:B------:R-:W-:-:S03]  /*c0a0*/  @!P0 LEA.HI R5, R14, R14, RZ, 0x1 ;  /* 0x0000000e0e058211 */ /* 0x000fc600078f08ff */
[----:B------:R2:W-:Y:S01]  /*c0b0*/  @!P5 ST.E.64 [R6.64], R74 ;  /* 0x0000004a0600d985 */ /* 0x0005e2000c101b0a */
[----:B------:R-:W-:Y:S02]  /*c0c0*/  @!P0 LOP3.LUT R5, R5, 0xfffffffe, RZ, 0xc0, !PT ;  /* 0xfffffffe05058812 */ /* 0x000fe400078ec0ff */
[----:B------:R-:W-:-:S04]  /*c0d0*/  @!P4 LEA.HI R0, R10, R10, RZ, 0x1 ;  /* 0x0000000a0a00c211 */ /* 0x000fc800078f08ff */
[----:B------:R-:W-:-:S05]  /*c0e0*/  @!P4 LOP3.LUT R0, R0, 0xfffffffe, RZ, 0xc0, !PT ;  /* 0xfffffffe0000c812 */ /* 0x000fca00078ec0ff */
[----:B------:R-:W-:Y:S01]  /*c0f0*/  @!P4 IMAD.WIDE R14, R0, 0x4, R2 ;  /* 0x00000004000ec825 */ /* 0x000fe200078e0202 */
[----:B------:R-:W-:-:S04]  /*c100*/  IADD3 R0, R4, 0xb8, RZ ;  /* 0x000000b804007810 */ /* 0x000fc80007ffe0ff */
[----:B------:R3:W-:Y:S01]  /*c110*/  @!P4 ST.E.64 [R14.64], R78 ;  /* 0x0000004e0e00c985 */ /* 0x0007e2000c101b0a */
[----:B-1----:R-:W-:Y:S02]  /*c120*/  @!P3 LEA.HI R8, R11, R11, RZ, 0x1 ;  /* 0x0000000b0b08b211 */ /* 0x002fe400078f08ff */
[----:B--2---:R-:W-:Y:S02]  /*c130*/  @!P2 LEA.HI R7, R12, R12, RZ, 0x1 ;  /* 0x0000000c0c07a211 */ /* 0x004fe400078f08ff */
[----:B------:R-:W-:Y:S02]  /*c140*/  @!P1 LEA.HI R6, R13, R13, RZ, 0x1 ;  /* 0x0000000d0d069211 */ /* 0x000fe400078f08ff */
[----:B------:R-:W-:Y:S02]  /*c150*/  @!P3 LOP3.LUT R8, R8, 0xfffffffe, RZ, 0xc0, !PT ;  /* 0xfffffffe0808b812 */ /* 0x000fe400078ec0ff */
[----:B------:R-:W-:Y:S02]  /*c160*/  @!P2 LOP3.LUT R7, R7, 0xfffffffe, RZ, 0xc0, !PT ;  /* 0xfffffffe0707a812 */ /* 0x000fe400078ec0ff */
[----:B------:R-:W-:Y:S01]  /*c170*/  @!P1 LOP3.LUT R6, R6, 0xfffffffe, RZ, 0xc0, !PT ;  /* 0xfffffffe06069812 */ /* 0x000fe200078ec0ff */
[----:B------:R-:W-:-:S04]  /*c180*/  @!P3 IMAD.WIDE R12, R8, 0x4, R2 ;  /* 0x00000004080cb825 */ /* 0x000fc800078e0202 */
[--C-:B------:R-:W-:Y:S01]  /*c190*/  @!P2 IMAD.WIDE R10, R7, 0x4, R2.reuse ;  /* 0x00000004070aa825 */ /* 0x100fe200078e0202 */
[----:B------:R3:W-:Y:S03]  /*c1a0*/  @!P3 ST.E.64 [R12.64], R82 ;  /* 0x000000520c00b985 */ /* 0x0007e6000c101b0a */
[--C-:B------:R-:W-:Y:S01]  /*c1b0*/  @!P1 IMAD.WIDE R8, R6, 0x4, R2.reuse ;  /* 0x0000000406089825 */ /* 0x100fe200078e0202 */
[----:B------:R3:W-:Y:S03]  /*c1c0*/  @!P2 ST.E.64 [R10.64], R86 ;  /* 0x000000560a00a985 */ /* 0x0007e6000c101b0a */
[----:B------:R-:W-:Y:S01]  /*c1d0*/  @!P0 IMAD.WIDE R6, R5, 0x4, R2 ;  /* 0x0000000405068825 */ /* 0x000fe200078e0202 */
[----:B------:R3:W-:Y:S04]  /*c1e0*/  @!P1 ST.E.64 [R8.64], R90 ;  /* 0x0000005a08009985 */ /* 0x0007e8000c101b0a */
[----:B------:R3:W-:Y:S01]  /*c1f0*/  @!P0 ST.E.64 [R6.64], R94 ;  /* 0x0000005e06008985 */ /* 0x0007e2000c101b0a */
[----:B------:R-:W-:-:S13]  /*c200*/  ISETP.GE.AND P0, PT, R0, c[0x0][0x3c8], PT ;  /* 0x0000f20000007a0c */ /* 0x000fda0003f06270 */
[----:B------:R-:W-:Y:S05]  /*c210*/  @P0 EXIT ;  /* 0x000000000000094d */ /* 0x000fea0003800000 */
[----:B------:R-:W-:-:S04]  /*c220*/  LEA.HI R0, R0, R0, RZ, 0x1 ;  /* 0x0000000000007211 */ /* 0x000fc800078f08ff */
[----:B------:R-:W-:-:S05]  /*c230*/  LOP3.LUT R0, R0, 0xfffffffe, RZ, 0xc0, !PT ;  /* 0xfffffffe00007812 */ /* 0x000fca00078ec0ff */
[----:B------:R-:W-:-:S05]  /*c240*/  IMAD.WIDE R2, R0, 0x4, R2 ;  /* 0x0000000400027825 */ /* 0x000fca00078e0202 */
[----:B------:R-:W-:Y:S01]  /*c250*/  ST.E.64 [R2.64], R98 ;  /* 0x0000006202007985 */ /* 0x000fe2000c101b0a */
[----:B------:R-:W-:Y:S05]  /*c260*/  EXIT ;  /* 0x000000000000794d */ /* 0x000fea0003800000 */
.L_x_7:
[----:B------:R-:W1:Y:S02]  /*c270*/  S2R R0, SR_TID.X ;  /* 0x0000000000007919 */ /* 0x000e640000002100 */
[----:B-1----:R-:W-:-:S13]  /*c280*/  ISETP.GT.AND P0, PT, R0, 0x7f, PT ;  /* 0x0000007f0000780c */ /* 0x002fda0003f04270 */
[----:B------:R-:W-:Y:S05]  /*c290*/  @P0 EXIT ;  /* 0x000000000000094d */ /* 0x000fea0003800000 */
[----:B------:R-:W1:Y:S01]  /*c2a0*/  S2R R8, SR_CTAID.X ;  /* 0x0000000000087919 */ /* 0x000e620000002500 */
[----:B------:R-:W-:-:S05]  /*c2b0*/  MOV R3, c[0x0][0x4e8] ;  /* 0x00013a0000037a02 */ /* 0x000fca0000000f00 */
[----:B------:R-:W-:Y:S01]  /*c2c0*/  IMAD R2, R3, c[0x0][0x388], RZ ;  /* 0x0000e20003027a24 */ /* 0x000fe200078e02ff */
[----:B-1----:R-:W-:-:S04]  /*c2d0*/  LEA R8, R8, R0, 0x7 ;  /* 0x0000000008087211 */ /* 0x002fc800078e38ff */
[----:B------:R-:W-:-:S13]  /*c2e0*/  ISETP.GE.AND P0, PT, R8, R2, PT ;  /* 0x000000020800720c */ /* 0x000fda0003f06270 */
[----:B------:R-:W-:Y:S05]  /*c2f0*/  @P0 EXIT ;  /* 0x000000000000094d */ /* 0x000fea0003800000 */
[----:B------:R-:W1:Y:S01]  /*c300*/  S2R R7, SR_CTAID.Z ;  /* 0x0000000000077919 */ /* 0x000e620000002700 */
[----:B------:R-:W-:Y:S01]  /*c310*/  USHF.R.S32.HI UR6, URZ, 0x1f, UR9 ;  /* 0x0000001f3f067899 */ /* 0x000fe20008011409 */
[----:B------:R-:W-:Y:S01]  /*c320*/  ISETP.NE.AND P0, PT, R3, 0x1, PT ;  /* 0x000000010300780c */ /* 0x000fe20003f05270 */
[----:B------:R-:W-:Y:S01]  /*c330*/  ULDC.64 UR4, c[0x0][0x4d0] ;  /* 0x0001340000047ab9 */ /* 0x000fe20000000a00 */
[----:B------:R-:W2:Y:S01]  /*c340*/  S2R R9, SR_CTAID.Y ;  /* 0x0000000000097919 */ /* 0x000ea20000002600 */
[----:B------:R-:W-:Y:S01]  /*c350*/  UIMAD UR6, UR6, UR4, URZ ;  /* 0x00000004060672a4 */ /* 0x000fe2000f8e023f */
[----:B------:R-:W-:Y:S01]  /*c360*/  IADD3 R4, RZ, -UR9, RZ ;  /* 0x80000009ff047c10 */ /* 0x000fe2000fffe0ff */
[----:B------:R-:W-:Y:S01]  /*c370*/  UIMAD.WIDE.U32 UR12, UR9, UR4, URZ ;  /* 0x00000004090c72a5 */ /* 0x000fe2000f8e003f */
[----:B------:R-:W-:Y:S01]  /*c380*/  MOV R0, R8 ;  /* 0x0000000800007202 */ /* 0x000fe20000000f00 */
[----:B------:R-:W-:-:S04]  /*c390*/  UIMAD UR4, UR9, UR5, UR6 ;  /* 0x00000005090472a4 */ /* 0x000fc8000f8e0206 */
[----:B------:R-:W-:Y:S01]  /*c3a0*/  UIADD3 UR4, UR13, UR4, URZ ;  /* 0x000000040d047290 */ /* 0x000fe2000fffe03f */
[----:B------:R-:W-:Y:S01]  /*c3b0*/  MOV R3, UR13 ;  /* 0x0000000d00037c02 */ /* 0x000fe20008000f00 */
[----:B------:R-:W-:-:S04]  /*c3c0*/  @P0 IMAD.HI.U32 R5, R8, c[0x0][0x4ec], RZ ;  /* 0x00013b0008050a27 */ /* 0x000fc800078e00ff */
[----:B------:R-:W-:Y:S01]  /*c3d0*/  IMAD.U32 R2, RZ, RZ, UR12 ;  /* 0x0000000cff027e24 */ /* 0x000fe2000f8e00ff */
[----:B------:R-:W-:Y:S01]  /*c3e0*/  @P0 SHF.R.U32.HI R0, RZ, c[0x0][0x4f0], R5 ;  /* 0x00013c00ff000a19 */ /* 0x000fe20000011605 */
[----:B------:R-:W-:Y:S01]  /*c3f0*/  IMAD.U32 R3, RZ, RZ, UR4 ;  /* 0x00000004ff037e24 */ /* 0x000fe2000f8e00ff */
[----:B-1----:R-:W-:-:S03]  /*c400*/  SHF.R.S32.HI R6, RZ, 0x1f, R7 ;  /* 0x0000001fff067819 */ /* 0x002fc60000011407 */
[----:B------:R-:W-:-:S04]  /*c410*/  IMAD.WIDE.U32 R2, R7, c[0x0][0x4d8], R2 ;  /* 0x0001360007027a25 */ /* 0x000fc800078e0002 */
[----:B------:R-:W-:Y:S02]  /*c420*/  IMAD R6, R6, c[0x0][0x4d8], RZ ;  /* 0x0001360006067a24 */ /* 0x000fe400078e02ff */
[----:B--2---:R-:W-:Y:S02]  /*c430*/  IMAD R4, R4, c[0x0][0x550], R9 ;  /* 0x0001540004047a24 */ /* 0x004fe400078e0209 */
[----:B------:R-:W-:Y:S01]  /*c440*/  IMAD R5, R7, c[0x0][0x4dc], R6 ;  /* 0x0001370007057a24 */ /* 0x000fe200078e0206 */
[----:B------:R-:W-:Y:S02]  /*c450*/  IADD3 R7, -R0, RZ, RZ ;  /* 0x000000ff00077210 */ /* 0x000fe40007ffe1ff */
[----:B------:R-:W-:Y:S01]  /*c460*/  SHF.R.S32.HI R6, RZ, 0x1f, R4 ;  /* 0x0000001fff067819 */ /* 0x000fe20000011404 */
[----:B------:R-:W-:Y:S02]  /*c470*/  IMAD.IADD R3, R5, 0x1, R3 ;  /* 0x0000000105037824 */ /* 0x000fe400078e0203 */
[----:B------:R-:W-:Y:S01]  /*c480*/  IMAD R5, R7, c[0x0][0x4e8], R8 ;  /* 0x00013a0007057a24 */ /* 0x000fe200078e0208 */
[----:B------:R-:W-:Y:S01]  /*c490*/  SHF.R.S32.HI R7, RZ, 0x1f, R0 ;  /* 0x0000001fff077819 */ /* 0x000fe20000011400 */
[----:B------:R-:W-:-:S02]  /*c4a0*/  IMAD R6, R6, c[0x0][0x4e0], RZ ;  /* 0x0001380006067a24 */ /* 0x000fc400078e02ff */
[----:B------:R-:W-:-:S04]  /*c4b0*/  IMAD.WIDE.U32 R2, R4, c[0x0][0x4e0], R2 ;  /* 0x0001380004027a25 */ /* 0x000fc800078e0002 */
[----:B------:R-:W-:Y:S01]  /*c4c0*/  IMAD R6, R4, c[0x0][0x4e4], R6 ;  /* 0x0001390004067a24 */ /* 0x000fe200078e0206 */
[----:B------:R-:W-:Y:S02]  /*c4d0*/  SHF.R.S32.HI R4, RZ, 0x1f, R5 ;  /* 0x0000001fff047819 */ /* 0x000fe40000011405 */
[----:B------:R-:W-:-:S03]  /*c4e0*/  IADD3 R2, P0, R0, R2, RZ ;  /* 0x0000000200027210 */ /* 0x000fc60007f1e0ff */
[----:B------:R-:W-:Y:S01]  /*c4f0*/  IMAD R0, R4, c[0x0][0x4c8], RZ ;  /* 0x0001320004007a24 */ /* 0x000fe200078e02ff */
[----:B------:R-:W-:-:S03]  /*c500*/  IADD3.X R3, R7, R3, R6, P0, !PT ;  /* 0x0000000307037210 */ /* 0x000fc600007fe406 */
[C---:B------:R-:W-:Y:S02]  /*c510*/  IMAD R0, R5.reuse, c[0x0][0x4cc], R0 ;  /* 0x0001330005007a24 */ /* 0x040fe400078e0200 */
[----:B------:R-:W-:-:S05]  /*c520*/  IMAD.WIDE.U32 R2, R5, c[0x0][0x4c8], R2 ;  /* 0x0001320005027a25 */ /* 0x000fca00078e0002 */
[----:B------:R-:W-:Y:S02]  /*c530*/  IADD3 R0, R3, R0, RZ ;  /* 0x0000000003007210 */ /* 0x000fe40007ffe0ff */
[----:B------:R-:W-:-:S04]  /*c540*/  LEA R4, P0, R2, c[0x0][0x4a8], 0x2 ;  /* 0x00012a0002047a11 */ /* 0x000fc800078010ff */
[----:B------:R-:W-:Y:S02]  /*c550*/  LEA.HI.X R5, R2, c[0x0][0x4ac], R0, 0x2, P0 ;  /* 0x00012b0002057a11 */ /* 0x000fe400000f1400 */
[----:B------:R-:W-:-:S05]  /*c560*/  MOV R0, 0xff800000 ;  /* 0xff80000000007802 */ /* 0x000fca0000000f00 */
[----:B------:R-:W-:Y:S01]  /*c570*/  STG.E [R4.64], R0 ;  /* 0x0000000004007986 */ /* 0x000fe2000c10190a */
[----:B------:R-:W-:Y:S05]  /*c580*/  EXIT ;  /* 0x000000000000794d */ /* 0x000fea0003800000 */
.L_x_10:
[----:B------:R-:W-:-:S00]  /*c590*/  BRA `(.L_x_10) ;  /* 0xfffffff000007947 */ /* 0x000fc0000383ffff */
[----:B------:R-:W-:-:S00]  /*c5a0*/  NOP ;  /* 0x0000000000007918 */ /* 0x000fc00000000000 */
        /* <DEDUP_REMOVED lines=13> */
.L_x_2452:


//--------------------- .text._ZN7cutlass13device_kernelIN5flash19enable_sm80_to_sm89INS1_16FlashAttnFwdSm80INS1_25CollectiveMainloopFwdSm80ILi8ELi1ELb0EN4cute5tupleIJNS5_1CILi128EEENS7_ILi64EEENS7_ILi192EEEEEELi192ENS_6half_tEfNS_4arch4Sm80ELb0ELb0ELb1ELb1ELb0ELb0ELb1ELb1EEENS1_21CollectiveEpilogueFwdINS6_IJS8_SA_S9_EEENS6_IJNS7_ILi1EEESI_SI_EEESC_SE_Li256ELb1ELb1ELb1ELb0EEENS1_36VarlenDynamicPersistentTileSchedulerILi128ELi64ELi256ELi256ELb1ELb1ELb0ELb0ELb1ELb1EEEEEEEEEvNT_6ParamsE --------------------------
	.section	.text._ZN7cutlass13device_kernelIN5flash19enable_sm80_to_sm89INS1_16FlashAttnFwdSm80INS1_25CollectiveMainloopFwdSm80ILi8ELi1ELb0EN4cute5tupleIJNS5_1CILi128EEENS7_ILi64EEENS7_ILi192EEEEEELi192ENS_6half_tEfNS_4arch4Sm80ELb0ELb0ELb1ELb1ELb0ELb0ELb1ELb1EEENS1_21CollectiveEpilogueFwdINS6_IJS8_SA_S9_EEENS6_IJNS7_ILi1EEESI_SI_EEESC_SE_Li256ELb1ELb1ELb1ELb0EEENS1_36VarlenDynamicPersistentTileSchedulerILi128ELi64ELi256ELi256ELb1ELb1ELb0ELb0ELb1ELb1EEEEEEEEEvNT_6ParamsE,"ax",@progbits
	.sectioninfo	@"SHI_REGISTERS=255"
	.align	128
.text._ZN7cutlass13device_kernelIN5flash19enable_sm80_to_sm89INS1_16FlashAttnFwdSm80INS1_25CollectiveMainloopFwdSm80ILi8ELi1ELb0EN4cute5tupleIJNS5_1CILi128EEENS7_ILi64EEENS7_ILi192EEEEEELi192ENS_6half_tEfNS_4arch4Sm80ELb0ELb0ELb1ELb1ELb0ELb0ELb1ELb1EEENS1_21CollectiveEpilogueFwdINS6_IJS8_SA_S9_EEENS6_IJNS7_ILi1EEESI_SI_EEESC_SE_Li256ELb1ELb1ELb1ELb0EEENS1_36VarlenDynamicPersistentTileSchedulerILi128ELi64ELi256ELi256ELb1ELb1ELb0ELb0ELb1ELb1EEEEEEEEEvNT_6ParamsE:
        .type           _ZN7cutlass13device_kernelIN5flash19enable_sm80_to_sm89INS1_16FlashAttnFwdSm80INS1_25CollectiveMainloopFwdSm80ILi8ELi1ELb0EN4cute5tupleIJNS5_1CILi128EEENS7_ILi64EEENS7_ILi192EEEEEELi192ENS_6half_tEfNS_4arch4Sm80ELb0ELb0ELb1ELb1ELb0ELb0ELb1ELb1EEENS1_21CollectiveEpilogueFwdINS6_IJS8_SA_S9_EEENS6_IJNS7_ILi1EEESI_SI_EEESC_SE_Li256ELb1ELb1ELb1ELb0EEENS1_36VarlenDynamicPersistentTileSchedulerILi128ELi64ELi256ELi256ELb1ELb1ELb0ELb0ELb1ELb1EEEEEEEEEvNT_6ParamsE,@function
        .size           _ZN7cutlass13device_kernelIN5flash19enable_sm80_to_sm89INS1_16FlashAttnFwdSm80INS1_25CollectiveMainloopFwdSm80ILi8ELi1ELb0EN4cute5tupleIJNS5_1CILi128EEENS7_ILi64EEENS7_ILi192EEEEEELi192ENS_6half_tEfNS_4arch4Sm80ELb0ELb0ELb1ELb1ELb0ELb0ELb1ELb1EEENS1_21CollectiveEpilogueFwdINS6_IJS8_SA_S9_EEENS6_IJNS7_ILi1EEESI_SI_EEESC_SE_Li256ELb1ELb1ELb1ELb0EEENS1_36VarlenDynamicPersistentTileSchedulerILi128ELi64ELi256ELi256ELb1ELb1ELb0ELb0ELb1ELb1EEEEEEEEEvNT_6ParamsE,(.L_x_2453 - _ZN7cutlass13device_kernelIN5flash19enable_sm80_to_sm89INS1_16FlashAttnFwdSm80INS1_25CollectiveMainloopFwdSm80ILi8ELi1ELb0EN4cute5tupleIJNS5_1CILi128EEENS7_ILi64EEENS7_ILi192EEEEEELi192ENS_6half_tEfNS_4arch4Sm80ELb0ELb0ELb1ELb1ELb0ELb0ELb1ELb1EEENS1_21CollectiveEpilogueFwdINS6_IJS8_SA_S9_EEENS6_IJNS7_ILi1EEESI_SI_EEESC_SE_Li256ELb1ELb1ELb1ELb0EEENS1_36VarlenDynamicPersistentTileSchedulerILi128ELi64ELi256ELi256ELb1ELb1ELb0ELb0ELb1ELb1EEEEEEEEEvNT_6ParamsE)
        .other          _ZN7cutlass13device_kernelIN5flash19enable_sm80_to_sm89INS1_16FlashAttnFwdSm80INS1_25CollectiveMainloopFwdSm80ILi8ELi1ELb0EN4cute5tupleIJNS5_1CILi128EEENS7_ILi64EEENS7_ILi192EEEEEELi192ENS_6half_tEfNS_4arch4Sm80ELb0ELb0ELb1ELb1ELb0ELb0ELb1ELb1EEENS1_21CollectiveEpilogueFwdINS6_IJS8_SA_S9_EEENS6_IJNS7_ILi1EEESI_SI_EEESC_SE_Li256ELb1ELb1ELb1ELb0EEENS1_36VarlenDynamicPersistentTileSchedulerILi128ELi64ELi256ELi256ELb1ELb1ELb0ELb0ELb1ELb1EEEEEEEEEvNT_6ParamsE,@"STO_CUDA_ENTRY STV_DEFAULT"
_ZN7cutlass13device_kernelIN5flash19enable_sm80_to_sm89INS1_16FlashAttnFwdSm80INS1_25CollectiveMainloopFwdSm80ILi8ELi1ELb0EN4cute5tupleIJNS5_1CILi128EEENS7_ILi64EEENS7_ILi192EEEEEELi192ENS_6half_tEfNS_4arch4Sm80ELb0ELb0ELb1ELb1ELb0ELb0ELb1ELb1EEENS1_21CollectiveEpilogueFwdINS6_IJS8_SA_S9_EEENS6_IJNS7_ILi1EEESI_SI_EEESC_SE_Li256ELb1ELb1ELb1ELb0EEENS1_36VarlenDynamicPersistentTileSchedulerILi128ELi64ELi256ELi256ELb1ELb1ELb0ELb0ELb1ELb1EEEEEEEEEvNT_6ParamsE:
[----:B------:R-:W-:-:S03]  /*0000*/  MOV R1, c[0x0][0x28] ;  /* 0x00000a0000017a02 */ /* 0x000fc60000000f00 */
[----:B------:R-:W1:Y:S01]  /*0010*/  S2R R2, SR_TID.X ;  /* 0x0000000000027919 */ /* 0x000e620000002100 */
[----:B------:R-:W-:Y:S01]  /*0020*/  IADD3 R1, R1, -0x40, RZ ;  /* 0xffffffc001017810 */ /* 0x000fe20007ffe0ff */
[----:B------:R-:W-:Y:S01]  /*0030*/  ULDC.64 UR6, c[0x0][0x118] ;  /* 0x0000460000067ab9 */ /* 0x000fe20000000a00 */
[----:B-1----:R-:W-:-:S05]  /*0040*/  SHF.R.U32.HI R0, RZ, 0x5, R2 ;  /* 0x00000005ff007819 */ /* 0x002fca0000011602 */
[----:B------:R-:W1:Y:S02]  /*0050*/  SHFL.IDX PT, R3, R0, RZ, 0x1f ;  /* 0x00001fff00037589 */ /* 0x000e6400000e0000 */
[----:B-1----:R-:W-:Y:S02]  /*0060*/  ISETP.NE.AND P0, PT, R3, RZ, PT ;  /* 0x000000ff0300720c */ /* 0x002fe40003f05270 */
[----:B------:R1:W-:Y:S11]  /*0070*/  STL [R1+0x34], R3 ;  /* 0x0000340301007387 */ /* 0x0003f60000100800 */
[----:B------:R-:W-:Y:S06]  /*0080*/  @P0 BAR.SYNC.DEFER_BLOCKING 0x5, 0x100 ;  /* 0x0144000000000b1d */ /* 0x000fec0000010000 */
[----:B------:R-:W2:Y:S04]  /*0090*/  @P0 LDS.128 R224, [0x18100] ;  /* 0x01810000ffe00984 */ /* 0x000ea80000000c00 */
[----:B------:R-:W-:Y:S06]  /*00a0*/  @P0 BAR.ARV 0x4, 0x100 ;  /* 0x0104000000000b1d */ /* 0x000fec0000002000 */
[----:B------:R-:W-:Y:S05]  /*00b0*/  @P0 BRA `(.L_x_11) ;  /* 0x00000a7000000947 */ /* 0x000fea0003800000 */
[----:B-1----:R-:W-:Y:S01]  /*00c0*/  LOP3.LUT R12, R2, 0x1f, RZ, 0xc0, !PT ;  /* 0x0000001f020c7812 */ /* 0x002fe200078ec0ff */
[----:B------:R-:W-:Y:S01]  /*00d0*/  CS2R R8, SRZ ;  /* 0x0000000000087805 */ /* 0x000fe2000001ff00 */
[----:B------:R-:W-:-:S02]  /*00e0*/  IMAD.MOV.U32 R7, RZ, RZ, RZ ;  /* 0x000000ffff077224 */ /* 0x000fc400078e00ff */
[----:B------:R-:W-:-:S04]  /*00f0*/  ISETP.NE.AND P6, PT, R12, 0x1f, PT ;  /* 0x0000001f0c00780c */ /* 0x000fc80003fc5270 */
[----:B------:R-:W-:-:S13]  /*0100*/  ISETP.GE.OR P0, PT, R12, c[0x0][0x53c], !P6 ;  /* 0x00014f000c007a0c */ /* 0x000fda0007706670 */
[----:B------:R-:W-:Y:S02]  /*0110*/  @!P0 IMAD.MOV.U32 R4, RZ, RZ, 0x4 ;  /* 0x00000004ff048424 */ /* 0x000fe400078e00ff */
[----:B------:R-:W-:Y:S02]  /*0120*/  @!P0 IMAD.MOV.U32 R2, RZ, RZ, 0x4 ;  /* 0x00000004ff028424 */ /* 0x000fe400078e00ff */
[----:B------:R-:W-:-:S04]  /*0130*/  @!P0 IMAD.WIDE.U32 R4, R12, R4, c[0x0][0x580] ;  /* 0x000160000c048625 */ /* 0x000fc800078e0004 */
[C---:B------:R-:W-:Y:S01]  /*0140*/  @!P0 IMAD.WIDE.U32 R2, R12.reuse, R2, c[0x0][0x578] ;  /* 0x00015e000c028625 */ /* 0x040fe200078e0002 */
[----:B------:R-:W3:Y:S04]  /*0150*/  @!P0 LDG.E R8, [R4.64] ;  /* 0x0000000604088981 */ /* 0x000ee8000c1e1900 */
[----:B------:R-:W3:Y:S01]  /*0160*/  @!P0 LDG.E R7, [R2.64] ;  /* 0x0000000602078981 */ /* 0x000ee2000c1e1900 */
[C---:B------:R-:W-:Y:S01]  /*0170*/  ISETP.NE.AND P5, PT, R12.reuse, RZ, PT ;  /* 0x000000ff0c00720c */ /* 0x040fe20003fa5270 */
[----:B------:R-:W1:Y:S01]  /*0180*/  S2UR UR4, SR_CTAID.X ;  /* 0x00000000000479c3 */ /* 0x000e620000002500 */
[C---:B------:R-:W-:Y:S02]  /*0190*/  ISETP.GE.U32.AND P4, PT, R12.reuse, 0x2, PT ;  /* 0x000000020c00780c */ /* 0x040fe40003f86070 */
[----:B------:R-:W-:-:S02]  /*01a0*/  ISETP.GE.U32.AND P3, PT, R12, 0x4, PT ;  /* 0x000000040c00780c */ /* 0x000fc40003f66070 */
[C---:B------:R-:W-:Y:S02]  /*01b0*/  ISETP.GE.U32.AND P2, PT, R12.reuse, 0x8, PT ;  /* 0x000000080c00780c */ /* 0x040fe40003f46070 */
[----:B------:R-:W-:Y:S01]  /*01c0*/  ISETP.GE.U32.AND P1, PT, R12, 0x10, PT ;  /* 0x000000100c00780c */ /* 0x000fe20003f26070 */
[----:B---3--:R-:W-:-:S05]  /*01d0*/  IMAD R4, R8, R7, RZ ;  /* 0x0000000708047224 */ /* 0x008fca00078e02ff */
[----:B------:R-:W3:Y:S02]  /*01e0*/  SHFL.UP PT, R0, R4, 0x1, RZ ;  /* 0x0420000004007989 */ /* 0x000ee400000e00ff */
[----:B---3--:R-:W-:-:S05]  /*01f0*/  SEL R0, R0, RZ, P5 ;  /* 0x000000ff00007207 */ /* 0x008fca0002800000 */
[----:B------:R-:W-:-:S05]  /*0200*/  IMAD.IADD R4, R4, 0x1, R0 ;  /* 0x0000000104047824 */ /* 0x000fca00078e0200 */
        /* <DEDUP_REMOVED lines=12> */
[----:B------:R-:W3:Y:S02]  /*02d0*/  SHFL.IDX PT, R6, R4, 0x1f, 0x1f ;  /* 0x03e01f0004067f89 */ /* 0x000ee400000e0000 */
[----:B---3--:R-:W-:-:S04]  /*02e0*/  IMAD R6, R6, c[0x0][0x538], RZ ;  /* 0x00014e0006067a24 */ /* 0x008fc800078e02ff */
[----:B------:R-:W-:Y:S01]  /*02f0*/  IMAD.MOV.U32 R0, RZ, RZ, R6 ;  /* 0x000000ffff007224 */ /* 0x000fe200078e0006 */
[----:B-1----:R-:W-:-:S13]  /*0300*/  ISETP.GT.AND P0, PT, R6, UR4, PT ;  /* 0x0000000406007c0c */ /* 0x002fda000bf04270 */
[----:B------:R-:W-:Y:S05]  /*0310*/  @P0 BRA `(.L_x_12) ;  /* 0x0000027000000947 */ /* 0x000fea0003800000 */
[----:B------:R-:W-:Y:S02]  /*0320*/  MOV R6, R0 ;  /* 0x0000000000067202 */ /* 0x000fe40000000f00 */
[----:B------:R-:W-:-:S04]  /*0330*/  MOV R9, RZ ;  /* 0x000000ff00097202 */ /* 0x000fc80000000f00 */
.L_x_16:
[----:B------:R-:W-:-:S04]  /*0340*/  IADD3 R0, R9, 0x1f, RZ ;  /* 0x0000001f09007810 */ /* 0x000fc80007ffe0ff */
[----:B------:R-:W-:-:S13]  /*0350*/  ISETP.GE.AND P0, PT, R0, c[0x0][0x53c], PT ;  /* 0x00014f0000007a0c */ /* 0x000fda0003f06270 */
[----:B------:R-:W-:Y:S05]  /*0360*/  @P0 BRA `(.L_x_13) ;  /* 0x0000074000000947 */ /* 0x000fea0003800000 */
[----:B------:R-:W-:Y:S01]  /*0370*/  MOV R9, R0 ;  /* 0x0000000000097202 */ /* 0x000fe20000000f00 */
[----:B------:R-:W-:Y:S01]  /*0380*/  IMAD.MOV.U32 R7, RZ, RZ, RZ ;  /* 0x000000ffff077224 */ /* 0x000fe200078e00ff */
[----:B------:R-:W-:Y:S02]  /*0390*/  MOV R8, RZ ;  /* 0x000000ff00087202 */ /* 0x000fe40000000f00 */
[----:B------:R-:W-:-:S04]  /*03a0*/  IADD3 R0, R12, R9, RZ ;  /* 0x000000090c007210 */ /* 0x000fc80007ffe0ff */
[----:B------:R-:W-:-:S13]  /*03b0*/  ISETP.GE.OR P0, PT, R0, c[0x0][0x53c], !P6 ;  /* 0x00014f0000007a0c */ /* 0x000fda0007706670 */
[----:B------:R-:W-:Y:S01]  /*03c0*/  @!P0 MOV R2, 0x4 ;  /* 0x0000000400028802 */ /* 0x000fe20000000f00 */
[----:B------:R-:W-:-:S04]  /*03d0*/  @!P0 IMAD.MOV.U32 R3, RZ, RZ, 0x4 ;  /* 0x00000004ff038424 */ /* 0x000fc800078e00ff */
[----:B------:R-:W-:-:S04]  /*03e0*/  @!P0 IMAD.WIDE R4, R0, R2, c[0x0][0x580] ;  /* 0x0001600000048625 */ /* 0x000fc800078e0202 */
[----:B------:R-:W-:Y:S01]  /*03f0*/  @!P0 IMAD.WIDE R2, R0, R3, c[0x0][0x578] ;  /* 0x00015e0000028625 */ /* 0x000fe200078e0203 */
[----:B------:R-:W3:Y:S04]  /*0400*/  @!P0 LDG.E R8, [R4.64] ;  /* 0x0000000604088981 */ /* 0x000ee8000c1e1900 */
[----:B------:R-:W3:Y:S02]  /*0410*/  @!P0 LDG.E R7, [R2.64] ;  /* 0x0000000602078981 */ /* 0x000ee4000c1e1900 */
[----:B---3--:R-:W-:Y:S01]  /*0420*/  IMAD R5, R8, R7, RZ ;  /* 0x0000000708057224 */ /* 0x008fe200078e02ff */
[----:B------:R-:W-:Y:S05]  /*0430*/  BRA.DIV ~URZ, `(.L_x_14) ;  /* 0x0000c6b27f007947 */ /* 0x000fea000b800000 */
[----:B------:R1:W3:Y:S02]  /*0440*/  SHFL.UP PT, R0, R5, 0x1, RZ ;  /* 0x0420000005007989 */ /* 0x0002e400000e00ff */
.L_x_104:
[----:B---3--:R-:W-:-:S04]  /*0450*/  SEL R0, R0, RZ, P5 ;  /* 0x000000ff00007207 */ /* 0x008fc80002800000 */
[----:B-1----:R-:W-:Y:S01]  /*0460*/  IADD3 R5, R5, R0, RZ ;  /* 0x0000000005057210 */ /* 0x002fe20007ffe0ff */
[----:B------:R-:W-:Y:S05]  /*0470*/  BRA.DIV ~URZ, `(.L_x_15) ;  /* 0x0000c6d27f007947 */ /* 0x000fea000b800000 */
[----:B------:R-:W1:Y:S02]  /*0480*/  SHFL.UP PT, R0, R5, 0x2, RZ ;  /* 0x0440000005007989 */ /* 0x000e6400000e00ff */
[----:B-1----:R-:W-:-:S05]  /*0490*/  SEL R0, R0, RZ, P4 ;  /* 0x000000ff00007207 */ /* 0x002fca0002000000 */
[----:B------:R-:W-:-:S05]  /*04a0*/  IMAD.IADD R0, R5, 0x1, R0 ;  /* 0x0000000105007824 */ /* 0x000fca00078e0200 */
        /* <DEDUP_REMOVED lines=9> */
[----:B------:R1:W3:Y:S02]  /*0540*/  SHFL.IDX PT, R0, R4, 0x1f, 0x1f ;  /* 0x03e01f0004007f89 */ /* 0x0002e400000e0000 */
.L_x_105:
[----:B---3--:R-:W-:-:S05]  /*0550*/  IMAD R0, R0, c[0x0][0x538], RZ ;  /* 0x00014e0000007a24 */ /* 0x008fca00078e02ff */
[----:B------:R-:W-:-:S04]  /*0560*/  IADD3 R6, R0, R6, RZ ;  /* 0x0000000600067210 */ /* 0x000fc80007ffe0ff */
[----:B------:R-:W-:-:S13]  /*0570*/  ISETP.GT.AND P0, PT, R6, UR4, PT ;  /* 0x0000000406007c0c */ /* 0x000fda000bf04270 */
[----:B-12---:R-:W-:Y:S05]  /*0580*/  @!P0 BRA `(.L_x_16) ;  /* 0xfffffdb000008947 */ /* 0x006fea000383ffff */
.L_x_12:
[----:B--2---:R-:W-:-:S05]  /*0590*/  IADD3 R224, -R0, R6, RZ ;  /* 0x0000000600e07210 */ /* 0x004fca0007ffe1ff */
[----:B------:R-:W-:-:S05]  /*05a0*/  IMAD R0, R4, c[0x0][0x538], R224 ;  /* 0x00014e0004007a24 */ /* 0x000fca00078e02e0 */
[----:B------:R-:W-:Y:S01]  /*05b0*/  ISETP.GT.AND P0, PT, R0, UR4, PT ;  /* 0x0000000400007c0c */ /* 0x000fe2000bf04270 */
[----:B------:R-:W-:-:S12]  /*05c0*/  BRA.DIV ~URZ, `(.L_x_17) ;  /* 0x0000c7327f007947 */ /* 0x000fd8000b800000 */
[----:B------:R-:W-:-:S04]  /*05d0*/  VOTE.ANY R6, PT, !P0 ;  /* 0x0000000000067806 */ /* 0x000fc800040e0100 */
.L_x_106:
[----:B------:R1:W2:Y:S01]  /*05e0*/  POPC R227, R6 ;  /* 0x0000000600e37309 */ /* 0x0002a20000000000 */
[----:B------:R-:W-:Y:S05]  /*05f0*/  BRA.DIV ~URZ, `(.L_x_18) ;  /* 0x0000c7527f007947 */ /* 0x000fea000b800000 */
[----:B--2---:R-:W2:Y:S04]  /*0600*/  SHFL.IDX PT, R11, R8, R227, 0x1f ;  /* 0x00001fe3080b7589 */ /* 0x004ea800000e0000 */
[----:B------:R3:W4:Y:S02]  /*0610*/  SHFL.IDX PT, R10, R7, R227, 0x1f ;  /* 0x00001fe3070a7589 */ /* 0x00072400000e0000 */
[----:B---3--:R-:W-:Y:S02]  /*0620*/  MOV R7, RZ ;  /* 0x000000ff00077202 */ /* 0x008fe40000000f00 */
.L_x_107:
[----:B--2-4-:R-:W-:Y:S01]  /*0630*/  ISETP.NE.AND P0, PT, R6, RZ, PT ;  /* 0x000000ff0600720c */ /* 0x014fe20003f05270 */
[----:B------:R-:W-:-:S12]  /*0640*/  BSSY B0, `(.L_x_19) ;  /* 0x0000005000007945 */ /* 0x000fd80003800000 */
[----:B------:R-:W-:Y:S05]  /*0650*/  @!P0 BRA `(.L_x_20) ;  /* 0x0000003000008947 */ /* 0x000fea0003800000 */
[----:B------:R-:W-:Y:S01]  /*0660*/  IADD3 R3, R227, -0x1, RZ ;  /* 0xffffffffe3037810 */ /* 0x000fe20007ffe0ff */
[----:B------:R-:W-:Y:S05]  /*0670*/  BRA.DIV ~URZ, `(.L_x_21) ;  /* 0x0000c7b27f007947 */ /* 0x000fea000b800000 */
[----:B------:R2:W3:Y:S02]  /*0680*/  SHFL.IDX PT, R7, R4, R3, 0x1f ;  /* 0x00001f0304077589 */ /* 0x0004e400000e0000 */
.L_x_20:
[----:B------:R-:W-:Y:S05]  /*0690*/  BSYNC B0 ;  /* 0x0000000000007941 */ /* 0x000fea0003800000 */
.L_x_19:
[----:B------:R-:W-:Y:S01]  /*06a0*/  IABS R0, R11 ;  /* 0x0000000b00007213 */ /* 0x000fe20000000000 */
[----:B---3--:R-:W-:Y:S02]  /*06b0*/  IMAD R224, R7, c[0x0][0x538], R224 ;  /* 0x00014e0007e07a24 */ /* 0x008fe400078e02e0 */
[----:B------:R-:W-:Y:S02]  /*06c0*/  IMAD.IADD R227, R227, 0x1, R9 ;  /* 0x00000001e3e37824 */ /* 0x000fe400078e0209 */
[----:B------:R-:W-:Y:S01]  /*06d0*/  IMAD.MOV.U32 R5, RZ, RZ, R0 ;  /* 0x000000ffff057224 */ /* 0x000fe200078e0000 */
[----:B------:R-:W-:Y:S02]  /*06e0*/  IABS R0, R10 ;  /* 0x0000000a00007213 */ /* 0x000fe40000000000 */
[----:B------:R-:W-:Y:S01]  /*06f0*/  IADD3 R225, -R224, UR4, RZ ;  /* 0x00000004e0e17c10 */ /* 0x000fe2000fffe1ff */
[----:B------:R-:W3:Y:S02]  /*0700*/  I2F.RP R2, R5 ;  /* 0x0000000500027306 */ /* 0x000ee40000209400 */
[----:B------:R-:W-:Y:S01]  /*0710*/  IMAD.MOV.U32 R7, RZ, RZ, R0 ;  /* 0x000000ffff077224 */ /* 0x000fe200078e0000 */
[----:B-1----:R-:W-:-:S02]  /*0720*/  IABS R6, R225 ;  /* 0x000000e100067213 */ /* 0x002fc40000000000 */
[----:B------:R-:W-:-:S03]  /*0730*/  IABS R0, R11 ;  /* 0x0000000b00007213 */ /* 0x000fc60000000000 */
[----:B------:R-:W-:Y:S01]  /*0740*/  I2F.RP R8, R7 ;  /* 0x0000000700087306 */ /* 0x000fe20000209400 */
[----:B------:R-:W-:-:S07]  /*0750*/  IADD3 R0, RZ, -R0, RZ ;  /* 0x80000000ff007210 */ /* 0x000fce0007ffe0ff */
[----:B---3--:R-:W1:Y:S02]  /*0760*/  MUFU.RCP R2, R2 ;  /* 0x0000000200027308 */ /* 0x008e640000001000 */
[----:B-1----:R-:W-:-:S06]  /*0770*/  IADD3 R2, R2, 0xffffffe, RZ ;  /* 0x0ffffffe02027810 */ /* 0x002fcc0007ffe0ff */
[----:B--2---:R-:W1:Y:S02]  /*0780*/  F2I.FTZ.U32.TRUNC.NTZ R3, R2 ;  /* 0x0000000200037305 */ /* 0x004e64000021f000 */
[----:B-1----:R-:W-:-:S04]  /*0790*/  IMAD.MOV R2, RZ, RZ, -R3 ;  /* 0x000000ffff027224 */ /* 0x002fc800078e0a03 */
[----:B------:R-:W-:Y:S02]  /*07a0*/  IMAD R4, R2, R5, RZ ;  /* 0x0000000502047224 */ /* 0x000fe400078e02ff */
[----:B------:R-:W-:-:S04]  /*07b0*/  IMAD.MOV.U32 R2, RZ, RZ, RZ ;  /* 0x000000ffff027224 */ /* 0x000fc800078e00ff */
[----:B------:R-:W-:-:S04]  /*07c0*/  IMAD.HI.U32 R2, R3, R4, R2 ;  /* 0x0000000403027227 */ /* 0x000fc800078e0002 */
[----:B------:R-:W-:-:S04]  /*07d0*/  IMAD.MOV.U32 R3, RZ, RZ, R6 ;  /* 0x000000ffff037224 */ /* 0x000fc800078e0006 */
[----:B------:R-:W-:-:S04]  /*07e0*/  IMAD.HI.U32 R2, R2, R3, RZ ;  /* 0x0000000302027227 */ /* 0x000fc800078e00ff */
[----:B------:R-:W-:Y:S02]  /*07f0*/  IMAD R0, R2, R0, R3 ;  /* 0x0000000002007224 */ /* 0x000fe400078e0203 */
[----:B------:R-:W1:Y:S03]  /*0800*/  MUFU.RCP R3, R8 ;  /* 0x0000000800037308 */ /* 0x000e660000001000 */
[----:B------:R-:W-:-:S13]  /*0810*/  ISETP.GT.U32.AND P1, PT, R5, R0, PT ;  /* 0x000000000500720c */ /* 0x000fda0003f24070 */
[----:B------:R-:W-:Y:S01]  /*0820*/  @!P1 IMAD.IADD R0, R0, 0x1, -R5 ;  /* 0x0000000100009824 */ /* 0x000fe200078e0a05 */
[----:B-1----:R-:W-:Y:S02]  /*0830*/  IADD3 R3, R3, 0xffffffe, RZ ;  /* 0x0ffffffe03037810 */ /* 0x002fe40007ffe0ff */
[----:B------:R-:W-:Y:S02]  /*0840*/  @!P1 IADD3 R2, R2, 0x1, RZ ;  /* 0x0000000102029810 */ /* 0x000fe40007ffe0ff */
[----:B------:R-:W-:Y:S02]  /*0850*/  ISETP.GE.U32.AND P2, PT, R0, R5, PT ;  /* 0x000000050000720c */ /* 0x000fe40003f46070 */
[----:B------:R-:W1:Y:S01]  /*0860*/  F2I.FTZ.U32.TRUNC.NTZ R3, R3 ;  /* 0x0000000300037305 */ /* 0x000e62000021f000 */
[----:B------:R-:W-:Y:S02]  /*0870*/  LOP3.LUT R0, R225, R11, RZ, 0x3c, !PT ;  /* 0x0000000be1007212 */ /* 0x000fe400078e3cff */
[----:B------:R-:W-:-:S02]  /*0880*/  ISETP.NE.AND P1, PT, R11, RZ, PT ;  /* 0x000000ff0b00720c */ /* 0x000fc40003f25270 */
[----:B------:R-:W-:-:S06]  /*0890*/  ISETP.GE.AND P0, PT, R0, RZ, PT ;  /* 0x000000ff0000720c */ /* 0x000fcc0003f06270 */
[----:B------:R-:W-:Y:S02]  /*08a0*/  @P2 IADD3 R2, R2, 0x1, RZ ;  /* 0x0000000102022810 */ /* 0x000fe40007ffe0ff */
[----:B-1----:R-:W-:-:S03]  /*08b0*/  IADD3 R0, RZ, -R3, RZ ;  /* 0x80000003ff007210 */ /* 0x002fc60007ffe0ff */
[----:B------:R-:W-:Y:S01]  /*08c0*/  IMAD.MOV.U32 R4, RZ, RZ, R2 ;  /* 0x000000ffff047224 */ /* 0x000fe200078e0002 */
[----:B------:R-:W-:-:S03]  /*08d0*/  MOV R2, RZ ;  /* 0x000000ff00027202 */ /* 0x000fc60000000f00 */
[----:B------:R-:W-:Y:S01]  /*08e0*/  @!P0 IMAD.MOV R4, RZ, RZ, -R4 ;  /* 0x000000ffff048224 */ /* 0x000fe200078e0a04 */
[----:B------:R-:W-:Y:S01]  /*08f0*/  @!P1 LOP3.LUT R4, RZ, R11, RZ, 0x33, !PT ;  /* 0x0000000bff049212 */ /* 0x000fe200078e33ff */
[----:B------:R-:W-:Y:S01]  /*0900*/  IMAD.MOV.U32 R5, RZ, RZ, R0 ;  /* 0x000000ffff057224 */ /* 0x000fe200078e0000 */
[----:B------:R-:W-:Y:S02]  /*0910*/  IABS R0, R10 ;  /* 0x0000000a00007213 */ /* 0x000fe40000000000 */
[----:B------:R-:W-:Y:S01]  /*0920*/  IABS R8, R4 ;  /* 0x0000000400087213 */ /* 0x000fe20000000000 */
[----:B------:R-:W-:Y:S02]  /*0930*/  IMAD R5, R5, R7, RZ ;  /* 0x0000000705057224 */ /* 0x000fe400078e02ff */
[----:B------:R-:W-:Y:S02]  /*0940*/  IMAD.MOV R6, RZ, RZ, -R0 ;  /* 0x000000ffff067224 */ /* 0x000fe400078e0a00 */
[----:B------:R-:W-:-:S04]  /*0950*/  IMAD.HI.U32 R0, R3, R5, R2 ;  /* 0x0000000503007227 */ /* 0x000fc800078e0002 */
[----:B------:R-:W-:Y:S02]  /*0960*/  IMAD.MOV.U32 R2, RZ, RZ, R8 ;  /* 0x000000ffff027224 */ /* 0x000fe400078e0008 */
[----:B------:R-:W-:Y:S02]  /*0970*/  IMAD.MOV.U32 R3, RZ, RZ, R6 ;  /* 0x000000ffff037224 */ /* 0x000fe400078e0006 */
[----:B------:R-:W-:-:S04]  /*0980*/  IMAD.HI.U32 R0, R0, R2, RZ ;  /* 0x0000000200007227 */ /* 0x000fc800078e00ff */
[----:B------:R-:W-:Y:S02]  /*0990*/  IMAD R2, R0, R3, R2 ;  /* 0x0000000300027224 */ /* 0x000fe400078e0202 */
[----:B------:R-:W-:-:S03]  /*09a0*/  IMAD R3, R4, R11, RZ ;  /* 0x0000000b04037224 */ /* 0x000fc600078e02ff */
[----:B------:R-:W-:Y:S02]  /*09b0*/  ISETP.GT.U32.AND P1, PT, R7, R2, PT ;  /* 0x000000020700720c */ /* 0x000fe40003f24070 */
[----:B------:R-:W-:-:S11]  /*09c0*/  IADD3 R225, R225, -R3, RZ ;  /* 0x80000003e1e17210 */ /* 0x000fd60007ffe0ff */
[----:B------:R-:W-:Y:S01]  /*09d0*/  @!P1 IMAD.IADD R2, R2, 0x1, -R7 ;  /* 0x0000000102029824 */ /* 0x000fe200078e0a07 */
[----:B------:R-:W-:Y:S02]  /*09e0*/  @!P1 IADD3 R0, R0, 0x1, RZ ;  /* 0x0000000100009810 */ /* 0x000fe40007ffe0ff */
[----:B------:R-:W-:Y:S02]  /*09f0*/  ISETP.NE.AND P1, PT, R10, RZ, PT ;  /* 0x000000ff0a00720c */ /* 0x000fe40003f25270 */
[----:B------:R-:W-:Y:S02]  /*0a00*/  ISETP.GE.U32.AND P2, PT, R2, R7, PT ;  /* 0x000000070200720c */ /* 0x000fe40003f46070 */
[----:B------:R-:W-:-:S04]  /*0a10*/  LOP3.LUT R2, R4, R10, RZ, 0x3c, !PT ;  /* 0x0000000a04027212 */ /* 0x000fc800078e3cff */
[----:B------:R-:W-:-:S07]  /*0a20*/  ISETP.GE.AND P0, PT, R2, RZ, PT ;  /* 0x000000ff0200720c */ /* 0x000fce0003f06270 */
[----:B------:R-:W-:-:S06]  /*0a30*/  @P2 IADD3 R0, R0, 0x1, RZ ;  /* 0x0000000100002810 */ /* 0x000fcc0007ffe0ff */
[----:B------:R-:W-:Y:S02]  /*0a40*/  @!P0 IADD3 R0, -R0, RZ, RZ ;  /* 0x000000ff00008210 */ /* 0x000fe40007ffe1ff */
[----:B------:R-:W-:-:S05]  /*0a50*/  @!P1 LOP3.LUT R0, RZ, R10, RZ, 0x33, !PT ;  /* 0x0000000aff009212 */ /* 0x000fca00078e33ff */
[--C-:B------:R-:W-:Y:S02]  /*0a60*/  IMAD.MOV R2, RZ, RZ, -R0.reuse ;  /* 0x000000ffff027224 */ /* 0x100fe400078e0a00 */
[C---:B------:R-:W-:Y:S02]  /*0a70*/  IMAD R0, R10.reuse, 0x1000000, R0 ;  /* 0x010000000a007824 */ /* 0x040fe400078e0200 */
[----:B------:R-:W-:-:S04]  /*0a80*/  IMAD R2, R10, R2, R4 ;  /* 0x000000020a027224 */ /* 0x000fc800078e0204 */
[----:B------:R-:W-:Y:S01]  /*0a90*/  IMAD R226, R2, 0x10000, R0 ;  /* 0x0001000002e27824 */ /* 0x000fe200078e0200 */
[----:B------:R-:W-:Y:S05]  /*0aa0*/  BRA `(.L_x_22) ;  /* 0x0000004000007947 */ /* 0x000fea0003800000 */
.L_x_13:
[----:B--2---:R-:W-:Y:S01]  /*0ab0*/  IMAD.MOV.U32 R225, RZ, RZ, RZ ;  /* 0x000000ffffe17224 */ /* 0x004fe200078e00ff */
[----:B------:R-:W-:Y:S01]  /*0ac0*/  MOV R226, RZ ;  /* 0x000000ff00e27202 */ /* 0x000fe20000000f00 */
[----:B------:R-:W-:Y:S01]  /*0ad0*/  IMAD.U32 R224, RZ, RZ, UR4 ;  /* 0x00000004ffe07e24 */ /* 0x000fe2000f8e00ff */
[----:B------:R-:W-:Y:S02]  /*0ae0*/  MOV R227, c[0x0][0x53c] ;  /* 0x00014f0000e37a02 */ /* 0x000fe40000000f00 */
.L_x_22:
[----:B------:R-:W-:Y:S01]  /*0af0*/  ISETP.NE.AND P0, PT, R12, RZ, PT ;  /* 0x000000ff0c00720c */ /* 0x000fe20003f05270 */
[----:B------:R-:W-:-:S12]  /*0b00*/  WARPSYNC 0xffffffff ;  /* 0xffffffff00007948 */ /* 0x000fd80003800000 */
[----:B------:R1:W-:Y:S04]  /*0b10*/  @!P0 STS.128 [0x18100], R224 ;  /* 0x018100e0ff008388 */ /* 0x0003e80000000c00 */
[----:B------:R-:W-:Y:S06]  /*0b20*/  BAR.ARV 0x5, 0x100 ;  /* 0x0144000000007b1d */ /* 0x000fec0000002000 */
.L_x_11:
[----:B-12---:R-:W-:-:S13]  /*0b30*/  ISETP.GE.AND P0, PT, R227, c[0x0][0x53c], PT ;  /* 0x00014f00e3007a0c */ /* 0x006fda0003f06270 */
[----:B------:R-:W-:Y:S05]  /*0b40*/  @P0 EXIT ;  /* 0x000000000000094d */ /* 0x000fea0003800000 */
[----:B------:R-:W1:Y:S02]  /*0b50*/  S2R R15, SR_TID.X ;  /* 0x00000000000f7919 */ /* 0x000e640000002100 */
[----:B-1----:R-:W-:-:S04]  /*0b60*/  SHF.R.S32.HI R10, RZ, 0x1f, R15 ;  /* 0x0000001fff0a7819 */ /* 0x002fc8000001140f */
[CC--:B------:R-:W-:Y:S02]  /*0b70*/  LEA.HI R2, R10.reuse, R15.reuse, RZ, 0x4 ;  /* 0x0000000f0a027211 */ /* 0x0c0fe400078f20ff */
[----:B------:R-:W-:Y:S02]  /*0b80*/  LEA.HI R8, R10, R15, RZ, 0x3 ;  /* 0x0000000f0a087211 */ /* 0x000fe400078f18ff */
[----:B------:R-:W-:Y:S02]  /*0b90*/  SHF.R.S32.HI R3, RZ, 0x4, R2 ;  /* 0x00000004ff037819 */ /* 0x000fe40000011402 */
[----:B------:R-:W-:Y:S02]  /*0ba0*/  LOP3.LUT R9, R8, 0xfffffff8, RZ, 0xc0, !PT ;  /* 0xfffffff808097812 */ /* 0x000fe400078ec0ff */
[----:B------:R-:W-:Y:S02]  /*0bb0*/  LEA.HI R0, R2, R3, RZ, 0x1 ;  /* 0x0000000302007211 */ /* 0x000fe400078f08ff */
[----:B------:R-:W-:Y:S01]  /*0bc0*/  SHF.R.S32.HI R17, RZ, 0x3, R8 ;  /* 0x00000003ff117819 */ /* 0x000fe20000011408 */
[----:B------:R-:W-:Y:S01]  /*0bd0*/  IMAD.IADD R9, R15, 0x1, -R9 ;  /* 0x000000010f097824 */ /* 0x000fe200078e0a09 */
[----:B------:R-:W-:-:S02]  /*0be0*/  LOP3.LUT R0, R0, 0xfffffffe, RZ, 0xc0, !PT ;  /* 0xfffffffe00007812 */ /* 0x000fc400078ec0ff */
[----:B------:R-:W-:Y:S01]  /*0bf0*/  LEA.HI R11, R10, R15, RZ, 0x2 ;  /* 0x0000000f0a0b7211 */ /* 0x000fe200078f10ff */
[----:B------:R-:W-:Y:S02]  /*0c00*/  IMAD.SHL.U32 R4, R17, 0x40, RZ ;  /* 0x0000004011047824 */ /* 0x000fe400078e00ff */
[----:B------:R-:W-:Y:S01]  /*0c10*/  IMAD.IADD R13, R3, 0x1, -R0 ;  /* 0x00000001030d7824 */ /* 0x000fe200078e0a00 */
[----:B------:R-:W-:Y:S01]  /*0c20*/  LOP3.LUT R0, R2, 0xfffffff0, RZ, 0xc0, !PT ;  /* 0xfffffff002007812 */ /* 0x000fe200078ec0ff */
[C---:B------:R-:W-:Y:S01]  /*0c30*/  IMAD.SHL.U32 R220, R9.reuse, 0x8, RZ ;  /* 0x0000000809dc7824 */ /* 0x040fe200078e00ff */
[--C-:B------:R-:W-:Y:S01]  /*0c40*/  SHF.R.S32.HI R7, RZ, 0x2, R11.reuse ;  /* 0x00000002ff077819 */ /* 0x100fe2000001140b */
[----:B------:R-:W-:Y:S01]  /*0c50*/  IMAD.SHL.U32 R6, R9, 0x40, RZ ;  /* 0x0000004009067824 */ /* 0x000fe200078e00ff */
[----:B------:R-:W-:Y:S01]  /*0c60*/  SHF.R.S32.HI R3, RZ, 0x1f, R11 ;  /* 0x0000001fff037819 */ /* 0x000fe2000001140b */
[----:B------:R-:W-:Y:S01]  /*0c70*/  IMAD.IADD R2, R15, 0x1, -R0 ;  /* 0x000000010f027824 */ /* 0x000fe200078e0a00 */
[----:B------:R-:W-:-:S02]  /*0c80*/  LOP3.LUT R0, R4, 0x1c0, RZ, 0xc0, !PT ;  /* 0x000001c004007812 */ /* 0x000fc400078ec0ff */
[----:B------:R-:W-:Y:S02]  /*0c90*/  LEA.HI R3, R3, R7, RZ, 0x3 ;  /* 0x0000000703037211 */ /* 0x000fe400078f18ff */
[----:B------:R-:W-:Y:S02]  /*0ca0*/  SHF.R.S32.HI R12, RZ, 0x1f, R2 ;  /* 0x0000001fff0c7819 */ /* 0x000fe40000011402 */
[----:B------:R-:W-:Y:S02]  /*0cb0*/  LOP3.LUT R4, R3, 0xfffffff8, RZ, 0xc0, !PT ;  /* 0xfffffff803047812 */ /* 0x000fe400078ec0ff */
[----:B------:R-:W-:Y:S02]  /*0cc0*/  LOP3.LUT R5, R0, 0x38, R220, 0xf8, !PT ;  /* 0x0000003800057812 */ /* 0x000fe400078ef8dc */
[----:B------:R-:W-:Y:S01]  /*0cd0*/  SHF.R.U32.HI R3, RZ, 0x3, R0 ;  /* 0x00000003ff037819 */ /* 0x000fe20000011600 */
[----:B------:R-:W-:Y:S01]  /*0ce0*/  IMAD.IADD R7, R7, 0x1, -R4 ;  /* 0x0000000107077824 */ /* 0x000fe200078e0a04 */
[----:B------:R-:W-:-:S02]  /*0cf0*/  LOP3.LUT R0, R6, 0x1c0, RZ, 0xc0, !PT ;  /* 0x000001c006007812 */ /* 0x000fc400078ec0ff */
[----:B------:R-:W-:Y:S02]  /*0d00*/  LEA.HI R12, R12, R2, RZ, 0x3 ;  /* 0x000000020c0c7211 */ /* 0x000fe400078f18ff */
[----:B------:R-:W-:Y:S02]  /*0d10*/  LOP3.LUT R5, R5, R3, RZ, 0x3c, !PT ;  /* 0x0000000305057212 */ /* 0x000fe400078e3cff */
[----:B------:R-:W-:Y:S02]  /*0d20*/  LOP3.LUT R3, R0, 0x8, R8, 0xf8, !PT ;  /* 0x0000000800037812 */ /* 0x000fe400078ef808 */
[----:B------:R-:W-:Y:S02]  /*0d30*/  SHF.R.U32.HI R0, RZ, 0x3, R0 ;  /* 0x00000003ff007819 */ /* 0x000fe40000011600 */
[----:B------:R-:W-:Y:S02]  /*0d40*/  LEA.HI R8, R10, R15, RZ, 0x5 ;  /* 0x0000000f0a087211 */ /* 0x000fe400078f28ff */
[----:B------:R-:W-:-:S02]  /*0d50*/  LOP3.LUT R4, R12, 0xfffffff8, RZ, 0xc0, !PT ;  /* 0xfffffff80c047812 */ /* 0x000fc400078ec0ff */
[----:B------:R-:W-:Y:S02]  /*0d60*/  LEA.HI R6, R10, R15, RZ, 0x6 ;  /* 0x0000000f0a067211 */ /* 0x000fe400078f30ff */
[----:B------:R-:W-:Y:S01]  /*0d70*/  LOP3.LUT R14, R3, R0, RZ, 0x3c, !PT ;  /* 0x00000000030e7212 */ /* 0x000fe200078e3cff */
[----:B------:R-:W-:Y:S01]  /*0d80*/  IMAD.IADD R10, R2, 0x1, -R4 ;  /* 0x00000001020a7824 */ /* 0x000fe200078e0a04 */
[----:B------:R-:W-:Y:S01]  /*0d90*/  LOP3.LUT R0, R8, 0xffffffe0, RZ, 0xc0, !PT ;  /* 0xffffffe008007812 */ /* 0x000fe200078ec0ff */
[----:B------:R-:W-:Y:S01]  /*0da0*/  IMAD.SHL.U32 R4, R6, 0x8, RZ ;  /* 0x0000000806047824 */ /* 0x000fe200078e00ff */
[--C-:B------:R-:W-:Y:S02]  /*0db0*/  SHF.R.S32.HI R6, RZ, 0x5, R8.reuse ;  /* 0x00000005ff067819 */ /* 0x100fe40000011408 */
[----:B------:R-:W-:Y:S01]  /*0dc0*/  SHF.R.S32.HI R2, RZ, 0x1f, R8 ;  /* 0x0000001fff027819 */ /* 0x000fe20000011408 */
[----:B------:R-:W-:Y:S01]  /*0dd0*/  IMAD.IADD R16, R15, 0x1, -R0 ;  /* 0x000000010f107824 */ /* 0x000fe200078e0a00 */
[----:B------:R-:W-:Y:S01]  /*0de0*/  LOP3.LUT R3, R11, 0xfffffffc, RZ, 0xc0, !PT ;  /* 0xfffffffc0b037812 */ /* 0x000fe200078ec0ff */
[----:B------:R-:W-:Y:S01]  /*0df0*/  IMAD.SHL.U32 R8, R13, 0x8, RZ ;  /* 0x000000080d087824 */ /* 0x000fe200078e00ff */
[----:B------:R-:W-:Y:S01]  /*0e00*/  LEA.HI R0, R2, R6, RZ, 0x3 ;  /* 0x0000000602007211 */ /* 0x000fe200078f18ff */
[----:B------:R-:W-:Y:S01]  /*0e10*/  IMAD.SHL.U32 R2, R10, 0x40, RZ ;  /* 0x000000400a027824 */ /* 0x000fe200078e00ff */
[----:B------:R-:W-:-:S02]  /*0e20*/  SHF.R.S32.HI R11, RZ, 0x1f, R16 ;  /* 0x0000001fff0b7819 */ /* 0x000fc40000011410 */
[----:B------:R-:W-:Y:S02]  /*0e30*/  LOP3.LUT R0, R0, 0xffffff8, RZ, 0xc0, !PT ;  /* 0x0ffffff800007812 */ /* 0x000fe400078ec0ff */
[----:B------:R-:W-:Y:S02]  /*0e40*/  LEA.HI R11, R11, R16, RZ, 0x2 ;  /* 0x000000100b0b7211 */ /* 0x000fe400078f10ff */
[----:B------:R-:W-:Y:S01]  /*0e50*/  LOP3.LUT R195, R5, 0x7ffffe00, R4, 0xf8, !PT ;  /* 0x7ffffe0005c37812 */ /* 0x000fe200078ef804 */
[----:B------:R-:W-:Y:S01]  /*0e60*/  IMAD.IADD R4, R15, 0x1, -R3 ;  /* 0x000000010f047824 */ /* 0x000fe200078e0a03 */
[----:B------:R-:W-:Y:S01]  /*0e70*/  LOP3.LUT R2, R2, 0x1c0, RZ, 0xc0, !PT ;  /* 0x000001c002027812 */ /* 0x000fe200078ec0ff */
[----:B------:R-:W-:Y:S01]  /*0e80*/  IMAD.IADD R3, R6, 0x1, -R0 ;  /* 0x0000000106037824 */ /* 0x000fe200078e0a00 */
[----:B------:R-:W-:Y:S01]  /*0e90*/  SHF.R.S32.HI R0, RZ, 0x2, R11 ;  /* 0x00000002ff007819 */ /* 0x000fe2000001140b */
[----:B------:R-:W-:Y:S01]  /*0ea0*/  IMAD.SHL.U32 R195, R195, 0x2, RZ ;  /* 0x00000002c3c37824 */ /* 0x000fe200078e00ff */
[----:B------:R-:W-:-:S02]  /*0eb0*/  LOP3.LUT R5, R7, 0x1, RZ, 0xc0, !PT ;  /* 0x0000000107057812 */ /* 0x000fc400078ec0ff */
[----:B------:R-:W-:Y:S01]  /*0ec0*/  LOP3.LUT R8, R2, 0x8, R8, 0xf8, !PT ;  /* 0x0000000802087812 */ /* 0x000fe200078ef808 */
[----:B------:R-:W-:Y:S01]  /*0ed0*/  IMAD R15, R3, 0x10, R0 ;  /* 0x00000010030f7824 */ /* 0x000fe200078e0200 */
[----:B------:R-:W-:Y:S01]  /*0ee0*/  SHF.R.U32.HI R2, RZ, 0x3, R2 ;  /* 0x00000003ff027819 */ /* 0x000fe20000011602 */
[----:B------:R-:W-:Y:S01]  /*0ef0*/  IMAD.SHL.U32 R3, R7, 0x40, RZ ;  /* 0x0000004007037824 */ /* 0x000fe200078e00ff */
[----:B------:R-:W-:Y:S02]  /*0f00*/  LEA.HI R0, R4, R4, RZ, 0x1 ;  /* 0x0000000404007211 */ /* 0x000fe400078f08ff */
[----:B------:R-:W-:Y:S01]  /*0f10*/  ISETP.NE.U32.AND P0, PT, R5, 0x1, PT ;  /* 0x000000010500780c */ /* 0x000fe20003f05070 */
[----:B------:R-:W-:Y:S01]  /*0f20*/  STL [R1+0x38], R15 ;  /* 0x0000380f01007387 */ /* 0x000fe20000100800 */
[----:B------:R-:W-:Y:S01]  /*0f30*/  LOP3.LUT R8, R8, R2, RZ, 0x3c, !PT ;  /* 0x0000000208087212 */ /* 0x000fe200078e3cff */
[----:B------:R-:W-:Y:S01]  /*0f40*/  IMAD.SHL.U32 R2, R6, 0x400, RZ ;  /* 0x0000040006027824 */ /* 0x000fe200078e00ff */
[----:B------:R-:W-:-:S02]  /*0f50*/  LOP3.LUT R0, R0, 0x1ffffffe, RZ, 0xc0, !PT ;  /* 0x1ffffffe00007812 */ /* 0x000fc400078ec0ff */
[----:B------:R-:W-:Y:S01]  /*0f60*/  R2P PR, R7, 0x6 ;  /* 0x0000000607007804 */ /* 0x000fe20000000000 */
[----:B------:R-:W-:Y:S01]  /*0f70*/  IMAD.SHL.U32 R7, R12, 0x40, RZ ;  /* 0x000000400c077824 */ /* 0x000fe200078e00ff */
[----:B------:R-:W-:Y:S01]  /*0f80*/  LOP3.LUT R6, R3, 0x1c0, RZ, 0xc0, !PT ;  /* 0x000001c003067812 */ /* 0x000fe200078ec0ff */
[----:B------:R-:W-:Y:S01]  /*0f90*/  IMAD.IADD R12, R4, 0x1, -R0 ;  /* 0x00000001040c7824 */ /* 0x000fe200078e0a00 */
[----:B------:R-:W-:Y:S01]  /*0fa0*/  LOP3.LUT P6, RZ, R10, 0x2, RZ, 0xc0, !PT ;  /* 0x000000020aff7812 */ /* 0x000fe200078cc0ff */
[----:B------:R-:W-:Y:S01]  /*0fb0*/  IMAD R5, R4, 0x2, R2 ;  /* 0x0000000204057824 */ /* 0x000fe200078e0202 */
[----:B------:R-:W-:Y:S01]  /*0fc0*/  LEA.HI R4, R6, R6, RZ, 0x1d ;  /* 0x0000000606047211 */ /* 0x000fe200078fe8ff */
[----:B------:R-:W-:Y:S01]  /*0fd0*/  IMAD R0, R13, 0x200, R14 ;  /* 0x000002000d007824 */ /* 0x000fe200078e020e */
[----:B------:R-:W-:Y:S01]  /*0fe0*/  LOP3.LUT R3, R7, 0xfffffe00, RZ, 0xc0, !PT ;  /* 0xfffffe0007037812 */ /* 0x000fe200078ec0ff */
[----:B------:R-:W-:Y:S01]  /*0ff0*/  IMAD.MOV.U32 R13, RZ, RZ, 0x20 ;  /* 0x00000020ff0d7424 */ /* 0x000fe200078e00ff */
[----:B------:R-:W-:Y:S01]  /*1000*/  LOP3.LUT P5, RZ, R10, 0x4, RZ, 0xc0, !PT ;  /* 0x000000040aff7812 */ /* 0x000fe200078ac0ff */
[----:B------:R-:W-:Y:S01]  /*1010*/  IMAD.IADD R10, R5, 0x1, R4 ;  /* 0x00000001050a7824 */ /* 0x000fe200078e0204 */
[----:B------:R-:W-:-:S02]  /*1020*/  IADD3 R4, R8, R3, R2 ;  /* 0x0000000308047210 */ /* 0x000fc40007ffe002 */
[----:B------:R-:W-:Y:S01]  /*1030*/  LOP3.LUT R5, R8, R3, RZ, 0xfc, !PT ;  /* 0x0000000308057212 */ /* 0x000fe200078efcff */
[C---:B------:R-:W-:Y:S01]  /*1040*/  IMAD R3, R9.reuse, 0x20, R17 ;  /* 0x0000002009037824 */ /* 0x040fe200078e0211 */
[----:B------:R-:W-:Y:S01]  /*1050*/  IADD3 R222, R220, 0x40, RZ ;  /* 0x00000040dcde7810 */ /* 0x000fe20007ffe0ff */
[----:B------:R-:W-:Y:S01]  /*1060*/  IMAD.MOV.U32 R8, RZ, RZ, 0x40 ;  /* 0x00000040ff087424 */ /* 0x000fe200078e00ff */
[C---:B------:R-:W-:Y:S02]  /*1070*/  LOP3.LUT P4, RZ, R9.reuse, 0x2, RZ, 0xc0, !PT ;  /* 0x0000000209ff7812 */ /* 0x040fe4000788c0ff */
[----:B------:R1:W-:Y:S01]  /*1080*/  STL [R1+0x30], R3 ;  /* 0x0000300301007387 */ /* 0x0003e20000100800 */
[----:B------:R-:W-:Y:S01]  /*1090*/  LOP3.LUT P3, RZ, R9, 0x4, RZ, 0xc0, !PT ;  /* 0x0000000409ff7812 */ /* 0x000fe2000786c0ff */
[----:B------:R-:W-:Y:S01]  /*10a0*/  IMAD R9, R12, 0x8, R15 ;  /* 0x000000080c097824 */ /* 0x000fe200078e020f */
[----:B------:R-:W-:Y:S02]  /*10b0*/  SHF.R.S32.HI R6, RZ, 0x1f, R222 ;  /* 0x0000001fff067819 */ /* 0x000fe400000114de */
[----:B------:R-:W-:-:S02]  /*10c0*/  SEL R7, R13, 0xffffffe0, !P1 ;  /* 0xffffffe00d077807 */ /* 0x000fc40004800000 */
[----:B------:R-:W-:Y:S01]  /*10d0*/  LEA R172, R0, 0x6100, 0x1 ;  /* 0x0000610000ac7811 */ /* 0x000fe200078e08ff */
[----:B------:R2:W-:Y:S01]  /*10e0*/  STL [R1], R6 ;  /* 0x0000000601007387 */ /* 0x0005e20000100800 */
[C---:B------:R-:W-:Y:S02]  /*10f0*/  SEL R2, R8.reuse, 0xffffffc0, !P3 ;  /* 0xffffffc008027807 */ /* 0x040fe40005800000 */
[----:B------:R-:W-:Y:S01]  /*1100*/  SEL R0, R8, 0xffffffc0, !P5 ;  /* 0xffffffc008007807 */ /* 0x000fe20006800000 */
[----:B------:R3:W-:Y:S01]  /*1110*/  STL [R1+0x3c], R9 ;  /* 0x00003c0901007387 */ /* 0x0007e20000100800 */
[----:B------:R-:W-:Y:S01]  /*1120*/  LEA R10, R10, 0x80, 0x1 ;  /* 0x000000800a0a7811 */ /* 0x000fe200078e08ff */
[C---:B------:R-:W-:Y:S01]  /*1130*/  IMAD.IADD R178, R172.reuse, 0x1, R2 ;  /* 0x00000001acb27824 */ /* 0x040fe200078e0202 */
[C---:B------:R-:W-:Y:S02]  /*1140*/  IADD3 R183, R172.reuse, 0x20, RZ ;  /* 0x00000020acb77810 */ /* 0x040fe40007ffe0ff */
[----:B------:R-:W-:Y:S01]  /*1150*/  @P4 IADD3 R183, R172, -0x20, RZ ;  /* 0xffffffe0acb74810 */ /* 0x000fe20007ffe0ff */
[----:B------:R-:W-:Y:S01]  /*1160*/  STL [R1+0x10], R10 ;  /* 0x0000100a01007387 */ /* 0x000fe20000100800 */
[----:B------:R-:W-:-:S02]  /*1170*/  LEA R179, R4, 0xc100, 0x1 ;  /* 0x0000c10004b37811 */ /* 0x000fc400078e08ff */
[----:B------:R-:W-:Y:S01]  /*1180*/  LEA R173, R5, 0x100, 0x1 ;  /* 0x0000010005ad7811 */ /* 0x000fe200078e08ff */
[----:B------:R-:W-:Y:S01]  /*1190*/  IMAD.IADD R175, R2, 0x1, R183 ;  /* 0x0000000102af7824 */ /* 0x000fe200078e02b7 */
[----:B------:R-:W-:Y:S01]  /*11a0*/  IADD3 R223, R220, 0x80, RZ ;  /* 0x00000080dcdf7810 */ /* 0x000fe20007ffe0ff */
[----:B------:R-:W-:Y:S01]  /*11b0*/  IMAD.IADD R182, R179, 0x1, R0 ;  /* 0x00000001b3b67824 */ /* 0x000fe200078e0200 */
[----:B-1----:R-:W-:Y:S01]  /*11c0*/  LOP3.LUT R3, R11, 0x7ffffffc, RZ, 0xc0, !PT ;  /* 0x7ffffffc0b037812 */ /* 0x002fe200078ec0ff */
[----:B------:R-:W-:Y:S01]  /*11d0*/  IMAD.IADD R177, R0, 0x1, R173 ;  /* 0x0000000100b17824 */ /* 0x000fe200078e02ad */
[----:B------:R-:W-:Y:S02]  /*11e0*/  SHF.R.S32.HI R221, RZ, 0x1f, R220 ;  /* 0x0000001fffdd7819 */ /* 0x000fe400000114dc */
[----:B------:R-:W-:Y:S01]  /*11f0*/  SHF.R.S32.HI R252, RZ, 0x1f, R223 ;  /* 0x0000001ffffc7819 */ /* 0x000fe200000114df */
[----:B------:R-:W-:Y:S01]  /*1200*/  IMAD.IADD R3, R16, 0x1, -R3 ;  /* 0x0000000110037824 */ /* 0x000fe200078e0a03 */
[----:B------:R-:W-:-:S02]  /*1210*/  IADD3 R194, R183, 0x800, RZ ;  /* 0x00000800b7c27810 */ /* 0x000fc40007ffe0ff */
[----:B--2---:R-:W-:Y:S01]  /*1220*/  SEL R6, R8, 0xffffffc0, !P2 ;  /* 0xffffffc008067807 */ /* 0x004fe20005000000 */
[----:B------:R-:W-:Y:S01]  /*1230*/  IMAD.SHL.U32 R233, R3, 0x2, RZ ;  /* 0x0000000203e97824 */ /* 0x000fe200078e00ff */
[----:B------:R-:W-:Y:S02]  /*1240*/  SEL R3, R13, 0xffffffe0, !P6 ;  /* 0xffffffe00d037807 */ /* 0x000fe40007000000 */
[----:B------:R-:W-:Y:S02]  /*1250*/  IADD3 R193, R183, 0x1000, RZ ;  /* 0x00001000b7c17810 */ /* 0x000fe40007ffe0ff */
[----:B------:R-:W-:Y:S01]  /*1260*/  IADD3 R15, R233, 0x88, RZ ;  /* 0x00000088e90f7810 */ /* 0x000fe20007ffe0ff */
[----:B------:R-:W-:Y:S01]  /*1270*/  IMAD.IADD R180, R179, 0x1, R3 ;  /* 0x00000001b3b47824 */ /* 0x000fe200078e0203 */
[----:B------:R-:W-:Y:S01]  /*1280*/  IADD3 R14, R233, 0x90, RZ ;  /* 0x00000090e90e7810 */ /* 0x000fe20007ffe0ff */
[----:B------:R-:W-:Y:S01]  /*1290*/  IMAD.IADD R174, R3, 0x1, R173 ;  /* 0x0000000103ae7824 */ /* 0x000fe200078e02ad */
[C---:B------:R-:W-:Y:S01]  /*12a0*/  IADD3 R13, R233.reuse, 0x98, RZ ;  /* 0x00000098e90d7810 */ /* 0x040fe20007ffe0ff */
[----:B------:R-:W-:Y:S01]  /*12b0*/  IMAD.IADD R181, R180, 0x1, R0 ;  /* 0x00000001b4b57824 */ /* 0x000fe200078e0200 */
[C---:B------:R-:W-:Y:S01]  /*12c0*/  IADD3 R12, R233.reuse, 0xa0, RZ ;  /* 0x000000a0e90c7810 */ /* 0x040fe20007ffe0ff */
[----:B------:R-:W-:Y:S01]  /*12d0*/  IMAD.IADD R176, R0, 0x1, R174 ;  /* 0x0000000100b07824 */ /* 0x000fe200078e02ae */
[----:B------:R-:W-:-:S02]  /*12e0*/  IADD3 R11, R233, 0xa8, RZ ;  /* 0x000000a8e90b7810 */ /* 0x000fc40007ffe0ff */
[----:B------:R-:W-:Y:S02]  /*12f0*/  SHF.R.S32.HI R16, RZ, 0x1f, R15 ;  /* 0x0000001fff107819 */ /* 0x000fe4000001140f */
[C---:B------:R-:W-:Y:S02]  /*1300*/  IADD3 R8, R233.reuse, 0x80, RZ ;  /* 0x00000080e9087810 */ /* 0x040fe40007ffe0ff */
[C---:B---3--:R-:W-:Y:S02]  /*1310*/  IADD3 R9, R233.reuse, 0xb0, RZ ;  /* 0x000000b0e9097810 */ /* 0x048fe40007ffe0ff */
[----:B------:R-:W-:Y:S02]  /*1320*/  SHF.R.S32.HI R15, RZ, 0x1f, R14 ;  /* 0x0000001fff0f7819 */ /* 0x000fe4000001140e */
[----:B------:R-:W-:Y:S02]  /*1330*/  IADD3 R8, R233, 0xb8, RZ ;  /* 0x000000b8e9087810 */ /* 0x000fe40007ffe0ff */
[----:B------:R-:W-:-:S02]  /*1340*/  SHF.R.S32.HI R14, RZ, 0x1f, R13 ;  /* 0x0000001fff0e7819 */ /* 0x000fc4000001140d */
[----:B------:R-:W-:Y:S02]  /*1350*/  SHF.R.S32.HI R13, RZ, 0x1f, R12 ;  /* 0x0000001fff0d7819 */ /* 0x000fe4000001140c */
[----:B------:R-:W-:Y:S02]  /*1360*/  SHF.R.S32.HI R12, RZ, 0x1f, R11 ;  /* 0x0000001fff0c7819 */ /* 0x000fe4000001140b */
[----:B------:R-:W-:Y:S01]  /*1370*/  SHF.R.S32.HI R11, RZ, 0x1f, R9 ;  /* 0x0000001fff0b7819 */ /* 0x000fe20000011409 */
[C---:B------:R-:W-:Y:S01]  /*1380*/  IMAD.IADD R11, R10.reuse, 0x1, R6 ;  /* 0x000000010a0b7824 */ /* 0x040fe200078e0206 */
[----:B------:R-:W-:Y:S01]  /*1390*/  SHF.R.S32.HI R9, RZ, 0x1f, R8 ;  /* 0x0000001fff097819 */ /* 0x000fe20000011408 */
[C---:B------:R-:W-:Y:S01]  /*13a0*/  IMAD.IADD R9, R10.reuse, 0x1, R7 ;  /* 0x000000010a097824 */ /* 0x040fe200078e0207 */
[C---:B------:R-:W-:Y:S02]  /*13b0*/  IADD3 R8, R10.reuse, -0x10, RZ ;  /* 0xfffffff00a087810 */ /* 0x040fe40007ffe0ff */
[----:B------:R-:W-:Y:S01]  /*13c0*/  @P0 IADD3 R8, R10, 0x10, RZ ;  /* 0x000000100a080810 */ /* 0x000fe20007ffe0ff */
[----:B------:R-:W-:Y:S01]  /*13d0*/  IMAD.IADD R2, R9, 0x1, R6 ;  /* 0x0000000109027824 */ /* 0x000fe200078e0206 */
[----:B------:R-:W-:Y:S01]  /*13e0*/  STL [R1+0x2c], R11 ;  /* 0x00002c0b01007387 */ /* 0x000fe20000100800 */
[----:B------:R-:W-:-:S02]  /*13f0*/  IADD3 R192, R183, 0x1800, RZ ;  /* 0x00001800b7c07810 */ /* 0x000fc40007ffe0ff */
[----:B------:R-:W-:Y:S01]  /*1400*/  IMAD.IADD R4, R6, 0x1, R8 ;  /* 0x0000000106047824 */ /* 0x000fe200078e0208 */
[----:B------:R-:W-:Y:S01]  /*1410*/  STL [R1+0x1c], R9 ;  /* 0x00001c0901007387 */ /* 0x000fe20000100800 */
[C---:B------:R-:W-:Y:S02]  /*1420*/  IADD3 R191, R183.reuse, 0x2000, RZ ;  /* 0x00002000b7bf7810 */ /* 0x040fe40007ffe0ff */
[C---:B------:R-:W-:Y:S01]  /*1430*/  IADD3 R190, R183.reuse, 0x2800, RZ ;  /* 0x00002800b7be7810 */ /* 0x040fe20007ffe0ff */
[----:B------:R1:W-:Y:S01]  /*1440*/  STL [R1+0x28], R2 ;  /* 0x0000280201007387 */ /* 0x0003e20000100800 */
[C---:B------:R-:W-:Y:S02]  /*1450*/  IADD3 R189, R183.reuse, 0x3000, RZ ;  /* 0x00003000b7bd7810 */ /* 0x040fe40007ffe0ff */
[C---:B------:R-:W-:Y:S01]  /*1460*/  IADD3 R188, R183.reuse, 0x3800, RZ ;  /* 0x00003800b7bc7810 */ /* 0x040fe20007ffe0ff */
[----:B------:R-:W-:Y:S01]  /*1470*/  STL [R1+0x14], R8 ;  /* 0x0000140801007387 */ /* 0x000fe20000100800 */
[----:B------:R-:W-:-:S02]  /*1480*/  IADD3 R187, R183, 0x4000, RZ ;  /* 0x00004000b7bb7810 */ /* 0x000fc40007ffe0ff */
[C---:B------:R-:W-:Y:S01]  /*1490*/  IADD3 R186, R183.reuse, 0x4800, RZ ;  /* 0x00004800b7ba7810 */ /* 0x040fe20007ffe0ff */
[----:B------:R-:W-:Y:S01]  /*14a0*/  STL [R1+0x24], R4 ;  /* 0x0000240401007387 */ /* 0x000fe20000100800 */
[C---:B------:R-:W-:Y:S02]  /*14b0*/  IADD3 R185, R183.reuse, 0x5000, RZ ;  /* 0x00005000b7b97810 */ /* 0x040fe40007ffe0ff */
[----:B------:R-:W-:Y:S01]  /*14c0*/  IADD3 R184, R183, 0x5800, RZ ;  /* 0x00005800b7b87810 */ /* 0x000fe20007ffe0ff */
[----:B-1----:R-:W-:-:S05]  /*14d0*/  IMAD.IADD R2, R7, 0x1, R8 ;  /* 0x0000000107027824 */ /* 0x002fca00078e0208 */
[----:B------:R1:W-:Y:S02]  /*14e0*/  STL [R1+0x18], R2 ;  /* 0x0000180201007387 */ /* 0x0003e40000100800 */
[----:B-1----:R-:W-:-:S05]  /*14f0*/  IMAD.IADD R2, R2, 0x1, R6 ;  /* 0x0000000102027824 */ /* 0x002fca00078e0206 */
[----:B------:R1:W-:Y:S02]  /*1500*/  STL [R1+0x20], R2 ;  /* 0x0000200201007387 */ /* 0x0003e40000100800 */
.L_x_103:
[----:B------:R-:W-:-:S04]  /*1510*/  IMAD.MOV.U32 R13, RZ, RZ, 0x4 ;  /* 0x00000004ff0d7424 */ /* 0x000fc800078e00ff */
[----:B-1----:R-:W-:-:S05]  /*1520*/  IMAD.WIDE R2, R227, R13, c[0x0][0x588] ;  /* 0x00016200e3027625 */ /* 0x002fca00078e020d */
[----:B------:R-:W2:Y:S01]  /*1530*/  LDG.E R228, [R2.64] ;  /* 0x0000000602e47981 */ /* 0x000ea2000c1e1900 */
[----:B------:R-:W-:Y:S01]  /*1540*/  ISETP.NE.U32.AND P1, PT, RZ, c[0x0][0x370], PT ;  /* 0x0000dc00ff007a0c */ /* 0x000fe20003f25070 */
[----:B------:R-:W-:Y:S01]  /*1550*/  CS2R R6, SRZ ;  /* 0x0000000000067805 */ /* 0x000fe2000001ff00 */
[----:B------:R-:W-:Y:S02]  /*1560*/  ISETP.NE.U32.AND P5, PT, RZ, c[0x0][0x360], PT ;  /* 0x0000d800ff007a0c */ /* 0x000fe40003fa5070 */
[----:B------:R-:W-:Y:S02]  /*1570*/  ISETP.NE.AND.EX P1, PT, RZ, c[0x0][0x374], PT, P1 ;  /* 0x0000dd00ff007a0c */ /* 0x000fe40003f25310 */
[----:B------:R-:W-:Y:S02]  /*1580*/  ISETP.NE.AND.EX P5, PT, RZ, c[0x0][0x364], PT, P5 ;  /* 0x0000d900ff007a0c */ /* 0x000fe40003fa5350 */
[----:B------:R-:W-:-:S04]  /*1590*/  ISETP.NE.U32.AND P3, PT, RZ, c[0x0][0x348], PT ;  /* 0x0000d200ff007a0c */ /* 0x000fc80003f65070 */
[----:B------:R-:W-:Y:S01]  /*15a0*/  ISETP.NE.AND.EX P3, PT, RZ, c[0x0][0x34c], PT, P3 ;  /* 0x0000d300ff007a0c */ /* 0x000fe20003f65330 */
[----:B------:R-:W-:Y:S01]  /*15b0*/  IMAD.MOV.U32 R10, RZ, RZ, RZ ;  /* 0x000000ffff0a7224 */ /* 0x000fe200078e00ff */
[----:B--2---:R-:W-:-:S03]  /*15c0*/  SHF.R.S32.HI R251, RZ, 0x1f, R228 ;  /* 0x0000001ffffb7819 */ /* 0x004fc600000114e4 */
[----:B------:R-:W-:-:S04]  /*15d0*/  @P1 LEA R2, P0, R228, c[0x0][0x370], 0x2 ;  /* 0x0000dc00e4021a11 */ /* 0x000fc800078010ff */
[C-C-:B------:R-:W-:Y:S02]  /*15e0*/  @P1 LEA.HI.X R3, R228.reuse, c[0x0][0x374], R251.reuse, 0x2, P0 ;  /* 0x0000dd00e4031a11 */ /* 0x140fe400000f14fb */
[----:B------:R-:W-:Y:S02]  /*15f0*/  ISETP.NE.U32.AND P0, PT, RZ, c[0x0][0x350], PT ;  /* 0x0000d400ff007a0c */ /* 0x000fe40003f05070 */
[C---:B------:R-:W-:Y:S01]  /*1600*/  LEA R4, P4, R228.reuse, c[0x0][0x348], 0x2 ;  /* 0x0000d200e4047a11 */ /* 0x040fe200078810ff */
[----:B------:R1:W5:Y:S01]  /*1610*/  @P1 LDG.E R7, [R2.64] ;  /* 0x0000000602071981 */ /* 0x000362000c1e1900 */
[----:B------:R-:W-:Y:S02]  /*1620*/  ISETP.NE.AND.EX P0, PT, RZ, c[0x0][0x354], PT, P0 ;  /* 0x0000d500ff007a0c */ /* 0x000fe40003f05300 */
[C---:B------:R-:W-:Y:S02]  /*1630*/  @P5 LEA R8, P1, R228.reuse, c[0x0][0x360], 0x2 ;  /* 0x0000d800e4085a11 */ /* 0x040fe400078210ff */
[----:B------:R-:W-:-:S02]  /*1640*/  LEA.HI.X R5, R228, c[0x0][0x34c], R251, 0x2, P4 ;  /* 0x0000d300e4057a11 */ /* 0x000fc400020f14fb */
[----:B------:R-:W-:-:S03]  /*1650*/  @P5 LEA.HI.X R9, R228, c[0x0][0x364], R251, 0x2, P1 ;  /* 0x0000d900e4095a11 */ /* 0x000fc600008f14fb */
[----:B------:R2:W5:Y:S04]  /*1660*/  @P3 LDG.E R6, [R4.64] ;  /* 0x0000000604063981 */ /* 0x000568000c1e1900 */
[----:B------:R2:W5:Y:S01]  /*1670*/  @P5 LDG.E R17, [R8.64] ;  /* 0x0000000608115981 */ /* 0x000562000c1e1900 */
[----:B-1----:R-:W-:-:S04]  /*1680*/  LEA R2, P2, R228, c[0x0][0x350], 0x2 ;  /* 0x0000d400e4027a11 */ /* 0x002fc800078410ff */
[----:B------:R-:W-:-:S05]  /*1690*/  LEA.HI.X R3, R228, c[0x0][0x354], R251, 0x2, P2 ;  /* 0x0000d500e4037a11 */ /* 0x000fca00010f14fb */
[----:B------:R2:W5:Y:S01]  /*16a0*/  @P0 LDG.E R10, [R2.64] ;  /* 0x00000006020a0981 */ /* 0x000562000c1e1900 */
[----:B------:R-:W-:Y:S01]  /*16b0*/  YIELD ;  /* 0x0000000000007946 */ /* 0x000fe20003800000 */
[----:B------:R-:W-:Y:S01]  /*16c0*/  LOP3.LUT R234, R226, 0xffff, RZ, 0xc0, !PT ;  /* 0x0000ffffe2ea7812 */ /* 0x000fe200078ec0ff */
[----:B------:R-:W-:Y:S05]  /*16d0*/  @P5 BRA `(.L_x_23) ;  /* 0x0000005000005947 */ /* 0x000fea0003800000 */
[----:B-----5:R-:W-:Y:S01]  /*16e0*/  MOV R17, c[0x0][0x168] ;  /* 0x00005a0000117a02 */ /* 0x020fe20000000f00 */
[----:B------:R-:W-:Y:S05]  /*16f0*/  @!P3 BRA `(.L_x_23) ;  /* 0x000000300000b947 */ /* 0x000fea0003800000 */
[----:B--2---:R-:W2:Y:S04]  /*1700*/  LDG.E R8, [R4.64] ;  /* 0x0000000604087981 */ /* 0x004ea8000c1e1900 */
[----:B------:R-:W2:Y:S02]  /*1710*/  LDG.E R0, [R4.64+0x4] ;  /* 0x0000040604007981 */ /* 0x000ea4000c1e1900 */
[----:B--2---:R-:W-:-:S02]  /*1720*/  IADD3 R17, -R8, R0, RZ ;  /* 0x0000000008117210 */ /* 0x004fc40007ffe1ff */
.L_x_23:
[----:B------:R-:W-:-:S04]  /*1730*/  ISETP.NE.U32.AND P1, PT, RZ, c[0x0][0x368], PT ;  /* 0x0000da00ff007a0c */ /* 0x000fc80003f25070 */
[----:B------:R-:W-:-:S13]  /*1740*/  ISETP.NE.AND.EX P1, PT, RZ, c[0x0][0x36c], PT, P1 ;  /* 0x0000db00ff007a0c */ /* 0x000fda0003f25310 */
[----:B------:R-:W-:Y:S05]  /*1750*/  @!P1 BRA `(.L_x_24) ;  /* 0x0000004000009947 */ /* 0x000fea0003800000 */
[----:B--2---:R-:W-:-:S04]  /*1760*/  LEA R2, P1, R228, c[0x0][0x368], 0x2 ;  /* 0x0000da00e4027a11 */ /* 0x004fc800078210ff */
[----:B------:R-:W-:-:S05]  /*1770*/  LEA.HI.X R3, R228, c[0x0][0x36c], R251, 0x2, P1 ;  /* 0x0000db00e4037a11 */ /* 0x000fca00008f14fb */
[----:B------:R1:W5:Y:S01]  /*1780*/  LDG.E R0, [R2.64] ;  /* 0x0000000602007981 */ /* 0x000362000c1e1900 */
[----:B------:R-:W-:Y:S05]  /*1790*/  BRA `(.L_x_25) ;  /* 0x0000005000007947 */ /* 0x000fea0003800000 */
.L_x_24:
[----:B------:R-:W-:Y:S01]  /*17a0*/  MOV R0, c[0x0][0x1d0] ;  /* 0x0000740000007a02 */ /* 0x000fe20000000f00 */
[----:B------:R-:W-:Y:S05]  /*17b0*/  @!P0 BRA `(.L_x_25) ;  /* 0x0000003000008947 */ /* 0x000fea0003800000 */
[----:B--2---:R-:W2:Y:S04]  /*17c0*/  LDG.E R4, [R2.64] ;  /* 0x0000000602047981 */ /* 0x004ea8000c1e1900 */
[----:B------:R-:W2:Y:S02]  /*17d0*/  LDG.E R0, [R2.64+0x4] ;  /* 0x0000040602007981 */ /* 0x000ea4000c1e1900 */
[----:B--2---:R-:W-:-:S04]  /*17e0*/  IADD3 R0, -R4, R0, RZ ;  /* 0x0000000004007210 */ /* 0x004fc80007ffe1ff */
.L_x_25:
[----:B-12---:R-:W-:Y:S01]  /*17f0*/  LOP3.LUT R2, R226, 0xff000000, RZ, 0xc0, !PT ;  /* 0xff000000e2027812 */ /* 0x006fe200078ec0ff */
[--C-:B-----5:R-:W-:Y:S01]  /*1800*/  IMAD.IADD R19, R0, 0x1, -R7.reuse ;  /* 0x0000000100137824 */ /* 0x120fe200078e0a07 */
[----:B------:R-:W-:Y:S01]  /*1810*/  LOP3.LUT R3, R226, 0xff0000, RZ, 0xc0, !PT ;  /* 0x00ff0000e2037812 */ /* 0x000fe200078ec0ff */
[----:B------:R-:W-:Y:S01]  /*1820*/  BSSY B0, `(.L_x_26) ;  /* 0x000002d000007945 */ /* 0x000fe20003800000 */
[----:B------:R-:W-:Y:S01]  /*1830*/  SHF.R.U32.HI R4, RZ, 0x8, R2 ;  /* 0x00000008ff047819 */ /* 0x000fe20000011602 */
[----:B------:R-:W-:Y:S01]  /*1840*/  IMAD.IADD R12, R10, 0x1, R7 ;  /* 0x000000010a0c7824 */ /* 0x000fe200078e0207 */
[----:B------:R-:W-:-:S02]  /*1850*/  ISETP.GE.AND P1, PT, R19, 0x1, PT ;  /* 0x000000011300780c */ /* 0x000fc40003f26270 */
[----:B------:R-:W-:Y:S02]  /*1860*/  LEA.HI R3, R3, R4, RZ, 0x10 ;  /* 0x0000000403037211 */ /* 0x000fe400078f80ff */
[----:B------:R-:W-:Y:S02]  /*1870*/  IADD3 R0, R19, 0x3f, RZ ;  /* 0x0000003f13007810 */ /* 0x000fe40007ffe0ff */
[----:B------:R-:W-:Y:S02]  /*1880*/  LOP3.LUT R14, R3, 0xff, RZ, 0xc0, !PT ;  /* 0x000000ff030e7812 */ /* 0x000fe400078ec0ff */
[----:B------:R-:W-:Y:S02]  /*1890*/  SHF.R.U32.HI R5, RZ, 0x10, R3 ;  /* 0x00000010ff057819 */ /* 0x000fe40000011603 */
[----:B------:R-:W-:Y:S01]  /*18a0*/  SHF.R.S32.HI R2, RZ, 0x1f, R0 ;  /* 0x0000001fff027819 */ /* 0x000fe20000011400 */
[----:B------:R1:W-:Y:S03]  /*18b0*/  STL [R1+0xc], R14 ;  /* 0x00000c0e01007387 */ /* 0x0003e60000100800 */
[----:B------:R-:W-:Y:S01]  /*18c0*/  LEA.HI R0, R2, R0, RZ, 0x6 ;  /* 0x0000000002007211 */ /* 0x000fe200078f30ff */
[----:B------:R1:W-:Y:S01]  /*18d0*/  STL [R1+0x8], R5 ;  /* 0x0000080501007387 */ /* 0x0003e20000100800 */
[----:B------:R-:W-:-:S02]  /*18e0*/  IMAD.MOV.U32 R2, RZ, RZ, RZ ;  /* 0x000000ffff027224 */ /* 0x000fc400078e00ff */
[----:B------:R-:W-:Y:S01]  /*18f0*/  SHF.R.S32.HI R8, RZ, 0x6, R0 ;  /* 0x00000006ff087819 */ /* 0x000fe20000011400 */
[----:B------:R-:W-:Y:S05]  /*1900*/  @!P1 BRA `(.L_x_27) ;  /* 0x000001e000009947 */ /* 0x000fea0003800000 */
[----:B------:R-:W-:-:S04]  /*1910*/  ISETP.NE.AND P1, PT, R5, RZ, PT ;  /* 0x000000ff0500720c */ /* 0x000fc80003f25270 */
[----:B------:R-:W-:-:S04]  /*1920*/  SEL R0, R5, c[0x0][0x338], P1 ;  /* 0x0000ce0005007a07 */ /* 0x000fc80000800000 */
[----:B------:R-:W-:Y:S02]  /*1930*/  IABS R3, R0 ;  /* 0x0000000000037213 */ /* 0x000fe40000000000 */
[----:B------:R-:W-:Y:S02]  /*1940*/  IADD3 R7, R8, -0x1, R0 ;  /* 0xffffffff08077810 */ /* 0x000fe40007ffe000 */
[----:B------:R-:W2:Y:S02]  /*1950*/  I2F.RP R2, R3 ;  /* 0x0000000300027306 */ /* 0x000ea40000209400 */
[----:B------:R-:W-:-:S06]  /*1960*/  IABS R11, R7 ;  /* 0x00000007000b7213 */ /* 0x000fcc0000000000 */
[----:B--2---:R-:W2:Y:S02]  /*1970*/  MUFU.RCP R2, R2 ;  /* 0x0000000200027308 */ /* 0x004ea40000001000 */
[----:B--2---:R-:W-:-:S06]  /*1980*/  IADD3 R2, R2, 0xffffffe, RZ ;  /* 0x0ffffffe02027810 */ /* 0x004fcc0007ffe0ff */
[----:B-1----:R-:W1:Y:S02]  /*1990*/  F2I.FTZ.U32.TRUNC.NTZ R5, R2 ;  /* 0x0000000200057305 */ /* 0x002e64000021f000 */
[----:B-1----:R-:W-:-:S04]  /*19a0*/  IMAD.MOV R2, RZ, RZ, -R5 ;  /* 0x000000ffff027224 */ /* 0x002fc800078e0a05 */
[----:B------:R-:W-:Y:S01]  /*19b0*/  IMAD.MOV.U32 R4, RZ, RZ, R2 ;  /* 0x000000ffff047224 */ /* 0x000fe200078e0002 */
[----:B------:R-:W-:-:S03]  /*19c0*/  IABS R2, R0 ;  /* 0x0000000000027213 */ /* 0x000fc60000000000 */
[----:B------:R-:W-:Y:S02]  /*19d0*/  IMAD R9, R4, R3, RZ ;  /* 0x0000000304097224 */ /* 0x000fe400078e02ff */
[----:B------:R-:W-:Y:S02]  /*19e0*/  IMAD.MOV.U32 R4, RZ, RZ, RZ ;  /* 0x000000ffff047224 */ /* 0x000fe400078e00ff */
[----:B------:R-:W-:Y:S02]  /*19f0*/  IMAD.MOV R10, RZ, RZ, -R2 ;  /* 0x000000ffff0a7224 */ /* 0x000fe400078e0a02 */
[----:B------:R-:W-:-:S04]  /*1a00*/  IMAD.HI.U32 R2, R5, R9, R4 ;  /* 0x0000000905027227 */ /* 0x000fc800078e0004 */
[----:B------:R-:W-:Y:S02]  /*1a10*/  IMAD.MOV.U32 R4, RZ, RZ, R11 ;  /* 0x000000ffff047224 */ /* 0x000fe400078e000b */
[----:B------:R-:W-:Y:S02]  /*1a20*/  IMAD.MOV.U32 R5, RZ, RZ, R10 ;  /* 0x000000ffff057224 */ /* 0x000fe400078e000a */
[----:B------:R-:W-:-:S04]  /*1a30*/  IMAD.HI.U32 R2, R2, R4, RZ ;  /* 0x0000000402027227 */ /* 0x000fc800078e00ff */
[----:B------:R-:W-:-:S05]  /*1a40*/  IMAD R4, R2, R5, R4 ;  /* 0x0000000502047224 */ /* 0x000fca00078e0204 */
[----:B------:R-:W-:-:S13]  /*1a50*/  ISETP.GT.U32.AND P2, PT, R3, R4, PT ;  /* 0x000000040300720c */ /* 0x000fda0003f44070 */
[----:B------:R-:W-:Y:S01]  /*1a60*/  @!P2 IMAD.IADD R4, R4, 0x1, -R3 ;  /* 0x000000010404a824 */ /* 0x000fe200078e0a03 */
[----:B------:R-:W-:Y:S02]  /*1a70*/  @!P2 IADD3 R2, R2, 0x1, RZ ;  /* 0x000000010202a810 */ /* 0x000fe40007ffe0ff */
[----:B------:R-:W-:Y:S02]  /*1a80*/  ISETP.NE.AND P2, PT, R0, RZ, PT ;  /* 0x000000ff0000720c */ /* 0x000fe40003f45270 */
[----:B------:R-:W-:Y:S02]  /*1a90*/  ISETP.GE.U32.AND P4, PT, R4, R3, PT ;  /* 0x000000030400720c */ /* 0x000fe40003f86070 */
[----:B------:R-:W-:-:S04]  /*1aa0*/  LOP3.LUT R3, R7, R0, RZ, 0x3c, !PT ;  /* 0x0000000007037212 */ /* 0x000fc800078e3cff */
[----:B------:R-:W-:-:S07]  /*1ab0*/  ISETP.GE.AND P1, PT, R3, RZ, PT ;  /* 0x000000ff0300720c */ /* 0x000fce0003f26270 */
[----:B------:R-:W-:-:S06]  /*1ac0*/  @P4 IADD3 R2, R2, 0x1, RZ ;  /* 0x0000000102024810 */ /* 0x000fcc0007ffe0ff */
[----:B------:R-:W-:Y:S01]  /*1ad0*/  @!P1 IMAD.MOV R2, RZ, RZ, -R2 ;  /* 0x000000ffff029224 */ /* 0x000fe200078e0a02 */
[----:B------:R-:W-:Y:S02]  /*1ae0*/  @!P2 LOP3.LUT R2, RZ, R0, RZ, 0x33, !PT ;  /* 0x00000000ff02a212 */ /* 0x000fe400078e33ff */
.L_x_27:
[----:B------:R-:W-:Y:S05]  /*1af0*/  BSYNC B0 ;  /* 0x0000000000007941 */ /* 0x000fea0003800000 */
.L_x_26:
[----:B------:R-:W-:Y:S01]  /*1b00*/  IMAD R226, R14, R2, RZ ;  /* 0x000000020ee27224 */ /* 0x000fe200078e02ff */
[----:B------:R-:W-:Y:S01]  /*1b10*/  PRMT R0, RZ, 0x7610, R0 ;  /* 0x00007610ff007816 */ /* 0x000fe20000000000 */
[----:B------:R-:W-:Y:S01]  /*1b20*/  CS2R R20, SRZ ;  /* 0x0000000000147805 */ /* 0x000fe2000001ff00 */
[----:B------:R-:W-:Y:S01]  /*1b30*/  CS2R R46, SRZ ;  /* 0x00000000002e7805 */ /* 0x000fe2000001ff00 */
[----:B------:R-:W-:Y:S01]  /*1b40*/  IMAD.IADD R2, R226, 0x1, R2 ;  /* 0x00000001e2027824 */ /* 0x000fe200078e0202 */
[----:B------:R-:W-:Y:S01]  /*1b50*/  CS2R R48, SRZ ;  /* 0x0000000000307805 */ /* 0x000fe2000001ff00 */
[----:B------:R-:W-:Y:S01]  /*1b60*/  CS2R R54, SRZ ;  /* 0x0000000000367805 */ /* 0x000fe2000001ff00 */
[----:B------:R-:W-:Y:S01]  /*1b70*/  CS2R R80, SRZ ;  /* 0x0000000000507805 */ /* 0x000fe2000001ff00 */
[----:B------:R-:W-:Y:S01]  /*1b80*/  CS2R R66, SRZ ;  /* 0x0000000000427805 */ /* 0x000fe2000001ff00 */
[----:B------:R-:W-:Y:S01]  /*1b90*/  IMNMX R23, R8, R2, PT ;  /* 0x0000000208177217 */ /* 0x000fe20003800200 */
[----:B------:R-:W-:Y:S01]  /*1ba0*/  CS2R R84, SRZ ;  /* 0x0000000000547805 */ /* 0x000fe2000001ff00 */
[----:B------:R-:W-:Y:S01]  /*1bb0*/  CS2R R70, SRZ ;  /* 0x0000000000467805 */ /* 0x000fe2000001ff00 */
[----:B------:R-:W-:Y:S01]  /*1bc0*/  CS2R R142, SRZ ;  /* 0x00000000008e7805 */ /* 0x000fe2000001ff00 */
[----:B------:R-:W-:Y:S01]  /*1bd0*/  ISETP.GT.AND P1, PT, R23, R226, PT ;  /* 0x000000e21700720c */ /* 0x000fe20003f24270 */
[----:B------:R2:W-:Y:S01]  /*1be0*/  STL [R1+0x4], R23 ;  /* 0x0000041701007387 */ /* 0x0005e20000100800 */
        /* <DEDUP_REMOVED lines=41> */
[----:B--2---:R-:W2:Y:S01]  /*1e80*/  LDL R4, [R1+0x30] ;  /* 0x0000300001047983 */ /* 0x004ea20000100800 */
[----:B------:R-:W-:-:S04]  /*1e90*/  ISETP.NE.U32.AND P2, PT, RZ, c[0x0][0x340], PT ;  /* 0x0000d000ff007a0c */ /* 0x000fc80003f45070 */
[----:B------:R-:W-:-:S13]  /*1ea0*/  ISETP.NE.AND.EX P2, PT, RZ, c[0x0][0x344], PT, P2 ;  /* 0x0000d100ff007a0c */ /* 0x000fda0003f45320 */
[----:B------:R-:W-:-:S05]  /*1eb0*/  @P2 IMAD.WIDE R2, R228, R13, c[0x0][0x340] ;  /* 0x0000d000e4022625 */ /* 0x000fca00078e020d */
[----:B------:R3:W4:Y:S01]  /*1ec0*/  @P2 LDG.E R13, [R2.64] ;  /* 0x00000006020d2981 */ /* 0x000722000c1e1900 */
[----:B------:R-:W-:Y:S02]  /*1ed0*/  SHF.R.S32.HI R0, RZ, 0x1f, R6 ;  /* 0x0000001fff007819 */ /* 0x000fe40000011406 */
[----:B------:R-:W-:Y:S01]  /*1ee0*/  ISETP.GE.AND P5, PT, R222, c[0x0][0x1d4], PT ;  /* 0x00007500de007a0c */ /* 0x000fe20003fa6270 */
[----:B------:R-:W5:Y:S01]  /*1ef0*/  S2R R9, SR_TID.X ;  /* 0x0000000000097919 */ /* 0x000f620000002100 */
[----:B------:R-:W-:Y:S01]  /*1f00*/  ISETP.GE.AND P4, PT, R220, c[0x0][0x1d4], PT ;  /* 0x00007500dc007a0c */ /* 0x000fe20003f86270 */
[----:B------:R-:W-:Y:S01]  /*1f10*/  IMAD R0, R0, c[0x0][0x178], RZ ;  /* 0x00005e0000007a24 */ /* 0x000fe200078e02ff */
[----:B------:R-:W-:Y:S02]  /*1f20*/  ISETP.GE.AND P6, PT, R223, c[0x0][0x1d4], PT ;  /* 0x00007500df007a0c */ /* 0x000fe40003fc6270 */
[----:B------:R-:W-:Y:S01]  /*1f30*/  SEL R7, RZ, 0x1, P4 ;  /* 0x00000001ff077807 */ /* 0x000fe20002000000 */
[----:B-1----:R-:W-:Y:S01]  /*1f40*/  IMAD R5, R6, c[0x0][0x17c], R0 ;  /* 0x00005f0006057a24 */ /* 0x002fe200078e0200 */
[----:B------:R-:W-:-:S02]  /*1f50*/  SEL R11, R228, RZ, !P3 ;  /* 0x000000ffe40b7207 */ /* 0x000fc40005800000 */
[----:B------:R-:W-:Y:S02]  /*1f60*/  P2R R21, PR, RZ, 0x20 ;  /* 0x00000020ff157803 */ /* 0x000fe40000000000 */
[----:B------:R-:W-:Y:S02]  /*1f70*/  P2R R20, PR, RZ, 0x10 ;  /* 0x00000010ff147803 */ /* 0x000fe40000000000 */
[----:B------:R-:W-:Y:S02]  /*1f80*/  ISETP.GE.AND P4, PT, R223, c[0x0][0x198], PT ;  /* 0x00006600df007a0c */ /* 0x000fe40003f86270 */
[----:B------:R-:W-:Y:S01]  /*1f90*/  IADD3 R76, R23, -0x1, RZ ;  /* 0xffffffff174c7810 */ /* 0x000fe20007ffe0ff */
[----:B---3--:R-:W-:Y:S01]  /*1fa0*/  IMAD.MOV.U32 R2, RZ, RZ, c[0x0][0x2c4] ;  /* 0x0000b100ff027624 */ /* 0x008fe200078e00ff */
[----:B-----5:R-:W-:-:S04]  /*1fb0*/  SHF.R.S32.HI R22, RZ, 0x1f, R9 ;  /* 0x0000001fff167819 */ /* 0x020fc80000011409 */
[----:B------:R-:W-:Y:S01]  /*1fc0*/  ISETP.NE.AND P1, PT, R2, 0x1, PT ;  /* 0x000000010200780c */ /* 0x000fe20003f25270 */
[----:B------:R-:W-:Y:S01]  /*1fd0*/  IMAD.WIDE.U32 R2, R6, c[0x0][0x178], RZ ;  /* 0x00005e0006027a25 */ /* 0x000fe200078e00ff */
[----:B------:R-:W-:-:S03]  /*1fe0*/  LEA.HI R22, R22, R9, RZ, 0x3 ;  /* 0x0000000916167211 */ /* 0x000fc600078f18ff */
[----:B------:R-:W-:Y:S01]  /*1ff0*/  IMAD.IADD R5, R3, 0x1, R5 ;  /* 0x0000000103057824 */ /* 0x000fe200078e0205 */
[----:B------:R-:W-:Y:S02]  /*2000*/  SHF.R.S32.HI R22, RZ, 0x3, R22 ;  /* 0x00000003ff167819 */ /* 0x000fe40000011416 */
[----:B------:R-:W-:-:S05]  /*2010*/  SEL R3, R251, RZ, !P3 ;  /* 0x000000fffb037207 */ /* 0x000fca0005800000 */
[----:B------:R-:W-:Y:S01]  /*2020*/  IMAD R16, R3, c[0x0][0x1c0], RZ ;  /* 0x0000700003107a24 */ /* 0x000fe200078e02ff */
[----:B--2---:R-:W-:Y:S02]  /*2030*/  LEA R10, R225, R4, 0x7 ;  /* 0x00000004e10a7211 */ /* 0x004fe400078e38ff */
[----:B------:R-:W-:Y:S02]  /*2040*/  SEL R4, RZ, 0xffffffff, P5 ;  /* 0xffffffffff047807 */ /* 0x000fe40002800000 */
[----:B------:R-:W-:Y:S01]  /*2050*/  ISETP.GE.AND P5, PT, R222, c[0x0][0x198], PT ;  /* 0x00006600de007a0c */ /* 0x000fe20003fa6270 */
[----:B------:R-:W-:Y:S01]  /*2060*/  @P1 IMAD.HI.U32 R6, R10, c[0x0][0x2c8], RZ ;  /* 0x0000b2000a061a27 */ /* 0x000fe200078e00ff */
[----:B------:R-:W-:-:S03]  /*2070*/  SHF.L.U32 R4, R4, 0x1, RZ ;  /* 0x0000000104047819 */ /* 0x000fc600000006ff */
[----:B------:R-:W-:Y:S01]  /*2080*/  IMAD.MOV.U32 R0, RZ, RZ, R10 ;  /* 0x000000ffff007224 */ /* 0x000fe200078e000a */
[----:B------:R-:W-:Y:S02]  /*2090*/  LOP3.LUT R18, R4, 0x2, R7, 0xe2, !PT ;  /* 0x0000000204127812 */ /* 0x000fe400078ee207 */
[----:B------:R-:W-:Y:S02]  /*20a0*/  @P1 SHF.R.U32.HI R0, RZ, c[0x0][0x2cc], R6 ;  /* 0x0000b300ff001a19 */ /* 0x000fe40000011606 */
[----:B------:R-:W-:Y:S02]  /*20b0*/  MOV R4, R2 ;  /* 0x0000000200047202 */ /* 0x000fe40000000f00 */
[----:B------:R-:W-:Y:S02]  /*20c0*/  SHF.R.S32.HI R6, RZ, 0x1f, R12 ;  /* 0x0000001fff067819 */ /* 0x000fe4000001140c */
[----:B------:R-:W-:Y:S01]  /*20d0*/  IADD3 R2, P1, R22, R12, RZ ;  /* 0x0000000c16027210 */ /* 0x000fe20007f3e0ff */
[----:B------:R-:W-:Y:S01]  /*20e0*/  IMAD.WIDE.U32 R4, R234, c[0x0][0x1b8], R4 ;  /* 0x00006e00ea047a25 */ /* 0x000fe200078e0004 */
[----:B------:R-:W-:-:S02]  /*20f0*/  SEL R12, RZ, 0x4, P6 ;  /* 0x00000004ff0c7807 */ /* 0x000fc40003000000 */
[----:B------:R-:W-:Y:S01]  /*2100*/  LEA.HI.X.SX32 R8, R22, R6, 0x1, P1 ;  /* 0x0000000616087211 */ /* 0x000fe200008f0eff */
[----:B------:R-:W-:Y:S01]  /*2110*/  IMAD R3, R234, c[0x0][0x1bc], R5 ;  /* 0x00006f00ea037a24 */ /* 0x000fe200078e0205 */
[----:B------:R-:W-:Y:S01]  /*2120*/  ISETP.GE.AND P1, PT, R220, c[0x0][0x198], PT ;  /* 0x00006600dc007a0c */ /* 0x000fe20003f26270 */
[----:B------:R-:W-:-:S04]  /*2130*/  IMAD.WIDE.U32 R6, R2, c[0x0][0x1e0], R220 ;  /* 0x0000780002067a25 */ /* 0x000fc800078e00dc */
[C---:B------:R-:W-:Y:S02]  /*2140*/  IMAD R15, R8.reuse, c[0x0][0x1e0], RZ ;  /* 0x00007800080f7a24 */ /* 0x040fe400078e02ff */
[----:B------:R-:W-:Y:S02]  /*2150*/  IMAD R14, R8, c[0x0][0x208], RZ ;  /* 0x00008200080e7a24 */ /* 0x000fe400078e02ff */
[----:B------:R-:W-:-:S04]  /*2160*/  IMAD.WIDE.U32 R8, R2, c[0x0][0x208], R220 ;  /* 0x0000820002087a25 */ /* 0x000fc800078e00dc */
[C---:B------:R-:W-:Y:S02]  /*2170*/  IMAD R15, R2.reuse, c[0x0][0x1e4], R15 ;  /* 0x00007900020f7a24 */ /* 0x040fe400078e020f */
[----:B------:R-:W-:Y:S01]  /*2180*/  IMAD R5, R2, c[0x0][0x20c], R14 ;  /* 0x0000830002057a24 */ /* 0x000fe200078e020e */
[----:B------:R-:W-:Y:S01]  /*2190*/  LOP3.LUT R14, R18, R12, RZ, 0xfc, !PT ;  /* 0x0000000c120e7212 */ /* 0x000fe200078efcff */
[----:B------:R-:W-:Y:S01]  /*21a0*/  IMAD.MOV.U32 R2, RZ, RZ, R4 ;  /* 0x000000ffff027224 */ /* 0x000fe200078e0004 */
[----:B------:R-:W-:Y:S01]  /*21b0*/  IADD3 R4, -R0, RZ, RZ ;  /* 0x000000ff00047210 */ /* 0x000fe20007ffe1ff */
[----:B------:R-:W-:Y:S01]  /*21c0*/  IMAD R12, R11, c[0x0][0x1c4], R16 ;  /* 0x000071000b0c7a24 */ /* 0x000fe200078e0210 */
[----:B------:R-:W-:Y:S01]  /*21d0*/  IADD3 R5, R9, R5, RZ ;  /* 0x0000000509057210 */ /* 0x000fe20007ffe0ff */
[----:B------:R-:W-:Y:S01]  /*21e0*/  IMAD.WIDE.U32 R2, R11, c[0x0][0x1c0], R2 ;  /* 0x000070000b027a25 */ /* 0x000fe200078e0002 */
[----:B------:R-:W-:-:S03]  /*21f0*/  SHF.R.S32.HI R11, RZ, 0x1f, R0 ;  /* 0x0000001fff0b7819 */ /* 0x000fc60000011400 */
[----:B------:R-:W-:Y:S01]  /*2200*/  IMAD R9, R4, c[0x0][0x2c4], R10 ;  /* 0x0000b10004097a24 */ /* 0x000fe200078e020a */
[----:B------:R-:W-:Y:S01]  /*2210*/  MOV R4, R8 ;  /* 0x0000000800047202 */ /* 0x000fe20000000f00 */
[----:B------:R-:W-:Y:S02]  /*2220*/  IMAD.IADD R3, R3, 0x1, R12 ;  /* 0x0000000103037824 */ /* 0x000fe400078e020c */
[----:B------:R-:W-:Y:S01]  /*2230*/  IMAD R8, R11, c[0x0][0x1b0], RZ ;  /* 0x00006c000b087a24 */ /* 0x000fe200078e02ff */
[----:B------:R-:W-:Y:S01]  /*2240*/  SHF.R.S32.HI R10, RZ, 0x1f, R9 ;  /* 0x0000001fff0a7819 */ /* 0x000fe20000011409 */
[----:B------:R-:W-:-:S04]  /*2250*/  IMAD.WIDE.U32 R2, R0, c[0x0][0x1b0], R2 ;  /* 0x00006c0000027a25 */ /* 0x000fc800078e0002 */
[----:B------:R-:W-:Y:S01]  /*2260*/  IMAD R8, R0, c[0x0][0x1b4], R8 ;  /* 0x00006d0000087a24 */ /* 0x000fe200078e0208 */
[----:B----4-:R-:W-:Y:S01]  /*2270*/  @P2 SHF.R.S32.HI R0, RZ, 0x1f, R13 ;  /* 0x0000001fff002819 */ /* 0x010fe2000001140d */
[----:B------:R-:W-:Y:S01]  /*2280*/  IMAD.IADD R7, R7, 0x1, R15 ;  /* 0x0000000107077824 */ /* 0x000fe200078e020f */
[----:B------:R-:W-:Y:S01]  /*2290*/  @!P2 MOV R0, R251 ;  /* 0x000000fb0000a202 */ /* 0x000fe20000000f00 */
[----:B------:R-:W-:Y:S02]  /*22a0*/  IMAD.IADD R3, R3, 0x1, R8 ;  /* 0x0000000103037824 */ /* 0x000fe400078e0208 */
[----:B------:R-:W-:Y:S01]  /*22b0*/  @!P2 IMAD.MOV.U32 R13, RZ, RZ, R228 ;  /* 0x000000ffff0da224 */ /* 0x000fe200078e00e4 */
[----:B------:R-:W-:Y:S01]  /*22c0*/  SEL R8, R0, RZ, !P0 ;  /* 0x000000ff00087207 */ /* 0x000fe20004000000 */
[----:B------:R-:W-:-:S03]  /*22d0*/  IMAD.WIDE.U32 R6, R234, c[0x0][0x1e8], R6 ;  /* 0x00007a00ea067a25 */ /* 0x000fc600078e0006 */
[----:B------:R-:W-:Y:S01]  /*22e0*/  SEL R0, R13, RZ, !P0 ;  /* 0x000000ff0d007207 */ /* 0x000fe20004000000 */
[----:B------:R-:W-:Y:S02]  /*22f0*/  IMAD R10, R10, c[0x0][0x1a8], RZ ;  /* 0x00006a000a0a7a24 */ /* 0x000fe400078e02ff */
[----:B------:R-:W-:-:S04]  /*2300*/  IMAD.WIDE.U32 R4, R234, c[0x0][0x210], R4 ;  /* 0x00008400ea047a25 */ /* 0x000fc800078e0004 */
[----:B------:R-:W-:Y:S02]  /*2310*/  IMAD R7, R234, c[0x0][0x1ec], R7 ;  /* 0x00007b00ea077a24 */ /* 0x000fe400078e0207 */
[C---:B------:R-:W-:Y:S02]  /*2320*/  IMAD R10, R9.reuse, c[0x0][0x1ac], R10 ;  /* 0x00006b00090a7a24 */ /* 0x040fe400078e020a */
[----:B------:R-:W-:-:S04]  /*2330*/  IMAD.WIDE.U32 R2, R9, c[0x0][0x1a8], R2 ;  /* 0x00006a0009027a25 */ /* 0x000fc800078e0002 */
[----:B------:R-:W-:Y:S01]  /*2340*/  IMAD R11, R8, c[0x0][0x1f0], RZ ;  /* 0x00007c00080b7a24 */ /* 0x000fe200078e02ff */
[----:B------:R-:W-:Y:S01]  /*2350*/  IADD3 R3, R3, R10, RZ ;  /* 0x0000000a03037210 */ /* 0x000fe20007ffe0ff */
[----:B------:R-:W-:Y:S01]  /*2360*/  IMAD R5, R234, c[0x0][0x214], R5 ;  /* 0x00008500ea057a24 */ /* 0x000fe200078e0205 */
[----:B------:R-:W-:Y:S01]  /*2370*/  LEA R12, P0, R2, c[0x0][0x160], 0x1 ;  /* 0x00005800020c7a11 */ /* 0x000fe200078008ff */
[----:B------:R-:W-:Y:S02]  /*2380*/  IMAD R8, R8, c[0x0][0x218], RZ ;  /* 0x0000860008087a24 */ /* 0x000fe400078e02ff */
[----:B------:R-:W-:Y:S01]  /*2390*/  IMAD R11, R0, c[0x0][0x1f4], R11 ;  /* 0x00007d00000b7a24 */ /* 0x000fe200078e020b */
[----:B------:R-:W-:Y:S01]  /*23a0*/  LEA.HI.X R10, R2, c[0x0][0x164], R3, 0x1, P0 ;  /* 0x00005900020a7a11 */ /* 0x000fe200000f0c03 */
[----:B------:R-:W-:-:S04]  /*23b0*/  IMAD.WIDE.U32 R208, R0, c[0x0][0x1f0], R6 ;  /* 0x00007c0000d07a25 */ /* 0x000fc800078e0006 */
[C---:B------:R-:W-:Y:S01]  /*23c0*/  IMAD R8, R0.reuse, c[0x0][0x21c], R8 ;  /* 0x0000870000087a24 */ /* 0x040fe200078e0208 */
[----:B------:R-:W-:Y:S01]  /*23d0*/  IADD3 R212, R209, R11, RZ ;  /* 0x0000000bd1d47210 */ /* 0x000fe20007ffe0ff */
[----:B------:R-:W-:-:S04]  /*23e0*/  IMAD.WIDE.U32 R210, R0, c[0x0][0x218], R4 ;  /* 0x0000860000d27a25 */ /* 0x000fc800078e0004 */
[----:B------:R-:W-:Y:S02]  /*23f0*/  IMAD R9, R225, 0x80, R22 ;  /* 0x00000080e1097824 */ /* 0x000fe400078e0216 */
[----:B------:R-:W-:Y:S01]  /*2400*/  IMAD.IADD R213, R211, 0x1, R8 ;  /* 0x00000001d3d57824 */ /* 0x000fe200078e0208 */
[----:B------:R-:W-:Y:S05]  /*2410*/  BRA.DIV ~URZ, `(.L_x_29) ;  /* 0x0000aa727f007947 */ /* 0x000fea000b800000 */
[----:B------:R1:W2:Y:S02]  /*2420*/  SHFL.IDX PT, R8, R10, RZ, 0x181f ;  /* 0x00181fff0a087589 */ /* 0x0002a400000e0000 */
.L_x_108:
[----:B------:R-:W-:Y:S05]  /*2430*/  BRA.DIV ~URZ, `(.L_x_30) ;  /* 0x0000aac27f007947 */ /* 0x000fea000b800000 */
[----:B------:R3:W4:Y:S02]  /*2440*/  SHFL.IDX PT, R0, R12, RZ, 0x181f ;  /* 0x00181fff0c007589 */ /* 0x00072400000e0000 */
.L_x_109:
[----:B------:R-:W-:Y:S01]  /*2450*/  IMAD R11, R17, c[0x0][0x2c4], RZ ;  /* 0x0000b100110b7a24 */ /* 0x000fe200078e02ff */
[----:B------:R-:W-:Y:S04]  /*2460*/  BSSY B0, `(.L_x_31) ;  /* 0x0000010000007945 */ /* 0x000fe80003800000 */
[----:B------:R-:W-:-:S13]  /*2470*/  ISETP.GE.AND P0, PT, R9, R11, PT ;  /* 0x0000000b0900720c */ /* 0x000fda0003f06270 */
[----:B------:R-:W-:Y:S05]  /*2480*/  @P0 BRA `(.L_x_32) ;  /* 0x000000d000000947 */ /* 0x000fea0003800000 */
[----:B------:R-:W5:Y:S01]  /*2490*/  LDL R2, [R1] ;  /* 0x0000000001027983 */ /* 0x000f620000100800 */
[----:B----4-:R-:W-:-:S04]  /*24a0*/  LEA R6, P0, R220, R0, 0x1 ;  /* 0x00000000dc067211 */ /* 0x010fc800078008ff */
[----:B--2---:R-:W-:Y:S02]  /*24b0*/  LEA.HI.X R7, R220, R8, R221, 0x1, P0 ;  /* 0x00000008dc077211 */ /* 0x004fe400000f0cdd */
[----:B------:R-:W-:-:S03]  /*24c0*/  LEA R4, P0, R222, R0, 0x1 ;  /* 0x00000000de047211 */ /* 0x000fc600078008ff */
[----:B------:R-:W-:Y:S01]  /*24d0*/  @!PT LDS RZ, [RZ] ;  /* 0x00000000fffff984 */ /* 0x000fe20000000800 */
[----:B------:R-:W-:Y:S01]  /*24e0*/  @!PT LDS RZ, [RZ] ;  /* 0x00000000fffff984 */ /* 0x000fe20000000800 */
[----:B------:R-:W-:Y:S01]  /*24f0*/  @!PT LDS RZ, [RZ] ;  /* 0x00000000fffff984 */ /* 0x000fe20000000800 */
[----:B------:R2:W-:Y:S01]  /*2500*/  LDGSTS.E.BYPASS.LTC128B.128 [R195+0xc100], [R6.64], !P1 ;  /* 0x0c10000006c37fae */ /* 0x0005e2000c901d46 */
[----:B-----5:R-:W-:Y:S02]  /*2510*/  LEA.HI.X R5, R222, R8, R2, 0x1, P0 ;  /* 0x00000008de057211 */ /* 0x020fe400000f0c02 */
[----:B------:R-:W-:-:S03]  /*2520*/  LEA R2, P0, R223, R0, 0x1 ;  /* 0x00000000df027211 */ /* 0x000fc600078008ff */
[----:B------:R2:W-:Y:S01]  /*2530*/  LDGSTS.E.BYPASS.LTC128B.128 [R195+0x10100], [R4.64], !P5 ;  /* 0x1010000004c37fae */ /* 0x0005e2000e901d46 */
[----:B------:R-:W-:-:S05]  /*2540*/  LEA.HI.X R3, R223, R8, R252, 0x1, P0 ;  /* 0x00000008df037211 */ /* 0x000fca00000f0cfc */
[----:B------:R2:W-:Y:S04]  /*2550*/  LDGSTS.E.BYPASS.LTC128B.128 [R195+0x14100], [R2.64], !P4 ;  /* 0x1410000002c37fae */ /* 0x0005e8000e101d46 */
.L_x_32:
[----:B------:R-:W-:Y:S05]  /*2560*/  BSYNC B0 ;  /* 0x0000000000007941 */ /* 0x000fea0003800000 */
.L_x_31:
[----:B------:R-:W-:Y:S05]  /*2570*/  BRA.DIV ~URZ, `(.L_x_33) ;  /* 0x0000a9e27f007947 */ /* 0x000fea000b800000 */
[----:B--2---:R2:W1:Y:S04]  /*2580*/  SHFL.IDX PT, R8, R10, 0x1, 0x181f ;  /* 0x00381f000a087f89 */ /* 0x00446800000e0000 */
[----:B----4-:R2:W4:Y:S02]  /*2590*/  SHFL.IDX PT, R0, R12, 0x1, 0x181f ;  /* 0x00381f000c007f89 */ /* 0x01052400000e0000 */
.L_x_110:
[----:B------:R-:W-:Y:S01]  /*25a0*/  IADD3 R2, R9, 0x20, RZ ;  /* 0x0000002009027810 */ /* 0x000fe20007ffe0ff */
[----:B------:R-:W-:Y:S03]  /*25b0*/  BSSY B0, `(.L_x_34) ;  /* 0x0000010000007945 */ /* 0x000fe60003800000 */
[----:B------:R-:W-:-:S13]  /*25c0*/  ISETP.GE.AND P0, PT, R2, R11, PT ;  /* 0x0000000b0200720c */ /* 0x000fda0003f06270 */
[----:B------:R-:W-:Y:S05]  /*25d0*/  @P0 BRA `(.L_x_35) ;  /* 0x000000d000000947 */ /* 0x000fea0003800000 */
[----:B------:R-:W5:Y:S01]  /*25e0*/  LDL R3, [R1] ;  /* 0x0000000001037983 */ /* 0x000f620000100800 */
[----:B----4-:R-:W-:-:S04]  /*25f0*/  LEA R6, P0, R220, R0, 0x1 ;  /* 0x00000000dc067211 */ /* 0x010fc800078008ff */
[----:B-1----:R-:W-:Y:S02]  /*2600*/  LEA.HI.X R7, R220, R8, R221, 0x1, P0 ;  /* 0x00000008dc077211 */ /* 0x002fe400000f0cdd */
        /* <DEDUP_REMOVED lines=10> */
.L_x_35:
[----:B------:R-:W-:Y:S05]  /*26b0*/  BSYNC B0 ;  /* 0x0000000000007941 */ /* 0x000fea0003800000 */
.L_x_34:
[----:B------:R-:W-:Y:S05]  /*26c0*/  BRA.DIV ~URZ, `(.L_x_36) ;  /* 0x0000a9527f007947 */ /* 0x000fea000b800000 */
[----:B-1----:R1:W2:Y:S02]  /*26d0*/  SHFL.IDX PT, R8, R10, 0x2, 0x181f ;  /* 0x00581f000a087f89 */ /* 0x0022a400000e0000 */
.L_x_111:
[----:B------:R-:W-:Y:S05]  /*26e0*/  BRA.DIV ~URZ, `(.L_x_37) ;  /* 0x0000a9a27f007947 */ /* 0x000fea000b800000 */
[----:B----4-:R4:W1:Y:S02]  /*26f0*/  SHFL.IDX PT, R0, R12, 0x2, 0x181f ;  /* 0x00581f000c007f89 */ /* 0x01086400000e0000 */
.L_x_112:
[----:B------:R-:W-:Y:S01]  /*2700*/  IADD3 R2, R9, 0x40, RZ ;  /* 0x0000004009027810 */ /* 0x000fe20007ffe0ff */
[----:B------:R-:W-:Y:S03]  /*2710*/  BSSY B0, `(.L_x_38) ;  /* 0x0000010000007945 */ /* 0x000fe60003800000 */
[----:B------:R-:W-:-:S13]  /*2720*/  ISETP.GE.AND P0, PT, R2, R11, PT ;  /* 0x0000000b0200720c */ /* 0x000fda0003f06270 */
[----:B------:R-:W-:Y:S05]  /*2730*/  @P0 BRA `(.L_x_39) ;  /* 0x000000d000000947 */ /* 0x000fea0003800000 */
[----:B------:R-:W5:Y:S01]  /*2740*/  LDL R3, [R1] ;  /* 0x0000000001037983 */ /* 0x000f620000100800 */
[----:B-1----:R-:W-:-:S04]  /*2750*/  LEA R6, P0, R220, R0, 0x1 ;  /* 0x00000000dc067211 */ /* 0x002fc800078008ff */
        /* <DEDUP_REMOVED lines=11> */
.L_x_39:
[----:B------:R-:W-:Y:S05]  /*2810*/  BSYNC B0 ;  /* 0x0000000000007941 */ /* 0x000fea0003800000 */
.L_x_38:
[----:B------:R-:W-:Y:S05]  /*2820*/  BRA.DIV ~URZ, `(.L_x_40) ;  /* 0x0000a8c27f007947 */ /* 0x000fea000b800000 */
[----:B-1----:R1:W3:Y:S04]  /*2830*/  SHFL.IDX PT, R7, R10, 0x3, 0x181f ;  /* 0x00781f000a077f89 */ /* 0x0022e800000e0000 */
[----:B------:R1:W4:Y:S02]  /*2840*/  SHFL.IDX PT, R0, R12, 0x3, 0x181f ;  /* 0x00781f000c007f89 */ /* 0x00032400000e0000 */
.L_x_113:
[----:B----4-:R-:W4:Y:S01]  /*2850*/  LDL R15, [R1] ;  /* 0x00000000010f7983 */ /* 0x010f220000100800 */
[----:B------:R-:W-:Y:S01]  /*2860*/  IADD3 R2, R9, 0x60, RZ ;  /* 0x0000006009027810 */ /* 0x000fe20007ffe0ff */
[----:B------:R-:W-:Y:S01]  /*2870*/  IMAD R100, R76, -0x40, R19 ;  /* 0xffffffc04c647824 */ /* 0x000fe200078e0213 */
[----:B-123--:R-:W-:Y:S01]  /*2880*/  SHF.R.S32.HI R12, RZ, 0x1f, R76 ;  /* 0x0000001fff0c7819 */ /* 0x00efe2000001144c */
[----:B------:R-:W1:Y:S01]  /*2890*/  S2R R4, SR_TID.X ;  /* 0x0000000000047919 */ /* 0x000e620000002100 */
[----:B------:R-:W-:-:S03]  /*28a0*/  ISETP.GE.AND P3, PT, R2, R11, PT ;  /* 0x0000000b0200720c */ /* 0x000fc60003f66270 */
[----:B------:R-:W-:Y:S01]  /*28b0*/  IMAD R6, R12, c[0x0][0x1e0], RZ ;  /* 0x000078000c067a24 */ /* 0x000fe200078e02ff */
[----:B------:R2:W5:Y:S03]  /*28c0*/  LDL R104, [R1+0x4] ;  /* 0x0000040001687983 */ /* 0x0005660000100800 */
[----:B------:R-:W-:-:S06]  /*28d0*/  IMAD R6, R76, c[0x0][0x1e4], R6 ;  /* 0x000079004c067a24 */ /* 0x000fcc00078e0206 */
[----:B------:R-:W-:-:S04]  /*28e0*/  @!P3 LEA R2, P0, R220, R0, 0x1 ;  /* 0x00000000dc02b211 */ /* 0x000fc800078008ff */
[----:B------:R-:W-:-:S05]  /*28f0*/  @!P3 LEA.HI.X R3, R220, R7, R221, 0x1, P0 ;  /* 0x00000007dc03b211 */ /* 0x000fca00000f0cdd */
[----:B------:R-:W-:Y:S01]  /*2900*/  @!PT LDS RZ, [RZ] ;  /* 0x00000000fffff984 */ /* 0x000fe20000000800 */
[----:B------:R-:W-:Y:S01]  /*2910*/  @!PT LDS RZ, [RZ] ;  /* 0x00000000fffff984 */ /* 0x000fe20000000800 */
[----:B------:R-:W-:Y:S01]  /*2920*/  @!PT LDS RZ, [RZ] ;  /* 0x00000000fffff984 */ /* 0x000fe20000000800 */
[----:B------:R3:W-:Y:S01]  /*2930*/  @!P3 LDGSTS.E.BYPASS.LTC128B.128 [R195+0xf100], [R2.64], !P1 ;  /* 0x0f10000002c3bfae */ /* 0x0007e2000c901d46 */
[----:B-1----:R-:W-:-:S04]  /*2940*/  SHF.R.S32.HI R13, RZ, 0x1f, R4 ;  /* 0x0000001fff0d7819 */ /* 0x002fc80000011404 */
[----:B------:R-:W-:Y:S01]  /*2950*/  LEA.HI R13, R13, R4, RZ, 0x3 ;  /* 0x000000040d0d7211 */ /* 0x000fe200078f18ff */
[----:B------:R-:W-:-:S03]  /*2960*/  IMAD.WIDE.U32 R4, R76, c[0x0][0x1e0], RZ ;  /* 0x000078004c047a25 */ /* 0x000fc600078e00ff */
[----:B------:R-:W-:Y:S02]  /*2970*/  SHF.R.S32.HI R13, RZ, 0x3, R13 ;  /* 0x00000003ff0d7819 */ /* 0x000fe4000001140d */
[----:B------:R-:W-:Y:S02]  /*2980*/  IADD3 R5, R5, R6, RZ ;  /* 0x0000000605057210 */ /* 0x000fe40007ffe0ff */
[----:B------:R-:W-:-:S05]  /*2990*/  IADD3 R8, -R13, R19, RZ ;  /* 0x000000130d087210 */ /* 0x000fca0007ffe1ff */
[----:B---3--:R-:W-:Y:S01]  /*29a0*/  IMAD R3, R76, -0x40, R8 ;  /* 0xffffffc04c037824 */ /* 0x008fe200078e0208 */
[----:B------:R-:W-:-:S04]  /*29b0*/  LEA R2, P0, R4, R208, 0x6 ;  /* 0x000000d004027211 */ /* 0x000fc800078030ff */
[C---:B------:R-:W-:Y:S02]  /*29c0*/  ISETP.GE.AND P1, PT, R3.reuse, 0x21, PT ;  /* 0x000000210300780c */ /* 0x040fe40003f26270 */
[----:B------:R-:W-:Y:S01]  /*29d0*/  LEA.HI.X R5, R4, R212, R5, 0x6, P0 ;  /* 0x000000d404057211 */ /* 0x000fe200000f3405 */
[----:B------:R-:W-:Y:S01]  /*29e0*/  IMAD.MOV.U32 R4, RZ, RZ, 0x20 ;  /* 0x00000020ff047424 */ /* 0x000fe200078e00ff */
[----:B------:R-:W-:-:S03]  /*29f0*/  ISETP.GE.AND P2, PT, R3, 0x1, PT ;  /* 0x000000010300780c */ /* 0x000fc60003f46270 */
[----:B------:R-:W-:-:S04]  /*2a00*/  IMAD.WIDE.U32 R8, R4, c[0x0][0x1e0], RZ ;  /* 0x0000780004087a25 */ /* 0x000fc800078e00ff */
[----:B------:R-:W-:Y:S02]  /*2a10*/  IMAD R11, R4, c[0x0][0x1e4], RZ ;  /* 0x00007900040b7a24 */ /* 0x000fe400078e02ff */
[----:B------:R-:W-:-:S04]  /*2a20*/  @P1 IADD3 R10, P0, R2, R8, RZ ;  /* 0x00000008020a1210 */ /* 0x000fc80007f1e0ff */
[----:B------:R-:W-:Y:S02]  /*2a30*/  @P1 IADD3.X R11, R5, R9, R11, P0, !PT ;  /* 0x00000009050b1210 */ /* 0x000fe400007fe40b */
[----:B------:R-:W-:-:S04]  /*2a40*/  @P2 LEA R4, P0, R2, c[0x0][0x1c8], 0x1 ;  /* 0x0000720002042a11 */ /* 0x000fc800078008ff */
[----:B------:R-:W-:Y:S02]  /*2a50*/  @P2 LEA.HI.X R5, R2, c[0x0][0x1cc], R5, 0x1, P0 ;  /* 0x0000730002052a11 */ /* 0x000fe400000f0c05 */
[----:B------:R-:W-:-:S04]  /*2a60*/  @!P3 LEA R8, P0, R222, R0, 0x1 ;  /* 0x00000000de08b211 */ /* 0x000fc800078008ff */
[-C--:B----4-:R-:W-:Y:S02]  /*2a70*/  @!P3 LEA.HI.X R9, R222, R7.reuse, R15, 0x1, P0 ;  /* 0x00000007de09b211 */ /* 0x090fe400000f0c0f */
[C---:B------:R-:W-:Y:S01]  /*2a80*/  @!P3 LEA R6, P0, R223.reuse, R0, 0x1 ;  /* 0x00000000df06b211 */ /* 0x040fe200078008ff */
[----:B------:R-:W-:Y:S02]  /*2a90*/  IMAD R0, R12, c[0x0][0x208], RZ ;  /* 0x000082000c007a24 */ /* 0x000fe400078e02ff */
[----:B------:R1:W-:Y:S01]  /*2aa0*/  @!P3 LDGSTS.E.BYPASS.LTC128B.128 [R195+0x13100], [R8.64], !P5 ;  /* 0x1310000008c3bfae */ /* 0x0003e2000e901d46 */
[----:B------:R-:W-:Y:S02]  /*2ab0*/  @!P3 LEA.HI.X R7, R223, R7, R252, 0x1, P0 ;  /* 0x00000007df07b211 */ /* 0x000fe400000f0cfc */
[----:B------:R-:W-:Y:S02]  /*2ac0*/  ISETP.NE.AND P5, PT, R21, RZ, PT ;  /* 0x000000ff1500720c */ /* 0x000fe40003fa5270 */
[----:B------:R-:W-:Y:S01]  /*2ad0*/  @P1 LEA R2, P0, R10, c[0x0][0x1c8], 0x1 ;  /* 0x000072000a021a11 */ /* 0x000fe200078008ff */
[----:B------:R3:W-:Y:S01]  /*2ae0*/  @!P3 LDGSTS.E.BYPASS.LTC128B.128 [R195+0x17100], [R6.64], !P4 ;  /* 0x1710000006c3bfae */ /* 0x0007e2000e101d46 */
[----:B------:R-:W-:-:S02]  /*2af0*/  ISETP.NE.AND P4, PT, R20, RZ, PT ;  /* 0x000000ff1400720c */ /* 0x000fc40003f85270 */
[----:B------:R-:W-:Y:S01]  /*2b00*/  @P1 LEA.HI.X R3, R10, c[0x0][0x1cc], R11, 0x1, P0 ;  /* 0x000073000a031a11 */ /* 0x000fe200000f0c0b */
[----:B------:R-:W0:Y:S01]  /*2b10*/  LDGDEPBAR ;  /* 0x00000000000079af */ /* 0x000e220000000000 */
[----:B------:R-:W-:Y:S03]  /*2b20*/  WARPSYNC 0xffffffff ;  /* 0xffffffff00007948 */ /* 0x000fe60003800000 */
[----:B------:R-:W-:Y:S06]  /*2b30*/  BAR.SYNC.DEFER_BLOCKING 0x0 ;  /* 0x0000000000007b1d */ /* 0x000fec0000010000 */
[----:B------:R-:W-:Y:S01]  /*2b40*/  @!PT LDS RZ, [RZ] ;  /* 0x00000000fffff984 */ /* 0x000fe20000000800 */
[----:B------:R-:W-:Y:S01]  /*2b50*/  @!PT LDS RZ, [RZ] ;  /* 0x00000000fffff984 */ /* 0x000fe20000000800 */
[----:B------:R-:W-:Y:S01]  /*2b60*/  @!PT LDS RZ, [RZ] ;  /* 0x00000000fffff984 */ /* 0x000fe20000000800 */
[----:B------:R4:W-:Y:S04]  /*2b70*/  @P2 LDGSTS.E.BYPASS.LTC128B.128 [R195+0x6100], [R4.64], !P4 ;  /* 0x0610000004c32fae */ /* 0x0009e8000e101d46 */
[----:B------:R4:W-:Y:S04]  /*2b80*/  @P2 LDGSTS.E.BYPASS.LTC128B.128 [R195+0x8100], [R4.64+0x80], !P5 ;  /* 0x0810008004c32fae */ /* 0x0009e8000e901d46 */
[----:B------:R4:W-:Y:S04]  /*2b90*/  @P2 LDGSTS.E.BYPASS.LTC128B.128 [R195+0xa100], [R4.64+0x100], !P6 ;  /* 0x0a10010004c32fae */ /* 0x0009e8000f101d46 */
[----:B------:R1:W-:Y:S04]  /*2ba0*/  @P1 LDGSTS.E.BYPASS.LTC128B.128 [R195+0x7100], [R2.64], !P4 ;  /* 0x0710000002c31fae */ /* 0x0003e8000e101d46 */
[----:B------:R1:W-:Y:S04]  /*2bb0*/  @P1 LDGSTS.E.BYPASS.LTC128B.128 [R195+0x9100], [R2.64+0x80], !P5 ;  /* 0x0910008002c31fae */ /* 0x0003e8000e901d46 */
[----:B------:R1:W-:Y:S04]  /*2bc0*/  @P1 LDGSTS.E.BYPASS.LTC128B.128 [R195+0xb100], [R2.64+0x100], !P6 ;  /* 0x0b10010002c31fae */ /* 0x0003e8000f101d46 */
[----:B------:R-:W0:Y:S01]  /*2bd0*/  LDGDEPBAR ;  /* 0x00000000000079af */ /* 0x000e220000000000 */
[----:B----4-:R-:W-:-:S02]  /*2be0*/  IMAD R4, R76, c[0x0][0x20c], R0 ;  /* 0x000083004c047a24 */ /* 0x010fc400078e0200 */
[----:B-1----:R-:W-:Y:S01]  /*2bf0*/  IMAD.WIDE.U32 R2, R76, c[0x0][0x208], RZ ;  /* 0x000082004c027a25 */ /* 0x002fe200078e00ff */
[----:B------:R-:W-:-:S04]  /*2c00*/  DEPBAR.LE SB0, 0x1 ;  /* 0x000080400000791a */ /* 0x000fc80000000000 */
[----:B------:R-:W-:-:S04]  /*2c10*/  DEPBAR.LE SB0, 0x0 ;  /* 0x000080000000791a */ /* 0x000fc80000000000 */
[----:B------:R-:W-:Y:S01]  /*2c20*/  BAR.SYNC.DEFER_BLOCKING 0x0 ;  /* 0x0000000000007b1d */ /* 0x000fe20000010000 */
[----:B------:R-:W-:Y:S02]  /*2c30*/  LEA R0, P0, R2, R210, 0x6 ;  /* 0x000000d202007211 */ /* 0x000fe400078030ff */
[----:B------:R-:W-:Y:S02]  /*2c40*/  IADD3 R3, R3, R4, RZ ;  /* 0x0000000403037210 */ /* 0x000fe40007ffe0ff */
[----:B------:R-:W-:Y:S02]  /*2c50*/  LOP3.LUT R4, R14, 0x1, RZ, 0xc0, !PT ;  /* 0x000000010e047812 */ /* 0x000fe400078ec0ff */
[----:B------:R-:W-:Y:S02]  /*2c60*/  LEA.HI.X R3, R2, R213, R3, 0x6, P0 ;  /* 0x000000d502037211 */ /* 0x000fe400000f3403 */
[----:B------:R-:W-:Y:S02]  /*2c70*/  LEA R2, P0, R0, c[0x0][0x1f8], 0x1 ;  /* 0x00007e0000027a11 */ /* 0x000fe400078008ff */
[----:B------:R-:W-:Y:S01]  /*2c80*/  ISETP.NE.U32.AND P2, PT, R4, 0x1, PT ;  /* 0x000000010400780c */ /* 0x000fe20003f45070 */
[----:B------:R-:W-:Y:S01]  /*2c90*/  IMAD.MOV.U32 R4, RZ, RZ, c[0x0][0x208] ;  /* 0x00008200ff047624 */ /* 0x000fe200078e00ff */
[----:B------:R-:W-:-:S02]  /*2ca0*/  LEA.HI.X R3, R0, c[0x0][0x1fc], R3, 0x1, P0 ;  /* 0x00007f0000037a11 */ /* 0x000fc400000f0c03 */
[----:B------:R-:W-:Y:S01]  /*2cb0*/  IADD3 R0, -R13, R100, RZ ;  /* 0x000000640d007210 */ /* 0x000fe20007ffe1ff */
[----:B------:R-:W-:Y:S04]  /*2cc0*/  LDSM.16.M88.4 R8, [R179] ;  /* 0x00000000b308783b */ /* 0x000fe80000000200 */
[----:B------:R-:W1:Y:S04]  /*2cd0*/  LDSM.16.M88.4 R32, [R172] ;  /* 0x00000000ac20783b */ /* 0x000e680000000200 */
[----:B------:R-:W4:Y:S01]  /*2ce0*/  LDSM.16.M88.4 R20, [R172+0x800] ;  /* 0x00080000ac14783b */ /* 0x000f220000000200 */
[----:B------:R-:W-:Y:S01]  /*2cf0*/  IMAD.MOV.U32 R5, RZ, RZ, c[0x0][0x20c] ;  /* 0x00008300ff057624 */ /* 0x000fe200078e00ff */
[----:B------:R-:W-:-:S02]  /*2d00*/  LEA R12, P0, R4, R2, 0x6 ;  /* 0x00000002040c7211 */ /* 0x000fc400078030ff */
[----:B------:R-:W1:Y:S01]  /*2d10*/  LDSM.16.M88.4 R24, [R172+0x1000] ;  /* 0x00100000ac18783b */ /* 0x000e620000000200 */
[----:B------:R-:W-:Y:S02]  /*2d20*/  LOP3.LUT P1, RZ, R14, 0x2, RZ, 0xc0, !PT ;  /* 0x000000020eff7812 */ /* 0x000fe4000782c0ff */
[----:B------:R-:W-:Y:S01]  /*2d30*/  ISETP.LT.OR P3, PT, R0, 0x1, P2 ;  /* 0x000000010000780c */ /* 0x000fe20001761670 */
[----:B------:R-:W2:Y:S01]  /*2d40*/  LDSM.16.M88.4 R16, [R172+0x1800] ;  /* 0x00180000ac10783b */ /* 0x000ea20000000200 */
[----:B------:R-:W-:Y:S02]  /*2d50*/  LEA.HI.X R13, R4, R3, R5, 0x6, P0 ;  /* 0x00000003040d7211 */ /* 0x000fe400000f3405 */
[----:B------:R-:W-:Y:S01]  /*2d60*/  ISETP.LT.OR P0, PT, R0, 0x1, !P1 ;  /* 0x000000010000780c */ /* 0x000fe20004f01670 */
[----:B---3--:R-:W-:Y:S04]  /*2d70*/  LDSM.16.M88.4 R4, [R180] ;  /* 0x00000000b404783b */ /* 0x008fe80000000200 */
[----:B------:R-:W3:Y:S04]  /*2d80*/  LDSM.16.M88.4 R36, [R183] ;  /* 0x00000000b724783b */ /* 0x000ee80000000200 */
[----:B------:R-:W2:Y:S04]  /*2d90*/  LDSM.16.M88.4 R56, [R194] ;  /* 0x00000000c238783b */ /* 0x000ea80000000200 */
[----:B------:R-:W2:Y:S04]  /*2da0*/  LDSM.16.M88.4 R60, [R193] ;  /* 0x00000000c13c783b */ /* 0x000ea80000000200 */
[----:B------:R-:W2:Y:S04]  /*2db0*/  LDSM.16.M88.4 R68, [R192] ;  /* 0x00000000c044783b */ /* 0x000ea80000000200 */
[----:B------:R-:W-:Y:S01]  /*2dc0*/  @!PT LDS RZ, [RZ] ;  /* 0x00000000fffff984 */ /* 0x000fe20000000800 */
[----:B------:R-:W-:Y:S01]  /*2dd0*/  @!PT LDS RZ, [RZ] ;  /* 0x00000000fffff984 */ /* 0x000fe20000000800 */
[----:B------:R-:W-:Y:S01]  /*2de0*/  @!PT LDS RZ, [RZ] ;  /* 0x00000000fffff984 */ /* 0x000fe20000000800 */
[----:B------:R2:W-:Y:S01]  /*2df0*/  LDGSTS.E.BYPASS.LTC128B.128 [R195+0x100], [R2.64], !P3 ;  /* 0x0010000002c37fae */ /* 0x0005e2000d901d46 */
[----:B------:R-:W-:-:S03]  /*2e00*/  LOP3.LUT P3, RZ, R14, 0x4, RZ, 0xc0, !PT ;  /* 0x000000040eff7812 */ /* 0x000fc6000786c0ff */
[----:B------:R2:W-:Y:S01]  /*2e10*/  LDGSTS.E.BYPASS.LTC128B.128 [R195+0x2100], [R2.64+0x80], !P0 ;  /* 0x0210008002c37fae */ /* 0x0005e2000c101d46 */
[C---:B------:R-:W-:Y:S02]  /*2e20*/  ISETP.LT.OR P0, PT, R0.reuse, 0x1, !P3 ;  /* 0x000000010000780c */ /* 0x040fe40005f01670 */
[C---:B------:R-:W-:Y:S02]  /*2e30*/  ISETP.LT.OR P2, PT, R0.reuse, 0x21, P2 ;  /* 0x000000210000780c */ /* 0x040fe40001741670 */
[C---:B------:R-:W-:Y:S02]  /*2e40*/  ISETP.LT.OR P1, PT, R0.reuse, 0x21, !P1 ;  /* 0x000000210000780c */ /* 0x040fe40004f21670 */
[----:B------:R-:W-:Y:S01]  /*2e50*/  ISETP.LT.OR P3, PT, R0, 0x21, !P3 ;  /* 0x000000210000780c */ /* 0x000fe20005f61670 */
[C---:B-1----:R-:W-:Y:S06]  /*2e60*/  HMMA.16816.F32 R28, R8.reuse, R32, RZ ;  /* 0x00000020081c723c */ /* 0x042fec00000018ff */
[----:B------:R1:W-:Y:S02]  /*2e70*/  LDGSTS.E.BYPASS.LTC128B.128 [R195+0x4100], [R2.64+0x100], !P0 ;  /* 0x0410010002c37fae */ /* 0x0003e4000c101d46 */
[C---:B------:R-:W-:Y:S02]  /*2e80*/  HMMA.16816.F32 R32, R8.reuse, R34, RZ ;  /* 0x000000220820723c */ /* 0x040fe400000018ff */
[----:B------:R1:W-:Y:S04]  /*2e90*/  LDGSTS.E.BYPASS.LTC128B.128 [R195+0x1100], [R12.64], !P2 ;  /* 0x011000000cc37fae */ /* 0x0003e8000d101d46 */
[----:B------:R1:W-:Y:S02]  /*2ea0*/  LDGSTS.E.BYPASS.LTC128B.128 [R195+0x3100], [R12.64+0x80], !P1 ;  /* 0x031000800cc37fae */ /* 0x0003e4000c901d46 */
[C---:B----4-:R-:W-:Y:S02]  /*2eb0*/  HMMA.16816.F32 R48, R8.reuse, R22, RZ ;  /* 0x000000160830723c */ /* 0x050fe400000018ff */
[----:B------:R1:W-:Y:S04]  /*2ec0*/  LDGSTS.E.BYPASS.LTC128B.128 [R195+0x5100], [R12.64+0x100], !P3 ;  /* 0x051001000cc37fae */ /* 0x0003e8000d901d46 */
[----:B------:R-:W-:Y:S02]  /*2ed0*/  LDSM.16.M88.4 R64, [R178] ;  /* 0x00000000b240783b */ /* 0x000fe40000000200 */
[C---:B------:R-:W-:Y:S02]  /*2ee0*/  HMMA.16816.F32 R40, R8.reuse, R20, RZ ;  /* 0x000000140828723c */ /* 0x040fe400000018ff */
[----:B------:R-:W4:Y:S04]  /*2ef0*/  LDSM.16.M88.4 R20, [R182] ;  /* 0x00000000b614783b */ /* 0x000f280000000200 */
[----:B------:R-:W4:Y:S02]  /*2f00*/  LDSM.16.M88.4 R72, [R178+0x800] ;  /* 0x00080000b248783b */ /* 0x000f240000000200 */
[C---:B------:R-:W-:Y:S02]  /*2f10*/  HMMA.16816.F32 R44, R8.reuse, R24, RZ ;  /* 0x00000018082c723c */ /* 0x040fe400000018ff */
[----:B------:R-:W4:Y:S04]  /*2f20*/  LDSM.16.M88.4 R84, [R178+0x1000] ;  /* 0x00100000b254783b */ /* 0x000f280000000200 */
[----:B------:R-:W-:Y:S02]  /*2f30*/  LDSM.16.M88.4 R80, [R175+0x800] ;  /* 0x00080000af50783b */ /* 0x000fe40000000200 */
[C---:B------:R-:W-:Y:S02]  /*2f40*/  HMMA.16816.F32 R24, R8.reuse, R26, RZ ;  /* 0x0000001a0818723c */ /* 0x040fe400000018ff */
[----:B------:R-:W-:Y:S04]  /*2f50*/  LDSM.16.M88.4 R92, [R175+0x1000] ;  /* 0x00100000af5c783b */ /* 0x000fe80000000200 */
[----:B------:R-:W-:Y:S02]  /*2f60*/  LDSM.16.M88.4 R88, [R172+0x3000] ;  /* 0x00300000ac58783b */ /* 0x000fe40000000200 */
[C---:B--2---:R-:W-:Y:S02]  /*2f70*/  HMMA.16816.F32 R52, R8.reuse, R16, RZ ;  /* 0x000000100834723c */ /* 0x044fe400000018ff */
[----:B------:R-:W0:Y:S06]  /*2f80*/  LDGDEPBAR ;  /* 0x00000000000079af */ /* 0x000e2c0000000000 */
[----:B-1----:R-:W-:Y:S01]  /*2f90*/  HMMA.16816.F32 R12, R8, R18, RZ ;  /* 0x00000012080c723c */ /* 0x002fe200000018ff */
[----:B------:R-:W-:Y:S07]  /*2fa0*/  LDSM.16.M88.4 R16, [R181] ;  /* 0x00000000b510783b */ /* 0x000fee0000000200 */
[C---:B---3--:R-:W-:Y:S08]  /*2fb0*/  HMMA.16816.F32 R8, R4.reuse, R36, R28 ;  /* 0x000000240408723c */ /* 0x048ff0000000181c */
[C---:B------:R-:W-:Y:S08]  /*2fc0*/  HMMA.16816.F32 R28, R4.reuse, R38, R32 ;  /* 0x00000026041c723c */ /* 0x040ff00000001820 */
[C---:B------:R-:W-:Y:S01]  /*2fd0*/  HMMA.16816.F32 R36, R4.reuse, R58, R48 ;  /* 0x0000003a0424723c */ /* 0x040fe20000001830 */
[----:B------:R-:W1:Y:S07]  /*2fe0*/  LDSM.16.M88.4 R48, [R178+0x1800] ;  /* 0x00180000b230783b */ /* 0x000e6e0000000200 */
[C---:B------:R-:W-:Y:S01]  /*2ff0*/  HMMA.16816.F32 R32, R4.reuse, R56, R40 ;  /* 0x000000380420723c */ /* 0x040fe20000001828 */
[----:B------:R-:W2:Y:S07]  /*3000*/  LDSM.16.M88.4 R56, [R175] ;  /* 0x00000000af38783b */ /* 0x000eae0000000200 */
[C---:B------:R-:W-:Y:S08]  /*3010*/  HMMA.16816.F32 R40, R4.reuse, R60, R44 ;  /* 0x0000003c0428723c */ /* 0x040ff0000000182c */
[C---:B------:R-:W-:Y:S01]  /*3020*/  HMMA.16816.F32 R44, R4.reuse, R62, R24 ;  /* 0x0000003e042c723c */ /* 0x040fe20000001818 */
[----:B------:R-:W3:Y:S07]  /*3030*/  LDSM.16.M88.4 R60, [R175+0x1800] ;  /* 0x00180000af3c783b */ /* 0x000eee0000000200 */
[C---:B------:R-:W-:Y:S08]  /*3040*/  HMMA.16816.F32 R52, R4.reuse, R68, R52 ;  /* 0x000000440434723c */ /* 0x040ff00000001834 */
[----:B------:R-:W-:Y:S01]  /*3050*/  HMMA.16816.F32 R24, R4, R70, R12 ;  /* 0x000000460418723c */ /* 0x000fe2000000180c */
[----:B------:R-:W-:Y:S04]  /*3060*/  LDSM.16.M88.4 R12, [R179+0x4000] ;  /* 0x00400000b30c783b */ /* 0x000fe80000000200 */
[----:B------:R-:W1:Y:S03]  /*3070*/  LDSM.16.M88.4 R68, [R172+0x2000] ;  /* 0x00200000ac44783b */ /* 0x000e660000000200 */
[C---:B----4-:R-:W-:Y:S08]  /*3080*/  HMMA.16816.F32 R8, R20.reuse, R64, R8 ;  /* 0x000000401408723c */ /* 0x050ff00000001808 */
[C---:B------:R-:W-:Y:S01]  /*3090*/  HMMA.16816.F32 R4, R20.reuse, R66, R28 ;  /* 0x000000421404723c */ /* 0x040fe2000000181c */
[----:B------:R-:W-:Y:S07]  /*30a0*/  LDSM.16.M88.4 R64, [R191] ;  /* 0x00000000bf40783b */ /* 0x000fee0000000200 */
[C---:B------:R-:W-:Y:S08]  /*30b0*/  HMMA.16816.F32 R32, R20.reuse, R72, R32 ;  /* 0x000000481420723c */ /* 0x040ff00000001820 */
[C---:B------:R-:W-:Y:S01]  /*30c0*/  HMMA.16816.F32 R36, R20.reuse, R74, R36 ;  /* 0x0000004a1424723c */ /* 0x040fe20000001824 */
[----:B------:R-:W4:Y:S07]  /*30d0*/  LDSM.16.M88.4 R72, [R172+0x2800] ;  /* 0x00280000ac48783b */ /* 0x000f2e0000000200 */
[C---:B------:R-:W-:Y:S08]  /*30e0*/  HMMA.16816.F32 R40, R20.reuse, R84, R40 ;  /* 0x000000541428723c */ /* 0x040ff00000001828 */
[C---:B------:R-:W-:Y:S01]  /*30f0*/  HMMA.16816.F32 R44, R20.reuse, R86, R44 ;  /* 0x00000056142c723c */ /* 0x040fe2000000182c */
[----:B------:R-:W-:Y:S07]  /*3100*/  LDSM.16.M88.4 R84, [R178+0x2800] ;  /* 0x00280000b254783b */ /* 0x000fee0000000200 */
[C---:B-1----:R-:W-:Y:S08]  /*3110*/  HMMA.16816.F32 R52, R20.reuse, R48, R52 ;  /* 0x000000301434723c */ /* 0x042ff00000001834 */
[----:B------:R-:W-:Y:S08]  /*3120*/  HMMA.16816.F32 R28, R20, R50, R24 ;  /* 0x00000032141c723c */ /* 0x000ff00000001818 */
[C---:B--2---:R-:W-:Y:S01]  /*3130*/  HMMA.16816.F32 R24, R16.reuse, R56, R8 ;  /* 0x000000381018723c */ /* 0x044fe20000001808 */
[----:B------:R-:W-:Y:S07]  /*3140*/  LDSM.16.M88.4 R8, [R180+0x4000] ;  /* 0x00400000b408783b */ /* 0x000fee0000000200 */
[C---:B------:R-:W-:Y:S01]  /*3150*/  HMMA.16816.F32 R20, R16.reuse, R58, R4 ;  /* 0x0000003a1014723c */ /* 0x040fe20000001804 */
[----:B------:R-:W1:Y:S07]  /*3160*/  LDSM.16.M88.4 R56, [R172+0x3800] ;  /* 0x00380000ac38783b */ /* 0x000e6e0000000200 */
[C---:B------:R-:W-:Y:S08]  /*3170*/  HMMA.16816.F32 R4, R16.reuse, R80, R32 ;  /* 0x000000501004723c */ /* 0x040ff00000001820 */
[C---:B------:R-:W-:Y:S01]  /*3180*/  HMMA.16816.F32 R36, R16.reuse, R82, R36 ;  /* 0x000000521024723c */ /* 0x040fe20000001824 */
[----:B------:R-:W2:Y:S07]  /*3190*/  LDSM.16.M88.4 R80, [R190] ;  /* 0x00000000be50783b */ /* 0x000eae0000000200 */
[C---:B------:R-:W-:Y:S08]  /*31a0*/  HMMA.16816.F32 R40, R16.reuse, R92, R40 ;  /* 0x0000005c1028723c */ /* 0x040ff00000001828 */
[C---:B------:R-:W-:Y:S01]  /*31b0*/  HMMA.16816.F32 R44, R16.reuse, R94, R44 ;  /* 0x0000005e102c723c */ /* 0x040fe2000000182c */
[----:B------:R-:W1:Y:S07]  /*31c0*/  LDSM.16.M88.4 R92, [R189] ;  /* 0x00000000bd5c783b */ /* 0x000e6e0000000200 */
[C---:B---3--:R-:W-:Y:S08]  /*31d0*/  HMMA.16816.F32 R52, R16.reuse, R60, R52 ;  /* 0x0000003c1034723c */ /* 0x048ff00000001834 */
[----:B------:R-:W-:Y:S01]  /*31e0*/  HMMA.16816.F32 R32, R16, R62, R28 ;  /* 0x0000003e1020723c */ /* 0x000fe2000000181c */
[----:B------:R-:W3:Y:S07]  /*31f0*/  LDSM.16.M88.4 R60, [R188] ;  /* 0x00000000bc3c783b */ /* 0x000eee0000000200 */
[C---:B------:R-:W-:Y:S08]  /*3200*/  HMMA.16816.F32 R28, R12.reuse, R68, R24 ;  /* 0x000000440c1c723c */ /* 0x040ff00000001818 */
[C---:B------:R-:W-:Y:S01]  /*3210*/  HMMA.16816.F32 R24, R12.reuse, R70, R20 ;  /* 0x000000460c18723c */ /* 0x040fe20000001814 */
[----:B------:R-:W-:Y:S07]  /*3220*/  LDSM.16.M88.4 R68, [R175+0x2000] ;  /* 0x00200000af44783b */ /* 0x000fee0000000200 */
[C---:B----4-:R-:W-:Y:S01]  /*3230*/  HMMA.16816.F32 R20, R12.reuse, R72, R4 ;  /* 0x000000480c14723c */ /* 0x050fe20000001804 */
[----:B------:R-:W-:Y:S07]  /*3240*/  LDSM.16.M88.4 R4, [R182+0x4000] ;  /* 0x00400000b604783b */ /* 0x000fee0000000200 */
[C---:B------:R-:W-:Y:S01]  /*3250*/  HMMA.16816.F32 R16, R12.reuse, R74, R36 ;  /* 0x0000004a0c10723c */ /* 0x040fe20000001824 */
[----:B------:R-:W4:Y:S07]  /*3260*/  LDSM.16.M88.4 R72, [R178+0x2000] ;  /* 0x00200000b248783b */ /* 0x000f2e0000000200 */
[C---:B------:R-:W-:Y:S08]  /*3270*/  HMMA.16816.F32 R40, R12.reuse, R88, R40 ;  /* 0x000000580c28723c */ /* 0x040ff00000001828 */
[C---:B------:R-:W-:Y:S01]  /*3280*/  HMMA.16816.F32 R48, R12.reuse, R90, R44 ;  /* 0x0000005a0c30723c */ /* 0x040fe2000000182c */
[----:B------:R-:W3:Y:S07]  /*3290*/  LDSM.16.M88.4 R88, [R178+0x3000] ;  /* 0x00300000b258783b */ /* 0x000eee0000000200 */
[C---:B-1----:R-:W-:Y:S08]  /*32a0*/  HMMA.16816.F32 R44, R12.reuse, R56, R52 ;  /* 0x000000380c2c723c */ /* 0x042ff00000001834 */
[----:B------:R-:W-:Y:S08]  /*32b0*/  HMMA.16816.F32 R36, R12, R58, R32 ;  /* 0x0000003a0c24723c */ /* 0x000ff00000001820 */
[C---:B------:R-:W-:Y:S08]  /*32c0*/  HMMA.16816.F32 R32, R8.reuse, R64, R28 ;  /* 0x000000400820723c */ /* 0x040ff0000000181c */
[C---:B------:R-:W-:Y:S01]  /*32d0*/  HMMA.16816.F32 R28, R8.reuse, R66, R24 ;  /* 0x00000042081c723c */ /* 0x040fe20000001818 */
[----:B------:R-:W1:Y:S07]  /*32e0*/  LDSM.16.M88.4 R64, [R178+0x3800] ;  /* 0x00380000b240783b */ /* 0x000e6e0000000200 */
[C---:B--2---:R-:W-:Y:S01]  /*32f0*/  HMMA.16816.F32 R24, R8.reuse, R80, R20 ;  /* 0x000000500818723c */ /* 0x044fe20000001814 */
[----:B------:R-:W2:Y:S07]  /*3300*/  LDSM.16.M88.4 R20, [R181+0x4000] ;  /* 0x00400000b514783b */ /* 0x000eae0000000200 */
[C---:B------:R-:W-:Y:S01]  /*3310*/  HMMA.16816.F32 R16, R8.reuse, R82, R16 ;  /* 0x000000520810723c */ /* 0x040fe20000001810 */
[----:B------:R-:W1:Y:S07]  /*3320*/  LDSM.16.M88.4 R80, [R175+0x2800] ;  /* 0x00280000af50783b */ /* 0x000e6e0000000200 */
[C---:B------:R-:W-:Y:S01]  /*3330*/  HMMA.16816.F32 R12, R8.reuse, R92, R40 ;  /* 0x0000005c080c723c */ /* 0x040fe20000001828 */
[----:B------:R-:W-:Y:S07]  /*3340*/  LDSM.16.M88.4 R40, [R175+0x3000] ;  /* 0x00300000af28783b */ /* 0x000fee0000000200 */
[C---:B------:R-:W-:Y:S08]  /*3350*/  HMMA.16816.F32 R56, R8.reuse, R94, R48 ;  /* 0x0000005e0838723c */ /* 0x040ff00000001830 */
[C---:B---3--:R-:W-:Y:S08]  /*3360*/  HMMA.16816.F32 R48, R8.reuse, R60, R44 ;  /* 0x0000003c0830723c */ /* 0x048ff0000000182c */
[----:B------:R-:W-:Y:S01]  /*3370*/  HMMA.16816.F32 R44, R8, R62, R36 ;  /* 0x0000003e082c723c */ /* 0x000fe20000001824 */
[----:B------:R-:W-:Y:S07]  /*3380*/  LDSM.16.M88.4 R60, [R172+0x4000] ;  /* 0x00400000ac3c783b */ /* 0x000fee0000000200 */
[C---:B----4-:R-:W-:Y:S08]  /*3390*/  HMMA.16816.F32 R36, R4.reuse, R72, R32 ;  /* 0x000000480424723c */ /* 0x050ff00000001820 */
[C---:B------:R-:W-:Y:S01]  /*33a0*/  HMMA.16816.F32 R52, R4.reuse, R86, R16 ;  /* 0x000000560434723c */ /* 0x040fe20000001810 */
[----:B------:R-:W3:Y:S07]  /*33b0*/  LDSM.16.M88.4 R16, [R179+0x8000] ;  /* 0x00800000b310783b */ /* 0x000eee0000000200 */
[C---:B------:R-:W-:Y:S08]  /*33c0*/  HMMA.16816.F32 R32, R4.reuse, R84, R24 ;  /* 0x000000540420723c */ /* 0x040ff00000001818 */
[C---:B------:R-:W-:Y:S01]  /*33d0*/  HMMA.16816.F32 R24, R4.reuse, R88, R12 ;  /* 0x000000580418723c */ /* 0x040fe2000000180c */
[----:B------:R-:W-:Y:S07]  /*33e0*/  LDSM.16.M88.4 R12, [R180+0x8000] ;  /* 0x00800000b40c783b */ /* 0x000fee0000000200 */
[C---:B------:R-:W-:Y:S01]  /*33f0*/  HMMA.16816.F32 R8, R4.reuse, R90, R56 ;  /* 0x0000005a0408723c */ /* 0x040fe20000001838 */
[----:B------:R-:W4:Y:S04]  /*3400*/  LDSM.16.M88.4 R88, [R175+0x3800] ;  /* 0x00380000af58783b */ /* 0x000f280000000200 */
[----:B------:R-:W-:Y:S03]  /*3410*/  LDSM.16.M88.4 R56, [R175+0x4000] ;  /* 0x00400000af38783b */ /* 0x000fe60000000200 */
[C---:B------:R-:W-:Y:S01]  /*3420*/  HMMA.16816.F32 R28, R4.reuse, R74, R28 ;  /* 0x0000004a041c723c */ /* 0x040fe2000000181c */
[----:B------:R-:W-:Y:S07]  /*3430*/  LDSM.16.M88.4 R72, [R172+0x5800] ;  /* 0x00580000ac48783b */ /* 0x000fee0000000200 */
[C---:B-1----:R-:W-:Y:S08]  /*3440*/  HMMA.16816.F32 R48, R4.reuse, R64, R48 ;  /* 0x000000400430723c */ /* 0x042ff00000001830 */
[----:B------:R-:W-:Y:S01]  /*3450*/  HMMA.16816.F32 R96, R4, R66, R44 ;  /* 0x000000420460723c */ /* 0x000fe2000000182c */
[----:B------:R-:W-:Y:S04]  /*3460*/  LDSM.16.M88.4 R64, [R186] ;  /* 0x00000000ba40783b */ /* 0x000fe80000000200 */
[----:B------:R-:W-:Y:S03]  /*3470*/  LDSM.16.M88.4 R44, [R172+0x5000] ;  /* 0x00500000ac2c783b */ /* 0x000fe60000000200 */
[C---:B--2---:R-:W-:Y:S01]  /*3480*/  HMMA.16816.F32 R4, R20.reuse, R68, R36 ;  /* 0x000000441404723c */ /* 0x044fe20000001824 */
[----:B------:R-:W1:Y:S07]  /*3490*/  LDSM.16.M88.4 R36, [R187] ;  /* 0x00000000bb24783b */ /* 0x000e6e0000000200 */
[C---:B------:R-:W-:Y:S08]  /*34a0*/  HMMA.16816.F32 R28, R20.reuse, R70, R28 ;  /* 0x00000046141c723c */ /* 0x040ff0000000181c */
[----:B------:R-:W-:Y:S01]  /*34b0*/  HMMA.16816.F32 R68, R20, R82, R52 ;  /* 0x000000521444723c */ /* 0x000fe20000001834 */
[----:B------:R-:W2:Y:S07]  /*34c0*/  LDSM.16.M88.4 R52, [R172+0x4800] ;  /* 0x00480000ac34783b */ /* 0x000eae0000000200 */
[----:B---3--:R-:W-:Y:S08]  /*34d0*/  HMMA.16816.F32 R4, R16, R60, R4 ;  /* 0x0000003c1004723c */ /* 0x008ff00000001804 */
[C---:B------:R-:W-:Y:S08]  /*34e0*/  HMMA.16816.F32 R32, R20.reuse, R80, R32 ;  /* 0x000000501420723c */ /* 0x040ff00000001820 */
[C---:B------:R-:W-:Y:S01]  /*34f0*/  HMMA.16816.F32 R80, R20.reuse, R42, R8 ;  /* 0x0000002a1450723c */ /* 0x040fe20000001808 */
[----:B------:R-:W-:Y:S07]  /*3500*/  LDSM.16.M88.4 R8, [R182+0x8000] ;  /* 0x00800000b608783b */ /* 0x000fee0000000200 */
[----:B----4-:R-:W-:Y:S01]  /*3510*/  HMMA.16816.F32 R92, R20, R88, R48 ;  /* 0x00000058145c723c */ /* 0x010fe20000001830 */
[----:B------:R-:W3:Y:S07]  /*3520*/  LDSM.16.M88.4 R48, [R178+0x4000] ;  /* 0x00400000b230783b */ /* 0x000eee0000000200 */
[----:B------:R-:W-:Y:S01]  /*3530*/  HMMA.16816.F32 R28, R16, R62, R28 ;  /* 0x0000003e101c723c */ /* 0x000fe2000000181c */
[----:B------:R-:W-:Y:S07]  /*3540*/  LDSM.16.M88.4 R60, [R178+0x4800] ;  /* 0x00480000b23c783b */ /* 0x000fee0000000200 */
[----:B------:R-:W-:Y:S08]  /*3550*/  HMMA.16816.F32 R84, R20, R40, R24 ;  /* 0x000000281454723c */ /* 0x000ff00000001818 */
[C---:B-1----:R-:W-:Y:S01]  /*3560*/  HMMA.16816.F32 R24, R12.reuse, R36, R4 ;  /* 0x000000240c18723c */ /* 0x042fe20000001804 */
[----:B------:R-:W1:Y:S07]  /*3570*/  LDSM.16.M88.4 R4, [R181+0x8000] ;  /* 0x00800000b504783b */ /* 0x000e6e0000000200 */
[----:B------:R-:W-:Y:S08]  /*3580*/  HMMA.16816.F32 R28, R12, R38, R28 ;  /* 0x000000260c1c723c */ /* 0x000ff0000000181c */
[----:B--2---:R-:W-:Y:S08]  /*3590*/  HMMA.16816.F32 R32, R16, R52, R32 ;  /* 0x000000341020723c */ /* 0x004ff00000001820 */
[----:B---3--:R-:W-:Y:S08]  /*35a0*/  HMMA.16816.F32 R24, R8, R48, R24 ;  /* 0x000000300818723c */ /* 0x008ff00000001818 */
[----:B------:R-:W-:Y:S01]  /*35b0*/  HMMA.16816.F32 R40, R16, R54, R68 ;  /* 0x000000361028723c */ /* 0x000fe20000001844 */
[----:B------:R-:W2:Y:S04]  /*35c0*/  LDSM.16.M88.4 R68, [R185] ;  /* 0x00000000b944783b */ /* 0x000ea80000000200 */
[----:B------:R-:W3:Y:S03]  /*35d0*/  LDSM.16.M88.4 R52, [R175+0x4800] ;  /* 0x00480000af34783b */ /* 0x000ee60000000200 */
[----:B------:R-:W-:Y:S08]  /*35e0*/  HMMA.16816.F32 R28, R8, R50, R28 ;  /* 0x00000032081c723c */ /* 0x000ff0000000181c */
[----:B------:R-:W-:Y:S08]  /*35f0*/  HMMA.16816.F32 R36, R12, R64, R32 ;  /* 0x000000400c24723c */ /* 0x000ff00000001820 */
[----:B-1----:R-:W-:Y:S08]  /*3600*/  HMMA.16816.F32 R48, R4, R56, R24 ;  /* 0x000000380430723c */ /* 0x002ff00000001818 */
[----:B------:R-:W-:Y:S08]  /*3610*/  HMMA.16816.F32 R88, R20, R90, R96 ;  /* 0x0000005a1458723c */ /* 0x000ff00000001860 */
[----:B------:R-:W-:Y:S08]  /*3620*/  HMMA.16816.F32 R20, R16, R44, R84 ;  /* 0x0000002c1014723c */ /* 0x000ff00000001854 */
[----:B------:R-:W-:Y:S08]  /*3630*/  HMMA.16816.F32 R32, R12, R66, R40 ;  /* 0x000000420c20723c */ /* 0x000ff00000001828 */
[----:B------:R-:W-:Y:S01]  /*3640*/  HMMA.16816.F32 R28, R4, R58, R28 ;  /* 0x0000003a041c723c */ /* 0x000fe2000000181c */
[----:B------:R-:W1:Y:S07]  /*3650*/  LDSM.16.M88.4 R56, [R178+0x5000] ;  /* 0x00500000b238783b */ /* 0x000e6e0000000200 */
[----:B------:R-:W-:Y:S01]  /*3660*/  HMMA.16816.F32 R36, R8, R60, R36 ;  /* 0x0000003c0824723c */ /* 0x000fe20000001824 */
[----:B------:R-:W-:-:S04]  /*3670*/  FMUL.FTZ R0, R48, c[0x0][0x320] ;  /* 0x0000c80030007a20 */ /* 0x000fc80000410000 */
[----:B------:R4:W1:Y:S03]  /*3680*/  MUFU.TANH R79, R0 ;  /* 0x00000000004f7308 */ /* 0x0008660000002400 */
[----:B------:R-:W-:Y:S08]  /*3690*/  HMMA.16816.F32 R44, R16, R46, R80 ;  /* 0x0000002e102c723c */ /* 0x000ff00000001850 */
[----:B--2---:R-:W-:Y:S01]  /*36a0*/  HMMA.16816.F32 R24, R12, R68, R20 ;  /* 0x000000440c18723c */ /* 0x004fe20000001814 */
[----:B----4-:R-:W-:-:S07]  /*36b0*/  FMUL.FTZ R0, R49, c[0x0][0x320] ;  /* 0x0000c80031007a20 */ /* 0x010fce0000410000 */
[----:B------:R-:W-:Y:S01]  /*36c0*/  HMMA.16816.F32 R20, R8, R62, R32 ;  /* 0x0000003e0814723c */ /* 0x000fe20000001820 */
[----:B------:R-:W2:Y:S01]  /*36d0*/  LDSM.16.M88.4 R60, [R184] ;  /* 0x00000000b83c783b */ /* 0x000ea20000000200 */
[----:B------:R4:W1:Y:S06]  /*36e0*/  MUFU.TANH R78, R0 ;  /* 0x00000000004e7308 */ /* 0x00086c0000002400 */
[----:B---3--:R-:W-:Y:S01]  /*36f0*/  HMMA.16816.F32 R36, R4, R52, R36 ;  /* 0x000000340424723c */ /* 0x008fe20000001824 */
[----:B----4-:R-:W-:-:S04]  /*3700*/  FMUL.FTZ R0, R50, c[0x0][0x320] ;  /* 0x0000c80032007a20 */ /* 0x010fc80000410000 */
[----:B------:R3:W4:Y:S03]  /*3710*/  MUFU.TANH R77, R0 ;  /* 0x00000000004d7308 */ /* 0x0007260000002400 */
[----:B------:R-:W-:Y:S01]  /*3720*/  HMMA.16816.F32 R64, R16, R72, R92 ;  /* 0x000000481040723c */ /* 0x000fe2000000185c */
[----:B---3--:R-:W-:Y:S02]  /*3730*/  FMUL.FTZ R0, R51, c[0x0][0x320] ;  /* 0x0000c80033007a20 */ /* 0x008fe40000410000 */
[----:B------:R-:W3:Y:S02]  /*3740*/  LDSM.16.M88.4 R48, [R175+0x5000] ;  /* 0x00500000af30783b */ /* 0x000ee40000000200 */
[----:B------:R1:W1:Y:S03]  /*3750*/  MUFU.TANH R73, R0 ;  /* 0x0000000000497308 */ /* 0x0002660000002400 */
[----:B------:R-:W-:Y:S01]  /*3760*/  HMMA.16816.F32 R40, R12, R70, R44 ;  /* 0x000000460c28723c */ /* 0x000fe2000000182c */
[----:B------:R-:W2:Y:S01]  /*3770*/  LDSM.16.M88.4 R44, [R178+0x5800] ;  /* 0x00580000b22c783b */ /* 0x000ea20000000200 */
[----:B-1----:R-:W-:-:S04]  /*3780*/  FMUL.FTZ R0, R28, c[0x0][0x320] ;  /* 0x0000c8001c007a20 */ /* 0x002fc80000410000 */
[----:B------:R1:W1:Y:S02]  /*3790*/  MUFU.TANH R72, R0 ;  /* 0x0000000000487308 */ /* 0x0002640000002400 */
[----:B------:R-:W-:Y:S01]  /*37a0*/  HMMA.16816.F32 R32, R8, R56, R24 ;  /* 0x000000380820723c */ /* 0x000fe20000001818 */
[----:B-1----:R-:W-:-:S05]  /*37b0*/  FMUL.FTZ R0, R29, c[0x0][0x320] ;  /* 0x0000c8001d007a20 */ /* 0x002fca0000410000 */
[----:B------:R1:W1:Y:S02]  /*37c0*/  MUFU.TANH R69, R0 ;  /* 0x0000000000457308 */ /* 0x0002640000002400 */
[----:B------:R-:W-:Y:S01]  /*37d0*/  HMMA.16816.F32 R24, R4, R54, R20 ;  /* 0x000000360418723c */ /* 0x000fe20000001814 */
[----:B-1----:R-:W-:-:S05]  /*37e0*/  FMUL.FTZ R0, R30, c[0x0][0x320] ;  /* 0x0000c8001e007a20 */ /* 0x002fca0000410000 */
[----:B------:R1:W1:Y:S02]  /*37f0*/  MUFU.TANH R68, R0 ;  /* 0x0000000000447308 */ /* 0x0002640000002400 */
[----:B------:R-:W-:Y:S01]  /*3800*/  HMMA.16816.F32 R16, R16, R74, R88 ;  /* 0x0000004a1010723c */ /* 0x000fe20000001858 */
[----:B-1----:R-:W-:-:S05]  /*3810*/  FMUL.FTZ R0, R31, c[0x0][0x320] ;  /* 0x0000c8001f007a20 */ /* 0x002fca0000410000 */
[----:B------:R1:W1:Y:S02]  /*3820*/  MUFU.TANH R56, R0 ;  /* 0x0000000000387308 */ /* 0x0002640000002400 */
[----:B--2---:R-:W-:Y:S01]  /*3830*/  HMMA.16816.F32 R20, R12, R60, R64 ;  /* 0x0000003c0c14723c */ /* 0x004fe20000001840 */
[----:B-1----:R-:W-:-:S05]  /*3840*/  FMUL.FTZ R0, R36, c[0x0][0x320] ;  /* 0x0000c80024007a20 */ /* 0x002fca0000410000 */
[----:B------:R1:W2:Y:S02]  /*3850*/  MUFU.TANH R55, R0 ;  /* 0x0000000000377308 */ /* 0x0002a40000002400 */
[----:B------:R-:W-:Y:S01]  /*3860*/  HMMA.16816.F32 R28, R8, R58, R40 ;  /* 0x0000003a081c723c */ /* 0x000fe20000001828 */
[----:B-1----:R-:W-:-:S05]  /*3870*/  FMUL.FTZ R0, R37, c[0x0][0x320] ;  /* 0x0000c80025007a20 */ /* 0x002fca0000410000 */
[----:B------:R1:W1:Y:S02]  /*3880*/  MUFU.TANH R54, R0 ;  /* 0x0000000000367308 */ /* 0x0002640000002400 */
[----:B---3--:R-:W-:Y:S01]  /*3890*/  HMMA.16816.F32 R32, R4, R48, R32 ;  /* 0x000000300420723c */ /* 0x008fe20000001820 */
[----:B-1----:R-:W-:-:S05]  /*38a0*/  FMUL.FTZ R0, R38, c[0x0][0x320] ;  /* 0x0000c80026007a20 */ /* 0x002fca0000410000 */
[----:B------:R1:W3:Y:S02]  /*38b0*/  MUFU.TANH R53, R0 ;  /* 0x0000000000357308 */ /* 0x0002e40000002400 */
[----:B------:R-:W-:Y:S01]  /*38c0*/  HMMA.16816.F32 R12, R12, R62, R16 ;  /* 0x0000003e0c0c723c */ /* 0x000fe20000001810 */
[----:B-1----:R-:W-:Y:S02]  /*38d0*/  FMUL.FTZ R0, R39, c[0x0][0x320] ;  /* 0x0000c80027007a20 */ /* 0x002fe40000410000 */
[----:B------:R-:W1:Y:S05]  /*38e0*/  LDSM.16.M88.4 R36, [R175+0x5800] ;  /* 0x00580000af24783b */ /* 0x000e6a0000000200 */
[----:B------:R-:W-:Y:S01]  /*38f0*/  HMMA.16816.F32 R16, R8, R44, R20 ;  /* 0x0000002c0810723c */ /* 0x000fe20000001814 */
[----:B------:R2:W1:Y:S01]  /*3900*/  MUFU.TANH R52, R0 ;  /* 0x0000000000347308 */ /* 0x0004620000002400 */
[----:B------:R-:W-:Y:S01]  /*3910*/  ISETP.GT.AND P0, PT, R76, R226, PT ;  /* 0x000000e24c00720c */ /* 0x000fe20003f04270 */
[----:B------:R-:W-:-:S04]  /*3920*/  DEPBAR.LE SB0, 0x0 ;  /* 0x000080000000791a */ /* 0x000fc80000000000 */
[----:B--2---:R-:W-:-:S04]  /*3930*/  FMUL.FTZ R0, R24, c[0x0][0x320] ;  /* 0x0000c80018007a20 */ /* 0x004fc80000410000 */
[----:B------:R2:W1:Y:S01]  /*3940*/  MUFU.TANH R43, R0 ;  /* 0x00000000002b7308 */ /* 0x0004620000002400 */
[----:B------:R-:W-:Y:S01]  /*3950*/  HMMA.16816.F32 R20, R4, R50, R28 ;  /* 0x000000320414723c */ /* 0x000fe2000000181c */
[----:B--2---:R-:W-:-:S06]  /*3960*/  FMUL.FTZ R0, R25, c[0x0][0x320] ;  /* 0x0000c80019007a20 */ /* 0x004fcc0000410000 */
[----:B------:R2:W1:Y:S02]  /*3970*/  MUFU.TANH R42, R0 ;  /* 0x00000000002a7308 */ /* 0x0004640000002400 */
[----:B--2---:R-:W-:-:S06]  /*3980*/  FMUL.FTZ R0, R26, c[0x0][0x320] ;  /* 0x0000c8001a007a20 */ /* 0x004fcc0000410000 */
[----:B------:R2:W1:Y:S02]  /*3990*/  MUFU.TANH R49, R0 ;  /* 0x0000000000317308 */ /* 0x0004640000002400 */
[----:B--2---:R-:W-:-:S06]  /*39a0*/  FMUL.FTZ R0, R27, c[0x0][0x320] ;  /* 0x0000c8001b007a20 */ /* 0x004fcc0000410000 */
[----:B------:R2:W1:Y:S01]  /*39b0*/  MUFU.TANH R48, R0 ;  /* 0x0000000000307308 */ /* 0x0004620000002400 */
[----:B------:R-:W-:Y:S01]  /*39c0*/  HMMA.16816.F32 R8, R8, R46, R12 ;  /* 0x0000002e0808723c */ /* 0x000fe2000000180c */
[----:B--2---:R-:W-:-:S06]  /*39d0*/  FMUL.FTZ R0, R32, c[0x0][0x320] ;  /* 0x0000c80020007a20 */ /* 0x004fcc0000410000 */
[----:B------:R2:W2:Y:S01]  /*39e0*/  MUFU.TANH R29, R0 ;  /* 0x00000000001d7308 */ /* 0x0004a20000002400 */
[----:B-1----:R-:W-:Y:S01]  /*39f0*/  HMMA.16816.F32 R12, R4, R36, R16 ;  /* 0x00000024040c723c */ /* 0x002fe20000001810 */
[----:B--2---:R-:W-:-:S06]  /*3a00*/  FMUL.FTZ R0, R33, c[0x0][0x320] ;  /* 0x0000c80021007a20 */ /* 0x004fcc0000410000 */
[----:B------:R1:W2:Y:S02]  /*3a10*/  MUFU.TANH R28, R0 ;  /* 0x00000000001c7308 */ /* 0x0002a40000002400 */
[----:B-1----:R-:W-:-:S06]  /*3a20*/  FMUL.FTZ R0, R34, c[0x0][0x320] ;  /* 0x0000c80022007a20 */ /* 0x002fcc0000410000 */
[----:B------:R1:W1:Y:S02]  /*3a30*/  MUFU.TANH R30, R0 ;  /* 0x00000000001e7308 */ /* 0x0002640000002400 */
[----:B-1----:R-:W-:-:S06]  /*3a40*/  FMUL.FTZ R0, R35, c[0x0][0x320] ;  /* 0x0000c80023007a20 */ /* 0x002fcc0000410000 */
[----:B------:R1:W1:Y:S02]  /*3a50*/  MUFU.TANH R27, R0 ;  /* 0x00000000001b7308 */ /* 0x0002640000002400 */
[----:B-1----:R-:W-:-:S06]  /*3a60*/  FMUL.FTZ R0, R20, c[0x0][0x320] ;  /* 0x0000c80014007a20 */ /* 0x002fcc0000410000 */
[----:B------:R1:W1:Y:S01]  /*3a70*/  MUFU.TANH R25, R0 ;  /* 0x0000000000197308 */ /* 0x0002620000002400 */
[----:B------:R-:W-:Y:S01]  /*3a80*/  HMMA.16816.F32 R4, R4, R38, R8 ;  /* 0x000000260404723c */ /* 0x000fe20000001808 */
[----:B-1----:R-:W-:-:S06]  /*3a90*/  FMUL.FTZ R0, R21, c[0x0][0x320] ;  /* 0x0000c80015007a20 */ /* 0x002fcc0000410000 */
[----:B------:R1:W1:Y:S02]  /*3aa0*/  MUFU.TANH R24, R0 ;  /* 0x0000000000187308 */ /* 0x0002640000002400 */
        /* <DEDUP_REMOVED lines=17> */
[----:B------:R1:W1:Y:S01]  /*3bc0*/  MUFU.TANH R19, R0 ;  /* 0x0000000000137308 */ /* 0x0002620000002400 */
[----:B------:R-:W-:Y:S01]  /*3bd0*/  BSSY B0, `(.L_x_41) ;  /* 0x000001c000007945 */ /* 0x000fe20003800000 */
[----:B-1----:R-:W-:-:S06]  /*3be0*/  FMUL.FTZ R0, R7, c[0x0][0x320] ;  /* 0x0000c80007007a20 */ /* 0x002fcc0000410000 */
[----:B------:R1:W1:Y:S01]  /*3bf0*/  MUFU.TANH R16, R0 ;  /* 0x0000000000107308 */ /* 0x0002620000002400 */
[----:B------:R-:W-:Y:S06]  /*3c00*/  BAR.SYNC.DEFER_BLOCKING 0x0 ;  /* 0x0000000000007b1d */ /* 0x000fec0000010000 */
[----:B------:R-:W-:Y:S05]  /*3c10*/  @!P0 BRA `(.L_x_42) ;  /* 0x0000017000008947 */ /* 0x000fea0003800000 */
[----:B-12345:R-:W-:Y:S01]  /*3c20*/  IADD3 R0, R104, -0x2, RZ ;  /* 0xfffffffe68007810 */ /* 0x03efe20007ffe0ff */
[----:B------:R-:W-:-:S03]  /*3c30*/  IMAD.MOV.U32 R6, RZ, RZ, c[0x0][0x1e4] ;  /* 0x00007900ff067624 */ /* 0x000fc600078e00ff */
[----:B------:R-:W-:Y:S01]  /*3c40*/  SHF.R.S32.HI R2, RZ, 0x1f, R0 ;  /* 0x0000001fff027819 */ /* 0x000fe20000011400 */
[----:B------:R-:W-:-:S04]  /*3c50*/  IMAD.WIDE.U32 R4, R0, c[0x0][0x1e0], RZ ;  /* 0x0000780000047a25 */ /* 0x000fc800078e00ff */
[----:B------:R-:W-:-:S04]  /*3c60*/  IMAD R2, R2, c[0x0][0x1e0], RZ ;  /* 0x0000780002027a24 */ /* 0x000fc800078e02ff */
[----:B------:R-:W-:Y:S01]  /*3c70*/  IMAD R2, R0, c[0x0][0x1e4], R2 ;  /* 0x0000790000027a24 */ /* 0x000fe200078e0202 */
[----:B------:R-:W-:-:S03]  /*3c80*/  LEA R0, P0, R4, R208, 0x6 ;  /* 0x000000d004007211 */ /* 0x000fc600078030ff */
[----:B------:R-:W-:Y:S01]  /*3c90*/  IMAD.IADD R3, R5, 0x1, R2 ;  /* 0x0000000105037824 */ /* 0x000fe200078e0202 */
[----:B------:R-:W-:Y:S01]  /*3ca0*/  LEA R2, P1, R0, c[0x0][0x1c8], 0x1 ;  /* 0x0000720000027a11 */ /* 0x000fe200078208ff */
[----:B------:R-:W-:-:S03]  /*3cb0*/  IMAD.MOV.U32 R5, RZ, RZ, c[0x0][0x1e0] ;  /* 0x00007800ff057624 */ /* 0x000fc600078e00ff */
[----:B------:R-:W-:Y:S02]  /*3cc0*/  LEA.HI.X R3, R4, R212, R3, 0x6, P0 ;  /* 0x000000d404037211 */ /* 0x000fe400000f3403 */
[----:B------:R-:W-:Y:S02]  /*3cd0*/  LEA R4, P0, R5, R2, 0x6 ;  /* 0x0000000205047211 */ /* 0x000fe400078030ff */
[----:B------:R-:W-:-:S04]  /*3ce0*/  LEA.HI.X R3, R0, c[0x0][0x1cc], R3, 0x1, P1 ;  /* 0x0000730000037a11 */ /* 0x000fc800008f0c03 */
[----:B------:R-:W-:Y:S01]  /*3cf0*/  LEA.HI.X R5, R5, R3, R6, 0x6, P0 ;  /* 0x0000000305057211 */ /* 0x000fe200000f3406 */
[----:B------:R-:W-:Y:S01]  /*3d00*/  @!PT LDS RZ, [RZ] ;  /* 0x00000000fffff984 */ /* 0x000fe20000000800 */
[----:B------:R-:W-:Y:S01]  /*3d10*/  @!PT LDS RZ, [RZ] ;  /* 0x00000000fffff984 */ /* 0x000fe20000000800 */
[----:B------:R-:W-:Y:S01]  /*3d20*/  @!PT LDS RZ, [RZ] ;  /* 0x00000000fffff984 */ /* 0x000fe20000000800 */
[----:B------:R1:W-:Y:S04]  /*3d30*/  LDGSTS.E.BYPASS.LTC128B.128 [R195+0x6100], [R2.64], !P4 ;  /* 0x0610000002c37fae */ /* 0x0003e8000e101d46 */
[----:B------:R1:W-:Y:S04]  /*3d40*/  LDGSTS.E.BYPASS.LTC128B.128 [R195+0x8100], [R2.64+0x80], !P5 ;  /* 0x0810008002c37fae */ /* 0x0003e8000e901d46 */
[----:B------:R1:W-:Y:S04]  /*3d50*/  LDGSTS.E.BYPASS.LTC128B.128 [R195+0xa100], [R2.64+0x100], !P6 ;  /* 0x0a10010002c37fae */ /* 0x0003e8000f101d46 */
[----:B------:R1:W-:Y:S04]  /*3d60*/  LDGSTS.E.BYPASS.LTC128B.128 [R195+0x7100], [R4.64], !P4 ;  /* 0x0710000004c37fae */ /* 0x0003e8000e101d46 */
[----:B------:R1:W-:Y:S04]  /*3d70*/  LDGSTS.E.BYPASS.LTC128B.128 [R195+0x9100], [R4.64+0x80], !P5 ;  /* 0x0910008004c37fae */ /* 0x0003e8000e901d46 */
[----:B------:R1:W-:Y:S02]  /*3d80*/  LDGSTS.E.BYPASS.LTC128B.128 [R195+0xb100], [R4.64+0x100], !P6 ;  /* 0x0b10010004c37fae */ /* 0x0003e4000f101d46 */
.L_x_42:
[----:B--234-:R-:W-:Y:S05]  /*3d90*/  BSYNC B0 ;  /* 0x0000000000007941 */ /* 0x01cfea0003800000 */
.L_x_41:
[----:B-1----:R-:W-:Y:S01]  /*3da0*/  IMAD.IADD R0, R100, 0x1, -R233 ;  /* 0x0000000164007824 */ /* 0x002fe200078e0ae9 */
[----:B------:R-:W-:Y:S04]  /*3db0*/  LDSM.16.MT88.4 R32, [R173] ;  /* 0x00000000ad20783b */ /* 0x000fe80000004200 */
[C---:B------:R-:W-:Y:S01]  /*3dc0*/  ISETP.GT.AND P6, PT, R0.reuse, RZ, PT ;  /* 0x000000ff0000720c */ /* 0x040fe20003fc4270 */
[----:B------:R-:W-:Y:S01]  /*3dd0*/  LDSM.16.MT88.4 R36, [R177+0x2000] ;  /* 0x00200000b124783b */ /* 0x000fe20000004200 */
[----:B------:R-:W-:-:S02]  /*3de0*/  ISETP.GT.AND P1, PT, R0, 0x1, PT ;  /* 0x000000010000780c */ /* 0x000fc40003f24270 */
[----:B------:R-:W-:Y:S01]  /*3df0*/  ISETP.GT.AND P0, PT, R0, 0x8, PT ;  /* 0x000000080000780c */ /* 0x000fe20003f04270 */
[----:B------:R-:W0:Y:S01]  /*3e00*/  LDGDEPBAR ;  /* 0x00000000000079af */ /* 0x000e220000000000 */
[----:B------:R-:W-:Y:S02]  /*3e10*/  FSEL R6, R79, -INF , P6 ;  /* 0xff8000004f067808 */ /* 0x000fe40003000000 */
[----:B------:R-:W-:Y:S02]  /*3e20*/  FSEL R7, R78, -INF , P1 ;  /* 0xff8000004e077808 */ /* 0x000fe40000800000 */
[----:B------:R-:W-:Y:S02]  /*3e30*/  ISETP.GT.AND P5, PT, R0, 0x9, PT ;  /* 0x000000090000780c */ /* 0x000fe40003fa4270 */
[----:B------:R-:W-:Y:S02]  /*3e40*/  FSEL R9, R72, -INF , P0 ;  /* 0xff80000048097808 */ /* 0x000fe40000000000 */
[----:B------:R-:W-:-:S02]  /*3e50*/  FMNMX.FTZ R2, R6, R7, !PT ;  /* 0x0000000706027209 */ /* 0x000fc40007810000 */
[C---:B------:R-:W-:Y:S02]  /*3e60*/  ISETP.GT.AND P4, PT, R0.reuse, 0x10, PT ;  /* 0x000000100000780c */ /* 0x040fe40003f84270 */
[----:B------:R-:W-:Y:S02]  /*3e70*/  FSEL R10, R69, -INF , P5 ;  /* 0xff800000450a7808 */ /* 0x000fe40002800000 */
[----:B------:R-:W-:Y:S02]  /*3e80*/  FMNMX.FTZ R2, R9, R2, !PT ;  /* 0x0000000209027209 */ /* 0x000fe40007810000 */
[----:B------:R-:W-:Y:S02]  /*3e90*/  ISETP.GT.AND P3, PT, R0, 0x11, PT ;  /* 0x000000110000780c */ /* 0x000fe40003f64270 */
[----:B------:R-:W-:Y:S02]  /*3ea0*/  FSEL R40, R55, -INF , P4 ;  /* 0xff80000037287808 */ /* 0x000fe40002000000 */
[----:B------:R-:W-:-:S02]  /*3eb0*/  FMNMX.FTZ R2, R10, R2, !PT ;  /* 0x000000020a027209 */ /* 0x000fc40007810000 */
[----:B------:R-:W-:Y:S02]  /*3ec0*/  ISETP.GT.AND P2, PT, R0, 0x18, PT ;  /* 0x000000180000780c */ /* 0x000fe40003f44270 */
[----:B------:R-:W-:Y:S02]  /*3ed0*/  FSEL R41, R54, -INF , P3 ;  /* 0xff80000036297808 */ /* 0x000fe40001800000 */
[----:B------:R-:W-:Y:S02]  /*3ee0*/  FMNMX.FTZ R2, R40, R2, !PT ;  /* 0x0000000228027209 */ /* 0x000fe40007810000 */
[----:B------:R-:W-:Y:S02]  /*3ef0*/  FSEL R12, R73, -INF , P1 ;  /* 0xff800000490c7808 */ /* 0x000fe40000800000 */
[----:B------:R-:W-:Y:S02]  /*3f00*/  FSEL R11, R77, -INF , P6 ;  /* 0xff8000004d0b7808 */ /* 0x000fe40003000000 */
[----:B------:R-:W-:-:S02]  /*3f10*/  ISETP.GT.AND P1, PT, R0, 0x19, PT ;  /* 0x000000190000780c */ /* 0x000fc40003f24270 */
[----:B------:R-:W-:Y:S02]  /*3f20*/  FSEL R43, R43, -INF , P2 ;  /* 0xff8000002b2b7808 */ /* 0x000fe40001000000 */
[----:B------:R-:W-:Y:S02]  /*3f30*/  FMNMX.FTZ R2, R41, R2, !PT ;  /* 0x0000000229027209 */ /* 0x000fe40007810000 */
[----:B------:R-:W-:Y:S02]  /*3f40*/  FSEL R13, R68, -INF , P0 ;  /* 0xff800000440d7808 */ /* 0x000fe40000000000 */
[----:B------:R-:W-:Y:S02]  /*3f50*/  ISETP.GT.AND P0, PT, R0, 0x20, PT ;  /* 0x000000200000780c */ /* 0x000fe40003f04270 */
[----:B------:R-:W-:Y:S02]  /*3f60*/  FSEL R42, R42, -INF , P1 ;  /* 0xff8000002a2a7808 */ /* 0x000fe40000800000 */
[----:B------:R-:W-:-:S02]  /*3f70*/  FMNMX.FTZ R3, R11, R12, !PT ;  /* 0x0000000c0b037209 */ /* 0x000fc40007810000 */
        /* <DEDUP_REMOVED lines=12> */
[----:B------:R-:W-:Y:S02]  /*4040*/  ISETP.GT.AND P4, PT, R0, 0x29, PT ;  /* 0x000000290000780c */ /* 0x000fe40003f84270 */
[----:B------:R-:W-:Y:S02]  /*4050*/  FSEL R103, R25, -INF , P5 ;  /* 0xff80000019677808 */ /* 0x000fe40002800000 */
[----:B------:R-:W-:Y:S02]  /*4060*/  FMNMX.FTZ R3, R44, R3, !PT ;  /* 0x000000032c037209 */ /* 0x000fe40007810000 */
[----:B------:R-:W-:Y:S02]  /*4070*/  FMNMX.FTZ R2, R102, R2, !PT ;  /* 0x0000000266027209 */ /* 0x000fe40007810000 */
[----:B------:R-:W-:Y:S02]  /*4080*/  ISETP.GT.AND P3, PT, R0, 0x30, PT ;  /* 0x000000300000780c */ /* 0x000fe40003f64270 */
[----:B------:R-:W-:-:S02]  /*4090*/  FSEL R45, R49, -INF , P2 ;  /* 0xff800000312d7808 */ /* 0x000fc40001000000 */
[----:B------:R-:W-:Y:S02]  /*40a0*/  FSEL R116, R24, -INF , P4 ;  /* 0xff80000018747808 */ /* 0x000fe40002000000 */
[----:B------:R-:W-:Y:S02]  /*40b0*/  FMNMX.FTZ R3, R47, R3, !PT ;  /* 0x000000032f037209 */ /* 0x000fe40007810000 */
[----:B------:R-:W-:Y:S02]  /*40c0*/  FMNMX.FTZ R2, R103, R2, !PT ;  /* 0x0000000267027209 */ /* 0x000fe40007810000 */
[----:B------:R-:W-:Y:S02]  /*40d0*/  ISETP.GT.AND P2, PT, R0, 0x31, PT ;  /* 0x000000310000780c */ /* 0x000fe40003f44270 */
[----:B------:R-:W-:Y:S02]  /*40e0*/  FSEL R46, R48, -INF , P1 ;  /* 0xff800000302e7808 */ /* 0x000fe40000800000 */
[----:B------:R-:W-:-:S02]  /*40f0*/  FSEL R125, R18, -INF , P3 ;  /* 0xff800000127d7808 */ /* 0x000fc40001800000 */
[----:B------:R-:W-:Y:S02]  /*4100*/  FMNMX.FTZ R3, R45, R3, !PT ;  /* 0x000000032d037209 */ /* 0x000fe40007810000 */
[----:B------:R-:W-:Y:S02]  /*4110*/  FMNMX.FTZ R2, R116, R2, !PT ;  /* 0x0000000274027209 */ /* 0x000fe40007810000 */
[----:B------:R-:W-:Y:S02]  /*4120*/  FSEL R118, R30, -INF , P0 ;  /* 0xff8000001e767808 */ /* 0x000fe40000000000 */
[C---:B------:R-:W-:Y:S01]  /*4130*/  ISETP.GT.AND P1, PT, R0.reuse, 0x38, PT ;  /* 0x000000380000780c */ /* 0x040fe20003f24270 */
[----:B------:R-:W-:Y:S01]  /*4140*/  LDSM.16.MT88.4 R28, [R174] ;  /* 0x00000000ae1c783b */ /* 0x000fe20000004200 */
[----:B------:R-:W-:Y:S02]  /*4150*/  ISETP.GT.AND P0, PT, R0, 0x39, PT ;  /* 0x000000390000780c */ /* 0x000fe40003f04270 */
[----:B------:R-:W-:-:S02]  /*4160*/  FSEL R126, R17, -INF , P2 ;  /* 0xff800000117e7808 */ /* 0x000fc40001000000 */
[----:B------:R-:W-:Y:S02]  /*4170*/  FMNMX.FTZ R3, R46, R3, !PT ;  /* 0x000000032e037209 */ /* 0x000fe40007810000 */
[----:B------:R-:W-:Y:S02]  /*4180*/  FMNMX.FTZ R0, R125, R2, !PT ;  /* 0x000000027d007209 */ /* 0x000fe40007810000 */
[----:B------:R-:W-:Y:S02]  /*4190*/  FSEL R119, R27, -INF , P6 ;  /* 0xff8000001b777808 */ /* 0x000fe40003000000 */
[----:B------:R-:W-:Y:S02]  /*41a0*/  FSEL R127, R15, -INF , P1 ;  /* 0xff8000000f7f7808 */ /* 0x000fe40000800000 */
[----:B------:R-:W-:Y:S02]  /*41b0*/  FMNMX.FTZ R2, R118, R3, !PT ;  /* 0x0000000376027209 */ /* 0x000fe40007810000 */
[----:B------:R-:W-:-:S02]  /*41c0*/  FMNMX.FTZ R0, R126, R0, !PT ;  /* 0x000000007e007209 */ /* 0x000fc40007810000 */
[----:B------:R-:W-:Y:S02]  /*41d0*/  FSEL R117, R26, -INF , P5 ;  /* 0xff8000001a757808 */ /* 0x000fe40002800000 */
[----:B------:R-:W-:Y:S01]  /*41e0*/  FSEL R219, R8, -INF , P0 ;  /* 0xff80000008db7808 */ /* 0x000fe20000000000 */
[----:B------:R-:W-:Y:S01]  /*41f0*/  LDSM.16.MT88.4 R24, [R177] ;  /* 0x00000000b118783b */ /* 0x000fe20000004200 */
[----:B------:R-:W-:Y:S02]  /*4200*/  FMNMX.FTZ R2, R119, R2, !PT ;  /* 0x0000000277027209 */ /* 0x000fe40007810000 */
[----:B------:R-:W-:Y:S02]  /*4210*/  FMNMX.FTZ R0, R127, R0, !PT ;  /* 0x000000007f007209 */ /* 0x000fe40007810000 */
[----:B------:R-:W-:Y:S02]  /*4220*/  FSEL R124, R22, -INF , P4 ;  /* 0xff800000167c7808 */ /* 0x000fe40002000000 */
[----:B------:R-:W-:-:S02]  /*4230*/  FMNMX.FTZ R2, R117, R2, !PT ;  /* 0x0000000275027209 */ /* 0x000fc40007810000 */
[----:B------:R-:W-:Y:S02]  /*4240*/  FMNMX.FTZ R0, R219, R0, !PT ;  /* 0x00000000db007209 */ /* 0x000fe40007810000 */
[----:B------:R-:W-:Y:S02]  /*4250*/  FSEL R229, R21, -INF , P3 ;  /* 0xff80000015e57808 */ /* 0x000fe40001800000 */
[----:B------:R-:W-:Y:S01]  /*4260*/  FMNMX.FTZ R2, R124, R2, !PT ;  /* 0x000000027c027209 */ /* 0x000fe20007810000 */
[----:B------:R-:W1:Y:S01]  /*4270*/  SHFL.BFLY PT, R4, R0, 0x2, 0x1f ;  /* 0x0c401f0000047f89 */ /* 0x000e6200000e0000 */
[----:B------:R-:W-:Y:S02]  /*4280*/  FSEL R230, R20, -INF , P2 ;  /* 0xff80000014e67808 */ /* 0x000fe40001000000 */
[----:B------:R-:W-:Y:S01]  /*4290*/  FMNMX.FTZ R2, R229, R2, !PT ;  /* 0x00000002e5027209 */ /* 0x000fe20007810000 */
[----:B------:R-:W-:Y:S01]  /*42a0*/  LDSM.16.MT88.4 R20, [R176] ;  /* 0x00000000b014783b */ /* 0x000fe20000004200 */
[----:B------:R-:W-:-:S02]  /*42b0*/  FSEL R232, R19, -INF , P1 ;  /* 0xff80000013e87808 */ /* 0x000fc40000800000 */
[----:B------:R-:W-:Y:S02]  /*42c0*/  FMNMX.FTZ R2, R230, R2, !PT ;  /* 0x00000002e6027209 */ /* 0x000fe40007810000 */
[----:B------:R-:W-:Y:S02]  /*42d0*/  FSEL R231, R16, -INF , P0 ;  /* 0xff80000010e77808 */ /* 0x000fe40000000000 */
[----:B------:R-:W-:Y:S01]  /*42e0*/  FMNMX.FTZ R2, R232, R2, !PT ;  /* 0x00000002e8027209 */ /* 0x000fe20007810000 */
[----:B------:R-:W-:Y:S03]  /*42f0*/  LDSM.16.MT88.4 R16, [R173+0x2000] ;  /* 0x00200000ad10783b */ /* 0x000fe60000004200 */
[----:B------:R-:W-:-:S05]  /*4300*/  FMNMX.FTZ R2, R231, R2, !PT ;  /* 0x00000002e7027209 */ /* 0x000fca0007810000 */
[----:B------:R-:W2:Y:S01]  /*4310*/  SHFL.BFLY PT, R3, R2, 0x2, 0x1f ;  /* 0x0c401f0002037f89 */ /* 0x000ea200000e0000 */
[----:B-1----:R-:W-:-:S05]  /*4320*/  FMNMX.FTZ R0, R0, R4, !PT ;  /* 0x0000000400007209 */ /* 0x002fca0007810000 */
[----:B------:R-:W1:Y:S01]  /*4330*/  SHFL.BFLY PT, R4, R0, 0x1, 0x1f ;  /* 0x0c201f0000047f89 */ /* 0x000e6200000e0000 */
[----:B--2---:R-:W-:-:S05]  /*4340*/  FMNMX.FTZ R3, R2, R3, !PT ;  /* 0x0000000302037209 */ /* 0x004fca0007810000 */
[----:B------:R-:W2:Y:S01]  /*4350*/  SHFL.BFLY PT, R5, R3, 0x1, 0x1f ;  /* 0x0c201f0003057f89 */ /* 0x000ea200000e0000 */
[----:B-1----:R-:W-:-:S04]  /*4360*/  FMNMX.FTZ R100, R0, R4, !PT ;  /* 0x0000000400647209 */ /* 0x002fc80007810000 */
[C---:B------:R-:W-:Y:S01]  /*4370*/  FSETP.NEU.FTZ.AND P0, PT, R100.reuse, -INF , PT ;  /* 0xff8000006400780b */ /* 0x040fe20003f1d000 */
[----:B------:R-:W-:-:S05]  /*4380*/  FMUL.FTZ R2, R100, c[0x0][0x2d0] ;  /* 0x0000b40064027a20 */ /* 0x000fca0000410000 */
[----:B------:R-:W-:-:S05]  /*4390*/  FSEL R2, R2, RZ, P0 ;  /* 0x000000ff02027208 */ /* 0x000fca0000000000 */
[----:B------:R-:W-:-:S04]  /*43a0*/  FFMA.FTZ R0, R6, c[0x0][0x2d0], -R2 ;  /* 0x0000b40006007a23 */ /* 0x000fc80000010802 */
[----:B------:R1:W-:Y:S01]  /*43b0*/  MUFU.EX2 R250, R0 ;  /* 0x0000000000fa7308 */ /* 0x0003e20000000800 */
[----:B--2---:R-:W-:Y:S01]  /*43c0*/  FMNMX.FTZ R8, R3, R5, !PT ;  /* 0x0000000503087209 */ /* 0x004fe20007810000 */
[----:B------:R-:W-:Y:S02]  /*43d0*/  FFMA.FTZ R3, R9, c[0x0][0x2d0], -R2 ;  /* 0x0000b40009037a23 */ /* 0x000fe40000010802 */
[----:B-----5:R-:W-:Y:S01]  /*43e0*/  IMAD.MOV.U32 R9, RZ, RZ, R104 ;  /* 0x000000ffff097224 */ /* 0x020fe200078e0068 */
[----:B------:R-:W-:-:S03]  /*43f0*/  FSETP.NEU.FTZ.AND P0, PT, R8, -INF , PT ;  /* 0xff8000000800780b */ /* 0x000fc60003f1d000 */
[----:B------:R2:W-:Y:S01]  /*4400*/  MUFU.EX2 R247, R3 ;  /* 0x0000000300f77308 */ /* 0x0005e20000000800 */
[----:B-1----:R-:W-:-:S07]  /*4410*/  FFMA.FTZ R0, R7, c[0x0][0x2d0], -R2 ;  /* 0x0000b40007007a23 */ /* 0x002fce0000010802 */
[----:B------:R1:W3:Y:S01]  /*4420*/  MUFU.EX2 R248, R0 ;  /* 0x0000000000f87308 */ /* 0x0002e20000000800 */
[----:B--2---:R-:W-:-:S07]  /*4430*/  FFMA.FTZ R3, R10, c[0x0][0x2d0], -R2 ;  /* 0x0000b4000a037a23 */ /* 0x004fce0000010802 */
[----:B------:R-:W2:Y:S01]  /*4440*/  MUFU.EX2 R249, R3 ;  /* 0x0000000300f97308 */ /* 0x000ea20000000800 */
[----:B-1----:R-:W-:Y:S01]  /*4450*/  FMUL.FTZ R0, R8, c[0x0][0x2d0] ;  /* 0x0000b40008007a20 */ /* 0x002fe20000410000 */
[----:B---3--:R-:W-:-:S04]  /*4460*/  F2FP.PACK_AB R4, R248, R250 ;  /* 0x000000faf804723e */ /* 0x008fc800000000ff */
[----:B------:R-:W-:Y:S02]  /*4470*/  FSEL R0, R0, RZ, P0 ;  /* 0x000000ff00007208 */ /* 0x000fe40000000000 */
[----:B--2---:R-:W-:-:S03]  /*4480*/  F2FP.PACK_AB R6, R249, R247 ;  /* 0x000000f7f906723e */ /* 0x004fc600000000ff */
[----:B------:R-:W-:-:S04]  /*4490*/  FFMA.FTZ R3, R11, c[0x0][0x2d0], -R0 ;  /* 0x0000b4000b037a23 */ /* 0x000fc80000010800 */
[----:B------:R1:W-:Y:S02]  /*44a0*/  MUFU.EX2 R245, R3 ;  /* 0x0000000300f57308 */ /* 0x0003e40000000800 */
[----:B-1----:R-:W-:-:S06]  /*44b0*/  FFMA.FTZ R3, R12, c[0x0][0x2d0], -R0 ;  /* 0x0000b4000c037a23 */ /* 0x002fcc0000010800 */
[----:B------:R1:W2:Y:S02]  /*44c0*/  MUFU.EX2 R244, R3 ;  /* 0x0000000300f47308 */ /* 0x0002a40000000800 */
[----:B-1----:R-:W-:Y:S01]  /*44d0*/  FFMA.FTZ R3, R13, c[0x0][0x2d0], -R0 ;  /* 0x0000b4000d037a23 */ /* 0x002fe20000010800 */
[----:B--2---:R-:W-:-:S05]  /*44e0*/  F2FP.PACK_AB R5, R244, R245 ;  /* 0x000000f5f405723e */ /* 0x004fca00000000ff */
[----:B------:R1:W-:Y:S02]  /*44f0*/  MUFU.EX2 R243, R3 ;  /* 0x0000000300f37308 */ /* 0x0003e40000000800 */
[----:B-1----:R-:W-:Y:S02]  /*4500*/  FFMA.FTZ R3, R14, c[0x0][0x2d0], -R0 ;  /* 0x0000b4000e037a23 */ /* 0x002fe40000010800 */
[----:B------:R-:W1:Y:S04]  /*4510*/  LDSM.16.MT88.4 R12, [R174+0x2000] ;  /* 0x00200000ae0c783b */ /* 0x000e680000004200 */
[----:B------:R-:W2:Y:S02]  /*4520*/  MUFU.EX2 R246, R3 ;  /* 0x0000000300f67308 */ /* 0x000ea40000000800 */
[----:B--2---:R-:W-:Y:S01]  /*4530*/  F2FP.PACK_AB R7, R246, R243 ;  /* 0x000000f3f607723e */ /* 0x004fe200000000ff */
[----:B------:R-:W-:-:S05]  /*4540*/  FFMA.FTZ R3, R40, c[0x0][0x2d0], -R2 ;  /* 0x0000b40028037a23 */ /* 0x000fca0000010802 */
[----:B------:R2:W-:Y:S01]  /*4550*/  MUFU.EX2 R240, R3 ;  /* 0x0000000300f07308 */ /* 0x0005e20000000800 */
[C---:B------:R-:W-:Y:S08]  /*4560*/  HMMA.16816.F32 R80, R4.reuse, R24, RZ ;  /* 0x000000180450723c */ /* 0x040ff000000018ff */
[----:B------:R-:W-:Y:S01]  /*4570*/  HMMA.16816.F32 R52, R4, R26, RZ ;  /* 0x0000001a0434723c */ /* 0x000fe200000018ff */
[----:B------:R-:W3:Y:S01]  /*4580*/  LDSM.16.MT88.4 R24, [R173+0x4000] ;  /* 0x00400000ad18783b */ /* 0x000ee20000004200 */
[----:B--2---:R-:W-:-:S06]  /*4590*/  FFMA.FTZ R3, R41, c[0x0][0x2d0], -R2 ;  /* 0x0000b40029037a23 */ /* 0x004fcc0000010802 */
[C---:B-1----:R-:W-:Y:S01]  /*45a0*/  HMMA.16816.F32 R68, R4.reuse, R12, RZ ;  /* 0x0000000c0444723c */ /* 0x042fe200000018ff */
[----:B------:R1:W2:Y:S07]  /*45b0*/  MUFU.EX2 R242, R3 ;  /* 0x0000000300f27308 */ /* 0x0002ae0000000800 */
[C---:B------:R-:W-:Y:S01]  /*45c0*/  HMMA.16816.F32 R96, R4.reuse, R14, RZ ;  /* 0x0000000e0460723c */ /* 0x040fe200000018ff */
[----:B------:R-:W4:Y:S07]  /*45d0*/  LDSM.16.MT88.4 R12, [R174+0x4000] ;  /* 0x00400000ae0c783b */ /* 0x000f2e0000004200 */
[----:B------:R-:W-:Y:S01]  /*45e0*/  HMMA.16816.F32 R76, R4, R20, RZ ;  /* 0x00000014044c723c */ /* 0x000fe200000018ff */
[----:B-1----:R-:W-:-:S04]  /*45f0*/  FFMA.FTZ R3, R43, c[0x0][0x2d0], -R2 ;  /* 0x0000b4002b037a23 */ /* 0x002fc80000010802 */
[----:B------:R1:W-:Y:S03]  /*4600*/  MUFU.EX2 R239, R3 ;  /* 0x0000000300ef7308 */ /* 0x0003e60000000800 */
[C---:B------:R-:W-:Y:S01]  /*4610*/  HMMA.16816.F32 R108, R4.reuse, R22, RZ ;  /* 0x00000016046c723c */ /* 0x040fe200000018ff */
[----:B------:R-:W2:Y:S07]  /*4620*/  LDSM.16.MT88.4 R20, [R176+0x4000] ;  /* 0x00400000b014783b */ /* 0x000eae0000004200 */
[----:B------:R-:W-:Y:S01]  /*4630*/  HMMA.16816.F32 R88, R4, R32, RZ ;  /* 0x000000200458723c */ /* 0x000fe200000018ff */
[----:B-1----:R-:W-:-:S07]  /*4640*/  FFMA.FTZ R3, R42, c[0x0][0x2d0], -R2 ;  /* 0x0000b4002a037a23 */ /* 0x002fce0000010802 */
[C---:B------:R-:W-:Y:S01]  /*4650*/  HMMA.16816.F32 R60, R4.reuse, R34, RZ ;  /* 0x00000022043c723c */ /* 0x040fe200000018ff */
[----:B------:R-:W1:Y:S01]  /*4660*/  LDSM.16.MT88.4 R32, [R176+0x2000] ;  /* 0x00200000b020783b */ /* 0x000e620000004200 */
[----:B------:R3:W1:Y:S06]  /*4670*/  MUFU.EX2 R241, R3 ;  /* 0x0000000300f17308 */ /* 0x00066c0000000800 */
[C---:B------:R-:W-:Y:S08]  /*4680*/  HMMA.16816.F32 R72, R4.reuse, R16, RZ ;  /* 0x000000100448723c */ /* 0x040ff000000018ff */
[----:B------:R-:W-:Y:S01]  /*4690*/  HMMA.16816.F32 R104, R4, R18, RZ ;  /* 0x000000120468723c */ /* 0x000fe200000018ff */
[----:B------:R-:W1:Y:S01]  /*46a0*/  LDSM.16.MT88.4 R16, [R177+0x4000] ;  /* 0x00400000b110783b */ /* 0x000e620000004200 */
[----:B---3--:R-:W-:-:S04]  /*46b0*/  FFMA.FTZ R3, R44, c[0x0][0x2d0], -R0 ;  /* 0x0000b4002c037a23 */ /* 0x008fc80000010800 */
[----:B------:R3:W-:Y:S02]  /*46c0*/  MUFU.EX2 R236, R3 ;  /* 0x0000000300ec7308 */ /* 0x0007e40000000800 */
[C---:B------:R-:W-:Y:S08]  /*46d0*/  HMMA.16816.F32 R84, R4.reuse, R28, RZ ;  /* 0x0000001c0454723c */ /* 0x040ff000000018ff */
[----:B------:R-:W-:Y:S01]  /*46e0*/  HMMA.16816.F32 R56, R4, R30, RZ ;  /* 0x0000001e0438723c */ /* 0x000fe200000018ff */
[----:B------:R-:W1:Y:S01]  /*46f0*/  LDSM.16.MT88.4 R28, [R173+0x800] ;  /* 0x00080000ad1c783b */ /* 0x000e620000004200 */
[----:B---3--:R-:W-:-:S06]  /*4700*/  FFMA.FTZ R3, R47, c[0x0][0x2d0], -R0 ;  /* 0x0000b4002f037a23 */ /* 0x008fcc0000010800 */
[C---:B------:R-:W-:Y:S01]  /*4710*/  HMMA.16816.F32 R40, R4.reuse, R24, RZ ;  /* 0x000000180428723c */ /* 0x040fe200000018ff */
[----:B------:R3:W1:Y:S07]  /*4720*/  MUFU.EX2 R238, R3 ;  /* 0x0000000300ee7308 */ /* 0x00066e0000000800 */
[C---:B------:R-:W-:Y:S01]  /*4730*/  HMMA.16816.F32 R112, R4.reuse, R26, RZ ;  /* 0x0000001a0470723c */ /* 0x040fe200000018ff */
[----:B------:R-:W1:Y:S07]  /*4740*/  LDSM.16.MT88.4 R24, [R174+0x800] ;  /* 0x00080000ae18783b */ /* 0x000e6e0000004200 */
[----:B----4-:R-:W-:Y:S01]  /*4750*/  HMMA.16816.F32 R120, R4, R12, RZ ;  /* 0x0000000c0478723c */ /* 0x010fe200000018ff */
[----:B---3--:R-:W-:-:S04]  /*4760*/  FFMA.FTZ R3, R45, c[0x0][0x2d0], -R0 ;  /* 0x0000b4002d037a23 */ /* 0x008fc80000010800 */
[----:B------:R3:W-:Y:S03]  /*4770*/  MUFU.EX2 R235, R3 ;  /* 0x0000000300eb7308 */ /* 0x0007e60000000800 */
[C---:B------:R-:W-:Y:S01]  /*4780*/  HMMA.16816.F32 R128, R4.reuse, R14, RZ ;  /* 0x0000000e0480723c */ /* 0x040fe200000018ff */
[----:B------:R-:W4:Y:S07]  /*4790*/  LDSM.16.MT88.4 R12, [R177+0x800] ;  /* 0x00080000b10c783b */ /* 0x000f2e0000004200 */
[----:B--2---:R-:W-:Y:S01]  /*47a0*/  HMMA.16816.F32 R140, R4, R20, RZ ;  /* 0x00000014048c723c */ /* 0x004fe200000018ff */
[----:B---3--:R-:W-:-:S07]  /*47b0*/  FFMA.FTZ R3, R46, c[0x0][0x2d0], -R0 ;  /* 0x0000b4002e037a23 */ /* 0x008fce0000010800 */
[C---:B------:R-:W-:Y:S01]  /*47c0*/  HMMA.16816.F32 R148, R4.reuse, R22, RZ ;  /* 0x000000160494723c */ /* 0x040fe200000018ff */
[----:B------:R-:W2:Y:S01]  /*47d0*/  LDSM.16.MT88.4 R20, [R176+0x800] ;  /* 0x00080000b014783b */ /* 0x000ea20000004200 */
[----:B------:R3:W1:Y:S06]  /*47e0*/  MUFU.EX2 R237, R3 ;  /* 0x0000000300ed7308 */ /* 0x00066c0000000800 */
[C---:B------:R-:W-:Y:S08]  /*47f0*/  HMMA.16816.F32 R64, R4.reuse, R36, RZ ;  /* 0x000000240440723c */ /* 0x040ff000000018ff */
[----:B------:R-:W-:Y:S01]  /*4800*/  HMMA.16816.F32 R48, R4, R38, RZ ;  /* 0x000000260430723c */ /* 0x000fe200000018ff */
[----:B---3--:R-:W-:-:S04]  /*4810*/  FFMA.FTZ R3, R101, c[0x0][0x2d0], -R2 ;  /* 0x0000b40065037a23 */ /* 0x008fc80000010802 */
[----:B------:R3:W-:Y:S03]  /*4820*/  MUFU.EX2 R218, R3 ;  /* 0x0000000300da7308 */ /* 0x0007e60000000800 */
[C---:B-1----:R-:W-:Y:S08]  /*4830*/  HMMA.16816.F32 R36, R4.reuse, R32, RZ ;  /* 0x000000200424723c */ /* 0x042ff000000018ff */
[----:B------:R-:W-:Y:S01]  /*4840*/  HMMA.16816.F32 R92, R4, R34, RZ ;  /* 0x00000022045c723c */ /* 0x000fe200000018ff */
[----:B------:R-:W-:Y:S01]  /*4850*/  LDSM.16.MT88.4 R32, [R173+0x4800] ;  /* 0x00480000ad20783b */ /* 0x000fe20000004200 */
[----:B---3--:R-:W-:-:S06]  /*4860*/  FFMA.FTZ R3, R102, c[0x0][0x2d0], -R2 ;  /* 0x0000b40066037a23 */ /* 0x008fcc0000010802 */
[C---:B------:R-:W-:Y:S01]  /*4870*/  HMMA.16816.F32 R132, R4.reuse, R16, RZ ;  /* 0x000000100484723c */ /* 0x040fe200000018ff */
[----:B------:R1:W3:Y:S07]  /*4880*/  MUFU.EX2 R217, R3 ;  /* 0x0000000300d97308 */ /* 0x0002ee0000000800 */
[----:B------:R-:W-:Y:S01]  /*4890*/  HMMA.16816.F32 R136, R4, R18, RZ ;  /* 0x000000120488723c */ /* 0x000fe200000018ff */
[----:B------:R-:W-:Y:S06]  /*48a0*/  LDSM.16.MT88.4 R16, [R176+0x2800] ;  /* 0x00280000b010783b */ /* 0x000fec0000004200 */
[----:B------:R-:W-:-:S02]  /*48b0*/  F2FP.PACK_AB R4, R242, R240 ;  /* 0x000000f0f204723e */ /* 0x000fc400000000ff */
[----:B------:R-:W-:Y:S01]  /*48c0*/  F2FP.PACK_AB R6, R241, R239 ;  /* 0x000000eff106723e */ /* 0x000fe200000000ff */
[--C-:B-1----:R-:W-:Y:S01]  /*48d0*/  FFMA.FTZ R3, R103, c[0x0][0x2d0], -R2.reuse ;  /* 0x0000b40067037a23 */ /* 0x102fe20000010802 */
[----:B------:R-:W-:Y:S02]  /*48e0*/  F2FP.PACK_AB R5, R238, R236 ;  /* 0x000000ecee05723e */ /* 0x000fe400000000ff */
[----:B------:R-:W-:Y:S01]  /*48f0*/  F2FP.PACK_AB R7, R237, R235 ;  /* 0x000000ebed07723e */ /* 0x000fe200000000ff */
[----:B------:R1:W-:Y:S06]  /*4900*/  MUFU.EX2 R216, R3 ;  /* 0x0000000300d87308 */ /* 0x0003ec0000000800 */
[C---:B------:R-:W-:Y:S08]  /*4910*/  HMMA.16816.F32 R200, R4.reuse, R28, R88 ;  /* 0x0000001c04c8723c */ /* 0x040ff00000001858 */
[----:B------:R-:W-:Y:S01]  /*4920*/  HMMA.16816.F32 R144, R4, R30, R60 ;  /* 0x0000001e0490723c */ /* 0x000fe2000000183c */
[----:B------:R-:W3:Y:S01]  /*4930*/  LDSM.16.MT88.4 R28, [R173+0x2800] ;  /* 0x00280000ad1c783b */ /* 0x000ee20000004200 */
[----:B-1----:R-:W-:-:S04]  /*4940*/  FFMA.FTZ R3, R116, c[0x0][0x2d0], -R2 ;  /* 0x0000b40074037a23 */ /* 0x002fc80000010802 */
[----:B------:R1:W1:Y:S02]  /*4950*/  MUFU.EX2 R215, R3 ;  /* 0x0000000300d77308 */ /* 0x0002640000000800 */
[C---:B------:R-:W-:Y:S08]  /*4960*/  HMMA.16816.F32 R164, R4.reuse, R24, R84 ;  /* 0x0000001804a4723c */ /* 0x040ff00000001854 */
[----:B------:R-:W-:Y:S01]  /*4970*/  HMMA.16816.F32 R84, R4, R26, R56 ;  /* 0x0000001a0454723c */ /* 0x000fe20000001838 */
[----:B------:R-:W3:Y:S01]  /*4980*/  LDSM.16.MT88.4 R24, [R174+0x2800] ;  /* 0x00280000ae18783b */ /* 0x000ee20000004200 */
[----:B-1----:R-:W-:-:S06]  /*4990*/  FFMA.FTZ R3, R118, c[0x0][0x2d0], -R0 ;  /* 0x0000b40076037a23 */ /* 0x002fcc0000010800 */
[C---:B----4-:R-:W-:Y:S01]  /*49a0*/  HMMA.16816.F32 R160, R4.reuse, R12, R80 ;  /* 0x0000000c04a0723c */ /* 0x050fe20000001850 */
[----:B------:R1:W-:Y:S07]  /*49b0*/  MUFU.EX2 R214, R3 ;  /* 0x0000000300d67308 */ /* 0x0003ee0000000800 */
[C---:B------:R-:W-:Y:S01]  /*49c0*/  HMMA.16816.F32 R88, R4.reuse, R14, R52 ;  /* 0x0000000e0458723c */ /* 0x040fe20000001834 */
[----:B------:R-:W4:Y:S07]  /*49d0*/  LDSM.16.MT88.4 R12, [R177+0x2800] ;  /* 0x00280000b10c783b */ /* 0x000f2e0000004200 */
[----:B--2---:R-:W-:Y:S01]  /*49e0*/  HMMA.16816.F32 R156, R4, R20, R76 ;  /* 0x00000014049c723c */ /* 0x004fe2000000184c */
[----:B-1----:R-:W-:-:S04]  /*49f0*/  FFMA.FTZ R3, R119, c[0x0][0x2d0], -R0 ;  /* 0x0000b40077037a23 */ /* 0x002fc80000010800 */
[----:B------:R1:W2:Y:S03]  /*4a00*/  MUFU.EX2 R103, R3 ;  /* 0x0000000300677308 */ /* 0x0002a60000000800 */
[C---:B------:R-:W-:Y:S01]  /*4a10*/  HMMA.16816.F32 R196, R4.reuse, R22, R108 ;  /* 0x0000001604c4723c */ /* 0x040fe2000000186c */
[----:B------:R-:W2:Y:S07]  /*4a20*/  LDSM.16.MT88.4 R20, [R177+0x4800] ;  /* 0x00480000b114783b */ /* 0x000eae0000004200 */
[----:B---3--:R-:W-:Y:S01]  /*4a30*/  HMMA.16816.F32 R168, R4, R30, R104 ;  /* 0x0000001e04a8723c */ /* 0x008fe20000001868 */
[----:B-1----:R-:W-:-:S07]  /*4a40*/  FFMA.FTZ R3, R117, c[0x0][0x2d0], -R0 ;  /* 0x0000b40075037a23 */ /* 0x002fce0000010800 */
[C---:B------:R-:W-:Y:S01]  /*4a50*/  HMMA.16816.F32 R108, R4.reuse, R24, R68 ;  /* 0x00000018046c723c */ /* 0x040fe20000001844 */
[----:B------:R-:W-:Y:S01]  /*4a60*/  LDSM.16.MT88.4 R116, [R174+0x1800] ;  /* 0x00180000ae74783b */ /* 0x000fe20000004200 */
[----:B------:R1:W-:Y:S06]  /*4a70*/  MUFU.EX2 R102, R3 ;  /* 0x0000000300667308 */ /* 0x0003ec0000000800 */
[C---:B------:R-:W-:Y:S01]  /*4a80*/  HMMA.16816.F32 R104, R4.reuse, R26, R96 ;  /* 0x0000001a0468723c */ /* 0x040fe20000001860 */
[----:B------:R-:W-:Y:S07]  /*4a90*/  LDSM.16.MT88.4 R24, [R174+0x1000] ;  /* 0x00100000ae18783b */ /* 0x000fee0000004200 */
[----:B------:R-:W-:Y:S01]  /*4aa0*/  HMMA.16816.F32 R152, R4, R28, R72 ;  /* 0x0000001c0498723c */ /* 0x000fe20000001848 */
[----:B------:R-:W3:Y:S01]  /*4ab0*/  LDSM.16.MT88.4 R28, [R174+0x4800] ;  /* 0x00480000ae1c783b */ /* 0x000ee20000004200 */
[----:B-1----:R-:W-:-:S04]  /*4ac0*/  FFMA.FTZ R3, R124, c[0x0][0x2d0], -R0 ;  /* 0x0000b4007c037a23 */ /* 0x002fc80000010800 */
[----:B------:R1:W1:Y:S02]  /*4ad0*/  MUFU.EX2 R101, R3 ;  /* 0x0000000300657308 */ /* 0x0002640000000800 */
[C---:B----4-:R-:W-:Y:S08]  /*4ae0*/  HMMA.16816.F32 R96, R4.reuse, R12, R64 ;  /* 0x0000000c0460723c */ /* 0x050ff00000001840 */
[----:B------:R-:W-:Y:S01]  /*4af0*/  HMMA.16816.F32 R68, R4, R14, R48 ;  /* 0x0000000e0444723c */ /* 0x000fe20000001830 */
[----:B------:R-:W4:Y:S01]  /*4b00*/  LDSM.16.MT88.4 R12, [R176+0x4800] ;  /* 0x00480000b00c783b */ /* 0x000f220000004200 */
[----:B-1----:R-:W-:-:S06]  /*4b10*/  FFMA.FTZ R3, R125, c[0x0][0x2d0], -R2 ;  /* 0x0000b4007d037a23 */ /* 0x002fcc0000010802 */
[C---:B------:R-:W-:Y:S08]  /*4b20*/  HMMA.16816.F32 R48, R4.reuse, R32, R40 ;  /* 0x000000200430723c */ /* 0x040ff00000001828 */
[C---:B------:R-:W-:Y:S01]  /*4b30*/  HMMA.16816.F32 R60, R4.reuse, R34, R112 ;  /* 0x00000022043c723c */ /* 0x040fe20000001870 */
[----:B------:R-:W1:Y:S07]  /*4b40*/  LDSM.16.MT88.4 R32, [R173+0x1000] ;  /* 0x00100000ad20783b */ /* 0x000e6e0000004200 */
[C---:B------:R-:W-:Y:S08]  /*4b50*/  HMMA.16816.F32 R52, R4.reuse, R16, R36 ;  /* 0x000000100434723c */ /* 0x040ff00000001824 */
[C---:B--2---:R-:W-:Y:S01]  /*4b60*/  HMMA.16816.F32 R36, R4.reuse, R20, R132 ;  /* 0x000000140424723c */ /* 0x044fe20000001884 */
[----:B------:R-:W-:Y:S07]  /*4b70*/  LDSM.16.MT88.4 R132, [R176+0x1800] ;  /* 0x00180000b084783b */ /* 0x000fee0000004200 */
[C---:B------:R-:W-:Y:S01]  /*4b80*/  HMMA.16816.F32 R56, R4.reuse, R22, R136 ;  /* 0x000000160438723c */ /* 0x040fe20000001888 */
[----:B------:R-:W2:Y:S07]  /*4b90*/  LDSM.16.MT88.4 R20, [R177+0x1000] ;  /* 0x00100000b114783b */ /* 0x000eae0000004200 */
[C---:B------:R-:W-:Y:S01]  /*4ba0*/  HMMA.16816.F32 R64, R4.reuse, R18, R92 ;  /* 0x000000120440723c */ /* 0x040fe2000000185c */
[----:B------:R-:W1:Y:S07]  /*4bb0*/  LDSM.16.MT88.4 R16, [R176+0x1000] ;  /* 0x00100000b010783b */ /* 0x000e6e0000004200 */
[C---:B---3--:R-:W-:Y:S08]  /*4bc0*/  HMMA.16816.F32 R44, R4.reuse, R28, R120 ;  /* 0x0000001c042c723c */ /* 0x048ff00000001878 */
[C---:B------:R-:W-:Y:S01]  /*4bd0*/  HMMA.16816.F32 R40, R4.reuse, R30, R128 ;  /* 0x0000001e0428723c */ /* 0x040fe20000001880 */
[----:B------:R-:W-:Y:S07]  /*4be0*/  LDSM.16.MT88.4 R28, [R173+0x5000] ;  /* 0x00500000ad1c783b */ /* 0x000fee0000004200 */
[C---:B----4-:R-:W-:Y:S08]  /*4bf0*/  HMMA.16816.F32 R72, R4.reuse, R12, R140 ;  /* 0x0000000c0448723c */ /* 0x050ff0000000188c */
[----:B------:R-:W-:Y:S01]  /*4c00*/  HMMA.16816.F32 R76, R4, R14, R148 ;  /* 0x0000000e044c723c */ /* 0x000fe20000001894 */
[----:B------:R-:W-:Y:S06]  /*4c10*/  LDSM.16.MT88.4 R12, [R176+0x3000] ;  /* 0x00300000b00c783b */ /* 0x000fec0000004200 */
[----:B------:R-:W-:-:S02]  /*4c20*/  F2FP.PACK_AB R4, R217, R218 ;  /* 0x000000dad904723e */ /* 0x000fc400000000ff */
[----:B------:R-:W-:Y:S02]  /*4c30*/  F2FP.PACK_AB R6, R215, R216 ;  /* 0x000000d8d706723e */ /* 0x000fe400000000ff */
[----:B------:R-:W-:Y:S02]  /*4c40*/  F2FP.PACK_AB R5, R103, R214 ;  /* 0x000000d66705723e */ /* 0x000fe400000000ff */
[----:B------:R-:W-:-:S07]  /*4c50*/  F2FP.PACK_AB R7, R101, R102 ;  /* 0x000000666507723e */ /* 0x000fce00000000ff */
[C---:B-1----:R-:W-:Y:S08]  /*4c60*/  HMMA.16816.F32 R204, R4.reuse, R32, R200 ;  /* 0x0000002004cc723c */ /* 0x042ff000000018c8 */
[C---:B------:R-:W-:Y:S01]  /*4c70*/  HMMA.16816.F32 R80, R4.reuse, R34, R144 ;  /* 0x000000220450723c */ /* 0x040fe20000001890 */
[----:B------:R-:W1:Y:S07]  /*4c80*/  LDSM.16.MT88.4 R32, [R173+0x3000] ;  /* 0x00300000ad20783b */ /* 0x000e6e0000004200 */
[C---:B--2---:R-:W-:Y:S08]  /*4c90*/  HMMA.16816.F32 R120, R4.reuse, R20, R160 ;  /* 0x000000140478723c */ /* 0x044ff000000018a0 */
[C---:B------:R-:W-:Y:S01]  /*4ca0*/  HMMA.16816.F32 R88, R4.reuse, R22, R88 ;  /* 0x000000160458723c */ /* 0x040fe20000001858 */
[----:B------:R-:W2:Y:S07]  /*4cb0*/  LDSM.16.MT88.4 R20, [R177+0x3000] ;  /* 0x00300000b114783b */ /* 0x000eae0000004200 */
[C---:B------:R-:W-:Y:S08]  /*4cc0*/  HMMA.16816.F32 R112, R4.reuse, R24, R164 ;  /* 0x000000180470723c */ /* 0x040ff000000018a4 */
[C---:B------:R-:W-:Y:S01]  /*4cd0*/  HMMA.16816.F32 R84, R4.reuse, R26, R84 ;  /* 0x0000001a0454723c */ /* 0x040fe20000001854 */
[----:B------:R-:W3:Y:S07]  /*4ce0*/  LDSM.16.MT88.4 R24, [R174+0x3000] ;  /* 0x00300000ae18783b */ /* 0x000eee0000004200 */
[C---:B------:R-:W-:Y:S08]  /*4cf0*/  HMMA.16816.F32 R128, R4.reuse, R16, R156 ;  /* 0x000000100480723c */ /* 0x040ff0000000189c */
[C---:B-1----:R-:W-:Y:S01]  /*4d00*/  HMMA.16816.F32 R148, R4.reuse, R32, R152 ;  /* 0x000000200494723c */ /* 0x042fe20000001898 */
[----:B------:R1:W-:Y:S06]  /*4d10*/  MUFU.EX2 R32, R3 ;  /* 0x0000000300207308 */ /* 0x0003ec0000000800 */
[----:B------:R-:W-:Y:S01]  /*4d20*/  IMAD.MOV.U32 R33, RZ, RZ, R9 ;  /* 0x000000ffff217224 */ /* 0x000fe200078e0009 */
[C---:B------:R-:W-:Y:S01]  /*4d30*/  HMMA.16816.F32 R92, R4.reuse, R18, R196 ;  /* 0x00000012045c723c */ /* 0x040fe200000018c4 */
[----:B------:R-:W4:Y:S07]  /*4d40*/  LDSM.16.MT88.4 R16, [R177+0x5000] ;  /* 0x00500000b110783b */ /* 0x000f2e0000004200 */
[----:B--2---:R-:W-:Y:S01]  /*4d50*/  HMMA.16816.F32 R160, R4, R22, R68 ;  /* 0x0000001604a0723c */ /* 0x004fe20000001844 */
[----:B-1----:R-:W-:-:S04]  /*4d60*/  FFMA.FTZ R3, R126, c[0x0][0x2d0], -R2 ;  /* 0x0000b4007e037a23 */ /* 0x002fc80000010802 */
[----:B------:R1:W2:Y:S03]  /*4d70*/  MUFU.EX2 R23, R3 ;  /* 0x0000000300177308 */ /* 0x0002a60000000800 */
[C---:B------:R-:W-:Y:S08]  /*4d80*/  HMMA.16816.F32 R196, R4.reuse, R20, R96 ;  /* 0x0000001404c4723c */ /* 0x040ff00000001860 */
[----:B---3--:R-:W-:Y:S01]  /*4d90*/  HMMA.16816.F32 R200, R4, R24, R108 ;  /* 0x0000001804c8723c */ /* 0x008fe2000000186c */
[----:B------:R-:W-:Y:S01]  /*4da0*/  LDSM.16.MT88.4 R108, [R173+0x1800] ;  /* 0x00180000ad6c783b */ /* 0x000fe20000004200 */
[--C-:B-1----:R-:W-:Y:S01]  /*4db0*/  FFMA.FTZ R3, R127, c[0x0][0x2d0], -R2.reuse ;  /* 0x0000b4007f037a23 */ /* 0x102fe20000010802 */
[----:B--2---:R-:W-:Y:S01]  /*4dc0*/  F2FP.PACK_AB R96, R23, R32 ;  /* 0x000000201760723e */ /* 0x004fe200000000ff */
[----:B------:R-:W-:-:S04]  /*4dd0*/  FFMA.FTZ R2, R219, c[0x0][0x2d0], -R2 ;  /* 0x0000b400db027a23 */ /* 0x000fc80000010802 */
[C---:B------:R-:W-:Y:S01]  /*4de0*/  HMMA.16816.F32 R164, R4.reuse, R26, R104 ;  /* 0x0000001a04a4723c */ /* 0x040fe20000001868 */
[----:B------:R-:W1:Y:S01]  /*4df0*/  LDSM.16.MT88.4 R24, [R174+0x5000] ;  /* 0x00500000ae18783b */ /* 0x000e620000004200 */
[----:B------:R-:W-:Y:S03]  /*4e00*/  MUFU.EX2 R22, R3 ;  /* 0x0000000300167308 */ /* 0x000fe60000000800 */
[----:B------:R-:W-:Y:S03]  /*4e10*/  LDSM.16.MT88.4 R124, [R177+0x1800] ;  /* 0x00180000b17c783b */ /* 0x000fe60000004200 */
[C---:B------:R-:W-:Y:S02]  /*4e20*/  HMMA.16816.F32 R156, R4.reuse, R12, R52 ;  /* 0x0000000c049c723c */ /* 0x040fe40000001834 */
[----:B------:R2:W3:Y:S06]  /*4e30*/  MUFU.EX2 R21, R2 ;  /* 0x0000000200157308 */ /* 0x0004ec0000000800 */
[C---:B------:R-:W-:Y:S01]  /*4e40*/  HMMA.16816.F32 R152, R4.reuse, R14, R64 ;  /* 0x0000000e0498723c */ /* 0x040fe20000001840 */
[----:B------:R-:W1:Y:S04]  /*4e50*/  LDSM.16.MT88.4 R12, [R176+0x5000] ;  /* 0x00500000b00c783b */ /* 0x000e680000004200 */
[----:B------:R-:W-:Y:S03]  /*4e60*/  LDSM.16.MT88.4 R64, [R176+0x3800] ;  /* 0x00380000b040783b */ /* 0x000fe60000004200 */
[----:B----4-:R-:W-:Y:S01]  /*4e70*/  HMMA.16816.F32 R140, R4, R16, R36 ;  /* 0x00000010048c723c */ /* 0x010fe20000001824 */
[----:B--2---:R-:W-:Y:S01]  /*4e80*/  FFMA.FTZ R2, R229, c[0x0][0x2d0], -R0 ;  /* 0x0000b400e5027a23 */ /* 0x004fe20000010800 */
[----:B---3--:R-:W-:-:S03]  /*4e90*/  F2FP.PACK_AB R98, R21, R22 ;  /* 0x000000161562723e */ /* 0x008fc600000000ff */
[----:B------:R2:W-:Y:S03]  /*4ea0*/  MUFU.EX2 R20, R2 ;  /* 0x0000000200147308 */ /* 0x0005e60000000800 */
[C---:B------:R-:W-:Y:S01]  /*4eb0*/  HMMA.16816.F32 R144, R4.reuse, R18, R56 ;  /* 0x000000120490723c */ /* 0x040fe20000001838 */
[----:B------:R-:W-:Y:S07]  /*4ec0*/  LDSM.16.MT88.4 R56, [R177+0x3800] ;  /* 0x00380000b138783b */ /* 0x000fee0000004200 */
[----:B------:R-:W-:Y:S01]  /*4ed0*/  HMMA.16816.F32 R68, R4, R28, R48 ;  /* 0x0000001c0444723c */ /* 0x000fe20000001830 */
[----:B------:R-:W-:Y:S01]  /*4ee0*/  LDSM.16.MT88.4 R48, [R174+0x3800] ;  /* 0x00380000ae30783b */ /* 0x000fe20000004200 */
[----:B--2---:R-:W-:-:S06]  /*4ef0*/  FFMA.FTZ R2, R230, c[0x0][0x2d0], -R0 ;  /* 0x0000b400e6027a23 */ /* 0x004fcc0000010800 */
[C---:B-1----:R-:W-:Y:S01]  /*4f00*/  HMMA.16816.F32 R136, R4.reuse, R24, R44 ;  /* 0x000000180488723c */ /* 0x042fe2000000182c */
[----:B------:R1:W2:Y:S07]  /*4f10*/  MUFU.EX2 R11, R2 ;  /* 0x00000002000b7308 */ /* 0x0002ae0000000800 */
[C---:B------:R-:W-:Y:S01]  /*4f20*/  HMMA.16816.F32 R24, R4.reuse, R26, R40 ;  /* 0x0000001a0418723c */ /* 0x040fe20000001828 */
[----:B------:R-:W3:Y:S07]  /*4f30*/  LDSM.16.MT88.4 R40, [R173+0x3800] ;  /* 0x00380000ad28783b */ /* 0x000eee0000004200 */
[----:B------:R-:W-:Y:S01]  /*4f40*/  HMMA.16816.F32 R16, R4, R12, R72 ;  /* 0x0000000c0410723c */ /* 0x000fe20000001848 */
[----:B------:R-:W4:Y:S01]  /*4f50*/  LDSM.16.MT88.4 R72, [R173+0x5800] ;  /* 0x00580000ad48783b */ /* 0x000f220000004200 */
[--C-:B-1----:R-:W-:Y:S01]  /*4f60*/  FFMA.FTZ R2, R232, c[0x0][0x2d0], -R0.reuse ;  /* 0x0000b400e8027a23 */ /* 0x102fe20000010800 */
[----:B--2---:R-:W-:Y:S01]  /*4f70*/  F2FP.PACK_AB R97, R11, R20 ;  /* 0x000000140b61723e */ /* 0x004fe200000000ff */
[----:B------:R-:W-:-:S02]  /*4f80*/  FFMA.FTZ R0, R231, c[0x0][0x2d0], -R0 ;  /* 0x0000b400e7007a23 */ /* 0x000fc40000010800 */
[----:B------:R1:W-:Y:S02]  /*4f90*/  MUFU.EX2 R10, R2 ;  /* 0x00000002000a7308 */ /* 0x0003e40000000800 */
[C---:B------:R-:W-:Y:S06]  /*4fa0*/  HMMA.16816.F32 R168, R4.reuse, R34, R168 ;  /* 0x0000002204a8723c */ /* 0x040fec00000018a8 */
[----:B------:R2:W2:Y:S02]  /*4fb0*/  MUFU.EX2 R9, R0 ;  /* 0x0000000000097308 */ /* 0x0004a40000000800 */
[----:B------:R-:W-:Y:S01]  /*4fc0*/  HMMA.16816.F32 R28, R4, R30, R60 ;  /* 0x0000001e041c723c */ /* 0x000fe2000000183c */
[----:B-1----:R-:W-:-:S07]  /*4fd0*/  FADD.FTZ R2, R250, R248 ;  /* 0x000000f8fa027221 */ /* 0x002fce0000010000 */
[----:B------:R-:W-:Y:S01]  /*4fe0*/  HMMA.16816.F32 R12, R4, R14, R76 ;  /* 0x0000000e040c723c */ /* 0x000fe2000000184c */
[----:B------:R-:W-:Y:S01]  /*4ff0*/  LDSM.16.MT88.4 R4, [R176+0x5800] ;  /* 0x00580000b004783b */ /* 0x000fe20000004200 */
[----:B------:R-:W-:Y:S02]  /*5000*/  FADD.FTZ R2, R247, R2 ;  /* 0x00000002f7027221 */ /* 0x000fe40000010000 */
[----:B--2---:R-:W-:Y:S01]  /*5010*/  FADD.FTZ R0, R245, R244 ;  /* 0x000000f4f5007221 */ /* 0x004fe20000010000 */
[----:B------:R-:W-:Y:S01]  /*5020*/  F2FP.PACK_AB R99, R9, R10 ;  /* 0x0000000a0963723e */ /* 0x000fe200000000ff */
[----:B------:R-:W-:Y:S02]  /*5030*/  FADD.FTZ R2, R249, R2 ;  /* 0x00000002f9027221 */ /* 0x000fe40000010000 */
[----:B------:R-:W-:Y:S02]  /*5040*/  FADD.FTZ R0, R243, R0 ;  /* 0x00000000f3007221 */ /* 0x000fe40000010000 */
[----:B------:R-:W-:-:S02]  /*5050*/  FADD.FTZ R2, R240, R2 ;  /* 0x00000002f0027221 */ /* 0x000fc40000010000 */
[----:B------:R-:W-:Y:S01]  /*5060*/  FADD.FTZ R0, R246, R0 ;  /* 0x00000000f6007221 */ /* 0x000fe20000010000 */
[C---:B------:R-:W-:Y:S01]  /*5070*/  HMMA.16816.F32 R104, R96.reuse, R108, R204 ;  /* 0x0000006c6068723c */ /* 0x040fe200000018cc */
        /* <DEDUP_REMOVED lines=9> */
[----:B------:R-:W-:Y:S01]  /*5110*/  HMMA.16816.F32 R108, R96, R110, R80 ;  /* 0x0000006e606c723c */ /* 0x000fe20000001850 */
[----:B------:R-:W1:Y:S01]  /*5120*/  LDSM.16.MT88.4 R80, [R174+0x5800] ;  /* 0x00580000ae50783b */ /* 0x000e620000004200 */
[----:B------:R-:W-:Y:S02]  /*5130*/  FADD.FTZ R2, R217, R2 ;  /* 0x00000002d9027221 */ /* 0x000fe40000010000 */
[----:B------:R-:W-:Y:S02]  /*5140*/  FADD.FTZ R0, R214, R0 ;  /* 0x00000000d6007221 */ /* 0x000fe40000010000 */
[----:B------:R-:W-:-:S02]  /*5150*/  FADD.FTZ R2, R216, R2 ;  /* 0x00000002d8027221 */ /* 0x000fc40000010000 */
[C---:B------:R-:W-:Y:S01]  /*5160*/  HMMA.16816.F32 R124, R96.reuse, R126, R88 ;  /* 0x0000007e607c723c */ /* 0x040fe20000001858 */
[----:B------:R-:W2:Y:S01]  /*5170*/  LDSM.16.MT88.4 R88, [R177+0x5800] ;  /* 0x00580000b158783b */ /* 0x000ea20000004200 */
[----:B------:R-:W-:Y:S02]  /*5180*/  FADD.FTZ R0, R103, R0 ;  /* 0x0000000067007221 */ /* 0x000fe40000010000 */
[----:B------:R-:W-:Y:S02]  /*5190*/  FADD.FTZ R2, R215, R2 ;  /* 0x00000002d7027221 */ /* 0x000fe40000010000 */
[----:B------:R-:W-:Y:S02]  /*51a0*/  FADD.FTZ R0, R102, R0 ;  /* 0x0000000066007221 */ /* 0x000fe40000010000 */
[----:B------:R-:W-:Y:S01]  /*51b0*/  FADD.FTZ R3, R32, R2 ;  /* 0x0000000220037221 */ /* 0x000fe20000010000 */
[----:B------:R-:W-:Y:S01]  /*51c0*/  HMMA.16816.F32 R112, R96, R116, R112 ;  /* 0x000000746070723c */ /* 0x000fe20000001870 */
[----:B------:R-:W-:-:S02]  /*51d0*/  FADD.FTZ R0, R101, R0 ;  /* 0x0000000065007221 */ /* 0x000fc40000010000 */
[----:B------:R-:W-:Y:S02]  /*51e0*/  FADD.FTZ R3, R23, R3 ;  /* 0x0000000317037221 */ /* 0x000fe40000010000 */
[----:B------:R-:W-:Y:S01]  /*51f0*/  FADD.FTZ R2, R20, R0 ;  /* 0x0000000014027221 */ /* 0x000fe20000010000 */
[----:B------:R-:W-:Y:S01]  /*5200*/  IADD3 R0, R33, -0x2, RZ ;  /* 0xfffffffe21007810 */ /* 0x000fe20007ffe0ff */
[----:B------:R-:W-:Y:S01]  /*5210*/  FADD.FTZ R3, R22, R3 ;  /* 0x0000000316037221 */ /* 0x000fe20000010000 */
[----:B------:R-:W-:Y:S01]  /*5220*/  HMMA.16816.F32 R116, R96, R118, R84 ;  /* 0x000000766074723c */ /* 0x000fe20000001854 */
[----:B------:R-:W-:Y:S01]  /*5230*/  FADD.FTZ R2, R11, R2 ;  /* 0x000000020b027221 */ /* 0x000fe20000010000 */
[----:B------:R-:W-:Y:S01]  /*5240*/  ISETP.GE.AND P0, PT, R0, R226, PT ;  /* 0x000000e20000720c */ /* 0x000fe20003f06270 */
[----:B------:R-:W-:Y:S02]  /*5250*/  FADD.FTZ R218, R21, R3 ;  /* 0x0000000315da7221 */ /* 0x000fe40000010000 */
[----:B------:R-:W-:-:S03]  /*5260*/  FADD.FTZ R2, R10, R2 ;  /* 0x000000020a027221 */ /* 0x000fc60000010000 */
[----:B------:R-:W-:Y:S01]  /*5270*/  HMMA.16816.F32 R128, R96, R132, R128 ;  /* 0x000000846080723c */ /* 0x000fe20000001880 */
[----:B------:R-:W-:-:S07]  /*5280*/  FADD.FTZ R219, R9, R2 ;  /* 0x0000000209db7221 */ /* 0x000fce0000010000 */
[C---:B------:R-:W-:Y:S08]  /*5290*/  HMMA.16816.F32 R132, R96.reuse, R134, R92 ;  /* 0x000000866084723c */ /* 0x040ff0000000185c */
[C---:B---3--:R-:W-:Y:S08]  /*52a0*/  HMMA.16816.F32 R36, R96.reuse, R40, R148 ;  /* 0x000000286024723c */ /* 0x048ff00000001894 */
[C---:B------:R-:W-:Y:S08]  /*52b0*/  HMMA.16816.F32 R44, R96.reuse, R48, R200 ;  /* 0x00000030602c723c */ /* 0x040ff000000018c8 */
[C---:B------:R-:W-:Y:S08]  /*52c0*/  HMMA.16816.F32 R52, R96.reuse, R56, R196 ;  /* 0x000000386034723c */ /* 0x040ff000000018c4 */
[C---:B------:R-:W-:Y:S08]  /*52d0*/  HMMA.16816.F32 R60, R96.reuse, R64, R156 ;  /* 0x00000040603c723c */ /* 0x040ff0000000189c */
[C---:B----4-:R-:W-:Y:S08]  /*52e0*/  HMMA.16816.F32 R68, R96.reuse, R72, R68 ;  /* 0x000000486044723c */ /* 0x050ff00000001844 */
        /* <DEDUP_REMOVED lines=8> */
[C---:B------:R-:W-:Y:S08]  /*5370*/  HMMA.16816.F32 R88, R96.reuse, R90, R144 ;  /* 0x0000005a6058723c */ /* 0x040ff00000001890 */
[C---:B------:R-:W-:Y:S08]  /*5380*/  HMMA.16816.F32 R92, R96.reuse, R4, R16 ;  /* 0x00000004605c723c */ /* 0x040ff00000001810 */
[----:B------:R-:W-:Y:S01]  /*5390*/  HMMA.16816.F32 R96, R96, R6, R12 ;  /* 0x000000066060723c */ /* 0x000fe2000000180c */
[----:B------:R-:W-:Y:S07]  /*53a0*/  @!UPT UIADD3 URZ, URZ, URZ, URZ ;  /* 0x0000003f3f3ff290 */ /* 0x000fee000fffe03f */
[----:B------:R-:W-:Y:S11]  /*53b0*/  @!P0 BRA `(.L_x_43) ;  /* 0x00002dc000008947 */ /* 0x000ff60003800000 */
[----:B------:R-:W-:Y:S02]  /*53c0*/  MOV R196, R0 ;  /* 0x0000000000c47202 */ /* 0x000fe40000000f00 */
[----:B------:R-:W-:-:S02]  /*53d0*/  MOV R102, R8 ;  /* 0x0000000800667202 */ /* 0x000fc40000000f00 */
[----:B------:R-:W-:Y:S02]  /*53e0*/  MOV R101, R100 ;  /* 0x0000006400657202 */ /* 0x000fe40000000f00 */
.L_x_44:
[----:B------:R-:W-:Y:S04]  /*53f0*/  DEPBAR.LE SB0, 0x0 ;  /* 0x000080000000791a */ /* 0x000fe80000000000 */
[----:B------:R-:W-:Y:S01]  /*5400*/  WARPSYNC 0xffffffff ;  /* 0xffffffff00007948 */ /* 0x000fe20003800000 */
[----:B------:R-:W-:Y:S01]  /*5410*/  BAR.SYNC.DEFER_BLOCKING 0x0 ;  /* 0x0000000000007b1d */ /* 0x000fe20000010000 */
[----:B------:R-:W-:Y:S01]  /*5420*/  SHF.R.S32.HI R0, RZ, 0x1f, R196 ;  /* 0x0000001fff007819 */ /* 0x000fe200000114c4 */
[----:B------:R-:W-:Y:S01]  /*5430*/  IMAD.WIDE.U32 R2, R196, c[0x0][0x208], RZ ;  /* 0x00008200c4027a25 */ /* 0x000fe200078e00ff */
[C---:B------:R-:W-:Y:S02]  /*5440*/  IADD3 R100, P1, R210.reuse, 0x40, RZ ;  /* 0x00000040d2647810 */ /* 0x040fe40007f3e0ff */
[----:B------:R-:W-:Y:S01]  /*5450*/  IADD3 R31, P2, R210, 0x80, RZ ;  /* 0x00000080d21f7810 */ /* 0x000fe20007f5e0ff */
[----:B------:R-:W-:Y:S01]  /*5460*/  IMAD R0, R0, c[0x0][0x208], RZ ;  /* 0x0000820000007a24 */ /* 0x000fe200078e02ff */
[----:B------:R-:W-:Y:S02]  /*5470*/  SHF.L.U32 R20, R2, 0x6, RZ ;  /* 0x0000000602147819 */ /* 0x000fe400000006ff */
[----:B------:R-:W-:Y:S01]  /*5480*/  MOV R21, c[0x0][0x208] ;  /* 0x0000820000157a02 */ /* 0x000fe20000000f00 */
[----:B------:R-:W-:Y:S01]  /*5490*/  IMAD R0, R196, c[0x0][0x20c], R0 ;  /* 0x00008300c4007a24 */ /* 0x000fe200078e0200 */
[----:B------:R-:W-:Y:S02]  /*54a0*/  IADD3 R29, P5, R20, R210, RZ ;  /* 0x000000d2141d7210 */ /* 0x000fe40007fbe0ff */
[-C--:B------:R-:W-:Y:S02]  /*54b0*/  IADD3.X R152, RZ, R213.reuse, RZ, P1, !PT ;  /* 0x000000d5ff987210 */ /* 0x080fe40000ffe4ff */
[----:B------:R-:W-:Y:S02]  /*54c0*/  IADD3 R0, R3, R0, RZ ;  /* 0x0000000003007210 */ /* 0x000fe40007ffe0ff */
[----:B------:R-:W-:Y:S02]  /*54d0*/  IADD3.X R103, RZ, R213, RZ, P2, !PT ;  /* 0x000000d5ff677210 */ /* 0x000fe400017fe4ff */
[----:B------:R-:W-:Y:S02]  /*54e0*/  SHF.L.U64.HI R0, R2, 0x6, R0 ;  /* 0x0000000602007819 */ /* 0x000fe40000010200 */
[----:B------:R-:W-:Y:S02]  /*54f0*/  LEA R2, P0, R21, R20, 0x5 ;  /* 0x0000001415027211 */ /* 0x000fe400078028ff */
[C---:B------:R-:W-:Y:S01]  /*5500*/  IADD3 R30, P3, R20.reuse, R100, RZ ;  /* 0x00000064141e7210 */ /* 0x040fe20007f7e0ff */
[----:B------:R-:W-:Y:S01]  /*5510*/  LDSM.16.M88.4 R32, [R179] ;  /* 0x00000000b320783b */ /* 0x000fe20000000200 */
[----:B------:R-:W-:Y:S02]  /*5520*/  IADD3 R28, P1, R20, R31, RZ ;  /* 0x0000001f141c7210 */ /* 0x000fe40007f3e0ff */
[----:B------:R-:W-:Y:S02]  /*5530*/  MOV R3, c[0x0][0x20c] ;  /* 0x0000830000037a02 */ /* 0x000fe40000000f00 */
[C---:B------:R-:W-:Y:S02]  /*5540*/  IADD3.X R148, R0.reuse, R213, RZ, P5, !PT ;  /* 0x000000d500947210 */ /* 0x040fe40002ffe4ff */
[C---:B------:R-:W-:Y:S01]  /*5550*/  LEA R168, P4, R29.reuse, c[0x0][0x1f8], 0x1 ;  /* 0x00007e001da87a11 */ /* 0x040fe200078808ff */
[----:B------:R-:W1:Y:S01]  /*5560*/  LDSM.16.M88.4 R8, [R172] ;  /* 0x00000000ac08783b */ /* 0x000e620000000200 */
[----:B------:R-:W-:Y:S02]  /*5570*/  IADD3.X R149, R0, R152, RZ, P3, !PT ;  /* 0x0000009800957210 */ /* 0x000fe40001ffe4ff */
[C---:B------:R-:W-:Y:S02]  /*5580*/  LEA R166, P2, R30.reuse, c[0x0][0x1f8], 0x1 ;  /* 0x00007e001ea67a11 */ /* 0x040fe400078408ff */
[----:B------:R-:W-:Y:S02]  /*5590*/  LEA.HI.X R169, R29, c[0x0][0x1fc], R148, 0x1, P4 ;  /* 0x00007f001da97a11 */ /* 0x000fe400020f0c94 */
[----:B------:R-:W-:Y:S01]  /*55a0*/  LEA.HI.X R167, R30, c[0x0][0x1fc], R149, 0x1, P2 ;  /* 0x00007f001ea77a11 */ /* 0x000fe200010f0c95 */
[----:B------:R-:W2:Y:S01]  /*55b0*/  LDSM.16.M88.4 R16, [R172+0x800] ;  /* 0x00080000ac10783b */ /* 0x000ea20000000200 */
[----:B------:R-:W-:Y:S02]  /*55c0*/  ISETP.GE.AND P2, PT, R223, c[0x0][0x1d4], PT ;  /* 0x00007500df007a0c */ /* 0x000fe40003f46270 */
[----:B------:R-:W-:Y:S02]  /*55d0*/  LEA.HI.X R3, R21, R0, R3, 0x5, P0 ;  /* 0x0000000015037211 */ /* 0x000fe400000f2c03 */
[----:B------:R-:W-:Y:S02]  /*55e0*/  LEA R164, P0, R28, c[0x0][0x1f8], 0x1 ;  /* 0x00007e001ca47a11 */ /* 0x000fe400078008ff */
[----:B------:R-:W-:Y:S01]  /*55f0*/  IADD3.X R0, R0, R103, RZ, P1, !PT ;  /* 0x0000006700007210 */ /* 0x000fe20000ffe4ff */
[----:B------:R-:W3:Y:S01]  /*5600*/  LDSM.16.M88.4 R24, [R172+0x1000] ;  /* 0x00100000ac18783b */ /* 0x000ee20000000200 */
[----:B------:R-:W-:Y:S02]  /*5610*/  ISETP.GE.AND P1, PT, R222, c[0x0][0x1d4], PT ;  /* 0x00007500de007a0c */ /* 0x000fe40003f26270 */
[----:B------:R-:W-:Y:S02]  /*5620*/  LEA.HI.X R165, R28, c[0x0][0x1fc], R0, 0x1, P0 ;  /* 0x00007f001ca57a11 */ /* 0x000fe400000f0c00 */
[----:B------:R-:W-:Y:S02]  /*5630*/  ISETP.GE.AND P0, PT, R220, c[0x0][0x1d4], PT ;  /* 0x00007500dc007a0c */ /* 0x000fe40003f06270 */
[C---:B------:R-:W-:Y:S01]  /*5640*/  IADD3 R100, P4, R2.reuse, R100, RZ ;  /* 0x0000006402647210 */ /* 0x040fe20007f9e0ff */
[----:B------:R-:W4:Y:S01]  /*5650*/  LDSM.16.M88.4 R136, [R172+0x1800] ;  /* 0x00180000ac88783b */ /* 0x000f220000000200 */
[----:B------:R-:W-:Y:S02]  /*5660*/  IADD3 R0, P3, R2, R31, RZ ;  /* 0x0000001f02007210 */ /* 0x000fe40007f7e0ff */
[C---:B------:R-:W-:Y:S02]  /*5670*/  IADD3.X R161, R3.reuse, R152, RZ, P4, !PT ;  /* 0x0000009803a17210 */ /* 0x040fe400027fe4ff */
[----:B------:R-:W-:Y:S02]  /*5680*/  LEA R160, P4, R100, c[0x0][0x1f8], 0x1 ;  /* 0x00007e0064a07a11 */ /* 0x000fe400078808ff */
[----:B------:R-:W-:Y:S01]  /*5690*/  IADD3 R2, P6, R2, R210, RZ ;  /* 0x000000d202027210 */ /* 0x000fe20007fde0ff */
[----:B------:R-:W-:Y:S01]  /*56a0*/  LDSM.16.M88.4 R140, [R180] ;  /* 0x00000000b48c783b */ /* 0x000fe20000000200 */
[----:B------:R-:W-:Y:S02]  /*56b0*/  LEA.HI.X R161, R100, c[0x0][0x1fc], R161, 0x1, P4 ;  /* 0x00007f0064a17a11 */ /* 0x000fe400020f0ca1 */
[C---:B------:R-:W-:Y:S02]  /*56c0*/  LEA R162, P5, R2.reuse, c[0x0][0x1f8], 0x1 ;  /* 0x00007e0002a27a11 */ /* 0x040fe400078a08ff */
[C---:B------:R-:W-:Y:S02]  /*56d0*/  IADD3.X R103, R3.reuse, R103, RZ, P3, !PT ;  /* 0x0000006703677210 */ /* 0x040fe40001ffe4ff */
[----:B------:R-:W-:Y:S01]  /*56e0*/  IADD3.X R3, R3, R213, RZ, P6, !PT ;  /* 0x000000d503037210 */ /* 0x000fe200037fe4ff */
[C---:B-1----:R-:W-:Y:S01]  /*56f0*/  HMMA.16816.F32 R4, R32.reuse, R8, RZ ;  /* 0x000000082004723c */ /* 0x042fe200000018ff */
[----:B------:R-:W1:Y:S02]  /*5700*/  LDSM.16.M88.4 R144, [R183] ;  /* 0x00000000b790783b */ /* 0x000e640000000200 */
[----:B------:R-:W-:Y:S05]  /*5710*/  LEA.HI.X R163, R2, c[0x0][0x1fc], R3, 0x1, P5 ;  /* 0x00007f0002a37a11 */ /* 0x000fea00028f0c03 */
[C---:B------:R-:W-:Y:S01]  /*5720*/  HMMA.16816.F32 R8, R32.reuse, R10, RZ ;  /* 0x0000000a2008723c */ /* 0x040fe200000018ff */
[----:B------:R-:W5:Y:S07]  /*5730*/  LDSM.16.M88.4 R148, [R194] ;  /* 0x00000000c294783b */ /* 0x000f6e0000000200 */
[C---:B--2---:R-:W-:Y:S01]  /*5740*/  HMMA.16816.F32 R12, R32.reuse, R16, RZ ;  /* 0x00000010200c723c */ /* 0x044fe200000018ff */
[----:B------:R-:W2:Y:S07]  /*5750*/  LDSM.16.M88.4 R152, [R193] ;  /* 0x00000000c198783b */ /* 0x000eae0000000200 */
[C---:B------:R-:W-:Y:S01]  /*5760*/  HMMA.16816.F32 R16, R32.reuse, R18, RZ ;  /* 0x000000122010723c */ /* 0x040fe200000018ff */
[----:B------:R-:W2:Y:S07]  /*5770*/  LDSM.16.M88.4 R156, [R192] ;  /* 0x00000000c09c783b */ /* 0x000eae0000000200 */
[C---:B---3--:R-:W-:Y:S01]  /*5780*/  HMMA.16816.F32 R20, R32.reuse, R24, RZ ;  /* 0x000000182014723c */ /* 0x048fe200000018ff */
[----:B------:R-:W-:Y:S01]  /*5790*/  @!PT LDS RZ, [RZ] ;  /* 0x00000000fffff984 */ /* 0x000fe20000000800 */
[----:B------:R-:W-:Y:S01]  /*57a0*/  @!PT LDS RZ, [RZ] ;  /* 0x00000000fffff984 */ /* 0x000fe20000000800 */
[----:B------:R-:W-:Y:S01]  /*57b0*/  @!PT LDS RZ, [RZ] ;  /* 0x00000000fffff984 */ /* 0x000fe20000000800 */
[----:B------:R3:W-:Y:S07]  /*57c0*/  LDGSTS.E.BYPASS.LTC128B.128 [R195+0x100], [R168.64], !P0 ;  /* 0x00100000a8c37fae */ /* 0x0007ee000c101d46 */
[C---:B------:R-:W-:Y:S01]  /*57d0*/  HMMA.16816.F32 R24, R32.reuse, R26, RZ ;  /* 0x0000001a2018723c */ /* 0x040fe200000018ff */
[----:B------:R2:W-:Y:S07]  /*57e0*/  LDGSTS.E.BYPASS.LTC128B.128 [R195+0x2100], [R166.64], !P1 ;  /* 0x02100000a6c37fae */ /* 0x0005ee000c901d46 */
[C---:B----4-:R-:W-:Y:S01]  /*57f0*/  HMMA.16816.F32 R28, R32.reuse, R136, RZ ;  /* 0x00000088201c723c */ /* 0x050fe200000018ff */
[----:B------:R2:W-:Y:S06]  /*5800*/  LDGSTS.E.BYPASS.LTC128B.128 [R195+0x4100], [R164.64], !P2 ;  /* 0x04100000a4c37fae */ /* 0x0005ec000d101d46 */
[C---:B------:R-:W-:Y:S01]  /*5810*/  LEA R136, P3, R0.reuse, c[0x0][0x1f8], 0x1 ;  /* 0x00007e0000887a11 */ /* 0x040fe200078608ff */
[----:B------:R-:W-:Y:S01]  /*5820*/  HMMA.16816.F32 R32, R32, R138, RZ ;  /* 0x0000008a2020723c */ /* 0x000fe200000018ff */
[----:B------:R4:W-:Y:S03]  /*5830*/  LDGSTS.E.BYPASS.LTC128B.128 [R195+0x1100], [R162.64], !P0 ;  /* 0x01100000a2c37fae */ /* 0x0009e6000c101d46 */
[----:B------:R-:W-:Y:S02]  /*5840*/  LEA.HI.X R137, R0, c[0x0][0x1fc], R103, 0x1, P3 ;  /* 0x00007f0000897a11 */ /* 0x000fe400018f0c67 */
[C---:B------:R-:W-:Y:S02]  /*5850*/  ISETP.GT.AND P3, PT, R196.reuse, R226, PT ;  /* 0x000000e2c400720c */ /* 0x040fe40003f64270 */
[C---:B-1----:R-:W-:Y:S01]  /*5860*/  HMMA.16816.F32 R4, R140.reuse, R144, R4 ;  /* 0x000000908c04723c */ /* 0x042fe20000001804 */
[----:B------:R4:W-:Y:S04]  /*5870*/  LDGSTS.E.BYPASS.LTC128B.128 [R195+0x3100], [R160.64], !P1 ;  /* 0x03100000a0c37fae */ /* 0x0009e8000c901d46 */
[----:B------:R-:W-:Y:S03]  /*5880*/  IADD3 R196, R196, -0x1, RZ ;  /* 0xffffffffc4c47810 */ /* 0x000fe60007ffe0ff */
[C---:B------:R-:W-:Y:S01]  /*5890*/  HMMA.16816.F32 R8, R140.reuse, R146, R8 ;  /* 0x000000928c08723c */ /* 0x040fe20000001808 */
[----:B------:R1:W-:Y:S07]  /*58a0*/  LDGSTS.E.BYPASS.LTC128B.128 [R195+0x5100], [R136.64], !P2 ;  /* 0x0510000088c37fae */ /* 0x0003ee000d101d46 */
[C---:B-----5:R-:W-:Y:S01]  /*58b0*/  HMMA.16816.F32 R12, R140.reuse, R148, R12 ;  /* 0x000000948c0c723c */ /* 0x060fe2000000180c */
[----:B--2---:R-:W-:Y:S07]  /*58c0*/  LDSM.16.M88.4 R164, [R178+0x800] ;  /* 0x00080000b2a4783b */ /* 0x004fee0000000200 */
[C---:B------:R-:W-:Y:S01]  /*58d0*/  HMMA.16816.F32 R16, R140.reuse, R150, R16 ;  /* 0x000000968c10723c */ /* 0x040fe20000001810 */
[----:B------:R-:W0:Y:S07]  /*58e0*/  LDGDEPBAR ;  /* 0x00000000000079af */ /* 0x000e2e0000000000 */
[C---:B------:R-:W-:Y:S01]  /*58f0*/  HMMA.16816.F32 R20, R140.reuse, R152, R20 ;  /* 0x000000988c14723c */ /* 0x040fe20000001814 */
[----:B----4-:R-:W-:Y:S07]  /*5900*/  LDSM.16.M88.4 R160, [R178] ;  /* 0x00000000b2a0783b */ /* 0x010fee0000000200 */
[C---:B------:R-:W-:Y:S01]  /*5910*/  HMMA.16816.F32 R24, R140.reuse, R154, R24 ;  /* 0x0000009a8c18723c */ /* 0x040fe20000001818 */
[----:B-1----:R-:W1:Y:S07]  /*5920*/  LDSM.16.M88.4 R136, [R182] ;  /* 0x00000000b688783b */ /* 0x002e6e0000000200 */
[C---:B------:R-:W-:Y:S01]  /*5930*/  HMMA.16816.F32 R28, R140.reuse, R156, R28 ;  /* 0x0000009c8c1c723c */ /* 0x040fe2000000181c */
[----:B---3--:R-:W2:Y:S07]  /*5940*/  LDSM.16.M88.4 R168, [R178+0x1000] ;  /* 0x00100000b2a8783b */ /* 0x008eae0000000200 */
[----:B------:R-:W-:Y:S01]  /*5950*/  HMMA.16816.F32 R32, R140, R158, R32 ;  /* 0x0000009e8c20723c */ /* 0x000fe20000001820 */
[----:B------:R-:W3:Y:S08]  /*5960*/  LDSM.16.M88.4 R144, [R178+0x1800] ;  /* 0x00180000b290783b */ /* 0x000ef00000000200 */
[----:B------:R-:W-:Y:S08]  /*5970*/  LDSM.16.M88.4 R148, [R181] ;  /* 0x00000000b594783b */ /* 0x000ff00000000200 */
[----:B------:R-:W4:Y:S01]  /*5980*/  LDSM.16.M88.4 R152, [R175] ;  /* 0x00000000af98783b */ /* 0x000f220000000200 */
[C---:B-1----:R-:W-:Y:S07]  /*5990*/  HMMA.16816.F32 R4, R136.reuse, R160, R4 ;  /* 0x000000a08804723c */ /* 0x042fee0000001804 */
[----:B------:R-:W1:Y:S01]  /*59a0*/  LDSM.16.M88.4 R140, [R175+0x800] ;  /* 0x00080000af8c783b */ /* 0x000e620000000200 */
[C---:B------:R-:W-:Y:S07]  /*59b0*/  HMMA.16816.F32 R8, R136.reuse, R162, R8 ;  /* 0x000000a28808723c */ /* 0x040fee0000001808 */
[----:B------:R-:W5:Y:S01]  /*59c0*/  LDSM.16.M88.4 R156, [R175+0x1000] ;  /* 0x00100000af9c783b */ /* 0x000f620000000200 */
[C---:B------:R-:W-:Y:S07]  /*59d0*/  HMMA.16816.F32 R12, R136.reuse, R164, R12 ;  /* 0x000000a4880c723c */ /* 0x040fee000000180c */
[----:B------:R-:W1:Y:S01]  /*59e0*/  LDSM.16.M88.4 R160, [R175+0x1800] ;  /* 0x00180000afa0783b */ /* 0x000e620000000200 */
[C---:B------:R-:W-:Y:S07]  /*59f0*/  HMMA.16816.F32 R16, R136.reuse, R166, R16 ;  /* 0x000000a68810723c */ /* 0x040fee0000001810 */
[----:B------:R-:W-:Y:S01]  /*5a00*/  LDSM.16.M88.4 R164, [R179+0x4000] ;  /* 0x00400000b3a4783b */ /* 0x000fe20000000200 */
[C---:B--2---:R-:W-:Y:S08]  /*5a10*/  HMMA.16816.F32 R20, R136.reuse, R168, R20 ;  /* 0x000000a88814723c */ /* 0x044ff00000001814 */
[C---:B------:R-:W-:Y:S01]  /*5a20*/  HMMA.16816.F32 R24, R136.reuse, R170, R24 ;  /* 0x000000aa8818723c */ /* 0x040fe20000001818 */
[----:B------:R-:W2:Y:S07]  /*5a30*/  LDSM.16.M88.4 R168, [R172+0x2000] ;  /* 0x00200000aca8783b */ /* 0x000eae0000000200 */
[C---:B---3--:R-:W-:Y:S08]  /*5a40*/  HMMA.16816.F32 R28, R136.reuse, R144, R28 ;  /* 0x00000090881c723c */ /* 0x048ff0000000181c */
[----:B------:R-:W-:Y:S01]  /*5a50*/  HMMA.16816.F32 R32, R136, R146, R32 ;  /* 0x000000928820723c */ /* 0x000fe20000001820 */
[----:B------:R-:W3:Y:S07]  /*5a60*/  LDSM.16.M88.4 R136, [R172+0x2800] ;  /* 0x00280000ac88783b */ /* 0x000eee0000000200 */
[C---:B----4-:R-:W-:Y:S01]  /*5a70*/  HMMA.16816.F32 R4, R148.reuse, R152, R4 ;  /* 0x000000989404723c */ /* 0x050fe20000001804 */
[----:B------:R-:W4:Y:S07]  /*5a80*/  LDSM.16.M88.4 R144, [R172+0x3000] ;  /* 0x00300000ac90783b */ /* 0x000f2e0000000200 */
[C---:B------:R-:W-:Y:S01]  /*5a90*/  HMMA.16816.F32 R8, R148.reuse, R154, R8 ;  /* 0x0000009a9408723c */ /* 0x040fe20000001808 */
[----:B------:R-:W-:Y:S07]  /*5aa0*/  LDSM.16.M88.4 R152, [R180+0x4000] ;  /* 0x00400000b498783b */ /* 0x000fee0000000200 */
[C---:B-1----:R-:W-:Y:S08]  /*5ab0*/  HMMA.16816.F32 R12, R148.reuse, R140, R12 ;  /* 0x0000008c940c723c */ /* 0x042ff0000000180c */
[C---:B------:R-:W-:Y:S01]  /*5ac0*/  HMMA.16816.F32 R16, R148.reuse, R142, R16 ;  /* 0x0000008e9410723c */ /* 0x040fe20000001810 */
[----:B------:R-:W1:Y:S07]  /*5ad0*/  LDSM.16.M88.4 R140, [R172+0x3800] ;  /* 0x00380000ac8c783b */ /* 0x000e6e0000000200 */
[C---:B-----5:R-:W-:Y:S08]  /*5ae0*/  HMMA.16816.F32 R20, R148.reuse, R156, R20 ;  /* 0x0000009c9414723c */ /* 0x060ff00000001814 */
[C---:B------:R-:W-:Y:S01]  /*5af0*/  HMMA.16816.F32 R24, R148.reuse, R158, R24 ;  /* 0x0000009e9418723c */ /* 0x040fe20000001818 */
[----:B------:R-:W5:Y:S07]  /*5b00*/  LDSM.16.M88.4 R156, [R191] ;  /* 0x00000000bf9c783b */ /* 0x000f6e0000000200 */
[C---:B------:R-:W-:Y:S08]  /*5b10*/  HMMA.16816.F32 R28, R148.reuse, R160, R28 ;  /* 0x000000a0941c723c */ /* 0x040ff0000000181c */
[----:B------:R-:W-:Y:S01]  /*5b20*/  HMMA.16816.F32 R32, R148, R162, R32 ;  /* 0x000000a29420723c */ /* 0x000fe20000001820 */
[----:B------:R-:W-:Y:S07]  /*5b30*/  LDSM.16.M88.4 R148, [R189] ;  /* 0x00000000bd94783b */ /* 0x000fee0000000200 */
[C---:B--2---:R-:W-:Y:S01]  /*5b40*/  HMMA.16816.F32 R4, R164.reuse, R168, R4 ;  /* 0x000000a8a404723c */ /* 0x044fe20000001804 */
[----:B------:R-:W-:Y:S07]  /*5b50*/  LDSM.16.M88.4 R160, [R182+0x4000] ;  /* 0x00400000b6a0783b */ /* 0x000fee0000000200 */
[C---:B------:R-:W-:Y:S01]  /*5b60*/  HMMA.16816.F32 R8, R164.reuse, R170, R8 ;  /* 0x000000aaa408723c */ /* 0x040fe20000001808 */
[----:B------:R-:W-:Y:S07]  /*5b70*/  LDSM.16.M88.4 R168, [R178+0x2000] ;  /* 0x00200000b2a8783b */ /* 0x000fee0000000200 */
[C---:B---3--:R-:W-:Y:S08]  /*5b80*/  HMMA.16816.F32 R12, R164.reuse, R136, R12 ;  /* 0x00000088a40c723c */ /* 0x048ff0000000180c */
[C---:B------:R-:W-:Y:S01]  /*5b90*/  HMMA.16816.F32 R16, R164.reuse, R138, R16 ;  /* 0x0000008aa410723c */ /* 0x040fe20000001810 */
[----:B------:R-:W2:Y:S07]  /*5ba0*/  LDSM.16.M88.4 R136, [R190] ;  /* 0x00000000be88783b */ /* 0x000eae0000000200 */
[C---:B----4-:R-:W-:Y:S08]  /*5bb0*/  HMMA.16816.F32 R20, R164.reuse, R144, R20 ;  /* 0x00000090a414723c */ /* 0x050ff00000001814 */
[C---:B------:R-:W-:Y:S01]  /*5bc0*/  HMMA.16816.F32 R24, R164.reuse, R146, R24 ;  /* 0x00000092a418723c */ /* 0x040fe20000001818 */
[----:B------:R-:W3:Y:S07]  /*5bd0*/  LDSM.16.M88.4 R144, [R188] ;  /* 0x00000000bc90783b */ /* 0x000eee0000000200 */
[C---:B-1----:R-:W-:Y:S08]  /*5be0*/  HMMA.16816.F32 R28, R164.reuse, R140, R28 ;  /* 0x0000008ca41c723c */ /* 0x042ff0000000181c */
[----:B------:R-:W-:Y:S01]  /*5bf0*/  HMMA.16816.F32 R32, R164, R142, R32 ;  /* 0x0000008ea420723c */ /* 0x000fe20000001820 */
[----:B------:R-:W1:Y:S07]  /*5c00*/  LDSM.16.M88.4 R140, [R178+0x2800] ;  /* 0x00280000b28c783b */ /* 0x000e6e0000000200 */
[C---:B-----5:R-:W-:Y:S01]  /*5c10*/  HMMA.16816.F32 R4, R152.reuse, R156, R4 ;  /* 0x0000009c9804723c */ /* 0x060fe20000001804 */
[----:B------:R-:W4:Y:S07]  /*5c20*/  LDSM.16.M88.4 R164, [R178+0x3000] ;  /* 0x00300000b2a4783b */ /* 0x000f2e0000000200 */
[C---:B------:R-:W-:Y:S01]  /*5c30*/  HMMA.16816.F32 R8, R152.reuse, R158, R8 ;  /* 0x0000009e9808723c */ /* 0x040fe20000001808 */
[----:B------:R-:W5:Y:S07]  /*5c40*/  LDSM.16.M88.4 R156, [R178+0x3800] ;  /* 0x00380000b29c783b */ /* 0x000f6e0000000200 */
[C---:B--2---:R-:W-:Y:S08]  /*5c50*/  HMMA.16816.F32 R12, R152.reuse, R136, R12 ;  /* 0x00000088980c723c */ /* 0x044ff0000000180c */
[C---:B------:R-:W-:Y:S01]  /*5c60*/  HMMA.16816.F32 R16, R152.reuse, R138, R16 ;  /* 0x0000008a9810723c */ /* 0x040fe20000001810 */
[----:B------:R-:W-:Y:S07]  /*5c70*/  LDSM.16.M88.4 R136, [R181+0x4000] ;  /* 0x00400000b588783b */ /* 0x000fee0000000200 */
[C---:B------:R-:W-:Y:S08]  /*5c80*/  HMMA.16816.F32 R20, R152.reuse, R148, R20 ;  /* 0x000000949814723c */ /* 0x040ff00000001814 */
[C---:B------:R-:W-:Y:S01]  /*5c90*/  HMMA.16816.F32 R24, R152.reuse, R150, R24 ;  /* 0x000000969818723c */ /* 0x040fe20000001818 */
[----:B------:R-:W-:Y:S07]  /*5ca0*/  LDSM.16.M88.4 R148, [R175+0x2800] ;  /* 0x00280000af94783b */ /* 0x000fee0000000200 */
[C---:B---3--:R-:W-:Y:S08]  /*5cb0*/  HMMA.16816.F32 R28, R152.reuse, R144, R28 ;  /* 0x00000090981c723c */ /* 0x048ff0000000181c */
[----:B------:R-:W-:Y:S01]  /*5cc0*/  HMMA.16816.F32 R32, R152, R146, R32 ;  /* 0x000000929820723c */ /* 0x000fe20000001820 */
[----:B------:R-:W2:Y:S07]  /*5cd0*/  LDSM.16.M88.4 R144, [R175+0x2000] ;  /* 0x00200000af90783b */ /* 0x000eae0000000200 */
[C---:B------:R-:W-:Y:S01]  /*5ce0*/  HMMA.16816.F32 R4, R160.reuse, R168, R4 ;  /* 0x000000a8a004723c */ /* 0x040fe20000001804 */
[----:B------:R-:W3:Y:S07]  /*5cf0*/  LDSM.16.M88.4 R152, [R175+0x3000] ;  /* 0x00300000af98783b */ /* 0x000eee0000000200 */
[C---:B------:R-:W-:Y:S01]  /*5d00*/  HMMA.16816.F32 R8, R160.reuse, R170, R8 ;  /* 0x000000aaa008723c */ /* 0x040fe20000001808 */
[----:B------:R-:W2:Y:S07]  /*5d10*/  LDSM.16.M88.4 R168, [R175+0x3800] ;  /* 0x00380000afa8783b */ /* 0x000eae0000000200 */
[C---:B-1----:R-:W-:Y:S08]  /*5d20*/  HMMA.16816.F32 R12, R160.reuse, R140, R12 ;  /* 0x0000008ca00c723c */ /* 0x042ff0000000180c */
[C---:B------:R-:W-:Y:S01]  /*5d30*/  HMMA.16816.F32 R16, R160.reuse, R142, R16 ;  /* 0x0000008ea010723c */ /* 0x040fe20000001810 */
[----:B------:R-:W-:Y:S07]  /*5d40*/  LDSM.16.M88.4 R140, [R179+0x8000] ;  /* 0x00800000b38c783b */ /* 0x000fee0000000200 */
[C---:B----4-:R-:W-:Y:S08]  /*5d50*/  HMMA.16816.F32 R20, R160.reuse, R164, R20 ;  /* 0x000000a4a014723c */ /* 0x050ff00000001814 */
[C---:B------:R-:W-:Y:S01]  /*5d60*/  HMMA.16816.F32 R24, R160.reuse, R166, R24 ;  /* 0x000000a6a018723c */ /* 0x040fe20000001818 */
[----:B------:R-:W1:Y:S07]  /*5d70*/  LDSM.16.M88.4 R164, [R172+0x4000] ;  /* 0x00400000aca4783b */ /* 0x000e6e0000000200 */
[C---:B-----5:R-:W-:Y:S08]  /*5d80*/  HMMA.16816.F32 R28, R160.reuse, R156, R28 ;  /* 0x0000009ca01c723c */ /* 0x060ff0000000181c */
[----:B------:R-:W-:Y:S01]  /*5d90*/  HMMA.16816.F32 R32, R160, R158, R32 ;  /* 0x0000009ea020723c */ /* 0x000fe20000001820 */
[----:B------:R-:W4:Y:S07]  /*5da0*/  LDSM.16.M88.4 R156, [R172+0x4800] ;  /* 0x00480000ac9c783b */ /* 0x000f2e0000000200 */
[C---:B--2---:R-:W-:Y:S01]  /*5db0*/  HMMA.16816.F32 R4, R136.reuse, R144, R4 ;  /* 0x000000908804723c */ /* 0x044fe20000001804 */
[----:B------:R-:W2:Y:S07]  /*5dc0*/  LDSM.16.M88.4 R160, [R172+0x5000] ;  /* 0x00500000aca0783b */ /* 0x000eae0000000200 */
[C---:B------:R-:W-:Y:S01]  /*5dd0*/  HMMA.16816.F32 R8, R136.reuse, R146, R8 ;  /* 0x000000928808723c */ /* 0x040fe20000001808 */
[----:B------:R-:W5:Y:S07]  /*5de0*/  LDSM.16.M88.4 R144, [R172+0x5800] ;  /* 0x00580000ac90783b */ /* 0x000f6e0000000200 */
[C---:B------:R-:W-:Y:S08]  /*5df0*/  HMMA.16816.F32 R12, R136.reuse, R148, R12 ;  /* 0x00000094880c723c */ /* 0x040ff0000000180c */
[C---:B------:R-:W-:Y:S01]  /*5e00*/  HMMA.16816.F32 R16, R136.reuse, R150, R16 ;  /* 0x000000968810723c */ /* 0x040fe20000001810 */
[----:B------:R-:W-:Y:S07]  /*5e10*/  LDSM.16.M88.4 R148, [R180+0x8000] ;  /* 0x00800000b494783b */ /* 0x000fee0000000200 */
[C---:B---3--:R-:W-:Y:S08]  /*5e20*/  HMMA.16816.F32 R20, R136.reuse, R152, R20 ;  /* 0x000000988814723c */ /* 0x048ff00000001814 */
[C---:B------:R-:W-:Y:S01]  /*5e30*/  HMMA.16816.F32 R24, R136.reuse, R154, R24 ;  /* 0x0000009a8818723c */ /* 0x040fe20000001818 */
[----:B------:R-:W3:Y:S07]  /*5e40*/  LDSM.16.M88.4 R152, [R187] ;  /* 0x00000000bb98783b */ /* 0x000eee0000000200 */
[C---:B------:R-:W-:Y:S08]  /*5e50*/  HMMA.16816.F32 R28, R136.reuse, R168, R28 ;  /* 0x000000a8881c723c */ /* 0x040ff0000000181c */
[----:B------:R-:W-:Y:S01]  /*5e60*/  HMMA.16816.F32 R32, R136, R170, R32 ;  /* 0x000000aa8820723c */ /* 0x000fe20000001820 */
[----:B------:R-:W3:Y:S07]  /*5e70*/  LDSM.16.M88.4 R136, [R186] ;  /* 0x00000000ba88783b */ /* 0x000eee0000000200 */
[C---:B-1----:R-:W-:Y:S01]  /*5e80*/  HMMA.16816.F32 R4, R140.reuse, R164, R4 ;  /* 0x000000a48c04723c */ /* 0x042fe20000001804 */
[----:B------:R-:W1:Y:S07]  /*5e90*/  LDSM.16.M88.4 R168, [R185] ;  /* 0x00000000b9a8783b */ /* 0x000e6e0000000200 */
[C---:B------:R-:W-:Y:S01]  /*5ea0*/  HMMA.16816.F32 R8, R140.reuse, R166, R8 ;  /* 0x000000a68c08723c */ /* 0x040fe20000001808 */
[----:B------:R-:W-:Y:S07]  /*5eb0*/  LDSM.16.M88.4 R164, [R178+0x4000] ;  /* 0x00400000b2a4783b */ /* 0x000fee0000000200 */
[C---:B----4-:R-:W-:Y:S08]  /*5ec0*/  HMMA.16816.F32 R12, R140.reuse, R156, R12 ;  /* 0x0000009c8c0c723c */ /* 0x050ff0000000180c */
[C---:B------:R-:W-:Y:S01]  /*5ed0*/  HMMA.16816.F32 R16, R140.reuse, R158, R16 ;  /* 0x0000009e8c10723c */ /* 0x040fe20000001810 */
[----:B------:R-:W4:Y:S07]  /*5ee0*/  LDSM.16.M88.4 R156, [R184] ;  /* 0x00000000b89c783b */ /* 0x000f2e0000000200 */
[C---:B--2---:R-:W-:Y:S08]  /*5ef0*/  HMMA.16816.F32 R20, R140.reuse, R160, R20 ;  /* 0x000000a08c14723c */ /* 0x044ff00000001814 */
[C---:B------:R-:W-:Y:S01]  /*5f00*/  HMMA.16816.F32 R24, R140.reuse, R162, R24 ;  /* 0x000000a28c18723c */ /* 0x040fe20000001818 */
[----:B------:R-:W2:Y:S07]  /*5f10*/  LDSM.16.M88.4 R160, [R182+0x8000] ;  /* 0x00800000b6a0783b */ /* 0x000eae0000000200 */
[C---:B-----5:R-:W-:Y:S08]  /*5f20*/  HMMA.16816.F32 R28, R140.reuse, R144, R28 ;  /* 0x000000908c1c723c */ /* 0x060ff0000000181c */
[----:B------:R-:W-:Y:S01]  /*5f30*/  HMMA.16816.F32 R32, R140, R146, R32 ;  /* 0x000000928c20723c */ /* 0x000fe20000001820 */
[----:B------:R-:W-:Y:S07]  /*5f40*/  LDSM.16.M88.4 R140, [R178+0x5000] ;  /* 0x00500000b28c783b */ /* 0x000fee0000000200 */
[C---:B---3--:R-:W-:Y:S01]  /*5f50*/  HMMA.16816.F32 R4, R148.reuse, R152, R4 ;  /* 0x000000989404723c */ /* 0x048fe20000001804 */
[----:B------:R-:W-:Y:S07]  /*5f60*/  LDSM.16.M88.4 R144, [R178+0x5800] ;  /* 0x00580000b290783b */ /* 0x000fee0000000200 */
[C---:B------:R-:W-:Y:S01]  /*5f70*/  HMMA.16816.F32 R8, R148.reuse, R154, R8 ;  /* 0x0000009a9408723c */ /* 0x040fe20000001808 */
[----:B------:R-:W-:Y:S07]  /*5f80*/  LDSM.16.M88.4 R152, [R181+0x8000] ;  /* 0x00800000b598783b */ /* 0x000fee0000000200 */
[C---:B------:R-:W-:Y:S08]  /*5f90*/  HMMA.16816.F32 R12, R148.reuse, R136, R12 ;  /* 0x00000088940c723c */ /* 0x040ff0000000180c */
[C---:B------:R-:W-:Y:S01]  /*5fa0*/  HMMA.16816.F32 R16, R148.reuse, R138, R16 ;  /* 0x0000008a9410723c */ /* 0x040fe20000001810 */
[----:B------:R-:W3:Y:S07]  /*5fb0*/  LDSM.16.M88.4 R136, [R178+0x4800] ;  /* 0x00480000b288783b */ /* 0x000eee0000000200 */
[C---:B-1----:R-:W-:Y:S08]  /*5fc0*/  HMMA.16816.F32 R20, R148.reuse, R168, R20 ;  /* 0x000000a89414723c */ /* 0x042ff00000001814 */
[C---:B------:R-:W-:Y:S01]  /*5fd0*/  HMMA.16816.F32 R24, R148.reuse, R170, R24 ;  /* 0x000000aa9418723c */ /* 0x040fe20000001818 */
[----:B------:R-:W1:Y:S07]  /*5fe0*/  LDSM.16.M88.4 R168, [R175+0x4000] ;  /* 0x00400000afa8783b */ /* 0x000e6e0000000200 */
[C---:B----4-:R-:W-:Y:S08]  /*5ff0*/  HMMA.16816.F32 R28, R148.reuse, R156, R28 ;  /* 0x0000009c941c723c */ /* 0x050ff0000000181c */
[----:B------:R-:W-:Y:S08]  /*6000*/  HMMA.16816.F32 R32, R148, R158, R32 ;  /* 0x0000009e9420723c */ /* 0x000ff00000001820 */
[C---:B--2---:R-:W-:Y:S08]  /*6010*/  HMMA.16816.F32 R4, R160.reuse, R164, R4 ;  /* 0x000000a4a004723c */ /* 0x044ff00000001804 */
[C---:B------:R-:W-:Y:S08]  /*6020*/  HMMA.16816.F32 R8, R160.reuse, R166, R8 ;  /* 0x000000a6a008723c */ /* 0x040ff00000001808 */
[C---:B---3--:R-:W-:Y:S08]  /*6030*/  HMMA.16816.F32 R12, R160.reuse, R136, R12 ;  /* 0x00000088a00c723c */ /* 0x048ff0000000180c */
[C---:B------:R-:W-:Y:S01]  /*6040*/  HMMA.16816.F32 R16, R160.reuse, R138, R16 ;  /* 0x0000008aa010723c */ /* 0x040fe20000001810 */
[----:B------:R-:W2:Y:S07]  /*6050*/  LDSM.16.M88.4 R136, [R175+0x4800] ;  /* 0x00480000af88783b */ /* 0x000eae0000000200 */
[C---:B------:R-:W-:Y:S08]  /*6060*/  HMMA.16816.F32 R20, R160.reuse, R140, R20 ;  /* 0x0000008ca014723c */ /* 0x040ff00000001814 */
[C---:B------:R-:W-:Y:S08]  /*6070*/  HMMA.16816.F32 R24, R160.reuse, R142, R24 ;  /* 0x0000008ea018723c */ /* 0x040ff00000001818 */
[C---:B------:R-:W-:Y:S08]  /*6080*/  HMMA.16816.F32 R28, R160.reuse, R144, R28 ;  /* 0x00000090a01c723c */ /* 0x040ff0000000181c */
[----:B------:R-:W-:Y:S08]  /*6090*/  HMMA.16816.F32 R32, R160, R146, R32 ;  /* 0x00000092a020723c */ /* 0x000ff00000001820 */
[C---:B-1----:R-:W-:Y:S08]  /*60a0*/  HMMA.16816.F32 R4, R152.reuse, R168, R4 ;  /* 0x000000a89804723c */ /* 0x042ff00000001804 */
[C---:B------:R-:W-:Y:S08]  /*60b0*/  HMMA.16816.F32 R8, R152.reuse, R170, R8 ;  /* 0x000000aa9808723c */ /* 0x040ff00000001808 */
[C---:B--2---:R-:W-:Y:S08]  /*60c0*/  HMMA.16816.F32 R12, R152.reuse, R136, R12 ;  /* 0x00000088980c723c */ /* 0x044ff0000000180c */
[C---:B------:R-:W-:Y:S04]  /*60d0*/  HMMA.16816.F32 R16, R152.reuse, R138, R16 ;  /* 0x0000008a9810723c */ /* 0x040fe80000001810 */
[----:B------:R-:W-:Y:S04]  /*60e0*/  FMUL.FTZ R0, R4, c[0x0][0x320] ;  /* 0x0000c80004007a20 */ /* 0x000fe80000410000 */
[----:B------:R1:W-:Y:S01]  /*60f0*/  MUFU.TANH R140, R0 ;  /* 0x00000000008c7308 */ /* 0x0003e20000002400 */
[----:B------:R-:W-:Y:S09]  /*6100*/  FMUL.FTZ R3, R11, c[0x0][0x320] ;  /* 0x0000c8000b037a20 */ /* 0x000ff20000410000 */
[----:B------:R-:W-:Y:S06]  /*6110*/  MUFU.TANH R144, R3 ;  /* 0x0000000300907308 */ /* 0x000fec0000002400 */
[----:B------:R-:W-:Y:S04]  /*6120*/  FMUL.FTZ R2, R16, c[0x0][0x320] ;  /* 0x0000c80010027a20 */ /* 0x000fe80000410000 */
[----:B------:R-:W-:Y:S01]  /*6130*/  MUFU.TANH R150, R2 ;  /* 0x0000000200967308 */ /* 0x000fe20000002400 */
[----:B-1----:R-:W-:Y:S09]  /*6140*/  FMUL.FTZ R0, R5, c[0x0][0x320] ;  /* 0x0000c80005007a20 */ /* 0x002ff20000410000 */
[----:B------:R1:W-:Y:S02]  /*6150*/  MUFU.TANH R141, R0 ;  /* 0x00000000008d7308 */ /* 0x0003e40000002400 */
[----:B-1----:R-:W-:Y:S08]  /*6160*/  FMUL.FTZ R0, R6, c[0x0][0x320] ;  /* 0x0000c80006007a20 */ /* 0x002ff00000410000 */
[----:B------:R1:W2:Y:S02]  /*6170*/  MUFU.TANH R146, R0 ;  /* 0x0000000000927308 */ /* 0x0002a40000002400 */
[----:B-1----:R-:W-:Y:S02]  /*6180*/  FMUL.FTZ R0, R7, c[0x0][0x320] ;  /* 0x0000c80007007a20 */ /* 0x002fe40000410000 */
[----:B------:R-:W1:Y:S06]  /*6190*/  LDSM.16.M88.4 R4, [R175+0x5000] ;  /* 0x00500000af04783b */ /* 0x000e6c0000000200 */
[----:B------:R3:W4:Y:S02]  /*61a0*/  MUFU.TANH R145, R0 ;  /* 0x0000000000917308 */ /* 0x0007240000002400 */
[----:B---3--:R-:W-:Y:S08]  /*61b0*/  FMUL.FTZ R0, R8, c[0x0][0x320] ;  /* 0x0000c80008007a20 */ /* 0x008ff00000410000 */
[----:B------:R3:W-:Y:S01]  /*61c0*/  MUFU.TANH R142, R0 ;  /* 0x00000000008e7308 */ /* 0x0007e20000002400 */
[C---:B-1----:R-:W-:Y:S08]  /*61d0*/  HMMA.16816.F32 R20, R152.reuse, R4, R20 ;  /* 0x000000049814723c */ /* 0x042ff00000001814 */
[C---:B------:R-:W-:Y:S04]  /*61e0*/  HMMA.16816.F32 R24, R152.reuse, R6, R24 ;  /* 0x000000069818723c */ /* 0x040fe80000001818 */
[----:B---3--:R-:W-:Y:S03]  /*61f0*/  FMUL.FTZ R0, R9, c[0x0][0x320] ;  /* 0x0000c80009007a20 */ /* 0x008fe60000410000 */
[----:B------:R-:W-:Y:S01]  /*6200*/  @P3 SHF.R.S32.HI R6, RZ, 0x1f, R196 ;  /* 0x0000001fff063819 */ /* 0x000fe200000114c4 */
[----:B------:R1:W-:Y:S04]  /*6210*/  MUFU.TANH R137, R0 ;  /* 0x0000000000897308 */ /* 0x0003e80000002400 */
[----:B------:R-:W-:Y:S04]  /*6220*/  @P3 IMAD R6, R6, c[0x0][0x1e0], RZ ;  /* 0x0000780006063a24 */ /* 0x000fe800078e02ff */
[----:B------:R-:W-:Y:S02]  /*6230*/  @P3 IMAD R6, R196, c[0x0][0x1e4], R6 ;  /* 0x00007900c4063a24 */ /* 0x000fe400078e0206 */
[----:B-1----:R-:W-:Y:S02]  /*6240*/  FMUL.FTZ R0, R10, c[0x0][0x320] ;  /* 0x0000c8000a007a20 */ /* 0x002fe40000410000 */
[----:B------:R-:W1:Y:S01]  /*6250*/  LDSM.16.M88.4 R8, [R175+0x5800] ;  /* 0x00580000af08783b */ /* 0x000e620000000200 */
[----:B------:R-:W-:Y:S04]  /*6260*/  DEPBAR.LE SB0, 0x0 ;  /* 0x000080000000791a */ /* 0x000fe80000000000 */
[----:B------:R3:W5:Y:S03]  /*6270*/  MUFU.TANH R143, R0 ;  /* 0x00000000008f7308 */ /* 0x0007660000002400 */
[----:B------:R-:W-:Y:S01]  /*6280*/  BAR.SYNC.DEFER_BLOCKING 0x0 ;  /* 0x0000000000007b1d */ /* 0x000fe20000010000 */
[----:B---3--:R-:W-:Y:S06]  /*6290*/  FMUL.FTZ R0, R12, c[0x0][0x320] ;  /* 0x0000c8000c007a20 */ /* 0x008fec0000410000 */
[----:B------:R3:W-:Y:S01]  /*62a0*/  MUFU.TANH R139, R0 ;  /* 0x00000000008b7308 */ /* 0x0007e20000002400 */
[C---:B-1----:R-:W-:Y:S07]  /*62b0*/  HMMA.16816.F32 R28, R152.reuse, R8, R28 ;  /* 0x00000008981c723c */ /* 0x042fee000000181c */
[----:B------:R-:W-:Y:S01]  /*62c0*/  @P3 MOV R9, c[0x0][0x1e4] ;  /* 0x0000790000093a02 */ /* 0x000fe20000000f00 */
[----:B------:R-:W-:Y:S04]  /*62d0*/  HMMA.16816.F32 R32, R152, R10, R32 ;  /* 0x0000000a9820723c */ /* 0x000fe80000001820 */
[----:B---3--:R-:W-:Y:S04]  /*62e0*/  FMUL.FTZ R0, R13, c[0x0][0x320] ;  /* 0x0000c8000d007a20 */ /* 0x008fe80000410000 */
[----:B------:R1:W-:Y:S08]  /*62f0*/  MUFU.TANH R147, R0 ;  /* 0x0000000000937308 */ /* 0x0003f00000002400 */
[----:B------:R-:W-:Y:S04]  /*6300*/  FMUL.FTZ R2, R31, c[0x0][0x320] ;  /* 0x0000c8001f027a20 */ /* 0x000fe80000410000 */
[----:B------:R2:W-:Y:S04]  /*6310*/  MUFU.TANH R215, R2 ;  /* 0x0000000200d77308 */ /* 0x0005e80000002400 */
[----:B------:R-:W-:Y:S06]  /*6320*/  FMUL.FTZ R3, R32, c[0x0][0x320] ;  /* 0x0000c80020037a20 */ /* 0x000fec0000410000 */
[----:B------:R3:W-:Y:S01]  /*6330*/  MUFU.TANH R216, R3 ;  /* 0x0000000300d87308 */ /* 0x0007e20000002400 */
[----:B-1----:R-:W-:Y:S09]  /*6340*/  FMUL.FTZ R0, R14, c[0x0][0x320] ;  /* 0x0000c8000e007a20 */ /* 0x002ff20000410000 */
[----:B------:R1:W1:Y:S01]  /*6350*/  MUFU.TANH R148, R0 ;  /* 0x0000000000947308 */ /* 0x0002620000002400 */
[----:B--2---:R-:W-:Y:S04]  /*6360*/  FMNMX.FTZ R2, R146, R102, !PT ;  /* 0x0000006692027209 */ /* 0x004fe80007810000 */
[----:B----4-:R-:W-:Y:S04]  /*6370*/  FMNMX.FTZ R2, R145, R2, !PT ;  /* 0x0000000291027209 */ /* 0x010fe80007810000 */
[----:B-----5:R-:W-:Y:S01]  /*6380*/  FMNMX.FTZ R2, R143, R2, !PT ;  /* 0x000000028f027209 */ /* 0x020fe20007810000 */
[----:B---3--:R-:W-:Y:S03]  /*6390*/  FMUL.FTZ R3, R33, c[0x0][0x320] ;  /* 0x0000c80021037a20 */ /* 0x008fe60000410000 */
[----:B------:R-:W-:Y:S01]  /*63a0*/  FMNMX.FTZ R2, R144, R2, !PT ;  /* 0x0000000290027209 */ /* 0x000fe20007810000 */
[----:B------:R2:W-:Y:S01]  /*63b0*/  MUFU.TANH R217, R3 ;  /* 0x0000000300d97308 */ /* 0x0005e20000002400 */
[----:B-1----:R-:W-:Y:S02]  /*63c0*/  FMUL.FTZ R0, R15, c[0x0][0x320] ;  /* 0x0000c8000f007a20 */ /* 0x002fe40000410000 */
[----:B------:R-:W-:Y:S07]  /*63d0*/  FMNMX.FTZ R2, R148, R2, !PT ;  /* 0x0000000294027209 */ /* 0x000fee0007810000 */
[----:B------:R1:W3:Y:S01]  /*63e0*/  MUFU.TANH R149, R0 ;  /* 0x0000000000957308 */ /* 0x0002e20000002400 */
[----:B--2---:R-:W-:Y:S09]  /*63f0*/  FMUL.FTZ R3, R34, c[0x0][0x320] ;  /* 0x0000c80022037a20 */ /* 0x004ff20000410000 */
[----:B------:R-:W-:Y:S01]  /*6400*/  MUFU.TANH R103, R3 ;  /* 0x0000000300677308 */ /* 0x000fe20000002400 */
[----:B-1----:R-:W-:Y:S01]  /*6410*/  FMUL.FTZ R0, R17, c[0x0][0x320] ;  /* 0x0000c80011007a20 */ /* 0x002fe20000410000 */
[----:B---3--:R-:W-:Y:S08]  /*6420*/  FMNMX.FTZ R2, R149, R2, !PT ;  /* 0x0000000295027209 */ /* 0x008ff00007810000 */
[----:B------:R1:W-:Y:S02]  /*6430*/  MUFU.TANH R151, R0 ;  /* 0x0000000000977308 */ /* 0x0003e40000002400 */
[----:B-1----:R-:W-:Y:S08]  /*6440*/  FMUL.FTZ R0, R18, c[0x0][0x320] ;  /* 0x0000c80012007a20 */ /* 0x002ff00000410000 */
[----:B------:R1:W2:Y:S02]  /*6450*/  MUFU.TANH R156, R0 ;  /* 0x00000000009c7308 */ /* 0x0002a40000002400 */
[----:B-1----:R-:W-:Y:S01]  /*6460*/  FMUL.FTZ R0, R19, c[0x0][0x320] ;  /* 0x0000c80013007a20 */ /* 0x002fe20000410000 */
[----:B--2---:R-:W-:Y:S07]  /*6470*/  FMNMX.FTZ R2, R156, R2, !PT ;  /* 0x000000029c027209 */ /* 0x004fee0007810000 */
[----:B------:R1:W2:Y:S02]  /*6480*/  MUFU.TANH R157, R0 ;  /* 0x00000000009d7308 */ /* 0x0002a40000002400 */
[----:B-1----:R-:W-:Y:S01]  /*6490*/  FMUL.FTZ R0, R20, c[0x0][0x320] ;  /* 0x0000c80014007a20 */ /* 0x002fe20000410000 */
[----:B--2---:R-:W-:Y:S07]  /*64a0*/  FMNMX.FTZ R3, R157, R2, !PT ;  /* 0x000000029d037209 */ /* 0x004fee0007810000 */
[----:B------:R1:W-:Y:S02]  /*64b0*/  MUFU.TANH R165, R0 ;  /* 0x0000000000a57308 */ /* 0x0003e40000002400 */
[----:B-1----:R-:W-:Y:S08]  /*64c0*/  FMUL.FTZ R0, R21, c[0x0][0x320] ;  /* 0x0000c80015007a20 */ /* 0x002ff00000410000 */
        /* <DEDUP_REMOVED lines=8> */
[----:B------:R1:W2:Y:S02]  /*6550*/  MUFU.TANH R203, R0 ;  /* 0x0000000000cb7308 */ /* 0x0002a40000002400 */
[----:B-1----:R-:W-:Y:S08]  /*6560*/  FMUL.FTZ R0, R25, c[0x0][0x320] ;  /* 0x0000c80019007a20 */ /* 0x002ff00000410000 */
[----:B------:R1:W3:Y:S02]  /*6570*/  MUFU.TANH R205, R0 ;  /* 0x0000000000cd7308 */ /* 0x0002e40000002400 */
[----:B-1----:R-:W-:Y:S08]  /*6580*/  FMUL.FTZ R0, R26, c[0x0][0x320] ;  /* 0x0000c8001a007a20 */ /* 0x002ff00000410000 */
[----:B------:R1:W4:Y:S02]  /*6590*/  MUFU.TANH R206, R0 ;  /* 0x0000000000ce7308 */ /* 0x0003240000002400 */
[----:B-1----:R-:W-:Y:S08]  /*65a0*/  FMUL.FTZ R0, R27, c[0x0][0x320] ;  /* 0x0000c8001b007a20 */ /* 0x002ff00000410000 */
[----:B------:R1:W-:Y:S02]  /*65b0*/  MUFU.TANH R207, R0 ;  /* 0x0000000000cf7308 */ /* 0x0003e40000002400 */
[----:B-1----:R-:W-:Y:S08]  /*65c0*/  FMUL.FTZ R0, R28, c[0x0][0x320] ;  /* 0x0000c8001c007a20 */ /* 0x002ff00000410000 */
[----:B------:R1:W5:Y:S02]  /*65d0*/  MUFU.TANH R154, R0 ;  /* 0x00000000009a7308 */ /* 0x0003640000002400 */
[----:B-1----:R-:W-:Y:S08]  /*65e0*/  FMUL.FTZ R0, R29, c[0x0][0x320] ;  /* 0x0000c8001d007a20 */ /* 0x002ff00000410000 */
[----:B------:R1:W1:Y:S02]  /*65f0*/  MUFU.TANH R155, R0 ;  /* 0x00000000009b7308 */ /* 0x0002640000002400 */
[----:B-1----:R-:W-:Y:S08]  /*6600*/  FMUL.FTZ R0, R30, c[0x0][0x320] ;  /* 0x0000c8001e007a20 */ /* 0x002ff00000410000 */
[----:B------:R1:W1:Y:S02]  /*6610*/  MUFU.TANH R214, R0 ;  /* 0x0000000000d67308 */ /* 0x0002640000002400 */
[----:B-1----:R-:W-:Y:S04]  /*6620*/  FMNMX.FTZ R0, R140, R101, !PT ;  /* 0x000000658c007209 */ /* 0x002fe80007810000 */
[----:B------:R-:W-:Y:S04]  /*6630*/  FMNMX.FTZ R0, R141, R0, !PT ;  /* 0x000000008d007209 */ /* 0x000fe80007810000 */
[----:B------:R-:W-:Y:S04]  /*6640*/  FMNMX.FTZ R0, R142, R0, !PT ;  /* 0x000000008e007209 */ /* 0x000fe80007810000 */
[----:B------:R-:W-:Y:S04]  /*6650*/  FMNMX.FTZ R0, R137, R0, !PT ;  /* 0x0000000089007209 */ /* 0x000fe80007810000 */
[----:B------:R-:W-:Y:S04]  /*6660*/  FMNMX.FTZ R0, R139, R0, !PT ;  /* 0x000000008b007209 */ /* 0x000fe80007810000 */
[----:B------:R-:W-:Y:S04]  /*6670*/  FMNMX.FTZ R0, R147, R0, !PT ;  /* 0x0000000093007209 */ /* 0x000fe80007810000 */
[----:B------:R-:W-:Y:S04]  /*6680*/  FMNMX.FTZ R0, R150, R0, !PT ;  /* 0x0000000096007209 */ /* 0x000fe80007810000 */
[----:B------:R-:W-:Y:S04]  /*6690*/  FMNMX.FTZ R0, R151, R0, !PT ;  /* 0x0000000097007209 */ /* 0x000fe80007810000 */
[----:B------:R-:W-:Y:S04]  /*66a0*/  FMNMX.FTZ R0, R165, R0, !PT ;  /* 0x00000000a5007209 */ /* 0x000fe80007810000 */
[----:B------:R-:W-:Y:S01]  /*66b0*/  FMNMX.FTZ R2, R166, R0, !PT ;  /* 0x00000000a6027209 */ /* 0x000fe20007810000 */
[----:B------:R-:W-:Y:S03]  /*66c0*/  FMUL.FTZ R0, R35, c[0x0][0x320] ;  /* 0x0000c80023007a20 */ /* 0x000fe60000410000 */
[----:B--2---:R-:W-:Y:S01]  /*66d0*/  FMNMX.FTZ R2, R203, R2, !PT ;  /* 0x00000002cb027209 */ /* 0x004fe20007810000 */
[----:B------:R3:W1:Y:S03]  /*66e0*/  MUFU.TANH R136, R0 ;  /* 0x0000000000887308 */ /* 0x0006660000002400 */
[----:B---3--:R-:W-:Y:S02]  /*66f0*/  FMNMX.FTZ R0, R205, R2, !PT ;  /* 0x00000002cd007209 */ /* 0x008fe40007810000 */
[----:B----4-:R-:W-:Y:S02]  /*6700*/  FMNMX.FTZ R2, R206, R3, !PT ;  /* 0x00000003ce027209 */ /* 0x010fe40007810000 */
[----:B-----5:R-:W-:Y:S02]  /*6710*/  FMNMX.FTZ R0, R154, R0, !PT ;  /* 0x000000009a007209 */ /* 0x020fe40007810000 */
[----:B------:R-:W-:Y:S02]  /*6720*/  FMNMX.FTZ R2, R207, R2, !PT ;  /* 0x00000002cf027209 */ /* 0x000fe40007810000 */
[----:B------:R-:W-:Y:S02]  /*6730*/  FMNMX.FTZ R0, R155, R0, !PT ;  /* 0x000000009b007209 */ /* 0x000fe40007810000 */
[----:B------:R-:W-:Y:S02]  /*6740*/  FMNMX.FTZ R2, R214, R2, !PT ;  /* 0x00000002d6027209 */ /* 0x000fe40007810000 */
[----:B------:R-:W-:Y:S02]  /*6750*/  FMNMX.FTZ R3, R216, R0, !PT ;  /* 0x00000000d8037209 */ /* 0x000fe40007810000 */
[----:B------:R-:W-:Y:S02]  /*6760*/  FMNMX.FTZ R0, R215, R2, !PT ;  /* 0x00000002d7007209 */ /* 0x000fe40007810000 */
[----:B------:R-:W-:Y:S02]  /*6770*/  FMNMX.FTZ R3, R217, R3, !PT ;  /* 0x00000003d9037209 */ /* 0x000fe40007810000 */
[----:B------:R-:W-:Y:S03]  /*6780*/  FMNMX.FTZ R0, R103, R0, !PT ;  /* 0x0000000067007209 */ /* 0x000fe60007810000 */
[----:B------:R-:W2:Y:S01]  /*6790*/  SHFL.BFLY PT, R4, R3, 0x2, 0x1f ;  /* 0x0c401f0003047f89 */ /* 0x000ea200000e0000 */
[----:B-1----:R-:W-:Y:S07]  /*67a0*/  FMNMX.FTZ R0, R136, R0, !PT ;  /* 0x0000000088007209 */ /* 0x002fee0007810000 */
[----:B------:R-:W1:Y:S01]  /*67b0*/  SHFL.BFLY PT, R2, R0, 0x2, 0x1f ;  /* 0x0c401f0000027f89 */ /* 0x000e6200000e0000 */
[----:B--2---:R-:W-:Y:S07]  /*67c0*/  FMNMX.FTZ R4, R3, R4, !PT ;  /* 0x0000000403047209 */ /* 0x004fee0007810000 */
[----:B------:R-:W2:Y:S01]  /*67d0*/  SHFL.BFLY PT, R5, R4, 0x1, 0x1f ;  /* 0x0c201f0004057f89 */ /* 0x000ea200000e0000 */
[----:B-1----:R-:W-:Y:S07]  /*67e0*/  FMNMX.FTZ R0, R0, R2, !PT ;  /* 0x0000000200007209 */ /* 0x002fee0007810000 */
[----:B------:R-:W1:Y:S01]  /*67f0*/  SHFL.BFLY PT, R3, R0, 0x1, 0x1f ;  /* 0x0c201f0000037f89 */ /* 0x000e6200000e0000 */
[----:B--2---:R-:W-:Y:S01]  /*6800*/  FMNMX.FTZ R100, R4, R5, !PT ;  /* 0x0000000504647209 */ /* 0x004fe20007810000 */
[----:B------:R-:W-:Y:S04]  /*6810*/  @P3 IMAD.WIDE.U32 R4, R196, c[0x0][0x1e0], RZ ;  /* 0x00007800c4043a25 */ /* 0x000fe800078e00ff */
[C---:B------:R-:W-:Y:S01]  /*6820*/  FMUL.FTZ R138, R100.reuse, c[0x0][0x2d0] ;  /* 0x0000b400648a7a20 */ /* 0x040fe20000410000 */
[----:B------:R-:W-:Y:S01]  /*6830*/  @P3 IADD3 R6, R5, R6, RZ ;  /* 0x0000000605063210 */ /* 0x000fe20007ffe0ff */
[----:B------:R-:W-:Y:S01]  /*6840*/  FADD.FTZ R2, -R100, R101 ;  /* 0x0000006564027221 */ /* 0x000fe20000010100 */
[----:B------:R-:W-:Y:S01]  /*6850*/  @P3 SHF.L.U32 R5, R4, 0x6, RZ ;  /* 0x0000000604053819 */ /* 0x000fe200000006ff */
[----:B------:R-:W-:Y:S01]  /*6860*/  FFMA.FTZ R10, R140, c[0x0][0x2d0], -R138 ;  /* 0x0000b4008c0a7a23 */ /* 0x000fe2000001088a */
[----:B------:R-:W-:Y:S01]  /*6870*/  @P3 SHF.L.U64.HI R4, R4, 0x6, R6 ;  /* 0x0000000604043819 */ /* 0x000fe20000010206 */
[--C-:B------:R-:W-:Y:S01]  /*6880*/  FFMA.FTZ R15, R142, c[0x0][0x2d0], -R138.reuse ;  /* 0x0000b4008e0f7a23 */ /* 0x100fe2000001088a */
[----:B------:R-:W-:Y:S01]  /*6890*/  @P3 MOV R6, c[0x0][0x1e0] ;  /* 0x0000780000063a02 */ /* 0x000fe20000000f00 */
[----:B------:R2:W-:Y:S01]  /*68a0*/  MUFU.EX2 R201, R10 ;  /* 0x0000000a00c97308 */ /* 0x0005e20000000800 */
[----:B------:R-:W-:Y:S02]  /*68b0*/  @P3 IADD3 R8, P6, R5, R208, RZ ;  /* 0x000000d005083210 */ /* 0x000fe40007fde0ff */
[----:B------:R-:W-:Y:S02]  /*68c0*/  @P3 LEA R7, P4, R6, R5, 0x5 ;  /* 0x0000000506073211 */ /* 0x000fe400078828ff */
[----:B------:R-:W-:Y:S02]  /*68d0*/  @P3 LEA R18, P5, R8, c[0x0][0x1c8], 0x1 ;  /* 0x0000720008123a11 */ /* 0x000fe400078a08ff */
[----:B------:R-:W-:Y:S01]  /*68e0*/  @P3 LEA.HI.X R6, R6, R4, R9, 0x5, P4 ;  /* 0x0000000406063211 */ /* 0x000fe200020f2c09 */
[----:B------:R-:W-:Y:S01]  /*68f0*/  FFMA.FTZ R9, R141, c[0x0][0x2d0], -R138 ;  /* 0x0000b4008d097a23 */ /* 0x000fe2000001088a */
[----:B-1----:R-:W-:Y:S01]  /*6900*/  FMNMX.FTZ R3, R0, R3, !PT ;  /* 0x0000000300037209 */ /* 0x002fe20007810000 */
[----:B------:R-:W-:Y:S01]  /*6910*/  MUFU.EX2 R199, R15 ;  /* 0x0000000f00c77308 */ /* 0x000fe20000000800 */
[----:B------:R-:W-:Y:S03]  /*6920*/  FMUL.FTZ R0, R2, c[0x0][0x2d0] ;  /* 0x0000b40002007a20 */ /* 0x000fe60000410000 */
[----:B------:R-:W-:Y:S04]  /*6930*/  FMUL.FTZ R101, R3, c[0x0][0x2d0] ;  /* 0x0000b40003657a20 */ /* 0x000fe80000410000 */
[----:B------:R-:W-:Y:S02]  /*6940*/  FFMA.FTZ R103, R103, c[0x0][0x2d0], -R101 ;  /* 0x0000b40067677a23 */ /* 0x000fe40000010865 */
[----:B------:R1:W-:Y:S01]  /*6950*/  MUFU.EX2 R200, R9 ;  /* 0x0000000900c87308 */ /* 0x0003e20000000800 */
[-C--:B--2---:R-:W-:Y:S02]  /*6960*/  @P3 IADD3.X R10, R4, R212.reuse, RZ, P6, !PT ;  /* 0x000000d4040a3210 */ /* 0x084fe400037fe4ff */
[----:B------:R-:W-:Y:S02]  /*6970*/  @P3 IADD3 R11, P6, R208, 0x40, RZ ;  /* 0x00000040d00b3810 */ /* 0x000fe40007fde0ff */
[----:B------:R-:W-:Y:S02]  /*6980*/  @P3 LEA.HI.X R19, R8, c[0x0][0x1cc], R10, 0x1, P5 ;  /* 0x0000730008133a11 */ /* 0x000fe400028f0c0a */
[----:B------:R-:W-:Y:S03]  /*6990*/  @P3 IADD3 R8, P5, R208, 0x80, RZ ;  /* 0x00000080d0083810 */ /* 0x000fe60007fbe0ff */
[----:B------:R2:W3:Y:S01]  /*69a0*/  MUFU.EX2 R2, R0 ;  /* 0x0000000000027308 */ /* 0x0004e20000000800 */
[C---:B------:R-:W-:Y:S01]  /*69b0*/  @P3 IADD3 R10, P4, R5.reuse, R11, RZ ;  /* 0x0000000b050a3210 */ /* 0x040fe20007f9e0ff */
[----:B------:R4:W-:Y:S01]  /*69c0*/  @P3 LDGSTS.E.BYPASS.LTC128B.128 [R195+0x6100], [R18.64], !P0 ;  /* 0x0610000012c33fae */ /* 0x0009e2000c101d46 */
[----:B------:R-:W-:Y:S02]  /*69d0*/  @P3 IADD3.X R16, RZ, R212, RZ, P5, !PT ;  /* 0x000000d4ff103210 */ /* 0x000fe40002ffe4ff */
[----:B------:R-:W-:Y:S05]  /*69e0*/  @P3 IADD3 R5, P5, R5, R8, RZ ;  /* 0x0000000805053210 */ /* 0x000fea0007fbe0ff */
[----:B------:R-:W-:Y:S01]  /*69f0*/  MUFU.EX2 R103, R103 ;  /* 0x0000006700677308 */ /* 0x000fe20000000800 */
[----:B-1----:R-:W-:Y:S02]  /*6a00*/  @P3 IADD3.X R9, RZ, R212, RZ, P6, !PT ;  /* 0x000000d4ff093210 */ /* 0x002fe400037fe4ff */
[----:B------:R-:W-:Y:S02]  /*6a10*/  @P3 LEA R14, P6, R10, c[0x0][0x1c8], 0x1 ;  /* 0x000072000a0e3a11 */ /* 0x000fe400078c08ff */
[C---:B------:R-:W-:Y:S02]  /*6a20*/  @P3 IADD3.X R13, R4.reuse, R9, RZ, P4, !PT ;  /* 0x00000009040d3210 */ /* 0x040fe400027fe4ff */
[----:B------:R-:W-:Y:S02]  /*6a30*/  @P3 LEA R12, P4, R5, c[0x0][0x1c8], 0x1 ;  /* 0x00007200050c3a11 */ /* 0x000fe400078808ff */
[----:B------:R-:W-:Y:S02]  /*6a40*/  @P3 IADD3.X R4, R4, R16, RZ, P5, !PT ;  /* 0x0000001004043210 */ /* 0x000fe40002ffe4ff */
[----:B------:R-:W-:Y:S01]  /*6a50*/  @P3 LEA.HI.X R15, R10, c[0x0][0x1cc], R13, 0x1, P6 ;  /* 0x000073000a0f3a11 */ /* 0x000fe200030f0c0d */
[----:B--2---:R-:W-:Y:S01]  /*6a60*/  FADD.FTZ R0, -R3, R102 ;  /* 0x0000006603007221 */ /* 0x004fe20000010100 */
[----:B------:R-:W-:Y:S01]  /*6a70*/  @P3 LEA.HI.X R13, R5, c[0x0][0x1cc], R4, 0x1, P4 ;  /* 0x00007300050d3a11 */ /* 0x000fe200020f0c04 */
[--C-:B------:R-:W-:Y:S01]  /*6a80*/  FFMA.FTZ R4, R137, c[0x0][0x2d0], -R138.reuse ;  /* 0x0000b40089047a23 */ /* 0x100fe2000001088a */
[C---:B------:R-:W-:Y:S01]  /*6a90*/  @P3 IADD3 R11, P6, R7.reuse, R11, RZ ;  /* 0x0000000b070b3210 */ /* 0x040fe20007fde0ff */
[----:B------:R1:W-:Y:S01]  /*6aa0*/  @P3 LDGSTS.E.BYPASS.LTC128B.128 [R195+0x8100], [R14.64], !P1 ;  /* 0x081000000ec33fae */ /* 0x0003e2000c901d46 */
[C---:B------:R-:W-:Y:S01]  /*6ab0*/  @P3 IADD3 R10, P5, R7.reuse, R208, RZ ;  /* 0x000000d0070a3210 */ /* 0x040fe20007fbe0ff */
[----:B------:R2:W-:Y:S01]  /*6ac0*/  MUFU.EX2 R198, R4 ;  /* 0x0000000400c67308 */ /* 0x0005e20000000800 */
[----:B------:R-:W-:Y:S01]  /*6ad0*/  @P3 IADD3 R5, P4, R7, R8, RZ ;  /* 0x0000000807053210 */ /* 0x000fe20007f9e0ff */
[----:B------:R-:W-:Y:S01]  /*6ae0*/  FFMA.FTZ R102, R139, c[0x0][0x2d0], -R138 ;  /* 0x0000b4008b667a23 */ /* 0x000fe2000001088a */
[----:B------:R-:W-:Y:S01]  /*6af0*/  @P3 IADD3.X R17, R6, R9, RZ, P6, !PT ;  /* 0x0000000906113210 */ /* 0x000fe200037fe4ff */
[----:B------:R-:W-:Y:S01]  /*6b00*/  FMUL.FTZ R0, R0, c[0x0][0x2d0] ;  /* 0x0000b40000007a20 */ /* 0x000fe20000410000 */
[----:B------:R-:W-:Y:S01]  /*6b10*/  @P3 LEA R8, P6, R10, c[0x0][0x1c8], 0x1 ;  /* 0x000072000a083a11 */ /* 0x000fe200078c08ff */
[----:B------:R1:W-:Y:S01]  /*6b20*/  @P3 LDGSTS.E.BYPASS.LTC128B.128 [R195+0xa100], [R12.64], !P2 ;  /* 0x0a1000000cc33fae */ /* 0x0003e2000d101d46 */
[----:B------:R-:W-:Y:S01]  /*6b30*/  @P3 IADD3.X R7, R6, R212, RZ, P5, !PT ;  /* 0x000000d406073210 */ /* 0x000fe20002ffe4ff */
[----:B---3--:R-:W-:Y:S01]  /*6b40*/  FMUL.FTZ R24, R2, R124 ;  /* 0x0000007c02187220 */ /* 0x008fe20000410000 */
[----:B------:R-:W-:Y:S01]  /*6b50*/  @P3 IADD3.X R16, R6, R16, RZ, P4, !PT ;  /* 0x0000001006103210 */ /* 0x000fe200027fe4ff */
[----:B------:R3:W-:Y:S01]  /*6b60*/  MUFU.EX2 R197, R102 ;  /* 0x0000006600c57308 */ /* 0x0007e20000000800 */
[----:B------:R-:W-:Y:S01]  /*6b70*/  @P3 LEA.HI.X R9, R10, c[0x0][0x1cc], R7, 0x1, P6 ;  /* 0x000073000a093a11 */ /* 0x000fe200030f0c07 */
[----:B------:R-:W-:Y:S01]  /*6b80*/  FFMA.FTZ R10, R146, c[0x0][0x2d0], -R101 ;  /* 0x0000b400920a7a23 */ /* 0x000fe20000010865 */
[C---:B------:R-:W-:Y:S01]  /*6b90*/  @P3 LEA R6, P5, R11.reuse, c[0x0][0x1c8], 0x1 ;  /* 0x000072000b063a11 */ /* 0x040fe200078a08ff */
[C---:B------:R-:W-:Y:S02]  /*6ba0*/  FMUL.FTZ R25, R2.reuse, R125 ;  /* 0x0000007d02197220 */ /* 0x040fe40000410000 */
[----:B------:R5:W-:Y:S01]  /*6bb0*/  @P3 LDGSTS.E.BYPASS.LTC128B.128 [R195+0x7100], [R8.64], !P0 ;  /* 0x0710000008c33fae */ /* 0x000be2000c101d46 */
[----:B------:R-:W-:Y:S01]  /*6bc0*/  @P3 LEA.HI.X R7, R11, c[0x0][0x1cc], R17, 0x1, P5 ;  /* 0x000073000b073a11 */ /* 0x000fe200028f0c11 */
[C---:B------:R-:W-:Y:S02]  /*6bd0*/  FMUL.FTZ R17, R2.reuse, R117 ;  /* 0x0000007502117220 */ /* 0x040fe40000410000 */
[----:B------:R4:W-:Y:S01]  /*6be0*/  MUFU.EX2 R164, R10 ;  /* 0x0000000a00a47308 */ /* 0x0009e20000000800 */
[C---:B------:R-:W-:Y:S02]  /*6bf0*/  FMUL.FTZ R32, R2.reuse, R132 ;  /* 0x0000008402207220 */ /* 0x040fe40000410000 */
[C---:B------:R-:W-:Y:S01]  /*6c00*/  FMUL.FTZ R33, R2.reuse, R133 ;  /* 0x0000008502217220 */ /* 0x040fe20000410000 */
[C---:B--2---:R-:W-:Y:S01]  /*6c10*/  @P3 LEA R4, P4, R5.reuse, c[0x0][0x1c8], 0x1 ;  /* 0x0000720005043a11 */ /* 0x044fe200078808ff */
[----:B------:R2:W-:Y:S01]  /*6c20*/  @P3 LDGSTS.E.BYPASS.LTC128B.128 [R195+0x9100], [R6.64], !P1 ;  /* 0x0910000006c33fae */ /* 0x0005e2000c901d46 */
[C---:B------:R-:W-:Y:S02]  /*6c30*/  FMUL.FTZ R36, R2.reuse, R36 ;  /* 0x0000002402247220 */ /* 0x040fe40000410000 */
[----:B------:R-:W-:Y:S01]  /*6c40*/  @P3 LEA.HI.X R5, R5, c[0x0][0x1cc], R16, 0x1, P4 ;  /* 0x0000730005053a11 */ /* 0x000fe200020f0c10 */
[C---:B------:R-:W-:Y:S01]  /*6c50*/  FMUL.FTZ R16, R2.reuse, R116 ;  /* 0x0000007402107220 */ /* 0x040fe20000410000 */
[----:B------:R-:W2:Y:S01]  /*6c60*/  MUFU.EX2 R0, R0 ;  /* 0x0000000000007308 */ /* 0x000ea20000000800 */
[C---:B------:R-:W-:Y:S02]  /*6c70*/  FMUL.FTZ R37, R2.reuse, R37 ;  /* 0x0000002502257220 */ /* 0x040fe40000410000 */
[----:B------:R2:W-:Y:S01]  /*6c80*/  @P3 LDGSTS.E.BYPASS.LTC128B.128 [R195+0xb100], [R4.64], !P2 ;  /* 0x0b10000004c33fae */ /* 0x0005e2000d101d46 */
[--C-:B---3--:R-:W-:Y:S02]  /*6c90*/  FFMA.FTZ R102, R147, c[0x0][0x2d0], -R138.reuse ;  /* 0x0000b40093667a23 */ /* 0x108fe4000001088a */
[C---:B------:R-:W-:Y:S02]  /*6ca0*/  FMUL.FTZ R40, R2.reuse, R40 ;  /* 0x0000002802287220 */ /* 0x040fe40000410000 */
[C---:B------:R-:W-:Y:S02]  /*6cb0*/  FMUL.FTZ R41, R2.reuse, R41 ;  /* 0x0000002902297220 */ /* 0x040fe40000410000 */
[----:B------:R3:W-:Y:S01]  /*6cc0*/  MUFU.EX2 R171, R102 ;  /* 0x0000006600ab7308 */ /* 0x0007e20000000800 */
[----:B-1----:R-:W1:Y:S01]  /*6cd0*/  LDSM.16.MT88.4 R12, [R173] ;  /* 0x00000000ad0c783b */ /* 0x002e620000004200 */
[C---:B------:R-:W-:Y:S02]  /*6ce0*/  FMUL.FTZ R44, R2.reuse, R44 ;  /* 0x0000002c022c7220 */ /* 0x040fe40000410000 */
[--C-:B----4-:R-:W-:Y:S02]  /*6cf0*/  FFMA.FTZ R10, R145, c[0x0][0x2d0], -R101.reuse ;  /* 0x0000b400910a7a23 */ /* 0x110fe40000010865 */
[--C-:B-----5:R-:W-:Y:S02]  /*6d00*/  FFMA.FTZ R8, R143, c[0x0][0x2d0], -R101.reuse ;  /* 0x0000b4008f087a23 */ /* 0x120fe40000010865 */
[C---:B------:R-:W-:Y:S01]  /*6d10*/  FMUL.FTZ R9, R2.reuse, R109 ;  /* 0x0000006d02097220 */ /* 0x040fe20000410000 */
[----:B------:R-:W4:Y:S01]  /*6d20*/  LDSM.16.MT88.4 R20, [R174] ;  /* 0x00000000ae14783b */ /* 0x000f220000004200 */
[----:B------:R-:W5:Y:S01]  /*6d30*/  MUFU.EX2 R163, R10 ;  /* 0x0000000a00a37308 */ /* 0x000f620000000800 */
[C---:B------:R-:W-:Y:S02]  /*6d40*/  FMUL.FTZ R45, R2.reuse, R45 ;  /* 0x0000002d022d7220 */ /* 0x040fe40000410000 */
[----:B------:R-:W-:Y:S02]  /*6d50*/  FMUL.FTZ R48, R2, R48 ;  /* 0x0000003002307220 */ /* 0x000fe40000410000 */
[----:B--2---:R-:W-:Y:S01]  /*6d60*/  FMUL.FTZ R6, R0, R106 ;  /* 0x0000006a00067220 */ /* 0x004fe20000410000 */
[----:B------:R-:W-:Y:S01]  /*6d70*/  F2FP.PACK_AB R106, R198, R199 ;  /* 0x000000c7c66a723e */ /* 0x000fe200000000ff */
[C---:B------:R-:W-:Y:S01]  /*6d80*/  FMUL.FTZ R7, R0.reuse, R107 ;  /* 0x0000006b00077220 */ /* 0x040fe20000410000 */
[----:B------:R-:W2:Y:S01]  /*6d90*/  LDSM.16.MT88.4 R28, [R177] ;  /* 0x00000000b11c783b */ /* 0x000ea20000004200 */
[----:B------:R-:W-:Y:S01]  /*6da0*/  FMUL.FTZ R11, R0, R111 ;  /* 0x0000006f000b7220 */ /* 0x000fe20000410000 */
[----:B------:R1:W-:Y:S01]  /*6db0*/  MUFU.EX2 R162, R8 ;  /* 0x0000000800a27308 */ /* 0x0003e20000000800 */
[--C-:B------:R-:W-:Y:S02]  /*6dc0*/  FFMA.FTZ R4, R144, c[0x0][0x2d0], -R101.reuse ;  /* 0x0000b40090047a23 */ /* 0x100fe40000010865 */
[----:B------:R-:W-:Y:S02]  /*6dd0*/  FMUL.FTZ R5, R2, R105 ;  /* 0x0000006902057220 */ /* 0x000fe40000410000 */
[--C-:B---3--:R-:W-:Y:S01]  /*6de0*/  FFMA.FTZ R102, R148, c[0x0][0x2d0], -R101.reuse ;  /* 0x0000b40094667a23 */ /* 0x108fe20000010865 */
[----:B------:R-:W-:Y:S01]  /*6df0*/  LDSM.16.MT88.4 R140, [R173+0x3800] ;  /* 0x00380000ad8c783b */ /* 0x000fe20000004200 */
[C---:B------:R-:W-:Y:S02]  /*6e00*/  FMUL.FTZ R18, R0.reuse, R118 ;  /* 0x0000007600127220 */ /* 0x040fe40000410000 */
[C---:B------:R-:W-:Y:S01]  /*6e10*/  FMUL.FTZ R19, R0.reuse, R119 ;  /* 0x0000007700137220 */ /* 0x040fe20000410000 */
[----:B------:R-:W3:Y:S01]  /*6e20*/  MUFU.EX2 R161, R4 ;  /* 0x0000000400a17308 */ /* 0x000ee20000000800 */
[C---:B------:R-:W-:Y:S02]  /*6e30*/  FMUL.FTZ R26, R0.reuse, R126 ;  /* 0x0000007e001a7220 */ /* 0x040fe40000410000 */
[C---:B------:R-:W-:Y:S01]  /*6e40*/  FMUL.FTZ R27, R0.reuse, R127 ;  /* 0x0000007f001b7220 */ /* 0x040fe20000410000 */
[----:B-----5:R-:W-:Y:S01]  /*6e50*/  F2FP.PACK_AB R105, R163, R164 ;  /* 0x000000a4a369723e */ /* 0x020fe200000000ff */
[C---:B------:R-:W-:Y:S01]  /*6e60*/  FMUL.FTZ R10, R0.reuse, R110 ;  /* 0x0000006e000a7220 */ /* 0x040fe20000410000 */
[----:B------:R-:W-:Y:S01]  /*6e70*/  LDSM.16.MT88.4 R116, [R174+0x2000] ;  /* 0x00200000ae74783b */ /* 0x000fe20000004200 */
[C---:B------:R-:W-:Y:S02]  /*6e80*/  FMUL.FTZ R34, R0.reuse, R134 ;  /* 0x0000008600227220 */ /* 0x040fe40000410000 */
[C---:B------:R-:W-:Y:S01]  /*6e90*/  FMUL.FTZ R35, R0.reuse, R135 ;  /* 0x0000008700237220 */ /* 0x040fe20000410000 */
[----:B------:R5:W-:Y:S01]  /*6ea0*/  MUFU.EX2 R160, R102 ;  /* 0x0000006600a07308 */ /* 0x000be20000000800 */
[C---:B------:R-:W-:Y:S02]  /*6eb0*/  FMUL.FTZ R38, R0.reuse, R38 ;  /* 0x0000002600267220 */ /* 0x040fe40000410000 */
[----:B------:R-:W-:Y:S01]  /*6ec0*/  FMUL.FTZ R39, R0, R39 ;  /* 0x0000002700277220 */ /* 0x000fe20000410000 */
[----:B------:R-:W-:Y:S01]  /*6ed0*/  LDSM.16.MT88.4 R124, [R176+0x800] ;  /* 0x00080000b07c783b */ /* 0x000fe20000004200 */
[----:B-1----:R-:W-:Y:S02]  /*6ee0*/  FMUL.FTZ R8, R2, R108 ;  /* 0x0000006c02087220 */ /* 0x002fe40000410000 */
[C---:B------:R-:W-:Y:S02]  /*6ef0*/  FMUL.FTZ R42, R0.reuse, R42 ;  /* 0x0000002a002a7220 */ /* 0x040fe40000410000 */
[C---:B------:R-:W-:Y:S02]  /*6f00*/  FMUL.FTZ R43, R0.reuse, R43 ;  /* 0x0000002b002b7220 */ /* 0x040fe40000410000 */
[C---:B------:R-:W-:Y:S01]  /*6f10*/  FMUL.FTZ R46, R0.reuse, R46 ;  /* 0x0000002e002e7220 */ /* 0x040fe20000410000 */
[----:B------:R-:W1:Y:S01]  /*6f20*/  LDSM.16.MT88.4 R108, [R176] ;  /* 0x00000000b06c783b */ /* 0x000e620000004200 */
[----:B------:R-:W-:Y:S01]  /*6f30*/  FMUL.FTZ R47, R0, R47 ;  /* 0x0000002f002f7220 */ /* 0x000fe20000410000 */
[----:B---3--:R-:W-:Y:S01]  /*6f40*/  F2FP.PACK_AB R107, R161, R162 ;  /* 0x000000a2a16b723e */ /* 0x008fe200000000ff */
[----:B------:R-:W-:Y:S01]  /*6f50*/  FMUL.FTZ R4, R2, R104 ;  /* 0x0000006802047220 */ /* 0x000fe20000410000 */
[----:B------:R-:W-:Y:S01]  /*6f60*/  F2FP.PACK_AB R104, R200, R201 ;  /* 0x000000c9c868723e */ /* 0x000fe200000000ff */
[----:B------:R-:W-:Y:S02]  /*6f70*/  FMUL.FTZ R49, R2, R49 ;  /* 0x0000003102317220 */ /* 0x000fe40000410000 */
[C---:B------:R-:W-:Y:S01]  /*6f80*/  FMUL.FTZ R50, R0.reuse, R50 ;  /* 0x0000003200327220 */ /* 0x040fe20000410000 */
[----:B------:R-:W-:Y:S01]  /*6f90*/  LDSM.16.MT88.4 R132, [R174+0x2800] ;  /* 0x00280000ae84783b */ /* 0x000fe20000004200 */
[----:B------:R-:W-:Y:S02]  /*6fa0*/  FMUL.FTZ R51, R0, R51 ;  /* 0x0000003300337220 */ /* 0x000fe40000410000 */
[C---:B------:R-:W-:Y:S05]  /*6fb0*/  HMMA.16816.F32 R4, R104.reuse, R12, R4 ;  /* 0x0000000c6804723c */ /* 0x040fea0000001804 */
[----:B------:R-:W-:Y:S01]  /*6fc0*/  LDSM.16.MT88.4 R144, [R176+0x3800] ;  /* 0x00380000b090783b */ /* 0x000fe20000004200 */
[C---:B------:R-:W-:Y:S02]  /*6fd0*/  FMUL.FTZ R52, R2.reuse, R52 ;  /* 0x0000003402347220 */ /* 0x040fe40000410000 */
[C---:B------:R-:W-:Y:S04]  /*6fe0*/  HMMA.16816.F32 R8, R104.reuse, R14, R8 ;  /* 0x0000000e6808723c */ /* 0x040fe80000001808 */
[C---:B------:R-:W-:Y:S01]  /*6ff0*/  FMUL.FTZ R12, R2.reuse, R112 ;  /* 0x00000070020c7220 */ /* 0x040fe20000410000 */
[----:B------:R-:W0:Y:S01]  /*7000*/  LDGDEPBAR ;  /* 0x00000000000079af */ /* 0x000e220000000000 */
[----:B------:R-:W-:Y:S02]  /*7010*/  FMUL.FTZ R13, R2, R113 ;  /* 0x00000071020d7220 */ /* 0x000fe40000410000 */
[C---:B------:R-:W-:Y:S04]  /*7020*/  FMUL.FTZ R14, R0.reuse, R114 ;  /* 0x00000072000e7220 */ /* 0x040fe80000410000 */
[----:B------:R-:W-:Y:S02]  /*7030*/  FMUL.FTZ R15, R0, R115 ;  /* 0x00000073000f7220 */ /* 0x000fe40000410000 */
[----:B------:R-:W3:Y:S01]  /*7040*/  LDSM.16.MT88.4 R112, [R173+0x2000] ;  /* 0x00200000ad70783b */ /* 0x000ee20000004200 */
[----:B------:R-:W-:Y:S02]  /*7050*/  FMUL.FTZ R53, R2, R53 ;  /* 0x0000003502357220 */ /* 0x000fe40000410000 */
[C---:B------:R-:W-:Y:S02]  /*7060*/  FMUL.FTZ R54, R0.reuse, R54 ;  /* 0x0000003600367220 */ /* 0x040fe40000410000 */
[C---:B----4-:R-:W-:Y:S03]  /*7070*/  HMMA.16816.F32 R12, R104.reuse, R20, R12 ;  /* 0x00000014680c723c */ /* 0x050fe6000000180c */
[----:B------:R-:W-:Y:S02]  /*7080*/  FMUL.FTZ R55, R0, R55 ;  /* 0x0000003700377220 */ /* 0x000fe40000410000 */
[C---:B------:R-:W-:Y:S02]  /*7090*/  FMUL.FTZ R56, R2.reuse, R56 ;  /* 0x0000003802387220 */ /* 0x040fe40000410000 */
[C---:B------:R-:W-:Y:S01]  /*70a0*/  FMUL.FTZ R20, R2.reuse, R120 ;  /* 0x0000007802147220 */ /* 0x040fe20000410000 */
[C---:B------:R-:W-:Y:S04]  /*70b0*/  HMMA.16816.F32 R16, R104.reuse, R22, R16 ;  /* 0x000000166810723c */ /* 0x040fe80000001810 */
[----:B------:R-:W-:Y:S02]  /*70c0*/  FMUL.FTZ R21, R2, R121 ;  /* 0x0000007902157220 */ /* 0x000fe40000410000 */
[--C-:B-----5:R-:W-:Y:S02]  /*70d0*/  FFMA.FTZ R102, R149, c[0x0][0x2d0], -R101.reuse ;  /* 0x0000b40095667a23 */ /* 0x120fe40000010865 */
[C---:B------:R-:W-:Y:S02]  /*70e0*/  FMUL.FTZ R22, R0.reuse, R122 ;  /* 0x0000007a00167220 */ /* 0x040fe40000410000 */
[----:B------:R4:W5:Y:S02]  /*70f0*/  MUFU.EX2 R159, R102 ;  /* 0x00000066009f7308 */ /* 0x0009640000000800 */
[----:B------:R-:W-:Y:S02]  /*7100*/  FMUL.FTZ R23, R0, R123 ;  /* 0x0000007b00177220 */ /* 0x000fe40000410000 */
[----:B------:R-:W-:Y:S01]  /*7110*/  LDSM.16.MT88.4 R120, [R177+0x800] ;  /* 0x00080000b178783b */ /* 0x000fe20000004200 */
[----:B------:R-:W-:Y:S02]  /*7120*/  FMUL.FTZ R57, R2, R57 ;  /* 0x0000003902397220 */ /* 0x000fe40000410000 */
[C---:B------:R-:W-:Y:S02]  /*7130*/  FMUL.FTZ R58, R0.reuse, R58 ;  /* 0x0000003a003a7220 */ /* 0x040fe40000410000 */
[C---:B--2---:R-:W-:Y:S03]  /*7140*/  HMMA.16816.F32 R20, R104.reuse, R28, R20 ;  /* 0x0000001c6814723c */ /* 0x044fe60000001814 */
[----:B------:R-:W-:Y:S02]  /*7150*/  FMUL.FTZ R59, R0, R59 ;  /* 0x0000003b003b7220 */ /* 0x000fe40000410000 */
[C---:B------:R-:W-:Y:S02]  /*7160*/  FMUL.FTZ R60, R2.reuse, R60 ;  /* 0x0000003c023c7220 */ /* 0x040fe40000410000 */
[C---:B------:R-:W-:Y:S01]  /*7170*/  FMUL.FTZ R28, R2.reuse, R128 ;  /* 0x00000080021c7220 */ /* 0x040fe20000410000 */
[C---:B------:R-:W-:Y:S04]  /*7180*/  HMMA.16816.F32 R24, R104.reuse, R30, R24 ;  /* 0x0000001e6818723c */ /* 0x040fe80000001818 */
[C---:B------:R-:W-:Y:S02]  /*7190*/  FMUL.FTZ R29, R2.reuse, R129 ;  /* 0x00000081021d7220 */ /* 0x040fe40000410000 */
[----:B------:R-:W-:Y:S02]  /*71a0*/  FMUL.FTZ R61, R2, R61 ;  /* 0x0000003d023d7220 */ /* 0x000fe40000410000 */
[C---:B------:R-:W-:Y:S04]  /*71b0*/  FMUL.FTZ R30, R0.reuse, R130 ;  /* 0x00000082001e7220 */ /* 0x040fe80000410000 */
[C---:B------:R-:W-:Y:S02]  /*71c0*/  FMUL.FTZ R31, R0.reuse, R131 ;  /* 0x00000083001f7220 */ /* 0x040fe40000410000 */
[----:B------:R-:W-:Y:S01]  /*71d0*/  LDSM.16.MT88.4 R128, [R173+0x2800] ;  /* 0x00280000ad80783b */ /* 0x000fe20000004200 */
[C---:B------:R-:W-:Y:S02]  /*71e0*/  FMUL.FTZ R62, R0.reuse, R62 ;  /* 0x0000003e003e7220 */ /* 0x040fe40000410000 */
[----:B------:R-:W-:Y:S02]  /*71f0*/  FMUL.FTZ R63, R0, R63 ;  /* 0x0000003f003f7220 */ /* 0x000fe40000410000 */
[C---:B-1----:R-:W-:Y:S03]  /*7200*/  HMMA.16816.F32 R28, R104.reuse, R108, R28 ;  /* 0x0000006c681c723c */ /* 0x042fe6000000181c */
[--C-:B----4-:R-:W-:Y:S02]  /*7210*/  FFMA.FTZ R102, R150, c[0x0][0x2d0], -R138.reuse ;  /* 0x0000b40096667a23 */ /* 0x110fe4000001088a */
[C---:B------:R-:W-:Y:S02]  /*7220*/  FMUL.FTZ R64, R2.reuse, R64 ;  /* 0x0000004002407220 */ /* 0x040fe40000410000 */
[----:B------:R-:W-:Y:S01]  /*7230*/  FMUL.FTZ R65, R2, R65 ;  /* 0x0000004102417220 */ /* 0x000fe20000410000 */
[C---:B------:R-:W-:Y:S01]  /*7240*/  HMMA.16816.F32 R32, R104.reuse, R110, R32 ;  /* 0x0000006e6820723c */ /* 0x040fe20000001820 */
[----:B------:R-:W1:Y:S01]  /*7250*/  LDSM.16.MT88.4 R108, [R177+0x2000] ;  /* 0x00200000b16c783b */ /* 0x000e620000004200 */
[----:B------:R2:W-:Y:S02]  /*7260*/  MUFU.EX2 R170, R102 ;  /* 0x0000006600aa7308 */ /* 0x0005e40000000800 */
[C---:B------:R-:W-:Y:S02]  /*7270*/  FMUL.FTZ R66, R0.reuse, R66 ;  /* 0x0000004200427220 */ /* 0x040fe40000410000 */
[----:B------:R-:W-:Y:S02]  /*7280*/  FMUL.FTZ R67, R0, R67 ;  /* 0x0000004300437220 */ /* 0x000fe40000410000 */
[C---:B---3--:R-:W-:Y:S04]  /*7290*/  HMMA.16816.F32 R36, R104.reuse, R112, R36 ;  /* 0x000000706824723c */ /* 0x048fe80000001824 */
[C---:B------:R-:W-:Y:S02]  /*72a0*/  FMUL.FTZ R68, R2.reuse, R68 ;  /* 0x0000004402447220 */ /* 0x040fe40000410000 */
[----:B------:R-:W-:Y:S02]  /*72b0*/  FMUL.FTZ R69, R2, R69 ;  /* 0x0000004502457220 */ /* 0x000fe40000410000 */
[C---:B------:R-:W-:Y:S01]  /*72c0*/  HMMA.16816.F32 R40, R104.reuse, R114, R40 ;  /* 0x000000726828723c */ /* 0x040fe20000001828 */
[----:B------:R-:W3:Y:S03]  /*72d0*/  LDSM.16.MT88.4 R112, [R176+0x2000] ;  /* 0x00200000b070783b */ /* 0x000ee60000004200 */
[C---:B------:R-:W-:Y:S02]  /*72e0*/  FMUL.FTZ R70, R0.reuse, R70 ;  /* 0x0000004600467220 */ /* 0x040fe40000410000 */
[----:B------:R-:W-:Y:S02]  /*72f0*/  FMUL.FTZ R71, R0, R71 ;  /* 0x0000004700477220 */ /* 0x000fe40000410000 */
[C---:B------:R-:W-:Y:S04]  /*7300*/  HMMA.16816.F32 R44, R104.reuse, R116, R44 ;  /* 0x00000074682c723c */ /* 0x040fe8000000182c */
[--C-:B--2---:R-:W-:Y:S02]  /*7310*/  FFMA.FTZ R102, R151, c[0x0][0x2d0], -R138.reuse ;  /* 0x0000b40097667a23 */ /* 0x104fe4000001088a */
[C---:B------:R-:W-:Y:S02]  /*7320*/  FMUL.FTZ R72, R2.reuse, R72 ;  /* 0x0000004802487220 */ /* 0x040fe40000410000 */
[C---:B------:R-:W-:Y:S01]  /*7330*/  HMMA.16816.F32 R48, R104.reuse, R118, R48 ;  /* 0x000000766830723c */ /* 0x040fe20000001830 */
[----:B------:R2:W4:Y:S01]  /*7340*/  MUFU.EX2 R169, R102 ;  /* 0x0000006600a97308 */ /* 0x0005220000000800 */
[----:B------:R-:W4:Y:S02]  /*7350*/  LDSM.16.MT88.4 R116, [R173+0x4000] ;  /* 0x00400000ad74783b */ /* 0x000f240000004200 */
[----:B------:R-:W-:Y:S02]  /*7360*/  FMUL.FTZ R73, R2, R73 ;  /* 0x0000004902497220 */ /* 0x000fe40000410000 */
[C---:B------:R-:W-:Y:S02]  /*7370*/  FMUL.FTZ R74, R0.reuse, R74 ;  /* 0x0000004a004a7220 */ /* 0x040fe40000410000 */
[----:B------:R-:W-:Y:S01]  /*7380*/  FMUL.FTZ R75, R0, R75 ;  /* 0x0000004b004b7220 */ /* 0x000fe20000410000 */
[C---:B-1----:R-:W-:Y:S03]  /*7390*/  HMMA.16816.F32 R52, R104.reuse, R108, R52 ;  /* 0x0000006c6834723c */ /* 0x042fe60000001834 */
[C---:B------:R-:W-:Y:S02]  /*73a0*/  FMUL.FTZ R76, R2.reuse, R76 ;  /* 0x0000004c024c7220 */ /* 0x040fe40000410000 */
[----:B------:R-:W-:Y:S02]  /*73b0*/  FMUL.FTZ R77, R2, R77 ;  /* 0x0000004d024d7220 */ /* 0x000fe40000410000 */
[C---:B------:R-:W-:Y:S01]  /*73c0*/  FMUL.FTZ R78, R0.reuse, R78 ;  /* 0x0000004e004e7220 */ /* 0x040fe20000410000 */
[C---:B------:R-:W-:Y:S01]  /*73d0*/  HMMA.16816.F32 R56, R104.reuse, R110, R56 ;  /* 0x0000006e6838723c */ /* 0x040fe20000001838 */
[----:B------:R-:W1:Y:S03]  /*73e0*/  LDSM.16.MT88.4 R108, [R174+0x4000] ;  /* 0x00400000ae6c783b */ /* 0x000e660000004200 */
[----:B------:R-:W-:Y:S02]  /*73f0*/  FMUL.FTZ R79, R0, R79 ;  /* 0x0000004f004f7220 */ /* 0x000fe40000410000 */
[----:B------:R-:W-:Y:S02]  /*7400*/  FMUL.FTZ R80, R2, R80 ;  /* 0x0000005002507220 */ /* 0x000fe40000410000 */
[C---:B---3--:R-:W-:Y:S04]  /*7410*/  HMMA.16816.F32 R60, R104.reuse, R112, R60 ;  /* 0x00000070683c723c */ /* 0x048fe8000000183c */
[--C-:B--2---:R-:W-:Y:S02]  /*7420*/  FFMA.FTZ R102, R156, c[0x0][0x2d0], -R101.reuse ;  /* 0x0000b4009c667a23 */ /* 0x104fe40000010865 */
[----:B------:R-:W-:Y:S02]  /*7430*/  FMUL.FTZ R81, R2, R81 ;  /* 0x0000005102517220 */ /* 0x000fe40000410000 */
[C---:B------:R-:W-:Y:S01]  /*7440*/  HMMA.16816.F32 R64, R104.reuse, R114, R64 ;  /* 0x000000726840723c */ /* 0x040fe20000001840 */
[----:B------:R2:W-:Y:S01]  /*7450*/  MUFU.EX2 R158, R102 ;  /* 0x00000066009e7308 */ /* 0x0005e20000000800 */
[----:B------:R-:W3:Y:S02]  /*7460*/  LDSM.16.MT88.4 R112, [R177+0x4000] ;  /* 0x00400000b170783b */ /* 0x000ee40000004200 */
[C---:B------:R-:W-:Y:S02]  /*7470*/  FMUL.FTZ R82, R0.reuse, R82 ;  /* 0x0000005200527220 */ /* 0x040fe40000410000 */
[----:B------:R-:W-:Y:S02]  /*7480*/  FMUL.FTZ R83, R0, R83 ;  /* 0x0000005300537220 */ /* 0x000fe40000410000 */
[C---:B------:R-:W-:Y:S01]  /*7490*/  FMUL.FTZ R84, R2.reuse, R84 ;  /* 0x0000005402547220 */ /* 0x040fe20000410000 */
[C---:B----4-:R-:W-:Y:S03]  /*74a0*/  HMMA.16816.F32 R68, R104.reuse, R116, R68 ;  /* 0x000000746844723c */ /* 0x050fe60000001844 */
[----:B------:R-:W-:Y:S02]  /*74b0*/  FMUL.FTZ R85, R2, R85 ;  /* 0x0000005502557220 */ /* 0x000fe40000410000 */
[C---:B------:R-:W-:Y:S02]  /*74c0*/  FMUL.FTZ R86, R0.reuse, R86 ;  /* 0x0000005600567220 */ /* 0x040fe40000410000 */
[----:B------:R-:W-:Y:S01]  /*74d0*/  FMUL.FTZ R87, R0, R87 ;  /* 0x0000005700577220 */ /* 0x000fe20000410000 */
[C---:B------:R-:W-:Y:S01]  /*74e0*/  HMMA.16816.F32 R72, R104.reuse, R118, R72 ;  /* 0x000000766848723c */ /* 0x040fe20000001848 */
[----:B------:R-:W4:Y:S03]  /*74f0*/  LDSM.16.MT88.4 R116, [R176+0x4000] ;  /* 0x00400000b074783b */ /* 0x000f260000004200 */
[C---:B------:R-:W-:Y:S02]  /*7500*/  FMUL.FTZ R88, R2.reuse, R88 ;  /* 0x0000005802587220 */ /* 0x040fe40000410000 */
[----:B------:R-:W-:Y:S02]  /*7510*/  FMUL.FTZ R89, R2, R89 ;  /* 0x0000005902597220 */ /* 0x000fe40000410000 */
[C---:B-1----:R-:W-:Y:S04]  /*7520*/  HMMA.16816.F32 R76, R104.reuse, R108, R76 ;  /* 0x0000006c684c723c */ /* 0x042fe8000000184c */
[----:B--2---:R-:W-:Y:S02]  /*7530*/  FFMA.FTZ R102, R157, c[0x0][0x2d0], -R101 ;  /* 0x0000b4009d667a23 */ /* 0x004fe40000010865 */
[C---:B------:R-:W-:Y:S02]  /*7540*/  FMUL.FTZ R90, R0.reuse, R90 ;  /* 0x0000005a005a7220 */ /* 0x040fe40000410000 */
[C---:B------:R-:W-:Y:S01]  /*7550*/  HMMA.16816.F32 R80, R104.reuse, R110, R80 ;  /* 0x0000006e6850723c */ /* 0x040fe20000001850 */
[----:B------:R1:W2:Y:S01]  /*7560*/  MUFU.EX2 R157, R102 ;  /* 0x00000066009d7308 */ /* 0x0002a20000000800 */
[----:B------:R-:W2:Y:S02]  /*7570*/  LDSM.16.MT88.4 R108, [R173+0x800] ;  /* 0x00080000ad6c783b */ /* 0x000ea40000004200 */
[----:B------:R-:W-:Y:S02]  /*7580*/  FMUL.FTZ R91, R0, R91 ;  /* 0x0000005b005b7220 */ /* 0x000fe40000410000 */
[C---:B------:R-:W-:Y:S02]  /*7590*/  FMUL.FTZ R92, R2.reuse, R92 ;  /* 0x0000005c025c7220 */ /* 0x040fe40000410000 */
[----:B------:R-:W-:Y:S01]  /*75a0*/  FMUL.FTZ R93, R2, R93 ;  /* 0x0000005d025d7220 */ /* 0x000fe20000410000 */
[C---:B---3--:R-:W-:Y:S03]  /*75b0*/  HMMA.16816.F32 R84, R104.reuse, R112, R84 ;  /* 0x000000706854723c */ /* 0x048fe60000001854 */
[C---:B------:R-:W-:Y:S02]  /*75c0*/  FMUL.FTZ R94, R0.reuse, R94 ;  /* 0x0000005e005e7220 */ /* 0x040fe40000410000 */
[----:B------:R-:W-:Y:S02]  /*75d0*/  FMUL.FTZ R95, R0, R95 ;  /* 0x0000005f005f7220 */ /* 0x000fe40000410000 */
[C---:B------:R-:W-:Y:S01]  /*75e0*/  FMUL.FTZ R96, R2.reuse, R96 ;  /* 0x0000006002607220 */ /* 0x040fe20000410000 */
[C---:B------:R-:W-:Y:S01]  /*75f0*/  HMMA.16816.F32 R88, R104.reuse, R114, R88 ;  /* 0x000000726858723c */ /* 0x040fe20000001858 */
[----:B------:R-:W3:Y:S03]  /*7600*/  LDSM.16.MT88.4 R112, [R174+0x800] ;  /* 0x00080000ae70783b */ /* 0x000ee60000004200 */
[----:B------:R-:W-:Y:S02]  /*7610*/  FMUL.FTZ R97, R2, R97 ;  /* 0x0000006102617220 */ /* 0x000fe40000410000 */
[C---:B------:R-:W-:Y:S02]  /*7620*/  FMUL.FTZ R98, R0.reuse, R98 ;  /* 0x0000006200627220 */ /* 0x040fe40000410000 */
[C---:B----4-:R-:W-:Y:S04]  /*7630*/  HMMA.16816.F32 R92, R104.reuse, R116, R92 ;  /* 0x00000074685c723c */ /* 0x050fe8000000185c */
[----:B-1----:R-:W-:Y:S02]  /*7640*/  FFMA.FTZ R102, R165, c[0x0][0x2d0], -R138 ;  /* 0x0000b400a5667a23 */ /* 0x002fe4000001088a */
[----:B------:R-:W-:Y:S02]  /*7650*/  FMUL.FTZ R99, R0, R99 ;  /* 0x0000006300637220 */ /* 0x000fe40000410000 */
[----:B------:R1:W4:Y:S01]  /*7660*/  MUFU.EX2 R168, R102 ;  /* 0x0000006600a87308 */ /* 0x0003220000000800 */
[----:B------:R-:W-:Y:S03]  /*7670*/  FFMA.FTZ R2, R2, R218, R201 ;  /* 0x000000da02027223 */ /* 0x000fe600000100c9 */
[----:B------:R-:W-:Y:S01]  /*7680*/  FFMA.FTZ R0, R0, R219, R164 ;  /* 0x000000db00007223 */ /* 0x000fe200000100a4 */
[----:B------:R-:W-:Y:S01]  /*7690*/  HMMA.16816.F32 R96, R104, R118, R96 ;  /* 0x000000766860723c */ /* 0x000fe20000001860 */
[----:B------:R-:W4:Y:S02]  /*76a0*/  LDSM.16.MT88.4 R116, [R177+0x2800] ;  /* 0x00280000b174783b */ /* 0x000f240000004200 */
[----:B------:R-:W-:Y:S02]  /*76b0*/  FADD.FTZ R2, R200, R2 ;  /* 0x00000002c8027221 */ /* 0x000fe40000010000 */
[----:B------:R-:W-:Y:S02]  /*76c0*/  FADD.FTZ R0, R163, R0 ;  /* 0x00000000a3007221 */ /* 0x000fe40000010000 */
[----:B------:R-:W-:Y:S01]  /*76d0*/  F2FP.PACK_AB R104, R171, R197 ;  /* 0x000000c5ab68723e */ /* 0x000fe200000000ff */
[----:B------:R-:W-:Y:S01]  /*76e0*/  FADD.FTZ R2, R199, R2 ;  /* 0x00000002c7027221 */ /* 0x000fe20000010000 */
[----:B-----5:R-:W-:Y:S03]  /*76f0*/  F2FP.PACK_AB R105, R159, R160 ;  /* 0x000000a09f69723e */ /* 0x020fe600000000ff */
[----:B------:R-:W-:Y:S01]  /*7700*/  F2FP.PACK_AB R106, R169, R170 ;  /* 0x000000aaa96a723e */ /* 0x000fe200000000ff */
[----:B------:R-:W-:Y:S01]  /*7710*/  FADD.FTZ R0, R162, R0 ;  /* 0x00000000a2007221 */ /* 0x000fe20000010000 */
[----:B--2---:R-:W-:Y:S01]  /*7720*/  F2FP.PACK_AB R107, R157, R158 ;  /* 0x0000009e9d6b723e */ /* 0x004fe200000000ff */
[----:B------:R-:W-:Y:S02]  /*7730*/  FADD.FTZ R2, R198, R2 ;  /* 0x00000002c6027221 */ /* 0x000fe40000010000 */
[----:B------:R-:W-:Y:S02]  /*7740*/  FADD.FTZ R0, R161, R0 ;  /* 0x00000000a1007221 */ /* 0x000fe40000010000 */
[----:B-1----:R-:W-:Y:S02]  /*7750*/  FFMA.FTZ R102, R166, c[0x0][0x2d0], -R138 ;  /* 0x0000b400a6667a23 */ /* 0x002fe4000001088a */
[C---:B------:R-:W-:Y:S02]  /*7760*/  HMMA.16816.F32 R4, R104.reuse, R108, R4 ;  /* 0x0000006c6804723c */ /* 0x040fe40000001804 */
[----:B------:R1:W2:Y:S01]  /*7770*/  MUFU.EX2 R167, R102 ;  /* 0x0000006600a77308 */ /* 0x0002a20000000800 */
[----:B------:R-:W-:Y:S02]  /*7780*/  FADD.FTZ R2, R197, R2 ;  /* 0x00000002c5027221 */ /* 0x000fe40000010000 */
[----:B------:R-:W-:Y:S02]  /*7790*/  FADD.FTZ R0, R160, R0 ;  /* 0x00000000a0007221 */ /* 0x000fe40000010000 */
[----:B------:R-:W-:Y:S01]  /*77a0*/  FADD.FTZ R2, R171, R2 ;  /* 0x00000002ab027221 */ /* 0x000fe20000010000 */
[C---:B------:R-:W-:Y:S01]  /*77b0*/  HMMA.16816.F32 R8, R104.reuse, R110, R8 ;  /* 0x0000006e6808723c */ /* 0x040fe20000001808 */
[----:B------:R-:W5:Y:S03]  /*77c0*/  LDSM.16.MT88.4 R108, [R176+0x2800] ;  /* 0x00280000b06c783b */ /* 0x000f660000004200 */
[----:B------:R-:W-:Y:S02]  /*77d0*/  FADD.FTZ R0, R159, R0 ;  /* 0x000000009f007221 */ /* 0x000fe40000010000 */
[----:B------:R-:W-:Y:S02]  /*77e0*/  FADD.FTZ R2, R170, R2 ;  /* 0x00000002aa027221 */ /* 0x000fe40000010000 */
[C---:B---3--:R-:W-:Y:S04]  /*77f0*/  HMMA.16816.F32 R12, R104.reuse, R112, R12 ;  /* 0x00000070680c723c */ /* 0x048fe8000000180c */
[----:B------:R-:W-:Y:S02]  /*7800*/  FADD.FTZ R0, R158, R0 ;  /* 0x000000009e007221 */ /* 0x000fe40000010000 */
[----:B------:R-:W-:Y:S02]  /*7810*/  FADD.FTZ R2, R169, R2 ;  /* 0x00000002a9027221 */ /* 0x000fe40000010000 */
[C---:B------:R-:W-:Y:S01]  /*7820*/  HMMA.16816.F32 R16, R104.reuse, R114, R16 ;  /* 0x000000726810723c */ /* 0x040fe20000001810 */
[----:B------:R-:W3:Y:S03]  /*7830*/  LDSM.16.MT88.4 R112, [R173+0x4800] ;  /* 0x00480000ad70783b */ /* 0x000ee60000004200 */
[--C-:B-1----:R-:W-:Y:S02]  /*7840*/  FFMA.FTZ R102, R202, c[0x0][0x2d0], -R101.reuse ;  /* 0x0000b400ca667a23 */ /* 0x102fe40000010865 */
[----:B------:R-:W-:Y:S02]  /*7850*/  FADD.FTZ R0, R157, R0 ;  /* 0x000000009d007221 */ /* 0x000fe40000010000 */
[C---:B------:R-:W-:Y:S01]  /*7860*/  HMMA.16816.F32 R20, R104.reuse, R120, R20 ;  /* 0x000000786814723c */ /* 0x040fe20000001814 */
[----:B------:R1:W1:Y:S03]  /*7870*/  MUFU.EX2 R153, R102 ;  /* 0x0000006600997308 */ /* 0x0002660000000800 */
[----:B----4-:R-:W-:Y:S04]  /*7880*/  FADD.FTZ R2, R168, R2 ;  /* 0x00000002a8027221 */ /* 0x010fe80000010000 */
[C---:B------:R-:W-:Y:S01]  /*7890*/  HMMA.16816.F32 R24, R104.reuse, R122, R24 ;  /* 0x0000007a6818723c */ /* 0x040fe20000001818 */
[----:B------:R-:W4:Y:S03]  /*78a0*/  LDSM.16.MT88.4 R120, [R174+0x4800] ;  /* 0x00480000ae78783b */ /* 0x000f260000004200 */
[----:B--2---:R-:W-:Y:S04]  /*78b0*/  FADD.FTZ R2, R167, R2 ;  /* 0x00000002a7027221 */ /* 0x004fe80000010000 */
[C---:B------:R-:W-:Y:S08]  /*78c0*/  HMMA.16816.F32 R28, R104.reuse, R124, R28 ;  /* 0x0000007c681c723c */ /* 0x040ff0000000181c */
[C---:B------:R-:W-:Y:S01]  /*78d0*/  HMMA.16816.F32 R32, R104.reuse, R126, R32 ;  /* 0x0000007e6820723c */ /* 0x040fe20000001820 */
[----:B------:R-:W-:Y:S03]  /*78e0*/  LDSM.16.MT88.4 R124, [R177+0x1000] ;  /* 0x00100000b17c783b */ /* 0x000fe60000004200 */
[--C-:B-1----:R-:W-:Y:S02]  /*78f0*/  FFMA.FTZ R102, R204, c[0x0][0x2d0], -R101.reuse ;  /* 0x0000b400cc667a23 */ /* 0x102fe40000010865 */
[----:B------:R-:W-:Y:S02]  /*7900*/  FADD.FTZ R0, R153, R0 ;  /* 0x0000000099007221 */ /* 0x000fe40000010000 */
[C---:B------:R-:W-:Y:S01]  /*7910*/  HMMA.16816.F32 R36, R104.reuse, R128, R36 ;  /* 0x000000806824723c */ /* 0x040fe20000001824 */
[----:B------:R1:W2:Y:S07]  /*7920*/  MUFU.EX2 R152, R102 ;  /* 0x0000006600987308 */ /* 0x0002ae0000000800 */
[C---:B------:R-:W-:Y:S01]  /*7930*/  HMMA.16816.F32 R40, R104.reuse, R130, R40 ;  /* 0x000000826828723c */ /* 0x040fe20000001828 */
[----:B------:R-:W-:Y:S07]  /*7940*/  LDSM.16.MT88.4 R128, [R176+0x1000] ;  /* 0x00100000b080783b */ /* 0x000fee0000004200 */
[C---:B------:R-:W-:Y:S08]  /*7950*/  HMMA.16816.F32 R44, R104.reuse, R132, R44 ;  /* 0x00000084682c723c */ /* 0x040ff0000000182c */
[C---:B------:R-:W-:Y:S01]  /*7960*/  HMMA.16816.F32 R48, R104.reuse, R134, R48 ;  /* 0x000000866830723c */ /* 0x040fe20000001830 */
[----:B------:R-:W-:Y:S03]  /*7970*/  LDSM.16.MT88.4 R132, [R173+0x3000] ;  /* 0x00300000ad84783b */ /* 0x000fe60000004200 */
[----:B-1----:R-:W-:Y:S02]  /*7980*/  FFMA.FTZ R102, R203, c[0x0][0x2d0], -R138 ;  /* 0x0000b400cb667a23 */ /* 0x002fe4000001088a */
[----:B--2---:R-:W-:Y:S02]  /*7990*/  FADD.FTZ R0, R152, R0 ;  /* 0x0000000098007221 */ /* 0x004fe40000010000 */
[C---:B------:R-:W-:Y:S01]  /*79a0*/  HMMA.16816.F32 R52, R104.reuse, R116, R52 ;  /* 0x000000746834723c */ /* 0x040fe20000001834 */
[----:B------:R1:W2:Y:S07]  /*79b0*/  MUFU.EX2 R166, R102 ;  /* 0x0000006600a67308 */ /* 0x0002ae0000000800 */
[C---:B------:R-:W-:Y:S01]  /*79c0*/  HMMA.16816.F32 R56, R104.reuse, R118, R56 ;  /* 0x000000766838723c */ /* 0x040fe20000001838 */
[----:B------:R-:W4:Y:S07]  /*79d0*/  LDSM.16.MT88.4 R116, [R177+0x4800] ;  /* 0x00480000b174783b */ /* 0x000f2e0000004200 */
[C---:B-----5:R-:W-:Y:S08]  /*79e0*/  HMMA.16816.F32 R60, R104.reuse, R108, R60 ;  /* 0x0000006c683c723c */ /* 0x060ff0000000183c */
[C---:B------:R-:W-:Y:S01]  /*79f0*/  HMMA.16816.F32 R64, R104.reuse, R110, R64 ;  /* 0x0000006e6840723c */ /* 0x040fe20000001840 */
[----:B------:R-:W5:Y:S03]  /*7a00*/  LDSM.16.MT88.4 R108, [R176+0x4800] ;  /* 0x00480000b06c783b */ /* 0x000f660000004200 */
[----:B-1----:R-:W-:Y:S02]  /*7a10*/  FFMA.FTZ R102, R205, c[0x0][0x2d0], -R138 ;  /* 0x0000b400cd667a23 */ /* 0x002fe4000001088a */
[----:B--2---:R-:W-:Y:S02]  /*7a20*/  FADD.FTZ R2, R166, R2 ;  /* 0x00000002a6027221 */ /* 0x004fe40000010000 */
[C---:B---3--:R-:W-:Y:S01]  /*7a30*/  HMMA.16816.F32 R68, R104.reuse, R112, R68 ;  /* 0x000000706844723c */ /* 0x048fe20000001844 */
[----:B------:R1:W-:Y:S07]  /*7a40*/  MUFU.EX2 R165, R102 ;  /* 0x0000006600a57308 */ /* 0x0003ee0000000800 */
[C---:B------:R-:W-:Y:S01]  /*7a50*/  HMMA.16816.F32 R72, R104.reuse, R114, R72 ;  /* 0x000000726848723c */ /* 0x040fe20000001848 */
[----:B------:R-:W2:Y:S07]  /*7a60*/  LDSM.16.MT88.4 R112, [R173+0x1000] ;  /* 0x00100000ad70783b */ /* 0x000eae0000004200 */
[C---:B----4-:R-:W-:Y:S08]  /*7a70*/  HMMA.16816.F32 R76, R104.reuse, R120, R76 ;  /* 0x00000078684c723c */ /* 0x050ff0000000184c */
[C---:B------:R-:W-:Y:S01]  /*7a80*/  HMMA.16816.F32 R80, R104.reuse, R122, R80 ;  /* 0x0000007a6850723c */ /* 0x040fe20000001850 */
[----:B------:R-:W3:Y:S03]  /*7a90*/  LDSM.16.MT88.4 R120, [R174+0x1000] ;  /* 0x00100000ae78783b */ /* 0x000ee60000004200 */
[--C-:B-1----:R-:W-:Y:S04]  /*7aa0*/  FFMA.FTZ R102, R206, c[0x0][0x2d0], -R101.reuse ;  /* 0x0000b400ce667a23 */ /* 0x102fe80000010865 */
[C---:B------:R-:W-:Y:S01]  /*7ab0*/  HMMA.16816.F32 R84, R104.reuse, R116, R84 ;  /* 0x000000746854723c */ /* 0x040fe20000001854 */
[----:B------:R1:W4:Y:S07]  /*7ac0*/  MUFU.EX2 R151, R102 ;  /* 0x0000006600977308 */ /* 0x00032e0000000800 */
[C---:B------:R-:W-:Y:S01]  /*7ad0*/  HMMA.16816.F32 R88, R104.reuse, R118, R88 ;  /* 0x000000766858723c */ /* 0x040fe20000001858 */
[----:B------:R-:W2:Y:S07]  /*7ae0*/  LDSM.16.MT88.4 R116, [R174+0x3000] ;  /* 0x00300000ae74783b */ /* 0x000eae0000004200 */
[C---:B-----5:R-:W-:Y:S08]  /*7af0*/  HMMA.16816.F32 R92, R104.reuse, R108, R92 ;  /* 0x0000006c685c723c */ /* 0x060ff0000000185c */
[----:B------:R-:W-:Y:S01]  /*7b00*/  HMMA.16816.F32 R96, R104, R110, R96 ;  /* 0x0000006e6860723c */ /* 0x000fe20000001860 */
[----:B------:R-:W5:Y:S03]  /*7b10*/  LDSM.16.MT88.4 R108, [R177+0x3000] ;  /* 0x00300000b16c783b */ /* 0x000f660000004200 */
[--C-:B-1----:R-:W-:Y:S02]  /*7b20*/  FFMA.FTZ R102, R207, c[0x0][0x2d0], -R101.reuse ;  /* 0x0000b400cf667a23 */ /* 0x102fe40000010865 */
[----:B----4-:R-:W-:Y:S01]  /*7b30*/  FADD.FTZ R0, R151, R0 ;  /* 0x0000000097007221 */ /* 0x010fe20000010000 */
[----:B------:R-:W-:Y:S01]  /*7b40*/  F2FP.PACK_AB R104, R167, R168 ;  /* 0x000000a8a768723e */ /* 0x000fe200000000ff */
[----:B------:R-:W1:Y:S01]  /*7b50*/  MUFU.EX2 R150, R102 ;  /* 0x0000006600967308 */ /* 0x000e620000000800 */
[----:B------:R-:W-:Y:S03]  /*7b60*/  F2FP.PACK_AB R105, R152, R153 ;  /* 0x000000999869723e */ /* 0x000fe600000000ff */
[----:B------:R-:W-:Y:S02]  /*7b70*/  F2FP.PACK_AB R106, R165, R166 ;  /* 0x000000a6a56a723e */ /* 0x000fe400000000ff */
[----:B-1----:R-:W-:Y:S01]  /*7b80*/  F2FP.PACK_AB R107, R150, R151 ;  /* 0x00000097966b723e */ /* 0x002fe200000000ff */
[--C-:B------:R-:W-:Y:S04]  /*7b90*/  FFMA.FTZ R102, R154, c[0x0][0x2d0], -R138.reuse ;  /* 0x0000b4009a667a23 */ /* 0x100fe8000001088a */
[----:B------:R1:W-:Y:S02]  /*7ba0*/  MUFU.EX2 R156, R102 ;  /* 0x00000066009c7308 */ /* 0x0003e40000000800 */
[C---:B--2---:R-:W-:Y:S08]  /*7bb0*/  HMMA.16816.F32 R4, R104.reuse, R112, R4 ;  /* 0x000000706804723c */ /* 0x044ff00000001804 */
[C---:B------:R-:W-:Y:S01]  /*7bc0*/  HMMA.16816.F32 R8, R104.reuse, R114, R8 ;  /* 0x000000726808723c */ /* 0x040fe20000001808 */
[----:B------:R-:W2:Y:S07]  /*7bd0*/  LDSM.16.MT88.4 R112, [R176+0x3000] ;  /* 0x00300000b070783b */ /* 0x000eae0000004200 */
[C---:B---3--:R-:W-:Y:S04]  /*7be0*/  HMMA.16816.F32 R12, R104.reuse, R120, R12 ;  /* 0x00000078680c723c */ /* 0x048fe8000000180c */
[--C-:B-1----:R-:W-:Y:S04]  /*7bf0*/  FFMA.FTZ R102, R155, c[0x0][0x2d0], -R138.reuse ;  /* 0x0000b4009b667a23 */ /* 0x102fe8000001088a */
[C---:B------:R-:W-:Y:S01]  /*7c00*/  HMMA.16816.F32 R16, R104.reuse, R122, R16 ;  /* 0x0000007a6810723c */ /* 0x040fe20000001810 */
[----:B------:R-:W1:Y:S01]  /*7c10*/  LDSM.16.MT88.4 R120, [R173+0x5000] ;  /* 0x00500000ad78783b */ /* 0x000e620000004200 */
[----:B------:R3:W4:Y:S06]  /*7c20*/  MUFU.EX2 R155, R102 ;  /* 0x00000066009b7308 */ /* 0x00072c0000000800 */
[C---:B------:R-:W-:Y:S08]  /*7c30*/  HMMA.16816.F32 R20, R104.reuse, R124, R20 ;  /* 0x0000007c6814723c */ /* 0x040ff00000001814 */
[C---:B------:R-:W-:Y:S01]  /*7c40*/  HMMA.16816.F32 R24, R104.reuse, R126, R24 ;  /* 0x0000007e6818723c */ /* 0x040fe20000001818 */
[----:B------:R-:W-:Y:S07]  /*7c50*/  LDSM.16.MT88.4 R124, [R174+0x1800] ;  /* 0x00180000ae7c783b */ /* 0x000fee0000004200 */
[C---:B------:R-:W-:Y:S04]  /*7c60*/  HMMA.16816.F32 R28, R104.reuse, R128, R28 ;  /* 0x00000080681c723c */ /* 0x040fe8000000181c */
[--C-:B---3--:R-:W-:Y:S04]  /*7c70*/  FFMA.FTZ R102, R214, c[0x0][0x2d0], -R101.reuse ;  /* 0x0000b400d6667a23 */ /* 0x108fe80000010865 */
[C---:B------:R-:W-:Y:S01]  /*7c80*/  HMMA.16816.F32 R32, R104.reuse, R130, R32 ;  /* 0x000000826820723c */ /* 0x040fe20000001820 */
[----:B------:R-:W-:Y:S01]  /*7c90*/  LDSM.16.MT88.4 R128, [R177+0x1800] ;  /* 0x00180000b180783b */ /* 0x000fe20000004200 */
[----:B------:R3:W-:Y:S06]  /*7ca0*/  MUFU.EX2 R149, R102 ;  /* 0x0000006600957308 */ /* 0x0007ec0000000800 */
[C---:B------:R-:W-:Y:S08]  /*7cb0*/  HMMA.16816.F32 R36, R104.reuse, R132, R36 ;  /* 0x000000846824723c */ /* 0x040ff00000001824 */
[C---:B------:R-:W-:Y:S01]  /*7cc0*/  HMMA.16816.F32 R40, R104.reuse, R134, R40 ;  /* 0x000000866828723c */ /* 0x040fe20000001828 */
[----:B------:R-:W-:Y:S07]  /*7cd0*/  LDSM.16.MT88.4 R132, [R176+0x1800] ;  /* 0x00180000b084783b */ /* 0x000fee0000004200 */
[C---:B------:R-:W-:Y:S04]  /*7ce0*/  HMMA.16816.F32 R44, R104.reuse, R116, R44 ;  /* 0x00000074682c723c */ /* 0x040fe8000000182c */
[--C-:B---3--:R-:W-:Y:S02]  /*7cf0*/  FFMA.FTZ R102, R215, c[0x0][0x2d0], -R101.reuse ;  /* 0x0000b400d7667a23 */ /* 0x108fe40000010865 */
[----:B------:R-:W-:Y:S01]  /*7d00*/  FFMA.FTZ R101, R136, c[0x0][0x2d0], -R101 ;  /* 0x0000b40088657a23 */ /* 0x000fe20000010865 */
[----:B----4-:R-:W-:Y:S01]  /*7d10*/  F2FP.PACK_AB R136, R155, R156 ;  /* 0x0000009c9b88723e */ /* 0x010fe200000000ff */
[C---:B------:R-:W-:Y:S01]  /*7d20*/  HMMA.16816.F32 R48, R104.reuse, R118, R48 ;  /* 0x000000766830723c */ /* 0x040fe20000001830 */
[----:B------:R-:W3:Y:S01]  /*7d30*/  LDSM.16.MT88.4 R116, [R174+0x5000] ;  /* 0x00500000ae74783b */ /* 0x000ee20000004200 */
[----:B------:R-:W4:Y:S06]  /*7d40*/  MUFU.EX2 R148, R102 ;  /* 0x0000006600947308 */ /* 0x000f2c0000000800 */
[C---:B-----5:R-:W-:Y:S04]  /*7d50*/  HMMA.16816.F32 R52, R104.reuse, R108, R52 ;  /* 0x0000006c6834723c */ /* 0x060fe80000001834 */
[----:B------:R-:W5:Y:S04]  /*7d60*/  MUFU.EX2 R101, R101 ;  /* 0x0000006500657308 */ /* 0x000f680000000800 */
[C---:B------:R-:W-:Y:S01]  /*7d70*/  HMMA.16816.F32 R56, R104.reuse, R110, R56 ;  /* 0x0000006e6838723c */ /* 0x040fe20000001838 */
[----:B------:R-:W3:Y:S07]  /*7d80*/  LDSM.16.MT88.4 R108, [R177+0x5000] ;  /* 0x00500000b16c783b */ /* 0x000eee0000004200 */
[C---:B--2---:R-:W-:Y:S04]  /*7d90*/  HMMA.16816.F32 R60, R104.reuse, R112, R60 ;  /* 0x00000070683c723c */ /* 0x044fe8000000183c */
[----:B----4-:R-:W-:Y:S01]  /*7da0*/  F2FP.PACK_AB R137, R148, R149 ;  /* 0x000000959489723e */ /* 0x010fe200000000ff */
[--C-:B------:R-:W-:Y:S03]  /*7db0*/  FFMA.FTZ R102, R216, c[0x0][0x2d0], -R138.reuse ;  /* 0x0000b400d8667a23 */ /* 0x100fe6000001088a */
[C---:B------:R-:W-:Y:S01]  /*7dc0*/  HMMA.16816.F32 R64, R104.reuse, R114, R64 ;  /* 0x000000726840723c */ /* 0x040fe20000001840 */
[----:B------:R-:W2:Y:S01]  /*7dd0*/  LDSM.16.MT88.4 R112, [R176+0x5000] ;  /* 0x00500000b070783b */ /* 0x000ea20000004200 */
[----:B------:R4:W-:Y:S02]  /*7de0*/  MUFU.EX2 R154, R102 ;  /* 0x00000066009a7308 */ /* 0x0009e40000000800 */
[----:B-----5:R-:W-:Y:S04]  /*7df0*/  F2FP.PACK_AB R139, R101, R103 ;  /* 0x00000067658b723e */ /* 0x020fe800000000ff */
[C---:B-1----:R-:W-:Y:S08]  /*7e00*/  HMMA.16816.F32 R68, R104.reuse, R120, R68 ;  /* 0x000000786844723c */ /* 0x042ff00000001844 */
[C---:B------:R-:W-:Y:S01]  /*7e10*/  HMMA.16816.F32 R72, R104.reuse, R122, R72 ;  /* 0x0000007a6848723c */ /* 0x040fe20000001848 */
[----:B------:R-:W1:Y:S07]  /*7e20*/  LDSM.16.MT88.4 R120, [R173+0x1800] ;  /* 0x00180000ad78783b */ /* 0x000e6e0000004200 */
[C---:B---3--:R-:W-:Y:S04]  /*7e30*/  HMMA.16816.F32 R76, R104.reuse, R116, R76 ;  /* 0x00000074684c723c */ /* 0x048fe8000000184c */
[----:B----4-:R-:W-:Y:S04]  /*7e40*/  FFMA.FTZ R102, R217, c[0x0][0x2d0], -R138 ;  /* 0x0000b400d9667a23 */ /* 0x010fe8000001088a */
[C---:B------:R-:W-:Y:S02]  /*7e50*/  HMMA.16816.F32 R80, R104.reuse, R118, R80 ;  /* 0x000000766850723c */ /* 0x040fe40000001850 */
[----:B------:R-:W3:Y:S06]  /*7e60*/  MUFU.EX2 R102, R102 ;  /* 0x0000006600667308 */ /* 0x000eec0000000800 */
[C---:B------:R-:W-:Y:S08]  /*7e70*/  HMMA.16816.F32 R84, R104.reuse, R108, R84 ;  /* 0x0000006c6854723c */ /* 0x040ff00000001854 */
[C---:B------:R-:W-:Y:S08]  /*7e80*/  HMMA.16816.F32 R88, R104.reuse, R110, R88 ;  /* 0x0000006e6858723c */ /* 0x040ff00000001858 */
[C---:B--2---:R-:W-:Y:S04]  /*7e90*/  HMMA.16816.F32 R92, R104.reuse, R112, R92 ;  /* 0x00000070685c723c */ /* 0x044fe8000000185c */
[----:B---3--:R-:W-:Y:S04]  /*7ea0*/  F2FP.PACK_AB R138, R102, R154 ;  /* 0x0000009a668a723e */ /* 0x008fe800000000ff */
[----:B------:R-:W-:Y:S08]  /*7eb0*/  HMMA.16816.F32 R96, R104, R114, R96 ;  /* 0x000000726860723c */ /* 0x000ff00000001860 */
[C---:B-1----:R-:W-:Y:S01]  /*7ec0*/  HMMA.16816.F32 R104, R136.reuse, R120, R4 ;  /* 0x000000788868723c */ /* 0x042fe20000001804 */
[----:B------:R-:W1:Y:S07]  /*7ed0*/  LDSM.16.MT88.4 R4, [R174+0x3800] ;  /* 0x00380000ae04783b */ /* 0x000e6e0000004200 */
[C---:B------:R-:W-:Y:S01]  /*7ee0*/  HMMA.16816.F32 R108, R136.reuse, R122, R8 ;  /* 0x0000007a886c723c */ /* 0x040fe20000001808 */
[----:B------:R-:W2:Y:S07]  /*7ef0*/  LDSM.16.MT88.4 R8, [R177+0x3800] ;  /* 0x00380000b108783b */ /* 0x000eae0000004200 */
[C---:B------:R-:W-:Y:S01]  /*7f00*/  HMMA.16816.F32 R112, R136.reuse, R124, R12 ;  /* 0x0000007c8870723c */ /* 0x040fe2000000180c */
[----:B------:R-:W3:Y:S07]  /*7f10*/  LDSM.16.MT88.4 R12, [R173+0x5800] ;  /* 0x00580000ad0c783b */ /* 0x000eee0000004200 */
[C---:B------:R-:W-:Y:S01]  /*7f20*/  HMMA.16816.F32 R116, R136.reuse, R126, R16 ;  /* 0x0000007e8874723c */ /* 0x040fe20000001810 */
[----:B------:R-:W4:Y:S07]  /*7f30*/  LDSM.16.MT88.4 R16, [R174+0x5800] ;  /* 0x00580000ae10783b */ /* 0x000f2e0000004200 */
[C---:B------:R-:W-:Y:S01]  /*7f40*/  HMMA.16816.F32 R120, R136.reuse, R128, R20 ;  /* 0x000000808878723c */ /* 0x040fe20000001814 */
[----:B------:R-:W5:Y:S07]  /*7f50*/  LDSM.16.MT88.4 R20, [R177+0x5800] ;  /* 0x00580000b114783b */ /* 0x000f6e0000004200 */
[C---:B------:R-:W-:Y:S08]  /*7f60*/  HMMA.16816.F32 R124, R136.reuse, R130, R24 ;  /* 0x00000082887c723c */ /* 0x040ff00000001818 */
[C---:B------:R-:W-:Y:S08]  /*7f70*/  HMMA.16816.F32 R128, R136.reuse, R132, R28 ;  /* 0x000000848880723c */ /* 0x040ff0000000181c */
[C---:B------:R-:W-:Y:S08]  /*7f80*/  HMMA.16816.F32 R132, R136.reuse, R134, R32 ;  /* 0x000000868884723c */ /* 0x040ff00000001820 */
[C---:B------:R-:W-:Y:S08]  /*7f90*/  HMMA.16816.F32 R36, R136.reuse, R140, R36 ;  /* 0x0000008c8824723c */ /* 0x040ff00000001824 */
[C---:B------:R-:W-:Y:S08]  /*7fa0*/  HMMA.16816.F32 R40, R136.reuse, R142, R40 ;  /* 0x0000008e8828723c */ /* 0x040ff00000001828 */
[C---:B-1----:R-:W-:Y:S08]  /*7fb0*/  HMMA.16816.F32 R44, R136.reuse, R4, R44 ;  /* 0x00000004882c723c */ /* 0x042ff0000000182c */
[C---:B------:R-:W-:Y:S01]  /*7fc0*/  HMMA.16816.F32 R48, R136.reuse, R6, R48 ;  /* 0x000000068830723c */ /* 0x040fe20000001830 */
[----:B------:R-:W1:Y:S07]  /*7fd0*/  LDSM.16.MT88.4 R4, [R176+0x5800] ;  /* 0x00580000b004783b */ /* 0x000e6e0000004200 */
[C---:B--2---:R-:W-:Y:S07]  /*7fe0*/  HMMA.16816.F32 R52, R136.reuse, R8, R52 ;  /* 0x000000088834723c */ /* 0x044fee0000001834 */
[-C--:B------:R-:W-:Y:S01]  /*7ff0*/  MOV R8, R3.reuse ;  /* 0x0000000300087202 */ /* 0x080fe20000000f00 */
[C---:B------:R-:W-:Y:S08]  /*8000*/  HMMA.16816.F32 R56, R136.reuse, R10, R56 ;  /* 0x0000000a8838723c */ /* 0x040ff00000001838 */
[C---:B------:R-:W-:Y:S08]  /*8010*/  HMMA.16816.F32 R60, R136.reuse, R144, R60 ;  /* 0x00000090883c723c */ /* 0x040ff0000000183c */
[C---:B------:R-:W-:Y:S08]  /*8020*/  HMMA.16816.F32 R64, R136.reuse, R146, R64 ;  /* 0x000000928840723c */ /* 0x040ff00000001840 */
[C---:B---3--:R-:W-:Y:S08]  /*8030*/  HMMA.16816.F32 R68, R136.reuse, R12, R68 ;  /* 0x0000000c8844723c */ /* 0x048ff00000001844 */
[C---:B------:R-:W-:Y:S08]  /*8040*/  HMMA.16816.F32 R72, R136.reuse, R14, R72 ;  /* 0x0000000e8848723c */ /* 0x040ff00000001848 */
[C---:B----4-:R-:W-:Y:S08]  /*8050*/  HMMA.16816.F32 R76, R136.reuse, R16, R76 ;  /* 0x00000010884c723c */ /* 0x050ff0000000184c */
[C---:B------:R-:W-:Y:S08]  /*8060*/  HMMA.16816.F32 R80, R136.reuse, R18, R80 ;  /* 0x000000128850723c */ /* 0x040ff00000001850 */
[C---:B-----5:R-:W-:Y:S08]  /*8070*/  HMMA.16816.F32 R84, R136.reuse, R20, R84 ;  /* 0x000000148854723c */ /* 0x060ff00000001854 */
[C---:B------:R-:W-:Y:S08]  /*8080*/  HMMA.16816.F32 R88, R136.reuse, R22, R88 ;  /* 0x000000168858723c */ /* 0x040ff00000001858 */
[C---:B-1----:R-:W-:Y:S07]  /*8090*/  HMMA.16816.F32 R92, R136.reuse, R4, R92 ;  /* 0x00000004885c723c */ /* 0x042fee000000185c */
[----:B------:R-:W-:Y:S01]  /*80a0*/  FADD.FTZ R4, R165, R2 ;  /* 0x00000002a5047221 */ /* 0x000fe20000010000 */
[----:B------:R-:W-:Y:S04]  /*80b0*/  HMMA.16816.F32 R96, R136, R6, R96 ;  /* 0x000000068860723c */ /* 0x000fe80000001860 */
[----:B------:R-:W-:Y:S02]  /*80c0*/  FADD.FTZ R2, R150, R0 ;  /* 0x0000000096027221 */ /* 0x000fe40000010000 */
[----:B------:R-:W-:Y:S02]  /*80d0*/  FADD.FTZ R0, R156, R4 ;  /* 0x000000049c007221 */ /* 0x000fe40000010000 */
[----:B------:R-:W-:Y:S04]  /*80e0*/  FADD.FTZ R2, R149, R2 ;  /* 0x0000000295027221 */ /* 0x000fe80000010000 */
[----:B------:R-:W-:Y:S02]  /*80f0*/  FADD.FTZ R0, R155, R0 ;  /* 0x000000009b007221 */ /* 0x000fe40000010000 */
[----:B------:R-:W-:Y:S02]  /*8100*/  FADD.FTZ R4, R148, R2 ;  /* 0x0000000294047221 */ /* 0x000fe40000010000 */
[----:B------:R-:W-:Y:S02]  /*8110*/  FADD.FTZ R2, R154, R0 ;  /* 0x000000009a027221 */ /* 0x000fe40000010000 */
[----:B------:R-:W-:Y:S02]  /*8120*/  FADD.FTZ R0, R103, R4 ;  /* 0x0000000467007221 */ /* 0x000fe40000010000 */
[----:B------:R-:W-:Y:S01]  /*8130*/  FADD.FTZ R218, R102, R2 ;  /* 0x0000000266da7221 */ /* 0x000fe20000010000 */
[----:B------:R-:W-:Y:S01]  /*8140*/  MOV R102, R3 ;  /* 0x0000000300667202 */ /* 0x000fe20000000f00 */
[----:B------:R-:W-:Y:S01]  /*8150*/  FADD.FTZ R219, R101, R0 ;  /* 0x0000000065db7221 */ /* 0x000fe20000010000 */
[----:B------:R-:W-:Y:S01]  /*8160*/  MOV R101, R100 ;  /* 0x0000006400657202 */ /* 0x000fe20000000f00 */
[----:B------:R-:W-:-:S05]  /*8170*/  @P3 BRA `(.L_x_44) ;  /* 0xffffd27000003947 */ /* 0x000fca000383ffff */
.L_x_43:
[----:B------:R-:W-:Y:S05]  /*8180*/  BRA.DIV ~URZ, `(.L_x_45) ;  /* 0x000050227f007947 */ /* 0x000fea000b800000 */
[----:B------:R-:W1:Y:S04]  /*8190*/  SHFL.BFLY PT, R0, R218, 0x2, 0x1f ;  /* 0x0c401f00da007f89 */ /* 0x000e6800000e0000 */
[----:B------:R-:W2:Y:S01]  /*81a0*/  SHFL.BFLY PT, R2, R219, 0x2, 0x1f ;  /* 0x0c401f00db027f89 */ /* 0x000ea200000e0000 */
[----:B-1----:R-:W-:-:S02]  /*81b0*/  FADD.FTZ R0, R0, R218 ;  /* 0x000000da00007221 */ /* 0x002fc40000010000 */
[----:B--2---:R-:W-:-:S03]  /*81c0*/  FADD.FTZ R4, R2, R219 ;  /* 0x000000db02047221 */ /* 0x004fc60000010000 */
[----:B------:R-:W1:Y:S04]  /*81d0*/  SHFL.BFLY PT, R5, R0, 0x1, 0x1f ;  /* 0x0c201f0000057f89 */ /* 0x000e6800000e0000 */
[----:B------:R2:W3:Y:S01]  /*81e0*/  SHFL.BFLY PT, R3, R4, 0x1, 0x1f ;  /* 0x0c201f0004037f89 */ /* 0x0004e200000e0000 */
[----:B-1----:R-:W-:-:S05]  /*81f0*/  FADD.FTZ R0, R0, R5 ;  /* 0x0000000500007221 */ /* 0x002fca0000010000 */
.L_x_114:
[----:B------:R-:W-:Y:S01]  /*8200*/  FSETP.NE.FTZ.AND P1, PT, R0, RZ, PT ;  /* 0x000000ff0000720b */ /* 0x000fe20003f35000 */
[----:B---3--:R-:W-:Y:S01]  /*8210*/  FADD.FTZ R3, R3, R4 ;  /* 0x0000000403037221 */ /* 0x008fe20000010000 */
[----:B------:R-:W-:Y:S02]  /*8220*/  MOV R2, RZ ;  /* 0x000000ff00027202 */ /* 0x000fe40000000f00 */
[----:B------:R-:W-:Y:S02]  /*8230*/  MOV R21, 0xff800000 ;  /* 0xff80000000157802 */ /* 0x000fe40000000f00 */
[----:B------:R-:W-:-:S02]  /*8240*/  FSETP.NE.FTZ.AND P0, PT, R3, RZ, PT ;  /* 0x000000ff0300720b */ /* 0x000fc40003f15000 */
[----:B------:R-:W-:-:S05]  /*8250*/  MOV R20, 0xff800000 ;  /* 0xff80000000147802 */ /* 0x000fca0000000f00 */
[----:B------:R-:W1:Y:S01]  /*8260*/  @P1 MUFU.LG2 R5, R0 ;  /* 0x0000000000051308 */ /* 0x000e620000000c00 */
[----:B--2---:R-:W-:-:S05]  /*8270*/  @P1 MOV R4, 0x3f317218 ;  /* 0x3f31721800041802 */ /* 0x004fca0000000f00 */
[----:B------:R-:W-:Y:S02]  /*8280*/  @P1 FMUL.FTZ R4, R4, c[0x0][0x2d0] ;  /* 0x0000b40004041a20 */ /* 0x000fe40000410000 */
[----:B------:R2:W3:Y:S01]  /*8290*/  @P1 MUFU.RCP R2, R0 ;  /* 0x0000000000021308 */ /* 0x0004e20000001000 */
[----:B-1----:R-:W-:-:S04]  /*82a0*/  @P1 FMUL.FTZ R5, R5, 0.69314718246459960938 ;  /* 0x3f31721805051820 */ /* 0x002fc80000410000 */
[----:B------:R-:W-:Y:S01]  /*82b0*/  @P1 FFMA.FTZ R21, R4, R100, R5 ;  /* 0x0000006404151223 */ /* 0x000fe20000010005 */
[----:B------:R-:W-:Y:S02]  /*82c0*/  MOV R4, 0x1 ;  /* 0x0000000100047802 */ /* 0x000fe40000000f00 */
[----:B--2---:R-:W-:Y:S01]  /*82d0*/  MOV R0, RZ ;  /* 0x000000ff00007202 */ /* 0x004fe20000000f00 */
[C---:B---3--:R-:W-:Y:S02]  /*82e0*/  FMUL.FTZ R140, R2.reuse, R68 ;  /* 0x00000044028c7220 */ /* 0x048fe40000410000 */
[C---:B------:R-:W-:Y:S02]  /*82f0*/  FMUL.FTZ R141, R2.reuse, R69 ;  /* 0x00000045028d7220 */ /* 0x040fe40000410000 */
[C---:B------:R-:W-:Y:S01]  /*8300*/  FMUL.FTZ R138, R2.reuse, R104 ;  /* 0x00000068028a7220 */ /* 0x040fe20000410000 */
[----:B------:R-:W1:Y:S01]  /*8310*/  @P0 MUFU.RCP R0, R3 ;  /* 0x0000000300000308 */ /* 0x000e620000001000 */
        /* <DEDUP_REMOVED lines=45> */
[----:B------:R2:W3:Y:S01]  /*85f0*/  @P0 MUFU.LG2 R2, R3 ;  /* 0x0000000300020308 */ /* 0x0004e20000000c00 */
[C---:B-1----:R-:W-:Y:S02]  /*8600*/  FMUL.FTZ R88, R0.reuse, R118 ;  /* 0x0000007600587220 */ /* 0x042fe40000410000 */
[C---:B------:R-:W-:Y:S02]  /*8610*/  FMUL.FTZ R89, R0.reuse, R119 ;  /* 0x0000007700597220 */ /* 0x040fe40000410000 */
[C---:B------:R-:W-:Y:S02]  /*8620*/  FMUL.FTZ R150, R0.reuse, R126 ;  /* 0x0000007e00967220 */ /* 0x040fe40000410000 */
[----:B------:R-:W-:-:S02]  /*8630*/  FMUL.FTZ R151, R0, R127 ;  /* 0x0000007f00977220 */ /* 0x000fc40000410000 */
[C---:B------:R-:W-:Y:S02]  /*8640*/  FMUL.FTZ R118, R0.reuse, R134 ;  /* 0x0000008600767220 */ /* 0x040fe40000410000 */
[C---:B------:R-:W-:Y:S02]  /*8650*/  FMUL.FTZ R119, R0.reuse, R135 ;  /* 0x0000008700777220 */ /* 0x040fe40000410000 */
[C---:B------:R-:W-:Y:S02]  /*8660*/  FMUL.FTZ R146, R0.reuse, R110 ;  /* 0x0000006e00927220 */ /* 0x040fe40000410000 */
[----:B------:R-:W-:Y:S01]  /*8670*/  FMUL.FTZ R147, R0, R111 ;  /* 0x0000006f00937220 */ /* 0x000fe20000410000 */
[----:B--2---:R-:W-:Y:S01]  /*8680*/  @P0 MOV R3, 0x3f317218 ;  /* 0x3f31721800030802 */ /* 0x004fe20000000f00 */
[----:B---3--:R-:W-:Y:S02]  /*8690*/  @P0 FMUL.FTZ R2, R2, 0.69314718246459960938 ;  /* 0x3f31721802020820 */ /* 0x008fe40000410000 */
[----:B------:R-:W-:-:S02]  /*86a0*/  FMUL.FTZ R144, R0, R114 ;  /* 0x0000007200907220 */ /* 0x000fc40000410000 */
[----:B------:R-:W-:Y:S02]  /*86b0*/  @P0 FMUL.FTZ R3, R3, c[0x0][0x2d0] ;  /* 0x0000b40003030a20 */ /* 0x000fe40000410000 */
        /* <DEDUP_REMOVED lines=38> */
[----:B------:R-:W-:Y:S01]  /*8920*/  FMUL.FTZ R47, R0, R99 ;  /* 0x00000063002f7220 */ /* 0x000fe20000410000 */
[----:B------:R-:W-:Y:S01]  /*8930*/  PRMT R0, R4, 0x7610, R0 ;  /* 0x0000761004007816 */ /* 0x000fe20000000000 */
[----:B------:R-:W-:Y:S02]  /*8940*/  @P0 FFMA.FTZ R20, R3, R8, R2 ;  /* 0x0000000803140223 */ /* 0x000fe40000010002 */
.L_x_28:
[----:B--2---:R-:W2:Y:S01]  /*8950*/  S2R R2, SR_TID.X ;  /* 0x0000000000027919 */ /* 0x004ea20000002100 */
[----:B------:R-:W-:Y:S01]  /*8960*/  BSSY B0, `(.L_x_46) ;  /* 0x0000010000007945 */ /* 0x000fe20003800000 */
[----:B--2---:R-:W-:-:S13]  /*8970*/  LOP3.LUT P0, RZ, R2, 0xff, RZ, 0xc0, !PT ;  /* 0x000000ff02ff7812 */ /* 0x004fda000780c0ff */
[----:B------:R-:W-:Y:S05]  /*8980*/  @P0 BRA `(.L_x_47) ;  /* 0x000000d000000947 */ /* 0x000fea0003800000 */
[----:B------:R-:W2:Y:S01]  /*8990*/  S2R R4, SR_LANEID ;  /* 0x0000000000047919 */ /* 0x000ea20000000000 */
[----:B------:R-:W-:Y:S01]  /*89a0*/  VOTEU.ANY UR4, UPT, PT ;  /* 0x0000000000047886 */ /* 0x000fe200038e0100 */
[----:B-1----:R-:W-:Y:S01]  /*89b0*/  IMAD.MOV.U32 R5, RZ, RZ, c[0x0][0x564] ;  /* 0x00015900ff057624 */ /* 0x002fe200078e00ff */
[----:B------:R-:W2:Y:S08]  /*89c0*/  FLO.U32 R3, UR4 ;  /* 0x0000000400037d00 */ /* 0x000eb000080e0000 */
[----:B------:R-:W1:Y:S01]  /*89d0*/  POPC R2, UR4 ;  /* 0x0000000400027d09 */ /* 0x000e620008000000 */
[----:B--2---:R-:W-:Y:S01]  /*89e0*/  ISETP.EQ.U32.AND P0, PT, R3, R4, PT ;  /* 0x000000040300720c */ /* 0x004fe20003f02070 */
[----:B------:R-:W-:-:S12]  /*89f0*/  IMAD.MOV.U32 R4, RZ, RZ, c[0x0][0x560] ;  /* 0x00015800ff047624 */ /* 0x000fd800078e00ff */
[----:B-1----:R1:W2:Y:S04]  /*8a00*/  @P0 ATOMG.E.ADD.STRONG.GPU PT, R2, [R4.64], R2 ;  /* 0x00000002040209a8 */ /* 0x0022a800081ee1c6 */
[----:B-1----:R-:W1:Y:S04]  /*8a10*/  S2R R4, SR_LTMASK ;  /* 0x0000000000047919 */ /* 0x002e680000003900 */
[----:B--2---:R1:W2:Y:S02]  /*8a20*/  SHFL.IDX PT, R3, R2, R3, 0x1f ;  /* 0x00001f0302037589 */ /* 0x0042a400000e0000 */
[----:B-1----:R-:W-:-:S06]  /*8a30*/  LOP3.LUT R2, R4, UR4, RZ, 0xc0, !PT ;  /* 0x0000000404027c12 */ /* 0x002fcc000f8ec0ff */
[----:B------:R-:W2:Y:S02]  /*8a40*/  POPC R2, R2 ;  /* 0x0000000200027309 */ /* 0x000ea40000000000 */
[----:B--2---:R-:W-:-:S06]  /*8a50*/  IADD3 R224, R3, c[0x0][0xc], R2 ;  /* 0x0000030003e07a10 */ /* 0x004fcc0007ffe002 */
.L_x_47:
[----:B------:R-:W-:Y:S05]  /*8a60*/  BSYNC B0 ;  /* 0x0000000000007941 */ /* 0x000fea0003800000 */
.L_x_46:
[----:B------:R-:W-:Y:S01]  /*8a70*/  PRMT R0, R0, 0x9910, RZ ;  /* 0x0000991000007816 */ /* 0x000fe200000000ff */
[----:B------:R-:W-:Y:S01]  /*8a80*/  BSSY B1, `(.L_x_48) ;  /* 0x000034d000017945 */ /* 0x000fe20003800000 */
[----:B------:R-:W-:Y:S02]  /*8a90*/  IMAD.MOV.U32 R78, RZ, RZ, R224 ;  /* 0x000000ffff4e7224 */ /* 0x000fe400078e00e0 */
[----:B------:R-:W-:-:S13]  /*8aa0*/  ISETP.NE.AND P0, PT, R0, RZ, PT ;  /* 0x000000ff0000720c */ /* 0x000fda0003f05270 */
[----:B------:R-:W-:Y:S05]  /*8ab0*/  @!P0 BRA `(.L_x_49) ;  /* 0x0000283000008947 */ /* 0x000fea0003800000 */
[----:B------:R-:W2:Y:S04]  /*8ac0*/  LDL R12, [R1+0x10] ;  /* 0x00001000010c7983 */ /* 0x000ea80000100800 */
[----:B------:R-:W3:Y:S04]  /*8ad0*/  LDL R11, [R1+0x14] ;  /* 0x00001400010b7983 */ /* 0x000ee80000100800 */
[----:B------:R-:W4:Y:S04]  /*8ae0*/  LDL R8, [R1+0x1c] ;  /* 0x00001c0001087983 */ /* 0x000f280000100800 */
[----:B------:R-:W4:Y:S04]  /*8af0*/  LDL R10, [R1+0x18] ;  /* 0x00001800010a7983 */ /* 0x000f280000100800 */
[----:B------:R-:W4:Y:S04]  /*8b00*/  LDL R7, [R1+0x2c] ;  /* 0x00002c0001077983 */ /* 0x000f280000100800 */
[----:B------:R-:W4:Y:S04]  /*8b10*/  LDL R6, [R1+0x24] ;  /* 0x0000240001067983 */ /* 0x000f280000100800 */
[----:B-1----:R-:W4:Y:S04]  /*8b20*/  LDL R5, [R1+0x28] ;  /* 0x0000280001057983 */ /* 0x002f280000100800 */
[----:B------:R-:W4:Y:S01]  /*8b30*/  LDL R9, [R1+0x20] ;  /* 0x0000200001097983 */ /* 0x000f220000100800 */
[----:B------:R-:W-:Y:S01]  /*8b40*/  WARPSYNC 0xffffffff ;  /* 0xffffffff00007948 */ /* 0x000fe20003800000 */
[----:B------:R-:W-:-:S02]  /*8b50*/  F2FP.PACK_AB R0, R139, R138 ;  /* 0x0000008a8b00723e */ /* 0x000fc400000000ff */
[----:B------:R-:W-:Y:S01]  /*8b60*/  BAR.SYNC.DEFER_BLOCKING 0x1, 0x100 ;  /* 0x0044000000007b1d */ /* 0x000fe20000010000 */
[----:B------:R-:W-:Y:S02]  /*8b70*/  F2FP.PACK_AB R2, R149, R148 ;  /* 0x000000949502723e */ /* 0x000fe400000000ff */
[----:B------:R-:W-:Y:S02]  /*8b80*/  F2FP.PACK_AB R3, R101, R100 ;  /* 0x000000646503723e */ /* 0x000fe400000000ff */
[----:B------:R-:W-:Y:S02]  /*8b90*/  F2FP.PACK_AB R4, R123, R122 ;  /* 0x0000007a7b04723e */ /* 0x000fe400000000ff */
[----:B------:R-:W-:-:S04]  /*8ba0*/  ISETP.NE.U32.AND P2, PT, RZ, c[0x0][0x508], PT ;  /* 0x00014200ff007a0c */ /* 0x000fc80003f45070 */
[----:B------:R-:W-:Y:S02]  /*8bb0*/  ISETP.NE.AND.EX P2, PT, RZ, c[0x0][0x50c], PT, P2 ;  /* 0x00014300ff007a0c */ /* 0x000fe40003f45320 */
[----:B------:R-:W-:-:S04]  /*8bc0*/  ISETP.NE.U32.AND P1, PT, RZ, c[0x0][0x500], PT ;  /* 0x00014000ff007a0c */ /* 0x000fc80003f25070 */
[----:B------:R-:W-:Y:S01]  /*8bd0*/  ISETP.NE.AND.EX P1, PT, RZ, c[0x0][0x504], PT, P1 ;  /* 0x00014100ff007a0c */ /* 0x000fe20003f25310 */
[----:B--2---:R1:W-:Y:S04]  /*8be0*/  STS [R12], R0 ;  /* 0x000000000c007388 */ /* 0x0043e80000000800 */
[----:B------:R2:W-:Y:S04]  /*8bf0*/  STS [R12+0x400], R2 ;  /* 0x000400020c007388 */ /* 0x0005e80000000800 */
[----:B---3--:R3:W-:Y:S01]  /*8c00*/  STS [R11], R3 ;  /* 0x000000030b007388 */ /* 0x0087e20000000800 */
[----:B-1----:R-:W-:-:S02]  /*8c10*/  F2FP.PACK_AB R0, R147, R146 ;  /* 0x000000929300723e */ /* 0x002fc400000000ff */
[----:B--2---:R-:W-:-:S03]  /*8c20*/  F2FP.PACK_AB R2, R103, R102 ;  /* 0x000000666702723e */ /* 0x004fc600000000ff */
[----:B------:R1:W-:Y:S01]  /*8c30*/  STS [R11+0x400], R0 ;  /* 0x000400000b007388 */ /* 0x0003e20000000800 */
[----:B---3--:R-:W-:-:S03]  /*8c40*/  F2FP.PACK_AB R3, R145, R144 ;  /* 0x000000909103723e */ /* 0x008fc600000000ff */
[----:B----4-:R2:W-:Y:S04]  /*8c50*/  STS [R8], R2 ;  /* 0x0000000208007388 */ /* 0x0105e80000000800 */
[----:B------:R3:W-:Y:S01]  /*8c60*/  STS [R8+0x400], R3 ;  /* 0x0004000308007388 */ /* 0x0007e20000000800 */
[----:B-1----:R-:W-:Y:S02]  /*8c70*/  F2FP.PACK_AB R0, R105, R104 ;  /* 0x000000686900723e */ /* 0x002fe400000000ff */
[----:B--2---:R-:W-:-:S03]  /*8c80*/  F2FP.PACK_AB R2, R89, R88 ;  /* 0x000000585902723e */ /* 0x004fc600000000ff */
[----:B------:R1:W-:Y:S01]  /*8c90*/  STS [R10], R0 ;  /* 0x000000000a007388 */ /* 0x0003e20000000800 */
[----:B---3--:R-:W-:-:S03]  /*8ca0*/  F2FP.PACK_AB R3, R109, R108 ;  /* 0x0000006c6d03723e */ /* 0x008fc600000000ff */
[----:B------:R2:W-:Y:S04]  /*8cb0*/  STS [R10+0x400], R2 ;  /* 0x000400020a007388 */ /* 0x0005e80000000800 */
[----:B------:R3:W-:Y:S01]  /*8cc0*/  STS [R7], R3 ;  /* 0x0000000307007388 */ /* 0x0007e20000000800 */
[----:B-1----:R-:W-:Y:S02]  /*8cd0*/  F2FP.PACK_AB R0, R93, R92 ;  /* 0x0000005c5d00723e */ /* 0x002fe400000000ff */
[----:B--2---:R-:W-:-:S03]  /*8ce0*/  F2FP.PACK_AB R2, R113, R112 ;  /* 0x000000707102723e */ /* 0x004fc600000000ff */
[----:B------:R1:W-:Y:S01]  /*8cf0*/  STS [R7+0x400], R0 ;  /* 0x0004000007007388 */ /* 0x0003e20000000800 */
[----:B---3--:R-:W-:-:S03]  /*8d00*/  F2FP.PACK_AB R3, R151, R150 ;  /* 0x000000969703723e */ /* 0x008fc600000000ff */
[----:B------:R2:W-:Y:S04]  /*8d10*/  STS [R6], R2 ;  /* 0x0000000206007388 */ /* 0x0005e80000000800 */
        /* <DEDUP_REMOVED lines=11> */
[----:B------:R2:W-:Y:S04]  /*8dd0*/  STS [R12+0x4000], R2 ;  /* 0x004000020c007388 */ /* 0x0005e80000000800 */
[----:B------:R3:W-:Y:S01]  /*8de0*/  STS [R12+0x4400], R3 ;  /* 0x004400030c007388 */ /* 0x0007e20000000800 */
        /* <DEDUP_REMOVED lines=29> */
[----:B------:R3:W-:Y:S04]  /*8fc0*/  STS [R12+0x8000], R4 ;  /* 0x008000040c007388 */ /* 0x0007e80000000800 */
[----:B------:R4:W-:Y:S01]  /*8fd0*/  STS [R12+0x8400], R2 ;  /* 0x008400020c007388 */ /* 0x0009e20000000800 */
[----:B-1----:R-:W-:Y:S02]  /*8fe0*/  F2FP.PACK_AB R0, R69, R68 ;  /* 0x000000444500723e */ /* 0x002fe400000000ff */
[----:B--2---:R-:W-:-:S03]  /*8ff0*/  F2FP.PACK_AB R3, R73, R72 ;  /* 0x000000484903723e */ /* 0x004fc600000000ff */
[----:B------:R1:W-:Y:S01]  /*9000*/  STS [R11+0x8000], R0 ;  /* 0x008000000b007388 */ /* 0x0003e20000000800 */
[----:B---3--:R-:W-:Y:S02]  /*9010*/  F2FP.PACK_AB R4, R59, R58 ;  /* 0x0000003a3b04723e */ /* 0x008fe400000000ff */
[----:B----4-:R-:W-:-:S03]  /*9020*/  F2FP.PACK_AB R2, R63, R62 ;  /* 0x0000003e3f02723e */ /* 0x010fc600000000ff */
[----:B------:R2:W-:Y:S04]  /*9030*/  STS [R11+0x8400], R4 ;  /* 0x008400040b007388 */ /* 0x0005e80000000800 */
[----:B------:R3:W-:Y:S04]  /*9040*/  STS [R8+0x8000], R3 ;  /* 0x0080000308007388 */ /* 0x0007e80000000800 */
[----:B------:R4:W-:Y:S01]  /*9050*/  STS [R8+0x8400], R2 ;  /* 0x0084000208007388 */ /* 0x0009e20000000800 */
[----:B-1----:R-:W-:-:S05]  /*9060*/  F2FP.PACK_AB R0, R77, R76 ;  /* 0x0000004c4d00723e */ /* 0x002fca00000000ff */
[----:B------:R1:W-:Y:S01]  /*9070*/  STS [R10+0x8000], R0 ;  /* 0x008000000a007388 */ /* 0x0003e20000000800 */
[----:B--2---:R-:W-:Y:S02]  /*9080*/  F2FP.PACK_AB R4, R75, R74 ;  /* 0x0000004a4b04723e */ /* 0x004fe400000000ff */
[----:B---3--:R-:W-:-:S03]  /*9090*/  F2FP.PACK_AB R3, R143, R142 ;  /* 0x0000008e8f03723e */ /* 0x008fc600000000ff */
[----:B------:R2:W-:Y:S01]  /*90a0*/  STS [R10+0x8400], R4 ;  /* 0x008400040a007388 */ /* 0x0005e20000000800 */
[----:B----4-:R-:W-:-:S03]  /*90b0*/  F2FP.PACK_AB R2, R71, R70 ;  /* 0x000000464702723e */ /* 0x010fc600000000ff */
[----:B------:R3:W-:Y:S04]  /*90c0*/  STS [R7+0x8000], R3 ;  /* 0x0080000307007388 */ /* 0x0007e80000000800 */
[----:B------:R3:W-:Y:S01]  /*90d0*/  STS [R7+0x8400], R2 ;  /* 0x0084000207007388 */ /* 0x0007e20000000800 */
[----:B------:R-:W-:-:S03]  /*90e0*/  IMAD.MOV.U32 R12, RZ, RZ, c[0x0][0x388] ;  /* 0x0000e200ff0c7624 */ /* 0x000fc600078e00ff */
[----:B------:R-:W4:Y:S01]  /*90f0*/  LDL.LU R8, [R1+0x8] ;  /* 0x0000080001087983 */ /* 0x000f220000300800 */
[----:B-1----:R-:W-:-:S05]  /*9100*/  F2FP.PACK_AB R0, R85, R84 ;  /* 0x000000545500723e */ /* 0x002fca00000000ff */
[----:B------:R1:W-:Y:S01]  /*9110*/  STS [R6+0x8000], R0 ;  /* 0x0080000006007388 */ /* 0x0003e20000000800 */
[----:B--2---:R-:W-:Y:S02]  /*9120*/  @P2 LEA R4, P0, R228, c[0x0][0x508], 0x2 ;  /* 0x00014200e4042a11 */ /* 0x004fe400078010ff */
[----:B---3--:R-:W-:Y:S02]  /*9130*/  F2FP.PACK_AB R3, R67, R66 ;  /* 0x000000424303723e */ /* 0x008fe400000000ff */
[----:B------:R-:W-:-:S03]  /*9140*/  F2FP.PACK_AB R2, R81, R80 ;  /* 0x000000505102723e */ /* 0x000fc600000000ff */
[----:B------:R2:W-:Y:S04]  /*9150*/  STS [R6+0x8400], R3 ;  /* 0x0084000306007388 */ /* 0x0005e80000000800 */
[----:B------:R3:W-:Y:S01]  /*9160*/  STS [R5+0x8000], R2 ;  /* 0x0080000205007388 */ /* 0x0007e20000000800 */
[----:B-1----:R-:W-:-:S05]  /*9170*/  F2FP.PACK_AB R0, R55, R54 ;  /* 0x000000363700723e */ /* 0x002fca00000000ff */
[----:B------:R1:W-:Y:S01]  /*9180*/  STS [R5+0x8400], R0 ;  /* 0x0084000005007388 */ /* 0x0003e20000000800 */
[----:B--2---:R-:W-:Y:S01]  /*9190*/  F2FP.PACK_AB R3, R49, R48 ;  /* 0x000000303103723e */ /* 0x004fe200000000ff */
[----:B------:R-:W-:Y:S02]  /*91a0*/  IMAD.MOV.U32 R6, RZ, RZ, 0x4 ;  /* 0x00000004ff067424 */ /* 0x000fe400078e00ff */
[----:B---3--:R-:W-:Y:S02]  /*91b0*/  IMAD.MOV.U32 R2, RZ, RZ, RZ ;  /* 0x000000ffff027224 */ /* 0x008fe400078e00ff */
[----:B------:R-:W-:Y:S01]  /*91c0*/  STS [R9+0x8000], R3 ;  /* 0x0080000309007388 */ /* 0x000fe20000000800 */
[C---:B------:R-:W-:Y:S01]  /*91d0*/  IMAD.WIDE R6, R228.reuse, R6, c[0x0][0x500] ;  /* 0x00014000e4067625 */ /* 0x040fe200078e0206 */
[----:B-1----:R-:W-:Y:S02]  /*91e0*/  F2FP.PACK_AB R0, R47, R46 ;  /* 0x0000002e2f00723e */ /* 0x002fe400000000ff */
[----:B------:R-:W-:-:S03]  /*91f0*/  @P2 LEA.HI.X R5, R228, c[0x0][0x50c], R251, 0x2, P0 ;  /* 0x00014300e4052a11 */ /* 0x000fc600000f14fb */
[----:B------:R1:W-:Y:S04]  /*9200*/  STS [R9+0x8400], R0 ;  /* 0x0084000009007388 */ /* 0x0003e80000000800 */
[----:B------:R-:W-:Y:S06]  /*9210*/  BAR.SYNC.DEFER_BLOCKING 0x1, 0x100 ;  /* 0x0044000000007b1d */ /* 0x000fec0000010000 */
[----:B------:R2:W5:Y:S04]  /*9220*/  @P2 LDG.E R12, [R4.64] ;  /* 0x00000006040c2981 */ /* 0x000568000c1e1900 */
[----:B------:R2:W5:Y:S01]  /*9230*/  @P1 LDG.E R2, [R6.64] ;  /* 0x0000000606021981 */ /* 0x000562000c1e1900 */
[----:B----4-:R-:W-:-:S04]  /*9240*/  ISETP.NE.AND P0, PT, R8, RZ, PT ;  /* 0x000000ff0800720c */ /* 0x010fc80003f05270 */
[----:B-1----:R-:W-:Y:S01]  /*9250*/  SEL R0, R8, c[0x0][0x3d4], P0 ;  /* 0x0000f50008007a07 */ /* 0x002fe20000000000 */
[----:B------:R-:W-:Y:S05]  /*9260*/  @P2 BRA `(.L_x_50) ;  /* 0x0000004000002947 */ /* 0x000fea0003800000 */
[----:B--2---:R-:W-:Y:S05]  /*9270*/  @!P1 BRA `(.L_x_50) ;  /* 0x0000003000009947 */ /* 0x004fea0003800000 */
[----:B-----5:R1:W2:Y:S04]  /*9280*/  LDG.E R12, [R6.64] ;  /* 0x00000006060c7981 */ /* 0x0202a8000c1e1900 */
[----:B-1----:R-:W2:Y:S02]  /*9290*/  LDG.E R6, [R6.64+0x4] ;  /* 0x0000040606067981 */ /* 0x002ea4000c1e1900 */
[----:B--2---:R-:W-:Y:S02]  /*92a0*/  IADD3 R12, -R12, R6, RZ ;  /* 0x000000060c0c7210 */ /* 0x004fe40007ffe1ff */
.L_x_50:
[----:B--2---:R-:W2:Y:S04]  /*92b0*/  LDL R3, [R1+0x3c] ;  /* 0x00003c0001037983 */ /* 0x004ea80000100800 */
[----:B------:R-:W3:Y:S01]  /*92c0*/  LDL R13, [R1+0xc] ;  /* 0x00000c00010d7983 */ /* 0x000ee20000100800 */
[----:B------:R-:W-:Y:S01]  /*92d0*/  IMAD.MOV.U32 R10, RZ, RZ, 0x368 ;  /* 0x00000368ff0a7424 */ /* 0x000fe200078e00ff */
[----:B------:R-:W-:Y:S01]  /*92e0*/  ISETP.GT.AND P3, PT, R0, 0x1, PT ;  /* 0x000000010000780c */ /* 0x000fe20003f64270 */
[----:B------:R-:W-:Y:S01]  /*92f0*/  IMAD.MOV.U32 R0, RZ, RZ, c[0x0][0x4e8] ;  /* 0x00013a00ff007624 */ /* 0x000fe200078e00ff */
[----:B------:R-:W4:Y:S01]  /*9300*/  LDL R22, [R1+0x38] ;  /* 0x0000380001167983 */ /* 0x000f220000100800 */
[----:B------:R-:W-:-:S02]  /*9310*/  ISETP.NE.U32.AND P0, PT, RZ, c[0x0][0x500], PT ;  /* 0x00014000ff007a0c */ /* 0x000fc40003f05070 */
[----:B------:R-:W-:Y:S02]  /*9320*/  SEL R10, R10, 0x328, P3 ;  /* 0x000003280a0a7807 */ /* 0x000fe40001800000 */
[----:B------:R-:W-:Y:S02]  /*9330*/  ISETP.NE.AND.EX P0, PT, RZ, c[0x0][0x504], PT, P0 ;  /* 0x00014100ff007a0c */ /* 0x000fe40003f05300 */
[----:B------:R-:W1:Y:S01]  /*9340*/  LDC.64 R6, c[0x0][R10+0x170] ;  /* 0x00005c000a067b82 */ /* 0x000e620000000a00 */
[----:B------:R-:W-:Y:S02]  /*9350*/  ISETP.NE.AND P2, PT, R0, 0x1, PT ;  /* 0x000000010000780c */ /* 0x000fe40003f45270 */
[----:B------:R-:W-:Y:S02]  /*9360*/  SEL R0, R228, RZ, !P0 ;  /* 0x000000ffe4007207 */ /* 0x000fe40004000000 */
[----:B------:R-:W-:-:S03]  /*9370*/  SEL R5, R251, RZ, !P0 ;  /* 0x000000fffb057207 */ /* 0x000fc60004000000 */
[----:B------:R-:W1:Y:S08]  /*9380*/  LDC.64 R14, c[0x0][R10+0x168] ;  /* 0x00005a000a0e7b82 */ /* 0x000e700000000a00 */
[----:B------:R1:W2:Y:S08]  /*9390*/  LDC.64 R18, c[0x0][R10+0x178] ;  /* 0x00005e000a127b82 */ /* 0x0002b00000000a00 */
[----:B------:R1:W2:Y:S01]  /*93a0*/  LDC.64 R16, c[0x0][R10+0x160] ;  /* 0x000058000a107b82 */ /* 0x0002a20000000a00 */
[----:B------:R-:W1:Y:S02]  /*93b0*/  S2R R23, SR_TID.X ;  /* 0x0000000000177919 */ /* 0x000e640000002100 */
[----:B-1----:R-:W-:-:S04]  /*93c0*/  IMAD R4, R7, R0, RZ ;  /* 0x0000000007047224 */ /* 0x002fc800078e02ff */
[C---:B------:R-:W-:Y:S02]  /*93d0*/  IMAD R11, R6.reuse, R5, R4 ;  /* 0x00000005060b7224 */ /* 0x040fe400078e0204 */
[----:B------:R-:W-:-:S04]  /*93e0*/  IMAD.WIDE.U32 R6, R6, R0, RZ ;  /* 0x0000000006067225 */ /* 0x000fc800078e00ff */
[----:B------:R-:W-:-:S04]  /*93f0*/  IMAD.WIDE.U32 R8, R14, R234, RZ ;  /* 0x000000ea0e087225 */ /* 0x000fc800078e00ff */
[----:B------:R-:W-:Y:S01]  /*9400*/  IMAD R10, R15, R234, RZ ;  /* 0x000000ea0f0a7224 */ /* 0x000fe200078e02ff */
[--C-:B-----5:R-:W-:Y:S02]  /*9410*/  IADD3 R14, P1, P0, R6, R8, R2.reuse ;  /* 0x00000008060e7210 */ /* 0x120fe4000783e002 */
[----:B------:R-:W-:Y:S02]  /*9420*/  SHF.R.S32.HI R6, RZ, 0x1f, R2 ;  /* 0x0000001fff067819 */ /* 0x000fe40000011402 */
[----:B------:R-:W-:-:S04]  /*9430*/  SHF.R.S32.HI R15, RZ, 0x1f, R23 ;  /* 0x0000001fff0f7819 */ /* 0x000fc80000011417 */
[----:B------:R-:W-:-:S04]  /*9440*/  LEA.HI R15, R15, R23, RZ, 0x5 ;  /* 0x000000170f0f7211 */ /* 0x000fc800078f28ff */
[----:B------:R-:W-:-:S05]  /*9450*/  LOP3.LUT R15, R15, 0xffffffe0, RZ, 0xc0, !PT ;  /* 0xffffffe00f0f7812 */ /* 0x000fca00078ec0ff */
[----:B------:R-:W-:Y:S02]  /*9460*/  IMAD.IADD R15, R23, 0x1, -R15 ;  /* 0x00000001170f7824 */ /* 0x000fe400078e0a0f */
[----:B--2---:R-:W-:-:S04]  /*9470*/  IMAD R3, R225, 0x80, R3 ;  /* 0x00000080e1037824 */ /* 0x004fc800078e0203 */
[----:B------:R-:W-:-:S04]  /*9480*/  @P2 IMAD.HI.U32 R5, R3, c[0x0][0x4ec], RZ ;  /* 0x00013b0003052a27 */ /* 0x000fc800078e00ff */
[----:B------:R-:W-:Y:S01]  /*9490*/  IMAD.MOV.U32 R4, RZ, RZ, R3 ;  /* 0x000000ffff047224 */ /* 0x000fe200078e0003 */
[----:B------:R-:W-:Y:S02]  /*94a0*/  @P2 SHF.R.U32.HI R4, RZ, c[0x0][0x4f0], R5 ;  /* 0x00013c00ff042a19 */ /* 0x000fe40000011605 */
[----:B---3--:R-:W-:Y:S01]  /*94b0*/  SEL R5, R13, RZ, P3 ;  /* 0x000000ff0d057207 */ /* 0x008fe20001800000 */
[----:B------:R-:W-:Y:S02]  /*94c0*/  IMAD.IADD R13, R7, 0x1, R11 ;  /* 0x00000001070d7824 */ /* 0x000fe400078e020b */
[----:B------:R-:W-:Y:S02]  /*94d0*/  IMAD.IADD R7, R9, 0x1, R10 ;  /* 0x0000000109077824 */ /* 0x000fe400078e020a */
[----:B------:R-:W-:Y:S02]  /*94e0*/  IMAD.MOV R10, RZ, RZ, -R4 ;  /* 0x000000ffff0a7224 */ /* 0x000fe400078e0a04 */
[----:B------:R-:W-:-:S02]  /*94f0*/  IMAD R11, R19, R5, RZ ;  /* 0x00000005130b7224 */ /* 0x000fc400078e02ff */
[----:B------:R-:W-:Y:S01]  /*9500*/  IMAD.WIDE.U32 R8, R18, R5, RZ ;  /* 0x0000000512087225 */ /* 0x000fe200078e00ff */
[----:B------:R-:W-:-:S03]  /*9510*/  IADD3.X R13, R13, R7, R6, P1, P0 ;  /* 0x000000070d0d7210 */ /* 0x000fc60000fe0406 */
[----:B------:R-:W-:Y:S01]  /*9520*/  IMAD R5, R10, c[0x0][0x4e8], R3 ;  /* 0x00013a000a057a24 */ /* 0x000fe200078e0203 */
[----:B------:R-:W-:Y:S01]  /*9530*/  IADD3 R8, P1, P0, R4, R14, R8 ;  /* 0x0000000e04087210 */ /* 0x000fe2000783e008 */
[----:B------:R-:W-:Y:S01]  /*9540*/  IMAD.IADD R11, R9, 0x1, R11 ;  /* 0x00000001090b7824 */ /* 0x000fe200078e020b */
[----:B------:R-:W-:Y:S01]  /*9550*/  SHF.R.S32.HI R7, RZ, 0x1f, R4 ;  /* 0x0000001fff077819 */ /* 0x000fe20000011404 */
[----:B------:R-:W-:Y:S01]  /*9560*/  IMAD R4, R17, R5, RZ ;  /* 0x0000000511047224 */ /* 0x000fe200078e02ff */
[----:B------:R-:W-:Y:S02]  /*9570*/  SHF.R.S32.HI R10, RZ, 0x1f, R5 ;  /* 0x0000001fff0a7819 */ /* 0x000fe40000011405 */
[----:B------:R-:W-:Y:S01]  /*9580*/  IADD3.X R9, R7, R13, R11, P1, P0 ;  /* 0x0000000d07097210 */ /* 0x000fe20000fe040b */
[----:B------:R-:W-:Y:S02]  /*9590*/  IMAD.MOV.U32 R11, RZ, RZ, c[0x0][0x4a8] ;  /* 0x00012a00ff0b7624 */ /* 0x000fe400078e00ff */
[----:B------:R-:W-:-:S02]  /*95a0*/  IMAD R7, R16, R10, R4 ;  /* 0x0000000a10077224 */ /* 0x000fc400078e0204 */
[----:B------:R-:W-:Y:S01]  /*95b0*/  IMAD.WIDE.U32 R4, R16, R5, R8 ;  /* 0x0000000510047225 */ /* 0x000fe200078e0008 */
[----:B------:R-:W-:-:S03]  /*95c0*/  SEL R8, R11, c[0x0][0x450], P3 ;  /* 0x000114000b087a07 */ /* 0x000fc60001800000 */
[----:B------:R-:W-:Y:S01]  /*95d0*/  IMAD.MOV.U32 R9, RZ, RZ, c[0x0][0x4ac] ;  /* 0x00012b00ff097624 */ /* 0x000fe200078e00ff */
[----:B------:R-:W-:Y:S01]  /*95e0*/  LEA R8, P0, R4, R8, 0x2 ;  /* 0x0000000804087211 */ /* 0x000fe200078010ff */
[----:B------:R-:W-:-:S03]  /*95f0*/  IMAD.IADD R5, R5, 0x1, R7 ;  /* 0x0000000105057824 */ /* 0x000fc600078e0207 */
[----:B------:R-:W-:-:S04]  /*9600*/  SEL R9, R9, c[0x0][0x454], P3 ;  /* 0x0001150009097a07 */ /* 0x000fc80001800000 */
[----:B------:R-:W-:Y:S01]  /*9610*/  LEA.HI.X R4, R4, R9, R5, 0x2, P0 ;  /* 0x0000000904047211 */ /* 0x000fe200000f1405 */
[----:B------:R-:W-:Y:S01]  /*9620*/  SHFL.IDX PT, R10, R8, RZ, 0x1c1f ;  /* 0x001c1fff080a7589 */ /* 0x000fe200000e0000 */
[----:B----4-:R-:W-:-:S03]  /*9630*/  IMAD R5, R225, 0x80, R22 ;  /* 0x00000080e1057824 */ /* 0x010fc600078e0216 */
[----:B------:R-:W1:Y:S04]  /*9640*/  SHFL.IDX PT, R11, R4, RZ, 0x1c1f ;  /* 0x001c1fff040b7589 */ /* 0x000e6800000e0000 */
[----:B------:R-:W-:Y:S04]  /*9650*/  SHFL.IDX PT, R8, R8, 0x1, 0x1c1f ;  /* 0x003c1f0008087f89 */ /* 0x000fe800000e0000 */
[----:B------:R2:W3:Y:S01]  /*9660*/  SHFL.IDX PT, R9, R4, 0x1, 0x1c1f ;  /* 0x003c1f0004097f89 */ /* 0x0004e200000e0000 */
[----:B------:R-:W-:Y:S02]  /*9670*/  LOP3.LUT P0, RZ, R15, 0x3, RZ, 0xc0, !PT ;  /* 0x000000030fff7812 */ /* 0x000fe4000780c0ff */
[----:B------:R-:W-:Y:S01]  /*9680*/  IADD3 R7, R5, 0x8, RZ ;  /* 0x0000000805077810 */ /* 0x000fe20007ffe0ff */
[----:B--2---:R-:W-:-:S05]  /*9690*/  IMAD R4, R12, c[0x0][0x4e8], RZ ;  /* 0x00013a000c047a24 */ /* 0x004fca00078e02ff */
[-C--:B------:R-:W-:Y:S02]  /*96a0*/  ISETP.GE.OR P1, PT, R5, R4.reuse, P0 ;  /* 0x000000040500720c */ /* 0x080fe40000726670 */
[----:B------:R-:W-:-:S11]  /*96b0*/  ISETP.GE.OR P0, PT, R7, R4, P0 ;  /* 0x000000040700720c */ /* 0x000fd60000706670 */
[----:B-1----:R1:W-:Y:S01]  /*96c0*/  @!P1 ST.E [R10.64], R21 ;  /* 0x000000150a009985 */ /* 0x0023e2000c101906 */
[----:B------:R-:W-:-:S03]  /*96d0*/  ISETP.GE.AND P1, PT, R5, R4, PT ;  /* 0x000000040500720c */ /* 0x000fc60003f26270 */
[----:B---3--:R1:W-:Y:S01]  /*96e0*/  @!P0 ST.E [R8.64], R20 ;  /* 0x0000001408008985 */ /* 0x0083e2000c101906 */
[----:B------:R-:W-:Y:S01]  /*96f0*/  ISETP.GE.AND P0, PT, R7, R4, PT ;  /* 0x000000040700720c */ /* 0x000fe20003f06270 */
[----:B------:R-:W-:Y:S05]  /*9700*/  @P3 BRA `(.L_x_51) ;  /* 0x0000085000003947 */ /* 0x000fea0003800000 */
[----:B------:R-:W2:Y:S01]  /*9710*/  LDL R15, [R1+0x30] ;  /* 0x00003000010f7983 */ /* 0x000ea20000100800 */
[----:B------:R-:W-:Y:S01]  /*9720*/  IMAD R3, R6, c[0x0][0x3a0], RZ ;  /* 0x0000e80006037a24 */ /* 0x000fe200078e02ff */
[----:B-1----:R-:W-:Y:S01]  /*9730*/  SHF.R.S32.HI R8, RZ, 0x1f, R0 ;  /* 0x0000001fff087819 */ /* 0x002fe20000011400 */
[C---:B------:R-:W-:Y:S01]  /*9740*/  IMAD.WIDE.U32 R6, R2.reuse, c[0x0][0x3a0], RZ ;  /* 0x0000e80002067a25 */ /* 0x040fe200078e00ff */
[----:B------:R1:W3:Y:S03]  /*9750*/  LDS.128 R24, [R195+0x80] ;  /* 0x00008000c3187984 */ /* 0x0002e60000000c00 */
[----:B------:R-:W-:Y:S01]  /*9760*/  IMAD R2, R2, c[0x0][0x3a4], R3 ;  /* 0x0000e90002027a24 */ /* 0x000fe200078e0203 */
[----:B------:R1:W4:Y:S04]  /*9770*/  LDS.128 R36, [R195+0x1080] ;  /* 0x00108000c3247984 */ /* 0x0003280000000c00 */
[----:B------:R-:W-:Y:S01]  /*9780*/  IADD3 R3, R7, R2, RZ ;  /* 0x0000000207037210 */ /* 0x000fe20007ffe0ff */
[----:B------:R1:W1:Y:S01]  /*9790*/  LDS.128 R48, [R195+0x2080] ;  /* 0x00208000c3307984 */ /* 0x0002620000000c00 */
[----:B------:R-:W-:-:S03]  /*97a0*/  MOV R2, R6 ;  /* 0x0000000600027202 */ /* 0x000fc60000000f00 */
[----:B------:R1:W1:Y:S02]  /*97b0*/  LDS.128 R56, [R195+0x3080] ;  /* 0x00308000c3387984 */ /* 0x0002640000000c00 */
[----:B------:R-:W-:Y:S02]  /*97c0*/  IMAD.WIDE.U32 R6, R234, c[0x0][0x3e8], R2 ;  /* 0x0000fa00ea067a25 */ /* 0x000fe400078e0002 */
[----:B------:R1:W1:Y:S02]  /*97d0*/  LDS.128 R20, [R195+0x4080] ;  /* 0x00408000c3147984 */ /* 0x0002640000000c00 */
[----:B------:R-:W-:Y:S02]  /*97e0*/  IMAD R3, R8, c[0x0][0x3f0], RZ ;  /* 0x0000fc0008037a24 */ /* 0x000fe400078e02ff */
[----:B------:R1:W1:Y:S01]  /*97f0*/  LDS.128 R32, [R195+0x5080] ;  /* 0x00508000c3207984 */ /* 0x0002620000000c00 */
[----:B------:R-:W-:-:S03]  /*9800*/  IMAD R7, R234, c[0x0][0x3ec], R7 ;  /* 0x0000fb00ea077a24 */ /* 0x000fc600078e0207 */
[----:B------:R1:W1:Y:S01]  /*9810*/  LDS.128 R44, [R195+0x6080] ;  /* 0x00608000c32c7984 */ /* 0x0002620000000c00 */
[----:B------:R-:W-:-:S03]  /*9820*/  IMAD.WIDE.U32 R6, R0, c[0x0][0x3f0], R6 ;  /* 0x0000fc0000067a25 */ /* 0x000fc600078e0006 */
[----:B------:R1:W1:Y:S04]  /*9830*/  LDS.128 R52, [R195+0x7080] ;  /* 0x00708000c3347984 */ /* 0x0002680000000c00 */
[----:B------:R1:W1:Y:S04]  /*9840*/  LDS.128 R16, [R195+0x8080] ;  /* 0x00808000c3107984 */ /* 0x0002680000000c00 */
[----:B------:R1:W1:Y:S04]  /*9850*/  LDS.128 R28, [R195+0x9080] ;  /* 0x00908000c31c7984 */ /* 0x0002680000000c00 */
[----:B------:R1:W1:Y:S04]  /*9860*/  LDS.128 R40, [R195+0xa080] ;  /* 0x00a08000c3287984 */ /* 0x0002680000000c00 */
[----:B------:R1:W1:Y:S04]  /*9870*/  LDS.128 R60, [R195+0xb080] ;  /* 0x00b08000c33c7984 */ /* 0x0002680000000c00 */
[----:B------:R-:W5:Y:S02]  /*9880*/  S2R R10, SR_TID.X ;  /* 0x00000000000a7919 */ /* 0x000f640000002100 */
[----:B-----5:R-:W-:-:S04]  /*9890*/  SHF.R.S32.HI R9, RZ, 0x1f, R10 ;  /* 0x0000001fff097819 */ /* 0x020fc8000001140a */
[----:B------:R-:W-:-:S04]  /*98a0*/  LEA.HI R9, R9, R10, RZ, 0x3 ;  /* 0x0000000a09097211 */ /* 0x000fc800078f18ff */
[----:B------:R-:W-:-:S04]  /*98b0*/  SHF.R.S32.HI R9, RZ, 0x3, R9 ;  /* 0x00000003ff097819 */ /* 0x000fc80000011409 */
[C---:B------:R-:W-:Y:S02]  /*98c0*/  LEA R11, R225.reuse, R9, 0x7 ;  /* 0x00000009e10b7211 */ /* 0x040fe400078e38ff */
[----:B--2---:R-:W-:-:S04]  /*98d0*/  LEA R5, R225, R15, 0x7 ;  /* 0x0000000fe1057211 */ /* 0x004fc800078e38ff */
[----:B------:R-:W-:Y:S01]  /*98e0*/  MOV R2, R5 ;  /* 0x0000000500027202 */ /* 0x000fe20000000f00 */
[----:B------:R-:W-:-:S05]  /*98f0*/  @P2 IMAD.HI.U32 R8, R5, c[0x0][0x4ec], RZ ;  /* 0x00013b0005082a27 */ /* 0x000fca00078e00ff */
[----:B------:R-:W-:Y:S01]  /*9900*/  @P2 SHF.R.U32.HI R2, RZ, c[0x0][0x4f0], R8 ;  /* 0x00013c00ff022a19 */ /* 0x000fe20000011608 */
[----:B------:R-:W-:-:S03]  /*9910*/  IMAD R8, R0, c[0x0][0x3f4], R3 ;  /* 0x0000fd0000087a24 */ /* 0x000fc600078e0203 */
[----:B------:R-:W-:Y:S02]  /*9920*/  SHF.R.S32.HI R3, RZ, 0x1f, R2 ;  /* 0x0000001fff037819 */ /* 0x000fe40000011402 */
[----:B------:R-:W-:Y:S02]  /*9930*/  IADD3 R0, -R2, RZ, RZ ;  /* 0x000000ff02007210 */ /* 0x000fe40007ffe1ff */
[----:B------:R-:W-:Y:S01]  /*9940*/  IADD3 R7, R7, R8, RZ ;  /* 0x0000000807077210 */ /* 0x000fe20007ffe0ff */
[----:B------:R-:W-:Y:S02]  /*9950*/  IMAD R3, R3, c[0x0][0x3e0], RZ ;  /* 0x0000f80003037a24 */ /* 0x000fe400078e02ff */
[----:B------:R-:W-:Y:S02]  /*9960*/  IMAD R0, R0, c[0x0][0x4e8], R5 ;  /* 0x00013a0000007a24 */ /* 0x000fe400078e0205 */
[C---:B------:R-:W-:Y:S02]  /*9970*/  IMAD R8, R2.reuse, c[0x0][0x3e4], R3 ;  /* 0x0000f90002087a24 */ /* 0x040fe400078e0203 */
[----:B------:R-:W-:Y:S01]  /*9980*/  IMAD.WIDE.U32 R2, R2, c[0x0][0x3e0], R6 ;  /* 0x0000f80002027a25 */ /* 0x000fe200078e0006 */
[----:B------:R-:W-:-:S04]  /*9990*/  SHF.R.S32.HI R5, RZ, 0x1f, R0 ;  /* 0x0000001fff057819 */ /* 0x000fc80000011400 */
[----:B------:R-:W-:Y:S01]  /*99a0*/  IADD3 R3, R3, R8, RZ ;  /* 0x0000000803037210 */ /* 0x000fe20007ffe0ff */
[----:B------:R-:W-:-:S04]  /*99b0*/  IMAD R5, R5, c[0x0][0x3d8], RZ ;  /* 0x0000f60005057a24 */ /* 0x000fc800078e02ff */
[----:B------:R-:W-:-:S04]  /*99c0*/  IMAD.WIDE.U32 R2, R0, c[0x0][0x3d8], R2 ;  /* 0x0000f60000027a25 */ /* 0x000fc800078e0002 */
[----:B------:R-:W-:Y:S01]  /*99d0*/  IMAD R0, R0, c[0x0][0x3dc], R5 ;  /* 0x0000f70000007a24 */ /* 0x000fe200078e0205 */
[----:B------:R-:W-:-:S04]  /*99e0*/  LEA R13, P0, R2, c[0x0][0x380], 0x1 ;  /* 0x0000e000020d7a11 */ /* 0x000fc800078008ff */
[----:B------:R-:W-:-:S04]  /*99f0*/  IADD3 R0, R3, R0, RZ ;  /* 0x0000000003007210 */ /* 0x000fc80007ffe0ff */
[----:B------:R-:W-:Y:S01]  /*9a00*/  LEA.HI.X R12, R2, c[0x0][0x384], R0, 0x1, P0 ;  /* 0x0000e100020c7a11 */ /* 0x000fe200000f0c00 */
[----:B------:R-:W-:Y:S05]  /*9a10*/  BRA.DIV ~URZ, `(.L_x_52) ;  /* 0x000039027f007947 */ /* 0x000fea000b800000 */
[----:B-1-34-:R1:W2:Y:S02]  /*9a20*/  SHFL.IDX PT, R10, R12, RZ, 0x181f ;  /* 0x00181fff0c0a7589 */ /* 0x01a2a400000e0000 */
.L_x_115:
[----:B------:R-:W-:Y:S05]  /*9a30*/  BRA.DIV ~URZ, `(.L_x_53) ;  /* 0x000039527f007947 */ /* 0x000fea000b800000 */
[----:B------:R3:W4:Y:S02]  /*9a40*/  SHFL.IDX PT, R0, R13, RZ, 0x181f ;  /* 0x00181fff0d007589 */ /* 0x00072400000e0000 */
.L_x_116:
[----:B------:R-:W-:Y:S01]  /*9a50*/  ISETP.GE.AND P0, PT, R11, R4, PT ;  /* 0x000000040b00720c */ /* 0x000fe20003f06270 */
[----:B------:R-:W-:-:S12]  /*9a60*/  BSSY B0, `(.L_x_54) ;  /* 0x000000f000007945 */ /* 0x000fd80003800000 */
[----:B------:R-:W-:Y:S05]  /*9a70*/  @P0 BRA `(.L_x_55) ;  /* 0x000000d000000947 */ /* 0x000fea0003800000 */
[----:B------:R-:W5:Y:S01]  /*9a80*/  LDL R5, [R1] ;  /* 0x0000000001057983 */ /* 0x000f620000100800 */
[----:B------:R-:W-:Y:S02]  /*9a90*/  ISETP.GE.AND P5, PT, R220, c[0x0][0x3c8], PT ;  /* 0x0000f200dc007a0c */ /* 0x000fe40003fa6270 */
[----:B------:R-:W-:Y:S02]  /*9aa0*/  ISETP.GE.AND P4, PT, R222, c[0x0][0x3c8], PT ;  /* 0x0000f200de007a0c */ /* 0x000fe40003f86270 */
[----:B------:R-:W-:-:S09]  /*9ab0*/  ISETP.GE.AND P3, PT, R223, c[0x0][0x3c8], PT ;  /* 0x0000f200df007a0c */ /* 0x000fd20003f66270 */
[-C--:B----4-:R-:W-:Y:S02]  /*9ac0*/  @!P5 LEA R8, P2, R220, R0.reuse, 0x1 ;  /* 0x00000000dc08d211 */ /* 0x090fe400078408ff */
[-C--:B------:R-:W-:Y:S02]  /*9ad0*/  @!P4 LEA R6, P1, R222, R0.reuse, 0x1 ;  /* 0x00000000de06c211 */ /* 0x080fe400078208ff */
[C---:B------:R-:W-:Y:S02]  /*9ae0*/  @!P3 LEA R2, P0, R223.reuse, R0, 0x1 ;  /* 0x00000000df02b211 */ /* 0x040fe400078008ff */
[-C--:B--2---:R-:W-:Y:S02]  /*9af0*/  @!P5 LEA.HI.X R9, R220, R10.reuse, R221, 0x1, P2 ;  /* 0x0000000adc09d211 */ /* 0x084fe400010f0cdd */
[----:B------:R-:W-:-:S03]  /*9b00*/  @!P3 LEA.HI.X R3, R223, R10, R252, 0x1, P0 ;  /* 0x0000000adf03b211 */ /* 0x000fc600000f0cfc */
[----:B------:R2:W-:Y:S01]  /*9b10*/  @!P5 ST.E.128 [R8.64], R24 ;  /* 0x000000180800d985 */ /* 0x0005e2000c101d06 */
[----:B-----5:R-:W-:-:S05]  /*9b20*/  @!P4 LEA.HI.X R7, R222, R10, R5, 0x1, P1 ;  /* 0x0000000ade07c211 */ /* 0x020fca00008f0c05 */
[----:B------:R2:W-:Y:S04]  /*9b30*/  @!P4 ST.E.128 [R6.64], R20 ;  /* 0x000000140600c985 */ /* 0x0005e8000c101d06 */
[----:B------:R2:W-:Y:S02]  /*9b40*/  @!P3 ST.E.128 [R2.64], R16 ;  /* 0x000000100200b985 */ /* 0x0005e4000c101d06 */
.L_x_55:
[----:B------:R-:W-:Y:S05]  /*9b50*/  BSYNC B0 ;  /* 0x0000000000007941 */ /* 0x000fea0003800000 */
.L_x_54:
[----:B------:R-:W-:Y:S05]  /*9b60*/  BRA.DIV ~URZ, `(.L_x_56) ;  /* 0x000038827f007947 */ /* 0x000fea000b800000 */
[----:B--2---:R2:W1:Y:S04]  /*9b70*/  SHFL.IDX PT, R10, R12, 0x1, 0x181f ;  /* 0x00381f000c0a7f89 */ /* 0x00446800000e0000 */
[----:B----4-:R2:W4:Y:S02]  /*9b80*/  SHFL.IDX PT, R0, R13, 0x1, 0x181f ;  /* 0x00381f000d007f89 */ /* 0x01052400000e0000 */
.L_x_117:
[----:B------:R-:W-:Y:S01]  /*9b90*/  IADD3 R2, R11, 0x20, RZ ;  /* 0x000000200b027810 */ /* 0x000fe20007ffe0ff */
[----:B------:R-:W-:Y:S03]  /*9ba0*/  BSSY B0, `(.L_x_57) ;  /* 0x0000010000007945 */ /* 0x000fe60003800000 */
[----:B------:R-:W-:-:S13]  /*9bb0*/  ISETP.GE.AND P0, PT, R2, R4, PT ;  /* 0x000000040200720c */ /* 0x000fda0003f06270 */
        /* <DEDUP_REMOVED lines=8> */
[-C--:B-1----:R-:W-:Y:S02]  /*9c40*/  @!P2 LEA.HI.X R9, R220, R10.reuse, R221, 0x1, P5 ;  /* 0x0000000adc09a211 */ /* 0x082fe400028f0cdd */
[----:B------:R-:W-:-:S03]  /*9c50*/  @!P0 LEA.HI.X R3, R223, R10, R252, 0x1, P3 ;  /* 0x0000000adf038211 */ /* 0x000fc600018f0cfc */
[----:B------:R1:W-:Y:S01]  /*9c60*/  @!P2 ST.E.128 [R8.64], R36 ;  /* 0x000000240800a985 */ /* 0x0003e2000c101d06 */
[----:B-----5:R-:W-:-:S05]  /*9c70*/  @!P1 LEA.HI.X R7, R222, R10, R5, 0x1, P4 ;  /* 0x0000000ade079211 */ /* 0x020fca00020f0c05 */
[----:B------:R1:W-:Y:S04]  /*9c80*/  @!P1 ST.E.128 [R6.64], R32 ;  /* 0x0000002006009985 */ /* 0x0003e8000c101d06 */
[----:B------:R1:W-:Y:S02]  /*9c90*/  @!P0 ST.E.128 [R2.64], R28 ;  /* 0x0000001c02008985 */ /* 0x0003e4000c101d06 */
.L_x_58:
[----:B------:R-:W-:Y:S05]  /*9ca0*/  BSYNC B0 ;  /* 0x0000000000007941 */ /* 0x000fea0003800000 */
.L_x_57:
[----:B------:R-:W-:Y:S05]  /*9cb0*/  BRA.DIV ~URZ, `(.L_x_59) ;  /* 0x000037f27f007947 */ /* 0x000fea000b800000 */
[----:B-1----:R1:W2:Y:S02]  /*9cc0*/  SHFL.IDX PT, R10, R12, 0x2, 0x181f ;  /* 0x00581f000c0a7f89 */ /* 0x0022a400000e0000 */
.L_x_118:
[----:B------:R-:W-:Y:S05]  /*9cd0*/  BRA.DIV ~URZ, `(.L_x_60) ;  /* 0x000038427f007947 */ /* 0x000fea000b800000 */
[----:B----4-:R4:W1:Y:S02]  /*9ce0*/  SHFL.IDX PT, R0, R13, 0x2, 0x181f ;  /* 0x00581f000d007f89 */ /* 0x01086400000e0000 */
.L_x_119:
        /* <DEDUP_REMOVED lines=8> */
[-C--:B-1----:R-:W-:Y:S02]  /*9d70*/  @!P2 LEA R8, P5, R220, R0.reuse, 0x1 ;  /* 0x00000000dc08a211 */ /* 0x082fe400078a08ff */
        /* <DEDUP_REMOVED lines=8> */
.L_x_62:
[----:B------:R-:W-:Y:S05]  /*9e00*/  BSYNC B0 ;  /* 0x0000000000007941 */ /* 0x000fea0003800000 */
.L_x_61:
[----:B------:R-:W-:Y:S05]  /*9e10*/  BRA.DIV ~URZ, `(.L_x_63) ;  /* 0x000037627f007947 */ /* 0x000fea000b800000 */
[----:B-1----:R1:W3:Y:S04]  /*9e20*/  SHFL.IDX PT, R6, R12, 0x3, 0x181f ;  /* 0x00781f000c067f89 */ /* 0x0022e800000e0000 */
[----:B------:R1:W4:Y:S02]  /*9e30*/  SHFL.IDX PT, R0, R13, 0x3, 0x181f ;  /* 0x00781f000d007f89 */ /* 0x00032400000e0000 */
.L_x_120:
[----:B------:R-:W-:-:S04]  /*9e40*/  IADD3 R2, R11, 0x60, RZ ;  /* 0x000000600b027810 */ /* 0x000fc80007ffe0ff */
[----:B------:R-:W-:-:S13]  /*9e50*/  ISETP.GE.AND P0, PT, R2, R4, PT ;  /* 0x000000040200720c */ /* 0x000fda0003f06270 */
[----:B------:R-:W-:Y:S05]  /*9e60*/  @P0 BRA `(.L_x_64) ;  /* 0x000020e000000947 */ /* 0x000fea0003800000 */
[----:B------:R-:W5:Y:S01]  /*9e70*/  LDL R7, [R1] ;  /* 0x0000000001077983 */ /* 0x000f620000100800 */
[----:B------:R-:W-:Y:S02]  /*9e80*/  ISETP.GE.AND P1, PT, R220, c[0x0][0x3c8], PT ;  /* 0x0000f200dc007a0c */ /* 0x000fe40003f26270 */
[----:B------:R-:W-:-:S11]  /*9e90*/  ISETP.GE.AND P0, PT, R222, c[0x0][0x3c8], PT ;  /* 0x0000f200de007a0c */ /* 0x000fd60003f06270 */
[-C--:B----4-:R-:W-:Y:S02]  /*9ea0*/  @!P1 LEA R4, P3, R220, R0.reuse, 0x1 ;  /* 0x00000000dc049211 */ /* 0x090fe400078608ff */
[----:B------:R-:W-:Y:S02]  /*9eb0*/  @!P0 LEA R2, P2, R222, R0, 0x1 ;  /* 0x00000000de028211 */ /* 0x000fe400078408ff */
[----:B---3--:R-:W-:-:S05]  /*9ec0*/  @!P1 LEA.HI.X R5, R220, R6, R221, 0x1, P3 ;  /* 0x00000006dc059211 */ /* 0x008fca00018f0cdd */
[----:B------:R3:W-:Y:S01]  /*9ed0*/  @!P1 ST.E.128 [R4.64], R56 ;  /* 0x0000003804009985 */ /* 0x0007e2000c101d06 */
[----:B-----5:R-:W-:-:S05]  /*9ee0*/  @!P0 LEA.HI.X R3, R222, R6, R7, 0x1, P2 ;  /* 0x00000006de038211 */ /* 0x020fca00010f0c07 */
[----:B------:R3:W-:Y:S01]  /*9ef0*/  @!P0 ST.E.128 [R2.64], R52 ;  /* 0x0000003402008985 */ /* 0x0007e2000c101d06 */
[----:B------:R-:W-:-:S13]  /*9f00*/  ISETP.GE.AND P0, PT, R223, c[0x0][0x3c8], PT ;  /* 0x0000f200df007a0c */ /* 0x000fda0003f06270 */
[----:B------:R-:W-:Y:S05]  /*9f10*/  @P0 BRA `(.L_x_64) ;  /* 0x0000203000000947 */ /* 0x000fea0003800000 */
[----:B---3--:R-:W-:-:S04]  /*9f20*/  LEA R2, P0, R223, R0, 0x1 ;  /* 0x00000000df027211 */ /* 0x008fc800078008ff */
[----:B------:R-:W-:-:S05]  /*9f30*/  LEA.HI.X R3, R223, R6, R252, 0x1, P0 ;  /* 0x00000006df037211 */ /* 0x000fca00000f0cfc */
[----:B------:R3:W-:Y:S01]  /*9f40*/  ST.E.128 [R2.64], R60 ;  /* 0x0000003c02007985 */ /* 0x0007e2000c101d06 */
[----:B------:R-:W-:Y:S05]  /*9f50*/  BRA `(.L_x_64) ;  /* 0x00001ff000007947 */ /* 0x000fea0003800000 */
.L_x_51:
[----:B------:R-:W2:Y:S01]  /*9f60*/  LDL.LU R7, [R1+0xc] ;  /* 0x00000c0001077983 */ /* 0x000ea20000300800 */
[----:B------:R-:W-:Y:S02]  /*9f70*/  IMAD R6, R6, c[0x0][0x408], RZ ;  /* 0x0001020006067a24 */ /* 0x000fe400078e02ff */
[----:B------:R-:W-:-:S04]  /*9f80*/  IMAD.WIDE.U32 R4, R2, c[0x0][0x408], RZ ;  /* 0x0001020002047a25 */ /* 0x000fc800078e00ff */
[----:B------:R-:W-:Y:S02]  /*9f90*/  IMAD R2, R2, c[0x0][0x40c], R6 ;  /* 0x0001030002027a24 */ /* 0x000fe400078e0206 */
[----:B------:R-:W-:-:S03]  /*9fa0*/  @P2 IMAD.HI.U32 R6, R3, c[0x0][0x4ec], RZ ;  /* 0x00013b0003062a27 */ /* 0x000fc600078e00ff */
[----:B------:R-:W-:Y:S02]  /*9fb0*/  IADD3 R5, R5, R2, RZ ;  /* 0x0000000205057210 */ /* 0x000fe40007ffe0ff */
[----:B------:R-:W-:-:S03]  /*9fc0*/  SHF.R.S32.HI R2, RZ, 0x1f, R0 ;  /* 0x0000001fff027819 */ /* 0x000fc60000011400 */
[----:B------:R-:W-:-:S04]  /*9fd0*/  IMAD.WIDE.U32 R4, R234, c[0x0][0x438], R4 ;  /* 0x00010e00ea047a25 */ /* 0x000fc800078e0004 */
[----:B------:R-:W-:Y:S02]  /*9fe0*/  IMAD R2, R2, c[0x0][0x440], RZ ;  /* 0x0001100002027a24 */ /* 0x000fe400078e02ff */
[----:B------:R-:W-:Y:S02]  /*9ff0*/  IMAD R5, R234, c[0x0][0x43c], R5 ;  /* 0x00010f00ea057a24 */ /* 0x000fe400078e0205 */
[C---:B------:R-:W-:Y:S02]  /*a000*/  IMAD R2, R0.reuse, c[0x0][0x444], R2 ;  /* 0x0001110000027a24 */ /* 0x040fe400078e0202 */
[----:B------:R-:W-:Y:S01]  /*a010*/  IMAD.WIDE.U32 R4, R0, c[0x0][0x440], R4 ;  /* 0x0001100000047a25 */ /* 0x000fe200078e0004 */
[----:B------:R-:W-:Y:S02]  /*a020*/  MOV R0, R3 ;  /* 0x0000000300007202 */ /* 0x000fe40000000f00 */
[----:B------:R-:W-:Y:S02]  /*a030*/  @P2 SHF.R.U32.HI R0, RZ, c[0x0][0x4f0], R6 ;  /* 0x00013c00ff002a19 */ /* 0x000fe40000011606 */
[----:B------:R-:W-:-:S02]  /*a040*/  IADD3 R5, R5, R2, RZ ;  /* 0x0000000205057210 */ /* 0x000fc40007ffe0ff */
[----:B------:R-:W-:Y:S02]  /*a050*/  SHF.R.S32.HI R2, RZ, 0x1f, R0 ;  /* 0x0000001fff027819 */ /* 0x000fe40000011400 */
[----:B------:R-:W-:-:S03]  /*a060*/  IADD3 R6, -R0, RZ, RZ ;  /* 0x000000ff00067210 */ /* 0x000fc60007ffe1ff */
[----:B------:R-:W-:Y:S02]  /*a070*/  IMAD R2, R2, c[0x0][0x430], RZ ;  /* 0x00010c0002027a24 */ /* 0x000fe400078e02ff */
[----:B------:R-:W-:Y:S02]  /*a080*/  IMAD R6, R6, c[0x0][0x4e8], R3 ;  /* 0x00013a0006067a24 */ /* 0x000fe400078e0203 */
[----:B--2---:R-:W-:-:S04]  /*a090*/  IMAD.WIDE.U32 R4, R7, c[0x0][0x448], R4 ;  /* 0x0001120007047a25 */ /* 0x004fc800078e0004 */
        /* <DEDUP_REMOVED lines=12> */
[----:B------:R2:W3:Y:S02]  /*a160*/  SHFL.IDX PT, R4, R27, RZ, 0x1c1f ;  /* 0x001c1fff1b047589 */ /* 0x0004e400000e0000 */
.L_x_121:
[----:B------:R-:W-:Y:S05]  /*a170*/  BRA.DIV ~URZ, `(.L_x_66) ;  /* 0x000035327f007947 */ /* 0x000fea000b800000 */
[----:B------:R4:W1:Y:S02]  /*a180*/  SHFL.IDX PT, R0, R28, RZ, 0x1c1f ;  /* 0x001c1fff1c007589 */ /* 0x00086400000e0000 */
.L_x_122:
[C---:B------:R-:W-:Y:S01]  /*a190*/  IADD3 R13, R233.reuse, 0x8, RZ ;  /* 0x00000008e90d7810 */ /* 0x040fe20007ffe0ff */
[----:B------:R-:W-:Y:S01]  /*a1a0*/  BSSY B0, `(.L_x_67) ;  /* 0x0000097000007945 */ /* 0x000fe20003800000 */
[C---:B------:R-:W-:Y:S02]  /*a1b0*/  IADD3 R12, R233.reuse, 0x10, RZ ;  /* 0x00000010e90c7810 */ /* 0x040fe40007ffe0ff */
[C---:B------:R-:W-:Y:S02]  /*a1c0*/  IADD3 R15, R233.reuse, 0x18, RZ ;  /* 0x00000018e90f7810 */ /* 0x040fe40007ffe0ff */
[C---:B------:R-:W-:Y:S02]  /*a1d0*/  IADD3 R14, R233.reuse, 0x20, RZ ;  /* 0x00000020e90e7810 */ /* 0x040fe40007ffe0ff */
[C---:B------:R-:W-:Y:S02]  /*a1e0*/  IADD3 R16, R233.reuse, 0x28, RZ ;  /* 0x00000028e9107810 */ /* 0x040fe40007ffe0ff */
[----:B------:R-:W-:-:S02]  /*a1f0*/  IADD3 R17, R233, 0x30, RZ ;  /* 0x00000030e9117810 */ /* 0x000fc40007ffe0ff */
[C---:B------:R-:W-:Y:S02]  /*a200*/  IADD3 R18, R233.reuse, 0x38, RZ ;  /* 0x00000038e9127810 */ /* 0x040fe40007ffe0ff */
[C---:B-1----:R-:W-:Y:S02]  /*a210*/  IADD3 R20, R233.reuse, 0x40, RZ ;  /* 0x00000040e9147810 */ /* 0x042fe40007ffe0ff */
[C---:B------:R-:W-:Y:S02]  /*a220*/  IADD3 R19, R233.reuse, 0x48, RZ ;  /* 0x00000048e9137810 */ /* 0x040fe40007ffe0ff */
[C---:B------:R-:W-:Y:S02]  /*a230*/  IADD3 R21, R233.reuse, 0x50, RZ ;  /* 0x00000050e9157810 */ /* 0x040fe40007ffe0ff */
[C---:B------:R-:W-:Y:S02]  /*a240*/  IADD3 R22, R233.reuse, 0x58, RZ ;  /* 0x00000058e9167810 */ /* 0x040fe40007ffe0ff */
[----:B------:R-:W-:-:S02]  /*a250*/  IADD3 R23, R233, 0x60, RZ ;  /* 0x00000060e9177810 */ /* 0x000fc40007ffe0ff */
[C---:B------:R-:W-:Y:S02]  /*a260*/  IADD3 R45, R233.reuse, 0x80, RZ ;  /* 0x00000080e92d7810 */ /* 0x040fe40007ffe0ff */
[C---:B------:R-:W-:Y:S02]  /*a270*/  IADD3 R25, R233.reuse, 0x68, RZ ;  /* 0x00000068e9197810 */ /* 0x040fe40007ffe0ff */
[C---:B------:R-:W-:Y:S02]  /*a280*/  IADD3 R24, R233.reuse, 0x70, RZ ;  /* 0x00000070e9187810 */ /* 0x040fe40007ffe0ff */
[----:B------:R-:W-:Y:S02]  /*a290*/  IADD3 R26, R233, 0x78, RZ ;  /* 0x00000078e91a7810 */ /* 0x000fe40007ffe0ff */
[----:B------:R-:W-:Y:S02]  /*a2a0*/  SHF.R.S32.HI R44, RZ, 0x1f, R45 ;  /* 0x0000001fff2c7819 */ /* 0x000fe4000001142d */
[----:B------:R-:W-:-:S02]  /*a2b0*/  SHF.R.S32.HI R30, RZ, 0x1f, R13 ;  /* 0x0000001fff1e7819 */ /* 0x000fc4000001140d */
[----:B------:R-:W-:Y:S02]  /*a2c0*/  SHF.R.S32.HI R29, RZ, 0x1f, R12 ;  /* 0x0000001fff1d7819 */ /* 0x000fe4000001140c */
[----:B------:R-:W-:Y:S02]  /*a2d0*/  SHF.R.S32.HI R32, RZ, 0x1f, R15 ;  /* 0x0000001fff207819 */ /* 0x000fe4000001140f */
[----:B------:R-:W-:Y:S02]  /*a2e0*/  SHF.R.S32.HI R31, RZ, 0x1f, R14 ;  /* 0x0000001fff1f7819 */ /* 0x000fe4000001140e */
[----:B------:R-:W-:Y:S02]  /*a2f0*/  SHF.R.S32.HI R33, RZ, 0x1f, R16 ;  /* 0x0000001fff217819 */ /* 0x000fe40000011410 */
        /* <DEDUP_REMOVED lines=9> */
[----:B------:R-:W-:Y:S01]  /*a390*/  SHF.R.S32.HI R43, RZ, 0x1f, R26 ;  /* 0x0000001fff2b7819 */ /* 0x000fe2000001141a */
[----:B------:R-:W-:Y:S05]  /*a3a0*/  @P1 BRA `(.L_x_68) ;  /* 0x0000076000001947 */ /* 0x000fea0003800000 */
[----:B------:R-:W-:Y:S02]  /*a3b0*/  ISETP.GE.AND P4, PT, R233, c[0x0][0x3c8], PT ;  /* 0x0000f200e9007a0c */ /* 0x000fe40003f86270 */
[----:B------:R-:W-:Y:S02]  /*a3c0*/  ISETP.GE.AND P2, PT, R13, c[0x0][0x3c8], PT ;  /* 0x0000f2000d007a0c */ /* 0x000fe40003f46270 */
[----:B------:R-:W-:Y:S02]  /*a3d0*/  ISETP.GE.AND P5, PT, R12, c[0x0][0x3c8], PT ;  /* 0x0000f2000c007a0c */ /* 0x000fe40003fa6270 */
[----:B------:R-:W-:Y:S02]  /*a3e0*/  ISETP.GE.AND P1, PT, R15, c[0x0][0x3c8], PT ;  /* 0x0000f2000f007a0c */ /* 0x000fe40003f26270 */
[----:B------:R-:W-:-:S02]  /*a3f0*/  ISETP.GE.AND P6, PT, R14, c[0x0][0x3c8], PT ;  /* 0x0000f2000e007a0c */ /* 0x000fc40003fc6270 */
[C---:B------:R-:W-:Y:S02]  /*a400*/  IADD3 R11, R233.reuse, 0x88, RZ ;  /* 0x00000088e90b7810 */ /* 0x040fe40007ffe0ff */
[C---:B------:R-:W-:Y:S01]  /*a410*/  IADD3 R5, R233.reuse, 0x90, RZ ;  /* 0x00000090e9057810 */ /* 0x040fe20007ffe0ff */
[----:B------:R-:W-:Y:S01]  /*a420*/  @!P4 IMAD.MOV.U32 R6, RZ, RZ, R0 ;  /* 0x000000ffff06c224 */ /* 0x000fe200078e0000 */
[----:B------:R-:W-:Y:S01]  /*a430*/  IADD3 R79, R233, 0x88, RZ ;  /* 0x00000088e94f7810 */ /* 0x000fe20007ffe0ff */
[----:B---3--:R-:W-:Y:S01]  /*a440*/  @!P4 IMAD.MOV.U32 R7, RZ, RZ, R4 ;  /* 0x000000ffff07c224 */ /* 0x008fe200078e0004 */
[----:B------:R-:W-:Y:S02]  /*a450*/  @!P2 LEA R2, P3, R13, R0, 0x2 ;  /* 0x000000000d02a211 */ /* 0x000fe400078610ff */
[----:B------:R-:W-:Y:S01]  /*a460*/  SHF.R.S32.HI R79, RZ, 0x1f, R79 ;  /* 0x0000001fff4f7819 */ /* 0x000fe2000001144f */
[----:B------:R-:W-:Y:S01]  /*a470*/  @!P4 IMAD.WIDE R6, R233, 0x4, R6 ;  /* 0x00000004e906c825 */ /* 0x000fe200078e0206 */
[----:B------:R-:W-:-:S02]  /*a480*/  @!P2 LEA.HI.X R3, R13, R4, R30, 0x2, P3 ;  /* 0x000000040d03a211 */ /* 0x000fc400018f141e */
[C---:B------:R-:W-:Y:S02]  /*a490*/  IADD3 R10, R233.reuse, 0x98, RZ ;  /* 0x00000098e90a7810 */ /* 0x040fe40007ffe0ff */
[----:B------:R1:W-:Y:S01]  /*a4a0*/  @!P4 ST.E.64 [R6.64], R138 ;  /* 0x0000008a0600c985 */ /* 0x0003e2000c101b06 */
[C---:B------:R-:W-:Y:S02]  /*a4b0*/  IADD3 R83, R233.reuse, 0xa8, RZ ;  /* 0x000000a8e9537810 */ /* 0x040fe40007ffe0ff */
[C---:B------:R-:W-:Y:S01]  /*a4c0*/  IADD3 R82, R233.reuse, 0xa0, RZ ;  /* 0x000000a0e9527810 */ /* 0x040fe20007ffe0ff */
[----:B------:R3:W-:Y:S01]  /*a4d0*/  @!P2 ST.E.64 [R2.64], R100 ;  /* 0x000000640200a985 */ /* 0x0007e2000c101b06 */
[----:B------:R-:W-:Y:S02]  /*a4e0*/  ISETP.GE.AND P2, PT, R16, c[0x0][0x3c8], PT ;  /* 0x0000f20010007a0c */ /* 0x000fe40003f46270 */
[----:B------:R-:W-:Y:S02]  /*a4f0*/  SHF.R.S32.HI R82, RZ, 0x1f, R82 ;  /* 0x0000001fff527819 */ /* 0x000fe40000011452 */
[----:B------:R-:W-:-:S04]  /*a500*/  IADD3 R86, R233, 0xa8, RZ ;  /* 0x000000a8e9567810 */ /* 0x000fc80007ffe0ff */
[----:B------:R-:W-:Y:S02]  /*a510*/  SHF.R.S32.HI R86, RZ, 0x1f, R86 ;  /* 0x0000001fff567819 */ /* 0x000fe40000011456 */
[CC--:B-1----:R-:W-:Y:S02]  /*a520*/  @!P5 LEA R6, P4, R12.reuse, R0.reuse, 0x2 ;  /* 0x000000000c06d211 */ /* 0x0c2fe400078810ff */
[C---:B---3--:R-:W-:Y:S02]  /*a530*/  @!P1 LEA R2, P3, R15.reuse, R0, 0x2 ;  /* 0x000000000f029211 */ /* 0x048fe400078610ff */
[-C--:B------:R-:W-:Y:S02]  /*a540*/  @!P5 LEA.HI.X R7, R12, R4.reuse, R29, 0x2, P4 ;  /* 0x000000040c07d211 */ /* 0x080fe400020f141d */
[----:B------:R-:W-:-:S03]  /*a550*/  @!P1 LEA.HI.X R3, R15, R4, R32, 0x2, P3 ;  /* 0x000000040f039211 */ /* 0x000fc600018f1420 */
[----:B------:R1:W-:Y:S01]  /*a560*/  @!P5 ST.E.64 [R6.64], R102 ;  /* 0x000000660600d985 */ /* 0x0003e2000c101b06 */
[----:B------:R-:W-:-:S03]  /*a570*/  ISETP.GE.AND P5, PT, R17, c[0x0][0x3c8], PT ;  /* 0x0000f20011007a0c */ /* 0x000fc60003fa6270 */
[----:B------:R3:W-:Y:S01]  /*a580*/  @!P1 ST.E.64 [R2.64], R104 ;  /* 0x0000006802009985 */ /* 0x0007e2000c101b06 */
[----:B------:R-:W-:Y:S02]  /*a590*/  ISETP.GE.AND P1, PT, R18, c[0x0][0x3c8], PT ;  /* 0x0000f20012007a0c */ /* 0x000fe40003f26270 */
[-C--:B-1----:R-:W-:Y:S02]  /*a5a0*/  @!P6 LEA R6, P4, R14, R0.reuse, 0x2 ;  /* 0x000000000e06e211 */ /* 0x082fe400078810ff */
[----:B---3--:R-:W-:Y:S02]  /*a5b0*/  @!P2 LEA R2, P3, R16, R0, 0x2 ;  /* 0x000000001002a211 */ /* 0x008fe400078610ff */
[-C--:B------:R-:W-:Y:S02]  /*a5c0*/  @!P6 LEA.HI.X R7, R14, R4.reuse, R31, 0x2, P4 ;  /* 0x000000040e07e211 */ /* 0x080fe400020f141f */
[----:B------:R-:W-:-:S03]  /*a5d0*/  @!P2 LEA.HI.X R3, R16, R4, R33, 0x2, P3 ;  /* 0x000000041003a211 */ /* 0x000fc600018f1421 */
[----:B------:R1:W-:Y:S01]  /*a5e0*/  @!P6 ST.E.64 [R6.64], R108 ;  /* 0x0000006c0600e985 */ /* 0x0003e2000c101b06 */
[----:B------:R-:W-:-:S03]  /*a5f0*/  ISETP.GE.AND P6, PT, R20, c[0x0][0x3c8], PT ;  /* 0x0000f20014007a0c */ /* 0x000fc60003fc6270 */
[----:B------:R3:W-:Y:S01]  /*a600*/  @!P2 ST.E.64 [R2.64], R112 ;  /* 0x000000700200a985 */ /* 0x0007e2000c101b06 */
[----:B------:R-:W-:Y:S02]  /*a610*/  ISETP.GE.AND P2, PT, R19, c[0x0][0x3c8], PT ;  /* 0x0000f20013007a0c */ /* 0x000fe40003f46270 */
        /* <DEDUP_REMOVED lines=27> */
[----:B------:R-:W-:Y:S02]  /*a7d0*/  @!P2 LEA.HI.X R3, R25, R4, R42, 0x2, P3 ;  /* 0x000000041903a211 */ /* 0x000fe400018f142a */
[----:B------:R-:W-:Y:S01]  /*a7e0*/  ISETP.GE.AND P4, PT, R11, c[0x0][0x3c8], PT ;  /* 0x0000f2000b007a0c */ /* 0x000fe20003f86270 */
[----:B------:R1:W-:Y:S01]  /*a7f0*/  @!P6 ST.E.64 [R6.64], R52 ;  /* 0x000000340600e985 */ /* 0x0003e2000c101b06 */
[----:B------:R-:W-:-:S03]  /*a800*/  ISETP.GE.AND P6, PT, R45, c[0x0][0x3c8], PT ;  /* 0x0000f2002d007a0c */ /* 0x000fc60003fc6270 */
[----:B------:R3:W-:Y:S01]  /*a810*/  @!P2 ST.E.64 [R2.64], R56 ;  /* 0x000000380200a985 */ /* 0x0007e2000c101b06 */
[-C--:B-1----:R-:W-:Y:S02]  /*a820*/  @!P5 LEA R6, P3, R24, R0.reuse, 0x2 ;  /* 0x000000001806d211 */ /* 0x082fe400078610ff */
[----:B---3--:R-:W-:Y:S02]  /*a830*/  @!P1 LEA R2, P2, R26, R0, 0x2 ;  /* 0x000000001a029211 */ /* 0x008fe400078410ff */
[-C--:B------:R-:W-:Y:S02]  /*a840*/  @!P5 LEA.HI.X R7, R24, R4.reuse, R41, 0x2, P3 ;  /* 0x000000041807d211 */ /* 0x080fe400018f1429 */
[----:B------:R-:W-:Y:S02]  /*a850*/  @!P1 LEA.HI.X R3, R26, R4, R43, 0x2, P2 ;  /* 0x000000041a039211 */ /* 0x000fe400010f142b */
[----:B------:R-:W-:Y:S01]  /*a860*/  ISETP.GE.AND P3, PT, R5, c[0x0][0x3c8], PT ;  /* 0x0000f20005007a0c */ /* 0x000fe20003f66270 */
[----:B------:R1:W-:Y:S01]  /*a870*/  @!P5 ST.E.64 [R6.64], R60 ;  /* 0x0000003c0600d985 */ /* 0x0003e2000c101b06 */
[----:B------:R-:W-:-:S03]  /*a880*/  @!P6 LEA R8, P2, R45, R0, 0x2 ;  /* 0x000000002d08e211 */ /* 0x000fc600078410ff */
[----:B------:R3:W-:Y:S01]  /*a890*/  @!P1 ST.E.64 [R2.64], R64 ;  /* 0x0000004002009985 */ /* 0x0007e2000c101b06 */
[----:B------:R-:W-:Y:S02]  /*a8a0*/  @!P6 LEA.HI.X R9, R45, R4, R44, 0x2, P2 ;  /* 0x000000042d09e211 */ /* 0x000fe400010f142c */
[----:B------:R-:W-:Y:S02]  /*a8b0*/  ISETP.GE.AND P1, PT, R10, c[0x0][0x3c8], PT ;  /* 0x0000f2000a007a0c */ /* 0x000fe40003f26270 */
[----:B------:R-:W-:Y:S01]  /*a8c0*/  IADD3 R45, R233, 0xa0, RZ ;  /* 0x000000a0e92d7810 */ /* 0x000fe20007ffe0ff */
[----:B------:R-:W-:Y:S03]  /*a8d0*/  @!P6 ST.E.64 [R8.64], R140 ;  /* 0x0000008c0800e985 */ /* 0x000fe6000c101b06 */
[----:B------:R-:W-:Y:S02]  /*a8e0*/  ISETP.GE.AND P6, PT, R45, c[0x0][0x3c8], PT ;  /* 0x0000f2002d007a0c */ /* 0x000fe40003fc6270 */
[----:B-1----:R-:W-:-:S02]  /*a8f0*/  @!P3 LEA R6, P2, R5, R0, 0x2 ;  /* 0x000000000506b211 */ /* 0x002fc400078410ff */
[----:B---3--:R-:W-:-:S04]  /*a900*/  @!P4 LEA R2, P5, R11, R0, 0x2 ;  /* 0x000000000b02c211 */ /* 0x008fc800078a10ff */
[-C--:B------:R-:W-:Y:S02]  /*a910*/  @!P4 LEA.HI.X R3, R11, R4.reuse, R79, 0x2, P5 ;  /* 0x000000040b03c211 */ /* 0x080fe400028f144f */
[C---:B------:R-:W-:Y:S02]  /*a920*/  IADD3 R11, R233.reuse, 0x90, RZ ;  /* 0x00000090e90b7810 */ /* 0x040fe40007ffe0ff */
[----:B------:R-:W-:Y:S01]  /*a930*/  IADD3 R79, R233, 0xb0, RZ ;  /* 0x000000b0e94f7810 */ /* 0x000fe20007ffe0ff */
[----:B------:R1:W-:Y:S01]  /*a940*/  @!P4 ST.E.64 [R2.64], R68 ;  /* 0x000000440200c985 */ /* 0x0003e2000c101b06 */
[----:B------:R-:W-:Y:S02]  /*a950*/  SHF.R.S32.HI R11, RZ, 0x1f, R11 ;  /* 0x0000001fff0b7819 */ /* 0x000fe4000001140b */
[----:B------:R-:W-:Y:S02]  /*a960*/  ISETP.GE.AND P5, PT, R83, c[0x0][0x3c8], PT ;  /* 0x0000f20053007a0c */ /* 0x000fe40003fa6270 */
[----:B------:R-:W-:-:S02]  /*a970*/  @!P3 LEA.HI.X R7, R5, R4, R11, 0x2, P2 ;  /* 0x000000040507b211 */ /* 0x000fc400010f140b */
[C---:B------:R-:W-:Y:S02]  /*a980*/  IADD3 R11, R233.reuse, 0x98, RZ ;  /* 0x00000098e90b7810 */ /* 0x040fe40007ffe0ff */
[----:B------:R-:W-:Y:S01]  /*a990*/  IADD3 R5, R233, 0xb8, RZ ;  /* 0x000000b8e9057810 */ /* 0x000fe20007ffe0ff */
[----:B------:R3:W-:Y:S01]  /*a9a0*/  @!P3 ST.E.64 [R6.64], R72 ;  /* 0x000000480600b985 */ /* 0x0007e2000c101b06 */
[----:B------:R-:W-:Y:S02]  /*a9b0*/  SHF.R.S32.HI R11, RZ, 0x1f, R11 ;  /* 0x0000001fff0b7819 */ /* 0x000fe4000001140b */
[----:B------:R-:W-:Y:S02]  /*a9c0*/  ISETP.GE.AND P4, PT, R79, c[0x0][0x3c8], PT ;  /* 0x0000f2004f007a0c */ /* 0x000fe40003f86270 */
[----:B------:R-:W-:Y:S02]  /*a9d0*/  ISETP.GE.AND P3, PT, R5, c[0x0][0x3c8], PT ;  /* 0x0000f20005007a0c */ /* 0x000fe40003f66270 */
[----:B-1----:R-:W-:-:S04]  /*a9e0*/  @!P1 LEA R2, P2, R10, R0, 0x2 ;  /* 0x000000000a029211 */ /* 0x002fc800078410ff */
[----:B------:R-:W-:Y:S02]  /*a9f0*/  @!P1 LEA.HI.X R3, R10, R4, R11, 0x2, P2 ;  /* 0x000000040a039211 */ /* 0x000fe400010f140b */
[----:B------:R-:W-:-:S03]  /*aa00*/  @!P6 LEA R10, P2, R45, R0, 0x2 ;  /* 0x000000002d0ae211 */ /* 0x000fc600078410ff */
[----:B------:R1:W-:Y:S01]  /*aa10*/  @!P1 ST.E.64 [R2.64], R76 ;  /* 0x0000004c02009985 */ /* 0x0003e2000c101b06 */
[----:B------:R-:W-:Y:S02]  /*aa20*/  @!P6 LEA.HI.X R11, R45, R4, R82, 0x2, P2 ;  /* 0x000000042d0be211 */ /* 0x000fe400010f1452 */
[-C--:B------:R-:W-:Y:S02]  /*aa30*/  @!P5 LEA R8, P1, R83, R0.reuse, 0x2 ;  /* 0x000000005308d211 */ /* 0x080fe400078210ff */
[C---:B------:R-:W-:Y:S01]  /*aa40*/  IADD3 R82, R233.reuse, 0xb0, RZ ;  /* 0x000000b0e9527810 */ /* 0x040fe20007ffe0ff */
[----:B------:R2:W-:Y:S01]  /*aa50*/  @!P6 ST.E.64 [R10.64], R142 ;  /* 0x0000008e0a00e985 */ /* 0x0005e2000c101b06 */
[----:B------:R-:W-:Y:S02]  /*aa60*/  IADD3 R45, R233, 0xb8, RZ ;  /* 0x000000b8e92d7810 */ /* 0x000fe40007ffe0ff */
[----:B---3--:R-:W-:Y:S02]  /*aa70*/  @!P4 LEA R6, P2, R79, R0, 0x2 ;  /* 0x000000004f06c211 */ /* 0x008fe400078410ff */
[----:B------:R-:W-:-:S02]  /*aa80*/  SHF.R.S32.HI R82, RZ, 0x1f, R82 ;  /* 0x0000001fff527819 */ /* 0x000fc40000011452 */
[-C--:B------:R-:W-:Y:S02]  /*aa90*/  @!P5 LEA.HI.X R9, R83, R4.reuse, R86, 0x2, P1 ;  /* 0x000000045309d211 */ /* 0x080fe400008f1456 */
[----:B------:R-:W-:Y:S02]  /*aaa0*/  SHF.R.S32.HI R45, RZ, 0x1f, R45 ;  /* 0x0000001fff2d7819 */ /* 0x000fe4000001142d */
[----:B------:R-:W-:Y:S01]  /*aab0*/  @!P4 LEA.HI.X R7, R79, R4, R82, 0x2, P2 ;  /* 0x000000044f07c211 */ /* 0x000fe200010f1452 */
[----:B------:R2:W-:Y:S04]  /*aac0*/  @!P5 ST.E.64 [R8.64], R84 ;  /* 0x000000540800d985 */ /* 0x0005e8000c101b06 */
[----:B------:R2:W-:Y:S01]  /*aad0*/  @!P4 ST.E.64 [R6.64], R80 ;  /* 0x000000500600c985 */ /* 0x0005e2000c101b06 */
[----:B-1----:R-:W-:-:S04]  /*aae0*/  @!P3 LEA R2, P1, R5, R0, 0x2 ;  /* 0x000000000502b211 */ /* 0x002fc800078210ff */
[----:B------:R-:W-:-:S05]  /*aaf0*/  @!P3 LEA.HI.X R3, R5, R4, R45, 0x2, P1 ;  /* 0x000000040503b211 */ /* 0x000fca00008f142d */
[----:B------:R2:W-:Y:S04]  /*ab00*/  @!P3 ST.E.64 [R2.64], R48 ;  /* 0x000000300200b985 */ /* 0x0005e8000c101b06 */
.L_x_68:
[----:B------:R-:W-:Y:S05]  /*ab10*/  BSYNC B0 ;  /* 0x0000000000007941 */ /* 0x000fea0003800000 */
.L_x_67:
[----:B------:R-:W-:Y:S05]  /*ab20*/  BRA.DIV ~URZ, `(.L_x_69) ;  /* 0x00002be27f007947 */ /* 0x000fea000b800000 */
[----:B---3--:R1:W3:Y:S04]  /*ab30*/  SHFL.IDX PT, R4, R27, 0x1, 0x1c1f ;  /* 0x003c1f001b047f89 */ /* 0x0082e800000e0000 */
[----:B------:R1:W2:Y:S02]  /*ab40*/  SHFL.IDX PT, R0, R28, 0x1, 0x1c1f ;  /* 0x003c1f001c007f89 */ /* 0x0002a400000e0000 */
.L_x_123:
[----:B------:R-:W-:Y:S05]  /*ab50*/  @P0 BRA `(.L_x_64) ;  /* 0x000013f000000947 */ /* 0x000fea0003800000 */
[----:B------:R-:W-:Y:S02]  /*ab60*/  ISETP.GE.AND P2, PT, R13, c[0x0][0x3c8], PT ;  /* 0x0000f2000d007a0c */ /* 0x000fe40003f46270 */
[----:B------:R-:W-:Y:S02]  /*ab70*/  ISETP.GE.AND P1, PT, R12, c[0x0][0x3c8], PT ;  /* 0x0000f2000c007a0c */ /* 0x000fe40003f26270 */
[----:B------:R-:W-:Y:S02]  /*ab80*/  ISETP.GE.AND P3, PT, R233, c[0x0][0x3c8], PT ;  /* 0x0000f200e9007a0c */ /* 0x000fe40003f66270 */
[----:B------:R-:W-:-:S02]  /*ab90*/  ISETP.GE.AND P6, PT, R14, c[0x0][0x3c8], PT ;  /* 0x0000f2000e007a0c */ /* 0x000fc40003fc6270 */
[----:B------:R-:W-:Y:S02]  /*aba0*/  ISETP.GE.AND P0, PT, R15, c[0x0][0x3c8], PT ;  /* 0x0000f2000f007a0c */ /* 0x000fe40003f06270 */
[C---:B------:R-:W-:Y:S02]  /*abb0*/  IADD3 R5, R233.reuse, 0x80, RZ ;  /* 0x00000080e9057810 */ /* 0x040fe40007ffe0ff */
[----:B------:R-:W-:Y:S02]  /*abc0*/  IADD3 R52, R233, 0x88, RZ ;  /* 0x00000088e9347810 */ /* 0x000fe40007ffe0ff */
[CC--:B--2---:R-:W-:Y:S02]  /*abd0*/  @!P2 LEA R10, P5, R13.reuse, R0.reuse, 0x2 ;  /* 0x000000000d0aa211 */ /* 0x0c4fe400078a10ff */
[C---:B------:R-:W-:Y:S02]  /*abe0*/  @!P1 LEA R8, P4, R12.reuse, R0, 0x2 ;  /* 0x000000000c089211 */ /* 0x040fe400078810ff */
[-C--:B---3--:R-:W-:Y:S01]  /*abf0*/  @!P2 LEA.HI.X R11, R13, R4.reuse, R30, 0x2, P5 ;  /* 0x000000040d0ba211 */ /* 0x088fe200028f141e */
[----:B------:R-:W-:Y:S01]  /*ac00*/  @!P3 IMAD.MOV.U32 R13, RZ, RZ, R4 ;  /* 0x000000ffff0db224 */ /* 0x000fe200078e0004 */
[----:B------:R-:W-:Y:S01]  /*ac10*/  @!P1 LEA.HI.X R9, R12, R4, R29, 0x2, P4 ;  /* 0x000000040c099211 */ /* 0x000fe200020f141d */
[----:B------:R-:W-:Y:S01]  /*ac20*/  @!P3 IMAD.MOV.U32 R12, RZ, RZ, R0 ;  /* 0x000000ffff0cb224 */ /* 0x000fe200078e0000 */
[----:B------:R-:W-:-:S02]  /*ac30*/  @!P6 LEA R2, P4, R14, R0, 0x2 ;  /* 0x000000000e02e211 */ /* 0x000fc400078810ff */
[----:B------:R-:W-:Y:S01]  /*ac40*/  @!P0 LEA R6, P5, R15, R0, 0x2 ;  /* 0x000000000f068211 */ /* 0x000fe200078a10ff */
[----:B------:R-:W-:Y:S01]  /*ac50*/  @!P3 IMAD.WIDE R12, R233, 0x4, R12 ;  /* 0x00000004e90cb825 */ /* 0x000fe200078e020c */
[-C--:B------:R-:W-:Y:S02]  /*ac60*/  @!P6 LEA.HI.X R3, R14, R4.reuse, R31, 0x2, P4 ;  /* 0x000000040e03e211 */ /* 0x080fe400020f141f */
[----:B------:R-:W-:Y:S02]  /*ac70*/  ISETP.GE.AND P4, PT, R16, c[0x0][0x3c8], PT ;  /* 0x0000f20010007a0c */ /* 0x000fe40003f86270 */
[----:B------:R2:W-:Y:S01]  /*ac80*/  @!P3 ST.E.64 [R12.64], R148 ;  /* 0x000000940c00b985 */ /* 0x0005e2000c101b06 */
[----:B------:R-:W-:Y:S02]  /*ac90*/  @!P0 LEA.HI.X R7, R15, R4, R32, 0x2, P5 ;  /* 0x000000040f078211 */ /* 0x000fe400028f1420 */
[----:B------:R-:W-:Y:S01]  /*aca0*/  ISETP.GE.AND P3, PT, R17, c[0x0][0x3c8], PT ;  /* 0x0000f20011007a0c */ /* 0x000fe20003f66270 */
[----:B------:R-:W-:Y:S01]  /*acb0*/  @!P2 ST.E.64 [R10.64], R146 ;  /* 0x000000920a00a985 */ /* 0x000fe2000c101b06 */
[----:B------:R-:W-:-:S02]  /*acc0*/  ISETP.GE.AND P2, PT, R18, c[0x0][0x3c8], PT ;  /* 0x0000f20012007a0c */ /* 0x000fc40003f46270 */
[C---:B------:R-:W-:Y:S01]  /*acd0*/  IADD3 R45, R233.reuse, 0x90, RZ ;  /* 0x00000090e92d7810 */ /* 0x040fe20007ffe0ff */
[----:B------:R3:W-:Y:S01]  /*ace0*/  @!P1 ST.E.64 [R8.64], R144 ;  /* 0x0000009008009985 */ /* 0x0007e2000c101b06 */
[----:B------:R-:W-:Y:S02]  /*acf0*/  ISETP.GE.AND P1, PT, R20, c[0x0][0x3c8], PT ;  /* 0x0000f20014007a0c */ /* 0x000fe40003f26270 */
[----:B-1----:R-:W-:Y:S01]  /*ad00*/  IADD3 R27, R233, 0x98, RZ ;  /* 0x00000098e91b7810 */ /* 0x002fe20007ffe0ff */
[----:B------:R1:W-:Y:S01]  /*ad10*/  @!P0 ST.E.64 [R6.64], R88 ;  /* 0x0000005806008985 */ /* 0x0003e2000c101b06 */
[----:B------:R-:W-:Y:S02]  /*ad20*/  ISETP.GE.AND P0, PT, R19, c[0x0][0x3c8], PT ;  /* 0x0000f20013007a0c */ /* 0x000fe40003f06270 */
[C---:B------:R-:W-:Y:S01]  /*ad30*/  IADD3 R53, R233.reuse, 0x88, RZ ;  /* 0x00000088e9357810 */ /* 0x040fe20007ffe0ff */
[----:B------:R5:W-:Y:S01]  /*ad40*/  @!P6 ST.E.64 [R2.64], R92 ;  /* 0x0000005c0200e985 */ /* 0x000be2000c101b06 */
[----:B------:R-:W-:-:S02]  /*ad50*/  IADD3 R49, R233, 0x90, RZ ;  /* 0x00000090e9317810 */ /* 0x000fc40007ffe0ff */
[----:B------:R-:W-:Y:S02]  /*ad60*/  SHF.R.S32.HI R53, RZ, 0x1f, R53 ;  /* 0x0000001fff357819 */ /* 0x000fe40000011435 */
[C---:B------:R-:W-:Y:S02]  /*ad70*/  IADD3 R48, R233.reuse, 0xa0, RZ ;  /* 0x000000a0e9307810 */ /* 0x040fe40007ffe0ff */
[----:B------:R-:W-:Y:S02]  /*ad80*/  SHF.R.S32.HI R49, RZ, 0x1f, R49 ;  /* 0x0000001fff317819 */ /* 0x000fe40000011431 */
[----:B----4-:R-:W-:Y:S02]  /*ad90*/  IADD3 R28, R233, 0xa8, RZ ;  /* 0x000000a8e91c7810 */ /* 0x010fe40007ffe0ff */
[----:B--2---:R-:W-:-:S04]  /*ada0*/  @!P4 LEA R12, P5, R16, R0, 0x2 ;  /* 0x00000000100cc211 */ /* 0x004fc800078a10ff */
[----:B------:R-:W-:Y:S02]  /*adb0*/  @!P4 LEA.HI.X R13, R16, R4, R33, 0x2, P5 ;  /* 0x00000004100dc211 */ /* 0x000fe400028f1421 */
[----:B---3--:R-:W-:-:S03]  /*adc0*/  @!P3 LEA R8, P6, R17, R0, 0x2 ;  /* 0x000000001108b211 */ /* 0x008fc600078c10ff */
[----:B------:R2:W-:Y:S01]  /*add0*/  @!P4 ST.E.64 [R12.64], R150 ;  /* 0x000000960c00c985 */ /* 0x0005e2000c101b06 */
[----:B------:R-:W-:Y:S02]  /*ade0*/  ISETP.GE.AND P4, PT, R23, c[0x0][0x3c8], PT ;  /* 0x0000f20017007a0c */ /* 0x000fe40003f86270 */
[C---:B-1----:R-:W-:Y:S02]  /*adf0*/  @!P2 LEA R6, P5, R18.reuse, R0, 0x2 ;  /* 0x000000001206a211 */ /* 0x042fe400078a10ff */
[-C--:B------:R-:W-:Y:S02]  /*ae00*/  @!P3 LEA.HI.X R9, R17, R4.reuse, R34, 0x2, P6 ;  /* 0x000000041109b211 */ /* 0x080fe400030f1422 */
[----:B------:R-:W-:Y:S02]  /*ae10*/  @!P2 LEA.HI.X R7, R18, R4, R35, 0x2, P5 ;  /* 0x000000041207a211 */ /* 0x000fe400028f1423 */
[-C--:B-----5:R-:W-:Y:S01]  /*ae20*/  @!P1 LEA R2, P6, R20, R0.reuse, 0x2 ;  /* 0x0000000014029211 */ /* 0x0a0fe200078c10ff */
[----:B------:R-:W-:Y:S01]  /*ae30*/  @!P3 ST.E.64 [R8.64], R126 ;  /* 0x0000007e0800b985 */ /* 0x000fe2000c101b06 */
[----:B------:R-:W-:-:S02]  /*ae40*/  @!P0 LEA R10, P5, R19, R0, 0x2 ;  /* 0x00000000130a8211 */ /* 0x000fc400078a10ff */
[-C--:B------:R-:W-:Y:S01]  /*ae50*/  @!P1 LEA.HI.X R3, R20, R4.reuse, R37, 0x2, P6 ;  /* 0x0000000414039211 */ /* 0x080fe200030f1425 */
[----:B------:R-:W-:Y:S01]  /*ae60*/  @!P2 ST.E.64 [R6.64], R118 ;  /* 0x000000760600a985 */ /* 0x000fe2000c101b06 */
[----:B------:R-:W-:Y:S02]  /*ae70*/  @!P0 LEA.HI.X R11, R19, R4, R36, 0x2, P5 ;  /* 0x00000004130b8211 */ /* 0x000fe400028f1424 */
[----:B------:R-:W-:Y:S01]  /*ae80*/  ISETP.GE.AND P6, PT, R21, c[0x0][0x3c8], PT ;  /* 0x0000f20015007a0c */ /* 0x000fe20003fc6270 */
[----:B------:R1:W-:Y:S01]  /*ae90*/  @!P1 ST.E.64 [R2.64], R96 ;  /* 0x0000006002009985 */ /* 0x0003e2000c101b06 */
[----:B------:R-:W-:Y:S02]  /*aea0*/  ISETP.GE.AND P5, PT, R22, c[0x0][0x3c8], PT ;  /* 0x0000f20016007a0c */ /* 0x000fe40003fa6270 */
[----:B------:R-:W-:Y:S01]  /*aeb0*/  ISETP.GE.AND P3, PT, R25, c[0x0][0x3c8], PT ;  /* 0x0000f20019007a0c */ /* 0x000fe20003f66270 */
[----:B------:R3:W-:Y:S01]  /*aec0*/  @!P0 ST.E.64 [R10.64], R106 ;  /* 0x0000006a0a008985 */ /* 0x0007e2000c101b06 */
[----:B------:R-:W-:-:S09]  /*aed0*/  ISETP.GE.AND P2, PT, R24, c[0x0][0x3c8], PT ;  /* 0x0000f20018007a0c */ /* 0x000fd20003f46270 */
[----:B--2---:R-:W-:-:S04]  /*aee0*/  @!P5 LEA R12, P0, R22, R0, 0x2 ;  /* 0x00000000160cd211 */ /* 0x004fc800078010ff */
[----:B------:R-:W-:Y:S02]  /*aef0*/  @!P5 LEA.HI.X R13, R22, R4, R39, 0x2, P0 ;  /* 0x00000004160dd211 */ /* 0x000fe400000f1427 */
[----:B-1----:R-:W-:-:S04]  /*af00*/  @!P6 LEA R2, P1, R21, R0, 0x2 ;  /* 0x000000001502e211 */ /* 0x002fc800078210ff */
[----:B------:R-:W-:Y:S02]  /*af10*/  @!P6 LEA.HI.X R3, R21, R4, R38, 0x2, P1 ;  /* 0x000000041503e211 */ /* 0x000fe400008f1426 */
[C---:B---3--:R-:W-:Y:S02]  /*af20*/  @!P3 LEA R10, P0, R25.reuse, R0, 0x2 ;  /* 0x00000000190ab211 */ /* 0x048fe400078010ff */
[----:B------:R-:W-:Y:S01]  /*af30*/  ISETP.GE.AND P1, PT, R26, c[0x0][0x3c8], PT ;  /* 0x0000f2001a007a0c */ /* 0x000fe20003f26270 */
[----:B------:R1:W-:Y:S01]  /*af40*/  @!P6 ST.E.64 [R2.64], R110 ;  /* 0x0000006e0200e985 */ /* 0x0003e2000c101b06 */
[----:B------:R-:W-:Y:S02]  /*af50*/  @!P3 LEA.HI.X R11, R25, R4, R42, 0x2, P0 ;  /* 0x00000004190bb211 */ /* 0x000fe400000f142a */
[----:B------:R-:W-:Y:S01]  /*af60*/  ISETP.GE.AND P0, PT, R5, c[0x0][0x3c8], PT ;  /* 0x0000f20005007a0c */ /* 0x000fe20003f06270 */
[----:B------:R-:W-:Y:S01]  /*af70*/  @!P5 ST.E.64 [R12.64], R152 ;  /* 0x000000980c00d985 */ /* 0x000fe2000c101b06 */
[----:B-1----:R-:W-:-:S04]  /*af80*/  @!P4 LEA R2, P6, R23, R0, 0x2 ;  /* 0x000000001702c211 */ /* 0x002fc800078c10ff */
[----:B------:R-:W-:Y:S02]  /*af90*/  @!P4 LEA.HI.X R3, R23, R4, R40, 0x2, P6 ;  /* 0x000000041703c211 */ /* 0x000fe400030f1428 */
[----:B------:R-:W-:-:S03]  /*afa0*/  @!P2 LEA R8, P6, R24, R0, 0x2 ;  /* 0x000000001808a211 */ /* 0x000fc600078c10ff */
[----:B------:R1:W-:Y:S01]  /*afb0*/  @!P4 ST.E.64 [R2.64], R130 ;  /* 0x000000820200c985 */ /* 0x0003e2000c101b06 */
[----:B------:R-:W-:Y:S02]  /*afc0*/  ISETP.GE.AND P4, PT, R52, c[0x0][0x3c8], PT ;  /* 0x0000f20034007a0c */ /* 0x000fe40003f86270 */
[----:B------:R-:W-:Y:S01]  /*afd0*/  @!P2 LEA.HI.X R9, R24, R4, R41, 0x2, P6 ;  /* 0x000000041809a211 */ /* 0x000fe200030f1429 */
[----:B------:R-:W-:Y:S01]  /*afe0*/  @!P3 ST.E.64 [R10.64], R134 ;  /* 0x000000860a00b985 */ /* 0x000fe2000c101b06 */
[----:B------:R-:W-:Y:S02]  /*aff0*/  ISETP.GE.AND P3, PT, R45, c[0x0][0x3c8], PT ;  /* 0x0000f2002d007a0c */ /* 0x000fe40003f66270 */
[----:B------:R-:W-:Y:S01]  /*b000*/  @!P1 LEA R6, P6, R26, R0, 0x2 ;  /* 0x000000001a069211 */ /* 0x000fe200078c10ff */
[----:B------:R-:W-:Y:S01]  /*b010*/  @!P2 ST.E.64 [R8.64], R122 ;  /* 0x0000007a0800a985 */ /* 0x000fe2000c101b06 */
[----:B------:R-:W-:Y:S02]  /*b020*/  ISETP.GE.AND P2, PT, R48, c[0x0][0x3c8], PT ;  /* 0x0000f20030007a0c */ /* 0x000fe40003f46270 */
[----:B------:R-:W-:-:S05]  /*b030*/  @!P1 LEA.HI.X R7, R26, R4, R43, 0x2, P6 ;  /* 0x000000041a079211 */ /* 0x000fca00030f142b */
[----:B------:R2:W-:Y:S01]  /*b040*/  @!P1 ST.E.64 [R6.64], R114 ;  /* 0x0000007206009985 */ /* 0x0005e2000c101b06 */
[----:B------:R-:W-:Y:S02]  /*b050*/  ISETP.GE.AND P1, PT, R28, c[0x0][0x3c8], PT ;  /* 0x0000f2001c007a0c */ /* 0x000fe40003f26270 */
[----:B-1----:R-:W-:-:S04]  /*b060*/  @!P0 LEA R2, P5, R5, R0, 0x2 ;  /* 0x0000000005028211 */ /* 0x002fc800078a10ff */
[----:B------:R-:W-:Y:S02]  /*b070*/  @!P0 LEA.HI.X R3, R5, R4, R44, 0x2, P5 ;  /* 0x0000000405038211 */ /* 0x000fe400028f142c */
[----:B------:R-:W-:Y:S02]  /*b080*/  ISETP.GE.AND P5, PT, R27, c[0x0][0x3c8], PT ;  /* 0x0000f2001b007a0c */ /* 0x000fe40003fa6270 */
[----:B------:R-:W-:Y:S01]  /*b090*/  IADD3 R5, R233, 0xb0, RZ ;  /* 0x000000b0e9057810 */ /* 0x000fe20007ffe0ff */
[----:B------:R1:W-:Y:S01]  /*b0a0*/  @!P0 ST.E.64 [R2.64], R50 ;  /* 0x0000003202008985 */ /* 0x0003e2000c101b06 */
[----:B--2---:R-:W-:-:S04]  /*b0b0*/  @!P4 LEA R6, P0, R52, R0, 0x2 ;  /* 0x000000003406c211 */ /* 0x004fc800078010ff */
[----:B------:R-:W-:Y:S02]  /*b0c0*/  @!P4 LEA.HI.X R7, R52, R4, R53, 0x2, P0 ;  /* 0x000000043407c211 */ /* 0x000fe400000f1435 */
[----:B------:R-:W-:-:S03]  /*b0d0*/  ISETP.GE.AND P0, PT, R5, c[0x0][0x3c8], PT ;  /* 0x0000f20005007a0c */ /* 0x000fc60003f06270 */
[----:B------:R2:W-:Y:S01]  /*b0e0*/  @!P4 ST.E.64 [R6.64], R58 ;  /* 0x0000003a0600c985 */ /* 0x0005e2000c101b06 */
[-C--:B------:R-:W-:Y:S02]  /*b0f0*/  @!P5 LEA R10, P4, R27, R0.reuse, 0x2 ;  /* 0x000000001b0ad211 */ /* 0x080fe400078810ff */
[----:B-1----:R-:W-:-:S04]  /*b100*/  @!P3 LEA R2, P6, R45, R0, 0x2 ;  /* 0x000000002d02b211 */ /* 0x002fc800078c10ff */
[----:B------:R-:W-:Y:S02]  /*b110*/  @!P3 LEA.HI.X R3, R45, R4, R49, 0x2, P6 ;  /* 0x000000042d03b211 */ /* 0x000fe400030f1431 */
[C---:B------:R-:W-:Y:S02]  /*b120*/  IADD3 R45, R233.reuse, 0x98, RZ ;  /* 0x00000098e92d7810 */ /* 0x040fe40007ffe0ff */
[----:B------:R-:W-:Y:S01]  /*b130*/  IADD3 R49, R233, 0xa0, RZ ;  /* 0x000000a0e9317810 */ /* 0x000fe20007ffe0ff */
[----:B------:R1:W-:Y:S01]  /*b140*/  @!P3 ST.E.64 [R2.64], R62 ;  /* 0x0000003e0200b985 */ /* 0x0003e2000c101b06 */
[----:B------:R-:W-:Y:S02]  /*b150*/  SHF.R.S32.HI R45, RZ, 0x1f, R45 ;  /* 0x0000001fff2d7819 */ /* 0x000fe4000001142d */
[----:B------:R-:W-:Y:S02]  /*b160*/  @!P2 LEA R8, P6, R48, R0, 0x2 ;  /* 0x000000003008a211 */ /* 0x000fe400078c10ff */
[----:B------:R-:W-:-:S02]  /*b170*/  @!P5 LEA.HI.X R11, R27, R4, R45, 0x2, P4 ;  /* 0x000000041b0bd211 */ /* 0x000fc400020f142d */
[C---:B------:R-:W-:Y:S02]  /*b180*/  IADD3 R45, R233.reuse, 0xa8, RZ ;  /* 0x000000a8e92d7810 */ /* 0x040fe40007ffe0ff */
[----:B------:R-:W-:Y:S01]  /*b190*/  IADD3 R27, R233, 0xb0, RZ ;  /* 0x000000b0e91b7810 */ /* 0x000fe20007ffe0ff */
[----:B------:R3:W-:Y:S01]  /*b1a0*/  @!P5 ST.E.64 [R10.64], R74 ;  /* 0x0000004a0a00d985 */ /* 0x0007e2000c101b06 */
[----:B------:R-:W-:Y:S02]  /*b1b0*/  SHF.R.S32.HI R49, RZ, 0x1f, R49 ;  /* 0x0000001fff317819 */ /* 0x000fe40000011431 */
[----:B--2---:R-:W-:Y:S02]  /*b1c0*/  @!P1 LEA R6, P3, R28, R0, 0x2 ;  /* 0x000000001c069211 */ /* 0x004fe400078610ff */
[----:B------:R-:W-:Y:S02]  /*b1d0*/  SHF.R.S32.HI R45, RZ, 0x1f, R45 ;  /* 0x0000001fff2d7819 */ /* 0x000fe4000001142d */
[----:B------:R-:W-:-:S02]  /*b1e0*/  SHF.R.S32.HI R27, RZ, 0x1f, R27 ;  /* 0x0000001fff1b7819 */ /* 0x000fc4000001141b */
[-C--:B------:R-:W-:Y:S02]  /*b1f0*/  @!P2 LEA.HI.X R9, R48, R4.reuse, R49, 0x2, P6 ;  /* 0x000000043009a211 */ /* 0x080fe400030f1431 */
[----:B------:R-:W-:-:S03]  /*b200*/  @!P1 LEA.HI.X R7, R28, R4, R45, 0x2, P3 ;  /* 0x000000041c079211 */ /* 0x000fc600018f142d */
[----:B------:R3:W-:Y:S04]  /*b210*/  @!P2 ST.E.64 [R8.64], R70 ;  /* 0x000000460800a985 */ /* 0x0007e8000c101b06 */
[----:B------:R3:W-:Y:S01]  /*b220*/  @!P1 ST.E.64 [R6.64], R66 ;  /* 0x0000004206009985 */ /* 0x0007e2000c101b06 */
[----:B-1----:R-:W-:-:S04]  /*b230*/  @!P0 LEA R2, P4, R5, R0, 0x2 ;  /* 0x0000000005028211 */ /* 0x002fc800078810ff */
[----:B------:R-:W-:Y:S02]  /*b240*/  @!P0 LEA.HI.X R3, R5, R4, R27, 0x2, P4 ;  /* 0x0000000405038211 */ /* 0x000fe400020f141b */
[----:B------:R-:W-:-:S03]  /*b250*/  IADD3 R5, R233, 0xb8, RZ ;  /* 0x000000b8e9057810 */ /* 0x000fc60007ffe0ff */
[----:B------:R3:W-:Y:S01]  /*b260*/  @!P0 ST.E.64 [R2.64], R54 ;  /* 0x0000003602008985 */ /* 0x0007e2000c101b06 */
[----:B------:R-:W-:-:S13]  /*b270*/  ISETP.GE.AND P0, PT, R5, c[0x0][0x3c8], PT ;  /* 0x0000f20005007a0c */ /* 0x000fda0003f06270 */
[----:B------:R-:W-:Y:S05]  /*b280*/  @P0 BRA `(.L_x_64) ;  /* 0x00000cc000000947 */ /* 0x000fea0003800000 */
[----:B------:R-:W-:Y:S02]  /*b290*/  IADD3 R27, R233, 0xb8, RZ ;  /* 0x000000b8e91b7810 */ /* 0x000fe40007ffe0ff */
[----:B---3--:R-:W-:Y:S02]  /*b2a0*/  LEA R2, P0, R5, R0, 0x2 ;  /* 0x0000000005027211 */ /* 0x008fe400078010ff */
[----:B------:R-:W-:-:S04]  /*b2b0*/  SHF.R.S32.HI R27, RZ, 0x1f, R27 ;  /* 0x0000001fff1b7819 */ /* 0x000fc8000001141b */
[----:B------:R-:W-:-:S05]  /*b2c0*/  LEA.HI.X R3, R5, R4, R27, 0x2, P0 ;  /* 0x0000000405037211 */ /* 0x000fca00000f141b */
[----:B------:R1:W-:Y:S01]  /*b2d0*/  ST.E.64 [R2.64], R46 ;  /* 0x0000002e02007985 */ /* 0x0003e2000c101b06 */
[----:B------:R-:W-:Y:S05]  /*b2e0*/  BRA `(.L_x_64) ;  /* 0x00000c6000007947 */ /* 0x000fea0003800000 */
.L_x_49:
[----:B------:R-:W-:Y:S01]  /*b2f0*/  ISETP.NE.U32.AND P1, PT, RZ, c[0x0][0x508], PT ;  /* 0x00014200ff007a0c */ /* 0x000fe20003f25070 */
[----:B------:R-:W2:Y:S01]  /*b300*/  LDL.LU R6, [R1+0x8] ;  /* 0x0000080001067983 */ /* 0x000ea20000300800 */
[----:B------:R-:W-:Y:S01]  /*b310*/  ISETP.NE.U32.AND P2, PT, RZ, c[0x0][0x500], PT ;  /* 0x00014000ff007a0c */ /* 0x000fe20003f45070 */
[----:B------:R-:W-:Y:S01]  /*b320*/  IMAD.MOV.U32 R4, RZ, RZ, 0x4 ;  /* 0x00000004ff047424 */ /* 0x000fe200078e00ff */
[----:B------:R-:W-:Y:S01]  /*b330*/  ISETP.NE.AND.EX P1, PT, RZ, c[0x0][0x50c], PT, P1 ;  /* 0x00014300ff007a0c */ /* 0x000fe20003f25310 */
[----:B------:R-:W-:Y:S01]  /*b340*/  IMAD.MOV.U32 R0, RZ, RZ, RZ ;  /* 0x000000ffff007224 */ /* 0x000fe200078e00ff */
[----:B------:R-:W-:Y:S01]  /*b350*/  ISETP.NE.AND.EX P2, PT, RZ, c[0x0][0x504], PT, P2 ;  /* 0x00014100ff007a0c */ /* 0x000fe20003f45320 */
[----:B------:R-:W-:Y:S02]  /*b360*/  IMAD.MOV.U32 R18, RZ, RZ, c[0x0][0x388] ;  /* 0x0000e200ff127624 */ /* 0x000fe400078e00ff */
[----:B-1----:R-:W-:-:S08]  /*b370*/  IMAD.WIDE R4, R228, R4, c[0x0][0x500] ;  /* 0x00014000e4047625 */ /* 0x002fd000078e0204 */
[C---:B------:R-:W-:Y:S02]  /*b380*/  @P1 LEA R2, P0, R228.reuse, c[0x0][0x508], 0x2 ;  /* 0x00014200e4021a11 */ /* 0x040fe400078010ff */
[----:B------:R1:W5:Y:S02]  /*b390*/  @P2 LDG.E R0, [R4.64] ;  /* 0x0000000604002981 */ /* 0x000364000c1e1900 */
[----:B------:R-:W-:-:S05]  /*b3a0*/  @P1 LEA.HI.X R3, R228, c[0x0][0x50c], R251, 0x2, P0 ;  /* 0x00014300e4031a11 */ /* 0x000fca00000f14fb */
[----:B------:R1:W5:Y:S01]  /*b3b0*/  @P1 LDG.E R18, [R2.64] ;  /* 0x0000000602121981 */ /* 0x000362000c1e1900 */
[----:B--2---:R-:W-:-:S04]  /*b3c0*/  ISETP.NE.AND P0, PT, R6, RZ, PT ;  /* 0x000000ff0600720c */ /* 0x004fc80003f05270 */
[----:B------:R-:W-:Y:S01]  /*b3d0*/  SEL R17, R6, c[0x0][0x3d4], P0 ;  /* 0x0000f50006117a07 */ /* 0x000fe20000000000 */
[----:B------:R-:W-:Y:S05]  /*b3e0*/  @P1 BRA `(.L_x_70) ;  /* 0x0000004000001947 */ /* 0x000fea0003800000 */
[----:B-1----:R-:W-:Y:S05]  /*b3f0*/  @!P2 BRA `(.L_x_70) ;  /* 0x000000300000a947 */ /* 0x002fea0003800000 */
[----:B------:R1:W2:Y:S04]  /*b400*/  LDG.E R2, [R4.64] ;  /* 0x0000000604027981 */ /* 0x0002a8000c1e1900 */
[----:B-1----:R-:W2:Y:S02]  /*b410*/  LDG.E R4, [R4.64+0x4] ;  /* 0x0000040604047981 */ /* 0x002ea4000c1e1900 */
[----:B--2--5:R-:W-:Y:S02]  /*b420*/  IADD3 R18, -R2, R4, RZ ;  /* 0x0000000402127210 */ /* 0x024fe40007ffe1ff */
.L_x_70:
[----:B-1----:R-:W1:Y:S01]  /*b430*/  S2R R3, SR_TID.X ;  /* 0x0000000000037919 */ /* 0x002e620000002100 */
[----:B------:R-:W-:Y:S01]  /*b440*/  BSSY B0, `(.L_x_71) ;  /* 0x0000036000007945 */ /* 0x000fe20003800000 */
[----:B------:R-:W-:Y:S02]  /*b450*/  SEL R8, R228, RZ, !P2 ;  /* 0x000000ffe4087207 */ /* 0x000fe40005000000 */
[----:B------:R-:W-:-:S02]  /*b460*/  SEL R20, R251, RZ, !P2 ;  /* 0x000000fffb147207 */ /* 0x000fc40005000000 */
[----:B-----5:R-:W-:Y:S02]  /*b470*/  SHF.R.S32.HI R16, RZ, 0x1f, R0 ;  /* 0x0000001fff107819 */ /* 0x020fe40000011400 */
[----:B-1----:R-:W-:-:S13]  /*b480*/  ISETP.GT.AND P0, PT, R3, 0x7f, PT ;  /* 0x0000007f0300780c */ /* 0x002fda0003f04270 */
[----:B------:R-:W-:Y:S05]  /*b490*/  @P0 BRA `(.L_x_72) ;  /* 0x0000030000000947 */ /* 0x000fea0003800000 */
[----:B------:R-:W-:Y:S01]  /*b4a0*/  IMAD R2, R18, c[0x0][0x4e8], RZ ;  /* 0x00013a0012027a24 */ /* 0x000fe200078e02ff */
[----:B------:R-:W-:-:S04]  /*b4b0*/  LEA R9, R225, R3, 0x7 ;  /* 0x00000003e1097211 */ /* 0x000fc800078e38ff */
[----:B------:R-:W-:-:S13]  /*b4c0*/  ISETP.GE.AND P0, PT, R9, R2, PT ;  /* 0x000000020900720c */ /* 0x000fda0003f06270 */
[----:B------:R-:W-:Y:S05]  /*b4d0*/  @P0 BRA `(.L_x_72) ;  /* 0x000002c000000947 */ /* 0x000fea0003800000 */
[----:B------:R-:W2:Y:S01]  /*b4e0*/  LDL.LU R21, [R1+0xc] ;  /* 0x00000c0001157983 */ /* 0x000ea20000300800 */
[----:B------:R-:W-:Y:S01]  /*b4f0*/  IMAD.MOV.U32 R2, RZ, RZ, 0x368 ;  /* 0x00000368ff027424 */ /* 0x000fe200078e00ff */
[----:B------:R-:W-:-:S04]  /*b500*/  ISETP.GT.AND P2, PT, R17, 0x1, PT ;  /* 0x000000011100780c */ /* 0x000fc80003f44270 */
[----:B------:R-:W-:-:S04]  /*b510*/  SEL R2, R2, 0x328, P2 ;  /* 0x0000032802027807 */ /* 0x000fc80001000000 */
[----:B------:R1:W3:Y:S08]  /*b520*/  LDC.64 R10, c[0x0][R2+0x170] ;  /* 0x00005c00020a7b82 */ /* 0x0002f00000000a00 */
[----:B------:R1:W4:Y:S08]  /*b530*/  LDC.64 R6, c[0x0][R2+0x168] ;  /* 0x00005a0002067b82 */ /* 0x0003300000000a00 */
[----:B------:R1:W5:Y:S08]  /*b540*/  LDC.64 R14, c[0x0][R2+0x178] ;  /* 0x00005e00020e7b82 */ /* 0x0003700000000a00 */
[----:B------:R1:W2:Y:S02]  /*b550*/  LDC.64 R12, c[0x0][R2+0x160] ;  /* 0x00005800020c7b82 */ /* 0x0002a40000000a00 */
[----:B-1----:R-:W-:-:S02]  /*b560*/  IMAD.MOV.U32 R2, RZ, RZ, c[0x0][0x4e8] ;  /* 0x00013a00ff027624 */ /* 0x002fc400078e00ff */
[-C--:B---3--:R-:W-:Y:S02]  /*b570*/  IMAD R3, R11, R8.reuse, RZ ;  /* 0x000000080b037224 */ /* 0x088fe400078e02ff */
[----:B------:R-:W-:Y:S01]  /*b580*/  IMAD.WIDE.U32 R4, R10, R8, RZ ;  /* 0x000000080a047225 */ /* 0x000fe200078e00ff */
[----:B------:R-:W-:Y:S02]  /*b590*/  ISETP.NE.AND P0, PT, R2, 0x1, PT ;  /* 0x000000010200780c */ /* 0x000fe40003f05270 */
[----:B------:R-:W-:Y:S01]  /*b5a0*/  MOV R2, R9 ;  /* 0x0000000900027202 */ /* 0x000fe20000000f00 */
[----:B------:R-:W-:Y:S02]  /*b5b0*/  IMAD R10, R10, R20, R3 ;  /* 0x000000140a0a7224 */ /* 0x000fe400078e0203 */
[-C--:B----4-:R-:W-:Y:S02]  /*b5c0*/  IMAD R11, R7, R234.reuse, RZ ;  /* 0x000000ea070b7224 */ /* 0x090fe400078e02ff */
[----:B------:R-:W-:-:S04]  /*b5d0*/  IMAD.WIDE.U32 R6, R6, R234, RZ ;  /* 0x000000ea06067225 */ /* 0x000fc800078e00ff */
[----:B------:R-:W-:Y:S01]  /*b5e0*/  IMAD.IADD R11, R7, 0x1, R11 ;  /* 0x00000001070b7824 */ /* 0x000fe200078e020b */
[----:B------:R-:W-:Y:S01]  /*b5f0*/  IADD3 R7, R5, R10, RZ ;  /* 0x0000000a05077210 */ /* 0x000fe20007ffe0ff */
[----:B------:R-:W-:-:S05]  /*b600*/  @P0 IMAD.HI.U32 R19, R9, c[0x0][0x4ec], RZ ;  /* 0x00013b0009130a27 */ /* 0x000fca00078e00ff */
[----:B------:R-:W-:Y:S02]  /*b610*/  @P0 SHF.R.U32.HI R2, RZ, c[0x0][0x4f0], R19 ;  /* 0x00013c00ff020a19 */ /* 0x000fe40000011613 */
[----:B------:R-:W-:-:S03]  /*b620*/  IADD3 R19, P1, P0, R4, R6, R0 ;  /* 0x0000000604137210 */ /* 0x000fc6000783e000 */
[----:B------:R-:W-:Y:S01]  /*b630*/  IMAD.MOV R6, RZ, RZ, -R2 ;  /* 0x000000ffff067224 */ /* 0x000fe200078e0a02 */
[----:B--2---:R-:W-:-:S05]  /*b640*/  SEL R3, R21, RZ, P2 ;  /* 0x000000ff15037207 */ /* 0x004fca0001000000 */
[-C--:B-----5:R-:W-:Y:S02]  /*b650*/  IMAD R10, R15, R3.reuse, RZ ;  /* 0x000000030f0a7224 */ /* 0x0a0fe400078e02ff */
[----:B------:R-:W-:-:S04]  /*b660*/  IMAD.WIDE.U32 R4, R14, R3, RZ ;  /* 0x000000030e047225 */ /* 0x000fc800078e00ff */
[----:B------:R-:W-:Y:S01]  /*b670*/  IMAD R3, R6, c[0x0][0x4e8], R9 ;  /* 0x00013a0006037a24 */ /* 0x000fe200078e0209 */
[----:B------:R-:W-:Y:S02]  /*b680*/  IADD3.X R9, R7, R11, R16, P1, P0 ;  /* 0x0000000b07097210 */ /* 0x000fe40000fe0410 */
[----:B------:R-:W-:Y:S02]  /*b690*/  IADD3 R7, R5, R10, RZ ;  /* 0x0000000a05077210 */ /* 0x000fe40007ffe0ff */
[----:B------:R-:W-:Y:S02]  /*b6a0*/  IADD3 R4, P1, P0, R2, R19, R4 ;  /* 0x0000001302047210 */ /* 0x000fe4000783e004 */
[----:B------:R-:W-:Y:S01]  /*b6b0*/  SHF.R.S32.HI R5, RZ, 0x1f, R2 ;  /* 0x0000001fff057819 */ /* 0x000fe20000011402 */
[----:B------:R-:W-:Y:S01]  /*b6c0*/  IMAD R2, R13, R3, RZ ;  /* 0x000000030d027224 */ /* 0x000fe200078e02ff */
[----:B------:R-:W-:Y:S02]  /*b6d0*/  SHF.R.S32.HI R6, RZ, 0x1f, R3 ;  /* 0x0000001fff067819 */ /* 0x000fe40000011403 */
[----:B------:R-:W-:Y:S01]  /*b6e0*/  IADD3.X R5, R5, R9, R7, P1, P0 ;  /* 0x0000000905057210 */ /* 0x000fe20000fe0407 */
[----:B------:R-:W-:-:S02]  /*b6f0*/  IMAD.MOV.U32 R7, RZ, RZ, c[0x0][0x4a8] ;  /* 0x00012a00ff077624 */ /* 0x000fc400078e00ff */
[C---:B------:R-:W-:Y:S02]  /*b700*/  IMAD R6, R12.reuse, R6, R2 ;  /* 0x000000060c067224 */ /* 0x040fe400078e0202 */
[----:B------:R-:W-:Y:S01]  /*b710*/  IMAD.WIDE.U32 R2, R12, R3, R4 ;  /* 0x000000030c027225 */ /* 0x000fe200078e0004 */
[----:B------:R-:W-:Y:S02]  /*b720*/  MOV R5, c[0x0][0x4ac] ;  /* 0x00012b0000057a02 */ /* 0x000fe40000000f00 */
[----:B------:R-:W-:Y:S01]  /*b730*/  SEL R4, R7, c[0x0][0x450], P2 ;  /* 0x0001140007047a07 */ /* 0x000fe20001000000 */
[----:B------:R-:W-:Y:S01]  /*b740*/  IMAD.IADD R3, R3, 0x1, R6 ;  /* 0x0000000103037824 */ /* 0x000fe200078e0206 */
[----:B------:R-:W-:Y:S02]  /*b750*/  SEL R5, R5, c[0x0][0x454], P2 ;  /* 0x0001150005057a07 */ /* 0x000fe40001000000 */
[----:B------:R-:W-:-:S04]  /*b760*/  LEA R4, P0, R2, R4, 0x2 ;  /* 0x0000000402047211 */ /* 0x000fc800078010ff */
[----:B------:R-:W-:Y:S02]  /*b770*/  LEA.HI.X R5, R2, R5, R3, 0x2, P0 ;  /* 0x0000000502057211 */ /* 0x000fe400000f1403 */
[----:B------:R-:W-:-:S05]  /*b780*/  MOV R2, 0xff800000 ;  /* 0xff80000000027802 */ /* 0x000fca0000000f00 */
[----:B------:R1:W-:Y:S02]  /*b790*/  STG.E [R4.64], R2 ;  /* 0x0000000204007986 */ /* 0x0003e4000c101906 */
.L_x_72:
[----:B------:R-:W-:Y:S05]  /*b7a0*/  BSYNC B0 ;  /* 0x0000000000007941 */ /* 0x000fea0003800000 */
.L_x_71:
[----:B------:R-:W-:-:S13]  /*b7b0*/  ISETP.GT.AND P0, PT, R17, 0x1, PT ;  /* 0x000000011100780c */ /* 0x000fda0003f04270 */
[----:B------:R-:W-:Y:S05]  /*b7c0*/  @P0 BRA `(.L_x_64) ;  /* 0x0000078000000947 */ /* 0x000fea0003800000 */
[----:B-1----:R-:W2:Y:S01]  /*b7d0*/  LDL R5, [R1+0x30] ;  /* 0x0000300001057983 */ /* 0x002ea20000100800 */
[----:B------:R-:W-:Y:S01]  /*b7e0*/  MOV R2, c[0x0][0x4e8] ;  /* 0x00013a0000027a02 */ /* 0x000fe20000000f00 */
[----:B------:R-:W-:Y:S02]  /*b7f0*/  IMAD R4, R16, c[0x0][0x3a0], RZ ;  /* 0x0000e80010047a24 */ /* 0x000fe400078e02ff */
[----:B------:R-:W1:Y:S01]  /*b800*/  S2R R10, SR_TID.X ;  /* 0x00000000000a7919 */ /* 0x000e620000002100 */
[----:B------:R-:W-:Y:S01]  /*b810*/  ISETP.NE.AND P0, PT, R2, 0x1, PT ;  /* 0x000000010200780c */ /* 0x000fe20003f05270 */
[----:B------:R-:W-:-:S04]  /*b820*/  IMAD.WIDE.U32 R2, R0, c[0x0][0x3a0], RZ ;  /* 0x0000e80000027a25 */ /* 0x000fc800078e00ff */
[----:B------:R-:W-:-:S05]  /*b830*/  IMAD R0, R0, c[0x0][0x3a4], R4 ;  /* 0x0000e90000007a24 */ /* 0x000fca00078e0204 */
[----:B------:R-:W-:-:S05]  /*b840*/  IADD3 R3, R3, R0, RZ ;  /* 0x0000000003037210 */ /* 0x000fca0007ffe0ff */
[----:B------:R-:W-:-:S04]  /*b850*/  IMAD.WIDE.U32 R2, R234, c[0x0][0x3e8], R2 ;  /* 0x0000fa00ea027a25 */ /* 0x000fc800078e0002 */
[----:B------:R-:W-:-:S04]  /*b860*/  IMAD R3, R234, c[0x0][0x3ec], R3 ;  /* 0x0000fb00ea037a24 */ /* 0x000fc800078e0203 */
[----:B------:R-:W-:Y:S01]  /*b870*/  IMAD.WIDE.U32 R2, R8, c[0x0][0x3f0], R2 ;  /* 0x0000fc0008027a25 */ /* 0x000fe200078e0002 */
[----:B-1----:R-:W-:-:S04]  /*b880*/  SHF.R.S32.HI R9, RZ, 0x1f, R10 ;  /* 0x0000001fff097819 */ /* 0x002fc8000001140a */
[----:B------:R-:W-:-:S04]  /*b890*/  LEA.HI R9, R9, R10, RZ, 0x3 ;  /* 0x0000000a09097211 */ /* 0x000fc800078f18ff */
[----:B------:R-:W-:-:S04]  /*b8a0*/  SHF.R.S32.HI R9, RZ, 0x3, R9 ;  /* 0x00000003ff097819 */ /* 0x000fc80000011409 */
[C---:B------:R-:W-:Y:S02]  /*b8b0*/  LEA R11, R225.reuse, R9, 0x7 ;  /* 0x00000009e10b7211 */ /* 0x040fe400078e38ff */
[----:B--2---:R-:W-:Y:S01]  /*b8c0*/  LEA R4, R225, R5, 0x7 ;  /* 0x00000005e1047211 */ /* 0x004fe200078e38ff */
[----:B------:R-:W-:-:S03]  /*b8d0*/  IMAD R5, R20, c[0x0][0x3f0], RZ ;  /* 0x0000fc0014057a24 */ /* 0x000fc600078e02ff */
[----:B------:R-:W-:Y:S01]  /*b8e0*/  MOV R0, R4 ;  /* 0x0000000400007202 */ /* 0x000fe20000000f00 */
[----:B------:R-:W-:-:S04]  /*b8f0*/  @P0 IMAD.HI.U32 R6, R4, c[0x0][0x4ec], RZ ;  /* 0x00013b0004060a27 */ /* 0x000fc800078e00ff */
[----:B------:R-:W-:Y:S01]  /*b900*/  IMAD R7, R8, c[0x0][0x3f4], R5 ;  /* 0x0000fd0008077a24 */ /* 0x000fe200078e0205 */
[----:B------:R-:W-:-:S04]  /*b910*/  @P0 SHF.R.U32.HI R0, RZ, c[0x0][0x4f0], R6 ;  /* 0x00013c00ff000a19 */ /* 0x000fc80000011606 */
        /* <DEDUP_REMOVED lines=16> */
[----:B------:R1:W2:Y:S02]  /*ba20*/  SHFL.IDX PT, R8, R9, RZ, 0x181f ;  /* 0x00181fff09087589 */ /* 0x0002a400000e0000 */
.L_x_124:
[----:B------:R-:W-:Y:S05]  /*ba30*/  BRA.DIV ~URZ, `(.L_x_74) ;  /* 0x00001e027f007947 */ /* 0x000fea000b800000 */
[----:B------:R3:W4:Y:S02]  /*ba40*/  SHFL.IDX PT, R0, R12, RZ, 0x181f ;  /* 0x00181fff0c007589 */ /* 0x00072400000e0000 */
.L_x_125:
[----:B------:R-:W-:Y:S01]  /*ba50*/  IMAD R10, R18, c[0x0][0x4e8], RZ ;  /* 0x00013a00120a7a24 */ /* 0x000fe200078e02ff */
[----:B------:R-:W-:Y:S04]  /*ba60*/  BSSY B0, `(.L_x_75) ;  /* 0x0000010000007945 */ /* 0x000fe80003800000 */
        /* <DEDUP_REMOVED lines=11> */
[----:B------:R2:W-:Y:S01]  /*bb20*/  @!P2 ST.E.128 [R6.64], RZ ;  /* 0x000000ff0600a985 */ /* 0x0005e2000c101d06 */
[----:B-----5:R-:W-:-:S05]  /*bb30*/  @!P1 LEA.HI.X R5, R222, R8, R13, 0x1, P4 ;  /* 0x00000008de059211 */ /* 0x020fca00020f0c0d */
[----:B------:R2:W-:Y:S04]  /*bb40*/  @!P1 ST.E.128 [R4.64], RZ ;  /* 0x000000ff04009985 */ /* 0x0005e8000c101d06 */
[----:B------:R2:W-:Y:S02]  /*bb50*/  @!P0 ST.E.128 [R2.64], RZ ;  /* 0x000000ff02008985 */ /* 0x0005e4000c101d06 */
.L_x_76:
[----:B------:R-:W-:Y:S05]  /*bb60*/  BSYNC B0 ;  /* 0x0000000000007941 */ /* 0x000fea0003800000 */
.L_x_75:
[----:B------:R-:W-:Y:S05]  /*bb70*/  BRA.DIV ~URZ, `(.L_x_77) ;  /* 0x00001d227f007947 */ /* 0x000fea000b800000 */
[----:B--2---:R2:W1:Y:S04]  /*bb80*/  SHFL.IDX PT, R8, R9, 0x1, 0x181f ;  /* 0x00381f0009087f89 */ /* 0x00446800000e0000 */
[----:B----4-:R2:W4:Y:S02]  /*bb90*/  SHFL.IDX PT, R0, R12, 0x1, 0x181f ;  /* 0x00381f000c007f89 */ /* 0x01052400000e0000 */
.L_x_126:
        /* <DEDUP_REMOVED lines=13> */
[----:B------:R1:W-:Y:S01]  /*bc70*/  @!P2 ST.E.128 [R6.64], RZ ;  /* 0x000000ff0600a985 */ /* 0x0003e2000c101d06 */
[----:B-----5:R-:W-:-:S05]  /*bc80*/  @!P1 LEA.HI.X R5, R222, R8, R13, 0x1, P4 ;  /* 0x00000008de059211 */ /* 0x020fca00020f0c0d */
[----:B------:R1:W-:Y:S04]  /*bc90*/  @!P1 ST.E.128 [R4.64], RZ ;  /* 0x000000ff04009985 */ /* 0x0003e8000c101d06 */
[----:B------:R1:W-:Y:S02]  /*bca0*/  @!P0 ST.E.128 [R2.64], RZ ;  /* 0x000000ff02008985 */ /* 0x0003e4000c101d06 */
.L_x_79:
[----:B------:R-:W-:Y:S05]  /*bcb0*/  BSYNC B0 ;  /* 0x0000000000007941 */ /* 0x000fea0003800000 */
.L_x_78:
[----:B------:R-:W-:Y:S05]  /*bcc0*/  BRA.DIV ~URZ, `(.L_x_80) ;  /* 0x00001c927f007947 */ /* 0x000fea000b800000 */
[----:B-1----:R1:W2:Y:S02]  /*bcd0*/  SHFL.IDX PT, R8, R9, 0x2, 0x181f ;  /* 0x00581f0009087f89 */ /* 0x0022a400000e0000 */
.L_x_127:
[----:B------:R-:W-:Y:S05]  /*bce0*/  BRA.DIV ~URZ, `(.L_x_81) ;  /* 0x00001ce27f007947 */ /* 0x000fea000b800000 */
[----:B----4-:R4:W1:Y:S02]  /*bcf0*/  SHFL.IDX PT, R0, R12, 0x2, 0x181f ;  /* 0x00581f000c007f89 */ /* 0x01086400000e0000 */
.L_x_128:
        /* <DEDUP_REMOVED lines=17> */
.L_x_83:
[----:B------:R-:W-:Y:S05]  /*be10*/  BSYNC B0 ;  /* 0x0000000000007941 */ /* 0x000fea0003800000 */
.L_x_82:
[----:B------:R-:W-:Y:S05]  /*be20*/  BRA.DIV ~URZ, `(.L_x_84) ;  /* 0x00001c027f007947 */ /* 0x000fea000b800000 */
[----:B--2---:R2:W3:Y:S04]  /*be30*/  SHFL.IDX PT, R8, R9, 0x3, 0x181f ;  /* 0x00781f0009087f89 */ /* 0x0044e800000e0000 */
[----:B-1----:R2:W1:Y:S02]  /*be40*/  SHFL.IDX PT, R0, R12, 0x3, 0x181f ;  /* 0x00781f000c007f89 */ /* 0x00246400000e0000 */
.L_x_129:
[----:B------:R-:W-:-:S04]  /*be50*/  IADD3 R11, R11, 0x60, RZ ;  /* 0x000000600b0b7810 */ /* 0x000fc80007ffe0ff */
[----:B------:R-:W-:-:S13]  /*be60*/  ISETP.GE.AND P0, PT, R11, R10, PT ;  /* 0x0000000a0b00720c */ /* 0x000fda0003f06270 */
[----:B------:R-:W-:Y:S05]  /*be70*/  @P0 BRA `(.L_x_64) ;  /* 0x000000d000000947 */ /* 0x000fea0003800000 */
[----:B--2---:R-:W2:Y:S01]  /*be80*/  LDL R9, [R1] ;  /* 0x0000000001097983 */ /* 0x004ea20000100800 */
[----:B------:R-:W-:Y:S02]  /*be90*/  ISETP.GE.AND P2, PT, R220, c[0x0][0x3c8], PT ;  /* 0x0000f200dc007a0c */ /* 0x000fe40003f46270 */
[----:B------:R-:W-:Y:S02]  /*bea0*/  ISETP.GE.AND P1, PT, R222, c[0x0][0x3c8], PT ;  /* 0x0000f200de007a0c */ /* 0x000fe40003f26270 */
[----:B------:R-:W-:-:S09]  /*beb0*/  ISETP.GE.AND P0, PT, R223, c[0x0][0x3c8], PT ;  /* 0x0000f200df007a0c */ /* 0x000fd20003f06270 */
[-C--:B-1----:R-:W-:Y:S02]  /*bec0*/  @!P2 LEA R6, P5, R220, R0.reuse, 0x1 ;  /* 0x00000000dc06a211 */ /* 0x082fe400078a08ff */
[-C--:B------:R-:W-:Y:S02]  /*bed0*/  @!P1 LEA R4, P4, R222, R0.reuse, 0x1 ;  /* 0x00000000de049211 */ /* 0x080fe400078808ff */
[C---:B------:R-:W-:Y:S02]  /*bee0*/  @!P0 LEA R2, P3, R223.reuse, R0, 0x1 ;  /* 0x00000000df028211 */ /* 0x040fe400078608ff */
[-C--:B---3--:R-:W-:Y:S02]  /*bef0*/  @!P2 LEA.HI.X R7, R220, R8.reuse, R221, 0x1, P5 ;  /* 0x00000008dc07a211 */ /* 0x088fe400028f0cdd */
[----:B------:R-:W-:-:S03]  /*bf00*/  @!P0 LEA.HI.X R3, R223, R8, R252, 0x1, P3 ;  /* 0x00000008df038211 */ /* 0x000fc600018f0cfc */
[----:B------:R1:W-:Y:S01]  /*bf10*/  @!P2 ST.E.128 [R6.64], RZ ;  /* 0x000000ff0600a985 */ /* 0x0003e2000c101d06 */
[----:B--2---:R-:W-:-:S05]  /*bf20*/  @!P1 LEA.HI.X R5, R222, R8, R9, 0x1, P4 ;  /* 0x00000008de059211 */ /* 0x004fca00020f0c09 */
[----:B------:R1:W-:Y:S04]  /*bf30*/  @!P1 ST.E.128 [R4.64], RZ ;  /* 0x000000ff04009985 */ /* 0x0003e8000c101d06 */
[----:B------:R1:W-:Y:S02]  /*bf40*/  @!P0 ST.E.128 [R2.64], RZ ;  /* 0x000000ff02008985 */ /* 0x0003e4000c101d06 */
.L_x_64:
[----:B------:R-:W-:Y:S05]  /*bf50*/  BSYNC B1 ;  /* 0x0000000000017941 */ /* 0x000fea0003800000 */
.L_x_48:
[----:B-12-4-:R-:W2:Y:S02]  /*bf60*/  LDL R0, [R1+0x34] ;  /* 0x0000340001007983 */ /* 0x016ea40000100800 */
[----:B--2---:R-:W-:-:S13]  /*bf70*/  ISETP.NE.AND P0, PT, R0, RZ, PT ;  /* 0x000000ff0000720c */ /* 0x004fda0003f05270 */
[----:B------:R-:W-:Y:S01]  /*bf80*/  @P0 WARPSYNC 0xffffffff ;  /* 0xffffffff00000948 */ /* 0x000fe20003800000 */
[----:B------:R-:W-:Y:S06]  /*bf90*/  @P0 BAR.SYNC.DEFER_BLOCKING 0x5, 0x100 ;  /* 0x0144000000000b1d */ /* 0x000fec0000010000 */
[----:B------:R-:W1:Y:S04]  /*bfa0*/  @P0 LDS.128 R224, [0x18100] ;  /* 0x01810000ffe00984 */ /* 0x000e680000000c00 */
[----:B------:R-:W-:Y:S06]  /*bfb0*/  @P0 BAR.ARV 0x4, 0x100 ;  /* 0x0104000000000b1d */ /* 0x000fec0000002000 */
[----:B------:R-:W-:Y:S05]  /*bfc0*/  @P0 BRA `(.L_x_85) ;  /* 0x00000ae000000947 */ /* 0x000fea0003800000 */
[----:B------:R-:W2:Y:S01]  /*bfd0*/  S2R R0, SR_TID.X ;  /* 0x0000000000007919 */ /* 0x000ea20000002100 */
[----:B---3--:R-:W-:Y:S01]  /*bfe0*/  IMAD.MOV.U32 R7, RZ, RZ, RZ ;  /* 0x000000ffff077224 */ /* 0x008fe200078e00ff */
[----:B--2---:R-:W-:-:S04]  /*bff0*/  LOP3.LUT R14, R0, 0x1f, RZ, 0xc0, !PT ;  /* 0x0000001f000e7812 */ /* 0x004fc800078ec0ff */
[----:B------:R-:W-:Y:S01]  /*c000*/  ISETP.NE.AND P5, PT, R14, 0x1f, PT ;  /* 0x0000001f0e00780c */ /* 0x000fe20003fa5270 */
[----:B------:R-:W-:Y:S10]  /*c010*/  BRA.DIV ~URZ, `(.L_x_86) ;  /* 0x00001ad27f007947 */ /* 0x000ff4000b800000 */
[----:B------:R2:W3:Y:S02]  /*c020*/  SHFL.IDX PT, R9, R78, RZ, 0x1f ;  /* 0x00001fff4e097589 */ /* 0x0004e400000e0000 */
.L_x_130:
[----:B------:R-:W-:Y:S05]  /*c030*/  BRA.DIV ~URZ, `(.L_x_87) ;  /* 0x00001b227f007947 */ /* 0x000fea000b800000 */
[----:B------:R4:W2:Y:S02]  /*c040*/  SHFL.IDX PT, R8, R78, 0x1, 0x1f ;  /* 0x00201f004e087f89 */ /* 0x0008a400000e0000 */
.L_x_131:
[----:B-1----:R-:W-:Y:S02]  /*c050*/  IMAD.IADD R0, R227, 0x1, R14 ;  /* 0x00000001e3007824 */ /* 0x002fe400078e020e */
[----:B------:R-:W-:-:S03]  /*c060*/  IMAD.MOV.U32 R6, RZ, RZ, RZ ;  /* 0x000000ffff067224 */ /* 0x000fc600078e00ff */
[----:B------:R-:W-:-:S13]  /*c070*/  ISETP.GE.OR P0, PT, R0, c[0x0][0x53c], !P5 ;  /* 0x00014f0000007a0c */ /* 0x000fda0006f06670 */
[----:B------:R-:W-:Y:S01]  /*c080*/  @!P0 IMAD.MOV.U32 R2, RZ, RZ, 0x4 ;  /* 0x00000004ff028424 */ /* 0x000fe200078e00ff */
[----:B------:R-:W-:-:S03]  /*c090*/  @!P0 MOV R3, 0x4 ;  /* 0x0000000400038802 */ /* 0x000fc60000000f00 */
[----:B------:R-:W-:-:S04]  /*c0a0*/  @!P0 IMAD.WIDE R4, R0, R2, c[0x0][0x580] ;  /* 0x0001600000048625 */ /* 0x000fc800078e0202 */
[----:B------:R-:W-:Y:S01]  /*c0b0*/  @!P0 IMAD.WIDE R2, R0, R3, c[0x0][0x578] ;  /* 0x00015e0000028625 */ /* 0x000fe200078e0203 */
[----:B------:R-:W5:Y:S04]  /*c0c0*/  @!P0 LDG.E R6, [R4.64] ;  /* 0x0000000604068981 */ /* 0x000f68000c1e1900 */
[----:B------:R-:W5:Y:S01]  /*c0d0*/  @!P0 LDG.E R7, [R2.64] ;  /* 0x0000000602078981 */ /* 0x000f62000c1e1900 */
[C---:B------:R-:W-:Y:S02]  /*c0e0*/  ISETP.GE.U32.AND P4, PT, R14.reuse, 0x10, PT ;  /* 0x000000100e00780c */ /* 0x040fe40003f86070 */
[C---:B------:R-:W-:Y:S02]  /*c0f0*/  ISETP.GE.U32.AND P3, PT, R14.reuse, 0x8, PT ;  /* 0x000000080e00780c */ /* 0x040fe40003f66070 */
[----:B------:R-:W-:-:S02]  /*c100*/  ISETP.GE.U32.AND P2, PT, R14, 0x4, PT ;  /* 0x000000040e00780c */ /* 0x000fc40003f46070 */
[C---:B------:R-:W-:Y:S02]  /*c110*/  ISETP.GE.U32.AND P1, PT, R14.reuse, 0x2, PT ;  /* 0x000000020e00780c */ /* 0x040fe40003f26070 */
[----:B------:R-:W-:Y:S02]  /*c120*/  ISETP.NE.AND P0, PT, R14, RZ, PT ;  /* 0x000000ff0e00720c */ /* 0x000fe40003f05270 */
[----:B------:R-:W-:Y:S01]  /*c130*/  MOV R13, RZ ;  /* 0x000000ff000d7202 */ /* 0x000fe20000000f00 */
[----:B-----5:R-:W-:Y:S01]  /*c140*/  IMAD R0, R7, R6, RZ ;  /* 0x0000000607007224 */ /* 0x020fe200078e02ff */
[----:B------:R-:W-:Y:S07]  /*c150*/  BRA.DIV ~URZ, `(.L_x_88) ;  /* 0x00001a727f007947 */ /* 0x000fee000b800000 */
[----:B------:R1:W4:Y:S02]  /*c160*/  SHFL.UP PT, R4, R0, 0x1, RZ ;  /* 0x0420000000047989 */ /* 0x00032400000e00ff */
.L_x_132:
[----:B----4-:R-:W-:-:S04]  /*c170*/  SEL R4, R4, RZ, P0 ;  /* 0x000000ff04047207 */ /* 0x010fc80000000000 */
        /* <DEDUP_REMOVED lines=14> */
[----:B------:R1:W4:Y:S02]  /*c260*/  SHFL.IDX PT, R0, R4, 0x1f, 0x1f ;  /* 0x03e01f0004007f89 */ /* 0x00032400000e0000 */
.L_x_133:
[----:B----4-:R-:W-:Y:S01]  /*c270*/  IMAD R0, R0, c[0x0][0x538], RZ ;  /* 0x00014e0000007a24 */ /* 0x010fe200078e02ff */
[----:B------:R-:W-:Y:S04]  /*c280*/  BSSY B1, `(.L_x_90) ;  /* 0x000007d000017945 */ /* 0x000fe80003800000 */
[----:B--2---:R-:W-:-:S04]  /*c290*/  IADD3 R8, R0, R8, RZ ;  /* 0x0000000800087210 */ /* 0x004fc80007ffe0ff */
[----:B---3--:R-:W-:-:S13]  /*c2a0*/  ISETP.GT.AND P6, PT, R8, R9, PT ;  /* 0x000000090800720c */ /* 0x008fda0003fc4270 */
[----:B------:R-:W-:Y:S05]  /*c2b0*/  @P6 BRA `(.L_x_91) ;  /* 0x0000024000006947 */ /* 0x000fea0003800000 */
.L_x_95:
[----:B------:R-:W-:-:S04]  /*c2c0*/  IADD3 R0, R227, 0x1f, RZ ;  /* 0x0000001fe3007810 */ /* 0x000fc80007ffe0ff */
[----:B------:R-:W-:-:S13]  /*c2d0*/  ISETP.GE.AND P6, PT, R0, c[0x0][0x53c], PT ;  /* 0x00014f0000007a0c */ /* 0x000fda0003fc6270 */
[----:B------:R-:W-:Y:S05]  /*c2e0*/  @P6 BRA `(.L_x_92) ;  /* 0x0000072000006947 */ /* 0x000fea0003800000 */
[----:B------:R-:W-:Y:S01]  /*c2f0*/  MOV R227, R0 ;  /* 0x0000000000e37202 */ /* 0x000fe20000000f00 */
[----:B------:R-:W-:-:S03]  /*c300*/  CS2R R6, SRZ ;  /* 0x0000000000067805 */ /* 0x000fc6000001ff00 */
[----:B------:R-:W-:-:S04]  /*c310*/  IADD3 R0, R227, R14, RZ ;  /* 0x0000000ee3007210 */ /* 0x000fc80007ffe0ff */
[----:B------:R-:W-:-:S13]  /*c320*/  ISETP.GE.OR P6, PT, R0, c[0x0][0x53c], !P5 ;  /* 0x00014f0000007a0c */ /* 0x000fda0006fc6670 */
[----:B------:R-:W-:Y:S02]  /*c330*/  @!P6 MOV R2, 0x4 ;  /* 0x000000040002e802 */ /* 0x000fe40000000f00 */
[----:B------:R-:W-:-:S03]  /*c340*/  @!P6 MOV R3, 0x4 ;  /* 0x000000040003e802 */ /* 0x000fc60000000f00 */
[----:B-1----:R-:W-:-:S04]  /*c350*/  @!P6 IMAD.WIDE R4, R0, R2, c[0x0][0x580] ;  /* 0x000160000004e625 */ /* 0x002fc800078e0202 */
[----:B------:R-:W-:Y:S01]  /*c360*/  @!P6 IMAD.WIDE R2, R0, R3, c[0x0][0x578] ;  /* 0x00015e000002e625 */ /* 0x000fe200078e0203 */
[----:B------:R-:W2:Y:S04]  /*c370*/  @!P6 LDG.E R6, [R4.64] ;  /* 0x000000060406e981 */ /* 0x000ea8000c1e1900 */
[----:B------:R-:W2:Y:S02]  /*c380*/  @!P6 LDG.E R7, [R2.64] ;  /* 0x000000060207e981 */ /* 0x000ea4000c1e1900 */
[----:B--2---:R-:W-:Y:S01]  /*c390*/  IMAD R0, R7, R6, RZ ;  /* 0x0000000607007224 */ /* 0x004fe200078e02ff */
[----:B------:R-:W-:Y:S05]  /*c3a0*/  BRA.DIV ~URZ, `(.L_x_93) ;  /* 0x00001a027f007947 */ /* 0x000fea000b800000 */
[----:B------:R1:W2:Y:S02]  /*c3b0*/  SHFL.UP PT, R2, R0, 0x1, RZ ;  /* 0x0420000000027989 */ /* 0x0002a400000e00ff */
.L_x_134:
[----:B--2---:R-:W-:-:S04]  /*c3c0*/  SEL R2, R2, RZ, P0 ;  /* 0x000000ff02027207 */ /* 0x004fc80000000000 */
        /* <DEDUP_REMOVED lines=14> */
[----:B------:R1:W2:Y:S02]  /*c4b0*/  SHFL.IDX PT, R0, R4, 0x1f, 0x1f ;  /* 0x03e01f0004007f89 */ /* 0x0002a400000e0000 */
.L_x_135:
[----:B--2---:R-:W-:-:S05]  /*c4c0*/  IMAD R0, R0, c[0x0][0x538], RZ ;  /* 0x00014e0000007a24 */ /* 0x004fca00078e02ff */
[----:B------:R-:W-:-:S04]  /*c4d0*/  IADD3 R8, R0, R8, RZ ;  /* 0x0000000800087210 */ /* 0x000fc80007ffe0ff */
[----:B------:R-:W-:-:S13]  /*c4e0*/  ISETP.GT.AND P6, PT, R8, R9, PT ;  /* 0x000000090800720c */ /* 0x000fda0003fc4270 */
[----:B-1----:R-:W-:Y:S05]  /*c4f0*/  @!P6 BRA `(.L_x_95) ;  /* 0xfffffdc00000e947 */ /* 0x002fea000383ffff */
.L_x_91:
[----:B------:R-:W-:-:S05]  /*c500*/  IADD3 R12, -R0, R8, RZ ;  /* 0x00000008000c7210 */ /* 0x000fca0007ffe1ff */
[----:B------:R-:W-:-:S05]  /*c510*/  IMAD R0, R4, c[0x0][0x538], R12 ;  /* 0x00014e0004007a24 */ /* 0x000fca00078e020c */
[----:B------:R-:W-:Y:S01]  /*c520*/  ISETP.GT.AND P0, PT, R0, R9, PT ;  /* 0x000000090000720c */ /* 0x000fe20003f04270 */
[----:B------:R-:W-:-:S12]  /*c530*/  BRA.DIV ~URZ, `(.L_x_96) ;  /* 0x00001a627f007947 */ /* 0x000fd8000b800000 */
[----:B------:R-:W-:-:S04]  /*c540*/  VOTE.ANY R11, PT, !P0 ;  /* 0x00000000000b7806 */ /* 0x000fc800040e0100 */
.L_x_136:
[----:B------:R2:W3:Y:S01]  /*c550*/  POPC R10, R11 ;  /* 0x0000000b000a7309 */ /* 0x0004e20000000000 */
[----:B------:R-:W-:Y:S05]  /*c560*/  BRA.DIV ~URZ, `(.L_x_97) ;  /* 0x00001a827f007947 */ /* 0x000fea000b800000 */
[----:B---3--:R3:W4:Y:S04]  /*c570*/  SHFL.IDX PT, R8, R6, R10, 0x1f ;  /* 0x00001f0a06087589 */ /* 0x00872800000e0000 */
[----:B------:R3:W1:Y:S02]  /*c580*/  SHFL.IDX PT, R7, R7, R10, 0x1f ;  /* 0x00001f0a07077589 */ /* 0x00066400000e0000 */
.L_x_137:
[----:B------:R-:W-:Y:S01]  /*c590*/  ISETP.NE.AND P0, PT, R11, RZ, PT ;  /* 0x000000ff0b00720c */ /* 0x000fe20003f05270 */
[----:B------:R-:W-:-:S12]  /*c5a0*/  BSSY B0, `(.L_x_98) ;  /* 0x0000005000007945 */ /* 0x000fd80003800000 */
[----:B------:R-:W-:Y:S05]  /*c5b0*/  @!P0 BRA `(.L_x_99) ;  /* 0x0000003000008947 */ /* 0x000fea0003800000 */
[----:B------:R-:W-:Y:S01]  /*c5c0*/  IADD3 R3, R10, -0x1, RZ ;  /* 0xffffffff0a037810 */ /* 0x000fe20007ffe0ff */
[----:B------:R-:W-:Y:S05]  /*c5d0*/  BRA.DIV ~URZ, `(.L_x_100) ;  /* 0x00001ae27f007947 */ /* 0x000fea000b800000 */
[----:B------:R2:W3:Y:S02]  /*c5e0*/  SHFL.IDX PT, R13, R4, R3, 0x1f ;  /* 0x00001f03040d7589 */ /* 0x0004e400000e0000 */
.L_x_99:
[----:B------:R-:W-:Y:S05]  /*c5f0*/  BSYNC B0 ;  /* 0x0000000000007941 */ /* 0x000fea0003800000 */
.L_x_98:
[----:B----4-:R-:W-:Y:S01]  /*c600*/  IABS R2, R8 ;  /* 0x0000000800027213 */ /* 0x010fe20000000000 */
[----:B---3--:R-:W-:Y:S01]  /*c610*/  IMAD R224, R13, c[0x0][0x538], R12 ;  /* 0x00014e000de07a24 */ /* 0x008fe200078e020c */
[----:B-12---:R-:W-:Y:S01]  /*c620*/  IABS R3, R7 ;  /* 0x0000000700037213 */ /* 0x006fe20000000000 */
[----:B------:R-:W-:Y:S01]  /*c630*/  IMAD.IADD R227, R10, 0x1, R227 ;  /* 0x000000010ae37824 */ /* 0x000fe200078e02e3 */
[----:B------:R-:W1:Y:S01]  /*c640*/  I2F.RP R4, R2 ;  /* 0x0000000200047306 */ /* 0x000e620000209400 */
[----:B------:R-:W-:Y:S01]  /*c650*/  IMAD.IADD R9, R9, 0x1, -R224 ;  /* 0x0000000109097824 */ /* 0x000fe200078e0ae0 */
[----:B------:R-:W-:-:S04]  /*c660*/  MOV R6, R3 ;  /* 0x0000000300067202 */ /* 0x000fc80000000f00 */
[----:B------:R-:W-:Y:S02]  /*c670*/  IABS R11, R9 ;  /* 0x00000009000b7213 */ /* 0x000fe40000000000 */
[----:B------:R-:W-:Y:S08]  /*c680*/  I2F.RP R12, R6 ;  /* 0x00000006000c7306 */ /* 0x000ff00000209400 */
[----:B-1----:R-:W1:Y:S02]  /*c690*/  MUFU.RCP R4, R4 ;  /* 0x0000000400047308 */ /* 0x002e640000001000 */
[----:B-1----:R-:W-:-:S06]  /*c6a0*/  IADD3 R4, R4, 0xffffffe, RZ ;  /* 0x0ffffffe04047810 */ /* 0x002fcc0007ffe0ff */
[----:B------:R-:W1:Y:S02]  /*c6b0*/  F2I.FTZ.U32.TRUNC.NTZ R5, R4 ;  /* 0x0000000400057305 */ /* 0x000e64000021f000 */
[----:B-1----:R-:W-:-:S04]  /*c6c0*/  IMAD.MOV R0, RZ, RZ, -R5 ;  /* 0x000000ffff007224 */ /* 0x002fc800078e0a05 */
[----:B------:R-:W-:Y:S01]  /*c6d0*/  IMAD.MOV.U32 R4, RZ, RZ, R0 ;  /* 0x000000ffff047224 */ /* 0x000fe200078e0000 */
[----:B------:R-:W-:-:S03]  /*c6e0*/  IABS R0, R8 ;  /* 0x0000000800007213 */ /* 0x000fc60000000000 */
[----:B------:R-:W-:Y:S02]  /*c6f0*/  IMAD R3, R4, R2, RZ ;  /* 0x0000000204037224 */ /* 0x000fe400078e02ff */
[----:B------:R-:W-:Y:S02]  /*c700*/  IMAD.MOV.U32 R4, RZ, RZ, RZ ;  /* 0x000000ffff047224 */ /* 0x000fe400078e00ff */
[----:B------:R-:W-:Y:S02]  /*c710*/  IMAD.MOV R0, RZ, RZ, -R0 ;  /* 0x000000ffff007224 */ /* 0x000fe400078e0a00 */
[----:B------:R-:W-:-:S03]  /*c720*/  IMAD.HI.U32 R5, R5, R3, R4 ;  /* 0x0000000305057227 */ /* 0x000fc600078e0004 */
[----:B------:R-:W-:Y:S01]  /*c730*/  MOV R4, R0 ;  /* 0x0000000000047202 */ /* 0x000fe20000000f00 */
        /* <DEDUP_REMOVED lines=13> */
[----:B------:R-:W-:Y:S01]  /*c810*/  @P2 IADD3 R0, R0, 0x1, RZ ;  /* 0x0000000100002810 */ /* 0x000fe20007ffe0ff */
[----:B-1----:R-:W-:-:S06]  /*c820*/  IMAD.MOV R2, RZ, RZ, -R3 ;  /* 0x000000ffff027224 */ /* 0x002fcc00078e0a03 */
[----:B------:R-:W-:Y:S01]  /*c830*/  @!P0 IMAD.MOV R0, RZ, RZ, -R0 ;  /* 0x000000ffff008224 */ /* 0x000fe200078e0a00 */
[----:B------:R-:W-:Y:S02]  /*c840*/  @!P1 LOP3.LUT R0, RZ, R8, RZ, 0x33, !PT ;  /* 0x00000008ff009212 */ /* 0x000fe400078e33ff */
[----:B------:R-:W-:Y:S02]  /*c850*/  MOV R4, R2 ;  /* 0x0000000200047202 */ /* 0x000fe40000000f00 */
[----:B------:R-:W-:Y:S02]  /*c860*/  IABS R2, R7 ;  /* 0x0000000700027213 */ /* 0x000fe40000000000 */
[----:B------:R-:W-:Y:S01]  /*c870*/  IABS R11, R0 ;  /* 0x00000000000b7213 */ /* 0x000fe20000000000 */
[----:B------:R-:W-:Y:S02]  /*c880*/  IMAD R4, R4, R6, RZ ;  /* 0x0000000604047224 */ /* 0x000fe400078e02ff */
[----:B------:R-:W-:-:S02]  /*c890*/  IMAD.MOV R5, RZ, RZ, -R2 ;  /* 0x000000ffff057224 */ /* 0x000fc400078e0a02 */
[----:B------:R-:W-:-:S04]  /*c8a0*/  IMAD.MOV.U32 R2, RZ, RZ, RZ ;  /* 0x000000ffff027224 */ /* 0x000fc800078e00ff */
[----:B------:R-:W-:Y:S01]  /*c8b0*/  IMAD.HI.U32 R2, R3, R4, R2 ;  /* 0x0000000403027227 */ /* 0x000fe200078e0002 */
[----:B------:R-:W-:-:S03]  /*c8c0*/  MOV R4, R5 ;  /* 0x0000000500047202 */ /* 0x000fc60000000f00 */
[----:B------:R-:W-:-:S04]  /*c8d0*/  IMAD.MOV.U32 R3, RZ, RZ, R11 ;  /* 0x000000ffff037224 */ /* 0x000fc800078e000b */
        /* <DEDUP_REMOVED lines=13> */
[----:B------:R-:W-:-:S04]  /*c9b0*/  @!P1 LOP3.LUT R2, RZ, R7, RZ, 0x33, !PT ;  /* 0x00000007ff029212 */ /* 0x000fc800078e33ff */
[----:B------:R-:W-:Y:S01]  /*c9c0*/  IADD3 R3, -R2, RZ, RZ ;  /* 0x000000ff02037210 */ /* 0x000fe20007ffe1ff */
[----:B------:R-:W-:-:S04]  /*c9d0*/  IMAD R2, R7, 0x1000000, R2 ;  /* 0x0100000007027824 */ /* 0x000fc800078e0202 */
[----:B------:R-:W-:-:S04]  /*c9e0*/  IMAD R0, R7, R3, R0 ;  /* 0x0000000307007224 */ /* 0x000fc800078e0200 */
[----:B------:R-:W-:Y:S01]  /*c9f0*/  IMAD R226, R0, 0x10000, R2 ;  /* 0x0001000000e27824 */ /* 0x000fe200078e0202 */
[----:B------:R-:W-:Y:S05]  /*ca00*/  BRA `(.L_x_101) ;  /* 0x0000004000007947 */ /* 0x000fea0003800000 */
.L_x_92:
[----:B------:R-:W-:Y:S01]  /*ca10*/  IMAD.MOV.U32 R224, RZ, RZ, R9 ;  /* 0x000000ffffe07224 */ /* 0x000fe200078e0009 */
[----:B------:R-:W-:Y:S01]  /*ca20*/  MOV R226, RZ ;  /* 0x000000ff00e27202 */ /* 0x000fe20000000f00 */
[----:B------:R-:W-:Y:S01]  /*ca30*/  IMAD.MOV.U32 R225, RZ, RZ, RZ ;  /* 0x000000ffffe17224 */ /* 0x000fe200078e00ff */
[----:B------:R-:W-:Y:S02]  /*ca40*/  MOV R227, c[0x0][0x53c] ;  /* 0x00014f0000e37a02 */ /* 0x000fe40000000f00 */
.L_x_101:
[----:B------:R-:W-:Y:S05]  /*ca50*/  BSYNC B1 ;  /* 0x0000000000017941 */ /* 0x000fea0003800000 */
.L_x_90:
[----:B------:R-:W-:Y:S01]  /*ca60*/  WARPSYNC 0xffffffff ;  /* 0xffffffff00007948 */ /* 0x000fe20003800000 */
[----:B------:R-:W-:Y:S01]  /*ca70*/  BAR.SYNC.DEFER_BLOCKING 0x4, 0x100 ;  /* 0x0104000000007b1d */ /* 0x000fe20000010000 */
[----:B------:R-:W-:-:S13]  /*ca80*/  ISETP.NE.AND P0, PT, R14, RZ, PT ;  /* 0x000000ff0e00720c */ /* 0x000fda0003f05270 */
[----:B------:R2:W-:Y:S04]  /*ca90*/  @!P0 STS.128 [0x18100], R224 ;  /* 0x018100e0ff008388 */ /* 0x0005e80000000c00 */
[----:B------:R-:W-:Y:S06]  /*caa0*/  BAR.ARV 0x5, 0x100 ;  /* 0x0144000000007b1d */ /* 0x000fec0000002000 */
.L_x_85:
[----:B-1----:R-:W-:-:S13]  /*cab0*/  ISETP.GE.AND P0, PT, R227, c[0x0][0x53c], PT ;  /* 0x00014f00e3007a0c */ /* 0x002fda0003f06270 */
[----:B--23--:R-:W-:Y:S01]  /*cac0*/  @P0 CALL.REL.NOINC `(.L_x_102) ;  /* 0x0000001000000944 */ /* 0x00cfe20003c00000 */
[----:B------:R-:W-:Y:S05]  /*cad0*/  BRA `(.L_x_103) ;  /* 0xffff4a3000007947 */ /* 0x000fea000383ffff */
.L_x_102:
[----:B------:R-:W-:Y:S05]  /*cae0*/  EXIT ;  /* 0x000000000000794d */ /* 0x000fea0003800000 */
.L_x_14:
[----:B------:R-:W-:Y:S01]  /*caf0*/  IMAD.MOV.U32 R0, RZ, RZ, R5 ;  /* 0x000000ffff007224 */ /* 0x000fe200078e0005 */
[----:B------:R-:W-:Y:S02]  /*cb00*/  MOV R2, 0x1 ;  /* 0x0000000100027802 */ /* 0x000fe40000000f00 */
[----:B------:R-:W-:Y:S02]  /*cb10*/  MOV R3, 0xcb30 ;  /* 0x0000cb3000037802 */ /* 0x000fe40000000f00 */
[----:B--2---:R-:W-:Y:S05]  /*cb20*/  CALL.REL.NOINC `($__internal_2_$__cuda_sm70_shflsync_up_p) ;  /* 0x0000169000007944 */ /* 0x004fea0003c00000 */
[----:B------:R-:W-:Y:S01]  /*cb30*/  MOV R0, R4 ;  /* 0x0000000400007202 */ /* 0x000fe20000000f00 */
[----:B------:R-:W-:Y:S05]  /*cb40*/  BRA `(.L_x_104) ;  /* 0xffff390000007947 */ /* 0x000fea000383ffff */
.L_x_15:
[----:B------:R-:W-:Y:S01]  /*cb50*/  IMAD.MOV.U32 R0, RZ, RZ, R5 ;  /* 0x000000ffff007224 */ /* 0x000fe200078e0005 */
[----:B------:R-:W-:Y:S02]  /*cb60*/  MOV R2, 0x2 ;  /* 0x0000000200027802 */ /* 0x000fe40000000f00 */
[----:B------:R-:W-:Y:S02]  /*cb70*/  MOV R3, 0xcb90 ;  /* 0x0000cb9000037802 */ /* 0x000fe40000000f00 */
[----:B--2---:R-:W-:Y:S05]  /*cb80*/  CALL.REL.NOINC `($__internal_2_$__cuda_sm70_shflsync_up_p) ;  /* 0x0000163000007944 */ /* 0x004fea0003c00000 */
[----:B------:R-:W-:Y:S01]  /*cb90*/  SEL R0, R4, RZ, P4 ;  /* 0x000000ff04007207 */ /* 0x000fe20002000000 */
[----:B------:R-:W-:Y:S01]  /*cba0*/  IMAD.MOV.U32 R2, RZ, RZ, 0x4 ;  /* 0x00000004ff027424 */ /* 0x000fe200078e00ff */
[----:B------:R-:W-:-:S03]  /*cbb0*/  MOV R3, 0xcbe0 ;  /* 0x0000cbe000037802 */ /* 0x000fc60000000f00 */
[----:B------:R-:W-:Y:S02]  /*cbc0*/  IMAD.IADD R0, R5, 0x1, R0 ;  /* 0x0000000105007824 */ /* 0x000fe400078e0200 */
[----:B------:R-:W-:Y:S05]  /*cbd0*/  CALL.REL.NOINC `($__internal_2_$__cuda_sm70_shflsync_up_p) ;  /* 0x000015e000007944 */ /* 0x000fea0003c00000 */
        /* <DEDUP_REMOVED lines=13> */
[----:B------:R-:W-:Y:S01]  /*ccb0*/  IMAD.IADD R4, R0, 0x1, R4 ;  /* 0x0000000100047824 */ /* 0x000fe200078e0204 */
[----:B------:R-:W-:-:S03]  /*ccc0*/  MOV R0, 0x1f ;  /* 0x0000001f00007802 */ /* 0x000fc60000000f00 */
[----:B------:R-:W-:Y:S02]  /*ccd0*/  IMAD.MOV.U32 R5, RZ, RZ, R4 ;  /* 0x000000ffff057224 */ /* 0x000fe400078e0004 */
[----:B------:R-:W-:Y:S05]  /*cce0*/  CALL.REL.NOINC `($__internal_1_$__cuda_sm70_shflsync_idx_p) ;  /* 0x0000148000007944 */ /* 0x000fea0003c00000 */
[----:B------:R-:W-:Y:S05]  /*ccf0*/  BRA `(.L_x_105) ;  /* 0xffff385000007947 */ /* 0x000fea000383ffff */
.L_x_17:
[----:B------:R-:W-:Y:S02]  /*cd00*/  SEL R0, RZ, 0x1, P0 ;  /* 0x00000001ff007807 */ /* 0x000fe40000000000 */
[----:B------:R-:W-:Y:S02]  /*cd10*/  MOV R2, 0xcd30 ;  /* 0x0000cd3000027802 */ /* 0x000fe40000000f00 */
[----:B------:R-:W-:Y:S05]  /*cd20*/  CALL.REL.NOINC `($__internal_3_$__cuda_sm70_votesync_ballot) ;  /* 0x0000150000007944 */ /* 0x000fea0003c00000 */
[----:B------:R-:W-:Y:S01]  /*cd30*/  MOV R6, R0 ;  /* 0x0000000000067202 */ /* 0x000fe20000000f00 */
[----:B------:R-:W-:Y:S05]  /*cd40*/  BRA `(.L_x_106) ;  /* 0xffff389000007947 */ /* 0x000fea000383ffff */
.L_x_18:
[----:B------:R-:W-:Y:S01]  /*cd50*/  IMAD.MOV.U32 R5, RZ, RZ, R8 ;  /* 0x000000ffff057224 */ /* 0x000fe200078e0008 */
[----:B--2---:R-:W-:Y:S01]  /*cd60*/  MOV R3, R227 ;  /* 0x000000e300037202 */ /* 0x004fe20000000f00 */
[----:B------:R-:W-:Y:S01]  /*cd70*/  IMAD.MOV.U32 R0, RZ, RZ, 0x1f ;  /* 0x0000001fff007424 */ /* 0x000fe200078e00ff */
[----:B------:R-:W-:Y:S02]  /*cd80*/  MOV R2, 0xcda0 ;  /* 0x0000cda000027802 */ /* 0x000fe40000000f00 */
[----:B-1----:R-:W-:Y:S05]  /*cd90*/  CALL.REL.NOINC `($__internal_1_$__cuda_sm70_shflsync_idx_p) ;  /* 0x000013d000007944 */ /* 0x002fea0003c00000 */
[----:B------:R-:W-:Y:S01]  /*cda0*/  IMAD.MOV.U32 R11, RZ, RZ, R0 ;  /* 0x000000ffff0b7224 */ /* 0x000fe200078e0000 */
[----:B------:R-:W-:Y:S01]  /*cdb0*/  MOV R5, R7 ;  /* 0x0000000700057202 */ /* 0x000fe20000000f00 */
[----:B------:R-:W-:Y:S01]  /*cdc0*/  IMAD.MOV.U32 R7, RZ, RZ, RZ ;  /* 0x000000ffff077224 */ /* 0x000fe200078e00ff */
[----:B------:R-:W-:Y:S01]  /*cdd0*/  MOV R3, R227 ;  /* 0x000000e300037202 */ /* 0x000fe20000000f00 */
[----:B------:R-:W-:Y:S01]  /*cde0*/  IMAD.MOV.U32 R0, RZ, RZ, 0x1f ;  /* 0x0000001fff007424 */ /* 0x000fe200078e00ff */
[----:B------:R-:W-:-:S02]  /*cdf0*/  MOV R2, 0xce10 ;  /* 0x0000ce1000027802 */ /* 0x000fc40000000f00 */
[----:B------:R-:W-:Y:S05]  /*ce00*/  CALL.REL.NOINC `($__internal_1_$__cuda_sm70_shflsync_idx_p) ;  /* 0x0000136000007944 */ /* 0x000fea0003c00000 */
[----:B------:R-:W-:Y:S01]  /*ce10*/  MOV R10, R0 ;  /* 0x00000000000a7202 */ /* 0x000fe20000000f00 */
[----:B------:R-:W-:Y:S05]  /*ce20*/  BRA `(.L_x_107) ;  /* 0xffff380000007947 */ /* 0x000fea000383ffff */
.L_x_21:
[----:B------:R-:W-:Y:S01]  /*ce30*/  IMAD.MOV.U32 R5, RZ, RZ, R4 ;  /* 0x000000ffff057224 */ /* 0x000fe200078e0004 */
[----:B------:R-:W-:-:S02]  /*ce40*/  MOV R0, 0x1f ;  /* 0x0000001f00007802 */ /* 0x000fc40000000f00 */
[----:B------:R-:W-:Y:S02]  /*ce50*/  MOV R2, 0xce70 ;  /* 0x0000ce7000027802 */ /* 0x000fe40000000f00 */
[----:B-1----:R-:W-:Y:S05]  /*ce60*/  CALL.REL.NOINC `($__internal_1_$__cuda_sm70_shflsync_idx_p) ;  /* 0x0000130000007944 */ /* 0x002fea0003c00000 */
[----:B------:R-:W-:Y:S01]  /*ce70*/  MOV R7, R0 ;  /* 0x0000000000077202 */ /* 0x000fe20000000f00 */
[----:B------:R-:W-:Y:S05]  /*ce80*/  BRA `(.L_x_20) ;  /* 0xffff380000007947 */ /* 0x000fea000383ffff */
.L_x_29:
[----:B------:R-:W-:Y:S01]  /*ce90*/  IMAD.MOV.U32 R5, RZ, RZ, R10 ;  /* 0x000000ffff057224 */ /* 0x000fe200078e000a */
[----:B------:R-:W-:Y:S01]  /*cea0*/  MOV R3, RZ ;  /* 0x000000ff00037202 */ /* 0x000fe20000000f00 */
[----:B------:R-:W-:Y:S01]  /*ceb0*/  IMAD.MOV.U32 R0, RZ, RZ, 0x181f ;  /* 0x0000181fff007424 */ /* 0x000fe200078e00ff */
[----:B------:R-:W-:Y:S02]  /*cec0*/  MOV R2, 0xcee0 ;  /* 0x0000cee000027802 */ /* 0x000fe40000000f00 */
[----:B------:R-:W-:Y:S05]  /*ced0*/  CALL.REL.NOINC `($__internal_1_$__cuda_sm70_shflsync_idx_p) ;  /* 0x0000129000007944 */ /* 0x000fea0003c00000 */
[----:B------:R-:W-:Y:S01]  /*cee0*/  MOV R8, R0 ;  /* 0x0000000000087202 */ /* 0x000fe20000000f00 */
[----:B------:R-:W-:Y:S05]  /*cef0*/  BRA `(.L_x_108) ;  /* 0xffff553000007947 */ /* 0x000fea000383ffff */
.L_x_30:
[----:B------:R-:W-:Y:S01]  /*cf00*/  IMAD.MOV.U32 R5, RZ, RZ, R12 ;  /* 0x000000ffff057224 */ /* 0x000fe200078e000c */
[----:B------:R-:W-:Y:S01]  /*cf10*/  MOV R3, RZ ;  /* 0x000000ff00037202 */ /* 0x000fe20000000f00 */
[----:B------:R-:W-:Y:S01]  /*cf20*/  IMAD.MOV.U32 R0, RZ, RZ, 0x181f ;  /* 0x0000181fff007424 */ /* 0x000fe200078e00ff */
[----:B------:R-:W-:Y:S02]  /*cf30*/  MOV R2, 0xcf50 ;  /* 0x0000cf5000027802 */ /* 0x000fe40000000f00 */
[----:B-12---:R-:W-:Y:S05]  /*cf40*/  CALL.REL.NOINC `($__internal_1_$__cuda_sm70_shflsync_idx_p) ;  /* 0x0000122000007944 */ /* 0x006fea0003c00000 */
[----:B------:R-:W-:Y:S05]  /*cf50*/  BRA `(.L_x_109) ;  /* 0xffff54f000007947 */ /* 0x000fea000383ffff */
.L_x_33:
[----:B--2---:R-:W-:Y:S01]  /*cf60*/  IMAD.MOV.U32 R5, RZ, RZ, R10 ;  /* 0x000000ffff057224 */ /* 0x004fe200078e000a */
[----:B------:R-:W-:Y:S01]  /*cf70*/  MOV R3, 0x1 ;  /* 0x0000000100037802 */ /* 0x000fe20000000f00 */
[----:B----4-:R-:W-:Y:S01]  /*cf80*/  IMAD.MOV.U32 R0, RZ, RZ, 0x181f ;  /* 0x0000181fff007424 */ /* 0x010fe200078e00ff */
[----:B------:R-:W-:-:S02]  /*cf90*/  MOV R2, 0xcfb0 ;  /* 0x0000cfb000027802 */ /* 0x000fc40000000f00 */
[----:B-1-3--:R-:W-:Y:S05]  /*cfa0*/  CALL.REL.NOINC `($__internal_1_$__cuda_sm70_shflsync_idx_p) ;  /* 0x000011c000007944 */ /* 0x00afea0003c00000 */
[----:B------:R-:W-:Y:S01]  /*cfb0*/  IMAD.MOV.U32 R8, RZ, RZ, R0 ;  /* 0x000000ffff087224 */ /* 0x000fe200078e0000 */
[----:B------:R-:W-:Y:S01]  /*cfc0*/  MOV R3, 0x1 ;  /* 0x0000000100037802 */ /* 0x000fe20000000f00 */
[----:B------:R-:W-:Y:S01]  /*cfd0*/  IMAD.MOV.U32 R5, RZ, RZ, R12 ;  /* 0x000000ffff057224 */ /* 0x000fe200078e000c */
[----:B------:R-:W-:-:S02]  /*cfe0*/  MOV R0, 0x181f ;  /* 0x0000181f00007802 */ /* 0x000fc40000000f00 */
[----:B------:R-:W-:Y:S02]  /*cff0*/  MOV R2, 0xd010 ;  /* 0x0000d01000027802 */ /* 0x000fe40000000f00 */
[----:B------:R-:W-:Y:S05]  /*d000*/  CALL.REL.NOINC `($__internal_1_$__cuda_sm70_shflsync_idx_p) ;  /* 0x0000116000007944 */ /* 0x000fea0003c00000 */
[----:B------:R-:W-:Y:S05]  /*d010*/  BRA `(.L_x_110) ;  /* 0xffff558000007947 */ /* 0x000fea000383ffff */
.L_x_36:
[----:B-1----:R-:W-:Y:S01]  /*d020*/  IMAD.MOV.U32 R5, RZ, RZ, R10 ;  /* 0x000000ffff057224 */ /* 0x002fe200078e000a */
[----:B------:R-:W-:Y:S01]  /*d030*/  MOV R3, 0x2 ;  /* 0x0000000200037802 */ /* 0x000fe20000000f00 */
[----:B----4-:R-:W-:Y:S01]  /*d040*/  IMAD.MOV.U32 R0, RZ, RZ, 0x181f ;  /* 0x0000181fff007424 */ /* 0x010fe200078e00ff */
[----:B------:R-:W-:Y:S02]  /*d050*/  MOV R2, 0xd070 ;  /* 0x0000d07000027802 */ /* 0x000fe40000000f00 */
[----:B--23--:R-:W-:Y:S05]  /*d060*/  CALL.REL.NOINC `($__internal_1_$__cuda_sm70_shflsync_idx_p) ;  /* 0x0000110000007944 */ /* 0x00cfea0003c00000 */
[----:B------:R-:W-:Y:S01]  /*d070*/  MOV R8, R0 ;  /* 0x0000000000087202 */ /* 0x000fe20000000f00 */
[----:B------:R-:W-:Y:S05]  /*d080*/  BRA `(.L_x_111) ;  /* 0xffff565000007947 */ /* 0x000fea000383ffff */
.L_x_37:
[----:B------:R-:W-:Y:S01]  /*d090*/  IMAD.MOV.U32 R5, RZ, RZ, R12 ;  /* 0x000000ffff057224 */ /* 0x000fe200078e000c */
[----:B------:R-:W-:Y:S01]  /*d0a0*/  MOV R3, 0x2 ;  /* 0x0000000200037802 */ /* 0x000fe20000000f00 */
[----:B----4-:R-:W-:Y:S01]  /*d0b0*/  IMAD.MOV.U32 R0, RZ, RZ, 0x181f ;  /* 0x0000181fff007424 */ /* 0x010fe200078e00ff */
[----:B------:R-:W-:Y:S02]  /*d0c0*/  MOV R2, 0xd0e0 ;  /* 0x0000d0e000027802 */ /* 0x000fe40000000f00 */
[----:B-123--:R-:W-:Y:S05]  /*d0d0*/  CALL.REL.NOINC `($__internal_1_$__cuda_sm70_shflsync_idx_p) ;  /* 0x0000109000007944 */ /* 0x00efea0003c00000 */
[----:B------:R-:W-:Y:S05]  /*d0e0*/  BRA `(.L_x_112) ;  /* 0xffff561000007947 */ /* 0x000fea000383ffff */
.L_x_40:
[----:B-1----:R-:W-:Y:S01]  /*d0f0*/  IMAD.MOV.U32 R5, RZ, RZ, R10 ;  /* 0x000000ffff057224 */ /* 0x002fe200078e000a */
[----:B------:R-:W-:Y:S01]  /*d100*/  MOV R3, 0x3 ;  /* 0x0000000300037802 */ /* 0x000fe20000000f00 */
[----:B------:R-:W-:Y:S01]  /*d110*/  IMAD.MOV.U32 R0, RZ, RZ, 0x181f ;  /* 0x0000181fff007424 */ /* 0x000fe200078e00ff */
[----:B------:R-:W-:-:S02]  /*d120*/  MOV R2, 0xd140 ;  /* 0x0000d14000027802 */ /* 0x000fc40000000f00 */
[----:B--234-:R-:W-:Y:S05]  /*d130*/  CALL.REL.NOINC `($__internal_1_$__cuda_sm70_shflsync_idx_p) ;  /* 0x0000103000007944 */ /* 0x01cfea0003c00000 */
[----:B------:R-:W-:Y:S01]  /*d140*/  IMAD.MOV.U32 R7, RZ, RZ, R0 ;  /* 0x000000ffff077224 */ /* 0x000fe200078e0000 */
[----:B------:R-:W-:Y:S01]  /*d150*/  MOV R3, 0x3 ;  /* 0x0000000300037802 */ /* 0x000fe20000000f00 */
[----:B------:R-:W-:Y:S01]  /*d160*/  IMAD.MOV.U32 R5, RZ, RZ, R12 ;  /* 0x000000ffff057224 */ /* 0x000fe200078e000c */
[----:B------:R-:W-:-:S02]  /*d170*/  MOV R0, 0x181f ;  /* 0x0000181f00007802 */ /* 0x000fc40000000f00 */
[----:B------:R-:W-:Y:S02]  /*d180*/  MOV R2, 0xd1a0 ;  /* 0x0000d1a000027802 */ /* 0x000fe40000000f00 */
[----:B------:R-:W-:Y:S05]  /*d190*/  CALL.REL.NOINC `($__internal_1_$__cuda_sm70_shflsync_idx_p) ;  /* 0x00000fd000007944 */ /* 0x000fea0003c00000 */
[----:B------:R-:W-:Y:S05]  /*d1a0*/  BRA `(.L_x_113) ;  /* 0xffff56a000007947 */ /* 0x000fea000383ffff */
.L_x_45:
[----:B------:R-:W-:Y:S01]  /*d1b0*/  IMAD.MOV.U32 R2, RZ, RZ, R218 ;  /* 0x000000ffff027224 */ /* 0x000fe200078e00da */
[----:B------:R-:W-:Y:S01]  /*d1c0*/  MOV R7, 0x1f ;  /* 0x0000001f00077802 */ /* 0x000fe20000000f00 */
[----:B------:R-:W-:Y:S01]  /*d1d0*/  IMAD.MOV.U32 R5, RZ, RZ, 0x2 ;  /* 0x00000002ff057424 */ /* 0x000fe200078e00ff */
[----:B------:R-:W-:Y:S02]  /*d1e0*/  MOV R6, 0xffffffff ;  /* 0xffffffff00067802 */ /* 0x000fe40000000f00 */
[----:B------:R-:W-:Y:S02]  /*d1f0*/  MOV R3, 0xd210 ;  /* 0x0000d21000037802 */ /* 0x000fe40000000f00 */
[----:B------:R-:W-:Y:S05]  /*d200*/  CALL.REL.NOINC `($__internal_0_$__cuda_sm70_shflsync_bfly_p) ;  /* 0x00000f1000007944 */ /* 0x000fea0003c00000 */
[----:B------:R-:W-:Y:S01]  /*d210*/  FADD.FTZ R0, R218, R5 ;  /* 0x00000005da007221 */ /* 0x000fe20000010000 */
[----:B------:R-:W-:Y:S02]  /*d220*/  MOV R5, 0x1 ;  /* 0x0000000100057802 */ /* 0x000fe40000000f00 */
[----:B------:R-:W-:Y:S02]  /*d230*/  MOV R3, 0xd260 ;  /* 0x0000d26000037802 */ /* 0x000fe40000000f00 */
[----:B------:R-:W-:-:S02]  /*d240*/  MOV R2, R0 ;  /* 0x0000000000027202 */ /* 0x000fc40000000f00 */
[----:B------:R-:W-:Y:S05]  /*d250*/  CALL.REL.NOINC `($__internal_0_$__cuda_sm70_shflsync_bfly_p) ;  /* 0x00000ec000007944 */ /* 0x000fea0003c00000 */
[----:B------:R-:W-:Y:S01]  /*d260*/  FADD.FTZ R0, R0, R5 ;  /* 0x0000000500007221 */ /* 0x000fe20000010000 */
[----:B------:R-:W-:-:S02]  /*d270*/  MOV R2, R219 ;  /* 0x000000db00027202 */ /* 0x000fc40000000f00 */
[----:B------:R-:W-:Y:S02]  /*d280*/  MOV R5, 0x2 ;  /* 0x0000000200057802 */ /* 0x000fe40000000f00 */
[----:B------:R-:W-:Y:S02]  /*d290*/  MOV R3, 0xd2b0 ;  /* 0x0000d2b000037802 */ /* 0x000fe40000000f00 */
[----:B------:R-:W-:Y:S05]  /*d2a0*/  CALL.REL.NOINC `($__internal_0_$__cuda_sm70_shflsync_bfly_p) ;  /* 0x00000e7000007944 */ /* 0x000fea0003c00000 */
[----:B------:R-:W-:Y:S01]  /*d2b0*/  FADD.FTZ R4, R219, R5 ;  /* 0x00000005db047221 */ /* 0x000fe20000010000 */
[----:B------:R-:W-:Y:S02]  /*d2c0*/  MOV R5, 0x1 ;  /* 0x0000000100057802 */ /* 0x000fe40000000f00 */
[----:B------:R-:W-:Y:S02]  /*d2d0*/  MOV R3, 0xd300 ;  /* 0x0000d30000037802 */ /* 0x000fe40000000f00 */
[----:B------:R-:W-:Y:S02]  /*d2e0*/  MOV R2, R4 ;  /* 0x0000000400027202 */ /* 0x000fe40000000f00 */
[----:B------:R-:W-:Y:S05]  /*d2f0*/  CALL.REL.NOINC `($__internal_0_$__cuda_sm70_shflsync_bfly_p) ;  /* 0x00000e2000007944 */ /* 0x000fea0003c00000 */
[----:B------:R-:W-:Y:S01]  /*d300*/  MOV R3, R5 ;  /* 0x0000000500037202 */ /* 0x000fe20000000f00 */
[----:B------:R-:W-:Y:S05]  /*d310*/  BRA `(.L_x_114) ;  /* 0xffffaee000007947 */ /* 0x000fea000383ffff */
.L_x_52:
[----:B-1-34-:R-:W-:Y:S01]  /*d320*/  IMAD.MOV.U32 R5, RZ, RZ, R12 ;  /* 0x000000ffff057224 */ /* 0x01afe200078e000c */
[----:B------:R-:W-:Y:S01]  /*d330*/  MOV R3, RZ ;  /* 0x000000ff00037202 */ /* 0x000fe20000000f00 */
[----:B------:R-:W-:Y:S01]  /*d340*/  IMAD.MOV.U32 R0, RZ, RZ, 0x181f ;  /* 0x0000181fff007424 */ /* 0x000fe200078e00ff */
[----:B------:R-:W-:-:S02]  /*d350*/  MOV R2, 0xd370 ;  /* 0x0000d37000027802 */ /* 0x000fc40000000f00 */
[----:B------:R-:W-:Y:S05]  /*d360*/  CALL.REL.NOINC `($__internal_1_$__cuda_sm70_shflsync_idx_p) ;  /* 0x00000e0000007944 */ /* 0x000fea0003c00000 */
[----:B------:R-:W-:Y:S01]  /*d370*/  MOV R10, R0 ;  /* 0x00000000000a7202 */ /* 0x000fe20000000f00 */
[----:B------:R-:W-:Y:S05]  /*d380*/  BRA `(.L_x_115) ;  /* 0xffffc6a000007947 */ /* 0x000fea000383ffff */
.L_x_53:
[----:B------:R-:W-:Y:S01]  /*d390*/  IMAD.MOV.U32 R5, RZ, RZ, R13 ;  /* 0x000000ffff057224 */ /* 0x000fe200078e000d */
[----:B------:R-:W-:Y:S01]  /*d3a0*/  MOV R3, RZ ;  /* 0x000000ff00037202 */ /* 0x000fe20000000f00 */
[----:B------:R-:W-:Y:S01]  /*d3b0*/  IMAD.MOV.U32 R0, RZ, RZ, 0x181f ;  /* 0x0000181fff007424 */ /* 0x000fe200078e00ff */
[----:B------:R-:W-:-:S02]  /*d3c0*/  MOV R2, 0xd3e0 ;  /* 0x0000d3e000027802 */ /* 0x000fc40000000f00 */
[----:B-12---:R-:W-:Y:S05]  /*d3d0*/  CALL.REL.NOINC `($__internal_1_$__cuda_sm70_shflsync_idx_p) ;  /* 0x00000d9000007944 */ /* 0x006fea0003c00000 */
[----:B------:R-:W-:Y:S05]  /*d3e0*/  BRA `(.L_x_116) ;  /* 0xffffc66000007947 */ /* 0x000fea000383ffff */
.L_x_56:
[----:B------:R-:W-:Y:S01]  /*d3f0*/  IMAD.MOV.U32 R5, RZ, RZ, R12 ;  /* 0x000000ffff057224 */ /* 0x000fe200078e000c */
[----:B--2---:R-:W-:Y:S01]  /*d400*/  MOV R3, 0x1 ;  /* 0x0000000100037802 */ /* 0x004fe20000000f00 */
        /* <DEDUP_REMOVED lines=10> */
.L_x_59:
[----:B------:R-:W-:Y:S01]  /*d4b0*/  IMAD.MOV.U32 R5, RZ, RZ, R12 ;  /* 0x000000ffff057224 */ /* 0x000fe200078e000c */
[----:B-1----:R-:W-:Y:S01]  /*d4c0*/  MOV R3, 0x2 ;  /* 0x0000000200037802 */ /* 0x002fe20000000f00 */
[----:B----4-:R-:W-:Y:S01]  /*d4d0*/  IMAD.MOV.U32 R0, RZ, RZ, 0x181f ;  /* 0x0000181fff007424 */ /* 0x010fe200078e00ff */
[----:B------:R-:W-:Y:S02]  /*d4e0*/  MOV R2, 0xd500 ;  /* 0x0000d50000027802 */ /* 0x000fe40000000f00 */
[----:B--23--:R-:W-:Y:S05]  /*d4f0*/  CALL.REL.NOINC `($__internal_1_$__cuda_sm70_shflsync_idx_p) ;  /* 0x00000c7000007944 */ /* 0x00cfea0003c00000 */
[----:B------:R-:W-:Y:S01]  /*d500*/  MOV R10, R0 ;  /* 0x00000000000a7202 */ /* 0x000fe20000000f00 */
[----:B------:R-:W-:Y:S05]  /*d510*/  BRA `(.L_x_118) ;  /* 0xffffc7b000007947 */ /* 0x000fea000383ffff */
.L_x_60:
[----:B------:R-:W-:Y:S01]  /*d520*/  IMAD.MOV.U32 R5, RZ, RZ, R13 ;  /* 0x000000ffff057224 */ /* 0x000fe200078e000d */
[----:B------:R-:W-:Y:S01]  /*d530*/  MOV R3, 0x2 ;  /* 0x0000000200037802 */ /* 0x000fe20000000f00 */
[----:B----4-:R-:W-:Y:S01]  /*d540*/  IMAD.MOV.U32 R0, RZ, RZ, 0x181f ;  /* 0x0000181fff007424 */ /* 0x010fe200078e00ff */
[----:B------:R-:W-:Y:S02]  /*d550*/  MOV R2, 0xd570 ;  /* 0x0000d57000027802 */ /* 0x000fe40000000f00 */
[----:B-123--:R-:W-:Y:S05]  /*d560*/  CALL.REL.NOINC `($__internal_1_$__cuda_sm70_shflsync_idx_p) ;  /* 0x00000c0000007944 */ /* 0x00efea0003c00000 */
[----:B------:R-:W-:Y:S05]  /*d570*/  BRA `(.L_x_119) ;  /* 0xffffc77000007947 */ /* 0x000fea000383ffff */
.L_x_63:
[----:B------:R-:W-:Y:S01]  /*d580*/  IMAD.MOV.U32 R5, RZ, RZ, R12 ;  /* 0x000000ffff057224 */ /* 0x000fe200078e000c */
[----:B-1----:R-:W-:Y:S01]  /*d590*/  MOV R3, 0x3 ;  /* 0x0000000300037802 */ /* 0x002fe20000000f00 */
        /* <DEDUP_REMOVED lines=10> */
.L_x_65:
[----:B------:R-:W-:Y:S01]  /*d640*/  IMAD.MOV.U32 R5, RZ, RZ, R27 ;  /* 0x000000ffff057224 */ /* 0x000fe200078e001b */
[----:B------:R-:W-:Y:S01]  /*d650*/  MOV R3, RZ ;  /* 0x000000ff00037202 */ /* 0x000fe20000000f00 */
[----:B------:R-:W-:Y:S01]  /*d660*/  IMAD.MOV.U32 R0, RZ, RZ, 0x1c1f ;  /* 0x00001c1fff007424 */ /* 0x000fe200078e00ff */
[----:B------:R-:W-:Y:S02]  /*d670*/  MOV R2, 0xd690 ;  /* 0x0000d69000027802 */ /* 0x000fe40000000f00 */
[----:B-1----:R-:W-:Y:S05]  /*d680*/  CALL.REL.NOINC `($__internal_1_$__cuda_sm70_shflsync_idx_p) ;  /* 0x00000ae000007944 */ /* 0x002fea0003c00000 */
[----:B------:R-:W-:Y:S01]  /*d690*/  MOV R4, R0 ;  /* 0x0000000000047202 */ /* 0x000fe20000000f00 */
[----:B------:R-:W-:Y:S05]  /*d6a0*/  BRA `(.L_x_121) ;  /* 0xffffcac000007947 */ /* 0x000fea000383ffff */
.L_x_66:
[----:B------:R-:W-:Y:S01]  /*d6b0*/  IMAD.MOV.U32 R5, RZ, RZ, R28 ;  /* 0x000000ffff057224 */ /* 0x000fe200078e001c */
[----:B------:R-:W-:Y:S01]  /*d6c0*/  MOV R3, RZ ;  /* 0x000000ff00037202 */ /* 0x000fe20000000f00 */
[----:B------:R-:W-:Y:S01]  /*d6d0*/  IMAD.MOV.U32 R0, RZ, RZ, 0x1c1f ;  /* 0x00001c1fff007424 */ /* 0x000fe200078e00ff */
[----:B------:R-:W-:Y:S02]  /*d6e0*/  MOV R2, 0xd700 ;  /* 0x0000d70000027802 */ /* 0x000fe40000000f00 */
[----:B-123--:R-:W-:Y:S05]  /*d6f0*/  CALL.REL.NOINC `($__internal_1_$__cuda_sm70_shflsync_idx_p) ;  /* 0x00000a7000007944 */ /* 0x00efea0003c00000 */
[----:B------:R-:W-:Y:S05]  /*d700*/  BRA `(.L_x_122) ;  /* 0xffffca8000007947 */ /* 0x000fea000383ffff */
.L_x_69:
[----:B------:R-:W-:Y:S01]  /*d710*/  IMAD.MOV.U32 R5, RZ, RZ, R27 ;  /* 0x000000ffff057224 */ /* 0x000fe200078e001b */
[----:B--2---:R-:W-:Y:S01]  /*d720*/  MOV R3, 0x1 ;  /* 0x0000000100037802 */ /* 0x004fe20000000f00 */
[----:B------:R-:W-:Y:S01]  /*d730*/  IMAD.MOV.U32 R0, RZ, RZ, 0x1c1f ;  /* 0x00001c1fff007424 */ /* 0x000fe200078e00ff */
[----:B------:R-:W-:-:S02]  /*d740*/  MOV R2, 0xd760 ;  /* 0x0000d76000027802 */ /* 0x000fc40000000f00 */
[----:B---34-:R-:W-:Y:S05]  /*d750*/  CALL.REL.NOINC `($__internal_1_$__cuda_sm70_shflsync_idx_p) ;  /* 0x00000a1000007944 */ /* 0x018fea0003c00000 */
[----:B------:R-:W-:Y:S01]  /*d760*/  IMAD.MOV.U32 R4, RZ, RZ, R0 ;  /* 0x000000ffff047224 */ /* 0x000fe200078e0000 */
[----:B------:R-:W-:Y:S01]  /*d770*/  MOV R3, 0x1 ;  /* 0x0000000100037802 */ /* 0x000fe20000000f00 */
[----:B------:R-:W-:Y:S01]  /*d780*/  IMAD.MOV.U32 R5, RZ, RZ, R28 ;  /* 0x000000ffff057224 */ /* 0x000fe200078e001c */
[----:B------:R-:W-:-:S02]  /*d790*/  MOV R0, 0x1c1f ;  /* 0x00001c1f00007802 */ /* 0x000fc40000000f00 */
[----:B------:R-:W-:Y:S02]  /*d7a0*/  MOV R2, 0xd7c0 ;  /* 0x0000d7c000027802 */ /* 0x000fe40000000f00 */
[----:B------:R-:W-:Y:S05]  /*d7b0*/  CALL.REL.NOINC `($__internal_1_$__cuda_sm70_shflsync_idx_p) ;  /* 0x000009b000007944 */ /* 0x000fea0003c00000 */
[----:B------:R-:W-:Y:S05]  /*d7c0*/  BRA `(.L_x_123) ;  /* 0xffffd38000007947 */ /* 0x000fea000383ffff */
.L_x_73:
[----:B------:R-:W-:Y:S01]  /*d7d0*/  IMAD.MOV.U32 R5, RZ, RZ, R9 ;  /* 0x000000ffff057224 */ /* 0x000fe200078e0009 */
[----:B------:R-:W-:Y:S01]  /*d7e0*/  MOV R3, RZ ;  /* 0x000000ff00037202 */ /* 0x000fe20000000f00 */
[----:B------:R-:W-:Y:S01]  /*d7f0*/  IMAD.MOV.U32 R0, RZ, RZ, 0x181f ;  /* 0x0000181fff007424 */ /* 0x000fe200078e00ff */
[----:B------:R-:W-:Y:S02]  /*d800*/  MOV R2, 0xd820 ;  /* 0x0000d82000027802 */ /* 0x000fe40000000f00 */
[----:B------:R-:W-:Y:S05]  /*d810*/  CALL.REL.NOINC `($__internal_1_$__cuda_sm70_shflsync_idx_p) ;  /* 0x0000095000007944 */ /* 0x000fea0003c00000 */
[----:B------:R-:W-:Y:S01]  /*d820*/  MOV R8, R0 ;  /* 0x0000000000087202 */ /* 0x000fe20000000f00 */
[----:B------:R-:W-:Y:S05]  /*d830*/  BRA `(.L_x_124) ;  /* 0xffffe1f000007947 */ /* 0x000fea000383ffff */
.L_x_74:
[----:B------:R-:W-:Y:S01]  /*d840*/  IMAD.MOV.U32 R5, RZ, RZ, R12 ;  /* 0x000000ffff057224 */ /* 0x000fe200078e000c */
[----:B------:R-:W-:Y:S01]  /*d850*/  MOV R3, RZ ;  /* 0x000000ff00037202 */ /* 0x000fe20000000f00 */
[----:B------:R-:W-:Y:S01]  /*d860*/  IMAD.MOV.U32 R0, RZ, RZ, 0x181f ;  /* 0x0000181fff007424 */ /* 0x000fe200078e00ff */
[----:B------:R-:W-:Y:S02]  /*d870*/  MOV R2, 0xd890 ;  /* 0x0000d89000027802 */ /* 0x000fe40000000f00 */
[----:B-12---:R-:W-:Y:S05]  /*d880*/  CALL.REL.NOINC `($__internal_1_$__cuda_sm70_shflsync_idx_p) ;  /* 0x000008e000007944 */ /* 0x006fea0003c00000 */
[----:B------:R-:W-:Y:S05]  /*d890*/  BRA `(.L_x_125) ;  /* 0xffffe1b000007947 */ /* 0x000fea000383ffff */
.L_x_77:
        /* <DEDUP_REMOVED lines=12> */
.L_x_80:
[----:B-1----:R-:W-:Y:S01]  /*d960*/  IMAD.MOV.U32 R5, RZ, RZ, R9 ;  /* 0x000000ffff057224 */ /* 0x002fe200078e0009 */
[----:B------:R-:W-:Y:S01]  /*d970*/  MOV R3, 0x2 ;  /* 0x0000000200037802 */ /* 0x000fe20000000f00 */
[----:B----4-:R-:W-:Y:S01]  /*d980*/  IMAD.MOV.U32 R0, RZ, RZ, 0x181f ;  /* 0x0000181fff007424 */ /* 0x010fe200078e00ff */
[----:B------:R-:W-:Y:S02]  /*d990*/  MOV R2, 0xd9b0 ;  /* 0x0000d9b000027802 */ /* 0x000fe40000000f00 */
[----:B--23--:R-:W-:Y:S05]  /*d9a0*/  CALL.REL.NOINC `($__internal_1_$__cuda_sm70_shflsync_idx_p) ;  /* 0x000007c000007944 */ /* 0x00cfea0003c00000 */
[----:B------:R-:W-:Y:S01]  /*d9b0*/  MOV R8, R0 ;  /* 0x0000000000087202 */ /* 0x000fe20000000f00 */
[----:B------:R-:W-:Y:S05]  /*d9c0*/  BRA `(.L_x_127) ;  /* 0xffffe31000007947 */ /* 0x000fea000383ffff */
.L_x_81:
[----:B------:R-:W-:Y:S01]  /*d9d0*/  IMAD.MOV.U32 R5, RZ, RZ, R12 ;  /* 0x000000ffff057224 */ /* 0x000fe200078e000c */
[----:B------:R-:W-:Y:S01]  /*d9e0*/  MOV R3, 0x2 ;  /* 0x0000000200037802 */ /* 0x000fe20000000f00 */
[----:B----4-:R-:W-:Y:S01]  /*d9f0*/  IMAD.MOV.U32 R0, RZ, RZ, 0x181f ;  /* 0x0000181fff007424 */ /* 0x010fe200078e00ff */
[----:B------:R-:W-:Y:S02]  /*da00*/  MOV R2, 0xda20 ;  /* 0x0000da2000027802 */ /* 0x000fe40000000f00 */
[----:B-123--:R-:W-:Y:S05]  /*da10*/  CALL.REL.NOINC `($__internal_1_$__cuda_sm70_shflsync_idx_p) ;  /* 0x0000075000007944 */ /* 0x00efea0003c00000 */
[----:B------:R-:W-:Y:S05]  /*da20*/  BRA `(.L_x_128) ;  /* 0xffffe2d000007947 */ /* 0x000fea000383ffff */
.L_x_84:
        /* <DEDUP_REMOVED lines=12> */
.L_x_86:
[----:B------:R-:W-:Y:S01]  /*daf0*/  IMAD.MOV.U32 R5, RZ, RZ, R78 ;  /* 0x000000ffff057224 */ /* 0x000fe200078e004e */
[----:B------:R-:W-:Y:S01]  /*db00*/  MOV R3, RZ ;  /* 0x000000ff00037202 */ /* 0x000fe20000000f00 */
[----:B------:R-:W-:Y:S01]  /*db10*/  IMAD.MOV.U32 R0, RZ, RZ, 0x1f ;  /* 0x0000001fff007424 */ /* 0x000fe200078e00ff */
[----:B------:R-:W-:Y:S02]  /*db20*/  MOV R2, 0xdb40 ;  /* 0x0000db4000027802 */ /* 0x000fe40000000f00 */
[----:B-1----:R-:W-:Y:S05]  /*db30*/  CALL.REL.NOINC `($__internal_1_$__cuda_sm70_shflsync_idx_p) ;  /* 0x0000063000007944 */ /* 0x002fea0003c00000 */
[----:B------:R-:W-:Y:S01]  /*db40*/  MOV R9, R0 ;  /* 0x0000000000097202 */ /* 0x000fe20000000f00 */
[----:B------:R-:W-:Y:S05]  /*db50*/  BRA `(.L_x_130) ;  /* 0xffffe4d000007947 */ /* 0x000fea000383ffff */
.L_x_87:
[----:B------:R-:W-:Y:S01]  /*db60*/  IMAD.MOV.U32 R5, RZ, RZ, R78 ;  /* 0x000000ffff057224 */ /* 0x000fe200078e004e */
[----:B------:R-:W-:Y:S01]  /*db70*/  MOV R3, 0x1 ;  /* 0x0000000100037802 */ /* 0x000fe20000000f00 */
[----:B------:R-:W-:Y:S01]  /*db80*/  IMAD.MOV.U32 R0, RZ, RZ, 0x1f ;  /* 0x0000001fff007424 */ /* 0x000fe200078e00ff */
[----:B------:R-:W-:Y:S02]  /*db90*/  MOV R2, 0xdbb0 ;  /* 0x0000dbb000027802 */ /* 0x000fe40000000f00 */
[----:B-123--:R-:W-:Y:S05]  /*dba0*/  CALL.REL.NOINC `($__internal_1_$__cuda_sm70_shflsync_idx_p) ;  /* 0x000005c000007944 */ /* 0x00efea0003c00000 */
[----:B------:R-:W-:Y:S01]  /*dbb0*/  MOV R8, R0 ;  /* 0x0000000000087202 */ /* 0x000fe20000000f00 */
[----:B------:R-:W-:Y:S05]  /*dbc0*/  BRA `(.L_x_131) ;  /* 0xffffe48000007947 */ /* 0x000fea000383ffff */
.L_x_88:
[----:B------:R-:W-:Y:S02]  /*dbd0*/  MOV R2, 0x1 ;  /* 0x0000000100027802 */ /* 0x000fe40000000f00 */
[----:B------:R-:W-:-:S02]  /*dbe0*/  MOV R3, 0xdc00 ;  /* 0x0000dc0000037802 */ /* 0x000fc40000000f00 */
[----:B--234-:R-:W-:Y:S05]  /*dbf0*/  CALL.REL.NOINC `($__internal_2_$__cuda_sm70_shflsync_up_p) ;  /* 0x000005c000007944 */ /* 0x01cfea0003c00000 */
[----:B------:R-:W-:Y:S05]  /*dc00*/  BRA `(.L_x_132) ;  /* 0xffffe56000007947 */ /* 0x000fea000383ffff */
.L_x_89:
[----:B------:R-:W-:Y:S02]  /*dc10*/  MOV R2, 0x2 ;  /* 0x0000000200027802 */ /* 0x000fe40000000f00 */
[----:B------:R-:W-:-:S02]  /*dc20*/  MOV R3, 0xdc40 ;  /* 0x0000dc4000037802 */ /* 0x000fc40000000f00 */
[----:B--23--:R-:W-:Y:S05]  /*dc30*/  CALL.REL.NOINC `($__internal_2_$__cuda_sm70_shflsync_up_p) ;  /* 0x0000058000007944 */ /* 0x00cfea0003c00000 */
        /* <DEDUP_REMOVED lines=23> */
.L_x_93:
[----:B------:R-:W-:Y:S02]  /*ddb0*/  MOV R2, 0x1 ;  /* 0x0000000100027802 */ /* 0x000fe40000000f00 */
[----:B------:R-:W-:Y:S02]  /*ddc0*/  MOV R3, 0xdde0 ;  /* 0x0000dde000037802 */ /* 0x000fe40000000f00 */
[----:B------:R-:W-:Y:S05]  /*ddd0*/  CALL.REL.NOINC `($__internal_2_$__cuda_sm70_shflsync_up_p) ;  /* 0x000003e000007944 */ /* 0x000fea0003c00000 */
[----:B------:R-:W-:Y:S01]  /*dde0*/  MOV R2, R4 ;  /* 0x0000000400027202 */ /* 0x000fe20000000f00 */
[----:B------:R-:W-:Y:S05]  /*ddf0*/  BRA `(.L_x_134) ;  /* 0xffffe5c000007947 */ /* 0x000fea000383ffff */
.L_x_94:
[----:B------:R-:W-:Y:S02]  /*de00*/  MOV R2, 0x2 ;  /* 0x0000000200027802 */ /* 0x000fe40000000f00 */
[----:B------:R-:W-:Y:S02]  /*de10*/  MOV R3, 0xde30 ;  /* 0x0000de3000037802 */ /* 0x000fe40000000f00 */
        /* <DEDUP_REMOVED lines=24> */
.L_x_96:
[----:B------:R-:W-:Y:S02]  /*dfa0*/  SEL R0, RZ, 0x1, P0 ;  /* 0x00000001ff007807 */ /* 0x000fe40000000000 */
[----:B------:R-:W-:Y:S02]  /*dfb0*/  MOV R2, 0xdfd0 ;  /* 0x0000dfd000027802 */ /* 0x000fe40000000f00 */
[----:B-1----:R-:W-:Y:S05]  /*dfc0*/  CALL.REL.NOINC `($__internal_3_$__cuda_sm70_votesync_ballot) ;  /* 0x0000026000007944 */ /* 0x002fea0003c00000 */
[----:B------:R-:W-:Y:S01]  /*dfd0*/  MOV R11, R0 ;  /* 0x00000000000b7202 */ /* 0x000fe20000000f00 */
[----:B------:R-:W-:Y:S05]  /*dfe0*/  BRA `(.L_x_136) ;  /* 0xffffe56000007947 */ /* 0x000fea000383ffff */
.L_x_97:
[----:B------:R-:W-:Y:S01]  /*dff0*/  IMAD.MOV.U32 R5, RZ, RZ, R6 ;  /* 0x000000ffff057224 */ /* 0x000fe200078e0006 */
[----:B---3--:R-:W-:Y:S01]  /*e000*/  MOV R3, R10 ;  /* 0x0000000a00037202 */ /* 0x008fe20000000f00 */
[----:B------:R-:W-:Y:S01]  /*e010*/  IMAD.MOV.U32 R0, RZ, RZ, 0x1f ;  /* 0x0000001fff007424 */ /* 0x000fe200078e00ff */
[----:B------:R-:W-:Y:S02]  /*e020*/  MOV R2, 0xe040 ;  /* 0x0000e04000027802 */ /* 0x000fe40000000f00 */
[----:B-12---:R-:W-:Y:S05]  /*e030*/  CALL.REL.NOINC `($__internal_1_$__cuda_sm70_shflsync_idx_p) ;  /* 0x0000013000007944 */ /* 0x006fea0003c00000 */
[----:B------:R-:W-:Y:S01]  /*e040*/  IMAD.MOV.U32 R8, RZ, RZ, R0 ;  /* 0x000000ffff087224 */ /* 0x000fe200078e0000 */
[----:B------:R-:W-:Y:S01]  /*e050*/  MOV R3, R10 ;  /* 0x0000000a00037202 */ /* 0x000fe20000000f00 */
[----:B------:R-:W-:Y:S01]  /*e060*/  IMAD.MOV.U32 R5, RZ, RZ, R7 ;  /* 0x000000ffff057224 */ /* 0x000fe200078e0007 */
[----:B------:R-:W-:Y:S02]  /*e070*/  MOV R0, 0x1f ;  /* 0x0000001f00007802 */ /* 0x000fe40000000f00 */
[----:B------:R-:W-:-:S02]  /*e080*/  MOV R2, 0xe0a0 ;  /* 0x0000e0a000027802 */ /* 0x000fc40000000f00 */
[----:B------:R-:W-:Y:S05]  /*e090*/  CALL.REL.NOINC `($__internal_1_$__cuda_sm70_shflsync_idx_p) ;  /* 0x000000d000007944 */ /* 0x000fea0003c00000 */
[----:B------:R-:W-:Y:S01]  /*e0a0*/  MOV R7, R0 ;  /* 0x0000000000077202 */ /* 0x000fe20000000f00 */
[----:B------:R-:W-:Y:S05]  /*e0b0*/  BRA `(.L_x_137) ;  /* 0xffffe4d000007947 */ /* 0x000fea000383ffff */
.L_x_100:
[----:B------:R-:W-:Y:S01]  /*e0c0*/  IMAD.MOV.U32 R5, RZ, RZ, R4 ;  /* 0x000000ffff057224 */ /* 0x000fe200078e0004 */
[----:B------:R-:W-:-:S02]  /*e0d0*/  MOV R0, 0x1f ;  /* 0x0000001f00007802 */ /* 0x000fc40000000f00 */
[----:B------:R-:W-:Y:S02]  /*e0e0*/  MOV R2, 0xe100 ;  /* 0x0000e10000027802 */ /* 0x000fe40000000f00 */
[----:B-1234-:R-:W-:Y:S05]  /*e0f0*/  CALL.REL.NOINC `($__internal_1_$__cuda_sm70_shflsync_idx_p) ;  /* 0x0000007000007944 */ /* 0x01efea0003c00000 */
[----:B------:R-:W-:Y:S01]  /*e100*/  MOV R13, R0 ;  /* 0x00000000000d7202 */ /* 0x000fe20000000f00 */
[----:B------:R-:W-:Y:S05]  /*e110*/  BRA `(.L_x_99) ;  /* 0xffffe4d000007947 */ /* 0x000fea000383ffff */
        .weak           $__internal_0_$__cuda_sm70_shflsync_bfly_p
        .type           $__internal_0_$__cuda_sm70_shflsync_bfly_p,@function
        .size           $__internal_0_$__cuda_sm70_shflsync_bfly_p,($__internal_1_$__cuda_sm70_shflsync_idx_p - $__internal_0_$__cuda_sm70_shflsync_bfly_p)
$__internal_0_$__cuda_sm70_shflsync_bfly_p:
[----:B------:R-:W-:Y:S04]  /*e120*/  WARPSYNC R6 ;  /* 0x0000000600007348 */ /* 0x000fe80003800000 */
[----:B------:R1:W2:Y:S02]  /*e130*/  SHFL.BFLY PT, R5, R2, R5, R7 ;  /* 0x0c00000502057389 */ /* 0x0002a400000e0007 */
[----:B-1----:R-:W-:Y:S02]  /*e140*/  MOV R2, R3 ;  /* 0x0000000300027202 */ /* 0x002fe40000000f00 */
[----:B------:R-:W-:-:S04]  /*e150*/  MOV R3, 0x0 ;  /* 0x0000000000037802 */ /* 0x000fc80000000f00 */
[----:B--2---:R-:W-:Y:S05]  /*e160*/  RET.REL.NODEC R2 `(_ZN7cutlass13device_kernelIN5flash19enable_sm80_to_sm89INS1_16FlashAttnFwdSm80INS1_25CollectiveMainloopFwdSm80ILi8ELi1ELb0EN4cute5tupleIJNS5_1CILi128EEENS7_ILi64EEENS7_ILi192EEEEEELi192ENS_6half_tEfNS_4arch4Sm80ELb0ELb0ELb1ELb1ELb0ELb0ELb1ELb1EEENS1_21CollectiveEpilogueFwdINS6_IJS8_SA_S9_EEENS6_IJNS7_ILi1EEESI_SI_EEESC_SE_Li256ELb1ELb1ELb1ELb0EEENS1_36VarlenDynamicPersistentTileSchedulerILi128ELi64ELi256ELi256ELb1ELb1ELb0ELb0ELb1ELb1EEEEEEEEEvNT_6ParamsE) ;  /* 0xffff1e9002007950 */ /* 0x004fea0003c3ffff */
        .weak           $__internal_1_$__cuda_sm70_shflsync_idx_p
        .type           $__internal_1_$__cuda_sm70_shflsync_idx_p,@function
        .size           $__internal_1_$__cuda_sm70_shflsync_idx_p,($__internal_2_$__cuda_sm70_shflsync_up_p - $__internal_1_$__cuda_sm70_shflsync_idx_p)
$__internal_1_$__cuda_sm70_shflsync_idx_p:
[----:B------:R-:W-:-:S04]  /*e170*/  MOV R79, 0xffffffff ;  /* 0xffffffff004f7802 */ /* 0x000fc80000000f00 */
[----:B------:R-:W-:Y:S04]  /*e180*/  WARPSYNC R79 ;  /* 0x0000004f00007348 */ /* 0x000fe80003800000 */
[----:B------:R1:W2:Y:S02]  /*e190*/  SHFL.IDX PT, R0, R5, R3, R0 ;  /* 0x0000000305007389 */ /* 0x0002a400000e0000 */
[----:B-1----:R-:W-:-:S04]  /*e1a0*/  MOV R3, 0x0 ;  /* 0x0000000000037802 */ /* 0x002fc80000000f00 */
[----:B--2---:R-:W-:Y:S05]  /*e1b0*/  RET.REL.NODEC R2 `(_ZN7cutlass13device_kernelIN5flash19enable_sm80_to_sm89INS1_16FlashAttnFwdSm80INS1_25CollectiveMainloopFwdSm80ILi8ELi1ELb0EN4cute5tupleIJNS5_1CILi128EEENS7_ILi64EEENS7_ILi192EEEEEELi192ENS_6half_tEfNS_4arch4Sm80ELb0ELb0ELb1ELb1ELb0ELb0ELb1ELb1EEENS1_21CollectiveEpilogueFwdINS6_IJS8_SA_S9_EEENS6_IJNS7_ILi1EEESI_SI_EEESC_SE_Li256ELb1ELb1ELb1ELb0EEENS1_36VarlenDynamicPersistentTileSchedulerILi128ELi64ELi256ELi256ELb1ELb1ELb0ELb0ELb1ELb1EEEEEEEEEvNT_6ParamsE) ;  /* 0xffff1e4002007950 */ /* 0x004fea0003c3ffff */
        .weak           $__internal_2_$__cuda_sm70_shflsync_up_p
        .type           $__internal_2_$__cuda_sm70_shflsync_up_p,@function
        .size           $__internal_2_$__cuda_sm70_shflsync_up_p,($__internal_3_$__cuda_sm70_votesync_ballot - $__internal_2_$__cuda_sm70_shflsync_up_p)
$__internal_2_$__cuda_sm70_shflsync_up_p:
[----:B------:R-:W-:Y:S02]  /*e1c0*/  IMAD.MOV.U32 R4, RZ, RZ, RZ ;  /* 0x000000ffff047224 */ /* 0x000fe400078e00ff */
[----:B------:R-:W-:-:S04]  /*e1d0*/  IMAD.MOV.U32 R10, RZ, RZ, -0x1 ;  /* 0xffffffffff0a7424 */ /* 0x000fc800078e00ff */
[----:B------:R-:W-:Y:S04]  /*e1e0*/  WARPSYNC R10 ;  /* 0x0000000a00007348 */ /* 0x000fe80003800000 */
[----:B------:R1:W2:Y:S02]  /*e1f0*/  SHFL.UP PT, R4, R0, R2, R4 ;  /* 0x0400000200047389 */ /* 0x0002a400000e0004 */
[----:B-1----:R-:W-:Y:S02]  /*e200*/  MOV R2, R3 ;  /* 0x0000000300027202 */ /* 0x002fe40000000f00 */
[----:B------:R-:W-:-:S04]  /*e210*/  MOV R3, 0x0 ;  /* 0x0000000000037802 */ /* 0x000fc80000000f00 */
[----:B--2---:R-:W-:Y:S05]  /*e220*/  RET.REL.NODEC R2 `(_ZN7cutlass13device_kernelIN5flash19enable_sm80_to_sm89INS1_16FlashAttnFwdSm80INS1_25CollectiveMainloopFwdSm80ILi8ELi1ELb0EN4cute5tupleIJNS5_1CILi128EEENS7_ILi64EEENS7_ILi192EEEEEELi192ENS_6half_tEfNS_4arch4Sm80ELb0ELb0ELb1ELb1ELb0ELb0ELb1ELb1EEENS1_21CollectiveEpilogueFwdINS6_IJS8_SA_S9_EEENS6_IJNS7_ILi1EEESI_SI_EEESC_SE_Li256ELb1ELb1ELb1ELb0EEENS1_36VarlenDynamicPersistentTileSchedulerILi128ELi64ELi256ELi256ELb1ELb1ELb0ELb0ELb1ELb1EEEEEEEEEvNT_6ParamsE) ;  /* 0xffff1dd002007950 */ /* 0x004fea0003c3ffff */
        .weak           $__internal_3_$__cuda_sm70_votesync_ballot
        .type           $__internal_3_$__cuda_sm70_votesync_ballot,@function
        .size           $__internal_3_$__cuda_sm70_votesync_ballot,(.L_x_2453 - $__internal_3_$__cuda_sm70_votesync_ballot)
$__internal_3_$__cuda_sm70_votesync_ballot:
[----:B------:R-:W-:Y:S01]  /*e230*/  ISETP.NE.U32.AND P0, PT, R0, 0x1, PT ;  /* 0x000000010000780c */ /* 0x000fe20003f05070 */
[----:B------:R-:W-:-:S04]  /*e240*/  IMAD.MOV.U32 R3, RZ, RZ, -0x1 ;  /* 0xffffffffff037424 */ /* 0x000fc800078e00ff */
[----:B------:R-:W-:Y:S08]  /*e250*/  WARPSYNC R3 ;  /* 0x0000000300007348 */ /* 0x000ff00003800000 */
[----:B------:R-:W-:-:S04]  /*e260*/  VOTE.ANY R0, PT, !P0 ;  /* 0x0000000000007806 */ /* 0x000fc800040e0100 */
[----:B------:R-:W-:Y:S01]  /*e270*/  LOP3.LUT R0, R0, R3, RZ, 0xc0, !PT ;  /* 0x0000000300007212 */ /* 0x000fe200078ec0ff */
[----:B------:R-:W-:-:S04]  /*e280*/  IMAD.MOV.U32 R3, RZ, RZ, 0x0 ;  /* 0x00000000ff037424 */ /* 0x000fc800078e00ff */
[----:B------:R-:W-:Y:S05]  /*e290*/  RET.REL.NODEC R2 `(_ZN7cutlass13device_kernelIN5flash19enable_sm80_to_sm89INS1_16FlashAttnFwdSm80INS1_25CollectiveMainloopFwdSm80ILi8ELi1ELb0EN4cute5tupleIJNS5_1CILi128EEENS7_ILi64EEENS7_ILi192EEEEEELi192ENS_6half_tEfNS_4arch4Sm80ELb0ELb0ELb1ELb1ELb0ELb0ELb1ELb1EEENS1_21CollectiveEpilogueFwdINS6_IJS8_SA_S9_EEENS6_IJNS7_ILi1EEESI_SI_EEESC_SE_Li256ELb1ELb1ELb1ELb0EEENS1_36VarlenDynamicPersistentTileSchedulerILi128ELi64ELi256ELi256ELb1ELb1ELb0ELb0ELb1ELb1EEEEEEEEEvNT_6ParamsE) ;  /* 0xffff1d6002007950 */ /* 0x000fea0003c3ffff */
.L_x_138:
        /* <DEDUP_REMOVED lines=14> */
.L_x_2453:


//--------------------- .text._ZN7cutlass13device_kernelIN5flash19enable_sm80_to_sm89INS1_16FlashAttnFwdSm80INS1_25CollectiveMainloopFwdSm80ILi8ELi1ELb0EN4cute5tupleIJNS5_1CILi128EEENS7_ILi64EEENS7_ILi192EEEEEELi192ENS_6half_tEfNS_4arch4Sm80ELb0ELb0ELb1ELb1ELb0ELb1ELb1ELb1EEENS1_21CollectiveEpilogueFwdINS6_IJS8_SA_S9_EEENS6_IJNS7_ILi1EEESI_SI_EEESC_SE_Li256ELb1ELb1ELb1ELb0EEENS1_36VarlenDynamicPersistentTileSchedulerILi128ELi64ELi256ELi256ELb1ELb1ELb0ELb0ELb1ELb1EEEEEEEEEvNT_6ParamsE --------------------------
	.section	.text._ZN7cutlass13device_kernelIN5flash19enable_sm80_to_sm89INS1_16FlashAttnFwdSm80INS1_25CollectiveMainloopFwdSm80ILi8ELi1ELb0EN4cute5tupleIJNS5_1CILi128EEENS7_ILi64EEENS7_ILi192EEEEEELi192ENS_6half_tEfNS_4arch4Sm80ELb0ELb0ELb1ELb1ELb0ELb1ELb1ELb1EEENS1_21CollectiveEpilogueFwdINS6_IJS8_SA_S9_EEENS6_IJNS7_ILi1EEESI_SI_EEESC_SE_Li256ELb1ELb1ELb1ELb0EEENS1_36VarlenDynamicPersistentTileSchedulerILi128ELi64ELi256ELi256ELb1ELb1ELb0ELb0ELb1ELb1EEEEEEEEEvNT_6ParamsE,"ax",@progbits
	.sectioninfo	@"SHI_REGISTERS=255"
	.align	128
.text._ZN7cutlass13device_kernelIN5flash19enable_sm80_to_sm89INS1_16FlashAttnFwdSm80INS1_25CollectiveMainloopFwdSm80ILi8ELi1ELb0EN4cute5tupleIJNS5_1CILi128EEENS7_ILi64EEENS7_ILi192EEEEEELi192ENS_6half_tEfNS_4arch4Sm80ELb0ELb0ELb1ELb1ELb0ELb1ELb1ELb1EEENS1_21CollectiveEpilogueFwdINS6_IJS8_SA_S9_EEENS6_IJNS7_ILi1EEESI_SI_EEESC_SE_Li256ELb1ELb1ELb1ELb0EEENS1_36VarlenDynamicPersistentTileSchedulerILi128ELi64ELi256ELi256ELb1ELb1ELb0ELb0ELb1ELb1EEEEEEEEEvNT_6ParamsE:
        .type           _ZN7cutlass13device_kernelIN5flash19enable_sm80_to_sm89INS1_16FlashAttnFwdSm80INS1_25CollectiveMainloopFwdSm80ILi8ELi1ELb0EN4cute5tupleIJNS5_1CILi128EEENS7_ILi64EEENS7_ILi192EEEEEELi192ENS_6half_tEfNS_4arch4Sm80ELb0ELb0ELb1ELb1ELb0ELb1ELb1ELb1EEENS1_21CollectiveEpilogueFwdINS6_IJS8_SA_S9_EEENS6_IJNS7_ILi1EEESI_SI_EEESC_SE_Li256ELb1ELb1ELb1ELb0EEENS1_36VarlenDynamicPersistentTileSchedulerILi128ELi64ELi256ELi256ELb1ELb1ELb0ELb0ELb1ELb1EEEEEEEEEvNT_6ParamsE,@function
        .size           _ZN7cutlass13device_kernelIN5flash19enable_sm80_to_sm89INS1_16FlashAttnFwdSm80INS1_25CollectiveMainloopFwdSm80ILi8ELi1ELb0EN4cute5tupleIJNS5_1CILi128EEENS7_ILi64EEENS7_ILi192EEEEEELi192ENS_6half_tEfNS_4arch4Sm80ELb0ELb0ELb1ELb1ELb0ELb1ELb1ELb1EEENS1_21CollectiveEpilogueFwdINS6_IJS8_SA_S9_EEENS6_IJNS7_ILi1EEESI_SI_EEESC_SE_Li256ELb1ELb1ELb1ELb0EEENS1_36VarlenDynamicPersistentTileSchedulerILi128ELi64ELi256ELi256ELb1ELb1ELb0ELb0ELb1ELb1EEEEEEEEEvNT_6ParamsE,(.L_x_2458 - _ZN7cutlass13device_kernelIN5flash19enable_sm80_to_sm89INS1_16FlashAttnFwdSm80INS1_25CollectiveMainloopFwdSm80ILi8ELi1ELb0EN4cute5tupleIJNS5_1CILi128EEENS7_ILi64EEENS7_ILi192EEEEEELi192ENS_6half_tEfNS_4arch4Sm80ELb0ELb0ELb1ELb1ELb0ELb1ELb1ELb1EEENS1_21CollectiveEpilogueFwdINS6_IJS8_SA_S9_EEENS6_IJNS7_ILi1EEESI_SI_EEESC_SE_Li256ELb1ELb1ELb1ELb0EEENS1_36VarlenDynamicPersistentTileSchedulerILi128ELi64ELi256ELi256ELb1ELb1ELb0ELb0ELb1ELb1EEEEEEEEEvNT_6ParamsE)
        .other          _ZN7cutlass13device_kernelIN5flash19enable_sm80_to_sm89INS1_16FlashAttnFwdSm80INS1_25CollectiveMainloopFwdSm80ILi8ELi1ELb0EN4cute5tupleIJNS5_1CILi128EEENS7_ILi64EEENS7_ILi192EEEEEELi192ENS_6half_tEfNS_4arch4Sm80ELb0ELb0ELb1ELb1ELb0ELb1ELb1ELb1EEENS1_21CollectiveEpilogueFwdINS6_IJS8_SA_S9_EEENS6_IJNS7_ILi1EEESI_SI_EEESC_SE_Li256ELb1ELb1ELb1ELb0EEENS1_36VarlenDynamicPersistentTileSchedulerILi128ELi64ELi256ELi256ELb1ELb1ELb0ELb0ELb1ELb1EEEEEEEEEvNT_6ParamsE,@"STO_CUDA_ENTRY STV_DEFAULT"
_ZN7cutlass13device_kernelIN5flash19enable_sm80_to_sm89INS1_16FlashAttnFwdSm80INS1_25CollectiveMainloopFwdSm80ILi8ELi1ELb0EN4cute5tupleIJNS5_1CILi128EEENS7_ILi64EEENS7_ILi192EEEEEELi192ENS_6half_tEfNS_4arch4Sm80ELb0ELb0ELb1ELb1ELb0ELb1ELb1ELb1EEENS1_21CollectiveEpilogueFwdINS6_IJS8_SA_S9_EEENS6_IJNS7_ILi1EEESI_SI_EEESC_SE_Li256ELb1ELb1ELb1ELb0EEENS1_36VarlenDynamicPersistentTileSchedulerILi128ELi64ELi256ELi256ELb1ELb1ELb0ELb0ELb1ELb1EEEEEEEEEvNT_6ParamsE:
        /* <DEDUP_REMOVED lines=13> */
[----:B------:R-:W-:-:S02]  /*00d0*/  IMAD.MOV.U32 R8, RZ, RZ, RZ ;  /* 0x000000ffff087224 */ /* 0x000fc400078e00ff */
[----:B------:R-:W-:Y:S01]  /*00e0*/  IMAD.MOV.U32 R7, RZ, RZ, RZ ;  /* 0x000000ffff077224 */ /* 0x000fe200078e00ff */
        /* <DEDUP_REMOVED lines=13> */
[----:B------:R-:W-:Y:S02]  /*01c0*/  ISETP.GE.U32.AND P1, PT, R15, 0x10, PT ;  /* 0x000000100f00780c */ /* 0x000fe40003f26070 */
[----:B------:R-:W-:Y:S01]  /*01d0*/  MOV R10, RZ ;  /* 0x000000ff000a7202 */ /* 0x000fe20000000f00 */
[----:B---3--:R-:W-:-:S05]  /*01e0*/  IMAD R4, R8, R7, RZ ;  /* 0x0000000708047224 */ /* 0x008fca00078e02ff */
[----:B------:R-:W3:Y:S02]  /*01f0*/  SHFL.UP PT, R0, R4, 0x1, RZ ;  /* 0x0420000004007989 */ /* 0x000ee400000e00ff */
[----:B---3--:R-:W-:-:S05]  /*0200*/  SEL R0, R0, RZ, P5 ;  /* 0x000000ff00007207 */ /* 0x008fca0002800000 */
[----:B------:R-:W-:-:S05]  /*0210*/  IMAD.IADD R4, R4, 0x1, R0 ;  /* 0x0000000104047824 */ /* 0x000fca00078e0200 */
[----:B------:R-:W3:Y:S02]  /*0220*/  SHFL.UP PT, R0, R4, 0x2, RZ ;  /* 0x0440000004007989 */ /* 0x000ee400000e00ff */
[----:B---3--:R-:W-:-:S04]  /*0230*/  SEL R0, R0, RZ, P4 ;  /* 0x000000ff00007207 */ /* 0x008fc80002000000 */
[----:B------:R-:W-:-:S05]  /*0240*/  IADD3 R4, R4, R0, RZ ;  /* 0x0000000004047210 */ /* 0x000fca0007ffe0ff */
        /* <DEDUP_REMOVED lines=16> */
.L_x_144:
        /* <DEDUP_REMOVED lines=17> */
.L_x_300:
        /* <DEDUP_REMOVED lines=16> */
.L_x_301:
[----:B---3--:R-:W-:-:S05]  /*0560*/  IMAD R0, R0, c[0x0][0x538], RZ ;  /* 0x00014e0000007a24 */ /* 0x008fca00078e02ff */
[----:B------:R-:W-:-:S04]  /*0570*/  IADD3 R6, R0, R6, RZ ;  /* 0x0000000600067210 */ /* 0x000fc80007ffe0ff */
[----:B------:R-:W-:-:S13]  /*0580*/  ISETP.GT.AND P0, PT, R6, UR4, PT ;  /* 0x0000000406007c0c */ /* 0x000fda000bf04270 */
[----:B-12---:R-:W-:Y:S05]  /*0590*/  @!P0 BRA `(.L_x_144) ;  /* 0xfffffdb000008947 */ /* 0x006fea000383ffff */
.L_x_140:
[----:B------:R-:W-:-:S05]  /*05a0*/  IADD3 R13, -R0, R6, RZ ;  /* 0x00000006000d7210 */ /* 0x000fca0007ffe1ff */
[----:B------:R-:W-:-:S05]  /*05b0*/  IMAD R0, R4, c[0x0][0x538], R13 ;  /* 0x00014e0004007a24 */ /* 0x000fca00078e020d */
[----:B------:R-:W-:Y:S01]  /*05c0*/  ISETP.GT.AND P0, PT, R0, UR4, PT ;  /* 0x0000000400007c0c */ /* 0x000fe2000bf04270 */
[----:B------:R-:W-:-:S12]  /*05d0*/  BRA.DIV ~URZ, `(.L_x_145) ;  /* 0x000179627f007947 */ /* 0x000fd8000b800000 */
[----:B------:R-:W-:-:S04]  /*05e0*/  VOTE.ANY R5, PT, !P0 ;  /* 0x0000000000057806 */ /* 0x000fc800040e0100 */
.L_x_302:
[----:B------:R1:W3:Y:S01]  /*05f0*/  POPC R14, R5 ;  /* 0x00000005000e7309 */ /* 0x0002e20000000000 */
[----:B------:R-:W-:Y:S05]  /*0600*/  BRA.DIV ~URZ, `(.L_x_146) ;  /* 0x000179827f007947 */ /* 0x000fea000b800000 */
[----:B---3--:R3:W4:Y:S01]  /*0610*/  SHFL.IDX PT, R12, R8, R14, 0x1f ;  /* 0x00001f0e080c7589 */ /* 0x00872200000e0000 */
[----:B------:R-:W-:-:S03]  /*0620*/  MOV R6, RZ ;  /* 0x000000ff00067202 */ /* 0x000fc60000000f00 */
[----:B------:R3:W1:Y:S04]  /*0630*/  SHFL.IDX PT, R11, R7, R14, 0x1f ;  /* 0x00001f0e070b7589 */ /* 0x00066800000e0000 */
.L_x_303:
[----:B------:R-:W-:Y:S01]  /*0640*/  ISETP.NE.AND P0, PT, R5, RZ, PT ;  /* 0x000000ff0500720c */ /* 0x000fe20003f05270 */
[----:B------:R-:W-:-:S12]  /*0650*/  BSSY B0, `(.L_x_147) ;  /* 0x0000005000007945 */ /* 0x000fd80003800000 */
[----:B------:R-:W-:Y:S05]  /*0660*/  @!P0 BRA `(.L_x_148) ;  /* 0x0000003000008947 */ /* 0x000fea0003800000 */
[----:B------:R-:W-:Y:S01]  /*0670*/  IADD3 R3, R14, -0x1, RZ ;  /* 0xffffffff0e037810 */ /* 0x000fe20007ffe0ff */
[----:B------:R-:W-:Y:S05]  /*0680*/  BRA.DIV ~URZ, `(.L_x_149) ;  /* 0x000179e27f007947 */ /* 0x000fea000b800000 */
[----:B------:R3:W4:Y:S02]  /*0690*/  SHFL.IDX PT, R6, R4, R3, 0x1f ;  /* 0x00001f0304067589 */ /* 0x00072400000e0000 */
.L_x_148:
[----:B------:R-:W-:Y:S05]  /*06a0*/  BSYNC B0 ;  /* 0x0000000000007941 */ /* 0x000fea0003800000 */
.L_x_147:
[----:B----4-:R-:W-:Y:S01]  /*06b0*/  IABS R0, R12 ;  /* 0x0000000c00007213 */ /* 0x010fe20000000000 */
[----:B--2---:R-:W-:Y:S02]  /*06c0*/  IMAD R244, R6, c[0x0][0x538], R13 ;  /* 0x00014e0006f47a24 */ /* 0x004fe400078e020d */
[----:B------:R-:W-:Y:S02]  /*06d0*/  IMAD.IADD R247, R14, 0x1, R10 ;  /* 0x000000010ef77824 */ /* 0x000fe400078e020a */
[----:B-1----:R-:W-:Y:S01]  /*06e0*/  IMAD.MOV.U32 R5, RZ, RZ, R0 ;  /* 0x000000ffff057224 */ /* 0x002fe200078e0000 */
[----:B------:R-:W-:Y:S02]  /*06f0*/  IABS R0, R11 ;  /* 0x0000000b00007213 */ /* 0x000fe40000000000 */
[----:B------:R-:W-:Y:S01]  /*0700*/  IADD3 R245, -R244, UR4, RZ ;  /* 0x00000004f4f57c10 */ /* 0x000fe2000fffe1ff */
[----:B------:R-:W1:Y:S02]  /*0710*/  I2F.RP R2, R5 ;  /* 0x0000000500027306 */ /* 0x000e640000209400 */
[----:B---3--:R-:W-:Y:S01]  /*0720*/  IMAD.MOV.U32 R7, RZ, RZ, R0 ;  /* 0x000000ffff077224 */ /* 0x008fe200078e0000 */
[----:B------:R-:W-:-:S02]  /*0730*/  IABS R6, R245 ;  /* 0x000000f500067213 */ /* 0x000fc40000000000 */
[----:B------:R-:W-:-:S03]  /*0740*/  IABS R0, R12 ;  /* 0x0000000c00007213 */ /* 0x000fc60000000000 */
[----:B------:R-:W-:Y:S01]  /*0750*/  I2F.RP R8, R7 ;  /* 0x0000000700087306 */ /* 0x000fe20000209400 */
[----:B------:R-:W-:-:S07]  /*0760*/  IADD3 R0, RZ, -R0, RZ ;  /* 0x80000000ff007210 */ /* 0x000fce0007ffe0ff */
[----:B-1----:R-:W1:Y:S02]  /*0770*/  MUFU.RCP R2, R2 ;  /* 0x0000000200027308 */ /* 0x002e640000001000 */
[----:B-1----:R-:W-:-:S06]  /*0780*/  IADD3 R2, R2, 0xffffffe, RZ ;  /* 0x0ffffffe02027810 */ /* 0x002fcc0007ffe0ff */
[----:B------:R-:W1:Y:S02]  /*0790*/  F2I.FTZ.U32.TRUNC.NTZ R3, R2 ;  /* 0x0000000200037305 */ /* 0x000e64000021f000 */
        /* <DEDUP_REMOVED lines=8> */
[----:B------:R-:W-:Y:S02]  /*0820*/  ISETP.GT.U32.AND P0, PT, R5, R0, PT ;  /* 0x000000000500720c */ /* 0x000fe40003f04070 */
[----:B-1----:R-:W-:-:S11]  /*0830*/  IADD3 R3, R3, 0xffffffe, RZ ;  /* 0x0ffffffe03037810 */ /* 0x002fd60007ffe0ff */
[----:B------:R-:W-:Y:S01]  /*0840*/  @!P0 IMAD.IADD R0, R0, 0x1, -R5 ;  /* 0x0000000100008824 */ /* 0x000fe200078e0a05 */
[----:B------:R-:W-:Y:S02]  /*0850*/  @!P0 IADD3 R2, R2, 0x1, RZ ;  /* 0x0000000102028810 */ /* 0x000fe40007ffe0ff */
[----:B------:R-:W-:Y:S01]  /*0860*/  ISETP.NE.AND P0, PT, R12, RZ, PT ;  /* 0x000000ff0c00720c */ /* 0x000fe20003f05270 */
[----:B------:R-:W1:Y:S01]  /*0870*/  F2I.FTZ.U32.TRUNC.NTZ R3, R3 ;  /* 0x0000000300037305 */ /* 0x000e62000021f000 */
[----:B------:R-:W-:Y:S02]  /*0880*/  ISETP.GE.U32.AND P2, PT, R0, R5, PT ;  /* 0x000000050000720c */ /* 0x000fe40003f46070 */
[----:B------:R-:W-:-:S04]  /*0890*/  LOP3.LUT R0, R245, R12, RZ, 0x3c, !PT ;  /* 0x0000000cf5007212 */ /* 0x000fc800078e3cff */
[----:B------:R-:W-:-:S07]  /*08a0*/  ISETP.GE.AND P1, PT, R0, RZ, PT ;  /* 0x000000ff0000720c */ /* 0x000fce0003f26270 */
[----:B------:R-:W-:Y:S02]  /*08b0*/  @P2 IADD3 R2, R2, 0x1, RZ ;  /* 0x0000000102022810 */ /* 0x000fe40007ffe0ff */
[----:B-1----:R-:W-:-:S03]  /*08c0*/  IADD3 R0, RZ, -R3, RZ ;  /* 0x80000003ff007210 */ /* 0x002fc60007ffe0ff */
[----:B------:R-:W-:Y:S02]  /*08d0*/  IMAD.MOV.U32 R4, RZ, RZ, R2 ;  /* 0x000000ffff047224 */ /* 0x000fe400078e0002 */
[----:B------:R-:W-:Y:S01]  /*08e0*/  IMAD.MOV.U32 R2, RZ, RZ, R0 ;  /* 0x000000ffff027224 */ /* 0x000fe200078e0000 */
[----:B------:R-:W-:Y:S01]  /*08f0*/  IABS R0, R11 ;  /* 0x0000000b00007213 */ /* 0x000fe20000000000 */
[----:B------:R-:W-:Y:S01]  /*0900*/  @!P1 IMAD.MOV R4, RZ, RZ, -R4 ;  /* 0x000000ffff049224 */ /* 0x000fe200078e0a04 */
[----:B------:R-:W-:Y:S01]  /*0910*/  @!P0 LOP3.LUT R4, RZ, R12, RZ, 0x33, !PT ;  /* 0x0000000cff048212 */ /* 0x000fe200078e33ff */
[----:B------:R-:W-:Y:S01]  /*0920*/  IMAD R5, R2, R7, RZ ;  /* 0x0000000702057224 */ /* 0x000fe200078e02ff */
[----:B------:R-:W-:Y:S01]  /*0930*/  MOV R2, RZ ;  /* 0x000000ff00027202 */ /* 0x000fe20000000f00 */
[----:B------:R-:W-:Y:S01]  /*0940*/  IMAD.MOV R6, RZ, RZ, -R0 ;  /* 0x000000ffff067224 */ /* 0x000fe200078e0a00 */
[----:B------:R-:W-:-:S03]  /*0950*/  IABS R8, R4 ;  /* 0x0000000400087213 */ /* 0x000fc60000000000 */
        /* <DEDUP_REMOVED lines=22> */
.L_x_141:
[----:B--2---:R-:W-:Y:S01]  /*0ac0*/  IMAD.MOV.U32 R245, RZ, RZ, RZ ;  /* 0x000000fffff57224 */ /* 0x004fe200078e00ff */
[----:B------:R-:W-:Y:S01]  /*0ad0*/  MOV R246, RZ ;  /* 0x000000ff00f67202 */ /* 0x000fe20000000f00 */
[----:B------:R-:W-:Y:S01]  /*0ae0*/  IMAD.U32 R244, RZ, RZ, UR4 ;  /* 0x00000004fff47e24 */ /* 0x000fe2000f8e00ff */
[----:B------:R-:W-:Y:S02]  /*0af0*/  MOV R247, c[0x0][0x53c] ;  /* 0x00014f0000f77a02 */ /* 0x000fe40000000f00 */
.L_x_150:
[----:B------:R-:W-:Y:S01]  /*0b00*/  ISETP.NE.AND P0, PT, R15, RZ, PT ;  /* 0x000000ff0f00720c */ /* 0x000fe20003f05270 */
[----:B------:R-:W-:-:S12]  /*0b10*/  WARPSYNC 0xffffffff ;  /* 0xffffffff00007948 */ /* 0x000fd80003800000 */
[----:B------:R1:W-:Y:S04]  /*0b20*/  @!P0 STS.128 [0x18100], R244 ;  /* 0x018100f4ff008388 */ /* 0x0003e80000000c00 */
[----:B------:R-:W-:Y:S06]  /*0b30*/  BAR.ARV 0x5, 0x100 ;  /* 0x0144000000007b1d */ /* 0x000fec0000002000 */
.L_x_139:
[----:B-12---:R-:W-:-:S13]  /*0b40*/  ISETP.GE.AND P0, PT, R247, c[0x0][0x53c], PT ;  /* 0x00014f00f7007a0c */ /* 0x006fda0003f06270 */
[----:B------:R-:W-:Y:S05]  /*0b50*/  @P0 EXIT ;  /* 0x000000000000094d */ /* 0x000fea0003800000 */
[----:B------:R-:W1:Y:S02]  /*0b60*/  S2R R12, SR_TID.X ;  /* 0x00000000000c7919 */ /* 0x000e640000002100 */
[----:B-1----:R-:W-:-:S04]  /*0b70*/  SHF.R.S32.HI R10, RZ, 0x1f, R12 ;  /* 0x0000001fff0a7819 */ /* 0x002fc8000001140c */
[CC--:B------:R-:W-:Y:S02]  /*0b80*/  LEA.HI R9, R10.reuse, R12.reuse, RZ, 0x3 ;  /* 0x0000000c0a097211 */ /* 0x0c0fe400078f18ff */
[----:B------:R-:W-:Y:S02]  /*0b90*/  LEA.HI R2, R10, R12, RZ, 0x4 ;  /* 0x0000000c0a027211 */ /* 0x000fe400078f20ff */
[----:B------:R-:W-:Y:S02]  /*0ba0*/  LOP3.LUT R4, R9, 0xfffffff8, RZ, 0xc0, !PT ;  /* 0xfffffff809047812 */ /* 0x000fe400078ec0ff */
[----:B------:R-:W-:Y:S02]  /*0bb0*/  SHF.R.S32.HI R21, RZ, 0x3, R9 ;  /* 0x00000003ff157819 */ /* 0x000fe40000011409 */
[----:B------:R-:W-:Y:S01]  /*0bc0*/  SHF.R.S32.HI R3, RZ, 0x4, R2 ;  /* 0x00000004ff037819 */ /* 0x000fe20000011402 */
[----:B------:R-:W-:Y:S01]  /*0bd0*/  IMAD.IADD R11, R12, 0x1, -R4 ;  /* 0x000000010c0b7824 */ /* 0x000fe200078e0a04 */
[C---:B------:R-:W-:Y:S01]  /*0be0*/  LOP3.LUT R0, R2.reuse, 0xfffffff0, RZ, 0xc0, !PT ;  /* 0xfffffff002007812 */ /* 0x040fe200078ec0ff */
[----:B------:R-:W-:Y:S01]  /*0bf0*/  IMAD.SHL.U32 R5, R21, 0x40, RZ ;  /* 0x0000004015057824 */ /* 0x000fe200078e00ff */
[----:B------:R-:W-:Y:S01]  /*0c00*/  LEA.HI R4, R2, R3, RZ, 0x1 ;  /* 0x0000000302047211 */ /* 0x000fe200078f08ff */
[----:B------:R-:W-:-:S02]  /*0c10*/  IMAD.SHL.U32 R232, R11, 0x8, RZ ;  /* 0x000000080be87824 */ /* 0x000fc400078e00ff */
[----:B------:R-:W-:Y:S01]  /*0c20*/  IMAD.IADD R2, R12, 0x1, -R0 ;  /* 0x000000010c027824 */ /* 0x000fe200078e0a00 */
[----:B------:R-:W-:Y:S01]  /*0c30*/  LOP3.LUT R0, R5, 0x1c0, RZ, 0xc0, !PT ;  /* 0x000001c005007812 */ /* 0x000fe200078ec0ff */
[----:B------:R-:W-:Y:S01]  /*0c40*/  IMAD.SHL.U32 R7, R11, 0x40, RZ ;  /* 0x000000400b077824 */ /* 0x000fe200078e00ff */
[----:B------:R-:W-:Y:S02]  /*0c50*/  LOP3.LUT R4, R4, 0xfffffffe, RZ, 0xc0, !PT ;  /* 0xfffffffe04047812 */ /* 0x000fe400078ec0ff */
[----:B------:R-:W-:Y:S02]  /*0c60*/  SHF.R.S32.HI R8, RZ, 0x1f, R2 ;  /* 0x0000001fff087819 */ /* 0x000fe40000011402 */
[----:B------:R-:W-:Y:S01]  /*0c70*/  LOP3.LUT R6, R0, 0x38, R232, 0xf8, !PT ;  /* 0x0000003800067812 */ /* 0x000fe200078ef8e8 */
[----:B------:R-:W-:Y:S01]  /*0c80*/  IMAD.IADD R15, R3, 0x1, -R4 ;  /* 0x00000001030f7824 */ /* 0x000fe200078e0a04 */
[----:B------:R-:W-:Y:S02]  /*0c90*/  SHF.R.U32.HI R5, RZ, 0x3, R0 ;  /* 0x00000003ff057819 */ /* 0x000fe40000011600 */
[----:B------:R-:W-:-:S02]  /*0ca0*/  LEA.HI R16, R8, R2, RZ, 0x3 ;  /* 0x0000000208107211 */ /* 0x000fc400078f18ff */
[----:B------:R-:W-:Y:S02]  /*0cb0*/  LOP3.LUT R6, R6, R5, RZ, 0x3c, !PT ;  /* 0x0000000506067212 */ /* 0x000fe400078e3cff */
[----:B------:R-:W-:Y:S02]  /*0cc0*/  LOP3.LUT R0, R7, 0x1c0, RZ, 0xc0, !PT ;  /* 0x000001c007007812 */ /* 0x000fe400078ec0ff */
[----:B------:R-:W-:Y:S02]  /*0cd0*/  LOP3.LUT R5, R16, 0xfffffff8, RZ, 0xc0, !PT ;  /* 0xfffffff810057812 */ /* 0x000fe400078ec0ff */
[-C--:B------:R-:W-:Y:S02]  /*0ce0*/  LEA.HI R3, R10, R12.reuse, RZ, 0x6 ;  /* 0x0000000c0a037211 */ /* 0x080fe400078f30ff */
[----:B------:R-:W-:Y:S01]  /*0cf0*/  LOP3.LUT R4, R0, 0x8, R9, 0xf8, !PT ;  /* 0x0000000800047812 */ /* 0x000fe200078ef809 */
[----:B------:R-:W-:Y:S01]  /*0d00*/  IMAD.IADD R7, R2, 0x1, -R5 ;  /* 0x0000000102077824 */ /* 0x000fe200078e0a05 */
[----:B------:R-:W-:Y:S01]  /*0d10*/  SHF.R.U32.HI R0, RZ, 0x3, R0 ;  /* 0x00000003ff007819 */ /* 0x000fe20000011600 */
[----:B------:R-:W-:Y:S01]  /*0d20*/  IMAD.SHL.U32 R3, R3, 0x8, RZ ;  /* 0x0000000803037824 */ /* 0x000fe200078e00ff */
[----:B------:R-:W-:-:S02]  /*0d30*/  LEA.HI R5, R10, R12, RZ, 0x2 ;  /* 0x0000000c0a057211 */ /* 0x000fc400078f10ff */
[----:B------:R-:W-:Y:S02]  /*0d40*/  LOP3.LUT R17, R4, R0, RZ, 0x3c, !PT ;  /* 0x0000000004117212 */ /* 0x000fe400078e3cff */
[----:B------:R-:W-:Y:S02]  /*0d50*/  LEA.HI R2, R10, R12, RZ, 0x5 ;  /* 0x0000000c0a027211 */ /* 0x000fe400078f28ff */
[--C-:B------:R-:W-:Y:S02]  /*0d60*/  SHF.R.S32.HI R229, RZ, 0x2, R5.reuse ;  /* 0x00000002ffe57819 */ /* 0x100fe40000011405 */
[----:B------:R-:W-:Y:S02]  /*0d70*/  SHF.R.S32.HI R0, RZ, 0x1f, R5 ;  /* 0x0000001fff007819 */ /* 0x000fe40000011405 */
[----:B------:R-:W-:Y:S02]  /*0d80*/  LOP3.LUT R203, R6, 0x7ffffe00, R3, 0xf8, !PT ;  /* 0x7ffffe0006cb7812 */ /* 0x000fe400078ef803 */
[----:B------:R-:W-:-:S02]  /*0d90*/  SHF.R.S32.HI R6, RZ, 0x5, R2 ;  /* 0x00000005ff067819 */ /* 0x000fc40000011402 */
[----:B------:R-:W-:Y:S01]  /*0da0*/  SHF.R.S32.HI R3, RZ, 0x1f, R2 ;  /* 0x0000001fff037819 */ /* 0x000fe20000011402 */
[----:B------:R-:W-:Y:S01]  /*0db0*/  IMAD.SHL.U32 R203, R203, 0x2, RZ ;  /* 0x00000002cbcb7824 */ /* 0x000fe200078e00ff */
[----:B------:R-:W-:Y:S01]  /*0dc0*/  LEA.HI R0, R0, R229, RZ, 0x3 ;  /* 0x000000e500007211 */ /* 0x000fe200078f18ff */
[----:B------:R-:W-:Y:S01]  /*0dd0*/  IMAD.SHL.U32 R14, R6, 0x400, RZ ;  /* 0x00000400060e7824 */ /* 0x000fe200078e00ff */
[----:B------:R-:W-:Y:S02]  /*0de0*/  LOP3.LUT R2, R2, 0xffffffe0, RZ, 0xc0, !PT ;  /* 0xffffffe002027812 */ /* 0x000fe400078ec0ff */
[----:B------:R-:W-:Y:S02]  /*0df0*/  LOP3.LUT R4, R5, 0xfffffffc, RZ, 0xc0, !PT ;  /* 0xfffffffc05047812 */ /* 0x000fe400078ec0ff */
[----:B------:R-:W-:Y:S01]  /*0e00*/  LEA.HI R3, R3, R6, RZ, 0x3 ;  /* 0x0000000603037211 */ /* 0x000fe200078f18ff */
[----:B------:R-:W-:Y:S01]  /*0e10*/  IMAD.IADD R5, R12, 0x1, -R2 ;  /* 0x000000010c057824 */ /* 0x000fe200078e0a02 */
[----:B------:R-:W-:Y:S01]  /*0e20*/  LOP3.LUT R0, R0, 0xfffffff8, RZ, 0xc0, !PT ;  /* 0xfffffff800007812 */ /* 0x000fe200078ec0ff */
[----:B------:R-:W-:Y:S01]  /*0e30*/  IMAD.IADD R22, R12, 0x1, -R4 ;  /* 0x000000010c167824 */ /* 0x000fe200078e0a04 */
[----:B------:R-:W-:-:S02]  /*0e40*/  LOP3.LUT R2, R3, 0xffffff8, RZ, 0xc0, !PT ;  /* 0x0ffffff803027812 */ /* 0x000fc400078ec0ff */
[----:B------:R-:W-:Y:S01]  /*0e50*/  SHF.R.S32.HI R4, RZ, 0x1f, R5 ;  /* 0x0000001fff047819 */ /* 0x000fe20000011405 */
[C---:B------:R-:W-:Y:S01]  /*0e60*/  IMAD.IADD R3, R229.reuse, 0x1, -R0 ;  /* 0x00000001e5037824 */ /* 0x040fe200078e0a00 */
[----:B------:R-:W-:Y:S01]  /*0e70*/  IADD3 R18, R229, 0x40, RZ ;  /* 0x00000040e5127810 */ /* 0x000fe20007ffe0ff */
[----:B------:R-:W-:Y:S01]  /*0e80*/  IMAD.SHL.U32 R106, R22, 0x4, RZ ;  /* 0x00000004166a7824 */ /* 0x000fe200078e00ff */
[----:B------:R-:W-:Y:S01]  /*0e90*/  LEA.HI R0, R4, R5, RZ, 0x2 ;  /* 0x0000000504007211 */ /* 0x000fe200078f10ff */
[----:B------:R-:W-:Y:S01]  /*0ea0*/  IMAD.IADD R8, R6, 0x1, -R2 ;  /* 0x0000000106087824 */ /* 0x000fe200078e0a02 */
[----:B------:R-:W-:Y:S01]  /*0eb0*/  LOP3.LUT R9, R3, 0x1, RZ, 0xc0, !PT ;  /* 0x0000000103097812 */ /* 0x000fe200078ec0ff */
[----:B------:R-:W-:Y:S01]  /*0ec0*/  IMAD.SHL.U32 R100, R22, 0x8, RZ ;  /* 0x0000000816647824 */ /* 0x000fe200078e00ff */
[----:B------:R-:W-:Y:S02]  /*0ed0*/  IADD3 R140, R106, 0x20, RZ ;  /* 0x000000206a8c7810 */ /* 0x000fe40007ffe0ff */
[----:B------:R-:W-:-:S02]  /*0ee0*/  ISETP.NE.U32.AND P0, PT, R9, 0x1, PT ;  /* 0x000000010900780c */ /* 0x000fc40003f05070 */
[C---:B------:R-:W-:Y:S01]  /*0ef0*/  IADD3 R105, R106.reuse, 0x40, RZ ;  /* 0x000000406a697810 */ /* 0x040fe20007ffe0ff */
[C---:B------:R-:W-:Y:S01]  /*0f00*/  IMAD.IADD R2, R106.reuse, 0x1, R140 ;  /* 0x000000016a027824 */ /* 0x040fe200078e028c */
[C---:B------:R-:W-:Y:S01]  /*0f10*/  R2P PR, R3.reuse, 0x6 ;  /* 0x0000000603007804 */ /* 0x040fe20000000000 */
[----:B------:R-:W-:Y:S01]  /*0f20*/  IMAD.SHL.U32 R3, R3, 0x40, RZ ;  /* 0x0000004003037824 */ /* 0x000fe200078e00ff */
[----:B------:R-:W-:Y:S01]  /*0f30*/  SHF.R.S32.HI R4, RZ, 0x2, R0 ;  /* 0x00000002ff047819 */ /* 0x000fe20000011400 */
[----:B------:R-:W-:Y:S01]  /*0f40*/  IMAD.IADD R0, R106, 0x1, R105 ;  /* 0x000000016a007824 */ /* 0x000fe200078e0269 */
[----:B------:R-:W-:Y:S02]  /*0f50*/  SHF.R.S32.HI R5, RZ, 0x1f, R2 ;  /* 0x0000001fff057819 */ /* 0x000fe40000011402 */
[----:B------:R-:W-:Y:S01]  /*0f60*/  LOP3.LUT R20, R3, 0x1c0, RZ, 0xc0, !PT ;  /* 0x000001c003147812 */ /* 0x000fe200078ec0ff */
[----:B------:R-:W-:Y:S01]  /*0f70*/  IMAD R9, R8, 0x10, R4 ;  /* 0x0000001008097824 */ /* 0x000fe200078e0204 */
[----:B------:R-:W-:Y:S01]  /*0f80*/  SHF.R.S32.HI R4, RZ, 0x1f, R0 ;  /* 0x0000001fff047819 */ /* 0x000fe20000011400 */
[----:B------:R-:W-:Y:S01]  /*0f90*/  IMAD.SHL.U32 R3, R15, 0x8, RZ ;  /* 0x000000080f037824 */ /* 0x000fe200078e00ff */
[----:B------:R-:W-:-:S02]  /*0fa0*/  LEA.HI R8, R5, R2, RZ, 0x3 ;  /* 0x0000000205087211 */ /* 0x000fc400078f18ff */
[----:B------:R-:W-:Y:S01]  /*0fb0*/  LEA.HI R13, R5, R2, RZ, 0x6 ;  /* 0x00000002050d7211 */ /* 0x000fe200078f30ff */
[----:B------:R-:W-:Y:S01]  /*0fc0*/  IMAD.SHL.U32 R2, R7, 0x40, RZ ;  /* 0x0000004007027824 */ /* 0x000fe200078e00ff */
[----:B------:R-:W-:Y:S01]  /*0fd0*/  SHF.R.U32.HI R19, RZ, 0x3, R20 ;  /* 0x00000003ff137819 */ /* 0x000fe20000011614 */
[----:B------:R1:W-:Y:S01]  /*0fe0*/  STL [R1+0x50], R9 ;  /* 0x0000500901007387 */ /* 0x0003e20000100800 */
[CC--:B------:R-:W-:Y:S02]  /*0ff0*/  LEA.HI R10, R4.reuse, R0.reuse, RZ, 0x3 ;  /* 0x00000000040a7211 */ /* 0x0c0fe400078f18ff */
[----:B------:R-:W-:Y:S01]  /*1000*/  LEA.HI R12, R4, R0, RZ, 0x6 ;  /* 0x00000000040c7211 */ /* 0x000fe200078f30ff */
[----:B------:R-:W-:Y:S01]  /*1010*/  IMAD R0, R15, 0x200, R17 ;  /* 0x000002000f007824 */ /* 0x000fe200078e0211 */
[----:B------:R-:W-:Y:S01]  /*1020*/  LOP3.LUT R4, R19, R20, RZ, 0xfc, !PT ;  /* 0x0000001413047212 */ /* 0x000fe200078efcff */
[----:B------:R-:W-:Y:S01]  /*1030*/  STL [R1+0x4], R20 ;  /* 0x0000041401007387 */ /* 0x000fe20000100800 */
[----:B------:R-:W-:-:S02]  /*1040*/  LOP3.LUT P6, RZ, R7, 0x2, RZ, 0xc0, !PT ;  /* 0x0000000207ff7812 */ /* 0x000fc400078cc0ff */
[----:B------:R-:W-:Y:S01]  /*1050*/  LOP3.LUT P5, RZ, R7, 0x4, RZ, 0xc0, !PT ;  /* 0x0000000407ff7812 */ /* 0x000fe200078ac0ff */
[----:B------:R-:W-:Y:S01]  /*1060*/  STL [R1+0x8], R19 ;  /* 0x0000081301007387 */ /* 0x000fe20000100800 */
[----:B------:R-:W-:Y:S02]  /*1070*/  LOP3.LUT R2, R2, 0x1c0, RZ, 0xc0, !PT ;  /* 0x000001c002027812 */ /* 0x000fe400078ec0ff */
[----:B------:R-:W-:Y:S02]  /*1080*/  SHF.R.S32.HI R7, RZ, 0x1f, R18 ;  /* 0x0000001fff077819 */ /* 0x000fe40000011412 */
[----:B------:R-:W-:Y:S02]  /*1090*/  LOP3.LUT R5, R2, 0x8, R3, 0xf8, !PT ;  /* 0x0000000802057812 */ /* 0x000fe400078ef803 */
[----:B------:R-:W-:Y:S01]  /*10a0*/  SHF.R.U32.HI R3, RZ, 0x3, R2 ;  /* 0x00000003ff037819 */ /* 0x000fe20000011602 */
[----:B------:R-:W-:Y:S01]  /*10b0*/  IMAD.SHL.U32 R2, R18, 0x40, RZ ;  /* 0x0000004012027824 */ /* 0x000fe200078e00ff */
[----:B------:R-:W-:-:S02]  /*10c0*/  LOP3.LUT P4, RZ, R11, 0x2, RZ, 0xc0, !PT ;  /* 0x000000020bff7812 */ /* 0x000fc4000788c0ff */
[----:B------:R-:W-:Y:S02]  /*10d0*/  LOP3.LUT P3, RZ, R11, 0x4, RZ, 0xc0, !PT ;  /* 0x000000040bff7812 */ /* 0x000fe4000786c0ff */
[----:B------:R-:W-:Y:S01]  /*10e0*/  LOP3.LUT R24, R2, 0x1c0, RZ, 0xc0, !PT ;  /* 0x000001c002187812 */ /* 0x000fe200078ec0ff */
[----:B------:R-:W-:Y:S01]  /*10f0*/  IMAD.SHL.U32 R2, R16, 0x40, RZ ;  /* 0x0000004010027824 */ /* 0x000fe200078e00ff */
[----:B------:R-:W-:Y:S01]  /*1100*/  LEA R180, R0, 0x6100, 0x1 ;  /* 0x0000610000b47811 */ /* 0x000fe200078e08ff */
[----:B-1----:R-:W-:Y:S01]  /*1110*/  IMAD R9, R22, 0x2, R14 ;  /* 0x0000000216097824 */ /* 0x002fe200078e020e */
[----:B------:R-:W-:Y:S02]  /*1120*/  SHF.R.U32.HI R15, RZ, 0x3, R24 ;  /* 0x00000003ff0f7819 */ /* 0x000fe40000011618 */
[----:B------:R-:W-:Y:S01]  /*1130*/  IADD3 R191, R180, 0x20, RZ ;  /* 0x00000020b4bf7810 */ /* 0x000fe20007ffe0ff */
[----:B------:R-:W-:Y:S01]  /*1140*/  IMAD.IADD R17, R9, 0x1, R4 ;  /* 0x0000000109117824 */ /* 0x000fe200078e0204 */
[----:B------:R-:W-:Y:S01]  /*1150*/  LEA.HI R4, R7, R18, RZ, 0x3 ;  /* 0x0000001207047211 */ /* 0x000fe200078f18ff */
[----:B------:R-:W-:Y:S01]  /*1160*/  IMAD.SHL.U32 R18, R6, 0x200, RZ ;  /* 0x0000020006127824 */ /* 0x000fe200078e00ff */
[----:B------:R-:W-:-:S02]  /*1170*/  LOP3.LUT R9, R5, R3, RZ, 0x3c, !PT ;  /* 0x0000000305097212 */ /* 0x000fc400078e3cff */
[--C-:B------:R-:W-:Y:S01]  /*1180*/  LOP3.LUT R6, R24, 0x38, R8.reuse, 0xf8, !PT ;  /* 0x0000003818067812 */ /* 0x100fe200078ef808 */
[----:B------:R-:W-:Y:S01]  /*1190*/  IMAD.SHL.U32 R3, R4, 0x40, RZ ;  /* 0x0000004004037824 */ /* 0x000fe200078e00ff */
[----:B------:R-:W-:Y:S02]  /*11a0*/  LOP3.LUT R4, R20, 0x38, R8, 0xf8, !PT ;  /* 0x0000003814047812 */ /* 0x000fe400078ef808 */
[----:B------:R-:W-:Y:S01]  /*11b0*/  LOP3.LUT R5, R2, 0xfffffe00, RZ, 0xc0, !PT ;  /* 0xfffffe0002057812 */ /* 0x000fe200078ec0ff */
[----:B------:R-:W-:Y:S01]  /*11c0*/  IMAD.SHL.U32 R2, R12, 0x80, RZ ;  /* 0x000000800c027824 */ /* 0x000fe200078e00ff */
[----:B------:R-:W-:Y:S01]  /*11d0*/  LOP3.LUT R23, R3, 0xfffffe00, RZ, 0xc0, !PT ;  /* 0xfffffe0003177812 */ /* 0x000fe200078ec0ff */
[----:B------:R-:W-:Y:S01]  /*11e0*/  IMAD.SHL.U32 R3, R13, 0x80, RZ ;  /* 0x000000800d037824 */ /* 0x000fe200078e00ff */
[--C-:B------:R-:W-:Y:S02]  /*11f0*/  LOP3.LUT R7, R20, 0x38, R10.reuse, 0xf8, !PT ;  /* 0x0000003814077812 */ /* 0x100fe400078ef80a */
[----:B------:R-:W-:Y:S01]  /*1200*/  LOP3.LUT R10, R24, 0x38, R10, 0xf8, !PT ;  /* 0x00000038180a7812 */ /* 0x000fe200078ef80a */
[----:B------:R-:W-:Y:S01]  /*1210*/  STL [R1+0x38], R23 ;  /* 0x0000381701007387 */ /* 0x000fe20000100800 */
[----:B------:R-:W-:-:S02]  /*1220*/  LOP3.LUT R3, R3, 0xffffe000, RZ, 0xc0, !PT ;  /* 0xffffe00003037812 */ /* 0x000fc400078ec0ff */
[----:B------:R-:W-:Y:S02]  /*1230*/  LOP3.LUT R8, R4, R19, RZ, 0x3c, !PT ;  /* 0x0000001304087212 */ /* 0x000fe400078e3cff */
[-C--:B------:R-:W-:Y:S02]  /*1240*/  LOP3.LUT R6, R6, R15.reuse, RZ, 0x3c, !PT ;  /* 0x0000000f06067212 */ /* 0x080fe400078e3cff */
[----:B------:R-:W-:Y:S02]  /*1250*/  LOP3.LUT R4, R10, R15, RZ, 0x3c, !PT ;  /* 0x0000000f0a047212 */ /* 0x000fe400078e3cff */
[----:B------:R-:W-:Y:S02]  /*1260*/  LOP3.LUT R2, R2, 0xffffe000, RZ, 0xc0, !PT ;  /* 0xffffe00002027812 */ /* 0x000fe400078ec0ff */
[-C--:B------:R-:W-:Y:S02]  /*1270*/  IADD3 R15, R8, R3.reuse, R18 ;  /* 0x00000003080f7210 */ /* 0x080fe40007ffe012 */
[----:B------:R-:W-:Y:S01]  /*1280*/  IADD3 R13, R6, R3, R23 ;  /* 0x00000003060d7210 */ /* 0x000fe20007ffe017 */
[----:B------:R-:W-:Y:S01]  /*1290*/  IMAD R3, R11, 0x20, R21 ;  /* 0x000000200b037824 */ /* 0x000fe200078e0215 */
[----:B------:R-:W-:Y:S01]  /*12a0*/  IADD3 R10, R4, R2, R23 ;  /* 0x00000002040a7210 */ /* 0x000fe20007ffe017 */
[----:B------:R-:W-:Y:S01]  /*12b0*/  IMAD.MOV.U32 R6, RZ, RZ, 0x40 ;  /* 0x00000040ff067424 */ /* 0x000fe200078e00ff */
[----:B------:R-:W-:-:S02]  /*12c0*/  IADD3 R4, R9, R5, R14 ;  /* 0x0000000509047210 */ /* 0x000fc40007ffe00e */
[----:B------:R-:W-:Y:S01]  /*12d0*/  LOP3.LUT R5, R9, R5, RZ, 0xfc, !PT ;  /* 0x0000000509057212 */ /* 0x000fe200078efcff */
[----:B------:R1:W-:Y:S01]  /*12e0*/  STL [R1+0x3c], R3 ;  /* 0x00003c0301007387 */ /* 0x0003e20000100800 */
[----:B------:R-:W-:Y:S01]  /*12f0*/  LOP3.LUT R7, R7, R19, RZ, 0x3c, !PT ;  /* 0x0000001307077212 */ /* 0x000fe200078e3cff */
[----:B------:R-:W-:Y:S01]  /*1300*/  IMAD.MOV.U32 R9, RZ, RZ, 0x20 ;  /* 0x00000020ff097424 */ /* 0x000fe200078e00ff */
[----:B------:R-:W-:Y:S02]  /*1310*/  LEA R13, R13, 0xc100, 0x1 ;  /* 0x0000c1000d0d7811 */ /* 0x000fe400078e08ff */
[----:B------:R-:W-:Y:S02]  /*1320*/  IADD3 R12, R7, R2, R18 ;  /* 0x00000002070c7210 */ /* 0x000fe40007ffe012 */
[----:B------:R-:W-:Y:S02]  /*1330*/  SEL R8, R9, 0xffffffe0, !P1 ;  /* 0xffffffe009087807 */ /* 0x000fe40004800000 */
[----:B------:R-:W-:-:S02]  /*1340*/  SEL R2, R6, 0xffffffc0, !P3 ;  /* 0xffffffc006027807 */ /* 0x000fc40005800000 */
[C---:B------:R-:W-:Y:S02]  /*1350*/  SEL R7, R6.reuse, 0xffffffc0, !P2 ;  /* 0xffffffc006077807 */ /* 0x040fe40005000000 */
[----:B------:R-:W-:Y:S01]  /*1360*/  SEL R0, R6, 0xffffffc0, !P5 ;  /* 0xffffffc006007807 */ /* 0x000fe20006800000 */
[----:B------:R-:W-:Y:S01]  /*1370*/  IMAD.IADD R186, R180, 0x1, R2 ;  /* 0x00000001b4ba7824 */ /* 0x000fe200078e0202 */
[----:B------:R-:W-:Y:S02]  /*1380*/  LEA R11, R12, 0xc100, 0x1 ;  /* 0x0000c1000c0b7811 */ /* 0x000fe400078e08ff */
[----:B------:R-:W-:Y:S02]  /*1390*/  LEA R6, R17, 0x80, 0x1 ;  /* 0x0000008011067811 */ /* 0x000fe400078e08ff */
[----:B------:R-:W-:Y:S02]  /*13a0*/  @P4 IADD3 R191, R180, -0x20, RZ ;  /* 0xffffffe0b4bf4810 */ /* 0x000fe40007ffe0ff */
[----:B------:R-:W-:-:S02]  /*13b0*/  LEA R10, R10, 0xc100, 0x1 ;  /* 0x0000c1000a0a7811 */ /* 0x000fc400078e08ff */
[----:B------:R-:W-:Y:S01]  /*13c0*/  LEA R187, R4, 0xc100, 0x1 ;  /* 0x0000c10004bb7811 */ /* 0x000fe200078e08ff */
[----:B------:R-:W-:Y:S01]  /*13d0*/  IMAD.IADD R183, R2, 0x1, R191 ;  /* 0x0000000102b77824 */ /* 0x000fe200078e02bf */
[----:B-1----:R-:W-:Y:S01]  /*13e0*/  LOP3.LUT R3, R20, 0x18, R100, 0xf8, !PT ;  /* 0x0000001814037812 */ /* 0x002fe200078ef864 */
[----:B------:R-:W-:Y:S01]  /*13f0*/  IMAD.IADD R2, R6, 0x1, R7 ;  /* 0x0000000106027824 */ /* 0x000fe200078e0207 */
[----:B------:R-:W-:Y:S01]  /*1400*/  LEA R181, R5, 0x100, 0x1 ;  /* 0x0000010005b57811 */ /* 0x000fe200078e08ff */
[----:B------:R-:W-:Y:S01]  /*1410*/  IMAD.IADD R190, R187, 0x1, R0 ;  /* 0x00000001bbbe7824 */ /* 0x000fe200078e0200 */
[----:B------:R-:W-:Y:S02]  /*1420*/  LOP3.LUT R213, R18, R3, R19, 0xf6, !PT ;  /* 0x0000000312d57212 */ /* 0x000fe400078ef613 */
[----:B------:R-:W-:Y:S01]  /*1430*/  SEL R3, R9, 0xffffffe0, !P6 ;  /* 0xffffffe009037807 */ /* 0x000fe20007000000 */
[----:B------:R-:W-:Y:S01]  /*1440*/  IMAD.IADD R185, R0, 0x1, R181 ;  /* 0x0000000100b97824 */ /* 0x000fe200078e02b5 */
[----:B------:R-:W-:-:S02]  /*1450*/  LEA R9, R15, 0xc100, 0x1 ;  /* 0x0000c1000f097811 */ /* 0x000fc400078e08ff */
[----:B------:R-:W-:Y:S01]  /*1460*/  LEA R213, R213, 0x100, 0x1 ;  /* 0x00000100d5d57811 */ /* 0x000fe200078e08ff */
[----:B------:R-:W-:Y:S01]  /*1470*/  IMAD.IADD R188, R187, 0x1, R3 ;  /* 0x00000001bbbc7824 */ /* 0x000fe200078e0203 */
[----:B------:R-:W-:Y:S01]  /*1480*/  SHF.R.S32.HI R101, RZ, 0x1f, R100 ;  /* 0x0000001fff657819 */ /* 0x000fe20000011464 */
[----:B------:R1:W-:Y:S01]  /*1490*/  STL [R1+0x4c], R9 ;  /* 0x00004c0901007387 */ /* 0x0003e20000100800 */
[----:B------:R-:W-:Y:S01]  /*14a0*/  IMAD.IADD R182, R3, 0x1, R181 ;  /* 0x0000000103b67824 */ /* 0x000fe200078e02b5 */
[----:B------:R-:W-:Y:S01]  /*14b0*/  IADD3 R143, R106, 0x10, RZ ;  /* 0x000000106a8f7810 */ /* 0x000fe20007ffe0ff */
[----:B------:R-:W-:Y:S01]  /*14c0*/  IMAD.IADD R189, R188, 0x1, R0 ;  /* 0x00000001bcbd7824 */ /* 0x000fe200078e0200 */
[----:B------:R-:W-:Y:S01]  /*14d0*/  STL [R1+0x48], R13 ;  /* 0x0000480d01007387 */ /* 0x000fe20000100800 */
[----:B------:R-:W-:Y:S01]  /*14e0*/  IMAD.IADD R184, R0, 0x1, R182 ;  /* 0x0000000100b87824 */ /* 0x000fe200078e02b6 */
[C---:B------:R-:W-:Y:S01]  /*14f0*/  IADD3 R142, R106.reuse, 0x30, RZ ;  /* 0x000000306a8e7810 */ /* 0x040fe20007ffe0ff */
[----:B------:R-:W-:Y:S01]  /*1500*/  IMAD.IADD R214, R213, 0x1, R7 ;  /* 0x00000001d5d67824 */ /* 0x000fe200078e0207 */
[----:B------:R2:W-:Y:S01]  /*1510*/  STL [R1+0x44], R11 ;  /* 0x0000440b01007387 */ /* 0x0005e20000100800 */
[----:B------:R-:W-:-:S02]  /*1520*/  IADD3 R141, R106, 0x50, RZ ;  /* 0x000000506a8d7810 */ /* 0x000fc40007ffe0ff */
[C---:B------:R-:W-:Y:S01]  /*1530*/  IADD3 R231, R232.reuse, 0x40, RZ ;  /* 0x00000040e8e77810 */ /* 0x040fe20007ffe0ff */
[----:B------:R-:W-:Y:S01]  /*1540*/  STL [R1+0x40], R10 ;  /* 0x0000400a01007387 */ /* 0x000fe20000100800 */
[----:B------:R-:W-:Y:S02]  /*1550*/  IADD3 R230, R232, 0x80, RZ ;  /* 0x00000080e8e67810 */ /* 0x000fe40007ffe0ff */
[C---:B------:R-:W-:Y:S02]  /*1560*/  IADD3 R202, R191.reuse, 0x800, RZ ;  /* 0x00000800bfca7810 */ /* 0x040fe40007ffe0ff */
[C---:B------:R-:W-:Y:S02]  /*1570*/  IADD3 R201, R191.reuse, 0x1000, RZ ;  /* 0x00001000bfc97810 */ /* 0x040fe40007ffe0ff */
[C---:B------:R-:W-:Y:S02]  /*1580*/  IADD3 R200, R191.reuse, 0x1800, RZ ;  /* 0x00001800bfc87810 */ /* 0x040fe40007ffe0ff */
[----:B------:R-:W-:-:S02]  /*1590*/  IADD3 R199, R191, 0x2000, RZ ;  /* 0x00002000bfc77810 */ /* 0x000fc40007ffe0ff */
[C---:B------:R-:W-:Y:S02]  /*15a0*/  IADD3 R198, R191.reuse, 0x2800, RZ ;  /* 0x00002800bfc67810 */ /* 0x040fe40007ffe0ff */
[C---:B-1----:R-:W-:Y:S02]  /*15b0*/  IADD3 R9, R6.reuse, -0x10, RZ ;  /* 0xfffffff006097810 */ /* 0x042fe40007ffe0ff */
[C---:B------:R-:W-:Y:S02]  /*15c0*/  @P0 IADD3 R9, R6.reuse, 0x10, RZ ;  /* 0x0000001006090810 */ /* 0x040fe40007ffe0ff */
[C---:B------:R-:W-:Y:S02]  /*15d0*/  IADD3 R197, R191.reuse, 0x3000, RZ ;  /* 0x00003000bfc57810 */ /* 0x040fe40007ffe0ff */
[----:B------:R-:W-:Y:S01]  /*15e0*/  IADD3 R196, R191, 0x3800, RZ ;  /* 0x00003800bfc47810 */ /* 0x000fe20007ffe0ff */
[----:B------:R-:W-:Y:S01]  /*15f0*/  IMAD.IADD R3, R7, 0x1, R9 ;  /* 0x0000000107037824 */ /* 0x000fe200078e0209 */
[C---:B------:R-:W-:Y:S01]  /*1600*/  IADD3 R195, R191.reuse, 0x4000, RZ ;  /* 0x00004000bfc37810 */ /* 0x040fe20007ffe0ff */
[----:B--2---:R-:W-:Y:S01]  /*1610*/  IMAD.IADD R11, R6, 0x1, R8 ;  /* 0x00000001060b7824 */ /* 0x004fe200078e0208 */
[----:B------:R-:W-:-:S02]  /*1620*/  IADD3 R194, R191, 0x4800, RZ ;  /* 0x00004800bfc27810 */ /* 0x000fc40007ffe0ff */
[C---:B------:R-:W-:Y:S02]  /*1630*/  IADD3 R193, R191.reuse, 0x5000, RZ ;  /* 0x00005000bfc17810 */ /* 0x040fe40007ffe0ff */
[----:B------:R-:W-:Y:S01]  /*1640*/  STL [R1+0x24], R11 ;  /* 0x0000240b01007387 */ /* 0x000fe20000100800 */
[----:B------:R-:W-:-:S03]  /*1650*/  IADD3 R192, R191, 0x5800, RZ ;  /* 0x00005800bfc07810 */ /* 0x000fc60007ffe0ff */
[----:B------:R1:W-:Y:S04]  /*1660*/  STL [R1+0x34], R2 ;  /* 0x0000340201007387 */ /* 0x0003e80000100800 */
[----:B------:R-:W-:Y:S01]  /*1670*/  STL [R1+0x1c], R9 ;  /* 0x00001c0901007387 */ /* 0x000fe20000100800 */
[----:B-1----:R-:W-:-:S05]  /*1680*/  IMAD.IADD R2, R7, 0x1, R11 ;  /* 0x0000000107027824 */ /* 0x002fca00078e020b */
[----:B------:R1:W-:Y:S02]  /*1690*/  STL [R1+0x30], R2 ;  /* 0x0000300201007387 */ /* 0x0003e40000100800 */
[----:B-1----:R-:W-:-:S04]  /*16a0*/  IMAD.IADD R2, R8, 0x1, R9 ;  /* 0x0000000108027824 */ /* 0x002fc800078e0209 */
[----:B------:R-:W-:Y:S01]  /*16b0*/  IMAD.IADD R0, R7, 0x1, R2 ;  /* 0x0000000107007824 */ /* 0x000fe200078e0202 */
[----:B------:R1:W-:Y:S04]  /*16c0*/  STL [R1+0x20], R2 ;  /* 0x0000200201007387 */ /* 0x0003e80000100800 */
[----:B------:R1:W-:Y:S04]  /*16d0*/  STL [R1+0x2c], R3 ;  /* 0x00002c0301007387 */ /* 0x0003e80000100800 */
[----:B------:R1:W-:Y:S02]  /*16e0*/  STL [R1+0x28], R0 ;  /* 0x0000280001007387 */ /* 0x0003e40000100800 */
.L_x_299:
[----:B------:R-:W-:-:S04]  /*16f0*/  IMAD.MOV.U32 R12, RZ, RZ, 0x4 ;  /* 0x00000004ff0c7424 */ /* 0x000fc800078e00ff */
[----:B-1----:R-:W-:-:S05]  /*1700*/  IMAD.WIDE R2, R247, R12, c[0x0][0x588] ;  /* 0x00016200f7027625 */ /* 0x002fca00078e020c */
[----:B------:R-:W2:Y:S01]  /*1710*/  LDG.E R236, [R2.64] ;  /* 0x0000000602ec7981 */ /* 0x000ea2000c1e1900 */
[----:B------:R-:W-:Y:S01]  /*1720*/  ISETP.NE.U32.AND P4, PT, RZ, c[0x0][0x360], PT ;  /* 0x0000d800ff007a0c */ /* 0x000fe20003f85070 */
[----:B------:R-:W-:Y:S01]  /*1730*/  IMAD.MOV.U32 R144, RZ, RZ, RZ ;  /* 0x000000ffff907224 */ /* 0x000fe200078e00ff */
[----:B------:R-:W-:Y:S02]  /*1740*/  ISETP.NE.U32.AND P0, PT, RZ, c[0x0][0x370], PT ;  /* 0x0000dc00ff007a0c */ /* 0x000fe40003f05070 */
[----:B------:R-:W-:Y:S02]  /*1750*/  ISETP.NE.AND.EX P4, PT, RZ, c[0x0][0x364], PT, P4 ;  /* 0x0000d900ff007a0c */ /* 0x000fe40003f85340 */
[----:B------:R-:W-:Y:S02]  /*1760*/  ISETP.NE.AND.EX P2, PT, RZ, c[0x0][0x374], PT, P0 ;  /* 0x0000dd00ff007a0c */ /* 0x000fe40003f45300 */
[----:B------:R-:W-:Y:S02]  /*1770*/  ISETP.NE.U32.AND P3, PT, RZ, c[0x0][0x348], PT ;  /* 0x0000d200ff007a0c */ /* 0x000fe40003f65070 */
[----:B------:R-:W-:-:S02]  /*1780*/  ISETP.NE.U32.AND P5, PT, RZ, c[0x0][0x358], PT ;  /* 0x0000d600ff007a0c */ /* 0x000fc40003fa5070 */
[----:B------:R-:W-:Y:S02]  /*1790*/  ISETP.NE.AND.EX P3, PT, RZ, c[0x0][0x34c], PT, P3 ;  /* 0x0000d300ff007a0c */ /* 0x000fe40003f65330 */
[----:B------:R-:W-:Y:S01]  /*17a0*/  ISETP.NE.AND.EX P5, PT, RZ, c[0x0][0x35c], PT, P5 ;  /* 0x0000d700ff007a0c */ /* 0x000fe20003fa5350 */
[----:B------:R-:W-:Y:S02]  /*17b0*/  IMAD.MOV.U32 R174, RZ, RZ, RZ ;  /* 0x000000ffffae7224 */ /* 0x000fe400078e00ff */
[----:B------:R-:W-:Y:S02]  /*17c0*/  IMAD.MOV.U32 R139, RZ, RZ, RZ ;  /* 0x000000ffff8b7224 */ /* 0x000fe400078e00ff */
[----:B------:R-:W-:Y:S01]  /*17d0*/  IMAD.MOV.U32 R11, RZ, RZ, RZ ;  /* 0x000000ffff0b7224 */ /* 0x000fe200078e00ff */
[----:B--2---:R-:W-:Y:S02]  /*17e0*/  SHF.R.S32.HI R137, RZ, 0x1f, R236 ;  /* 0x0000001fff897819 */ /* 0x004fe400000114ec */
[----:B------:R-:W-:-:S02]  /*17f0*/  @P4 LEA R2, P0, R236, c[0x0][0x360], 0x2 ;  /* 0x0000d800ec024a11 */ /* 0x000fc400078010ff */
[C---:B------:R-:W-:Y:S02]  /*1800*/  @P2 LEA R4, P1, R236.reuse, c[0x0][0x370], 0x2 ;  /* 0x0000dc00ec042a11 */ /* 0x040fe400078210ff */
[C-C-:B------:R-:W-:Y:S02]  /*1810*/  @P4 LEA.HI.X R3, R236.reuse, c[0x0][0x364], R137.reuse, 0x2, P0 ;  /* 0x0000d900ec034a11 */ /* 0x140fe400000f1489 */
[----:B------:R-:W-:Y:S02]  /*1820*/  ISETP.NE.U32.AND P0, PT, RZ, c[0x0][0x350], PT ;  /* 0x0000d400ff007a0c */ /* 0x000fe40003f05070 */
[----:B------:R-:W-:Y:S01]  /*1830*/  @P2 LEA.HI.X R5, R236, c[0x0][0x374], R137, 0x2, P1 ;  /* 0x0000dd00ec052a11 */ /* 0x000fe200008f1489 */
[----:B------:R1:W5:Y:S01]  /*1840*/  @P4 LDG.E R175, [R2.64] ;  /* 0x0000000602af4981 */ /* 0x000362000c1e1900 */
[----:B------:R-:W-:-:S03]  /*1850*/  ISETP.NE.AND.EX P6, PT, RZ, c[0x0][0x354], PT, P0 ;  /* 0x0000d500ff007a0c */ /* 0x000fc60003fc5300 */
[----:B------:R2:W5:Y:S01]  /*1860*/  @P2 LDG.E R144, [R4.64] ;  /* 0x0000000604902981 */ /* 0x000562000c1e1900 */
[----:B------:R-:W-:-:S04]  /*1870*/  LEA R6, P2, R236, c[0x0][0x348], 0x2 ;  /* 0x0000d200ec067a11 */ /* 0x000fc800078410ff */
[----:B------:R-:W-:-:S05]  /*1880*/  LEA.HI.X R7, R236, c[0x0][0x34c], R137, 0x2, P2 ;  /* 0x0000d300ec077a11 */ /* 0x000fca00010f1489 */
[----:B------:R3:W5:Y:S01]  /*1890*/  @P3 LDG.E R174, [R6.64] ;  /* 0x0000000606ae3981 */ /* 0x000762000c1e1900 */
[C---:B-1----:R-:W-:Y:S02]  /*18a0*/  LEA R2, P0, R236.reuse, c[0x0][0x358], 0x2 ;  /* 0x0000d600ec027a11 */ /* 0x042fe400078010ff */
[C---:B--2---:R-:W-:Y:S02]  /*18b0*/  LEA R4, P1, R236.reuse, c[0x0][0x350], 0x2 ;  /* 0x0000d400ec047a11 */ /* 0x044fe400078210ff */
[C-C-:B------:R-:W-:Y:S02]  /*18c0*/  LEA.HI.X R3, R236.reuse, c[0x0][0x35c], R137.reuse, 0x2, P0 ;  /* 0x0000d700ec037a11 */ /* 0x140fe400000f1489 */
[----:B------:R-:W-:-:S03]  /*18d0*/  LEA.HI.X R5, R236, c[0x0][0x354], R137, 0x2, P1 ;  /* 0x0000d500ec057a11 */ /* 0x000fc600008f1489 */
[----:B------:R3:W5:Y:S04]  /*18e0*/  @P5 LDG.E R11, [R2.64] ;  /* 0x00000006020b5981 */ /* 0x000768000c1e1900 */
[----:B------:R3:W5:Y:S01]  /*18f0*/  @P6 LDG.E R139, [R4.64] ;  /* 0x00000006048b6981 */ /* 0x000762000c1e1900 */
[----:B------:R-:W-:-:S05]  /*1900*/  LOP3.LUT R15, R246, 0xffff, RZ, 0xc0, !PT ;  /* 0x0000fffff60f7812 */ /* 0x000fca00078ec0ff */
[----:B------:R3:W-:Y:S01]  /*1910*/  STL [R1], R15 ;  /* 0x0000000f01007387 */ /* 0x0007e20000100800 */
[----:B------:R-:W-:Y:S01]  /*1920*/  YIELD ;  /* 0x0000000000007946 */ /* 0x000fe20003800000 */
[----:B------:R-:W-:Y:S05]  /*1930*/  @P4 BRA `(.L_x_151) ;  /* 0x0000005000004947 */ /* 0x000fea0003800000 */
[----:B-----5:R-:W-:Y:S01]  /*1940*/  MOV R175, c[0x0][0x168] ;  /* 0x00005a0000af7a02 */ /* 0x020fe20000000f00 */
[----:B------:R-:W-:Y:S05]  /*1950*/  @!P3 BRA `(.L_x_151) ;  /* 0x000000300000b947 */ /* 0x000fea0003800000 */
[----:B------:R-:W2:Y:S04]  /*1960*/  LDG.E R8, [R6.64] ;  /* 0x0000000606087981 */ /* 0x000ea8000c1e1900 */
[----:B------:R-:W2:Y:S02]  /*1970*/  LDG.E R0, [R6.64+0x4] ;  /* 0x0000040606007981 */ /* 0x000ea4000c1e1900 */
[----:B--2---:R-:W-:Y:S02]  /*1980*/  IADD3 R175, -R8, R0, RZ ;  /* 0x0000000008af7210 */ /* 0x004fe40007ffe1ff */
.L_x_151:
[----:B------:R-:W-:-:S04]  /*1990*/  ISETP.NE.U32.AND P0, PT, RZ, c[0x0][0x368], PT ;  /* 0x0000da00ff007a0c */ /* 0x000fc80003f05070 */
[----:B------:R-:W-:-:S13]  /*19a0*/  ISETP.NE.AND.EX P0, PT, RZ, c[0x0][0x36c], PT, P0 ;  /* 0x0000db00ff007a0c */ /* 0x000fda0003f05300 */
[----:B------:R-:W-:Y:S05]  /*19b0*/  @!P0 BRA `(.L_x_152) ;  /* 0x0000004000008947 */ /* 0x000fea0003800000 */
[----:B---3--:R-:W-:-:S04]  /*19c0*/  LEA R6, P0, R236, c[0x0][0x368], 0x2 ;  /* 0x0000da00ec067a11 */ /* 0x008fc800078010ff */
[----:B------:R-:W-:-:S05]  /*19d0*/  LEA.HI.X R7, R236, c[0x0][0x36c], R137, 0x2, P0 ;  /* 0x0000db00ec077a11 */ /* 0x000fca00000f1489 */
[----:B------:R1:W5:Y:S01]  /*19e0*/  LDG.E R6, [R6.64] ;  /* 0x0000000606067981 */ /* 0x000362000c1e1900 */
[----:B------:R-:W-:Y:S05]  /*19f0*/  BRA `(.L_x_153) ;  /* 0x0000005000007947 */ /* 0x000fea0003800000 */
.L_x_152:
[----:B---3--:R-:W-:Y:S01]  /*1a00*/  MOV R6, c[0x0][0x1d0] ;  /* 0x0000740000067a02 */ /* 0x008fe20000000f00 */
[----:B------:R-:W-:Y:S05]  /*1a10*/  @!P6 BRA `(.L_x_153) ;  /* 0x000000300000e947 */ /* 0x000fea0003800000 */
[----:B------:R-:W2:Y:S04]  /*1a20*/  LDG.E R6, [R4.64] ;  /* 0x0000000604067981 */ /* 0x000ea8000c1e1900 */
[----:B------:R-:W2:Y:S02]  /*1a30*/  LDG.E R0, [R4.64+0x4] ;  /* 0x0000040604007981 */ /* 0x000ea4000c1e1900 */
[----:B--2---:R-:W-:Y:S02]  /*1a40*/  IADD3 R6, -R6, R0, RZ ;  /* 0x0000000006067210 */ /* 0x004fe40007ffe1ff */
.L_x_153:
[----:B------:R2:W3:Y:S04]  /*1a50*/  @P5 LDG.E R5, [R2.64] ;  /* 0x0000000602055981 */ /* 0x0004e8000c1e1900 */
[----:B------:R2:W3:Y:S01]  /*1a60*/  @P5 LDG.E R4, [R2.64+0x4] ;  /* 0x0000040602045981 */ /* 0x0004e2000c1e1900 */
[----:B------:R-:W-:Y:S01]  /*1a70*/  ISETP.NE.U32.AND P0, PT, RZ, c[0x0][0x378], PT ;  /* 0x0000de00ff007a0c */ /* 0x000fe20003f05070 */
[----:B-----5:R-:W-:-:S03]  /*1a80*/  IMAD.MOV.U32 R136, RZ, RZ, R6 ;  /* 0x000000ffff887224 */ /* 0x020fc600078e0006 */
[----:B------:R-:W-:Y:S02]  /*1a90*/  ISETP.NE.AND.EX P1, PT, RZ, c[0x0][0x37c], PT, P0 ;  /* 0x0000df00ff007a0c */ /* 0x000fe40003f25300 */
[----:B------:R-:W-:-:S04]  /*1aa0*/  LOP3.LUT R0, R246, 0xff000000, RZ, 0xc0, !PT ;  /* 0xff000000f6007812 */ /* 0x000fc800078ec0ff */
[----:B------:R-:W-:-:S07]  /*1ab0*/  SHF.R.U32.HI R0, RZ, 0x8, R0 ;  /* 0x00000008ff007819 */ /* 0x000fce0000011600 */
[----:B--2---:R-:W-:-:S04]  /*1ac0*/  @P1 LEA R2, P0, R236, c[0x0][0x378], 0x2 ;  /* 0x0000de00ec021a11 */ /* 0x004fc800078010ff */
[----:B------:R-:W-:-:S05]  /*1ad0*/  @P1 LEA.HI.X R3, R236, c[0x0][0x37c], R137, 0x2, P0 ;  /* 0x0000df00ec031a11 */ /* 0x000fca00000f1489 */
[----:B------:R2:W5:Y:S01]  /*1ae0*/  @P1 LDG.E R136, [R2.64] ;  /* 0x0000000602881981 */ /* 0x000562000c1e1900 */
[----:B------:R-:W-:Y:S01]  /*1af0*/  IMAD.MOV.U32 R80, RZ, RZ, c[0x0][0x228] ;  /* 0x00008a00ff507624 */ /* 0x000fe200078e00ff */
[----:B------:R-:W-:Y:S01]  /*1b00*/  BSSY B0, `(.L_x_154) ;  /* 0x000002f000007945 */ /* 0x000fe20003800000 */
[----:B-1----:R-:W-:Y:S01]  /*1b10*/  IMAD.IADD R7, R6, 0x1, -R144 ;  /* 0x0000000106077824 */ /* 0x002fe200078e0a90 */
[----:B--2---:R-:W-:-:S04]  /*1b20*/  LOP3.LUT R2, R246, 0xff0000, RZ, 0xc0, !PT ;  /* 0x00ff0000f6027812 */ /* 0x004fc800078ec0ff */
[----:B------:R-:W-:-:S04]  /*1b30*/  LEA.HI R3, R2, R0, RZ, 0x10 ;  /* 0x0000000002037211 */ /* 0x000fc800078f80ff */
[----:B------:R-:W-:Y:S02]  /*1b40*/  SHF.R.U32.HI R8, RZ, 0x10, R3 ;  /* 0x00000010ff087819 */ /* 0x000fe40000011603 */
[----:B------:R-:W-:Y:S02]  /*1b50*/  LOP3.LUT R13, R3, 0xff, RZ, 0xc0, !PT ;  /* 0x000000ff030d7812 */ /* 0x000fe400078ec0ff */
[C---:B------:R-:W-:Y:S01]  /*1b60*/  ISETP.NE.AND P1, PT, R8.reuse, RZ, PT ;  /* 0x000000ff0800720c */ /* 0x040fe20003f25270 */
[----:B------:R1:W-:Y:S03]  /*1b70*/  STL [R1+0x14], R8 ;  /* 0x0000140801007387 */ /* 0x0003e60000100800 */
[----:B------:R-:W-:Y:S01]  /*1b80*/  SEL R135, R8, c[0x0][0x338], P1 ;  /* 0x0000ce0008877a07 */ /* 0x000fe20000800000 */
[----:B------:R1:W-:Y:S01]  /*1b90*/  STL [R1+0x18], R13 ;  /* 0x0000180d01007387 */ /* 0x0003e20000100800 */
[----:B---3--:R-:W-:-:S04]  /*1ba0*/  @P5 IMAD.IADD R80, R4, 0x1, -R5 ;  /* 0x0000000104505824 */ /* 0x008fc800078e0a05 */
[----:B------:R-:W-:-:S05]  /*1bb0*/  IMAD.IADD R176, R7, 0x1, R80 ;  /* 0x0000000107b07824 */ /* 0x000fca00078e0250 */
[C---:B------:R-:W-:Y:S02]  /*1bc0*/  ISETP.GE.AND P0, PT, R176.reuse, 0x1, PT ;  /* 0x00000001b000780c */ /* 0x040fe40003f06270 */
[----:B------:R-:W-:-:S04]  /*1bd0*/  IADD3 R0, R176, 0x3f, RZ ;  /* 0x0000003fb0007810 */ /* 0x000fc80007ffe0ff */
[----:B------:R-:W-:-:S04]  /*1be0*/  SHF.R.S32.HI R2, RZ, 0x1f, R0 ;  /* 0x0000001fff027819 */ /* 0x000fc80000011400 */
[----:B------:R-:W-:Y:S01]  /*1bf0*/  LEA.HI R2, R2, R0, RZ, 0x6 ;  /* 0x0000000002027211 */ /* 0x000fe200078f30ff */
[----:B------:R-:W-:-:S03]  /*1c00*/  IMAD.MOV.U32 R0, RZ, RZ, RZ ;  /* 0x000000ffff007224 */ /* 0x000fc600078e00ff */
[----:B------:R-:W-:Y:S01]  /*1c10*/  SHF.R.S32.HI R138, RZ, 0x6, R2 ;  /* 0x00000006ff8a7819 */ /* 0x000fe20000011402 */
[----:B------:R-:W-:Y:S05]  /*1c20*/  @!P0 BRA `(.L_x_155) ;  /* 0x000001c000008947 */ /* 0x000fea0003800000 */
[----:B-1----:R-:W-:Y:S01]  /*1c30*/  IABS R2, R135 ;  /* 0x0000008700027213 */ /* 0x002fe20000000000 */
[----:B------:R-:W-:Y:S01]  /*1c40*/  IMAD.MOV.U32 R4, RZ, RZ, RZ ;  /* 0x000000ffff047224 */ /* 0x000fe200078e00ff */
[----:B------:R-:W-:Y:S02]  /*1c50*/  IADD3 R8, R138, -0x1, R135 ;  /* 0xffffffff8a087810 */ /* 0x000fe40007ffe087 */
[----:B------:R-:W1:Y:S02]  /*1c60*/  I2F.RP R0, R2 ;  /* 0x0000000200007306 */ /* 0x000e640000209400 */
[----:B------:R-:W-:-:S06]  /*1c70*/  IABS R10, R8 ;  /* 0x00000008000a7213 */ /* 0x000fcc0000000000 */
[----:B-1----:R-:W1:Y:S02]  /*1c80*/  MUFU.RCP R0, R0 ;  /* 0x0000000000007308 */ /* 0x002e640000001000 */
[----:B-1----:R-:W-:-:S06]  /*1c90*/  IADD3 R0, R0, 0xffffffe, RZ ;  /* 0x0ffffffe00007810 */ /* 0x002fcc0007ffe0ff */
[----:B------:R-:W1:Y:S02]  /*1ca0*/  F2I.FTZ.U32.TRUNC.NTZ R5, R0 ;  /* 0x0000000000057305 */ /* 0x000e64000021f000 */
[----:B-1----:R-:W-:-:S04]  /*1cb0*/  IMAD.MOV R0, RZ, RZ, -R5 ;  /* 0x000000ffff007224 */ /* 0x002fc800078e0a05 */
[----:B------:R-:W-:Y:S01]  /*1cc0*/  IMAD.MOV.U32 R3, RZ, RZ, R0 ;  /* 0x000000ffff037224 */ /* 0x000fe200078e0000 */
[----:B------:R-:W-:-:S03]  /*1cd0*/  IABS R0, R135 ;  /* 0x0000008700007213 */ /* 0x000fc60000000000 */
[----:B------:R-:W-:Y:S02]  /*1ce0*/  IMAD R3, R3, R2, RZ ;  /* 0x0000000203037224 */ /* 0x000fe400078e02ff */
        /* <DEDUP_REMOVED lines=16> */
.L_x_155:
[----:B-1----:R-:W-:Y:S05]  /*1df0*/  BSYNC B0 ;  /* 0x0000000000007941 */ /* 0x002fea0003800000 */
.L_x_154:
[----:B------:R-:W-:-:S04]  /*1e00*/  IMAD R2, R13, R0, RZ ;  /* 0x000000000d027224 */ /* 0x000fc800078e02ff */
[C---:B------:R-:W-:Y:S02]  /*1e10*/  IMAD.IADD R0, R2.reuse, 0x1, R0 ;  /* 0x0000000102007824 */ /* 0x040fe400078e0200 */
[----:B------:R-:W-:-:S03]  /*1e20*/  IMAD R3, R2, 0x40, -R7 ;  /* 0x0000004002037824 */ /* 0x000fc600078e0a07 */
[----:B------:R-:W-:Y:S02]  /*1e30*/  IMNMX R0, R138, R0, PT ;  /* 0x000000008a007217 */ /* 0x000fe40003800200 */
[----:B------:R-:W-:-:S03]  /*1e40*/  IMNMX R3, RZ, R3, !PT ;  /* 0x00000003ff037217 */ /* 0x000fc60007800200 */
[----:B------:R-:W-:Y:S01]  /*1e50*/  IMAD R0, R0, 0x40, -R7 ;  /* 0x0000004000007824 */ /* 0x000fe200078e0a07 */
[----:B------:R-:W-:-:S04]  /*1e60*/  SHF.R.U32.HI R130, RZ, 0x6, R3 ;  /* 0x00000006ff827819 */ /* 0x000fc80000011603 */
[----:B------:R-:W-:-:S04]  /*1e70*/  IMNMX R0, R0, R80, PT ;  /* 0x0000005000007217 */ /* 0x000fc80003800200 */
[----:B------:R-:W-:-:S13]  /*1e80*/  ISETP.GT.AND P0, PT, R0, R3, PT ;  /* 0x000000030000720c */ /* 0x000fda0003f04270 */
[----:B------:R-:W-:Y:S01]  /*1e90*/  @P0 IADD3 R2, R0, 0x3f, RZ ;  /* 0x0000003f00020810 */ /* 0x000fe20007ffe0ff */
[----:B------:R-:W-:-:S03]  /*1ea0*/  IMAD.MOV.U32 R0, RZ, RZ, R130 ;  /* 0x000000ffff007224 */ /* 0x000fc600078e0082 */
[----:B------:R-:W-:-:S04]  /*1eb0*/  @P0 SHF.R.S32.HI R3, RZ, 0x1f, R2 ;  /* 0x0000001fff030819 */ /* 0x000fc80000011402 */
[----:B------:R-:W-:-:S04]  /*1ec0*/  @P0 LEA.HI R2, R3, R2, RZ, 0x6 ;  /* 0x0000000203020211 */ /* 0x000fc800078f30ff */
[----:B------:R-:W-:-:S04]  /*1ed0*/  @P0 SHF.R.S32.HI R0, RZ, 0x6, R2 ;  /* 0x00000006ff000819 */ /* 0x000fc80000011402 */
[----:B------:R-:W-:-:S13]  /*1ee0*/  ISETP.GT.AND P0, PT, R0, R130, PT ;  /* 0x000000820000720c */ /* 0x000fda0003f04270 */
[----:B------:R-:W-:Y:S05]  /*1ef0*/  @!P0 BRA `(.L_x_156) ;  /* 0x00004f2000008947 */ /* 0x000fea0003800000 */
[----:B------:R-:W-:Y:S01]  /*1f00*/  ISETP.NE.U32.AND P0, PT, RZ, c[0x0][0x340], PT ;  /* 0x0000d000ff007a0c */ /* 0x000fe20003f05070 */
[----:B------:R-:W1:Y:S03]  /*1f10*/  S2R R4, SR_TID.X ;  /* 0x0000000000047919 */ /* 0x000e660000002100 */
[----:B------:R-:W-:-:S13]  /*1f20*/  ISETP.NE.AND.EX P2, PT, RZ, c[0x0][0x344], PT, P0 ;  /* 0x0000d100ff007a0c */ /* 0x000fda0003f45300 */
[----:B------:R-:W-:-:S05]  /*1f30*/  @P2 IMAD.WIDE R2, R236, R12, c[0x0][0x340] ;  /* 0x0000d000ec022625 */ /* 0x000fca00078e020c */
[----:B------:R2:W3:Y:S01]  /*1f40*/  @P2 LDG.E R10, [R2.64] ;  /* 0x00000006020a2981 */ /* 0x0004e2000c1e1900 */
[----:B-1----:R-:W-:-:S04]  /*1f50*/  SHF.R.S32.HI R5, RZ, 0x1f, R4 ;  /* 0x0000001fff057819 */ /* 0x002fc80000011404 */
[----:B------:R-:W-:-:S04]  /*1f60*/  LEA.HI R5, R5, R4, RZ, 0x3 ;  /* 0x0000000405057211 */ /* 0x000fc800078f18ff */
[----:B------:R-:W-:-:S04]  /*1f70*/  SHF.R.S32.HI R5, RZ, 0x3, R5 ;  /* 0x00000003ff057819 */ /* 0x000fc80000011405 */
[----:B------:R-:W-:Y:S02]  /*1f80*/  IADD3 R129, P0, R5, R11, RZ ;  /* 0x0000000b05817210 */ /* 0x000fe40007f1e0ff */
[----:B------:R-:W-:Y:S02]  /*1f90*/  SHF.R.S32.HI R233, RZ, 0x1f, R232 ;  /* 0x0000001fffe97819 */ /* 0x000fe400000114e8 */
[----:B--2---:R-:W-:-:S04]  /*1fa0*/  SHF.R.S32.HI R2, RZ, 0x1f, R5 ;  /* 0x0000001fff027819 */ /* 0x004fc80000011405 */
[----:B------:R-:W-:Y:S01]  /*1fb0*/  LEA.HI.X.SX32 R132, R11, R2, 0x1, P0 ;  /* 0x000000020b847211 */ /* 0x000fe200000f0eff */
[----:B------:R-:W-:-:S04]  /*1fc0*/  IMAD.WIDE.U32 R2, R129, c[0x0][0x238], R232 ;  /* 0x00008e0081027a25 */ /* 0x000fc800078e00e8 */
[----:B------:R-:W-:-:S04]  /*1fd0*/  IMAD R4, R132, c[0x0][0x238], RZ ;  /* 0x00008e0084047a24 */ /* 0x000fc800078e02ff */
[----:B------:R-:W-:Y:S01]  /*1fe0*/  IMAD R4, R129, c[0x0][0x23c], R4 ;  /* 0x00008f0081047a24 */ /* 0x000fe200078e0204 */
[----:B------:R-:W-:-:S03]  /*1ff0*/  IADD3 R62, R0, -0x1, RZ ;  /* 0xffffffff003e7810 */ /* 0x000fc60007ffe0ff */
[----:B------:R-:W-:Y:S01]  /*2000*/  IMAD.IADD R3, R3, 0x1, R4 ;  /* 0x0000000103037824 */ /* 0x000fe200078e0204 */
[----:B------:R-:W-:Y:S01]  /*2010*/  SEL R11, R137, RZ, !P5 ;  /* 0x000000ff890b7207 */ /* 0x000fe20006800000 */
[----:B------:R-:W-:Y:S02]  /*2020*/  IMAD.IADD R109, R80, 0x1, -R5 ;  /* 0x00000001506d7824 */ /* 0x000fe400078e0a05 */
[----:B------:R-:W-:Y:S01]  /*2030*/  IMAD.WIDE.U32 R2, R15, c[0x0][0x240], R2 ;  /* 0x000090000f027a25 */ /* 0x000fe200078e0002 */
[----:B------:R-:W-:-:S03]  /*2040*/  SEL R13, R236, RZ, !P5 ;  /* 0x000000ffec0d7207 */ /* 0x000fc60006800000 */
[----:B------:R-:W-:Y:S02]  /*2050*/  IMAD.MOV.U32 R14, RZ, RZ, c[0x0][0x238] ;  /* 0x00008e00ff0e7624 */ /* 0x000fe400078e00ff */
[----:B------:R-:W-:Y:S02]  /*2060*/  IMAD.MOV.U32 R147, RZ, RZ, 0x6 ;  /* 0x00000006ff937424 */ /* 0x000fe400078e00ff */
[----:B------:R-:W-:Y:S02]  /*2070*/  IMAD R3, R15, c[0x0][0x244], R3 ;  /* 0x000091000f037a24 */ /* 0x000fe400078e0203 */
[----:B------:R-:W-:Y:S02]  /*2080*/  IMAD R4, R11, c[0x0][0x248], RZ ;  /* 0x000092000b047a24 */ /* 0x000fe400078e02ff */
[----:B------:R-:W-:Y:S01]  /*2090*/  IMAD R0, R62, -0x40, R109 ;  /* 0xffffffc03e007824 */ /* 0x000fe200078e026d */
[----:B------:R-:W-:Y:S01]  /*20a0*/  SHF.L.U64.HI R149, R14, R147, c[0x0][0x23c] ;  /* 0x00008f000e957619 */ /* 0x000fe20000010293 */
[----:B------:R-:W-:-:S02]  /*20b0*/  IMAD R4, R13, c[0x0][0x24c], R4 ;  /* 0x000093000d047a24 */ /* 0x000fc400078e0204 */
[----:B------:R-:W-:Y:S01]  /*20c0*/  IMAD.WIDE.U32 R98, R13, c[0x0][0x248], R2 ;  /* 0x000092000d627a25 */ /* 0x000fe200078e0002 */
[----:B------:R-:W-:Y:S02]  /*20d0*/  ISETP.GE.AND P1, PT, R0, 0x1, PT ;  /* 0x000000010000780c */ /* 0x000fe40003f26270 */
[----:B------:R-:W-:Y:S01]  /*20e0*/  SHF.L.U32 R153, R14, 0x6, RZ ;  /* 0x000000060e997819 */ /* 0x000fe200000006ff */
[----:B------:R-:W-:Y:S01]  /*20f0*/  IMAD R2, R149, R62, RZ ;  /* 0x0000003e95027224 */ /* 0x000fe200078e02ff */
[----:B------:R-:W-:Y:S01]  /*2100*/  SHF.R.S32.HI R3, RZ, 0x1f, R62 ;  /* 0x0000001fff037819 */ /* 0x000fe2000001143e */
[----:B------:R-:W-:Y:S02]  /*2110*/  IMAD.IADD R89, R99, 0x1, R4 ;  /* 0x0000000163597824 */ /* 0x000fe400078e0204 */
[----:B------:R-:W-:Y:S02]  /*2120*/  IMAD.MOV.U32 R88, RZ, RZ, R98 ;  /* 0x000000ffff587224 */ /* 0x000fe400078e0062 */
[----:B------:R-:W-:-:S02]  /*2130*/  IMAD R2, R3, R153, R2 ;  /* 0x0000009903027224 */ /* 0x000fc400078e0202 */
[----:B------:R-:W-:Y:S01]  /*2140*/  IMAD.WIDE.U32 R4, R62, R153, R88 ;  /* 0x000000993e047225 */ /* 0x000fe200078e0058 */
[----:B------:R-:W-:-:S03]  /*2150*/  ISETP.GE.AND P5, PT, R232, c[0x0][0x1d4], PT ;  /* 0x00007500e8007a0c */ /* 0x000fc60003fa6270 */
[----:B------:R-:W-:Y:S01]  /*2160*/  IMAD.IADD R8, R6, 0x1, R139 ;  /* 0x0000000106087824 */ /* 0x000fe200078e028b */
[----:B------:R-:W-:Y:S02]  /*2170*/  IADD3 R9, R5, R2, RZ ;  /* 0x0000000205097210 */ /* 0x000fe40007ffe0ff */
[----:B------:R-:W-:Y:S02]  /*2180*/  @P1 LEA R2, P0, R4, c[0x0][0x220], 0x1 ;  /* 0x0000880004021a11 */ /* 0x000fe400078008ff */
[----:B------:R-:W-:Y:S02]  /*2190*/  ISETP.GE.AND P4, PT, R231, c[0x0][0x1d4], PT ;  /* 0x00007500e7007a0c */ /* 0x000fe40003f86270 */
[----:B------:R-:W-:Y:S02]  /*21a0*/  SHF.R.S32.HI R12, RZ, 0x1f, R8 ;  /* 0x0000001fff0c7819 */ /* 0x000fe40000011408 */
[----:B------:R-:W-:Y:S02]  /*21b0*/  ISETP.GE.AND P3, PT, R230, c[0x0][0x1d4], PT ;  /* 0x00007500e6007a0c */ /* 0x000fe40003f66270 */
[----:B------:R-:W-:-:S02]  /*21c0*/  @P1 LEA.HI.X R3, R4, c[0x0][0x224], R9, 0x1, P0 ;  /* 0x0000890004031a11 */ /* 0x000fc400000f0c09 */
[----:B------:R-:W-:Y:S01]  /*21d0*/  ISETP.GT.AND P0, PT, R0, 0x20, PT ;  /* 0x000000200000780c */ /* 0x000fe20003f04270 */
[----:B------:R-:W-:Y:S02]  /*21e0*/  IMAD R5, R12, c[0x0][0x1e0], RZ ;  /* 0x000078000c057a24 */ /* 0x000fe400078e02ff */
[----:B------:R-:W-:Y:S01]  /*21f0*/  IMAD.MOV.U32 R148, RZ, RZ, 0x5 ;  /* 0x00000005ff947424 */ /* 0x000fe200078e00ff */
[----:B------:R-:W-:Y:S01]  /*2200*/  @!PT LDS RZ, [RZ] ;  /* 0x00000000fffff984 */ /* 0x000fe20000000800 */
[----:B------:R-:W-:Y:S01]  /*2210*/  @!PT LDS RZ, [RZ] ;  /* 0x00000000fffff984 */ /* 0x000fe20000000800 */
[----:B------:R-:W-:Y:S01]  /*2220*/  @!PT LDS RZ, [RZ] ;  /* 0x00000000fffff984 */ /* 0x000fe20000000800 */
[----:B------:R1:W-:Y:S01]  /*2230*/  @P1 LDGSTS.E.BYPASS.LTC128B.128 [R203+0x6100], [R2.64], !P5 ;  /* 0x0610000002cb1fae */ /* 0x0003e2000e901d46 */
[----:B------:R-:W-:-:S03]  /*2240*/  IMAD.WIDE.U32 R6, R8, c[0x0][0x1e0], RZ ;  /* 0x0000780008067a25 */ /* 0x000fc600078e00ff */
[----:B------:R1:W-:Y:S01]  /*2250*/  @P1 LDGSTS.E.BYPASS.LTC128B.128 [R203+0x8100], [R2.64+0x80], !P4 ;  /* 0x0810008002cb1fae */ /* 0x0003e2000e101d46 */
[----:B------:R-:W-:Y:S02]  /*2260*/  IMAD R0, R8, c[0x0][0x1e4], R5 ;  /* 0x0000790008007a24 */ /* 0x000fe400078e0205 */
[C---:B------:R-:W-:Y:S01]  /*2270*/  IMAD.SHL.U32 R154, R14.reuse, 0x20, RZ ;  /* 0x000000200e9a7824 */ /* 0x040fe200078e00ff */
[----:B------:R1:W-:Y:S01]  /*2280*/  @P1 LDGSTS.E.BYPASS.LTC128B.128 [R203+0xa100], [R2.64+0x100], !P3 ;  /* 0x0a10010002cb1fae */ /* 0x0003e2000d901d46 */
[----:B------:R-:W-:Y:S01]  /*2290*/  IMAD.IADD R5, R7, 0x1, R0 ;  /* 0x0000000107057824 */ /* 0x000fe200078e0200 */
[----:B------:R-:W-:Y:S02]  /*22a0*/  SHF.L.U64.HI R148, R14, R148, c[0x0][0x23c] ;  /* 0x00008f000e947619 */ /* 0x000fe40000010294 */
[----:B------:R-:W-:Y:S02]  /*22b0*/  @P0 IADD3 R0, P1, R154, R4, RZ ;  /* 0x000000049a000210 */ /* 0x000fe40007f3e0ff */
[----:B------:R-:W-:-:S02]  /*22c0*/  MOV R4, R6 ;  /* 0x0000000600047202 */ /* 0x000fc40000000f00 */
[----:B------:R-:W-:-:S03]  /*22d0*/  SHF.R.S32.HI R6, RZ, 0x1f, R229 ;  /* 0x0000001fff067819 */ /* 0x000fc600000114e5 */
[----:B------:R-:W-:-:S04]  /*22e0*/  IMAD.WIDE.U32 R4, R15, c[0x0][0x1e8], R4 ;  /* 0x00007a000f047a25 */ /* 0x000fc800078e0004 */
[----:B-1----:R-:W-:Y:S01]  /*22f0*/  @P0 IMAD.X R3, R9, 0x1, R148, P1 ;  /* 0x0000000109030824 */ /* 0x002fe200008e0694 */
[----:B------:R-:W-:-:S04]  /*2300*/  @P0 LEA R2, P1, R0, c[0x0][0x220], 0x1 ;  /* 0x0000880000020a11 */ /* 0x000fc800078208ff */
[----:B------:R-:W-:Y:S01]  /*2310*/  @P0 LEA.HI.X R3, R0, c[0x0][0x224], R3, 0x1, P1 ;  /* 0x0000890000030a11 */ /* 0x000fe200008f0c03 */
[----:B------:R-:W-:-:S04]  /*2320*/  IMAD R5, R15, c[0x0][0x1ec], R5 ;  /* 0x00007b000f057a24 */ /* 0x000fc800078e0205 */
[----:B------:R1:W-:Y:S04]  /*2330*/  @P0 LDGSTS.E.BYPASS.LTC128B.128 [R203+0x7100], [R2.64], !P5 ;  /* 0x0710000002cb0fae */ /* 0x0003e8000e901d46 */
[----:B------:R1:W-:Y:S04]  /*2340*/  @P0 LDGSTS.E.BYPASS.LTC128B.128 [R203+0x9100], [R2.64+0x80], !P4 ;  /* 0x0910008002cb0fae */ /* 0x0003e8000e101d46 */
[----:B------:R1:W-:Y:S01]  /*2350*/  @P0 LDGSTS.E.BYPASS.LTC128B.128 [R203+0xb100], [R2.64+0x100], !P3 ;  /* 0x0b10010002cb0fae */ /* 0x0003e2000d901d46 */
[----:B------:R-:W-:Y:S01]  /*2360*/  IMAD.WIDE.U32 R156, R229, c[0x0][0x1e0], RZ ;  /* 0x00007800e59c7a25 */ /* 0x000fe200078e00ff */
[----:B------:R-:W-:-:S02]  /*2370*/  IADD3 R27, R100, 0x40, RZ ;  /* 0x00000040641b7810 */ /* 0x000fc40007ffe0ff */
[C---:B------:R-:W-:Y:S01]  /*2380*/  IADD3 R26, R100.reuse, 0x20, RZ ;  /* 0x00000020641a7810 */ /* 0x040fe20007ffe0ff */
[----:B------:R-:W-:Y:S01]  /*2390*/  IMAD.MOV.U32 R155, RZ, RZ, c[0x0][0x27c] ;  /* 0x00009f00ff9b7624 */ /* 0x000fe200078e00ff */
[----:B------:R-:W0:Y:S01]  /*23a0*/  LDGDEPBAR ;  /* 0x00000000000079af */ /* 0x000e220000000000 */
[----:B------:R-:W-:Y:S01]  /*23b0*/  WARPSYNC 0xffffffff ;  /* 0xffffffff00007948 */ /* 0x000fe20003800000 */
[----:B------:R-:W-:Y:S02]  /*23c0*/  ISETP.GE.AND P0, PT, R100, c[0x0][0x27c], PT ;  /* 0x00009f0064007a0c */ /* 0x000fe40003f06270 */
[----:B------:R-:W-:Y:S02]  /*23d0*/  ISETP.GE.AND P1, PT, R26, c[0x0][0x27c], PT ;  /* 0x00009f001a007a0c */ /* 0x000fe40003f26270 */
[----:B------:R-:W-:Y:S02]  /*23e0*/  SHF.R.S32.HI R107, RZ, 0x1f, R106 ;  /* 0x0000001fff6b7819 */ /* 0x000fe4000001146a */
[----:B-----5:R-:W-:-:S02]  /*23f0*/  SHF.R.S32.HI R29, RZ, 0x1f, R136 ;  /* 0x0000001fff1d7819 */ /* 0x020fc40000011488 */
[----:B---3--:R-:W-:Y:S02]  /*2400*/  @P2 SHF.R.S32.HI R0, RZ, 0x1f, R10 ;  /* 0x0000001fff002819 */ /* 0x008fe4000001140a */
[----:B------:R-:W-:Y:S01]  /*2410*/  @!P2 MOV R0, R137 ;  /* 0x000000890000a202 */ /* 0x000fe20000000f00 */
[----:B------:R-:W-:-:S03]  /*2420*/  @!P2 IMAD.MOV.U32 R10, RZ, RZ, R236 ;  /* 0x000000ffff0aa224 */ /* 0x000fc600078e00ec */
[----:B------:R-:W-:Y:S01]  /*2430*/  SEL R20, R0, RZ, !P6 ;  /* 0x000000ff00147207 */ /* 0x000fe20007000000 */
[----:B------:R-:W-:Y:S01]  /*2440*/  IMAD R0, R6, c[0x0][0x1e0], RZ ;  /* 0x0000780006007a24 */ /* 0x000fe200078e02ff */
[----:B------:R-:W-:-:S03]  /*2450*/  SEL R22, R10, RZ, !P6 ;  /* 0x000000ff0a167207 */ /* 0x000fc60007000000 */
[----:B-1----:R-:W-:Y:S02]  /*2460*/  IMAD R2, R20, c[0x0][0x1f0], RZ ;  /* 0x00007c0014027a24 */ /* 0x002fe400078e02ff */
[----:B------:R-:W-:Y:S02]  /*2470*/  IMAD R0, R229, c[0x0][0x1e4], R0 ;  /* 0x00007900e5007a24 */ /* 0x000fe400078e0200 */
[C---:B------:R-:W-:Y:S02]  /*2480*/  IMAD R2, R22.reuse, c[0x0][0x1f4], R2 ;  /* 0x00007d0016027a24 */ /* 0x040fe400078e0202 */
[----:B------:R-:W-:Y:S01]  /*2490*/  IMAD.WIDE.U32 R76, R22, c[0x0][0x1f0], R4 ;  /* 0x00007c00164c7a25 */ /* 0x000fe200078e0004 */
[----:B------:R-:W-:Y:S02]  /*24a0*/  ISETP.GE.AND P2, PT, R27, c[0x0][0x27c], PT ;  /* 0x00009f001b007a0c */ /* 0x000fe40003f46270 */
[----:B------:R-:W-:Y:S01]  /*24b0*/  IADD3 R131, R157, R0, RZ ;  /* 0x000000009d837210 */ /* 0x000fe20007ffe0ff */
[----:B------:R-:W-:-:S02]  /*24c0*/  IMAD.SHL.U32 R5, R155, 0x2, RZ ;  /* 0x000000029b057824 */ /* 0x000fc400078e00ff */
[----:B------:R-:W-:Y:S02]  /*24d0*/  IMAD.IADD R78, R77, 0x1, R2 ;  /* 0x000000014d4e7824 */ /* 0x000fe400078e0202 */
[----:B------:R-:W2:Y:S01]  /*24e0*/  LDL R34, [R1+0x4] ;  /* 0x0000040001227983 */ /* 0x000ea20000100800 */
[----:B------:R-:W-:Y:S01]  /*24f0*/  IMAD R0, R11, c[0x0][0x268], RZ ;  /* 0x00009a000b007a24 */ /* 0x000fe200078e02ff */
[----:B------:R-:W-:Y:S01]  /*2500*/  IADD3 R19, -R5, c[0x0][0x1d4], RZ ;  /* 0x0000750005137a10 */ /* 0x000fe20007ffe1ff */
[----:B------:R-:W-:Y:S01]  /*2510*/  IMAD.WIDE.U32 R2, R15, c[0x0][0x260], R232 ;  /* 0x000098000f027a25 */ /* 0x000fe200078e00e8 */
[----:B------:R-:W3:Y:S01]  /*2520*/  LDL R33, [R1+0x8] ;  /* 0x0000080001217983 */ /* 0x000ee20000100800 */
[----:B------:R-:W-:Y:S02]  /*2530*/  IADD3 R134, P6, R229, R8, RZ ;  /* 0x00000008e5867210 */ /* 0x000fe40007fde0ff */
[----:B------:R-:W-:Y:S01]  /*2540*/  IMAD R31, R13, c[0x0][0x26c], R0 ;  /* 0x00009b000d1f7a24 */ /* 0x000fe200078e0200 */
[----:B------:R-:W1:Y:S01]  /*2550*/  S2R R30, SR_TID.X ;  /* 0x00000000001e7919 */ /* 0x000e620000002100 */
[----:B------:R-:W-:Y:S01]  /*2560*/  IMAD R3, R15, c[0x0][0x264], R3 ;  /* 0x000099000f037a24 */ /* 0x000fe200078e0203 */
[CC--:B------:R-:W-:Y:S01]  /*2570*/  SEL R17, R5.reuse, R19.reuse, !P0 ;  /* 0x0000001305117207 */ /* 0x0c0fe20004000000 */
[----:B------:R-:W-:Y:S01]  /*2580*/  IMAD R0, R6, c[0x0][0x280], RZ ;  /* 0x0000a00006007a24 */ /* 0x000fe200078e02ff */
[CC--:B------:R-:W-:Y:S01]  /*2590*/  SEL R18, R5.reuse, R19.reuse, !P1 ;  /* 0x0000001305127207 */ /* 0x0c0fe20004800000 */
[----:B------:R-:W-:Y:S01]  /*25a0*/  IMAD.X R133, R12, 0x1, R6, P6 ;  /* 0x000000010c857824 */ /* 0x000fe200030e0606 */
[----:B------:R-:W-:Y:S01]  /*25b0*/  SEL R19, R5, R19, !P2 ;  /* 0x0000001305137207 */ /* 0x000fe20005000000 */
[----:B------:R-:W-:Y:S01]  /*25c0*/  IMAD.WIDE.U32 R82, R13, c[0x0][0x268], R2 ;  /* 0x00009a000d527a25 */ /* 0x000fe200078e0002 */
[----:B------:R-:W-:-:S03]  /*25d0*/  SEL R21, RZ, c[0x0][0x27c], !P0 ;  /* 0x00009f00ff157a07 */ /* 0x000fc60004000000 */
[----:B------:R-:W-:Y:S01]  /*25e0*/  IMAD R20, R20, c[0x0][0x218], RZ ;  /* 0x0000860014147a24 */ /* 0x000fe200078e02ff */
[----:B------:R-:W-:Y:S01]  /*25f0*/  ULDC.U8 UR4, c[0x0][0x298] ;  /* 0x0000a60000047ab9 */ /* 0x000fe20000000000 */
[----:B------:R-:W-:Y:S01]  /*2600*/  IMAD R8, R6, c[0x0][0x290], RZ ;  /* 0x0000a40006087a24 */ /* 0x000fe200078e02ff */
[----:B------:R-:W-:Y:S01]  /*2610*/  ISETP.GE.AND P6, PT, R155, 0x1, PT ;  /* 0x000000019b00780c */ /* 0x000fe20003fc6270 */
[C---:B------:R-:W-:Y:S02]  /*2620*/  IMAD R0, R229.reuse, c[0x0][0x284], R0 ;  /* 0x0000a100e5007a24 */ /* 0x040fe400078e0200 */
[----:B------:R-:W-:-:S04]  /*2630*/  IMAD.WIDE.U32 R4, R229, c[0x0][0x280], R106 ;  /* 0x0000a000e5047a25 */ /* 0x000fc800078e006a */
[----:B------:R-:W-:-:S04]  /*2640*/  IMAD.WIDE.U32 R2, R15, c[0x0][0x210], R100 ;  /* 0x000084000f027a25 */ /* 0x000fc800078e0064 */
[----:B------:R-:W-:-:S04]  /*2650*/  IMAD.WIDE.U32 R12, R229, c[0x0][0x280], R100 ;  /* 0x0000a000e50c7a25 */ /* 0x000fc800078e0064 */
[----:B------:R-:W-:Y:S02]  /*2660*/  IMAD R16, R229, c[0x0][0x294], R8 ;  /* 0x0000a500e5107a24 */ /* 0x000fe400078e0208 */
[----:B------:R-:W-:Y:S02]  /*2670*/  IMAD.IADD R9, R5, 0x1, R0 ;  /* 0x0000000105097824 */ /* 0x000fe400078e0200 */
[----:B------:R-:W-:Y:S02]  /*2680*/  IMAD R11, R15, c[0x0][0x214], R3 ;  /* 0x000085000f0b7a24 */ /* 0x000fe400078e0203 */
[----:B------:R-:W-:Y:S02]  /*2690*/  IMAD.IADD R5, R0, 0x1, R13 ;  /* 0x0000000100057824 */ /* 0x000fe400078e020d */
[----:B------:R-:W-:Y:S02]  /*26a0*/  IMAD.MOV.U32 R8, RZ, RZ, R4 ;  /* 0x000000ffff087224 */ /* 0x000fe400078e0004 */
[----:B------:R-:W-:-:S04]  /*26b0*/  IMAD.WIDE.U32 R14, R229, c[0x0][0x290], R100 ;  /* 0x0000a400e50e7a25 */ /* 0x000fc800078e0064 */
[----:B------:R-:W-:Y:S02]  /*26c0*/  IMAD.IADD R0, R100, 0x1, R21 ;  /* 0x0000000164007824 */ /* 0x000fe400078e0215 */
[----:B------:R-:W-:Y:S01]  /*26d0*/  IMAD.MOV.U32 R4, RZ, RZ, R12 ;  /* 0x000000ffff047224 */ /* 0x000fe200078e000c */
[----:B------:R-:W-:Y:S01]  /*26e0*/  SEL R12, RZ, c[0x0][0x27c], !P1 ;  /* 0x00009f00ff0c7a07 */ /* 0x000fe20004800000 */
[----:B------:R-:W-:Y:S01]  /*26f0*/  IMAD.IADD R3, R16, 0x1, R15 ;  /* 0x0000000110037824 */ /* 0x000fe200078e020f */
[----:B------:R-:W-:Y:S01]  /*2700*/  SHF.R.S32.HI R13, RZ, 0x1f, R0 ;  /* 0x0000001fff0d7819 */ /* 0x000fe20000011400 */
[----:B------:R-:W-:Y:S01]  /*2710*/  IMAD.WIDE.U32 R6, R229, c[0x0][0x290], R106 ;  /* 0x0000a400e5067a25 */ /* 0x000fe200078e006a */
[----:B------:R-:W-:-:S03]  /*2720*/  SEL R15, RZ, c[0x0][0x27c], !P2 ;  /* 0x00009f00ff0f7a07 */ /* 0x000fc60005000000 */
[----:B------:R-:W-:Y:S02]  /*2730*/  IMAD.IADD R12, R26, 0x1, R12 ;  /* 0x000000011a0c7824 */ /* 0x000fe400078e020c */
[----:B------:R-:W-:Y:S01]  /*2740*/  IMAD.MOV.U32 R10, RZ, RZ, R2 ;  /* 0x000000ffff0a7224 */ /* 0x000fe200078e0002 */
[CC--:B------:R-:W-:Y:S01]  /*2750*/  LEA.HI R23, R13.reuse, R0.reuse, RZ, 0x6 ;  /* 0x000000000d177211 */ /* 0x0c0fe200078f30ff */
[----:B------:R-:W-:Y:S01]  /*2760*/  IMAD.MOV.U32 R2, RZ, RZ, R14 ;  /* 0x000000ffff027224 */ /* 0x000fe200078e000e */
[----:B------:R-:W-:Y:S01]  /*2770*/  LEA.HI R14, R13, R0, RZ, 0x3 ;  /* 0x000000000d0e7211 */ /* 0x000fe200078f18ff */
[----:B------:R-:W-:Y:S01]  /*2780*/  IMAD.IADD R0, R27, 0x1, R15 ;  /* 0x000000011b007824 */ /* 0x000fe200078e020f */
[----:B------:R-:W-:Y:S01]  /*2790*/  SHF.R.S32.HI R15, RZ, 0x1f, R12 ;  /* 0x0000001fff0f7819 */ /* 0x000fe2000001140c */
[----:B------:R-:W-:Y:S01]  /*27a0*/  IMAD.IADD R7, R7, 0x1, R16 ;  /* 0x0000000107077824 */ /* 0x000fe200078e0210 */
[----:B------:R-:W-:Y:S02]  /*27b0*/  SHF.R.S32.HI R16, RZ, 0x1f, R17 ;  /* 0x0000001fff107819 */ /* 0x000fe40000011411 */
[----:B-1----:R-:W-:-:S02]  /*27c0*/  SHF.R.S32.HI R32, RZ, 0x1f, R30 ;  /* 0x0000001fff207819 */ /* 0x002fc4000001141e */
[CC--:B------:R-:W-:Y:S02]  /*27d0*/  LEA.HI R13, R15.reuse, R12.reuse, RZ, 0x3 ;  /* 0x0000000c0f0d7211 */ /* 0x0c0fe400078f18ff */
[----:B------:R-:W-:Y:S02]  /*27e0*/  LEA.HI R21, R15, R12, RZ, 0x6 ;  /* 0x0000000c0f157211 */ /* 0x000fe400078f30ff */
[----:B------:R-:W-:Y:S02]  /*27f0*/  LEA.HI R28, R16, R17, RZ, 0x4 ;  /* 0x00000011101c7211 */ /* 0x000fe400078f20ff */
[----:B------:R-:W-:Y:S02]  /*2800*/  SHF.R.S32.HI R15, RZ, 0x1f, R19 ;  /* 0x0000001fff0f7819 */ /* 0x000fe40000011413 */
[----:B------:R-:W-:Y:S02]  /*2810*/  SHF.R.S32.HI R16, RZ, 0x1f, R0 ;  /* 0x0000001fff107819 */ /* 0x000fe40000011400 */
[----:B------:R-:W-:-:S02]  /*2820*/  LEA.HI R32, R32, R30, RZ, 0x5 ;  /* 0x0000001e20207211 */ /* 0x000fc400078f28ff */
[----:B------:R-:W-:Y:S02]  /*2830*/  SHF.R.S32.HI R17, RZ, 0x1f, R18 ;  /* 0x0000001fff117819 */ /* 0x000fe40000011412 */
[----:B------:R-:W-:Y:S01]  /*2840*/  LEA.HI R19, R15, R19, RZ, 0x4 ;  /* 0x000000130f137211 */ /* 0x000fe200078f20ff */
[----:B------:R-:W-:Y:S01]  /*2850*/  IMAD.SHL.U32 R15, R23, 0x40, RZ ;  /* 0x00000040170f7824 */ /* 0x000fe200078e00ff */
[CC--:B------:R-:W-:Y:S02]  /*2860*/  LEA.HI R12, R16.reuse, R0.reuse, RZ, 0x3 ;  /* 0x00000000100c7211 */ /* 0x0c0fe400078f18ff */
[----:B------:R-:W-:Y:S01]  /*2870*/  LEA.HI R24, R16, R0, RZ, 0x6 ;  /* 0x0000000010187211 */ /* 0x000fe200078f30ff */
[----:B------:R-:W-:Y:S01]  /*2880*/  IMAD.SHL.U32 R0, R21, 0x40, RZ ;  /* 0x0000004015007824 */ /* 0x000fe200078e00ff */
[----:B------:R-:W-:Y:S02]  /*2890*/  SHF.R.S32.HI R32, RZ, 0x5, R32 ;  /* 0x00000005ff207819 */ /* 0x000fe40000011420 */
[----:B------:R-:W-:-:S02]  /*28a0*/  LEA.HI R25, R17, R18, RZ, 0x4 ;  /* 0x0000001211197211 */ /* 0x000fc400078f20ff */
[----:B------:R-:W-:Y:S01]  /*28b0*/  LOP3.LUT R18, R15, 0x7ffff000, RZ, 0xc0, !PT ;  /* 0x7ffff0000f127812 */ /* 0x000fe200078ec0ff */
[----:B------:R-:W-:Y:S01]  /*28c0*/  IMAD.SHL.U32 R32, R32, 0x200, RZ ;  /* 0x0000020020207824 */ /* 0x000fe200078e00ff */
[----:B------:R-:W-:Y:S01]  /*28d0*/  LOP3.LUT R15, R0, 0x7ffff000, RZ, 0xc0, !PT ;  /* 0x7ffff000000f7812 */ /* 0x000fe200078ec0ff */
[C---:B------:R-:W-:Y:S02]  /*28e0*/  IMAD R30, R22.reuse, c[0x0][0x21c], R20 ;  /* 0x00008700161e7a24 */ /* 0x040fe400078e0214 */
[----:B------:R-:W-:Y:S01]  /*28f0*/  IMAD.WIDE.U32 R102, R22, c[0x0][0x218], R10 ;  /* 0x0000860016667a25 */ /* 0x000fe200078e000a */
[----:B------:R-:W-:-:S04]  /*2900*/  SHF.R.S32.HI R10, RZ, 0x4, R25 ;  /* 0x00000004ff0a7819 */ /* 0x000fc80000011419 */
[----:B------:R-:W-:-:S05]  /*2910*/  LEA.HI.SX32 R10, R13, R10, 0x1d ;  /* 0x0000000a0d0a7211 */ /* 0x000fca00078feaff */
[----:B------:R-:W-:Y:S02]  /*2920*/  IMAD.SHL.U32 R81, R10, 0x8, RZ ;  /* 0x000000080a517824 */ /* 0x000fe400078e00ff */
[----:B------:R-:W-:Y:S02]  /*2930*/  IMAD.MOV.U32 R150, RZ, RZ, c[0x0][0x1e0] ;  /* 0x00007800ff967624 */ /* 0x000fe400078e00ff */
[----:B------:R-:W-:Y:S02]  /*2940*/  IMAD.MOV.U32 R151, RZ, RZ, c[0x0][0x280] ;  /* 0x0000a000ff977624 */ /* 0x000fe400078e00ff */
[----:B------:R-:W-:Y:S01]  /*2950*/  IMAD.MOV.U32 R152, RZ, RZ, c[0x0][0x290] ;  /* 0x0000a400ff987624 */ /* 0x000fe200078e00ff */
[----:B------:R-:W-:Y:S01]  /*2960*/  IADD3 R128, P1, P0, R76, R156, R100 ;  /* 0x0000009c4c807210 */ /* 0x000fe2000783e064 */
[----:B------:R-:W-:Y:S01]  /*2970*/  IMAD.WIDE.U32 R96, R136, c[0x0][0x280], R8 ;  /* 0x0000a00088607a25 */ /* 0x000fe200078e0008 */
[----:B------:R-:W-:Y:S02]  /*2980*/  LOP3.LUT R108, R14, 0xfffffff8, RZ, 0xc0, !PT ;  /* 0xfffffff80e6c7812 */ /* 0x000fe400078ec0ff */
[----:B------:R-:W-:Y:S01]  /*2990*/  LOP3.LUT R104, R13, 0xfffffff8, RZ, 0xc0, !PT ;  /* 0xfffffff80d687812 */ /* 0x000fe200078ec0ff */
[----:B------:R-:W-:Y:S01]  /*29a0*/  IMAD.WIDE.U32 R94, R136, c[0x0][0x290], R6 ;  /* 0x0000a400885e7a25 */ /* 0x000fe200078e0006 */
[----:B------:R-:W-:-:S03]  /*29b0*/  LOP3.LUT R87, R12, 0xfffffff8, RZ, 0xc0, !PT ;  /* 0xfffffff80c577812 */ /* 0x000fc600078ec0ff */
[----:B------:R-:W-:Y:S01]  /*29c0*/  IMAD.WIDE.U32 R92, R136, c[0x0][0x280], R4 ;  /* 0x0000a000885c7a25 */ /* 0x000fe200078e0004 */
[----:B------:R-:W-:-:S03]  /*29d0*/  SHF.L.U64.HI R145, R150, R147, c[0x0][0x1e4] ;  /* 0x0000790096917619 */ /* 0x000fc60000010293 */
[----:B------:R-:W-:Y:S01]  /*29e0*/  IMAD.WIDE.U32 R90, R136, c[0x0][0x290], R2 ;  /* 0x0000a400885a7a25 */ /* 0x000fe200078e0002 */
[CC--:B------:R-:W-:Y:S02]  /*29f0*/  SHF.L.U64.HI R146, R151.reuse, R147.reuse, c[0x0][0x284] ;  /* 0x0000a10097927619 */ /* 0x0c0fe40000010293 */
[----:B------:R-:W-:Y:S01]  /*2a00*/  SHF.L.U64.HI R147, R152, R147, c[0x0][0x294] ;  /* 0x0000a50098937619 */ /* 0x000fe20000010293 */
[----:B------:R-:W-:Y:S01]  /*2a10*/  IMAD.SHL.U32 R150, R150, 0x40, RZ ;  /* 0x0000004096967824 */ /* 0x000fe200078e00ff */
[----:B------:R-:W-:Y:S01]  /*2a20*/  ISETP.NE.AND P6, PT, RZ, UR4, PT ;  /* 0x00000004ff007c0c */ /* 0x000fe2000bfc5270 */
[----:B------:R-:W-:Y:S01]  /*2a30*/  IMAD.SHL.U32 R151, R151, 0x40, RZ ;  /* 0x0000004097977824 */ /* 0x000fe200078e00ff */
[----:B------:R-:W-:Y:S01]  /*2a40*/  IADD3.X R127, R78, R131, R101, P1, P0 ;  /* 0x000000834e7f7210 */ /* 0x000fe20000fe0465 */
[----:B------:R-:W-:Y:S01]  /*2a50*/  IMAD.SHL.U32 R152, R152, 0x40, RZ ;  /* 0x0000004098987824 */ /* 0x000fe200078e00ff */
[----:B------:R-:W-:Y:S01]  /*2a60*/  SHF.R.S32.HI R120, RZ, 0x1f, R108 ;  /* 0x0000001fff787819 */ /* 0x000fe2000001146c */
[----:B------:R-:W-:Y:S01]  /*2a70*/  IMAD.IADD R86, R83, 0x1, R31 ;  /* 0x0000000153567824 */ /* 0x000fe200078e021f */
[----:B------:R-:W-:Y:S01]  /*2a80*/  SHF.R.S32.HI R119, RZ, 0x1f, R104 ;  /* 0x0000001fff777819 */ /* 0x000fe20000011468 */
[----:B------:R-:W-:Y:S01]  /*2a90*/  IMAD.IADD R126, R103, 0x1, R30 ;  /* 0x00000001677e7824 */ /* 0x000fe200078e021e */
[----:B------:R-:W-:-:S02]  /*2aa0*/  SHF.R.S32.HI R118, RZ, 0x1f, R87 ;  /* 0x0000001fff767819 */ /* 0x000fc40000011457 */
[----:B------:R-:W-:Y:S02]  /*2ab0*/  SHF.R.S32.HI R114, RZ, 0x1f, R81 ;  /* 0x0000001fff727819 */ /* 0x000fe40000011451 */
[C---:B--2---:R-:W-:Y:S02]  /*2ac0*/  LOP3.LUT R17, R34.reuse, 0x38, R13, 0xf8, !PT ;  /* 0x0000003822117812 */ /* 0x044fe400078ef80d */
[----:B------:R-:W-:Y:S02]  /*2ad0*/  LOP3.LUT R16, R34, 0x38, R14, 0xf8, !PT ;  /* 0x0000003822107812 */ /* 0x000fe400078ef80e */
[-C--:B---3--:R-:W-:Y:S02]  /*2ae0*/  LOP3.LUT R0, R17, R33.reuse, RZ, 0x3c, !PT ;  /* 0x0000002111007212 */ /* 0x088fe400078e3cff */
[----:B------:R-:W-:Y:S02]  /*2af0*/  LOP3.LUT R16, R16, R33, RZ, 0x3c, !PT ;  /* 0x0000002110107212 */ /* 0x000fe400078e3cff */
[----:B------:R-:W-:-:S02]  /*2b00*/  IADD3 R22, R0, R15, R32 ;  /* 0x0000000f00167210 */ /* 0x000fc40007ffe020 */
[----:B------:R-:W-:Y:S02]  /*2b10*/  SHF.R.S32.HI R0, RZ, 0x4, R28 ;  /* 0x00000004ff007819 */ /* 0x000fe4000001141c */
[----:B------:R-:W-:Y:S02]  /*2b20*/  SHF.R.S32.HI R15, RZ, 0x4, R19 ;  /* 0x00000004ff0f7819 */ /* 0x000fe40000011413 */
[----:B------:R-:W-:Y:S01]  /*2b30*/  IADD3 R23, R16, R18, R32 ;  /* 0x0000001210177210 */ /* 0x000fe20007ffe020 */
[----:B------:R-:W-:Y:S01]  /*2b40*/  IMAD.SHL.U32 R16, R24, 0x40, RZ ;  /* 0x0000004018107824 */ /* 0x000fe200078e00ff */
[----:B------:R-:W-:Y:S02]  /*2b50*/  LEA.HI.SX32 R11, R14, R0, 0x1d ;  /* 0x000000000e0b7211 */ /* 0x000fe400078feaff */
[----:B------:R-:W-:Y:S02]  /*2b60*/  LEA.HI.SX32 R0, R12, R15, 0x1d ;  /* 0x0000000f0c007211 */ /* 0x000fe400078feaff */
[----:B------:R-:W-:-:S02]  /*2b70*/  SHF.R.S32.HI R15, RZ, 0x1f, R11 ;  /* 0x0000001fff0f7819 */ /* 0x000fc4000001140b */
[----:B------:R-:W-:Y:S02]  /*2b80*/  SHF.R.S32.HI R17, RZ, 0x1f, R0 ;  /* 0x0000001fff117819 */ /* 0x000fe40000011400 */
[----:B------:R-:W-:Y:S01]  /*2b90*/  LOP3.LUT R21, R16, 0x7ffff000, RZ, 0xc0, !PT ;  /* 0x7ffff00010157812 */ /* 0x000fe200078ec0ff */
[----:B------:R-:W-:Y:S01]  /*2ba0*/  IMAD.SHL.U32 R84, R11, 0x8, RZ ;  /* 0x000000080b547824 */ /* 0x000fe200078e00ff */
[----:B------:R-:W-:Y:S01]  /*2bb0*/  SHF.R.S32.HI R16, RZ, 0x1f, R10 ;  /* 0x0000001fff107819 */ /* 0x000fe2000001140a */
[----:B------:R-:W-:Y:S01]  /*2bc0*/  IMAD.SHL.U32 R85, R0, 0x8, RZ ;  /* 0x0000000800557824 */ /* 0x000fe200078e00ff */
[----:B------:R-:W-:Y:S02]  /*2bd0*/  LEA.HI R18, R15, R11, RZ, 0x3 ;  /* 0x0000000b0f127211 */ /* 0x000fe400078f18ff */
[----:B------:R-:W-:Y:S02]  /*2be0*/  LEA.HI R11, R17, R0, RZ, 0x3 ;  /* 0x00000000110b7211 */ /* 0x000fe400078f18ff */
[----:B------:R-:W-:-:S02]  /*2bf0*/  LOP3.LUT R0, R34, 0x38, R81, 0xf8, !PT ;  /* 0x0000003822007812 */ /* 0x000fc400078ef851 */
[----:B------:R-:W-:Y:S02]  /*2c00*/  LEA.HI R16, R16, R10, RZ, 0x3 ;  /* 0x0000000a10107211 */ /* 0x000fe400078f18ff */
[----:B------:R-:W-:Y:S01]  /*2c10*/  LOP3.LUT R19, R34, 0x38, R12, 0xf8, !PT ;  /* 0x0000003822137812 */ /* 0x000fe200078ef80c */
[----:B------:R-:W-:Y:S01]  /*2c20*/  IMAD.SHL.U32 R18, R18, 0x200, RZ ;  /* 0x0000020012127824 */ /* 0x000fe200078e00ff */
[C---:B------:R-:W-:Y:S02]  /*2c30*/  LOP3.LUT R10, R34.reuse, 0x38, R84, 0xf8, !PT ;  /* 0x00000038220a7812 */ /* 0x040fe400078ef854 */
[----:B------:R-:W-:Y:S02]  /*2c40*/  LOP3.LUT R15, R34, 0x38, R85, 0xf8, !PT ;  /* 0x00000038220f7812 */ /* 0x000fe400078ef855 */
[-C--:B------:R-:W-:Y:S01]  /*2c50*/  LOP3.LUT R17, R0, R33.reuse, RZ, 0x3c, !PT ;  /* 0x0000002100117212 */ /* 0x080fe200078e3cff */
[----:B------:R-:W-:Y:S01]  /*2c60*/  IMAD.SHL.U32 R0, R11, 0x200, RZ ;  /* 0x000002000b007824 */ /* 0x000fe200078e00ff */
[-C--:B------:R-:W-:Y:S01]  /*2c70*/  LOP3.LUT R20, R19, R33.reuse, RZ, 0x3c, !PT ;  /* 0x0000002113147212 */ /* 0x080fe200078e3cff */
[----:B------:R-:W-:Y:S01]  /*2c80*/  IMAD.SHL.U32 R16, R16, 0x200, RZ ;  /* 0x0000020010107824 */ /* 0x000fe200078e00ff */
[----:B------:R-:W-:-:S02]  /*2c90*/  LOP3.LUT R19, R10, R33, RZ, 0x3c, !PT ;  /* 0x000000210a137212 */ /* 0x000fc400078e3cff */
[----:B------:R-:W-:Y:S02]  /*2ca0*/  LOP3.LUT R10, R15, R33, RZ, 0x3c, !PT ;  /* 0x000000210f0a7212 */ /* 0x000fe400078e3cff */
[----:B------:R-:W-:Y:S02]  /*2cb0*/  LOP3.LUT R15, R18, 0x7ffff000, RZ, 0xc0, !PT ;  /* 0x7ffff000120f7812 */ /* 0x000fe400078ec0ff */
[----:B------:R-:W-:Y:S02]  /*2cc0*/  LOP3.LUT R0, R0, 0x7ffff000, RZ, 0xc0, !PT ;  /* 0x7ffff00000007812 */ /* 0x000fe400078ec0ff */
[----:B------:R-:W-:Y:S02]  /*2cd0*/  LOP3.LUT R11, R16, 0x7ffff000, RZ, 0xc0, !PT ;  /* 0x7ffff000100b7812 */ /* 0x000fe400078ec0ff */
[--C-:B------:R-:W-:Y:S02]  /*2ce0*/  IADD3 R18, R19, R15, R32.reuse ;  /* 0x0000000f13127210 */ /* 0x100fe40007ffe020 */
[--C-:B------:R-:W-:Y:S01]  /*2cf0*/  IADD3 R15, R10, R0, R32.reuse ;  /* 0x000000000a0f7210 */ /* 0x100fe20007ffe020 */
[----:B------:R-:W-:Y:S01]  /*2d00*/  IMAD R0, R29, c[0x0][0x280], RZ ;  /* 0x0000a0001d007a24 */ /* 0x000fe200078e02ff */
[--C-:B------:R-:W-:Y:S01]  /*2d10*/  IADD3 R16, R17, R11, R32.reuse ;  /* 0x0000000b11107210 */ /* 0x100fe20007ffe020 */
[----:B------:R-:W-:Y:S01]  /*2d20*/  IMAD R11, R29, c[0x0][0x290], RZ ;  /* 0x0000a4001d0b7a24 */ /* 0x000fe200078e02ff */
[----:B------:R-:W-:Y:S01]  /*2d30*/  IADD3 R20, R20, R21, R32 ;  /* 0x0000001514147210 */ /* 0x000fe20007ffe020 */
[----:B------:R-:W-:-:S02]  /*2d40*/  IMAD R10, R136, c[0x0][0x284], R0 ;  /* 0x0000a100880a7a24 */ /* 0x000fc400078e0200 */
[----:B------:R-:W-:Y:S01]  /*2d50*/  IMAD R0, R136, c[0x0][0x294], R11 ;  /* 0x0000a50088007a24 */ /* 0x000fe200078e020b */
[----:B------:R-:W-:Y:S01]  /*2d60*/  SHF.R.S32.HI R115, RZ, 0x1f, R84 ;  /* 0x0000001fff737819 */ /* 0x000fe20000011454 */
[----:B------:R-:W-:Y:S01]  /*2d70*/  IMAD.IADD R125, R97, 0x1, R10 ;  /* 0x00000001617d7824 */ /* 0x000fe200078e020a */
[----:B------:R-:W-:Y:S01]  /*2d80*/  SHF.R.S32.HI R113, RZ, 0x1f, R85 ;  /* 0x0000001fff717819 */ /* 0x000fe20000011455 */
[----:B------:R-:W-:Y:S02]  /*2d90*/  IMAD.IADD R123, R10, 0x1, R93 ;  /* 0x000000010a7b7824 */ /* 0x000fe400078e025d */
[----:B------:R-:W-:Y:S02]  /*2da0*/  IMAD.IADD R124, R95, 0x1, R0 ;  /* 0x000000015f7c7824 */ /* 0x000fe400078e0200 */
[----:B------:R-:W-:Y:S02]  /*2db0*/  IMAD.IADD R117, R0, 0x1, R91 ;  /* 0x0000000100757824 */ /* 0x000fe400078e025b */
[----:B------:R-:W-:-:S02]  /*2dc0*/  IMAD.SHL.U32 R122, R23, 0x2, RZ ;  /* 0x00000002177a7824 */ /* 0x000fc400078e00ff */
[----:B------:R-:W-:Y:S02]  /*2dd0*/  IMAD.SHL.U32 R121, R22, 0x2, RZ ;  /* 0x0000000216797824 */ /* 0x000fe400078e00ff */
[----:B------:R-:W-:Y:S02]  /*2de0*/  IMAD.SHL.U32 R116, R20, 0x2, RZ ;  /* 0x0000000214747824 */ /* 0x000fe400078e00ff */
[----:B------:R-:W-:Y:S02]  /*2df0*/  IMAD.SHL.U32 R112, R18, 0x2, RZ ;  /* 0x0000000212707824 */ /* 0x000fe400078e00ff */
[----:B------:R-:W-:Y:S02]  /*2e00*/  IMAD.SHL.U32 R111, R16, 0x2, RZ ;  /* 0x00000002106f7824 */ /* 0x000fe400078e00ff */
[----:B------:R-:W-:Y:S01]  /*2e10*/  IMAD.SHL.U32 R110, R15, 0x2, RZ ;  /* 0x000000020f6e7824 */ /* 0x000fe200078e00ff */
[----:B------:R-:W-:Y:S06]  /*2e20*/  BAR.SYNC.DEFER_BLOCKING 0x0 ;  /* 0x0000000000007b1d */ /* 0x000fec0000010000 */
.L_x_181:
[-C--:B------:R-:W-:Y:S01]  /*2e30*/  IMAD R0, R145, R62.reuse, RZ ;  /* 0x0000003e91007224 */ /* 0x080fe200078e02ff */
[----:B------:R-:W-:Y:S01]  /*2e40*/  SHF.R.S32.HI R79, RZ, 0x1f, R62 ;  /* 0x0000001fff4f7819 */ /* 0x000fe2000001143e */
[----:B------:R-:W-:Y:S01]  /*2e50*/  IMAD.WIDE.U32 R10, R150, R62, RZ ;  /* 0x0000003e960a7225 */ /* 0x000fe200078e00ff */
[----:B------:R-:W-:Y:S04]  /*2e60*/  DEPBAR.LE SB0, 0x0 ;  /* 0x000080000000791a */ /* 0x000fe80000000000 */
[----:B------:R-:W-:Y:S01]  /*2e70*/  WARPSYNC 0xffffffff ;  /* 0xffffffff00007948 */ /* 0x000fe20003800000 */
[----:B------:R-:W-:Y:S01]  /*2e80*/  BAR.SYNC.DEFER_BLOCKING 0x0 ;  /* 0x0000000000007b1d */ /* 0x000fe20000010000 */
[----:B------:R-:W-:Y:S01]  /*2e90*/  ISETP.GE.AND P2, PT, R155, 0x1, PT ;  /* 0x000000019b00780c */ /* 0x000fe20003f46270 */
[----:B-1----:R-:W-:Y:S01]  /*2ea0*/  IMAD R2, R79, R150, R0 ;  /* 0x000000964f027224 */ /* 0x002fe200078e0200 */
[----:B------:R-:W-:Y:S03]  /*2eb0*/  IADD3 R0, P1, R128, R10, RZ ;  /* 0x0000000a80007210 */ /* 0x000fe60007f3e0ff */
[----:B------:R-:W-:Y:S01]  /*2ec0*/  IMAD.IADD R16, R11, 0x1, R2 ;  /* 0x000000010b107824 */ /* 0x000fe200078e0202 */
[----:B------:R-:W-:Y:S03]  /*2ed0*/  LEA R52, P0, R0, c[0x0][0x1c8], 0x1 ;  /* 0x0000720000347a11 */ /* 0x000fe600078008ff */
[----:B------:R-:W-:Y:S05]  /*2ee0*/  IMAD.X R2, R16, 0x1, R127, P1 ;  /* 0x0000000110027824 */ /* 0x000fea00008e067f */
[----:B------:R-:W-:Y:S01]  /*2ef0*/  LEA.HI.X R53, R0, c[0x0][0x1cc], R2, 0x1, P0 ;  /* 0x0000730000357a11 */ /* 0x000fe200000f0c02 */
[----:B------:R-:W-:Y:S01]  /*2f00*/  BSSY B1, `(.L_x_157) ;  /* 0x0000389000017945 */ /* 0x000fe20003800000 */
[----:B------:R-:W-:-:S05]  /*2f10*/  @!P2 BRA `(.L_x_158) ;  /* 0x000036d00000a947 */ /* 0x000fca0003800000 */
[-C--:B------:R-:W-:Y:S02]  /*2f20*/  IMAD R2, R146, R62.reuse, RZ ;  /* 0x0000003e92027224 */ /* 0x080fe400078e02ff */
[-C--:B------:R-:W-:Y:S02]  /*2f30*/  IMAD R0, R147, R62.reuse, RZ ;  /* 0x0000003e93007224 */ /* 0x080fe400078e02ff */
[----:B------:R-:W-:Y:S02]  /*2f40*/  IMAD R4, R62, -0x40, R80 ;  /* 0xffffffc03e047824 */ /* 0x000fe400078e0250 */
[-C--:B------:R-:W-:Y:S04]  /*2f50*/  IMAD.WIDE.U32 R8, R151, R62.reuse, RZ ;  /* 0x0000003e97087225 */ /* 0x080fe800078e00ff */
[----:B------:R-:W-:Y:S04]  /*2f60*/  IMAD.WIDE.U32 R24, R152, R62, RZ ;  /* 0x0000003e98187225 */ /* 0x000fe800078e00ff */
[C---:B------:R-:W-:Y:S02]  /*2f70*/  IMAD R3, R79.reuse, R151, R2 ;  /* 0x000000974f037224 */ /* 0x040fe400078e0202 */
[----:B------:R-:W-:Y:S01]  /*2f80*/  IMAD R2, R79, R152, R0 ;  /* 0x000000984f027224 */ /* 0x000fe200078e0200 */
[----:B------:R-:W-:Y:S02]  /*2f90*/  IMNMX R0, R4, 0x40, PT ;  /* 0x0000004004007817 */ /* 0x000fe40003800200 */
[----:B------:R-:W-:Y:S02]  /*2fa0*/  IADD3 R28, R9, R3, RZ ;  /* 0x00000003091c7210 */ /* 0x000fe40007ffe0ff */
[----:B------:R-:W-:Y:S01]  /*2fb0*/  IADD3 R29, R25, R2, RZ ;  /* 0x00000002191d7210 */ /* 0x000fe20007ffe0ff */
[----:B------:R-:W-:-:S05]  /*2fc0*/  @!P6 BRA `(.L_x_159) ;  /* 0x00001b500000e947 */ /* 0x000fca0003800000 */
[----:B------:R-:W-:Y:S01]  /*2fd0*/  ISETP.GE.AND P1, PT, R229, R0, PT ;  /* 0x00000000e500720c */ /* 0x000fe20003f26270 */
[----:B------:R-:W-:Y:S01]  /*2fe0*/  BSSY B0, `(.L_x_160) ;  /* 0x000003a000007945 */ /* 0x000fe20003800000 */
        /* <DEDUP_REMOVED lines=12> */
[----:B------:R-:W-:-:S05]  /*30b0*/  @P1 BRA `(.L_x_161) ;  /* 0x000002c000001947 */ /* 0x000fca0003800000 */
[----:B------:R-:W-:Y:S01]  /*30c0*/  IADD3 R0, P0, R96, R8, RZ ;  /* 0x0000000860007210 */ /* 0x000fe20007f1e0ff */
[----:B------:R-:W-:Y:S01]  /*30d0*/  CS2R R30, SRZ ;  /* 0x00000000001e7805 */ /* 0x000fe2000001ff00 */
[----:B------:R-:W-:Y:S01]  /*30e0*/  CS2R R36, SRZ ;  /* 0x0000000000247805 */ /* 0x000fe2000001ff00 */
[----:B------:R-:W-:Y:S01]  /*30f0*/  CS2R R12, SRZ ;  /* 0x00000000000c7805 */ /* 0x000fe2000001ff00 */
[----:B------:R-:W-:Y:S01]  /*3100*/  CS2R R38, SRZ ;  /* 0x0000000000267805 */ /* 0x000fe2000001ff00 */
[----:B------:R-:W-:Y:S01]  /*3110*/  IMAD.X R3, R28, 0x1, R125, P0 ;  /* 0x000000011c037824 */ /* 0x000fe200000e067d */
[----:B------:R-:W-:Y:S01]  /*3120*/  IADD3 R2, P0, R94, R24, RZ ;  /* 0x000000185e027210 */ /* 0x000fe20007f1e0ff */
[----:B------:R-:W-:Y:S01]  /*3130*/  CS2R R14, SRZ ;  /* 0x00000000000e7805 */ /* 0x000fe2000001ff00 */
[----:B------:R-:W-:Y:S01]  /*3140*/  CS2R R40, SRZ ;  /* 0x0000000000287805 */ /* 0x000fe2000001ff00 */
[----:B------:R-:W-:Y:S01]  /*3150*/  CS2R R16, SRZ ;  /* 0x0000000000107805 */ /* 0x000fe2000001ff00 */
[----:B------:R-:W-:Y:S01]  /*3160*/  CS2R R42, SRZ ;  /* 0x00000000002a7805 */ /* 0x000fe2000001ff00 */
[----:B------:R-:W-:Y:S01]  /*3170*/  IMAD.X R5, R29, 0x1, R124, P0 ;  /* 0x000000011d057824 */ /* 0x000fe200000e067c */
[C---:B------:R-:W-:Y:S01]  /*3180*/  LEA R6, P0, R0.reuse, c[0x0][0x270], 0x1 ;  /* 0x00009c0000067a11 */ /* 0x040fe200078008ff */
[----:B------:R-:W-:Y:S01]  /*3190*/  CS2R R18, SRZ ;  /* 0x0000000000127805 */ /* 0x000fe2000001ff00 */
[----:B------:R-:W-:Y:S01]  /*31a0*/  CS2R R44, SRZ ;  /* 0x00000000002c7805 */ /* 0x000fe2000001ff00 */
[----:B------:R-:W-:Y:S01]  /*31b0*/  CS2R R20, SRZ ;  /* 0x0000000000147805 */ /* 0x000fe2000001ff00 */
[----:B------:R-:W-:Y:S02]  /*31c0*/  LEA.HI.X R7, R0, c[0x0][0x274], R3, 0x1, P0 ;  /* 0x00009d0000077a11 */ /* 0x000fe400000f0c03 */
[C---:B------:R-:W-:Y:S04]  /*31d0*/  LEA R4, P0, R2.reuse, c[0x0][0x288], 0x1 ;  /* 0x0000a20002047a11 */ /* 0x040fe800078008ff */
[----:B------:R-:W-:Y:S02]  /*31e0*/  LEA.HI.X R5, R2, c[0x0][0x28c], R5, 0x1, P0 ;  /* 0x0000a30002057a11 */ /* 0x000fe400000f0c05 */
[----:B------:R-:W-:Y:S01]  /*31f0*/  ISETP.GE.AND P0, PT, R106, c[0x0][0x27c], PT ;  /* 0x00009f006a007a0c */ /* 0x000fe20003f06270 */
[----:B------:R-:W-:Y:S11]  /*3200*/  CS2R R2, SRZ ;  /* 0x0000000000027805 */ /* 0x000ff6000001ff00 */
[----:B------:R-:W-:Y:S01]  /*3210*/  @!UPT UIADD3 URZ, URZ, URZ, URZ ;  /* 0x0000003f3f3ff290 */ /* 0x000fe2000fffe03f */
[----:B------:R1:W5:Y:S04]  /*3220*/  @!P0 LDG.E.64 R30, [R6.64] ;  /* 0x00000006061e8981 */ /* 0x000368000c1e1b00 */
[----:B------:R1:W5:Y:S01]  /*3230*/  @!P0 LDG.E.64 R2, [R4.64] ;  /* 0x0000000604028981 */ /* 0x000362000c1e1b00 */
[----:B------:R-:W-:Y:S11]  /*3240*/  ISETP.GE.AND P0, PT, R143, c[0x0][0x27c], PT ;  /* 0x00009f008f007a0c */ /* 0x000ff60003f06270 */
[----:B------:R-:W-:Y:S02]  /*3250*/  @!UPT UIADD3 URZ, URZ, URZ, URZ ;  /* 0x0000003f3f3ff290 */ /* 0x000fe4000fffe03f */
[----:B------:R1:W5:Y:S04]  /*3260*/  @!P0 LDG.E.64 R36, [R6.64+0x20] ;  /* 0x0000200606248981 */ /* 0x000368000c1e1b00 */
[----:B------:R1:W5:Y:S01]  /*3270*/  @!P0 LDG.E.64 R12, [R4.64+0x20] ;  /* 0x00002006040c8981 */ /* 0x000362000c1e1b00 */
        /* <DEDUP_REMOVED lines=15> */
[----:B------:R1:W5:Y:S02]  /*3370*/  @!P0 LDG.E.64 R20, [R4.64+0xa0] ;  /* 0x0000a00604148981 */ /* 0x000364000c1e1b00 */
.L_x_161:
[----:B------:R-:W-:Y:S05]  /*3380*/  BSYNC B0 ;  /* 0x0000000000007941 */ /* 0x000fea0003800000 */
.L_x_160:
[----:B------:R-:W-:-:S05]  /*3390*/  @P1 BRA `(.L_x_162) ;  /* 0x000033f000001947 */ /* 0x000fca0003800000 */
[----:B-----5:R-:W-:Y:S01]  /*33a0*/  MOV R0, R43 ;  /* 0x0000002b00007202 */ /* 0x020fe20000000f00 */
[----:B-1----:R-:W-:Y:S01]  /*33b0*/  IMAD.MOV.U32 R6, RZ, RZ, R44 ;  /* 0x000000ffff067224 */ /* 0x002fe200078e002c */
[----:B------:R-:W-:Y:S01]  /*33c0*/  ISETP.GE.AND P0, PT, R100, c[0x0][0x1d4], PT ;  /* 0x0000750064007a0c */ /* 0x000fe20003f06270 */
[----:B------:R-:W-:Y:S01]  /*33d0*/  IMAD.MOV.U32 R5, RZ, RZ, R45 ;  /* 0x000000ffff057224 */ /* 0x000fe200078e002d */
[----:B------:R-:W-:Y:S01]  /*33e0*/  BSSY B0, `(.L_x_163) ;  /* 0x0000054000007945 */ /* 0x000fe20003800000 */
[----:B------:R-:W-:Y:S03]  /*33f0*/  IMAD.MOV.U32 R4, RZ, RZ, R42 ;  /* 0x000000ffff047224 */ /* 0x000fe600078e002a */
[----:B------:R-:W-:Y:S01]  /*3400*/  PRMT R50, R6, 0x5410, R5 ;  /* 0x0000541006327816 */ /* 0x000fe20000000005 */
[----:B------:R-:W-:Y:S01]  /*3410*/  IMAD.MOV.U32 R6, RZ, RZ, R40 ;  /* 0x000000ffff067224 */ /* 0x000fe200078e0028 */
[----:B------:R-:W-:Y:S01]  /*3420*/  PRMT R49, R4, 0x5410, R0 ;  /* 0x0000541004317816 */ /* 0x000fe20000000000 */
[----:B------:R-:W-:Y:S01]  /*3430*/  IMAD.MOV.U32 R5, RZ, RZ, R41 ;  /* 0x000000ffff057224 */ /* 0x000fe200078e0029 */
[----:B------:R-:W-:Y:S01]  /*3440*/  MOV R4, R38 ;  /* 0x0000002600047202 */ /* 0x000fe20000000f00 */
        /* <DEDUP_REMOVED lines=11> */
[----:B------:R-:W-:Y:S02]  /*3500*/  MOV R6, R18 ;  /* 0x0000001200067202 */ /* 0x000fe40000000f00 */
[----:B------:R-:W-:Y:S02]  /*3510*/  MOV R0, R17 ;  /* 0x0000001100007202 */ /* 0x000fe40000000f00 */
[----:B------:R-:W-:Y:S01]  /*3520*/  PRMT R25, R6, 0x5410, R5 ;  /* 0x0000541006197816 */ /* 0x000fe20000000005 */
[----:B------:R-:W-:Y:S01]  /*3530*/  IMAD.MOV.U32 R6, RZ, RZ, R14 ;  /* 0x000000ffff067224 */ /* 0x000fe200078e000e */
[----:B------:R-:W-:Y:S01]  /*3540*/  PRMT R24, R4, 0x5410, R0 ;  /* 0x0000541004187816 */ /* 0x000fe20000000000 */
[----:B------:R-:W-:Y:S01]  /*3550*/  IMAD.MOV.U32 R5, RZ, RZ, R15 ;  /* 0x000000ffff057224 */ /* 0x000fe200078e000f */
[----:B------:R-:W-:Y:S01]  /*3560*/  MOV R4, R12 ;  /* 0x0000000c00047202 */ /* 0x000fe20000000f00 */
[----:B------:R-:W-:Y:S03]  /*3570*/  IMAD.MOV.U32 R0, RZ, RZ, R13 ;  /* 0x000000ffff007224 */ /* 0x000fe600078e000d */
[----:B------:R-:W-:Y:S02]  /*3580*/  PRMT R23, R6, 0x5410, R5 ;  /* 0x0000541006177816 */ /* 0x000fe40000000005 */
[----:B------:R-:W-:Y:S01]  /*3590*/  PRMT R22, R4, 0x5410, R0 ;  /* 0x0000541004167816 */ /* 0x000fe20000000000 */
[----:B------:R-:W-:-:S05]  /*35a0*/  @P0 BRA `(.L_x_164) ;  /* 0x0000037000000947 */ /* 0x000fca0003800000 */
[----:B------:R-:W-:Y:S01]  /*35b0*/  ISETP.GE.AND P0, PT, R106, c[0x0][0x27c], PT ;  /* 0x00009f006a007a0c */ /* 0x000fe20003f06270 */
[----:B------:R-:W1:Y:S01]  /*35c0*/  LDS.128 R8, [R213+0x6000] ;  /* 0x00600000d5087984 */ /* 0x000e620000000c00 */
[----:B------:R-:W-:Y:S02]  /*35d0*/  MOV R4, R2 ;  /* 0x0000000200047202 */ /* 0x000fe40000000f00 */
[----:B------:R-:W-:Y:S02]  /*35e0*/  MOV R32, R30 ;  /* 0x0000001e00207202 */ /* 0x000fe40000000f00 */
[----:B------:R-:W-:Y:S02]  /*35f0*/  MOV R6, R3 ;  /* 0x0000000300067202 */ /* 0x000fe40000000f00 */
[----:B------:R-:W-:Y:S05]  /*3600*/  MOV R34, R31 ;  /* 0x0000001f00227202 */ /* 0x000fea0000000f00 */
[--C-:B------:R-:W-:Y:S01]  /*3610*/  @!P0 SHF.R.U64 R5, R2, 0x10, R3.reuse ;  /* 0x0000001002058819 */ /* 0x100fe20000001203 */
[----:B------:R-:W-:Y:S01]  /*3620*/  @!P0 HADD2.F32 R4, -RZ, R4.H0_H0 ;  /* 0x20000004ff048230 */ /* 0x000fe20000004100 */
[----:B------:R-:W-:Y:S01]  /*3630*/  @!P0 SHF.R.U32.HI R7, RZ, 0x10, R3 ;  /* 0x00000010ff078819 */ /* 0x000fe20000011603 */
[----:B------:R-:W-:Y:S01]  /*3640*/  @!P0 HADD2.F32 R6, -RZ, R6.H0_H0 ;  /* 0x20000006ff068230 */ /* 0x000fe20000004100 */
[--C-:B------:R-:W-:Y:S01]  /*3650*/  @!P0 SHF.R.U64 R33, R30, 0x10, R31.reuse ;  /* 0x000000101e218819 */ /* 0x100fe2000000121f */
[----:B------:R-:W-:Y:S01]  /*3660*/  @!P0 HADD2.F32 R30, -RZ, R32.H0_H0 ;  /* 0x20000020ff1e8230 */ /* 0x000fe20000004100 */
[----:B------:R-:W-:Y:S01]  /*3670*/  @!P0 SHF.R.U32.HI R35, RZ, 0x10, R31 ;  /* 0x00000010ff238819 */ /* 0x000fe2000001161f */
[----:B------:R-:W-:Y:S02]  /*3680*/  @!P0 HADD2.F32 R5, -RZ, R5.H0_H0 ;  /* 0x20000005ff058230 */ /* 0x000fe40000004100 */
[----:B------:R-:W-:Y:S01]  /*3690*/  @!P0 HADD2.F32 R7, -RZ, R7.H0_H0 ;  /* 0x20000007ff078230 */ /* 0x000fe20000004100 */
[----:B-1----:R-:W-:Y:S01]  /*36a0*/  @!P0 IMAD.MOV.U32 R3, RZ, RZ, R9 ;  /* 0x000000ffff038224 */ /* 0x002fe200078e0009 */
[----:B------:R-:W-:Y:S04]  /*36b0*/  @!P0 MOV R0, R8 ;  /* 0x0000000800008202 */ /* 0x000fe80000000f00 */
[--C-:B------:R-:W-:Y:S02]  /*36c0*/  @!P0 HADD2.F32 R31, -RZ, R3.reuse.H1_H1 ;  /* 0x30000003ff1f8230 */ /* 0x100fe40000004100 */
[--C-:B------:R-:W-:Y:S02]  /*36d0*/  @!P0 HADD2.F32 R29, -RZ, R0.reuse.H1_H1 ;  /* 0x30000000ff1d8230 */ /* 0x100fe40000004100 */
[----:B------:R-:W-:Y:S02]  /*36e0*/  @!P0 HADD2.F32 R2, -RZ, R0.H0_H0 ;  /* 0x20000000ff028230 */ /* 0x000fe40000004100 */
[----:B------:R-:W-:Y:S01]  /*36f0*/  @!P0 HADD2.F32 R3, -RZ, R3.H0_H0 ;  /* 0x20000003ff038230 */ /* 0x000fe20000004100 */
[-C--:B------:R-:W-:Y:S02]  /*3700*/  @!P0 FMUL.FTZ R32, R29, R4.reuse ;  /* 0x000000041d208220 */ /* 0x080fe40000410000 */
[C---:B------:R-:W-:Y:S01]  /*3710*/  @!P0 FMUL.FTZ R0, R2.reuse, R4 ;  /* 0x0000000402008220 */ /* 0x040fe20000410000 */
[----:B------:R-:W-:Y:S01]  /*3720*/  @!P0 MOV R4, R10 ;  /* 0x0000000a00048202 */ /* 0x000fe20000000f00 */
[----:B------:R-:W-:Y:S01]  /*3730*/  @!P0 FFMA.FTZ R55, R2, R30, -R32 ;  /* 0x0000001e02378223 */ /* 0x000fe20000010820 */
[----:B------:R-:W-:Y:S01]  /*3740*/  @!P0 HADD2.F32 R32, -RZ, R33.H0_H0 ;  /* 0x20000021ff208230 */ /* 0x000fe20000004100 */
[-C--:B------:R-:W-:Y:S02]  /*3750*/  @!P0 FMUL.FTZ R33, R31, R5.reuse ;  /* 0x000000051f218220 */ /* 0x080fe40000410000 */
[C---:B------:R-:W-:Y:S02]  /*3760*/  @!P0 FMUL.FTZ R2, R3.reuse, R5 ;  /* 0x0000000503028220 */ /* 0x040fe40000410000 */
[----:B------:R-:W-:Y:S01]  /*3770*/  @!P0 FFMA.FTZ R54, R3, R32, -R33 ;  /* 0x0000002003368223 */ /* 0x000fe20000010821 */
[----:B------:R-:W-:Y:S01]  /*3780*/  @!P0 MOV R3, R11 ;  /* 0x0000000b00038202 */ /* 0x000fe20000000f00 */
[----:B------:R-:W-:Y:S01]  /*3790*/  @!P0 FFMA.FTZ R0, R29, R30, R0 ;  /* 0x0000001e1d008223 */ /* 0x000fe20000010000 */
[--C-:B------:R-:W-:Y:S01]  /*37a0*/  @!P0 HADD2.F32 R29, -RZ, R4.reuse.H1_H1 ;  /* 0x30000004ff1d8230 */ /* 0x100fe20000004100 */
[----:B------:R-:W-:Y:S01]  /*37b0*/  @!P0 FFMA.FTZ R2, R31, R32, R2 ;  /* 0x000000201f028223 */ /* 0x000fe20000010002 */
[----:B------:R-:W-:Y:S02]  /*37c0*/  @!P0 HADD2.F32 R4, -RZ, R4.H0_H0 ;  /* 0x20000004ff048230 */ /* 0x000fe40000004100 */
[--C-:B------:R-:W-:Y:S01]  /*37d0*/  @!P0 HADD2.F32 R5, -RZ, R3.reuse.H0_H0 ;  /* 0x20000003ff058230 */ /* 0x100fe20000004100 */
[----:B------:R-:W-:Y:S01]  /*37e0*/  @!P0 FMUL.FTZ R51, R29, R6 ;  /* 0x000000061d338220 */ /* 0x000fe20000410000 */
[----:B------:R-:W-:Y:S01]  /*37f0*/  @!P0 HADD2.F32 R30, -RZ, R34.H0_H0 ;  /* 0x20000022ff1e8230 */ /* 0x000fe20000004100 */
[----:B------:R-:W-:Y:S01]  /*3800*/  @!P0 F2FP.PACK_AB R2, R2, R54 ;  /* 0x000000360202823e */ /* 0x000fe200000000ff */
[----:B------:R-:W-:Y:S01]  /*3810*/  @!P0 HADD2.F32 R33, -RZ, R3.H1_H1 ;  /* 0x30000003ff218230 */ /* 0x000fe20000004100 */
[C---:B------:R-:W-:Y:S01]  /*3820*/  @!P0 FMUL.FTZ R3, R4.reuse, R6 ;  /* 0x0000000604038220 */ /* 0x040fe20000410000 */
[----:B------:R-:W-:Y:S01]  /*3830*/  @!P0 HADD2.F32 R34, -RZ, R35.H0_H0 ;  /* 0x20000023ff228230 */ /* 0x000fe20000004100 */
[----:B------:R-:W-:Y:S01]  /*3840*/  @!P0 FFMA.FTZ R51, R4, R30, -R51 ;  /* 0x0000001e04338223 */ /* 0x000fe20000010833 */
[----:B------:R-:W-:Y:S01]  /*3850*/  @!P0 MOV R9, R2 ;  /* 0x0000000200098202 */ /* 0x000fe20000000f00 */
[-C--:B------:R-:W-:Y:S02]  /*3860*/  @!P0 FMUL.FTZ R35, R33, R7.reuse ;  /* 0x0000000721238220 */ /* 0x080fe40000410000 */
[----:B------:R-:W-:Y:S02]  /*3870*/  @!P0 FMUL.FTZ R4, R5, R7 ;  /* 0x0000000705048220 */ /* 0x000fe40000410000 */
[----:B------:R-:W-:Y:S02]  /*3880*/  @!P0 FFMA.FTZ R3, R29, R30, R3 ;  /* 0x0000001e1d038223 */ /* 0x000fe40000010003 */
[-C--:B------:R-:W-:Y:S01]  /*3890*/  @!P0 FFMA.FTZ R35, R5, R34.reuse, -R35 ;  /* 0x0000002205238223 */ /* 0x080fe20000010823 */
[----:B------:R-:W-:Y:S01]  /*38a0*/  @!P0 F2FP.PACK_AB R5, R0, R55 ;  /* 0x000000370005823e */ /* 0x000fe200000000ff */
[----:B------:R-:W-:Y:S01]  /*38b0*/  @!P0 FFMA.FTZ R4, R33, R34, R4 ;  /* 0x0000002221048223 */ /* 0x000fe20000010004 */
[----:B------:R-:W-:Y:S03]  /*38c0*/  @!P0 F2FP.PACK_AB R3, R3, R51 ;  /* 0x000000330303823e */ /* 0x000fe600000000ff */
[----:B------:R-:W-:Y:S01]  /*38d0*/  @!P0 IMAD.MOV.U32 R8, RZ, RZ, R5 ;  /* 0x000000ffff088224 */ /* 0x000fe200078e0005 */
[----:B------:R-:W-:Y:S02]  /*38e0*/  @!P0 F2FP.PACK_AB R0, R4, R35 ;  /* 0x000000230400823e */ /* 0x000fe400000000ff */
[----:B------:R-:W-:Y:S02]  /*38f0*/  @!P0 MOV R10, R3 ;  /* 0x00000003000a8202 */ /* 0x000fe40000000f00 */
[----:B------:R-:W-:Y:S05]  /*3900*/  @!P0 MOV R11, R0 ;  /* 0x00000000000b8202 */ /* 0x000fea0000000f00 */
[----:B------:R1:W-:Y:S02]  /*3910*/  STG.E.128 [R52.64], R8 ;  /* 0x0000000834007986 */ /* 0x0003e4000c101d06 */
.L_x_164:
[----:B------:R-:W-:Y:S05]  /*3920*/  BSYNC B0 ;  /* 0x0000000000007941 */ /* 0x000fea0003800000 */
.L_x_163:
[----:B------:R-:W-:Y:S01]  /*3930*/  ISETP.GE.AND P0, PT, R26, c[0x0][0x1d4], PT ;  /* 0x000075001a007a0c */ /* 0x000fe20003f06270 */
[----:B------:R-:W-:Y:S01]  /*3940*/  @!UPT UIADD3 URZ, URZ, URZ, URZ ;  /* 0x0000003f3f3ff290 */ /* 0x000fe2000fffe03f */
[----:B------:R-:W-:Y:S11]  /*3950*/  BSSY B0, `(.L_x_165) ;  /* 0x0000036000007945 */ /* 0x000ff60003800000 */
[----:B------:R-:W-:-:S05]  /*3960*/  @P0 BRA `(.L_x_166) ;  /* 0x0000034000000947 */ /* 0x000fca0003800000 */
[----:B------:R-:W-:Y:S01]  /*3970*/  ISETP.GE.AND P0, PT, R143, c[0x0][0x27c], PT ;  /* 0x00009f008f007a0c */ /* 0x000fe20003f06270 */
[----:B-1----:R-:W1:Y:S11]  /*3980*/  LDS.128 R8, [R214+0x6000] ;  /* 0x00600000d6087984 */ /* 0x002e760000000c00 */
[----:B------:R-:W-:Y:S01]  /*3990*/  @!UPT UIADD3 URZ, URZ, URZ, URZ ;  /* 0x0000003f3f3ff290 */ /* 0x000fe2000fffe03f */
[----:B------:R-:W-:Y:S01]  /*39a0*/  @!P0 HADD2.F32 R0, -RZ, R22.H0_H0 ;  /* 0x20000016ff008230 */ /* 0x000fe20000004100 */
[--C-:B------:R-:W-:Y:S01]  /*39b0*/  @!P0 SHF.R.U64 R4, R12, 0x10, R13.reuse ;  /* 0x000000100c048819 */ /* 0x100fe2000000120d */
[----:B------:R-:W-:Y:S01]  /*39c0*/  @!P0 HADD2.F32 R6, -RZ, R46.H0_H0 ;  /* 0x2000002eff068230 */ /* 0x000fe20000004100 */
[----:B------:R-:W-:Y:S02]  /*39d0*/  @!P0 SHF.R.U32.HI R7, RZ, 0x10, R13 ;  /* 0x00000010ff078819 */ /* 0x000fe4000001160d */
[--C-:B------:R-:W-:Y:S01]  /*39e0*/  @!P0 SHF.R.U64 R13, R36, 0x10, R37.reuse ;  /* 0x00000010240d8819 */ /* 0x100fe20000001225 */
[----:B------:R-:W-:Y:S01]  /*39f0*/  @!P0 HADD2.F32 R4, -RZ, R4.H0_H0 ;  /* 0x20000004ff048230 */ /* 0x000fe20000004100 */
[----:B------:R-:W-:Y:S01]  /*3a00*/  @!P0 SHF.R.U32.HI R31, RZ, 0x10, R37 ;  /* 0x00000010ff1f8819 */ /* 0x000fe20000011625 */
[----:B------:R-:W-:Y:S02]  /*3a10*/  @!P0 HADD2.F32 R7, -RZ, R7.H0_H0 ;  /* 0x20000007ff078230 */ /* 0x000fe40000004100 */
[----:B------:R-:W-:Y:S02]  /*3a20*/  @!P0 HADD2.F32 R13, -RZ, R13.H0_H0 ;  /* 0x2000000dff0d8230 */ /* 0x000fe40000004100 */
[----:B------:R-:W-:Y:S01]  /*3a30*/  @!P0 HADD2.F32 R31, -RZ, R31.H0_H0 ;  /* 0x2000001fff1f8230 */ /* 0x000fe20000004100 */
[----:B-1----:R-:W-:Y:S02]  /*3a40*/  @!P0 MOV R2, R8 ;  /* 0x0000000800028202 */ /* 0x002fe40000000f00 */
[----:B------:R-:W-:Y:S03]  /*3a50*/  @!P0 MOV R3, R9 ;  /* 0x0000000900038202 */ /* 0x000fe60000000f00 */
[--C-:B------:R-:W-:Y:S02]  /*3a60*/  @!P0 HADD2.F32 R5, -RZ, R2.reuse.H1_H1 ;  /* 0x30000002ff058230 */ /* 0x100fe40000004100 */
[----:B------:R-:W-:Y:S02]  /*3a70*/  @!P0 HADD2.F32 R2, -RZ, R2.H0_H0 ;  /* 0x20000002ff028230 */ /* 0x000fe40000004100 */
[--C-:B------:R-:W-:Y:S01]  /*3a80*/  @!P0 HADD2.F32 R12, -RZ, R3.reuse.H1_H1 ;  /* 0x30000003ff0c8230 */ /* 0x100fe20000004100 */
[CC--:B------:R-:W-:Y:S01]  /*3a90*/  @!P0 FMUL.FTZ R29, R5.reuse, R0.reuse ;  /* 0x00000000051d8220 */ /* 0x0c0fe20000410000 */
[----:B------:R-:W-:Y:S01]  /*3aa0*/  @!P0 HADD2.F32 R3, -RZ, R3.H0_H0 ;  /* 0x20000003ff038230 */ /* 0x000fe20000004100 */
[C---:B------:R-:W-:Y:S02]  /*3ab0*/  @!P0 FMUL.FTZ R0, R2.reuse, R0 ;  /* 0x0000000002008220 */ /* 0x040fe40000410000 */
[-C--:B------:R-:W-:Y:S02]  /*3ac0*/  @!P0 FFMA.FTZ R34, R2, R6.reuse, -R29 ;  /* 0x0000000602228223 */ /* 0x080fe4000001081d */
[----:B------:R-:W-:Y:S01]  /*3ad0*/  @!P0 FFMA.FTZ R0, R5, R6, R0 ;  /* 0x0000000605008223 */ /* 0x000fe20000010000 */
[----:B------:R-:W-:Y:S01]  /*3ae0*/  @!P0 MOV R5, R10 ;  /* 0x0000000a00058202 */ /* 0x000fe20000000f00 */
[CC--:B------:R-:W-:Y:S02]  /*3af0*/  @!P0 FMUL.FTZ R29, R12.reuse, R4.reuse ;  /* 0x000000040c1d8220 */ /* 0x0c0fe40000410000 */
[C---:B------:R-:W-:Y:S01]  /*3b00*/  @!P0 FMUL.FTZ R2, R3.reuse, R4 ;  /* 0x0000000403028220 */ /* 0x040fe20000410000 */
[----:B------:R-:W-:Y:S01]  /*3b10*/  @!P0 MOV R4, R11 ;  /* 0x0000000b00048202 */ /* 0x000fe20000000f00 */
[-C--:B------:R-:W-:Y:S01]  /*3b20*/  @!P0 FFMA.FTZ R33, R3, R13.reuse, -R29 ;  /* 0x0000000d03218223 */ /* 0x080fe2000001081d */
[----:B------:R-:W-:Y:S01]  /*3b30*/  @!P0 HADD2.F32 R3, -RZ, R22.H1_H1 ;  /* 0x30000016ff038230 */ /* 0x000fe20000004100 */
[----:B------:R-:W-:Y:S01]  /*3b40*/  @!P0 FFMA.FTZ R2, R12, R13, R2 ;  /* 0x0000000d0c028223 */ /* 0x000fe20000010002 */
[--C-:B------:R-:W-:Y:S02]  /*3b50*/  @!P0 HADD2.F32 R22, -RZ, R5.reuse.H1_H1 ;  /* 0x30000005ff168230 */ /* 0x100fe40000004100 */
[----:B------:R-:W-:Y:S02]  /*3b60*/  @!P0 HADD2.F32 R6, -RZ, R5.H0_H0 ;  /* 0x20000005ff068230 */ /* 0x000fe40000004100 */
[----:B------:R-:W-:Y:S01]  /*3b70*/  @!P0 F2FP.PACK_AB R2, R2, R33 ;  /* 0x000000210202823e */ /* 0x000fe200000000ff */
[----:B------:R-:W-:Y:S02]  /*3b80*/  @!P0 HADD2.F32 R5, -RZ, R4.H0_H0 ;  /* 0x20000004ff058230 */ /* 0x000fe40000004100 */
[----:B------:R-:W-:Y:S01]  /*3b90*/  @!P0 HADD2.F32 R29, -RZ, R46.H1_H1 ;  /* 0x3000002eff1d8230 */ /* 0x000fe20000004100 */
[----:B------:R-:W-:Y:S01]  /*3ba0*/  @!P0 MOV R9, R2 ;  /* 0x0000000200098202 */ /* 0x000fe20000000f00 */
[----:B------:R-:W-:Y:S01]  /*3bb0*/  @!P0 HADD2.F32 R30, -RZ, R4.H1_H1 ;  /* 0x30000004ff1e8230 */ /* 0x000fe20000004100 */
[-C--:B------:R-:W-:Y:S02]  /*3bc0*/  @!P0 FMUL.FTZ R4, R22, R3.reuse ;  /* 0x0000000316048220 */ /* 0x080fe40000410000 */
[C---:B------:R-:W-:Y:S02]  /*3bd0*/  @!P0 FMUL.FTZ R3, R6.reuse, R3 ;  /* 0x0000000306038220 */ /* 0x040fe40000410000 */
[----:B------:R-:W-:Y:S02]  /*3be0*/  @!P0 FFMA.FTZ R6, R6, R29, -R4 ;  /* 0x0000001d06068223 */ /* 0x000fe40000010804 */
[CC--:B------:R-:W-:Y:S02]  /*3bf0*/  @!P0 FMUL.FTZ R4, R5.reuse, R7.reuse ;  /* 0x0000000705048220 */ /* 0x0c0fe40000410000 */
[----:B------:R-:W-:Y:S02]  /*3c00*/  @!P0 FMUL.FTZ R32, R30, R7 ;  /* 0x000000071e208220 */ /* 0x000fe40000410000 */
[----:B------:R-:W-:Y:S02]  /*3c10*/  @!P0 FFMA.FTZ R3, R22, R29, R3 ;  /* 0x0000001d16038223 */ /* 0x000fe40000010003 */
[-C--:B------:R-:W-:Y:S01]  /*3c20*/  @!P0 FFMA.FTZ R32, R5, R31.reuse, -R32 ;  /* 0x0000001f05208223 */ /* 0x080fe20000010820 */
[----:B------:R-:W-:Y:S01]  /*3c30*/  @!P0 F2FP.PACK_AB R5, R0, R34 ;  /* 0x000000220005823e */ /* 0x000fe200000000ff */
[----:B------:R-:W-:Y:S01]  /*3c40*/  @!P0 FFMA.FTZ R4, R30, R31, R4 ;  /* 0x0000001f1e048223 */ /* 0x000fe20000010004 */
[----:B------:R-:W-:Y:S02]  /*3c50*/  @!P0 F2FP.PACK_AB R3, R3, R6 ;  /* 0x000000060303823e */ /* 0x000fe400000000ff */
[----:B------:R-:W-:Y:S02]  /*3c60*/  @!P0 MOV R8, R5 ;  /* 0x0000000500088202 */ /* 0x000fe40000000f00 */
[----:B------:R-:W-:Y:S02]  /*3c70*/  @!P0 F2FP.PACK_AB R0, R4, R32 ;  /* 0x000000200400823e */ /* 0x000fe400000000ff */
[----:B------:R-:W-:Y:S02]  /*3c80*/  @!P0 MOV R10, R3 ;  /* 0x00000003000a8202 */ /* 0x000fe40000000f00 */
[----:B------:R-:W-:Y:S05]  /*3c90*/  @!P0 MOV R11, R0 ;  /* 0x00000000000b8202 */ /* 0x000fea0000000f00 */
[----:B------:R1:W-:Y:S02]  /*3ca0*/  STG.E.128 [R52.64+0x40], R8 ;  /* 0x0000400834007986 */ /* 0x0003e4000c101d06 */
.L_x_166:
[----:B------:R-:W-:Y:S05]  /*3cb0*/  BSYNC B0 ;  /* 0x0000000000007941 */ /* 0x000fea0003800000 */
.L_x_165:
        /* <DEDUP_REMOVED lines=8> */
[----:B------:R-:W-:Y:S01]  /*3d40*/  @!P0 SHF.R.U64 R4, R14, 0x10, R15 ;  /* 0x000000100e048819 */ /* 0x000fe2000000120f */
[----:B------:R-:W-:Y:S01]  /*3d50*/  @!P0 HADD2.F32 R6, -RZ, R47.H0_H0 ;  /* 0x2000002fff068230 */ /* 0x000fe20000004100 */
[----:B------:R-:W-:Y:S02]  /*3d60*/  @!P0 SHF.R.U64 R13, R38, 0x10, R39 ;  /* 0x00000010260d8819 */ /* 0x000fe40000001227 */
[----:B------:R-:W-:Y:S01]  /*3d70*/  @!P0 SHF.R.U32.HI R7, RZ, 0x10, R15 ;  /* 0x00000010ff078819 */ /* 0x000fe2000001160f */
[----:B------:R-:W-:Y:S01]  /*3d80*/  @!P0 HADD2.F32 R4, -RZ, R4.H0_H0 ;  /* 0x20000004ff048230 */ /* 0x000fe20000004100 */
[----:B------:R-:W-:Y:S01]  /*3d90*/  @!P0 SHF.R.U32.HI R29, RZ, 0x10, R39 ;  /* 0x00000010ff1d8819 */ /* 0x000fe20000011627 */
[----:B------:R-:W-:Y:S02]  /*3da0*/  @!P0 HADD2.F32 R13, -RZ, R13.H0_H0 ;  /* 0x2000000dff0d8230 */ /* 0x000fe40000004100 */
[----:B------:R-:W-:Y:S02]  /*3db0*/  @!P0 HADD2.F32 R15, -RZ, R47.H1_H1 ;  /* 0x3000002fff0f8230 */ /* 0x000fe40000004100 */
        /* <DEDUP_REMOVED lines=18> */
[----:B------:R-:W-:Y:S02]  /*3ee0*/  @!P0 HADD2.F32 R3, -RZ, R23.H1_H1 ;  /* 0x30000017ff038230 */ /* 0x000fe40000004100 */
[----:B------:R-:W-:Y:S02]  /*3ef0*/  @!P0 HADD2.F32 R6, -RZ, R5.H0_H0 ;  /* 0x20000005ff068230 */ /* 0x000fe40000004100 */
[----:B------:R-:W-:Y:S01]  /*3f00*/  @!P0 F2FP.PACK_AB R2, R2, R30 ;  /* 0x0000001e0202823e */ /* 0x000fe200000000ff */
[--C-:B------:R-:W-:Y:S02]  /*3f10*/  @!P0 HADD2.F32 R5, -RZ, R4.reuse.H0_H0 ;  /* 0x20000004ff058230 */ /* 0x100fe40000004100 */
[----:B------:R-:W-:Y:S01]  /*3f20*/  @!P0 HADD2.F32 R22, -RZ, R4.H1_H1 ;  /* 0x30000004ff168230 */ /* 0x000fe20000004100 */
[-C--:B------:R-:W-:Y:S01]  /*3f30*/  @!P0 FMUL.FTZ R4, R14, R3.reuse ;  /* 0x000000030e048220 */ /* 0x080fe20000410000 */
[----:B------:R-:W-:Y:S01]  /*3f40*/  @!P0 MOV R9, R2 ;  /* 0x0000000200098202 */ /* 0x000fe20000000f00 */
[C---:B------:R-:W-:Y:S01]  /*3f50*/  @!P0 FMUL.FTZ R3, R6.reuse, R3 ;  /* 0x0000000306038220 */ /* 0x040fe20000410000 */
[----:B------:R-:W-:Y:S01]  /*3f60*/  @!P0 HADD2.F32 R23, -RZ, R29.H0_H0 ;  /* 0x2000001dff178230 */ /* 0x000fe20000004100 */
[----:B------:R-:W-:Y:S02]  /*3f70*/  @!P0 FFMA.FTZ R6, R6, R15, -R4 ;  /* 0x0000000f06068223 */ /* 0x000fe40000010804 */
[CC--:B------:R-:W-:Y:S02]  /*3f80*/  @!P0 FMUL.FTZ R4, R5.reuse, R7.reuse ;  /* 0x0000000705048220 */ /* 0x0c0fe40000410000 */
[----:B------:R-:W-:Y:S02]  /*3f90*/  @!P0 FMUL.FTZ R29, R22, R7 ;  /* 0x00000007161d8220 */ /* 0x000fe40000410000 */
[----:B------:R-:W-:Y:S02]  /*3fa0*/  @!P0 FFMA.FTZ R3, R14, R15, R3 ;  /* 0x0000000f0e038223 */ /* 0x000fe40000010003 */
[----:B------:R-:W-:Y:S01]  /*3fb0*/  @!P0 FFMA.FTZ R29, R5, R23, -R29 ;  /* 0x00000017051d8223 */ /* 0x000fe2000001081d */
        /* <DEDUP_REMOVED lines=8> */
.L_x_168:
[----:B------:R-:W-:Y:S05]  /*4040*/  BSYNC B0 ;  /* 0x0000000000007941 */ /* 0x000fea0003800000 */
.L_x_167:
[----:B------:R-:W-:Y:S01]  /*4050*/  IADD3 R0, R100, 0x60, RZ ;  /* 0x0000006064007810 */ /* 0x000fe20007ffe0ff */
[----:B------:R-:W-:Y:S03]  /*4060*/  BSSY B0, `(.L_x_169) ;  /* 0x0000038000007945 */ /* 0x000fe60003800000 */
[----:B------:R-:W-:Y:S11]  /*4070*/  ISETP.GE.AND P0, PT, R0, c[0x0][0x1d4], PT ;  /* 0x0000750000007a0c */ /* 0x000ff60003f06270 */
[----:B------:R-:W-:Y:S02]  /*4080*/  @!UPT UIADD3 URZ, URZ, URZ, URZ ;  /* 0x0000003f3f3ff290 */ /* 0x000fe4000fffe03f */
[----:B------:R-:W-:-:S05]  /*4090*/  @P0 BRA `(.L_x_170) ;  /* 0x0000034000000947 */ /* 0x000fca0003800000 */
[----:B------:R-:W-:Y:S01]  /*40a0*/  ISETP.GE.AND P0, PT, R142, c[0x0][0x27c], PT ;  /* 0x00009f008e007a0c */ /* 0x000fe20003f06270 */
[----:B-1----:R-:W1:Y:S11]  /*40b0*/  LDS.128 R8, [R214+0x8000] ;  /* 0x00800000d6087984 */ /* 0x002e760000000c00 */
[----:B------:R-:W-:Y:S01]  /*40c0*/  @!UPT UIADD3 URZ, URZ, URZ, URZ ;  /* 0x0000003f3f3ff290 */ /* 0x000fe2000fffe03f */
[----:B------:R-:W-:Y:S01]  /*40d0*/  @!P0 HADD2.F32 R0, -RZ, R24.H0_H0 ;  /* 0x20000018ff008230 */ /* 0x000fe20000004100 */
[----:B------:R-:W-:Y:S01]  /*40e0*/  @!P0 SHF.R.U64 R4, R16, 0x10, R17 ;  /* 0x0000001010048819 */ /* 0x000fe20000001211 */
[--C-:B------:R-:W-:Y:S01]  /*40f0*/  @!P0 HADD2.F32 R6, -RZ, R48.reuse.H0_H0 ;  /* 0x20000030ff068230 */ /* 0x100fe20000004100 */
[----:B------:R-:W-:Y:S01]  /*4100*/  @!P0 SHF.R.U64 R13, R40, 0x10, R41 ;  /* 0x00000010280d8819 */ /* 0x000fe20000001229 */
[----:B------:R-:W-:Y:S01]  /*4110*/  @!P0 HADD2.F32 R15, -RZ, R48.H1_H1 ;  /* 0x30000030ff0f8230 */ /* 0x000fe20000004100 */
[----:B------:R-:W-:Y:S01]  /*4120*/  @!P0 SHF.R.U32.HI R7, RZ, 0x10, R17 ;  /* 0x00000010ff078819 */ /* 0x000fe20000011611 */
        /* <DEDUP_REMOVED lines=20> */
[--C-:B------:R-:W-:Y:S01]  /*4270*/  @!P0 HADD2.F32 R14, -RZ, R5.reuse.H1_H1 ;  /* 0x30000005ff0e8230 */ /* 0x100fe20000004100 */
        /* <DEDUP_REMOVED lines=8> */
[C---:B------:R-:W-:Y:S02]  /*4300*/  @!P0 FMUL.FTZ R3, R6.reuse, R3 ;  /* 0x0000000306038220 */ /* 0x040fe40000410000 */
        /* <DEDUP_REMOVED lines=13> */
.L_x_170:
[----:B------:R-:W-:Y:S05]  /*43e0*/  BSYNC B0 ;  /* 0x0000000000007941 */ /* 0x000fea0003800000 */
.L_x_169:
        /* <DEDUP_REMOVED lines=57> */
.L_x_172:
[----:B------:R-:W-:Y:S05]  /*4780*/  BSYNC B0 ;  /* 0x0000000000007941 */ /* 0x000fea0003800000 */
.L_x_171:
[----:B------:R-:W-:Y:S04]  /*4790*/  IADD3 R0, R100, 0xa0, RZ ;  /* 0x000000a064007810 */ /* 0x000fe80007ffe0ff */
        /* <DEDUP_REMOVED lines=54> */
[----:B------:R1:W-:Y:S01]  /*4b00*/  STG.E.128 [R52.64+0x140], R8 ;  /* 0x0001400834007986 */ /* 0x0003e2000c101d06 */
[----:B------:R-:W-:-:S05]  /*4b10*/  BRA `(.L_x_162) ;  /* 0x00001c7000007947 */ /* 0x000fca0003800000 */
.L_x_159:
        /* <DEDUP_REMOVED lines=37> */
[----:B------:R1:W5:Y:S04]  /*4d70*/  @!P0 LDG.E.128 R32, [R8.64] ;  /* 0x0000000608208981 */ /* 0x000368000c1e1d00 */
[----:B------:R1:W5:Y:S01]  /*4d80*/  @!P0 LDG.E.128 R4, [R2.64] ;  /* 0x0000000602048981 */ /* 0x000362000c1e1d00 */
[----:B------:R-:W-:Y:S11]  /*4d90*/  ISETP.GE.AND P0, PT, R26, c[0x0][0x27c], PT ;  /* 0x00009f001a007a0c */ /* 0x000ff60003f06270 */
[----:B------:R-:W-:Y:S02]  /*4da0*/  @!UPT UIADD3 URZ, URZ, URZ, URZ ;  /* 0x0000003f3f3ff290 */ /* 0x000fe4000fffe03f */
[----:B------:R1:W5:Y:S04]  /*4db0*/  @!P0 LDG.E.128 R44, [R8.64+0x40] ;  /* 0x00004006082c8981 */ /* 0x000368000c1e1d00 */
[----:B------:R1:W5:Y:S01]  /*4dc0*/  @!P0 LDG.E.128 R12, [R2.64+0x40] ;  /* 0x00004006020c8981 */ /* 0x000362000c1e1d00 */
[----:B------:R-:W-:Y:S11]  /*4dd0*/  ISETP.GE.AND P0, PT, R27, c[0x0][0x27c], PT ;  /* 0x00009f001b007a0c */ /* 0x000ff60003f06270 */
[----:B------:R-:W-:Y:S02]  /*4de0*/  @!UPT UIADD3 URZ, URZ, URZ, URZ ;  /* 0x0000003f3f3ff290 */ /* 0x000fe4000fffe03f */
[----:B------:R1:W5:Y:S04]  /*4df0*/  @!P0 LDG.E.128 R52, [R8.64+0x80] ;  /* 0x0000800608348981 */ /* 0x000368000c1e1d00 */
[----:B------:R1:W5:Y:S02]  /*4e00*/  @!P0 LDG.E.128 R20, [R2.64+0x80] ;  /* 0x0000800602148981 */ /* 0x000364000c1e1d00 */
.L_x_174:
[----:B------:R-:W-:Y:S05]  /*4e10*/  BSYNC B0 ;  /* 0x0000000000007941 */ /* 0x000fea0003800000 */
.L_x_173:
[----:B------:R-:W-:Y:S04]  /*4e20*/  IADD3 R69, P0, R156, R10, RZ ;  /* 0x0000000a9c457210 */ /* 0x000fe80007f1e0ff */
[----:B------:R-:W-:Y:S01]  /*4e30*/  IADD3.X R68, R16, R131, RZ, P0, !PT ;  /* 0x0000008310447210 */ /* 0x000fe200007fe4ff */
        /* <DEDUP_REMOVED lines=25> */
[----:B------:R-:W-:Y:S02]  /*4fd0*/  PRMT R29, R3, 0x5410, R8 ;  /* 0x00005410031d7816 */ /* 0x000fe40000000008 */
[----:B------:R-:W-:Y:S01]  /*4fe0*/  PRMT R28, R2, 0x5410, R0 ;  /* 0x00005410021c7816 */ /* 0x000fe20000000000 */
[----:B------:R-:W-:-:S05]  /*4ff0*/  @P0 BRA `(.L_x_176) ;  /* 0x0000077000000947 */ /* 0x000fca0003800000 */
[----:B------:R-:W-:Y:S01]  /*5000*/  IMAD.MOV.U32 R36, RZ, RZ, R33 ;  /* 0x000000ffff247224 */ /* 0x000fe200078e0021 */
[----:B------:R-:W-:Y:S01]  /*5010*/  ISETP.GE.AND P2, PT, R84, c[0x0][0x1d4], PT ;  /* 0x0000750054007a0c */ /* 0x000fe20003f46270 */
[----:B------:R-:W1:Y:S01]  /*5020*/  LDS.128 R48, [R112+0x6100] ;  /* 0x0061000070307984 */ /* 0x000e620000000c00 */
[-C--:B------:R-:W-:Y:S01]  /*5030*/  IADD3 R0, P1, P0, R76, R69.reuse, R108 ;  /* 0x000000454c007210 */ /* 0x080fe2000783e06c */
[----:B------:R-:W-:Y:S01]  /*5040*/  IMAD.MOV.U32 R24, RZ, RZ, R7 ;  /* 0x000000ffff187224 */ /* 0x000fe200078e0007 */
[----:B------:R-:W-:Y:S01]  /*5050*/  MOV R10, R6 ;  /* 0x00000006000a7202 */ /* 0x000fe20000000f00 */
[----:B------:R-:W-:Y:S01]  /*5060*/  IMAD.MOV.U32 R56, RZ, RZ, R35 ;  /* 0x000000ffff387224 */ /* 0x000fe200078e0023 */
[----:B------:R-:W-:Y:S02]  /*5070*/  IADD3.X R3, R78, R68, R120, P1, P0 ;  /* 0x000000444e037210 */ /* 0x000fe40000fe0478 */
[----:B------:R-:W-:Y:S01]  /*5080*/  MOV R41, R34 ;  /* 0x0000002200297202 */ /* 0x000fe20000000f00 */
[----:B------:R-:W2:Y:S04]  /*5090*/  LDS.128 R16, [R122+0x6100] ;  /* 0x006100007a107984 */ /* 0x000ea80000000c00 */
[----:B------:R-:W-:Y:S04]  /*50a0*/  @!P2 IADD3 R2, P1, P0, R76, R69, R84 ;  /* 0x000000454c02a210 */ /* 0x000fe8000783e054 */
[----:B------:R-:W-:Y:S02]  /*50b0*/  @!P2 IADD3.X R8, R78, R68, R115, P1, P0 ;  /* 0x000000444e08a210 */ /* 0x000fe40000fe0473 */
[C---:B------:R-:W-:Y:S04]  /*50c0*/  LEA R66, P0, R0.reuse, c[0x0][0x1c8], 0x1 ;  /* 0x0000720000427a11 */ /* 0x040fe800078008ff */
[----:B------:R-:W-:Y:S02]  /*50d0*/  LEA.HI.X R67, R0, c[0x0][0x1cc], R3, 0x1, P0 ;  /* 0x0000730000437a11 */ /* 0x000fe400000f0c03 */
[C---:B------:R-:W-:Y:S02]  /*50e0*/  @!P2 LEA R64, P0, R2.reuse, c[0x0][0x1c8], 0x1 ;  /* 0x000072000240aa11 */ /* 0x040fe400078008ff */
[----:B------:R-:W-:Y:S02]  /*50f0*/  MOV R0, R4 ;  /* 0x0000000400007202 */ /* 0x000fe40000000f00 */
[----:B------:R-:W-:Y:S01]  /*5100*/  @!P2 LEA.HI.X R65, R2, c[0x0][0x1cc], R8, 0x1, P0 ;  /* 0x000073000241aa11 */ /* 0x000fe200000f0c08 */
[----:B------:R-:W-:Y:S01]  /*5110*/  IMAD.MOV.U32 R2, RZ, RZ, R5 ;  /* 0x000000ffff027224 */ /* 0x000fe200078e0005 */
[----:B------:R-:W-:Y:S11]  /*5120*/  ISETP.GE.AND P0, PT, R100, c[0x0][0x27c], PT ;  /* 0x00009f0064007a0c */ /* 0x000ff60003f06270 */
[----:B------:R-:W-:Y:S02]  /*5130*/  @!UPT UIADD3 URZ, URZ, URZ, URZ ;  /* 0x0000003f3f3ff290 */ /* 0x000fe4000fffe03f */
[--C-:B------:R-:W-:Y:S01]  /*5140*/  @!P0 SHF.R.U32.HI R37, RZ, 0x10, R33.reuse ;  /* 0x00000010ff258819 */ /* 0x100fe20000011621 */
[----:B------:R-:W-:Y:S01]  /*5150*/  @!P0 HADD2.F32 R3, -RZ, R2.H0_H0 ;  /* 0x20000002ff038230 */ /* 0x000fe20000004100 */
[----:B------:R-:W-:Y:S01]  /*5160*/  @!P0 SHF.R.U64 R39, R32, 0x10, R33 ;  /* 0x0000001020278819 */ /* 0x000fe20000001221 */
[----:B------:R-:W-:Y:S01]  /*5170*/  @!P0 HADD2.F32 R0, -RZ, R0.H0_H0 ;  /* 0x20000000ff008230 */ /* 0x000fe20000004100 */
[--C-:B------:R-:W-:Y:S01]  /*5180*/  @!P0 SHF.R.U32.HI R9, RZ, 0x10, R5.reuse ;  /* 0x00000010ff098819 */ /* 0x100fe20000011605 */
[----:B------:R-:W-:Y:S01]  /*5190*/  @!P0 HADD2.F32 R37, -RZ, R37.H0_H0 ;  /* 0x20000025ff258230 */ /* 0x000fe20000004100 */
[----:B-1----:R-:W-:Y:S02]  /*51a0*/  @!P0 MOV R33, R49 ;  /* 0x0000003100218202 */ /* 0x002fe40000000f00 */
[----:B------:R-:W-:Y:S02]  /*51b0*/  @!P0 MOV R38, R48 ;  /* 0x0000003000268202 */ /* 0x000fe40000000f00 */
[----:B------:R-:W-:Y:S02]  /*51c0*/  @!P0 SHF.R.U64 R8, R4, 0x10, R5 ;  /* 0x0000001004088819 */ /* 0x000fe40000001205 */
[----:B--2---:R-:W-:Y:S02]  /*51d0*/  @!P0 MOV R5, R17 ;  /* 0x0000001100058202 */ /* 0x004fe40000000f00 */
[----:B------:R-:W-:Y:S01]  /*51e0*/  @!P0 SHF.R.U64 R11, R6, 0x10, R7 ;  /* 0x00000010060b8819 */ /* 0x000fe20000001207 */
[----:B------:R-:W-:Y:S01]  /*51f0*/  @!P0 IMAD.MOV.U32 R6, RZ, RZ, R16 ;  /* 0x000000ffff068224 */ /* 0x000fe200078e0010 */
[----:B------:R-:W-:Y:S02]  /*5200*/  MOV R4, R32 ;  /* 0x0000002000047202 */ /* 0x000fe40000000f00 */
[----:B------:R-:W-:Y:S01]  /*5210*/  @!P0 SHF.R.U64 R42, R34, 0x10, R35 ;  /* 0x00000010222a8819 */ /* 0x000fe20000001223 */
[----:B------:R-:W-:Y:S01]  /*5220*/  @!P0 HADD2.F32 R34, -RZ, R33.H0_H0 ;  /* 0x20000021ff228230 */ /* 0x000fe20000004100 */
[----:B------:R-:W-:Y:S01]  /*5230*/  @!P0 SHF.R.U32.HI R25, RZ, 0x10, R7 ;  /* 0x00000010ff198819 */ /* 0x000fe20000011607 */
[----:B------:R-:W-:Y:S01]  /*5240*/  @!P0 HADD2.F32 R7, -RZ, R38.H0_H0 ;  /* 0x20000026ff078230 */ /* 0x000fe20000004100 */
[----:B------:R-:W-:Y:S01]  /*5250*/  @!P0 SHF.R.U32.HI R57, RZ, 0x10, R35 ;  /* 0x00000010ff398819 */ /* 0x000fe20000011623 */
[----:B------:R-:W-:Y:S01]  /*5260*/  @!P0 HADD2.F32 R2, -RZ, R6.H0_H0 ;  /* 0x20000006ff028230 */ /* 0x000fe20000004100 */
[----:B------:R-:W-:Y:S01]  /*5270*/  @!P0 MOV R43, R51 ;  /* 0x00000033002b8202 */ /* 0x000fe20000000f00 */
[----:B------:R-:W-:Y:S01]  /*5280*/  @!P0 HADD2.F32 R32, -RZ, R4.H0_H0 ;  /* 0x20000004ff208230 */ /* 0x000fe20000004100 */
[CC--:B------:R-:W-:Y:S01]  /*5290*/  @!P0 FMUL.FTZ R40, R7.reuse, R0.reuse ;  /* 0x0000000007288220 */ /* 0x0c0fe20000410000 */
[----:B------:R-:W-:Y:S01]  /*52a0*/  @!P0 HADD2.F32 R4, -RZ, R5.H0_H0 ;  /* 0x20000005ff048230 */ /* 0x000fe20000004100 */
[----:B------:R-:W-:Y:S01]  /*52b0*/  @!P0 FMUL.FTZ R0, R2, R0 ;  /* 0x0000000002008220 */ /* 0x000fe20000410000 */
[----:B------:R-:W-:Y:S01]  /*52c0*/  @!P0 HADD2.F32 R35, -RZ, R36.H0_H0 ;  /* 0x20000024ff238230 */ /* 0x000fe20000004100 */
[-C--:B------:R-:W-:Y:S02]  /*52d0*/  @!P0 FMUL.FTZ R36, R34, R3.reuse ;  /* 0x0000000322248220 */ /* 0x080fe40000410000 */
[C---:B------:R-:W-:Y:S02]  /*52e0*/  @!P0 FMUL.FTZ R3, R4.reuse, R3 ;  /* 0x0000000304038220 */ /* 0x040fe40000410000 */
[----:B------:R-:W-:Y:S01]  /*52f0*/  @!P0 FFMA.FTZ R74, R4, R35, -R36 ;  /* 0x00000023044a8223 */ /* 0x000fe20000010824 */
[----:B------:R-:W-:Y:S01]  /*5300*/  @!P0 HADD2.F32 R4, -RZ, R9.H0_H0 ;  /* 0x20000009ff048230 */ /* 0x000fe20000004100 */
[-C--:B------:R-:W-:Y:S01]  /*5310*/  @!P0 FFMA.FTZ R75, R2, R32.reuse, -R40 ;  /* 0x00000020024b8223 */ /* 0x080fe20000010828 */
[----:B------:R-:W-:Y:S01]  /*5320*/  @!P0 HADD2.F32 R36, -RZ, R33.H1_H1 ;  /* 0x30000021ff248230 */ /* 0x000fe20000004100 */
[----:B------:R-:W-:Y:S01]  /*5330*/  @!P0 FFMA.FTZ R0, R7, R32, R0 ;  /* 0x0000002007008223 */ /* 0x000fe20000010000 */
[----:B------:R-:W-:Y:S02]  /*5340*/  @!P0 HADD2.F32 R32, -RZ, R38.H1_H1 ;  /* 0x30000026ff208230 */ /* 0x000fe40000004100 */
[----:B------:R-:W-:Y:S01]  /*5350*/  @!P0 HADD2.F32 R7, -RZ, R8.H0_H0 ;  /* 0x20000008ff078230 */ /* 0x000fe20000004100 */
[-C--:B------:R-:W-:Y:S01]  /*5360*/  @!P0 FMUL.FTZ R8, R36, R4.reuse ;  /* 0x0000000424088220 */ /* 0x080fe20000410000 */
[----:B------:R-:W-:Y:S02]  /*5370*/  @!P0 HADD2.F32 R2, -RZ, R5.H1_H1 ;  /* 0x30000005ff028230 */ /* 0x000fe40000004100 */
[----:B------:R-:W-:Y:S01]  /*5380*/  @!P0 HADD2.F32 R5, -RZ, R6.H1_H1 ;  /* 0x30000006ff058230 */ /* 0x000fe20000004100 */
[----:B------:R-:W-:Y:S01]  /*5390*/  @!P0 FMUL.FTZ R6, R32, R7 ;  /* 0x0000000720068220 */ /* 0x000fe20000410000 */
[----:B------:R-:W-:Y:S01]  /*53a0*/  @!P0 HADD2.F32 R33, -RZ, R39.H0_H0 ;  /* 0x20000027ff218230 */ /* 0x000fe20000004100 */
[C---:B------:R-:W-:Y:S01]  /*53b0*/  @!P0 FFMA.FTZ R73, R2.reuse, R37, -R8 ;  /* 0x0000002502498223 */ /* 0x040fe20000010808 */
[----:B------:R-:W-:Y:S01]  /*53c0*/  @!P0 HADD2.F32 R9, -RZ, R10.H0_H0 ;  /* 0x2000000aff098230 */ /* 0x000fe20000004100 */
[----:B------:R-:W-:Y:S01]  /*53d0*/  @!P0 IMAD.MOV.U32 R8, RZ, RZ, R50 ;  /* 0x000000ffff088224 */ /* 0x000fe200078e0032 */
[----:B------:R-:W-:Y:S01]  /*53e0*/  @!P0 HADD2.F32 R39, -RZ, R41.H0_H0 ;  /* 0x20000029ff278230 */ /* 0x000fe20000004100 */
[----:B------:R-:W-:Y:S01]  /*53f0*/  @!P0 FMUL.FTZ R4, R2, R4 ;  /* 0x0000000402048220 */ /* 0x000fe20000410000 */
[----:B------:R-:W-:Y:S01]  /*5400*/  @!P0 HADD2.F32 R41, -RZ, R42.H0_H0 ;  /* 0x2000002aff298230 */ /* 0x000fe20000004100 */
[C---:B------:R-:W-:Y:S01]  /*5410*/  @!P0 FMUL.FTZ R2, R5.reuse, R7 ;  /* 0x0000000705028220 */ /* 0x040fe20000410000 */
[--C-:B------:R-:W-:Y:S01]  /*5420*/  @!P0 HADD2.F32 R40, -RZ, R8.reuse.H1_H1 ;  /* 0x30000008ff288230 */ /* 0x100fe20000004100 */
[-C--:B------:R-:W-:Y:S01]  /*5430*/  @!P0 FFMA.FTZ R72, R5, R33.reuse, -R6 ;  /* 0x0000002105488223 */ /* 0x080fe20000010806 */
[----:B------:R-:W-:Y:S01]  /*5440*/  @!P0 MOV R5, R18 ;  /* 0x0000001200058202 */ /* 0x000fe20000000f00 */
[----:B------:R-:W-:Y:S01]  /*5450*/  @!P0 FFMA.FTZ R2, R32, R33, R2 ;  /* 0x0000002120028223 */ /* 0x000fe20000010002 */
[----:B------:R-:W-:Y:S01]  /*5460*/  @!P0 HADD2.F32 R6, -RZ, R11.H0_H0 ;  /* 0x2000000bff068230 */ /* 0x000fe20000004100 */
[----:B------:R-:W-:Y:S01]  /*5470*/  @!P0 FFMA.FTZ R3, R34, R35, R3 ;  /* 0x0000002322038223 */ /* 0x000fe20000010003 */
[----:B------:R-:W-:Y:S01]  /*5480*/  @!P0 HADD2.F32 R38, -RZ, R8.H0_H0 ;  /* 0x20000008ff268230 */ /* 0x000fe20000004100 */
[----:B------:R-:W-:Y:S01]  /*5490*/  @!P0 FFMA.FTZ R4, R36, R37, R4 ;  /* 0x0000002524048223 */ /* 0x000fe20000010004 */
[--C-:B------:R-:W-:Y:S01]  /*54a0*/  @!P0 HADD2.F32 R7, -RZ, R5.reuse.H1_H1 ;  /* 0x30000005ff078230 */ /* 0x100fe20000004100 */
[-C--:B------:R-:W-:Y:S01]  /*54b0*/  @!P0 FMUL.FTZ R10, R40, R6.reuse ;  /* 0x00000006280a8220 */ /* 0x080fe20000410000 */
[----:B------:R-:W-:Y:S01]  /*54c0*/  @!P0 HADD2.F32 R8, -RZ, R5.H0_H0 ;  /* 0x20000005ff088230 */ /* 0x000fe20000004100 */
[----:B------:R-:W-:Y:S01]  /*54d0*/  @!P0 FMUL.FTZ R11, R38, R9 ;  /* 0x00000009260b8220 */ /* 0x000fe20000410000 */
[----:B------:R-:W-:Y:S01]  /*54e0*/  @!P0 F2FP.PACK_AB R3, R4, R3 ;  /* 0x000000030403823e */ /* 0x000fe200000000ff */
[C---:B------:R-:W-:Y:S01]  /*54f0*/  @!P0 FMUL.FTZ R6, R7.reuse, R6 ;  /* 0x0000000607068220 */ /* 0x040fe20000410000 */
[----:B------:R-:W-:Y:S01]  /*5500*/  @!P0 HADD2.F32 R42, -RZ, R56.H0_H0 ;  /* 0x20000038ff2a8230 */ /* 0x000fe20000004100 */
[----:B------:R-:W-:Y:S01]  /*5510*/  @!P0 FFMA.FTZ R71, R7, R41, -R10 ;  /* 0x0000002907478223 */ /* 0x000fe2000001080a */
[----:B------:R-:W-:Y:S01]  /*5520*/  @!P0 HADD2.F32 R10, -RZ, R24.H0_H0 ;  /* 0x20000018ff0a8230 */ /* 0x000fe20000004100 */
[----:B------:R-:W-:Y:S01]  /*5530*/  @!P0 IMAD.MOV.U32 R7, RZ, RZ, R19 ;  /* 0x000000ffff078224 */ /* 0x000fe200078e0013 */
[----:B------:R-:W-:Y:S01]  /*5540*/  @!P0 HADD2.F32 R24, -RZ, R43.H0_H0 ;  /* 0x2000002bff188230 */ /* 0x000fe20000004100 */
[C---:B------:R-:W-:Y:S01]  /*5550*/  @!P0 FFMA.FTZ R70, R8.reuse, R39, -R11 ;  /* 0x0000002708468223 */ /* 0x040fe2000001080b */
[----:B------:R-:W-:Y:S01]  /*5560*/  @!P0 HADD2.F32 R11, -RZ, R25.H0_H0 ;  /* 0x20000019ff0b8230 */ /* 0x000fe20000004100 */
[----:B------:R-:W-:Y:S01]  /*5570*/  @!P0 FMUL.FTZ R5, R8, R9 ;  /* 0x0000000908058220 */ /* 0x000fe20000410000 */
[----:B------:R-:W-:Y:S01]  /*5580*/  @!P0 HADD2.F32 R25, -RZ, R43.H1_H1 ;  /* 0x3000002bff198230 */ /* 0x000fe20000004100 */
[----:B------:R-:W-:Y:S01]  /*5590*/  @!P0 FMUL.FTZ R63, R24, R10 ;  /* 0x0000000a183f8220 */ /* 0x000fe20000410000 */
[--C-:B------:R-:W-:Y:S01]  /*55a0*/  @!P0 HADD2.F32 R9, -RZ, R7.reuse.H1_H1 ;  /* 0x30000007ff098230 */ /* 0x100fe20000004100 */
[----:B------:R-:W-:Y:S01]  /*55b0*/  @!P0 FFMA.FTZ R5, R38, R39, R5 ;  /* 0x0000002726058223 */ /* 0x000fe20000010005 */
[----:B------:R-:W-:Y:S01]  /*55c0*/  @!P0 HADD2.F32 R8, -RZ, R7.H0_H0 ;  /* 0x20000007ff088230 */ /* 0x000fe20000004100 */
[----:B------:R-:W-:Y:S01]  /*55d0*/  @!P0 FMUL.FTZ R56, R25, R11 ;  /* 0x0000000b19388220 */ /* 0x000fe20000410000 */
[----:B------:R-:W-:Y:S01]  /*55e0*/  @!P0 HADD2.F32 R43, -RZ, R57.H0_H0 ;  /* 0x20000039ff2b8230 */ /* 0x000fe20000004100 */
[----:B------:R-:W-:Y:S02]  /*55f0*/  @!P0 FFMA.FTZ R6, R40, R41, R6 ;  /* 0x0000002928068223 */ /* 0x000fe40000010006 */
[C---:B------:R-:W-:Y:S02]  /*5600*/  @!P0 FFMA.FTZ R63, R8.reuse, R42, -R63 ;  /* 0x0000002a083f8223 */ /* 0x040fe4000001083f */
[----:B------:R-:W-:Y:S02]  /*5610*/  @!P0 FFMA.FTZ R56, R9, R43, -R56 ;  /* 0x0000002b09388223 */ /* 0x000fe40000010838 */
[----:B------:R-:W-:Y:S01]  /*5620*/  @!P0 FMUL.FTZ R7, R8, R10 ;  /* 0x0000000a08078220 */ /* 0x000fe20000410000 */
[----:B------:R-:W-:Y:S01]  /*5630*/  @!P0 F2FP.PACK_AB R10, R73, R74 ;  /* 0x0000004a490a823e */ /* 0x000fe200000000ff */
[----:B------:R-:W-:Y:S01]  /*5640*/  @!P0 FMUL.FTZ R8, R9, R11 ;  /* 0x0000000b09088220 */ /* 0x000fe20000410000 */
[----:B------:R-:W-:Y:S01]  /*5650*/  @!P0 F2FP.PACK_AB R11, R71, R70 ;  /* 0x00000046470b823e */ /* 0x000fe200000000ff */
[----:B------:R-:W-:Y:S01]  /*5660*/  @!P0 IMAD.MOV.U32 R49, RZ, RZ, R3 ;  /* 0x000000ffff318224 */ /* 0x000fe200078e0003 */
[----:B------:R-:W-:Y:S01]  /*5670*/  @!P0 F2FP.PACK_AB R9, R72, R75 ;  /* 0x0000004b4809823e */ /* 0x000fe200000000ff */
[----:B------:R-:W-:Y:S01]  /*5680*/  @!P0 FFMA.FTZ R7, R24, R42, R7 ;  /* 0x0000002a18078223 */ /* 0x000fe20000010007 */
[----:B------:R-:W-:Y:S01]  /*5690*/  @!P0 F2FP.PACK_AB R32, R56, R63 ;  /* 0x0000003f3820823e */ /* 0x000fe200000000ff */
[----:B------:R-:W-:Y:S01]  /*56a0*/  @!P0 FFMA.FTZ R8, R25, R43, R8 ;  /* 0x0000002b19088223 */ /* 0x000fe20000010008 */
[----:B------:R-:W-:Y:S01]  /*56b0*/  @!P0 MOV R16, R9 ;  /* 0x0000000900108202 */ /* 0x000fe20000000f00 */
[----:B------:R-:W-:Y:S01]  /*56c0*/  @!P0 IMAD.MOV.U32 R18, RZ, RZ, R11 ;  /* 0x000000ffff128224 */ /* 0x000fe200078e000b */
[----:B------:R-:W-:Y:S02]  /*56d0*/  @!P0 MOV R17, R10 ;  /* 0x0000000a00118202 */ /* 0x000fe40000000f00 */
[----:B------:R-:W-:Y:S02]  /*56e0*/  @!P0 MOV R19, R32 ;  /* 0x0000002000138202 */ /* 0x000fe40000000f00 */
[----:B------:R-:W-:Y:S02]  /*56f0*/  @!P0 F2FP.PACK_AB R9, R2, R0 ;  /* 0x000000000209823e */ /* 0x000fe400000000ff */
[----:B------:R-:W-:Y:S01]  /*5700*/  @!P0 F2FP.PACK_AB R2, R6, R5 ;  /* 0x000000050602823e */ /* 0x000fe200000000ff */
[----:B------:R1:W-:Y:S01]  /*5710*/  STG.E.128 [R66.64], R16 ;  /* 0x0000001042007986 */ /* 0x0003e2000c101d06 */
[----:B------:R-:W-:Y:S02]  /*5720*/  @!P0 F2FP.PACK_AB R0, R8, R7 ;  /* 0x000000070800823e */ /* 0x000fe400000000ff */
[----:B------:R-:W-:Y:S02]  /*5730*/  @!P0 MOV R48, R9 ;  /* 0x0000000900308202 */ /* 0x000fe40000000f00 */
[----:B------:R-:W-:Y:S02]  /*5740*/  @!P0 MOV R50, R2 ;  /* 0x0000000200328202 */ /* 0x000fe40000000f00 */
[----:B------:R-:W-:Y:S05]  /*5750*/  @!P0 MOV R51, R0 ;  /* 0x0000000000338202 */ /* 0x000fea0000000f00 */
[----:B------:R1:W-:Y:S02]  /*5760*/  @!P2 STG.E.128 [R64.64], R48 ;  /* 0x000000304000a986 */ /* 0x0003e4000c101d06 */
.L_x_176:
[----:B------:R-:W-:Y:S05]  /*5770*/  BSYNC B0 ;  /* 0x0000000000007941 */ /* 0x000fea0003800000 */
.L_x_175:
[----:B------:R-:W-:Y:S01]  /*5780*/  ISETP.GE.AND P0, PT, R26, c[0x0][0x1d4], PT ;  /* 0x000075001a007a0c */ /* 0x000fe20003f06270 */
[----:B------:R-:W-:Y:S01]  /*5790*/  @!UPT UIADD3 URZ, URZ, URZ, URZ ;  /* 0x0000003f3f3ff290 */ /* 0x000fe2000fffe03f */
[----:B------:R-:W-:Y:S11]  /*57a0*/  BSSY B0, `(.L_x_177) ;  /* 0x0000071000007945 */ /* 0x000ff60003800000 */
[----:B------:R-:W-:-:S05]  /*57b0*/  @P0 BRA `(.L_x_178) ;  /* 0x000006f000000947 */ /* 0x000fca0003800000 */
[----:B------:R-:W2:Y:S01]  /*57c0*/  LDS.128 R40, [R111+0x6100] ;  /* 0x006100006f287984 */ /* 0x000ea20000000c00 */
[----:B------:R-:W-:Y:S02]  /*57d0*/  ISETP.GE.AND P2, PT, R81, c[0x0][0x1d4], PT ;  /* 0x0000750051007a0c */ /* 0x000fe40003f46270 */
[-C--:B------:R-:W-:Y:S04]  /*57e0*/  IADD3 R0, P1, P0, R76, R69.reuse, R104 ;  /* 0x000000454c007210 */ /* 0x080fe8000783e068 */
[-C--:B------:R-:W-:Y:S01]  /*57f0*/  IADD3.X R3, R78, R68.reuse, R119, P1, P0 ;  /* 0x000000444e037210 */ /* 0x080fe20000fe0477 */
[----:B-1----:R-:W1:Y:S06]  /*5800*/  LDS.128 R16, [R121+0x6100] ;  /* 0x0061000079107984 */ /* 0x002e6c0000000c00 */
[----:B------:R-:W-:Y:S04]  /*5810*/  @!P2 IADD3 R2, P1, P0, R76, R69, R81 ;  /* 0x000000454c02a210 */ /* 0x000fe8000783e051 */
[----:B------:R-:W-:Y:S02]  /*5820*/  @!P2 IADD3.X R4, R78, R68, R114, P1, P0 ;  /* 0x000000444e04a210 */ /* 0x000fe40000fe0472 */
[C---:B------:R-:W-:Y:S04]  /*5830*/  LEA R50, P0, R0.reuse, c[0x0][0x1c8], 0x1 ;  /* 0x0000720000327a11 */ /* 0x040fe800078008ff */
[----:B------:R-:W-:Y:S02]  /*5840*/  LEA.HI.X R51, R0, c[0x0][0x1cc], R3, 0x1, P0 ;  /* 0x0000730000337a11 */ /* 0x000fe400000f0c03 */
[C---:B------:R-:W-:Y:S04]  /*5850*/  @!P2 LEA R48, P0, R2.reuse, c[0x0][0x1c8], 0x1 ;  /* 0x000072000230aa11 */ /* 0x040fe800078008ff */
[----:B------:R-:W-:Y:S02]  /*5860*/  @!P2 LEA.HI.X R49, R2, c[0x0][0x1cc], R4, 0x1, P0 ;  /* 0x000073000231aa11 */ /* 0x000fe400000f0c04 */
[----:B------:R-:W-:Y:S11]  /*5870*/  ISETP.GE.AND P0, PT, R26, c[0x0][0x27c], PT ;  /* 0x00009f001a007a0c */ /* 0x000ff60003f06270 */
[----:B------:R-:W-:Y:S02]  /*5880*/  @!UPT UIADD3 URZ, URZ, URZ, URZ ;  /* 0x0000003f3f3ff290 */ /* 0x000fe4000fffe03f */
[----:B------:R-:W-:Y:S01]  /*5890*/  @!P0 SHF.R.U64 R4, R12, 0x10, R13 ;  /* 0x000000100c048819 */ /* 0x000fe2000000120d */
[----:B------:R-:W-:Y:S01]  /*58a0*/  @!P0 HADD2.F32 R0, -RZ, R28.H0_H0 ;  /* 0x2000001cff008230 */ /* 0x000fe20000004100 */
[----:B------:R-:W-:Y:S01]  /*58b0*/  @!P0 SHF.R.U64 R10, R44, 0x10, R45 ;  /* 0x000000102c0a8819 */ /* 0x000fe2000000122d */
[----:B------:R-:W-:Y:S01]  /*58c0*/  @!P0 HADD2.F32 R6, -RZ, R58.H0_H0 ;  /* 0x2000003aff068230 */ /* 0x000fe20000004100 */
[----:B--2---:R-:W-:Y:S01]  /*58d0*/  @!P0 MOV R9, R40 ;  /* 0x0000002800098202 */ /* 0x004fe20000000f00 */
[----:B------:R-:W-:Y:S01]  /*58e0*/  @!P0 HADD2.F32 R4, -RZ, R4.H0_H0 ;  /* 0x20000004ff048230 */ /* 0x000fe20000004100 */
[----:B-1----:R-:W-:Y:S01]  /*58f0*/  @!P0 MOV R3, R16 ;  /* 0x0000001000038202 */ /* 0x002fe20000000f00 */
[----:B------:R-:W-:Y:S01]  /*5900*/  @!P0 HADD2.F32 R35, -RZ, R59.H0_H0 ;  /* 0x2000003bff238230 */ /* 0x000fe20000004100 */
[----:B------:R-:W-:Y:S01]  /*5910*/  @!P0 SHF.R.U32.HI R7, RZ, 0x10, R13 ;  /* 0x00000010ff078819 */ /* 0x000fe2000001160d */
[----:B------:R-:W-:Y:S01]  /*5920*/  @!P0 HADD2.F32 R5, -RZ, R9.H0_H0 ;  /* 0x20000009ff058230 */ /* 0x000fe20000004100 */
[----:B------:R-:W-:Y:S01]  /*5930*/  @!P0 SHF.R.U32.HI R25, RZ, 0x10, R45 ;  /* 0x00000010ff198819 */ /* 0x000fe2000001162d */
[----:B------:R-:W-:Y:S01]  /*5940*/  @!P0 HADD2.F32 R2, -RZ, R3.H0_H0 ;  /* 0x20000003ff028230 */ /* 0x000fe20000004100 */
[----:B------:R-:W-:Y:S01]  /*5950*/  @!P0 SHF.R.U32.HI R32, RZ, 0x10, R47 ;  /* 0x00000010ff208819 */ /* 0x000fe2000001162f */
[----:B------:R-:W-:Y:S01]  /*5960*/  @!P0 HADD2.F32 R12, -RZ, R9.H1_H1 ;  /* 0x30000009ff0c8230 */ /* 0x000fe20000004100 */
[CC--:B------:R-:W-:Y:S01]  /*5970*/  @!P0 FMUL.FTZ R13, R5.reuse, R0.reuse ;  /* 0x00000000050d8220 */ /* 0x0c0fe20000410000 */
[----:B------:R-:W-:Y:S01]  /*5980*/  @!P0 HADD2.F32 R3, -RZ, R3.H1_H1 ;  /* 0x30000003ff038230 */ /* 0x000fe20000004100 */
[C---:B------:R-:W-:Y:S01]  /*5990*/  @!P0 FMUL.FTZ R0, R2.reuse, R0 ;  /* 0x0000000002008220 */ /* 0x040fe20000410000 */
[----:B------:R-:W-:Y:S01]  /*59a0*/  @!P0 HADD2.F32 R7, -RZ, R7.H0_H0 ;  /* 0x20000007ff078230 */ /* 0x000fe20000004100 */
[-C--:B------:R-:W-:Y:S01]  /*59b0*/  @!P0 FFMA.FTZ R57, R2, R6.reuse, -R13 ;  /* 0x0000000602398223 */ /* 0x080fe2000001080d */
[----:B------:R-:W-:Y:S01]  /*59c0*/  @!P0 HADD2.F32 R13, -RZ, R10.H0_H0 ;  /* 0x2000000aff0d8230 */ /* 0x000fe20000004100 */
[----:B------:R-:W-:Y:S01]  /*59d0*/  @!P0 FFMA.FTZ R0, R5, R6, R0 ;  /* 0x0000000605008223 */ /* 0x000fe20000010000 */
[----:B------:R-:W-:Y:S01]  /*59e0*/  @!P0 HADD2.F32 R25, -RZ, R25.H0_H0 ;  /* 0x20000019ff198230 */ /* 0x000fe20000004100 */
[----:B------:R-:W-:Y:S01]  /*59f0*/  @!P0 IMAD.MOV.U32 R5, RZ, RZ, R41 ;  /* 0x000000ffff058224 */ /* 0x000fe200078e0029 */
[----:B------:R-:W-:Y:S01]  /*5a00*/  @!P0 SHF.R.U64 R33, R46, 0x10, R47 ;  /* 0x000000102e218819 */ /* 0x000fe2000000122f */
[CC--:B------:R-:W-:Y:S01]  /*5a10*/  @!P0 FMUL.FTZ R9, R12.reuse, R4.reuse ;  /* 0x000000040c098220 */ /* 0x0c0fe20000410000 */
[----:B------:R-:W-:Y:S01]  /*5a20*/  @!P0 HADD2.F32 R37, -RZ, R32.H0_H0 ;  /* 0x20000020ff258230 */ /* 0x000fe20000004100 */
[C---:B------:R-:W-:Y:S01]  /*5a30*/  @!P0 FMUL.FTZ R2, R3.reuse, R4 ;  /* 0x0000000403028220 */ /* 0x040fe20000410000 */
[----:B------:R-:W-:Y:S01]  /*5a40*/  @!P0 MOV R4, R17 ;  /* 0x0000001100048202 */ /* 0x000fe20000000f00 */
[-C--:B------:R-:W-:Y:S01]  /*5a50*/  @!P0 FFMA.FTZ R56, R3, R13.reuse, -R9 ;  /* 0x0000000d03388223 */ /* 0x080fe20000010809 */
[----:B------:R-:W-:Y:S01]  /*5a60*/  @!P0 HADD2.F32 R3, -RZ, R28.H1_H1 ;  /* 0x3000001cff038230 */ /* 0x000fe20000004100 */
[----:B------:R-:W-:Y:S01]  /*5a70*/  @!P0 FFMA.FTZ R2, R12, R13, R2 ;  /* 0x0000000d0c028223 */ /* 0x000fe20000010002 */
[--C-:B------:R-:W-:Y:S01]  /*5a80*/  @!P0 SHF.R.U64 R11, R14, 0x10, R15.reuse ;  /* 0x000000100e0b8819 */ /* 0x100fe2000000120f */
[--C-:B------:R-:W-:Y:S01]  /*5a90*/  @!P0 HADD2.F32 R14, -RZ, R5.reuse.H0_H0 ;  /* 0x20000005ff0e8230 */ /* 0x100fe20000004100 */
[----:B------:R-:W-:Y:S01]  /*5aa0*/  @!P0 SHF.R.U32.HI R8, RZ, 0x10, R15 ;  /* 0x00000010ff088819 */ /* 0x000fe2000001160f */
[----:B------:R-:W-:Y:S02]  /*5ab0*/  @!P0 HADD2.F32 R15, -RZ, R58.H1_H1 ;  /* 0x3000003aff0f8230 */ /* 0x000fe40000004100 */
[--C-:B------:R-:W-:Y:S01]  /*5ac0*/  @!P0 HADD2.F32 R6, -RZ, R4.reuse.H0_H0 ;  /* 0x20000004ff068230 */ /* 0x100fe20000004100 */
[----:B------:R-:W-:Y:S01]  /*5ad0*/  @!P0 FMUL.FTZ R9, R14, R3 ;  /* 0x000000030e098220 */ /* 0x000fe20000410000 */
[----:B------:R-:W-:Y:S02]  /*5ae0*/  @!P0 HADD2.F32 R24, -RZ, R5.H1_H1 ;  /* 0x30000005ff188230 */ /* 0x000fe40000004100 */
[----:B------:R-:W-:Y:S01]  /*5af0*/  @!P0 HADD2.F32 R5, -RZ, R4.H1_H1 ;  /* 0x30000004ff058230 */ /* 0x000fe20000004100 */
[----:B------:R-:W-:Y:S01]  /*5b00*/  @!P0 FFMA.FTZ R47, R6, R15, -R9 ;  /* 0x0000000f062f8223 */ /* 0x000fe20000010809 */
[----:B------:R-:W-:Y:S01]  /*5b10*/  @!P0 HADD2.F32 R11, -RZ, R11.H0_H0 ;  /* 0x2000000bff0b8230 */ /* 0x000fe20000004100 */
[-C--:B------:R-:W-:Y:S01]  /*5b20*/  @!P0 FMUL.FTZ R10, R24, R7.reuse ;  /* 0x00000007180a8220 */ /* 0x080fe20000410000 */
[----:B------:R-:W-:Y:S01]  /*5b30*/  @!P0 HADD2.F32 R33, -RZ, R33.H0_H0 ;  /* 0x20000021ff218230 */ /* 0x000fe20000004100 */
[----:B------:R-:W-:Y:S01]  /*5b40*/  @!P0 IMAD.MOV.U32 R9, RZ, RZ, R43 ;  /* 0x000000ffff098224 */ /* 0x000fe200078e002b */
[----:B------:R-:W-:Y:S01]  /*5b50*/  @!P0 HADD2.F32 R8, -RZ, R8.H0_H0 ;  /* 0x20000008ff088230 */ /* 0x000fe20000004100 */
[C---:B------:R-:W-:Y:S01]  /*5b60*/  @!P0 FMUL.FTZ R4, R5.reuse, R7 ;  /* 0x0000000705048220 */ /* 0x040fe20000410000 */
[----:B------:R-:W-:Y:S01]  /*5b70*/  @!P0 HADD2.F32 R7, -RZ, R29.H0_H0 ;  /* 0x2000001dff078230 */ /* 0x000fe20000004100 */
[----:B------:R-:W-:Y:S01]  /*5b80*/  @!P0 FFMA.FTZ R46, R5, R25, -R10 ;  /* 0x00000019052e8223 */ /* 0x000fe2000001080a */
[----:B------:R-:W-:Y:S01]  /*5b90*/  @!P0 MOV R5, R19 ;  /* 0x0000001300058202 */ /* 0x000fe20000000f00 */
[----:B------:R-:W-:Y:S01]  /*5ba0*/  @!P0 FMUL.FTZ R3, R6, R3 ;  /* 0x0000000306038220 */ /* 0x000fe20000410000 */
[--C-:B------:R-:W-:Y:S02]  /*5bb0*/  @!P0 HADD2.F32 R34, -RZ, R9.reuse.H0_H0 ;  /* 0x20000009ff228230 */ /* 0x100fe40000004100 */
[----:B------:R-:W-:Y:S01]  /*5bc0*/  @!P0 HADD2.F32 R36, -RZ, R9.H1_H1 ;  /* 0x30000009ff248230 */ /* 0x000fe20000004100 */
[----:B------:R-:W-:Y:S01]  /*5bd0*/  @!P0 FFMA.FTZ R3, R14, R15, R3 ;  /* 0x0000000f0e038223 */ /* 0x000fe20000010003 */
[--C-:B------:R-:W-:Y:S01]  /*5be0*/  @!P0 HADD2.F32 R6, -RZ, R5.reuse.H0_H0 ;  /* 0x20000005ff068230 */ /* 0x100fe20000004100 */
[----:B------:R-:W-:Y:S01]  /*5bf0*/  @!P0 FMUL.FTZ R9, R34, R7 ;  /* 0x0000000722098220 */ /* 0x000fe20000410000 */
[----:B------:R-:W-:Y:S01]  /*5c00*/  @!P0 HADD2.F32 R5, -RZ, R5.H1_H1 ;  /* 0x30000005ff058230 */ /* 0x000fe20000004100 */
[----:B------:R-:W-:Y:S02]  /*5c10*/  @!P0 FMUL.FTZ R10, R36, R8 ;  /* 0x00000008240a8220 */ /* 0x000fe40000410000 */
[C---:B------:R-:W-:Y:S01]  /*5c20*/  @!P0 FFMA.FTZ R45, R6.reuse, R35, -R9 ;  /* 0x00000023062d8223 */ /* 0x040fe20000010809 */
[----:B------:R-:W-:Y:S01]  /*5c30*/  @!P0 MOV R9, R42 ;  /* 0x0000002a00098202 */ /* 0x000fe20000000f00 */
[----:B------:R-:W-:Y:S02]  /*5c40*/  @!P0 FMUL.FTZ R7, R6, R7 ;  /* 0x0000000706078220 */ /* 0x000fe40000410000 */
[----:B------:R-:W-:Y:S02]  /*5c50*/  @!P0 IMAD.MOV.U32 R6, RZ, RZ, R18 ;  /* 0x000000ffff068224 */ /* 0x000fe400078e0012 */
[C---:B------:R-:W-:Y:S01]  /*5c60*/  @!P0 FMUL.FTZ R8, R5.reuse, R8 ;  /* 0x0000000805088220 */ /* 0x040fe20000410000 */
[----:B------:R-:W-:Y:S01]  /*5c70*/  @!P0 HADD2.F32 R28, -RZ, R9.H0_H0 ;  /* 0x20000009ff1c8230 */ /* 0x000fe20000004100 */
[----:B------:R-:W-:Y:S01]  /*5c80*/  @!P0 FFMA.FTZ R44, R5, R37, -R10 ;  /* 0x00000025052c8223 */ /* 0x000fe2000001080a */
[----:B------:R-:W-:Y:S01]  /*5c90*/  @!P0 HADD2.F32 R5, -RZ, R29.H1_H1 ;  /* 0x3000001dff058230 */ /* 0x000fe20000004100 */
[----:B------:R-:W-:Y:S01]  /*5ca0*/  @!P0 FFMA.FTZ R4, R24, R25, R4 ;  /* 0x0000001918048223 */ /* 0x000fe20000010004 */
[----:B------:R-:W-:Y:S02]  /*5cb0*/  @!P0 HADD2.F32 R32, -RZ, R9.H1_H1 ;  /* 0x30000009ff208230 */ /* 0x000fe40000004100 */
[----:B------:R-:W-:Y:S01]  /*5cc0*/  @!P0 F2FP.PACK_AB R12, R44, R45 ;  /* 0x0000002d2c0c823e */ /* 0x000fe200000000ff */
[--C-:B------:R-:W-:Y:S01]  /*5cd0*/  @!P0 HADD2.F32 R10, -RZ, R6.reuse.H0_H0 ;  /* 0x20000006ff0a8230 */ /* 0x100fe20000004100 */
[----:B------:R-:W-:Y:S01]  /*5ce0*/  @!P0 F2FP.PACK_AB R3, R4, R3 ;  /* 0x000000030403823e */ /* 0x000fe200000000ff */
[----:B------:R-:W-:Y:S01]  /*5cf0*/  @!P0 HADD2.F32 R9, -RZ, R6.H1_H1 ;  /* 0x30000006ff098230 */ /* 0x000fe20000004100 */
[----:B------:R-:W-:Y:S01]  /*5d00*/  @!P0 MOV R19, R12 ;  /* 0x0000000c00138202 */ /* 0x000fe20000000f00 */
[----:B------:R-:W-:Y:S01]  /*5d10*/  @!P0 FMUL.FTZ R6, R28, R5 ;  /* 0x000000051c068220 */ /* 0x000fe20000410000 */
[----:B------:R-:W-:Y:S01]  /*5d20*/  @!P0 HADD2.F32 R29, -RZ, R59.H1_H1 ;  /* 0x3000003bff1d8230 */ /* 0x000fe20000004100 */
[----:B------:R-:W-:Y:S02]  /*5d30*/  @!P0 FMUL.FTZ R38, R32, R11 ;  /* 0x0000000b20268220 */ /* 0x000fe40000410000 */
[C---:B------:R-:W-:Y:S02]  /*5d40*/  @!P0 FMUL.FTZ R5, R10.reuse, R5 ;  /* 0x000000050a058220 */ /* 0x040fe40000410000 */
[----:B------:R-:W-:Y:S01]  /*5d50*/  @!P0 FFMA.FTZ R39, R10, R29, -R6 ;  /* 0x0000001d0a278223 */ /* 0x000fe20000010806 */
[----:B------:R-:W-:Y:S01]  /*5d60*/  @!P0 F2FP.PACK_AB R10, R46, R47 ;  /* 0x0000002f2e0a823e */ /* 0x000fe200000000ff */
[C---:B------:R-:W-:Y:S02]  /*5d70*/  @!P0 FMUL.FTZ R6, R9.reuse, R11 ;  /* 0x0000000b09068220 */ /* 0x040fe40000410000 */
[----:B------:R-:W-:Y:S01]  /*5d80*/  @!P0 FFMA.FTZ R11, R9, R33, -R38 ;  /* 0x00000021090b8223 */ /* 0x000fe20000010826 */
[----:B------:R-:W-:Y:S01]  /*5d90*/  @!P0 F2FP.PACK_AB R9, R56, R57 ;  /* 0x000000393809823e */ /* 0x000fe200000000ff */
[----:B------:R-:W-:Y:S01]  /*5da0*/  @!P0 FFMA.FTZ R5, R28, R29, R5 ;  /* 0x0000001d1c058223 */ /* 0x000fe20000010005 */
[----:B------:R-:W-:Y:S01]  /*5db0*/  @!P0 MOV R17, R10 ;  /* 0x0000000a00118202 */ /* 0x000fe20000000f00 */
[----:B------:R-:W-:Y:S01]  /*5dc0*/  @!P0 FFMA.FTZ R6, R32, R33, R6 ;  /* 0x0000002120068223 */ /* 0x000fe20000010006 */
[----:B------:R-:W-:Y:S01]  /*5dd0*/  @!P0 F2FP.PACK_AB R11, R11, R39 ;  /* 0x000000270b0b823e */ /* 0x000fe200000000ff */
[----:B------:R-:W-:Y:S01]  /*5de0*/  @!P0 FFMA.FTZ R7, R34, R35, R7 ;  /* 0x0000002322078223 */ /* 0x000fe20000010007 */
[----:B------:R-:W-:Y:S01]  /*5df0*/  @!P0 MOV R16, R9 ;  /* 0x0000000900108202 */ /* 0x000fe20000000f00 */
[----:B------:R-:W-:Y:S01]  /*5e00*/  @!P0 FFMA.FTZ R8, R36, R37, R8 ;  /* 0x0000002524088223 */ /* 0x000fe20000010008 */
[----:B------:R-:W-:Y:S01]  /*5e10*/  @!P0 F2FP.PACK_AB R9, R2, R0 ;  /* 0x000000000209823e */ /* 0x000fe200000000ff */
[----:B------:R-:W-:Y:S01]  /*5e20*/  @!P0 IMAD.MOV.U32 R18, RZ, RZ, R11 ;  /* 0x000000ffff128224 */ /* 0x000fe200078e000b */
[----:B------:R-:W-:Y:S01]  /*5e30*/  @!P0 F2FP.PACK_AB R2, R6, R5 ;  /* 0x000000050602823e */ /* 0x000fe200000000ff */
[----:B------:R-:W-:Y:S01]  /*5e40*/  @!P0 IMAD.MOV.U32 R41, RZ, RZ, R3 ;  /* 0x000000ffff298224 */ /* 0x000fe200078e0003 */
[----:B------:R-:W-:Y:S02]  /*5e50*/  @!P0 F2FP.PACK_AB R0, R8, R7 ;  /* 0x000000070800823e */ /* 0x000fe400000000ff */
[----:B------:R1:W-:Y:S01]  /*5e60*/  STG.E.128 [R50.64], R16 ;  /* 0x0000001032007986 */ /* 0x0003e2000c101d06 */
[----:B------:R-:W-:Y:S02]  /*5e70*/  @!P0 MOV R40, R9 ;  /* 0x0000000900288202 */ /* 0x000fe40000000f00 */
[----:B------:R-:W-:Y:S02]  /*5e80*/  @!P0 MOV R42, R2 ;  /* 0x00000002002a8202 */ /* 0x000fe40000000f00 */
[----:B------:R-:W-:Y:S05]  /*5e90*/  @!P0 MOV R43, R0 ;  /* 0x00000000002b8202 */ /* 0x000fea0000000f00 */
[----:B------:R1:W-:Y:S02]  /*5ea0*/  @!P2 STG.E.128 [R48.64], R40 ;  /* 0x000000283000a986 */ /* 0x0003e4000c101d06 */
.L_x_178:
[----:B------:R-:W-:Y:S05]  /*5eb0*/  BSYNC B0 ;  /* 0x0000000000007941 */ /* 0x000fea0003800000 */
.L_x_177:
[----:B------:R-:W-:Y:S11]  /*5ec0*/  ISETP.GE.AND P0, PT, R27, c[0x0][0x1d4], PT ;  /* 0x000075001b007a0c */ /* 0x000ff60003f06270 */
[----:B------:R-:W-:Y:S02]  /*5ed0*/  @!UPT UIADD3 URZ, URZ, URZ, URZ ;  /* 0x0000003f3f3ff290 */ /* 0x000fe4000fffe03f */
[----:B------:R-:W-:-:S05]  /*5ee0*/  @P0 BRA `(.L_x_162) ;  /* 0x000008a000000947 */ /* 0x000fca0003800000 */
[----:B-1----:R-:W-:Y:S01]  /*5ef0*/  LDS.128 R40, [R110+0x6100] ;  /* 0x006100006e287984 */ /* 0x002fe20000000c00 */
[----:B------:R-:W-:Y:S04]  /*5f00*/  IADD3 R2, P1, P0, R76, R69, R87 ;  /* 0x000000454c027210 */ /* 0x000fe8000783e057 */
[----:B------:R-:W-:Y:S02]  /*5f10*/  IADD3.X R5, R78, R68, R118, P1, P0 ;  /* 0x000000444e057210 */ /* 0x000fe40000fe0476 */
[----:B------:R-:W-:Y:S01]  /*5f20*/  ISETP.GE.AND P0, PT, R27, c[0x0][0x27c], PT ;  /* 0x00009f001b007a0c */ /* 0x000fe20003f06270 */
[----:B------:R-:W1:Y:S01]  /*5f30*/  LDS.128 R12, [R116+0x6100] ;  /* 0x00610000740c7984 */ /* 0x000e620000000c00 */
[C---:B------:R-:W-:Y:S04]  /*5f40*/  LEA R44, P1, R2.reuse, c[0x0][0x1c8], 0x1 ;  /* 0x00007200022c7a11 */ /* 0x040fe800078208ff */
[----:B------:R-:W-:Y:S02]  /*5f50*/  LEA.HI.X R45, R2, c[0x0][0x1cc], R5, 0x1, P1 ;  /* 0x00007300022d7a11 */ /* 0x000fe400008f0c05 */
[----:B------:R-:W-:Y:S05]  /*5f60*/  ISETP.GE.AND P1, PT, R85, c[0x0][0x1d4], PT ;  /* 0x0000750055007a0c */ /* 0x000fea0003f26270 */
[----:B------:R-:W-:Y:S01]  /*5f70*/  @!P0 SHF.R.U64 R4, R20, 0x10, R21 ;  /* 0x0000001014048819 */ /* 0x000fe20000001215 */
[----:B------:R-:W-:Y:S01]  /*5f80*/  @!P0 HADD2.F32 R25, -RZ, R60.H0_H0 ;  /* 0x2000003cff198230 */ /* 0x000fe20000004100 */
[----:B------:R-:W-:Y:S01]  /*5f90*/  @!P0 SHF.R.U64 R9, R52, 0x10, R53 ;  /* 0x0000001034098819 */ /* 0x000fe20000001235 */
[----:B------:R-:W-:Y:S01]  /*5fa0*/  @!P0 HADD2.F32 R35, -RZ, R61.H0_H0 ;  /* 0x2000003dff238230 */ /* 0x000fe20000004100 */
[----:B------:R-:W-:Y:S01]  /*5fb0*/  @!P0 SHF.R.U64 R8, R22, 0x10, R23 ;  /* 0x0000001016088819 */ /* 0x000fe20000001217 */
[----:B------:R-:W-:Y:S01]  /*5fc0*/  @!P0 HADD2.F32 R3, -RZ, R30.H0_H0 ;  /* 0x2000001eff038230 */ /* 0x000fe20000004100 */
[----:B------:R-:W-:Y:S01]  /*5fd0*/  @!P0 SHF.R.U32.HI R10, RZ, 0x10, R21 ;  /* 0x00000010ff0a8819 */ /* 0x000fe20000011615 */
[----:B------:R-:W-:Y:S01]  /*5fe0*/  @!P0 HADD2.F32 R21, -RZ, R60.H1_H1 ;  /* 0x3000003cff158230 */ /* 0x000fe20000004100 */
[----:B------:R-:W-:Y:S01]  /*5ff0*/  @!P0 SHF.R.U32.HI R11, RZ, 0x10, R23 ;  /* 0x00000010ff0b8819 */ /* 0x000fe20000011617 */
[----:B------:R-:W-:Y:S01]  /*6000*/  @!P0 HADD2.F32 R23, -RZ, R9.H0_H0 ;  /* 0x20000009ff178230 */ /* 0x000fe20000004100 */
[----:B------:R-:W-:Y:S01]  /*6010*/  @!P0 SHF.R.U32.HI R34, RZ, 0x10, R55 ;  /* 0x00000010ff228819 */ /* 0x000fe20000011637 */
[----:B------:R-:W-:Y:S01]  /*6020*/  @!P0 HADD2.F32 R18, -RZ, R10.H0_H0 ;  /* 0x2000000aff128230 */ /* 0x000fe20000004100 */
[----:B------:R-:W-:Y:S01]  /*6030*/  @!P0 SHF.R.U32.HI R29, RZ, 0x10, R53 ;  /* 0x00000010ff1d8819 */ /* 0x000fe20000011635 */
[----:B------:R-:W-:Y:S01]  /*6040*/  @!P0 HADD2.F32 R17, -RZ, R8.H0_H0 ;  /* 0x20000008ff118230 */ /* 0x000fe20000004100 */
[----:B------:R-:W-:Y:S01]  /*6050*/  @!P0 SHF.R.U64 R33, R54, 0x10, R55 ;  /* 0x0000001036218819 */ /* 0x000fe20000001237 */
[----:B------:R-:W-:Y:S02]  /*6060*/  @!P0 HADD2.F32 R37, -RZ, R34.H0_H0 ;  /* 0x20000022ff258230 */ /* 0x000fe40000004100 */
[----:B------:R-:W-:Y:S02]  /*6070*/  @!P0 HADD2.F32 R29, -RZ, R29.H0_H0 ;  /* 0x2000001dff1d8230 */ /* 0x000fe40000004100 */
[----:B------:R-:W-:Y:S02]  /*6080*/  @!P0 HADD2.F32 R33, -RZ, R33.H0_H0 ;  /* 0x20000021ff218230 */ /* 0x000fe40000004100 */
[----:B------:R-:W-:Y:S02]  /*6090*/  @!P0 HADD2.F32 R16, -RZ, R31.H0_H0 ;  /* 0x2000001fff108230 */ /* 0x000fe40000004100 */
[----:B------:R-:W-:Y:S01]  /*60a0*/  @!P0 HADD2.F32 R19, -RZ, R11.H0_H0 ;  /* 0x2000000bff138230 */ /* 0x000fe20000004100 */
[----:B-1----:R-:W-:Y:S02]  /*60b0*/  @!P0 MOV R6, R13 ;  /* 0x0000000d00068202 */ /* 0x002fe40000000f00 */
[----:B------:R-:W-:Y:S02]  /*60c0*/  @!P0 MOV R28, R41 ;  /* 0x00000029001c8202 */ /* 0x000fe40000000f00 */
[----:B------:R-:W-:Y:S01]  /*60d0*/  @!P0 MOV R2, R12 ;  /* 0x0000000c00028202 */ /* 0x000fe20000000f00 */
[--C-:B------:R-:W-:Y:S01]  /*60e0*/  @!P0 HADD2.F32 R8, -RZ, R6.reuse.H1_H1 ;  /* 0x30000006ff088230 */ /* 0x100fe20000004100 */
[----:B------:R-:W-:Y:S01]  /*60f0*/  @!P0 MOV R5, R40 ;  /* 0x0000002800058202 */ /* 0x000fe20000000f00 */
[----:B------:R-:W-:Y:S01]  /*6100*/  @!P0 HADD2.F32 R0, -RZ, R6.H0_H0 ;  /* 0x20000006ff008230 */ /* 0x000fe20000004100 */
[----:B------:R-:W-:Y:S01]  /*6110*/  @!P0 MOV R32, R42 ;  /* 0x0000002a00208202 */ /* 0x000fe20000000f00 */
[----:B------:R-:W-:Y:S02]  /*6120*/  @!P0 HADD2.F32 R24, -RZ, R28.H0_H0 ;  /* 0x2000001cff188230 */ /* 0x000fe40000004100 */
[--C-:B------:R-:W-:Y:S02]  /*6130*/  @!P0 HADD2.F32 R20, -RZ, R5.reuse.H0_H0 ;  /* 0x20000005ff148230 */ /* 0x100fe40000004100 */
[----:B------:R-:W-:Y:S01]  /*6140*/  @!P0 HADD2.F32 R22, -RZ, R5.H1_H1 ;  /* 0x30000005ff168230 */ /* 0x000fe20000004100 */
[-C--:B------:R-:W-:Y:S01]  /*6150*/  @!P0 FMUL.FTZ R7, R24, R3.reuse ;  /* 0x0000000318078220 */ /* 0x080fe20000410000 */
[----:B------:R-:W-:Y:S01]  /*6160*/  @!P0 HADD2.F32 R5, -RZ, R2.H0_H0 ;  /* 0x20000002ff058230 */ /* 0x000fe20000004100 */
[C---:B------:R-:W-:Y:S01]  /*6170*/  @!P0 FMUL.FTZ R3, R0.reuse, R3 ;  /* 0x0000000300038220 */ /* 0x040fe20000410000 */
[----:B------:R-:W-:Y:S01]  /*6180*/  @!P0 HADD2.F32 R28, -RZ, R28.H1_H1 ;  /* 0x3000001cff1c8230 */ /* 0x000fe20000004100 */
[----:B------:R-:W-:Y:S01]  /*6190*/  @!P0 FFMA.FTZ R52, R0, R25, -R7 ;  /* 0x0000001900348223 */ /* 0x000fe20000010807 */
[----:B------:R-:W-:Y:S01]  /*61a0*/  @!P0 HADD2.F32 R0, -RZ, R30.H1_H1 ;  /* 0x3000001eff008230 */ /* 0x000fe20000004100 */
[----:B------:R-:W-:Y:S01]  /*61b0*/  @!P0 MOV R30, R43 ;  /* 0x0000002b001e8202 */ /* 0x000fe20000000f00 */
[----:B------:R-:W-:Y:S01]  /*61c0*/  @!P0 HADD2.F32 R7, -RZ, R4.H0_H0 ;  /* 0x20000004ff078230 */ /* 0x000fe20000004100 */
[----:B------:R-:W-:Y:S01]  /*61d0*/  @!P0 FMUL.FTZ R46, R28, R18 ;  /* 0x000000121c2e8220 */ /* 0x000fe20000410000 */
[----:B------:R-:W-:Y:S01]  /*61e0*/  @!P0 HADD2.F32 R4, -RZ, R2.H1_H1 ;  /* 0x30000002ff048230 */ /* 0x000fe20000004100 */
[-C--:B------:R-:W-:Y:S01]  /*61f0*/  @!P0 FMUL.FTZ R2, R20, R0.reuse ;  /* 0x0000000014028220 */ /* 0x080fe20000410000 */
[--C-:B------:R-:W-:Y:S01]  /*6200*/  @!P0 HADD2.F32 R34, -RZ, R30.reuse.H0_H0 ;  /* 0x2000001eff228230 */ /* 0x100fe20000004100 */
[----:B------:R-:W-:Y:S01]  /*6210*/  @!P0 FMUL.FTZ R9, R22, R7 ;  /* 0x0000000716098220 */ /* 0x000fe20000410000 */
[----:B------:R-:W-:Y:S01]  /*6220*/  @!P0 HADD2.F32 R36, -RZ, R30.H1_H1 ;  /* 0x3000001eff248230 */ /* 0x000fe20000004100 */
[C---:B------:R-:W-:Y:S01]  /*6230*/  @!P0 FMUL.FTZ R0, R5.reuse, R0 ;  /* 0x0000000005008220 */ /* 0x040fe20000410000 */
[--C-:B------:R-:W-:Y:S01]  /*6240*/  @!P0 HADD2.F32 R30, -RZ, R32.reuse.H0_H0 ;  /* 0x20000020ff1e8230 */ /* 0x100fe20000004100 */
[----:B------:R-:W-:Y:S01]  /*6250*/  @!P0 FFMA.FTZ R51, R5, R21, -R2 ;  /* 0x0000001505338223 */ /* 0x000fe20000010802 */
[----:B------:R-:W-:Y:S01]  /*6260*/  @!P0 MOV R5, R14 ;  /* 0x0000000e00058202 */ /* 0x000fe20000000f00 */
[C---:B------:R-:W-:Y:S01]  /*6270*/  @!P0 FMUL.FTZ R2, R4.reuse, R7 ;  /* 0x0000000704028220 */ /* 0x040fe20000410000 */
[----:B------:R-:W-:Y:S01]  /*6280*/  @!P0 HADD2.F32 R32, -RZ, R32.H1_H1 ;  /* 0x30000020ff208230 */ /* 0x000fe20000004100 */
[----:B------:R-:W-:Y:S01]  /*6290*/  @!P0 FFMA.FTZ R50, R4, R23, -R9 ;  /* 0x0000001704328223 */ /* 0x000fe20000010809 */
[----:B------:R-:W-:Y:S01]  /*62a0*/  @!P0 HADD2.F32 R9, -RZ, R31.H1_H1 ;  /* 0x3000001fff098230 */ /* 0x000fe20000004100 */
[----:B------:R-:W-:Y:S01]  /*62b0*/  @!P0 IMAD.MOV.U32 R4, RZ, RZ, R15 ;  /* 0x000000ffff048224 */ /* 0x000fe200078e000f */
[----:B------:R-:W-:Y:S01]  /*62c0*/  @!P0 HADD2.F32 R31, -RZ, R61.H1_H1 ;  /* 0x3000003dff1f8230 */ /* 0x000fe20000004100 */
[----:B------:R-:W-:Y:S01]  /*62d0*/  @!P0 FMUL.FTZ R38, R32, R17 ;  /* 0x0000001120268220 */ /* 0x000fe20000410000 */
[--C-:B------:R-:W-:Y:S01]  /*62e0*/  @!P0 HADD2.F32 R7, -RZ, R5.reuse.H0_H0 ;  /* 0x20000005ff078230 */ /* 0x100fe20000004100 */
[----:B------:R-:W-:Y:S01]  /*62f0*/  @!P0 FMUL.FTZ R39, R30, R9 ;  /* 0x000000091e278220 */ /* 0x000fe20000410000 */
[--C-:B------:R-:W-:Y:S01]  /*6300*/  @!P0 HADD2.F32 R11, -RZ, R4.reuse.H0_H0 ;  /* 0x20000004ff0b8230 */ /* 0x100fe20000004100 */
[----:B------:R-:W-:Y:S01]  /*6310*/  @!P0 FFMA.FTZ R49, R8, R29, -R46 ;  /* 0x0000001d08318223 */ /* 0x000fe2000001082e */
[----:B------:R-:W-:Y:S01]  /*6320*/  @!P0 HADD2.F32 R10, -RZ, R4.H1_H1 ;  /* 0x30000004ff0a8230 */ /* 0x000fe20000004100 */
[----:B------:R-:W-:Y:S01]  /*6330*/  @!P0 FMUL.FTZ R4, R36, R19 ;  /* 0x0000001324048220 */ /* 0x000fe20000410000 */
[----:B------:R-:W-:Y:S01]  /*6340*/  @!P0 HADD2.F32 R6, -RZ, R5.H1_H1 ;  /* 0x30000005ff068230 */ /* 0x000fe20000004100 */
[----:B------:R-:W-:Y:S02]  /*6350*/  @!P0 FMUL.FTZ R5, R34, R16 ;  /* 0x0000001022058220 */ /* 0x000fe40000410000 */
[----:B------:R-:W-:Y:S02]  /*6360*/  @!P0 FFMA.FTZ R47, R10, R37, -R4 ;  /* 0x000000250a2f8223 */ /* 0x000fe40000010804 */
[----:B------:R-:W-:Y:S02]  /*6370*/  @!P0 FFMA.FTZ R5, R11, R35, -R5 ;  /* 0x000000230b058223 */ /* 0x000fe40000010805 */
[----:B------:R-:W-:Y:S01]  /*6380*/  @!P0 FFMA.FTZ R48, R7, R31, -R39 ;  /* 0x0000001f07308223 */ /* 0x000fe20000010827 */
[----:B------:R-:W-:Y:S01]  /*6390*/  @!P0 F2FP.PACK_AB R39, R49, R52 ;  /* 0x000000343127823e */ /* 0x000fe200000000ff */
[----:B------:R-:W-:Y:S01]  /*63a0*/  @!P0 FFMA.FTZ R46, R6, R33, -R38 ;  /* 0x00000021062e8223 */ /* 0x000fe20000010826 */
[----:B------:R-:W-:Y:S01]  /*63b0*/  @!P0 F2FP.PACK_AB R38, R50, R51 ;  /* 0x000000333226823e */ /* 0x000fe200000000ff */
[----:B------:R-:W-:Y:S01]  /*63c0*/  @!P0 FMUL.FTZ R4, R8, R18 ;  /* 0x0000001208048220 */ /* 0x000fe20000410000 */
[----:B------:R-:W-:Y:S01]  /*63d0*/  @!P0 F2FP.PACK_AB R18, R47, R5 ;  /* 0x000000052f12823e */ /* 0x000fe200000000ff */
[----:B------:R-:W-:Y:S01]  /*63e0*/  @!P0 FFMA.FTZ R0, R20, R21, R0 ;  /* 0x0000001514008223 */ /* 0x000fe20000010000 */
[----:B------:R-:W-:Y:S01]  /*63f0*/  @!P0 F2FP.PACK_AB R8, R46, R48 ;  /* 0x000000302e08823e */ /* 0x000fe200000000ff */
[----:B------:R-:W-:Y:S01]  /*6400*/  @!P0 IMAD.MOV.U32 R12, RZ, RZ, R38 ;  /* 0x000000ffff0c8224 */ /* 0x000fe200078e0026 */
[----:B------:R-:W-:Y:S01]  /*6410*/  @!P0 MOV R13, R39 ;  /* 0x00000027000d8202 */ /* 0x000fe20000000f00 */
[----:B------:R-:W-:Y:S01]  /*6420*/  @!P0 FFMA.FTZ R2, R22, R23, R2 ;  /* 0x0000001716028223 */ /* 0x000fe20000010002 */
[----:B------:R-:W-:Y:S01]  /*6430*/  @!P0 MOV R14, R8 ;  /* 0x00000008000e8202 */ /* 0x000fe20000000f00 */
[----:B------:R-:W-:Y:S01]  /*6440*/  @!P0 FMUL.FTZ R5, R7, R9 ;  /* 0x0000000907058220 */ /* 0x000fe20000410000 */
[----:B------:R-:W-:Y:S01]  /*6450*/  @!P0 MOV R15, R18 ;  /* 0x00000012000f8202 */ /* 0x000fe20000000f00 */
[----:B------:R-:W-:Y:S01]  /*6460*/  @!P0 FFMA.FTZ R3, R24, R25, R3 ;  /* 0x0000001918038223 */ /* 0x000fe20000010003 */
[----:B------:R-:W-:Y:S01]  /*6470*/  @!P0 F2FP.PACK_AB R9, R2, R0 ;  /* 0x000000000209823e */ /* 0x000fe200000000ff */
[----:B------:R-:W-:Y:S02]  /*6480*/  @!P0 FMUL.FTZ R6, R6, R17 ;  /* 0x0000001106068220 */ /* 0x000fe40000410000 */
[----:B------:R-:W-:Y:S01]  /*6490*/  @!P0 FFMA.FTZ R4, R28, R29, R4 ;  /* 0x0000001d1c048223 */ /* 0x000fe20000010004 */
[----:B------:R1:W-:Y:S01]  /*64a0*/  STG.E.128 [R44.64], R12 ;  /* 0x0000000c2c007986 */ /* 0x0003e2000c101d06 */
[----:B------:R-:W-:Y:S02]  /*64b0*/  @!P0 FMUL.FTZ R7, R11, R16 ;  /* 0x000000100b078220 */ /* 0x000fe40000410000 */
[----:B------:R-:W-:Y:S01]  /*64c0*/  @!P0 FFMA.FTZ R5, R30, R31, R5 ;  /* 0x0000001f1e058223 */ /* 0x000fe20000010005 */
[----:B------:R-:W-:Y:S01]  /*64d0*/  @!P0 F2FP.PACK_AB R3, R4, R3 ;  /* 0x000000030403823e */ /* 0x000fe200000000ff */
[----:B------:R-:W-:Y:S02]  /*64e0*/  @!P0 FMUL.FTZ R8, R10, R19 ;  /* 0x000000130a088220 */ /* 0x000fe40000410000 */
[----:B------:R-:W-:Y:S01]  /*64f0*/  @!P0 FFMA.FTZ R6, R32, R33, R6 ;  /* 0x0000002120068223 */ /* 0x000fe20000010006 */
[----:B------:R-:W-:Y:S01]  /*6500*/  @!P0 MOV R41, R3 ;  /* 0x0000000300298202 */ /* 0x000fe20000000f00 */
[----:B------:R-:W-:Y:S02]  /*6510*/  @!P0 FFMA.FTZ R7, R34, R35, R7 ;  /* 0x0000002322078223 */ /* 0x000fe40000010007 */
[----:B------:R-:W-:Y:S01]  /*6520*/  @!P0 FFMA.FTZ R8, R36, R37, R8 ;  /* 0x0000002524088223 */ /* 0x000fe20000010008 */
[----:B------:R-:W-:Y:S01]  /*6530*/  @!P0 F2FP.PACK_AB R2, R6, R5 ;  /* 0x000000050602823e */ /* 0x000fe200000000ff */
[----:B------:R-:W-:Y:S03]  /*6540*/  @!P0 IMAD.MOV.U32 R40, RZ, RZ, R9 ;  /* 0x000000ffff288224 */ /* 0x000fe600078e0009 */
[----:B------:R-:W-:Y:S02]  /*6550*/  @!P0 F2FP.PACK_AB R0, R8, R7 ;  /* 0x000000070800823e */ /* 0x000fe400000000ff */
[----:B------:R-:W-:Y:S02]  /*6560*/  @!P0 MOV R42, R2 ;  /* 0x00000002002a8202 */ /* 0x000fe40000000f00 */
[----:B------:R-:W-:Y:S01]  /*6570*/  @!P0 MOV R43, R0 ;  /* 0x00000000002b8202 */ /* 0x000fe20000000f00 */
[----:B------:R-:W-:-:S05]  /*6580*/  @P1 BRA `(.L_x_162) ;  /* 0x0000020000001947 */ /* 0x000fca0003800000 */
[----:B------:R-:W-:Y:S04]  /*6590*/  IADD3 R0, P1, P0, R76, R69, R85 ;  /* 0x000000454c007210 */ /* 0x000fe8000783e055 */
[----:B------:R-:W-:Y:S02]  /*65a0*/  IADD3.X R3, R78, R68, R113, P1, P0 ;  /* 0x000000444e037210 */ /* 0x000fe40000fe0471 */
[C---:B------:R-:W-:Y:S04]  /*65b0*/  LEA R2, P0, R0.reuse, c[0x0][0x1c8], 0x1 ;  /* 0x0000720000027a11 */ /* 0x040fe800078008ff */
[----:B------:R-:W-:Y:S05]  /*65c0*/  LEA.HI.X R3, R0, c[0x0][0x1cc], R3, 0x1, P0 ;  /* 0x0000730000037a11 */ /* 0x000fea00000f0c03 */
[----:B------:R2:W-:Y:S01]  /*65d0*/  STG.E.128 [R2.64], R40 ;  /* 0x0000002802007986 */ /* 0x0005e2000c101d06 */
[----:B------:R-:W-:-:S05]  /*65e0*/  BRA `(.L_x_162) ;  /* 0x000001a000007947 */ /* 0x000fca0003800000 */
.L_x_158:
[----:B------:R-:W-:Y:S05]  /*65f0*/  IMAD R0, R62, -0x40, R80 ;  /* 0xffffffc03e007824 */ /* 0x000fea00078e0250 */
[----:B------:R-:W-:Y:S04]  /*6600*/  IMNMX R0, R0, 0x40, PT ;  /* 0x0000004000007817 */ /* 0x000fe80003800200 */
[----:B------:R-:W-:Y:S11]  /*6610*/  ISETP.GE.AND P0, PT, R229, R0, PT ;  /* 0x00000000e500720c */ /* 0x000ff60003f06270 */
[----:B------:R-:W-:Y:S02]  /*6620*/  @!UPT UIADD3 URZ, URZ, URZ, URZ ;  /* 0x0000003f3f3ff290 */ /* 0x000fe4000fffe03f */
[----:B------:R-:W-:-:S05]  /*6630*/  @P0 BRA `(.L_x_162) ;  /* 0x0000015000000947 */ /* 0x000fca0003800000 */
[----:B------:R-:W-:Y:S02]  /*6640*/  ISETP.GE.AND P0, PT, R100, c[0x0][0x1d4], PT ;  /* 0x0000750064007a0c */ /* 0x000fe40003f06270 */
[----:B------:R-:W-:Y:S02]  /*6650*/  ISETP.GE.AND P1, PT, R26, c[0x0][0x1d4], PT ;  /* 0x000075001a007a0c */ /* 0x000fe40003f26270 */
[C---:B------:R-:W-:Y:S02]  /*6660*/  IADD3 R0, R100.reuse, 0x60, RZ ;  /* 0x0000006064007810 */ /* 0x040fe40007ffe0ff */
[----:B------:R-:W-:Y:S02]  /*6670*/  IADD3 R2, R100, 0x80, RZ ;  /* 0x0000008064027810 */ /* 0x000fe40007ffe0ff */
[----:B------:R-:W-:Y:S02]  /*6680*/  ISETP.GE.AND P2, PT, R0, c[0x0][0x1d4], PT ;  /* 0x0000750000007a0c */ /* 0x000fe40003f46270 */
[----:B------:R-:W-:Y:S03]  /*6690*/  IADD3 R0, R100, 0xa0, RZ ;  /* 0x000000a064007810 */ /* 0x000fe60007ffe0ff */
[----:B------:R-:W1:Y:S04]  /*66a0*/  @!P0 LDS.128 R8, [R213+0x6000] ;  /* 0x00600000d5088984 */ /* 0x000e680000000c00 */
[----:B------:R-:W2:Y:S04]  /*66b0*/  @!P1 LDS.128 R4, [R214+0x6000] ;  /* 0x00600000d6049984 */ /* 0x000ea80000000c00 */
[----:B-1----:R-:W-:Y:S01]  /*66c0*/  @!P0 STG.E.128 [R52.64], R8 ;  /* 0x0000000834008986 */ /* 0x002fe2000c101d06 */
[----:B------:R-:W-:Y:S03]  /*66d0*/  ISETP.GE.AND P0, PT, R27, c[0x0][0x1d4], PT ;  /* 0x000075001b007a0c */ /* 0x000fe60003f06270 */
[----:B--2---:R-:W-:Y:S01]  /*66e0*/  @!P1 STG.E.128 [R52.64+0x40], R4 ;  /* 0x0000400434009986 */ /* 0x004fe2000c101d06 */
[----:B------:R-:W-:Y:S03]  /*66f0*/  ISETP.GE.AND P1, PT, R2, c[0x0][0x1d4], PT ;  /* 0x0000750002007a0c */ /* 0x000fe60003f26270 */
[----:B------:R-:W1:Y:S06]  /*6700*/  @!P2 LDS.128 R4, [R214+0x8000] ;  /* 0x00800000d604a984 */ /* 0x000e6c0000000c00 */
[----:B------:R-:W2:Y:S04]  /*6710*/  @!P0 LDS.128 R8, [R213+0x8000] ;  /* 0x00800000d5088984 */ /* 0x000ea80000000c00 */
[----:B-1----:R-:W-:Y:S04]  /*6720*/  @!P2 STG.E.128 [R52.64+0xc0], R4 ;  /* 0x0000c0043400a986 */ /* 0x002fe8000c101d06 */
[----:B--2---:R-:W-:Y:S01]  /*6730*/  @!P0 STG.E.128 [R52.64+0x80], R8 ;  /* 0x0000800834008986 */ /* 0x004fe2000c101d06 */
[----:B------:R-:W-:Y:S03]  /*6740*/  ISETP.GE.AND P0, PT, R0, c[0x0][0x1d4], PT ;  /* 0x0000750000007a0c */ /* 0x000fe60003f06270 */
[----:B------:R-:W1:Y:S10]  /*6750*/  @!P1 LDS.128 R8, [R213+0xa000] ;  /* 0x00a00000d5089984 */ /* 0x000e740000000c00 */
[----:B------:R-:W2:Y:S04]  /*6760*/  @!P0 LDS.128 R4, [R214+0xa000] ;  /* 0x00a00000d6048984 */ /* 0x000ea80000000c00 */
[----:B-1----:R1:W-:Y:S04]  /*6770*/  @!P1 STG.E.128 [R52.64+0x100], R8 ;  /* 0x0001000834009986 */ /* 0x0023e8000c101d06 */
[----:B--2---:R1:W-:Y:S02]  /*6780*/  @!P0 STG.E.128 [R52.64+0x140], R4 ;  /* 0x0001400434008986 */ /* 0x0043e4000c101d06 */
.L_x_162:
[----:B------:R-:W-:Y:S05]  /*6790*/  BSYNC B1 ;  /* 0x0000000000017941 */ /* 0x000fea0003800000 */
.L_x_157:
[C---:B-1----:R-:W-:Y:S01]  /*67a0*/  IMAD.SHL.U32 R10, R62.reuse, 0x40, RZ ;  /* 0x000000403e0a7824 */ /* 0x042fe200078e00ff */
[----:B------:R-:W-:Y:S01]  /*67b0*/  SHF.L.U64.HI R9, R62, 0x6, R79 ;  /* 0x000000063e097819 */ /* 0x000fe2000001024f */
[----:B------:R-:W-:Y:S02]  /*67c0*/  BSSY B0, `(.L_x_179) ;  /* 0x000004b000007945 */ /* 0x000fe40003800000 */
[----:B--2--5:R-:W-:Y:S01]  /*67d0*/  IMAD.IADD R3, R109, 0x1, -R10 ;  /* 0x000000016d037824 */ /* 0x024fe200078e0a0a */
[----:B------:R-:W-:Y:S04]  /*67e0*/  IADD3 R0, P1, R10, R129, RZ ;  /* 0x000000810a007210 */ /* 0x000fe80007f3e0ff */
[----:B------:R-:W-:Y:S02]  /*67f0*/  ISETP.GE.AND P0, PT, R3, 0x21, PT ;  /* 0x000000210300780c */ /* 0x000fe40003f06270 */
[----:B------:R-:W-:Y:S11]  /*6800*/  IADD3.X R2, R9, R132, RZ, P1, !PT ;  /* 0x0000008409027210 */ /* 0x000ff60000ffe4ff */
[----:B------:R-:W-:Y:S02]  /*6810*/  @P0 IADD3 R8, P1, R0, 0x20, RZ ;  /* 0x0000002000080810 */ /* 0x000fe40007f3e0ff */
[-C--:B------:R-:W-:Y:S03]  /*6820*/  @P0 MOV R7, R86.reuse ;  /* 0x0000005600070202 */ /* 0x080fe60000000f00 */
[----:B------:R-:W-:Y:S01]  /*6830*/  @P0 IMAD.X R6, RZ, RZ, R2, P1 ;  /* 0x000000ffff060224 */ /* 0x000fe200008e0602 */
[----:B------:R-:W-:Y:S11]  /*6840*/  ISETP.GE.AND P1, PT, R3, 0x1, PT ;  /* 0x000000010300780c */ /* 0x000ff60003f26270 */
[----:B------:R-:W-:Y:S02]  /*6850*/  @!UPT UIADD3 URZ, URZ, URZ, URZ ;  /* 0x0000003f3f3ff290 */ /* 0x000fe4000fffe03f */
[----:B------:R-:W-:Y:S01]  /*6860*/  @P1 MOV R3, R86 ;  /* 0x0000005600031202 */ /* 0x000fe20000000f00 */
[----:B------:R-:W-:Y:S02]  /*6870*/  @P1 IMAD R4, R2, c[0x0][0x258], RZ ;  /* 0x0000960002041a24 */ /* 0x000fe400078e02ff */
[----:B------:R-:W-:Y:S04]  /*6880*/  @P1 IMAD.MOV.U32 R2, RZ, RZ, R82 ;  /* 0x000000ffff021224 */ /* 0x000fe800078e0052 */
[C---:B------:R-:W-:Y:S04]  /*6890*/  @P1 IMAD.WIDE.U32 R2, R0.reuse, c[0x0][0x258], R2 ;  /* 0x0000960000021a25 */ /* 0x040fe800078e0002 */
[----:B------:R-:W-:Y:S01]  /*68a0*/  @P1 IMAD R0, R0, c[0x0][0x25c], R4 ;  /* 0x0000970000001a24 */ /* 0x000fe200078e0204 */
[C---:B------:R-:W-:Y:S03]  /*68b0*/  @P1 LEA R4, P2, R2.reuse, c[0x0][0x250], 0x1 ;  /* 0x0000940002041a11 */ /* 0x040fe600078408ff */
[----:B------:R-:W-:Y:S05]  /*68c0*/  @P1 IMAD.IADD R0, R3, 0x1, R0 ;  /* 0x0000000103001824 */ /* 0x000fea00078e0200 */
[----:B------:R-:W-:Y:S01]  /*68d0*/  @P1 LEA.HI.X R5, R2, c[0x0][0x254], R0, 0x1, P2 ;  /* 0x0000950002051a11 */ /* 0x000fe200010f0c00 */
[----:B------:R-:W-:Y:S02]  /*68e0*/  @P0 IMAD R0, R6, c[0x0][0x258], RZ ;  /* 0x0000960006000a24 */ /* 0x000fe400078e02ff */
[----:B------:R-:W-:Y:S02]  /*68f0*/  @P0 IMAD.MOV.U32 R6, RZ, RZ, R82 ;  /* 0x000000ffff060224 */ /* 0x000fe400078e0052 */
[----:B------:R-:W-:Y:S01]  /*6900*/  @!PT LDS RZ, [RZ] ;  /* 0x00000000fffff984 */ /* 0x000fe20000000800 */
[----:B------:R-:W-:Y:S01]  /*6910*/  @!PT LDS RZ, [RZ] ;  /* 0x00000000fffff984 */ /* 0x000fe20000000800 */
[----:B------:R-:W-:Y:S01]  /*6920*/  @!PT LDS RZ, [RZ] ;  /* 0x00000000fffff984 */ /* 0x000fe20000000800 */
[----:B------:R1:W-:Y:S01]  /*6930*/  @P1 LDGSTS.E.BYPASS.LTC128B.128 [R203+0x100], [R4.64], !P5 ;  /* 0x0010000004cb1fae */ /* 0x0003e2000e901d46 */
[C---:B------:R-:W-:Y:S02]  /*6940*/  @P0 IMAD R0, R8.reuse, c[0x0][0x25c], R0 ;  /* 0x0000970008000a24 */ /* 0x040fe400078e0200 */
[----:B------:R-:W-:Y:S01]  /*6950*/  @P0 IMAD.WIDE.U32 R6, R8, c[0x0][0x258], R6 ;  /* 0x0000960008060a25 */ /* 0x000fe200078e0006 */
[----:B------:R1:W-:Y:S03]  /*6960*/  @P1 LDGSTS.E.BYPASS.LTC128B.128 [R203+0x2100], [R4.64+0x80], !P4 ;  /* 0x0210008004cb1fae */ /* 0x0003e6000e101d46 */
[----:B------:R-:W-:Y:S01]  /*6970*/  @P0 IMAD.IADD R0, R7, 0x1, R0 ;  /* 0x0000000107000824 */ /* 0x000fe200078e0200 */
[----:B------:R1:W-:Y:S01]  /*6980*/  @P1 LDGSTS.E.BYPASS.LTC128B.128 [R203+0x4100], [R4.64+0x100], !P3 ;  /* 0x0410010004cb1fae */ /* 0x0003e2000d901d46 */
[C---:B------:R-:W-:Y:S04]  /*6990*/  @P0 LEA R2, P2, R6.reuse, c[0x0][0x250], 0x1 ;  /* 0x0000940006020a11 */ /* 0x040fe800078408ff */
[----:B------:R-:W-:Y:S02]  /*69a0*/  @P0 LEA.HI.X R3, R6, c[0x0][0x254], R0, 0x1, P2 ;  /* 0x0000950006030a11 */ /* 0x000fe400010f0c00 */
[----:B------:R-:W-:Y:S03]  /*69b0*/  IADD3 R0, -R10, R80, RZ ;  /* 0x000000500a007210 */ /* 0x000fe60007ffe1ff */
[----:B------:R1:W-:Y:S01]  /*69c0*/  @P0 LDGSTS.E.BYPASS.LTC128B.128 [R203+0x1100], [R2.64], !P5 ;  /* 0x0110000002cb0fae */ /* 0x0003e2000e901d46 */
[----:B------:R-:W-:Y:S03]  /*69d0*/  IMNMX R0, R0, 0x40, PT ;  /* 0x0000004000007817 */ /* 0x000fe60003800200 */
[----:B------:R1:W-:Y:S04]  /*69e0*/  @P0 LDGSTS.E.BYPASS.LTC128B.128 [R203+0x3100], [R2.64+0x80], !P4 ;  /* 0x0310008002cb0fae */ /* 0x0003e8000e101d46 */
[----:B------:R1:W-:Y:S01]  /*69f0*/  @P0 LDGSTS.E.BYPASS.LTC128B.128 [R203+0x5100], [R2.64+0x100], !P3 ;  /* 0x0510010002cb0fae */ /* 0x0003e2000d901d46 */
[----:B------:R-:W-:Y:S03]  /*6a00*/  ISETP.GE.AND P0, PT, R229, R0, PT ;  /* 0x00000000e500720c */ /* 0x000fe60003f06270 */
[----:B------:R-:W0:Y:S01]  /*6a10*/  LDGDEPBAR ;  /* 0x00000000000079af */ /* 0x000e220000000000 */
[----:B------:R-:W-:Y:S04]  /*6a20*/  DEPBAR.LE SB0, 0x0 ;  /* 0x000080000000791a */ /* 0x000fe80000000000 */
[----:B------:R-:W-:Y:S06]  /*6a30*/  BAR.SYNC.DEFER_BLOCKING 0x0 ;  /* 0x0000000000007b1d */ /* 0x000fec0000010000 */
[----:B------:R-:W-:-:S05]  /*6a40*/  @P0 BRA `(.L_x_180) ;  /* 0x0000022000000947 */ /* 0x000fca0003800000 */
[----:B-1----:R-:W-:Y:S01]  /*6a50*/  IADD3 R0, P0, R10, R134, RZ ;  /* 0x000000860a007210 */ /* 0x002fe20007f1e0ff */
[----:B------:R-:W-:Y:S01]  /*6a60*/  IMAD.MOV.U32 R4, RZ, RZ, R102 ;  /* 0x000000ffff047224 */ /* 0x000fe200078e0066 */
[C---:B------:R-:W-:Y:S01]  /*6a70*/  ISETP.GE.AND P1, PT, R100.reuse, c[0x0][0x1d4], PT ;  /* 0x0000750064007a0c */ /* 0x040fe20003f26270 */
[----:B------:R-:W-:Y:S01]  /*6a80*/  IMAD.MOV.U32 R5, RZ, RZ, R126 ;  /* 0x000000ffff057224 */ /* 0x000fe200078e007e */
[----:B------:R-:W-:Y:S01]  /*6a90*/  IADD3 R12, R100, 0x80, RZ ;  /* 0x00000080640c7810 */ /* 0x000fe20007ffe0ff */
[----:B------:R-:W-:Y:S02]  /*6aa0*/  IMAD.X R2, R9, 0x1, R133, P0 ;  /* 0x0000000109027824 */ /* 0x000fe400000e0685 */
[----:B------:R-:W-:Y:S04]  /*6ab0*/  IMAD.WIDE.U32 R4, R0, c[0x0][0x208], R4 ;  /* 0x0000820000047a25 */ /* 0x000fe800078e0004 */
[----:B------:R-:W-:Y:S04]  /*6ac0*/  IMAD R2, R2, c[0x0][0x208], RZ ;  /* 0x0000820002027a24 */ /* 0x000fe800078e02ff */
[----:B------:R-:W1:Y:S01]  /*6ad0*/  @!P1 LDS.128 R8, [R213] ;  /* 0x00000000d5089984 */ /* 0x000e620000000c00 */
[----:B------:R-:W-:Y:S01]  /*6ae0*/  IMAD R0, R0, c[0x0][0x20c], R2 ;  /* 0x0000830000007a24 */ /* 0x000fe200078e0202 */
[C---:B------:R-:W-:Y:S03]  /*6af0*/  LEA R2, P0, R4.reuse, c[0x0][0x1f8], 0x1 ;  /* 0x00007e0004027a11 */ /* 0x040fe600078008ff */
[----:B------:R-:W-:Y:S05]  /*6b00*/  IMAD.IADD R0, R5, 0x1, R0 ;  /* 0x0000000105007824 */ /* 0x000fea00078e0200 */
[----:B------:R-:W-:Y:S02]  /*6b10*/  LEA.HI.X R3, R4, c[0x0][0x1fc], R0, 0x1, P0 ;  /* 0x00007f0004037a11 */ /* 0x000fe400000f0c00 */
[----:B------:R-:W-:Y:S02]  /*6b20*/  ISETP.GE.AND P0, PT, R26, c[0x0][0x1d4], PT ;  /* 0x000075001a007a0c */ /* 0x000fe40003f06270 */
[----:B------:R-:W-:Y:S11]  /*6b30*/  IADD3 R0, R100, 0x60, RZ ;  /* 0x0000006064007810 */ /* 0x000ff60007ffe0ff */
[----:B------:R-:W2:Y:S04]  /*6b40*/  @!P0 LDS.128 R4, [R214] ;  /* 0x00000000d6048984 */ /* 0x000ea80000000c00 */
[----:B-1----:R-:W-:Y:S01]  /*6b50*/  @!P1 STG.E.128 [R2.64], R8 ;  /* 0x0000000802009986 */ /* 0x002fe2000c101d06 */
[----:B------:R-:W-:Y:S11]  /*6b60*/  ISETP.GE.AND P1, PT, R27, c[0x0][0x1d4], PT ;  /* 0x000075001b007a0c */ /* 0x000ff60003f26270 */
[----:B------:R-:W-:Y:S02]  /*6b70*/  @!UPT UIADD3 URZ, URZ, URZ, URZ ;  /* 0x0000003f3f3ff290 */ /* 0x000fe4000fffe03f */
[----:B------:R-:W1:Y:S04]  /*6b80*/  @!P1 LDS.128 R8, [R213+0x2000] ;  /* 0x00200000d5089984 */ /* 0x000e680000000c00 */
[----:B--2---:R-:W-:Y:S01]  /*6b90*/  @!P0 STG.E.128 [R2.64+0x40], R4 ;  /* 0x0000400402008986 */ /* 0x004fe2000c101d06 */
[----:B------:R-:W-:Y:S02]  /*6ba0*/  ISETP.GE.AND P0, PT, R0, c[0x0][0x1d4], PT ;  /* 0x0000750000007a0c */ /* 0x000fe40003f06270 */
[----:B------:R-:W-:Y:S11]  /*6bb0*/  IADD3 R0, R100, 0xa0, RZ ;  /* 0x000000a064007810 */ /* 0x000ff60007ffe0ff */
[----:B------:R-:W2:Y:S04]  /*6bc0*/  @!P0 LDS.128 R4, [R214+0x2000] ;  /* 0x00200000d6048984 */ /* 0x000ea80000000c00 */
[----:B-1----:R-:W-:Y:S01]  /*6bd0*/  @!P1 STG.E.128 [R2.64+0x80], R8 ;  /* 0x0000800802009986 */ /* 0x002fe2000c101d06 */
[----:B------:R-:W-:Y:S11]  /*6be0*/  ISETP.GE.AND P1, PT, R12, c[0x0][0x1d4], PT ;  /* 0x000075000c007a0c */ /* 0x000ff60003f26270 */
[----:B------:R-:W-:Y:S02]  /*6bf0*/  @!UPT UIADD3 URZ, URZ, URZ, URZ ;  /* 0x0000003f3f3ff290 */ /* 0x000fe4000fffe03f */
[----:B------:R-:W1:Y:S04]  /*6c00*/  @!P1 LDS.128 R8, [R213+0x4000] ;  /* 0x00400000d5089984 */ /* 0x000e680000000c00 */
[----:B--2---:R-:W-:Y:S01]  /*6c10*/  @!P0 STG.E.128 [R2.64+0xc0], R4 ;  /* 0x0000c00402008986 */ /* 0x004fe2000c101d06 */
[----:B------:R-:W-:Y:S11]  /*6c20*/  ISETP.GE.AND P0, PT, R0, c[0x0][0x1d4], PT ;  /* 0x0000750000007a0c */ /* 0x000ff60003f06270 */
[----:B------:R-:W-:Y:S02]  /*6c30*/  @!UPT UIADD3 URZ, URZ, URZ, URZ ;  /* 0x0000003f3f3ff290 */ /* 0x000fe4000fffe03f */
[----:B------:R-:W2:Y:S04]  /*6c40*/  @!P0 LDS.128 R4, [R214+0x4000] ;  /* 0x00400000d6048984 */ /* 0x000ea80000000c00 */
[----:B-1----:R1:W-:Y:S04]  /*6c50*/  @!P1 STG.E.128 [R2.64+0x100], R8 ;  /* 0x0001000802009986 */ /* 0x0023e8000c101d06 */
[----:B--2---:R1:W-:Y:S02]  /*6c60*/  @!P0 STG.E.128 [R2.64+0x140], R4 ;  /* 0x0001400402008986 */ /* 0x0043e4000c101d06 */
.L_x_180:
[----:B-1----:R-:W-:Y:S05]  /*6c70*/  BSYNC B0 ;  /* 0x0000000000007941 */ /* 0x002fea0003800000 */
.L_x_179:
[C---:B------:R-:W-:Y:S02]  /*6c80*/  ISETP.GT.AND P0, PT, R62.reuse, R130, PT ;  /* 0x000000823e00720c */ /* 0x040fe40003f04270 */
[----:B------:R-:W-:Y:S11]  /*6c90*/  IADD3 R62, R62, -0x1, RZ ;  /* 0xffffffff3e3e7810 */ /* 0x000ff60007ffe0ff */
[----:B------:R-:W-:Y:S01]  /*6ca0*/  @P0 SHF.R.S32.HI R2, RZ, 0x1f, R62 ;  /* 0x0000001fff020819 */ /* 0x000fe2000001143e */
[----:B------:R-:W-:Y:S02]  /*6cb0*/  @P0 IMAD R0, R149, R62, RZ ;  /* 0x0000003e95000224 */ /* 0x000fe400078e02ff */
[----:B------:R-:W-:Y:S02]  /*6cc0*/  @P0 IMAD.MOV.U32 R4, RZ, RZ, R98 ;  /* 0x000000ffff040224 */ /* 0x000fe400078e0062 */
[----:B------:R-:W-:Y:S02]  /*6cd0*/  @P0 IMAD.MOV.U32 R5, RZ, RZ, R89 ;  /* 0x000000ffff050224 */ /* 0x000fe400078e0059 */
[-C--:B------:R-:W-:Y:S02]  /*6ce0*/  @P0 IMAD R0, R2, R153.reuse, R0 ;  /* 0x0000009902000224 */ /* 0x080fe400078e0200 */
[----:B------:R-:W-:Y:S04]  /*6cf0*/  @P0 IMAD.WIDE.U32 R4, R62, R153, R4 ;  /* 0x000000993e040225 */ /* 0x000fe800078e0004 */
[----:B------:R-:W-:Y:S01]  /*6d00*/  @P0 IMAD.IADD R0, R5, 0x1, R0 ;  /* 0x0000000105000824 */ /* 0x000fe200078e0200 */
[C---:B------:R-:W-:Y:S04]  /*6d10*/  @P0 LEA R2, P1, R4.reuse, c[0x0][0x220], 0x1 ;  /* 0x0000880004020a11 */ /* 0x040fe800078208ff */
[----:B------:R-:W-:Y:S02]  /*6d20*/  @P0 LEA.HI.X R3, R4, c[0x0][0x224], R0, 0x1, P1 ;  /* 0x0000890004030a11 */ /* 0x000fe400008f0c00 */
[C---:B------:R-:W-:Y:S03]  /*6d30*/  @P0 LEA R4, P1, R154.reuse, R2, 0x1 ;  /* 0x000000029a040211 */ /* 0x040fe600078208ff */
[----:B------:R-:W-:Y:S01]  /*6d40*/  @!PT LDS RZ, [RZ] ;  /* 0x00000000fffff984 */ /* 0x000fe20000000800 */
[----:B------:R-:W-:Y:S01]  /*6d50*/  @!PT LDS RZ, [RZ] ;  /* 0x00000000fffff984 */ /* 0x000fe20000000800 */
[----:B------:R-:W-:Y:S01]  /*6d60*/  @!PT LDS RZ, [RZ] ;  /* 0x00000000fffff984 */ /* 0x000fe20000000800 */
[----:B------:R1:W-:Y:S01]  /*6d70*/  @P0 LDGSTS.E.BYPASS.LTC128B.128 [R203+0x6100], [R2.64], !P5 ;  /* 0x0610000002cb0fae */ /* 0x0003e2000e901d46 */
[----:B------:R-:W-:Y:S03]  /*6d80*/  @P0 LEA.HI.X R5, R154, R3, R148, 0x1, P1 ;  /* 0x000000039a050211 */ /* 0x000fe600008f0c94 */
[----:B------:R1:W-:Y:S04]  /*6d90*/  @P0 LDGSTS.E.BYPASS.LTC128B.128 [R203+0x8100], [R2.64+0x80], !P4 ;  /* 0x0810008002cb0fae */ /* 0x0003e8000e101d46 */
[----:B------:R1:W-:Y:S04]  /*6da0*/  @P0 LDGSTS.E.BYPASS.LTC128B.128 [R203+0xa100], [R2.64+0x100], !P3 ;  /* 0x0a10010002cb0fae */ /* 0x0003e8000d901d46 */
[----:B------:R1:W-:Y:S04]  /*6db0*/  @P0 LDGSTS.E.BYPASS.LTC128B.128 [R203+0x7100], [R4.64], !P5 ;  /* 0x0710000004cb0fae */ /* 0x0003e8000e901d46 */
[----:B------:R1:W-:Y:S04]  /*6dc0*/  @P0 LDGSTS.E.BYPASS.LTC128B.128 [R203+0x9100], [R4.64+0x80], !P4 ;  /* 0x0910008004cb0fae */ /* 0x0003e8000e101d46 */
[----:B------:R1:W-:Y:S04]  /*6dd0*/  @P0 LDGSTS.E.BYPASS.LTC128B.128 [R203+0xb100], [R4.64+0x100], !P3 ;  /* 0x0b10010004cb0fae */ /* 0x0003e8000d901d46 */
[----:B------:R-:W0:Y:S01]  /*6de0*/  LDGDEPBAR ;  /* 0x00000000000079af */ /* 0x000e220000000000 */
[----:B------:R-:W-:-:S05]  /*6df0*/  @P0 BRA `(.L_x_181) ;  /* 0xffffc03000000947 */ /* 0x000fca000383ffff */
[----:B------:R-:W-:Y:S01]  /*6e00*/  WARPSYNC 0xffffffff ;  /* 0xffffffff00007948 */ /* 0x000fe20003800000 */
[----:B------:R-:W-:Y:S06]  /*6e10*/  BAR.SYNC.DEFER_BLOCKING 0x0 ;  /* 0x0000000000007b1d */ /* 0x000fec0000010000 */
.L_x_156:
[----:B------:R-:W-:Y:S01]  /*6e20*/  ISETP.GE.AND P0, PT, R176, 0x1, PT ;  /* 0x00000001b000780c */ /* 0x000fe20003f06270 */
[----:B------:R-:W-:Y:S01]  /*6e30*/  BSSY B0, `(.L_x_182) ;  /* 0x0000020000007945 */ /* 0x000fe20003800000 */
[----:B------:R-:W-:Y:S01]  /*6e40*/  IMAD.IADD R9, R139, 0x1, R144 ;  /* 0x000000018b097824 */ /* 0x000fe200078e0290 */
[----:B------:R-:W-:-:S10]  /*6e50*/  MOV R0, RZ ;  /* 0x000000ff00007202 */ /* 0x000fd40000000f00 */
        /* <DEDUP_REMOVED lines=29> */
.L_x_183:
[----:B------:R-:W-:Y:S05]  /*7030*/  BSYNC B0 ;  /* 0x0000000000007941 */ /* 0x000fea0003800000 */
.L_x_182:
[----:B-1----:R-:W2:Y:S01]  /*7040*/  LDL R2, [R1+0x18] ;  /* 0x0000180001027983 */ /* 0x002ea20000100800 */
        /* <DEDUP_REMOVED lines=48> */
[----:B--2---:R-:W-:-:S04]  /*7350*/  IMAD R249, R2, R0, RZ ;  /* 0x0000000002f97224 */ /* 0x004fc800078e02ff */
[--C-:B------:R-:W-:Y:S01]  /*7360*/  IMAD.IADD R2, R249, 0x1, R0.reuse ;  /* 0x00000001f9027824 */ /* 0x100fe200078e0200 */
[----:B------:R-:W-:-:S04]  /*7370*/  PRMT R0, RZ, 0x7610, R0 ;  /* 0x00007610ff007816 */ /* 0x000fc80000000000 */
[----:B------:R-:W-:Y:S02]  /*7380*/  IMNMX R23, R138, R2, PT ;  /* 0x000000028a177217 */ /* 0x000fe40003800200 */
[----:B------:R-:W-:Y:S02]  /*7390*/  CS2R R138, SRZ ;  /* 0x00000000008a7805 */ /* 0x000fe4000001ff00 */
[----:B------:R-:W-:Y:S01]  /*73a0*/  ISETP.GT.AND P0, PT, R23, R249, PT ;  /* 0x000000f91700720c */ /* 0x000fe20003f04270 */
[----:B------:R1:W-:-:S12]  /*73b0*/  STL [R1+0x10], R23 ;  /* 0x0000101701007387 */ /* 0x0003d80000100800 */
[----:B------:R-:W-:Y:S05]  /*73c0*/  @!P0 BRA `(.L_x_184) ;  /* 0x0000c75000008947 */ /* 0x000fea0003800000 */
[----:B------:R-:W2:Y:S01]  /*73d0*/  LDL R12, [R1+0x3c] ;  /* 0x00003c00010c7983 */ /* 0x000ea20000100800 */
[----:B------:R-:W-:-:S03]  /*73e0*/  ISETP.NE.U32.AND P0, PT, RZ, c[0x0][0x340], PT ;  /* 0x0000d000ff007a0c */ /* 0x000fc60003f05070 */
[----:B------:R-:W3:Y:S01]  /*73f0*/  LDL.LU R15, [R1+0xc] ;  /* 0x00000c00010f7983 */ /* 0x000ee20000300800 */
[----:B------:R-:W-:-:S03]  /*7400*/  ISETP.NE.AND.EX P1, PT, RZ, c[0x0][0x344], PT, P0 ;  /* 0x0000d100ff007a0c */ /* 0x000fc60003f25300 */
[----:B------:R-:W4:Y:S04]  /*7410*/  LDL R24, [R1] ;  /* 0x0000000001187983 */ /* 0x000f280000100800 */
[----:B------:R-:W1:Y:S06]  /*7420*/  S2R R4, SR_TID.X ;  /* 0x0000000000047919 */ /* 0x000e6c0000002100 */
[----:B------:R-:W-:-:S04]  /*7430*/  @P1 IMAD.MOV.U32 R2, RZ, RZ, 0x4 ;  /* 0x00000004ff021424 */ /* 0x000fc800078e00ff */
[----:B------:R-:W-:-:S05]  /*7440*/  @P1 IMAD.WIDE R2, R236, R2, c[0x0][0x340] ;  /* 0x0000d000ec021625 */ /* 0x000fca00078e0202 */
[----:B------:R1:W4:Y:S01]  /*7450*/  @P1 LDG.E R13, [R2.64] ;  /* 0x00000006020d1981 */ /* 0x000322000c1e1900 */
[----:B------:R-:W-:Y:S01]  /*7460*/  SHF.R.S32.HI R0, RZ, 0x1f, R174 ;  /* 0x0000001fff007819 */ /* 0x000fe200000114ae */
[----:B------:R-:W-:Y:S01]  /*7470*/  IMAD.MOV.U32 R7, RZ, RZ, c[0x0][0x2c4] ;  /* 0x0000b100ff077624 */ /* 0x000fe200078e00ff */
[----:B------:R-:W-:Y:S02]  /*7480*/  SHF.R.S32.HI R5, RZ, 0x1f, R232 ;  /* 0x0000001fff057819 */ /* 0x000fe400000114e8 */
[----:B------:R-:W-:Y:S01]  /*7490*/  ISETP.GE.AND P4, PT, R231, c[0x0][0x1d4], PT ;  /* 0x00007500e7007a0c */ /* 0x000fe20003f86270 */
[----:B------:R-:W-:Y:S01]  /*74a0*/  IMAD R0, R0, c[0x0][0x178], RZ ;  /* 0x00005e0000007a24 */ /* 0x000fe200078e02ff */
[----:B------:R-:W-:Y:S02]  /*74b0*/  ISETP.NE.AND P2, PT, R7, 0x1, PT ;  /* 0x000000010700780c */ /* 0x000fe40003f45270 */
[----:B-1----:R-:W-:Y:S02]  /*74c0*/  SHF.R.S32.HI R22, RZ, 0x1f, R4 ;  /* 0x0000001fff167819 */ /* 0x002fe40000011404 */
[----:B------:R-:W-:-:S02]  /*74d0*/  SEL R14, RZ, 0xffffffff, P4 ;  /* 0xffffffffff0e7807 */ /* 0x000fc40002000000 */
[----:B------:R-:W-:Y:S01]  /*74e0*/  LEA.HI R22, R22, R4, RZ, 0x3 ;  /* 0x0000000416167211 */ /* 0x000fe200078f18ff */
[----:B------:R-:W-:Y:S01]  /*74f0*/  IMAD R4, R174, c[0x0][0x17c], R0 ;  /* 0x00005f00ae047a24 */ /* 0x000fe200078e0200 */
[----:B------:R-:W-:Y:S01]  /*7500*/  ISETP.GE.AND P3, PT, R232, c[0x0][0x1d4], PT ;  /* 0x00007500e8007a0c */ /* 0x000fe20003f66270 */
[----:B------:R-:W-:Y:S01]  /*7510*/  IMAD.SHL.U32 R19, R14, 0x2, RZ ;  /* 0x000000020e137824 */ /* 0x000fe200078e00ff */
[----:B------:R-:W-:Y:S02]  /*7520*/  SHF.R.S32.HI R22, RZ, 0x3, R22 ;  /* 0x00000003ff167819 */ /* 0x000fe40000011416 */
[----:B------:R-:W-:Y:S02]  /*7530*/  ISETP.GE.AND P6, PT, R230, c[0x0][0x1d4], PT ;  /* 0x00007500e6007a0c */ /* 0x000fe40003fc6270 */
[----:B------:R-:W-:Y:S02]  /*7540*/  SHF.R.S32.HI R6, RZ, 0x1f, R22 ;  /* 0x0000001fff067819 */ /* 0x000fe40000011416 */
[----:B------:R-:W-:Y:S01]  /*7550*/  IADD3 R0, P0, R22, R9, RZ ;  /* 0x0000000916007210 */ /* 0x000fe20007f1e0ff */
[----:B------:R-:W-:Y:S01]  /*7560*/  IMAD.WIDE.U32 R2, R174, c[0x0][0x178], RZ ;  /* 0x00005e00ae027a25 */ /* 0x000fe200078e00ff */
[----:B------:R-:W-:-:S02]  /*7570*/  ISETP.GE.AND P5, PT, R231, c[0x0][0x198], PT ;  /* 0x00006600e7007a0c */ /* 0x000fc40003fa6270 */
[----:B------:R-:W-:Y:S02]  /*7580*/  LEA.HI.X.SX32 R6, R9, R6, 0x1, P0 ;  /* 0x0000000609067211 */ /* 0x000fe400000f0eff */
[----:B------:R-:W-:Y:S02]  /*7590*/  ISETP.NE.U32.AND P0, PT, RZ, c[0x0][0x348], PT ;  /* 0x0000d200ff007a0c */ /* 0x000fe40003f05070 */
[----:B------:R-:W-:Y:S01]  /*75a0*/  IADD3 R3, R3, R4, RZ ;  /* 0x0000000403037210 */ /* 0x000fe20007ffe0ff */
[----:B------:R-:W-:Y:S01]  /*75b0*/  IMAD R9, R6, c[0x0][0x1e0], RZ ;  /* 0x0000780006097a24 */ /* 0x000fe200078e02ff */
[----:B------:R-:W-:Y:S01]  /*75c0*/  ISETP.NE.AND.EX P0, PT, RZ, c[0x0][0x34c], PT, P0 ;  /* 0x0000d300ff007a0c */ /* 0x000fe20003f05300 */
[----:B------:R-:W-:Y:S01]  /*75d0*/  IMAD.MOV.U32 R4, RZ, RZ, R232 ;  /* 0x000000ffff047224 */ /* 0x000fe200078e00e8 */
[----:B------:R-:W-:Y:S01]  /*75e0*/  IADD3 R102, R23, -0x1, RZ ;  /* 0xffffffff17667810 */ /* 0x000fe20007ffe0ff */
[----:B------:R-:W-:Y:S01]  /*75f0*/  IMAD R17, R0, c[0x0][0x1e4], R9 ;  /* 0x0000790000117a24 */ /* 0x000fe200078e0209 */
[----:B------:R-:W-:Y:S01]  /*7600*/  SEL R9, R137, RZ, !P0 ;  /* 0x000000ff89097207 */ /* 0x000fe20004000000 */
[----:B------:R-:W-:-:S02]  /*7610*/  IMAD R8, R6, c[0x0][0x208], RZ ;  /* 0x0000820006087a24 */ /* 0x000fc400078e02ff */
[----:B------:R-:W-:-:S04]  /*7620*/  IMAD.WIDE.U32 R6, R0, c[0x0][0x1e0], R4 ;  /* 0x0000780000067a25 */ /* 0x000fc800078e0004 */
[----:B------:R-:W-:Y:S02]  /*7630*/  IMAD R18, R9, c[0x0][0x1c0], RZ ;  /* 0x0000700009127a24 */ /* 0x000fe400078e02ff */
[----:B------:R-:W-:-:S04]  /*7640*/  IMAD.WIDE.U32 R10, R0, c[0x0][0x208], R4 ;  /* 0x00008200000a7a25 */ /* 0x000fc800078e0004 */
[----:B------:R-:W-:Y:S01]  /*7650*/  IMAD R16, R0, c[0x0][0x20c], R8 ;  /* 0x0000830000107a24 */ /* 0x000fe200078e0208 */
[----:B------:R-:W-:Y:S02]  /*7660*/  SEL R8, R236, RZ, !P0 ;  /* 0x000000ffec087207 */ /* 0x000fe40004000000 */
[----:B------:R-:W-:-:S03]  /*7670*/  ISETP.NE.U32.AND P0, PT, RZ, c[0x0][0x350], PT ;  /* 0x0000d400ff007a0c */ /* 0x000fc60003f05070 */
[----:B------:R-:W-:Y:S01]  /*7680*/  IMAD R14, R8, c[0x0][0x1c4], R18 ;  /* 0x00007100080e7a24 */ /* 0x000fe200078e0212 */
[----:B------:R-:W-:Y:S01]  /*7690*/  ISETP.NE.AND.EX P0, PT, RZ, c[0x0][0x354], PT, P0 ;  /* 0x0000d500ff007a0c */ /* 0x000fe20003f05300 */
[----:B--2---:R-:W-:-:S04]  /*76a0*/  IMAD R12, R245, 0x80, R12 ;  /* 0x00000080f50c7824 */ /* 0x004fc800078e020c */
[----:B------:R-:W-:Y:S01]  /*76b0*/  @P2 IMAD.HI.U32 R9, R12, c[0x0][0x2c8], RZ ;  /* 0x0000b2000c092a27 */ /* 0x000fe200078e00ff */
[----:B------:R-:W-:Y:S02]  /*76c0*/  MOV R0, R12 ;  /* 0x0000000c00007202 */ /* 0x000fe40000000f00 */
[----:B---3--:R-:W-:Y:S01]  /*76d0*/  LOP3.LUT R15, R15, 0xfffffffe, RZ, 0xc0, !PT ;  /* 0xfffffffe0f0f7812 */ /* 0x008fe200078ec0ff */
[C---:B----4-:R-:W-:Y:S01]  /*76e0*/  IMAD.WIDE.U32 R2, R24.reuse, c[0x0][0x1b8], R2 ;  /* 0x00006e0018027a25 */ /* 0x050fe200078e0002 */
[----:B------:R-:W-:Y:S02]  /*76f0*/  @P2 SHF.R.U32.HI R0, RZ, c[0x0][0x2cc], R9 ;  /* 0x0000b300ff002a19 */ /* 0x000fe40000011609 */
[----:B------:R-:W-:Y:S01]  /*7700*/  @P4 LOP3.LUT R15, R15, 0x1, RZ, 0xfc, !PT ;  /* 0x000000010f0f4812 */ /* 0x000fe200078efcff */
[----:B------:R-:W-:Y:S01]  /*7710*/  IMAD R3, R24, c[0x0][0x1bc], R3 ;  /* 0x00006f0018037a24 */ /* 0x000fe200078e0203 */
[----:B------:R-:W-:Y:S01]  /*7720*/  ISETP.GE.AND P4, PT, R230, c[0x0][0x198], PT ;  /* 0x00006600e6007a0c */ /* 0x000fe20003f86270 */
[----:B------:R-:W-:Y:S01]  /*7730*/  IMAD.IADD R9, R7, 0x1, R17 ;  /* 0x0000000107097824 */ /* 0x000fe200078e0211 */
[----:B------:R-:W-:Y:S01]  /*7740*/  IADD3 R7, R11, R16, RZ ;  /* 0x000000100b077210 */ /* 0x000fe20007ffe0ff */
[----:B------:R-:W-:Y:S01]  /*7750*/  IMAD.WIDE.U32 R2, R8, c[0x0][0x1c0], R2 ;  /* 0x0000700008027a25 */ /* 0x000fe200078e0002 */
[----:B------:R-:W-:-:S02]  /*7760*/  SHF.R.S32.HI R11, RZ, 0x1f, R0 ;  /* 0x0000001fff0b7819 */ /* 0x000fc40000011400 */
[----:B------:R-:W-:Y:S01]  /*7770*/  LOP3.LUT R15, R15, 0xfffffffd, RZ, 0xc0, !PT ;  /* 0xfffffffd0f0f7812 */ /* 0x000fe200078ec0ff */
[----:B------:R-:W-:Y:S01]  /*7780*/  IMAD.MOV.U32 R8, RZ, RZ, R6 ;  /* 0x000000ffff087224 */ /* 0x000fe200078e0006 */
[----:B------:R-:W-:Y:S01]  /*7790*/  MOV R6, R10 ;  /* 0x0000000a00067202 */ /* 0x000fe20000000f00 */
[----:B------:R-:W-:Y:S01]  /*77a0*/  IMAD.IADD R3, R3, 0x1, R14 ;  /* 0x0000000103037824 */ /* 0x000fe200078e020e */
[----:B------:R-:W-:Y:S01]  /*77b0*/  @P3 LOP3.LUT R15, R15, 0x2, RZ, 0xfc, !PT ;  /* 0x000000020f0f3812 */ /* 0x000fe200078efcff */
[----:B------:R-:W-:Y:S01]  /*77c0*/  IMAD R10, R11, c[0x0][0x1b0], RZ ;  /* 0x00006c000b0a7a24 */ /* 0x000fe200078e02ff */
[----:B------:R-:W-:Y:S01]  /*77d0*/  SEL R14, RZ, 0x4, P6 ;  /* 0x00000004ff0e7807 */ /* 0x000fe20003000000 */
[----:B------:R-:W-:Y:S02]  /*77e0*/  IMAD.MOV R11, RZ, RZ, -R0 ;  /* 0x000000ffff0b7224 */ /* 0x000fe400078e0a00 */
[C---:B------:R-:W-:Y:S01]  /*77f0*/  IMAD R10, R0.reuse, c[0x0][0x1b4], R10 ;  /* 0x00006d00000a7a24 */ /* 0x040fe200078e020a */
[----:B------:R1:W-:Y:S01]  /*7800*/  STL [R1+0xc], R15 ;  /* 0x00000c0f01007387 */ /* 0x0003e20000100800 */
[----:B------:R-:W-:-:S04]  /*7810*/  IMAD.WIDE.U32 R2, R0, c[0x0][0x1b0], R2 ;  /* 0x00006c0000027a25 */ /* 0x000fc800078e0002 */
[----:B------:R-:W-:Y:S02]  /*7820*/  IMAD R0, R11, c[0x0][0x2c4], R12 ;  /* 0x0000b1000b007a24 */ /* 0x000fe400078e020c */
[----:B------:R-:W-:Y:S01]  /*7830*/  IMAD.IADD R3, R3, 0x1, R10 ;  /* 0x0000000103037824 */ /* 0x000fe200078e020a */
[----:B------:R-:W-:Y:S01]  /*7840*/  @P1 SHF.R.S32.HI R10, RZ, 0x1f, R13 ;  /* 0x0000001fff0a1819 */ /* 0x000fe2000001140d */
[----:B------:R-:W-:Y:S01]  /*7850*/  @!P1 IMAD.MOV.U32 R13, RZ, RZ, R236 ;  /* 0x000000ffff0d9224 */ /* 0x000fe200078e00ec */
[----:B------:R-:W-:Y:S01]  /*7860*/  SHF.R.S32.HI R11, RZ, 0x1f, R0 ;  /* 0x0000001fff0b7819 */ /* 0x000fe20000011400 */
[----:B------:R-:W-:Y:S01]  /*7870*/  IMAD.WIDE.U32 R6, R24, c[0x0][0x210], R6 ;  /* 0x0000840018067a25 */ /* 0x000fe200078e0006 */
[----:B------:R-:W-:Y:S02]  /*7880*/  @!P1 MOV R10, R137 ;  /* 0x00000089000a9202 */ /* 0x000fe40000000f00 */
[----:B------:R-:W-:Y:S01]  /*7890*/  ISETP.GE.AND P1, PT, R232, c[0x0][0x198], PT ;  /* 0x00006600e8007a0c */ /* 0x000fe20003f26270 */
[----:B------:R-:W-:Y:S01]  /*78a0*/  IMAD R11, R11, c[0x0][0x1a8], RZ ;  /* 0x00006a000b0b7a24 */ /* 0x000fe200078e02ff */
[----:B------:R-:W-:Y:S01]  /*78b0*/  SEL R10, R10, RZ, !P0 ;  /* 0x000000ff0a0a7207 */ /* 0x000fe20004000000 */
[----:B------:R-:W-:-:S04]  /*78c0*/  IMAD.WIDE.U32 R8, R24, c[0x0][0x1e8], R8 ;  /* 0x00007a0018087a25 */ /* 0x000fc800078e0008 */
[C---:B------:R-:W-:Y:S02]  /*78d0*/  IMAD R11, R0.reuse, c[0x0][0x1ac], R11 ;  /* 0x00006b00000b7a24 */ /* 0x040fe400078e020b */
[----:B------:R-:W-:Y:S01]  /*78e0*/  IMAD.WIDE.U32 R2, R0, c[0x0][0x1a8], R2 ;  /* 0x00006a0000027a25 */ /* 0x000fe200078e0002 */
[----:B------:R-:W-:Y:S02]  /*78f0*/  SEL R0, R13, RZ, !P0 ;  /* 0x000000ff0d007207 */ /* 0x000fe40004000000 */
[----:B-1----:R-:W-:Y:S01]  /*7900*/  SEL R15, RZ, 0x1, P3 ;  /* 0x00000001ff0f7807 */ /* 0x002fe20001800000 */
[----:B------:R-:W-:Y:S01]  /*7910*/  IMAD R7, R24, c[0x0][0x214], R7 ;  /* 0x0000850018077a24 */ /* 0x000fe200078e0207 */
[----:B------:R-:W-:Y:S01]  /*7920*/  LEA R13, P0, R2, c[0x0][0x160], 0x1 ;  /* 0x00005800020d7a11 */ /* 0x000fe200078008ff */
[----:B------:R-:W-:Y:S01]  /*7930*/  IMAD R9, R24, c[0x0][0x1ec], R9 ;  /* 0x00007b0018097a24 */ /* 0x000fe200078e0209 */
[----:B------:R-:W-:Y:S01]  /*7940*/  LOP3.LUT R15, R19, 0x2, R15, 0xe2, !PT ;  /* 0x00000002130f7812 */ /* 0x000fe200078ee20f */
[----:B------:R-:W-:-:S02]  /*7950*/  IMAD R12, R10, c[0x0][0x1f0], RZ ;  /* 0x00007c000a0c7a24 */ /* 0x000fc400078e02ff */
[----:B------:R-:W-:Y:S01]  /*7960*/  IMAD R10, R10, c[0x0][0x218], RZ ;  /* 0x000086000a0a7a24 */ /* 0x000fe200078e02ff */
[----:B------:R-:W-:Y:S01]  /*7970*/  LOP3.LUT R68, R15, R14, RZ, 0xfc, !PT ;  /* 0x0000000e0f447212 */ /* 0x000fe200078efcff */
[----:B------:R-:W-:-:S04]  /*7980*/  IMAD.WIDE.U32 R226, R0, c[0x0][0x218], R6 ;  /* 0x0000860000e27a25 */ /* 0x000fc800078e0006 */
[----:B------:R-:W-:-:S04]  /*7990*/  IMAD.WIDE.U32 R224, R0, c[0x0][0x1f0], R8 ;  /* 0x00007c0000e07a25 */ /* 0x000fc800078e0008 */
[C---:B------:R-:W-:Y:S02]  /*79a0*/  IMAD R6, R0.reuse, c[0x0][0x1f4], R12 ;  /* 0x00007d0000067a24 */ /* 0x040fe400078e020c */
[----:B------:R-:W-:Y:S01]  /*79b0*/  IMAD.IADD R3, R3, 0x1, R11 ;  /* 0x0000000103037824 */ /* 0x000fe200078e020b */
[----:B------:R-:W-:Y:S01]  /*79c0*/  LEA R11, R245, R22, 0x7 ;  /* 0x00000016f50b7211 */ /* 0x000fe200078e38ff */
[----:B------:R-:W-:Y:S02]  /*79d0*/  IMAD R0, R0, c[0x0][0x21c], R10 ;  /* 0x0000870000007a24 */ /* 0x000fe400078e020a */
[----:B------:R-:W-:Y:S01]  /*79e0*/  IMAD.IADD R223, R225, 0x1, R6 ;  /* 0x00000001e1df7824 */ /* 0x000fe200078e0206 */
[----:B------:R-:W-:Y:S02]  /*79f0*/  LEA.HI.X R12, R2, c[0x0][0x164], R3, 0x1, P0 ;  /* 0x00005900020c7a11 */ /* 0x000fe400000f0c03 */
[----:B------:R-:W-:Y:S01]  /*7a00*/  IADD3 R228, R227, R0, RZ ;  /* 0x00000000e3e47210 */ /* 0x000fe20007ffe0ff */
[----:B------:R-:W-:Y:S05]  /*7a10*/  BRA.DIV ~URZ, `(.L_x_185) ;  /* 0x000106b27f007947 */ /* 0x000fea000b800000 */
[----:B------:R1:W2:Y:S02]  /*7a20*/  SHFL.IDX PT, R10, R12, RZ, 0x181f ;  /* 0x00181fff0c0a7589 */ /* 0x0002a400000e0000 */
.L_x_304:
[----:B------:R-:W-:Y:S05]  /*7a30*/  BRA.DIV ~URZ, `(.L_x_186) ;  /* 0x000107027f007947 */ /* 0x000fea000b800000 */
[----:B------:R3:W4:Y:S02]  /*7a40*/  SHFL.IDX PT, R0, R13, RZ, 0x181f ;  /* 0x00181fff0d007589 */ /* 0x00072400000e0000 */
.L_x_305:
[----:B------:R-:W-:Y:S01]  /*7a50*/  IMAD R34, R175, c[0x0][0x2c4], RZ ;  /* 0x0000b100af227a24 */ /* 0x000fe200078e02ff */
[----:B------:R-:W-:Y:S01]  /*7a60*/  BSSY B0, `(.L_x_187) ;  /* 0x0000011000007945 */ /* 0x000fe20003800000 */
[----:B------:R-:W-:-:S02]  /*7a70*/  SHF.R.S32.HI R15, RZ, 0x1f, R230 ;  /* 0x0000001fff0f7819 */ /* 0x000fc400000114e6 */
[----:B------:R-:W-:Y:S02]  /*7a80*/  SHF.R.S32.HI R14, RZ, 0x1f, R231 ;  /* 0x0000001fff0e7819 */ /* 0x000fe400000114e7 */
[----:B------:R-:W-:-:S13]  /*7a90*/  ISETP.GE.AND P0, PT, R11, R34, PT ;  /* 0x000000220b00720c */ /* 0x000fda0003f06270 */
[----:B------:R-:W-:Y:S05]  /*7aa0*/  @P0 BRA `(.L_x_188) ;  /* 0x000000c000000947 */ /* 0x000fea0003800000 */
[----:B----4-:R-:W-:-:S04]  /*7ab0*/  LEA R8, P0, R232, R0, 0x1 ;  /* 0x00000000e8087211 */ /* 0x010fc800078008ff */
[----:B--2---:R-:W-:Y:S02]  /*7ac0*/  LEA.HI.X R9, R232, R10, R5, 0x1, P0 ;  /* 0x0000000ae8097211 */ /* 0x004fe400000f0c05 */
[----:B------:R-:W-:-:S03]  /*7ad0*/  LEA R6, P0, R231, R0, 0x1 ;  /* 0x00000000e7067211 */ /* 0x000fc600078008ff */
[----:B------:R-:W-:Y:S01]  /*7ae0*/  @!PT LDS RZ, [RZ] ;  /* 0x00000000fffff984 */ /* 0x000fe20000000800 */
[----:B------:R-:W-:Y:S01]  /*7af0*/  @!PT LDS RZ, [RZ] ;  /* 0x00000000fffff984 */ /* 0x000fe20000000800 */
[----:B------:R-:W-:Y:S01]  /*7b00*/  @!PT LDS RZ, [RZ] ;  /* 0x00000000fffff984 */ /* 0x000fe20000000800 */
[----:B------:R2:W-:Y:S01]  /*7b10*/  LDGSTS.E.BYPASS.LTC128B.128 [R203+0xc100], [R8.64], !P1 ;  /* 0x0c10000008cb7fae */ /* 0x0005e2000c901d46 */
[----:B------:R-:W-:Y:S02]  /*7b20*/  LEA.HI.X R7, R231, R10, R14, 0x1, P0 ;  /* 0x0000000ae7077211 */ /* 0x000fe400000f0c0e */
[----:B------:R-:W-:-:S03]  /*7b30*/  LEA R2, P0, R230, R0, 0x1 ;  /* 0x00000000e6027211 */ /* 0x000fc600078008ff */
[----:B------:R2:W-:Y:S01]  /*7b40*/  LDGSTS.E.BYPASS.LTC128B.128 [R203+0x10100], [R6.64], !P5 ;  /* 0x1010000006cb7fae */ /* 0x0005e2000e901d46 */
[----:B------:R-:W-:-:S05]  /*7b50*/  LEA.HI.X R3, R230, R10, R15, 0x1, P0 ;  /* 0x0000000ae6037211 */ /* 0x000fca00000f0c0f */
[----:B------:R2:W-:Y:S04]  /*7b60*/  LDGSTS.E.BYPASS.LTC128B.128 [R203+0x14100], [R2.64], !P4 ;  /* 0x1410000002cb7fae */ /* 0x0005e8000e101d46 */
.L_x_188:
[----:B------:R-:W-:Y:S05]  /*7b70*/  BSYNC B0 ;  /* 0x0000000000007941 */ /* 0x000fea0003800000 */
.L_x_187:
[----:B------:R-:W-:Y:S05]  /*7b80*/  BRA.DIV ~URZ, `(.L_x_189) ;  /* 0x000106127f007947 */ /* 0x000fea000b800000 */
[----:B--2---:R2:W1:Y:S04]  /*7b90*/  SHFL.IDX PT, R10, R12, 0x1, 0x181f ;  /* 0x00381f000c0a7f89 */ /* 0x00446800000e0000 */
[----:B----4-:R2:W4:Y:S02]  /*7ba0*/  SHFL.IDX PT, R0, R13, 0x1, 0x181f ;  /* 0x00381f000d007f89 */ /* 0x01052400000e0000 */
.L_x_306:
[----:B------:R-:W-:Y:S01]  /*7bb0*/  IADD3 R2, R11, 0x20, RZ ;  /* 0x000000200b027810 */ /* 0x000fe20007ffe0ff */
[----:B------:R-:W-:Y:S03]  /*7bc0*/  BSSY B0, `(.L_x_190) ;  /* 0x000000f000007945 */ /* 0x000fe60003800000 */
[----:B------:R-:W-:-:S13]  /*7bd0*/  ISETP.GE.AND P0, PT, R2, R34, PT ;  /* 0x000000220200720c */ /* 0x000fda0003f06270 */
[----:B------:R-:W-:Y:S05]  /*7be0*/  @P0 BRA `(.L_x_191) ;  /* 0x000000c000000947 */ /* 0x000fea0003800000 */
[----:B----4-:R-:W-:-:S04]  /*7bf0*/  LEA R8, P0, R232, R0, 0x1 ;  /* 0x00000000e8087211 */ /* 0x010fc800078008ff */
[----:B-1----:R-:W-:Y:S02]  /*7c00*/  LEA.HI.X R9, R232, R10, R5, 0x1, P0 ;  /* 0x0000000ae8097211 */ /* 0x002fe400000f0c05 */
        /* <DEDUP_REMOVED lines=10> */
.L_x_191:
[----:B------:R-:W-:Y:S05]  /*7cb0*/  BSYNC B0 ;  /* 0x0000000000007941 */ /* 0x000fea0003800000 */
.L_x_190:
[----:B------:R-:W-:Y:S05]  /*7cc0*/  BRA.DIV ~URZ, `(.L_x_192) ;  /* 0x000105927f007947 */ /* 0x000fea000b800000 */
[----:B-1----:R1:W2:Y:S02]  /*7cd0*/  SHFL.IDX PT, R10, R12, 0x2, 0x181f ;  /* 0x00581f000c0a7f89 */ /* 0x0022a400000e0000 */
.L_x_307:
[----:B------:R-:W-:Y:S05]  /*7ce0*/  BRA.DIV ~URZ, `(.L_x_193) ;  /* 0x000105e27f007947 */ /* 0x000fea000b800000 */
[----:B----4-:R4:W1:Y:S02]  /*7cf0*/  SHFL.IDX PT, R0, R13, 0x2, 0x181f ;  /* 0x00581f000d007f89 */ /* 0x01086400000e0000 */
.L_x_308:
[----:B------:R-:W-:Y:S01]  /*7d00*/  IADD3 R2, R11, 0x40, RZ ;  /* 0x000000400b027810 */ /* 0x000fe20007ffe0ff */
[----:B------:R-:W-:Y:S03]  /*7d10*/  BSSY B0, `(.L_x_194) ;  /* 0x000000f000007945 */ /* 0x000fe60003800000 */
[----:B------:R-:W-:-:S13]  /*7d20*/  ISETP.GE.AND P0, PT, R2, R34, PT ;  /* 0x000000220200720c */ /* 0x000fda0003f06270 */
[----:B------:R-:W-:Y:S05]  /*7d30*/  @P0 BRA `(.L_x_195) ;  /* 0x000000c000000947 */ /* 0x000fea0003800000 */
[----:B-1----:R-:W-:-:S04]  /*7d40*/  LEA R8, P0, R232, R0, 0x1 ;  /* 0x00000000e8087211 */ /* 0x002fc800078008ff */
        /* <DEDUP_REMOVED lines=11> */
.L_x_195:
[----:B------:R-:W-:Y:S05]  /*7e00*/  BSYNC B0 ;  /* 0x0000000000007941 */ /* 0x000fea0003800000 */
.L_x_194:
[----:B------:R-:W-:Y:S05]  /*7e10*/  BRA.DIV ~URZ, `(.L_x_196) ;  /* 0x000105127f007947 */ /* 0x000fea000b800000 */
[----:B-1----:R1:W3:Y:S04]  /*7e20*/  SHFL.IDX PT, R7, R12, 0x3, 0x181f ;  /* 0x00781f000c077f89 */ /* 0x0022e800000e0000 */
[----:B------:R1:W4:Y:S02]  /*7e30*/  SHFL.IDX PT, R0, R13, 0x3, 0x181f ;  /* 0x00781f000d007f89 */ /* 0x00032400000e0000 */
.L_x_309:
[----:B----4-:R-:W4:Y:S01]  /*7e40*/  LDL R104, [R1+0xc] ;  /* 0x00000c0001687983 */ /* 0x010f220000100800 */
[----:B------:R-:W-:Y:S01]  /*7e50*/  IADD3 R2, R11, 0x60, RZ ;  /* 0x000000600b027810 */ /* 0x000fe20007ffe0ff */
[----:B--2---:R-:W-:Y:S01]  /*7e60*/  IMAD.MOV.U32 R10, RZ, RZ, 0x20 ;  /* 0x00000020ff0a7424 */ /* 0x004fe200078e00ff */
[----:B------:R-:W-:Y:S01]  /*7e70*/  SHF.R.S32.HI R66, RZ, 0x1f, R102 ;  /* 0x0000001fff427819 */ /* 0x000fe20000011466 */
[----:B------:R-:W2:Y:S01]  /*7e80*/  S2R R6, SR_TID.X ;  /* 0x0000000000067919 */ /* 0x000ea20000002100 */
[----:B------:R-:W-:Y:S01]  /*7e90*/  ISETP.GE.AND P2, PT, R2, R34, PT ;  /* 0x000000220200720c */ /* 0x000fe20003f46270 */
[----:B------:R-:W-:-:S12]  /*7ea0*/  IMAD R11, R10, c[0x0][0x1e4], RZ ;  /* 0x000079000a0b7a24 */ /* 0x000fd800078e02ff */
[----:B------:R-:W-:-:S04]  /*7eb0*/  @!P2 LEA R2, P0, R232, R0, 0x1 ;  /* 0x00000000e802a211 */ /* 0x000fc800078008ff */
[----:B---3--:R-:W-:Y:S01]  /*7ec0*/  @!P2 LEA.HI.X R3, R232, R7, R5, 0x1, P0 ;  /* 0x00000007e803a211 */ /* 0x008fe200000f0c05 */
[----:B------:R-:W-:Y:S01]  /*7ed0*/  IMAD.WIDE.U32 R4, R102, c[0x0][0x1e0], RZ ;  /* 0x0000780066047a25 */ /* 0x000fe200078e00ff */
[----:B------:R-:W-:-:S03]  /*7ee0*/  @!P2 LEA R8, P0, R231, R0, 0x1 ;  /* 0x00000000e708a211 */ /* 0x000fc600078008ff */
[----:B------:R-:W-:Y:S01]  /*7ef0*/  @!PT LDS RZ, [RZ] ;  /* 0x00000000fffff984 */ /* 0x000fe20000000800 */
[----:B------:R-:W-:Y:S01]  /*7f00*/  @!PT LDS RZ, [RZ] ;  /* 0x00000000fffff984 */ /* 0x000fe20000000800 */
[----:B------:R-:W-:Y:S01]  /*7f10*/  @!PT LDS RZ, [RZ] ;  /* 0x00000000fffff984 */ /* 0x000fe20000000800 */
[----:B------:R3:W-:Y:S01]  /*7f20*/  @!P2 LDGSTS.E.BYPASS.LTC128B.128 [R203+0xf100], [R2.64], !P1 ;  /* 0x0f10000002cbafae */ /* 0x0007e2000c901d46 */
[----:B--2---:R-:W-:Y:S02]  /*7f30*/  SHF.R.S32.HI R67, RZ, 0x1f, R6 ;  /* 0x0000001fff437819 */ /* 0x004fe40000011406 */
[-C--:B------:R-:W-:Y:S02]  /*7f40*/  @!P2 LEA.HI.X R9, R231, R7.reuse, R14, 0x1, P0 ;  /* 0x00000007e709a211 */ /* 0x080fe400000f0c0e */
[----:B------:R-:W-:Y:S02]  /*7f50*/  LEA.HI R67, R67, R6, RZ, 0x3 ;  /* 0x0000000643437211 */ /* 0x000fe400078f18ff */
[C---:B------:R-:W-:Y:S01]  /*7f60*/  @!P2 LEA R6, P0, R230.reuse, R0, 0x1 ;  /* 0x00000000e606a211 */ /* 0x040fe200078008ff */
[----:B------:R2:W-:Y:S01]  /*7f70*/  @!P2 LDGSTS.E.BYPASS.LTC128B.128 [R203+0x13100], [R8.64], !P5 ;  /* 0x1310000008cbafae */ /* 0x0005e2000e901d46 */
[----:B------:R-:W-:Y:S02]  /*7f80*/  SHF.R.S32.HI R67, RZ, 0x3, R67 ;  /* 0x00000003ff437819 */ /* 0x000fe40000011443 */
[----:B------:R-:W-:-:S02]  /*7f90*/  @!P2 LEA.HI.X R7, R230, R7, R15, 0x1, P0 ;  /* 0x00000007e607a211 */ /* 0x000fc400000f0c0f */
[----:B------:R-:W-:-:S03]  /*7fa0*/  LEA R0, P0, R4, R224, 0x6 ;  /* 0x000000e004007211 */ /* 0x000fc600078030ff */
[----:B------:R2:W-:Y:S04]  /*7fb0*/  @!P2 LDGSTS.E.BYPASS.LTC128B.128 [R203+0x17100], [R6.64], !P4 ;  /* 0x1710000006cbafae */ /* 0x0005e8000e101d46 */
[----:B------:R-:W0:Y:S01]  /*7fc0*/  LDGDEPBAR ;  /* 0x00000000000079af */ /* 0x000e220000000000 */
[----:B------:R-:W-:Y:S01]  /*7fd0*/  WARPSYNC 0xffffffff ;  /* 0xffffffff00007948 */ /* 0x000fe20003800000 */
[----:B---3--:R-:W-:Y:S02]  /*7fe0*/  IMAD R3, R66, c[0x0][0x1e0], RZ ;  /* 0x0000780042037a24 */ /* 0x008fe400078e02ff */
[----:B------:R-:W-:Y:S02]  /*7ff0*/  IMAD.IADD R2, R176, 0x1, -R67 ;  /* 0x00000001b0027824 */ /* 0x000fe400078e0a43 */
[----:B------:R-:W-:-:S02]  /*8000*/  IMAD R3, R102, c[0x0][0x1e4], R3 ;  /* 0x0000790066037a24 */ /* 0x000fc400078e0203 */
[----:B------:R-:W-:Y:S02]  /*8010*/  IMAD R2, R102, -0x40, R2 ;  /* 0xffffffc066027824 */ /* 0x000fe400078e0202 */
[----:B------:R-:W-:-:S05]  /*8020*/  IMAD.IADD R3, R5, 0x1, R3 ;  /* 0x0000000105037824 */ /* 0x000fca00078e0203 */
[----:B------:R-:W-:Y:S01]  /*8030*/  LEA.HI.X R3, R4, R223, R3, 0x6, P0 ;  /* 0x000000df04037211 */ /* 0x000fe200000f3403 */
[----:B------:R-:W-:Y:S01]  /*8040*/  IMAD.WIDE.U32 R4, R10, c[0x0][0x1e0], RZ ;  /* 0x000078000a047a25 */ /* 0x000fe200078e00ff */
[----:B------:R-:W-:Y:S01]  /*8050*/  BAR.SYNC.DEFER_BLOCKING 0x0 ;  /* 0x0000000000007b1d */ /* 0x000fe20000010000 */
[----:B------:R-:W-:-:S13]  /*8060*/  ISETP.GE.AND P0, PT, R2, 0x21, PT ;  /* 0x000000210200780c */ /* 0x000fda0003f06270 */
[----:B------:R-:W-:-:S04]  /*8070*/  @P0 IADD3 R10, P1, R0, R4, RZ ;  /* 0x00000004000a0210 */ /* 0x000fc80007f3e0ff */
[----:B------:R-:W-:Y:S02]  /*8080*/  @P0 IADD3.X R11, R3, R5, R11, P1, !PT ;  /* 0x00000005030b0210 */ /* 0x000fe40000ffe40b */
[----:B------:R-:W-:-:S13]  /*8090*/  ISETP.GE.AND P1, PT, R2, 0x1, PT ;  /* 0x000000010200780c */ /* 0x000fda0003f26270 */
[----:B------:R-:W-:-:S04]  /*80a0*/  @P1 LEA R4, P3, R0, c[0x0][0x1c8], 0x1 ;  /* 0x0000720000041a11 */ /* 0x000fc800078608ff */
[----:B------:R-:W-:Y:S02]  /*80b0*/  @P1 LEA.HI.X R5, R0, c[0x0][0x1cc], R3, 0x1, P3 ;  /* 0x0000730000051a11 */ /* 0x000fe400018f0c03 */
[----:B------:R-:W-:-:S04]  /*80c0*/  @P0 LEA R2, P3, R10, c[0x0][0x1c8], 0x1 ;  /* 0x000072000a020a11 */ /* 0x000fc800078608ff */
[----:B------:R-:W-:Y:S02]  /*80d0*/  @P0 LEA.HI.X R3, R10, c[0x0][0x1cc], R11, 0x1, P3 ;  /* 0x000073000a030a11 */ /* 0x000fe400018f0c0b */
[C---:B----4-:R-:W-:Y:S02]  /*80e0*/  LOP3.LUT P3, RZ, R104.reuse, 0x2, RZ, 0xc0, !PT ;  /* 0x0000000268ff7812 */ /* 0x050fe4000786c0ff */
[----:B------:R-:W-:-:S11]  /*80f0*/  LOP3.LUT P5, RZ, R104, 0x1, RZ, 0xc0, !PT ;  /* 0x0000000168ff7812 */ /* 0x000fd600078ac0ff */
        /* <DEDUP_REMOVED lines=8> */
[----:B------:R2:W-:Y:S01]  /*8180*/  @P0 LDGSTS.E.BYPASS.LTC128B.128 [R203+0xb100], [R2.64+0x100], !P6 ;  /* 0x0b10010002cb0fae */ /* 0x0005e2000f101d46 */
[----:B------:R-:W-:-:S03]  /*8190*/  ISETP.LT.AND P0, PT, RZ, c[0x0][0x27c], PT ;  /* 0x00009f00ff007a0c */ /* 0x000fc60003f01270 */
[----:B------:R-:W0:Y:S10]  /*81a0*/  LDGDEPBAR ;  /* 0x00000000000079af */ /* 0x000e340000000000 */
[----:B------:R-:W-:Y:S05]  /*81b0*/  @P0 BRA `(.L_x_197) ;  /* 0x0000002000000947 */ /* 0x000fea0003800000 */
[----:B------:R-:W-:-:S04]  /*81c0*/  DEPBAR.LE SB0, 0x1 ;  /* 0x000080400000791a */ /* 0x000fc80000000000 */
[----:B------:R-:W-:Y:S05]  /*81d0*/  BRA `(.L_x_198) ;  /* 0x0000597000007947 */ /* 0x000fea0003800000 */
.L_x_197:
[----:B-----5:R-:W-:Y:S01]  /*81e0*/  SHF.R.S32.HI R0, RZ, 0x1f, R136 ;  /* 0x0000001fff007819 */ /* 0x020fe20000011488 */
[----:B------:R-:W-:Y:S01]  /*81f0*/  ULDC.U8 UR4, c[0x0][0x298] ;  /* 0x0000a60000047ab9 */ /* 0x000fe20000000000 */
[----:B--2---:R-:W-:Y:S01]  /*8200*/  IMAD.WIDE.U32 R2, R136, c[0x0][0x280], RZ ;  /* 0x0000a00088027a25 */ /* 0x004fe200078e00ff */
[----:B------:R-:W-:Y:S01]  /*8210*/  ISETP.NE.AND P2, PT, RZ, UR4, PT ;  /* 0x00000004ff007c0c */ /* 0x000fe2000bf45270 */
[----:B------:R-:W-:Y:S02]  /*8220*/  BSSY B2, `(.L_x_198) ;  /* 0x0000592000027945 */ /* 0x000fe40003800000 */
[----:B------:R-:W-:Y:S01]  /*8230*/  IMAD R6, R0, c[0x0][0x280], RZ ;  /* 0x0000a00000067a24 */ /* 0x000fe200078e02ff */
[----:B------:R-:W-:Y:S01]  /*8240*/  LEA R7, P1, R2, c[0x0][0x270], 0x1 ;  /* 0x00009c0002077a11 */ /* 0x000fe200078208ff */
[----:B------:R-:W-:Y:S02]  /*8250*/  IMAD R0, R0, c[0x0][0x290], RZ ;  /* 0x0000a40000007a24 */ /* 0x000fe400078e02ff */
[----:B------:R-:W-:-:S02]  /*8260*/  IMAD R6, R136, c[0x0][0x284], R6 ;  /* 0x0000a10088067a24 */ /* 0x000fc400078e0206 */
[----:B------:R-:W-:-:S03]  /*8270*/  IMAD.WIDE.U32 R4, R136, c[0x0][0x290], RZ ;  /* 0x0000a40088047a25 */ /* 0x000fc600078e00ff */
[----:B------:R-:W-:Y:S01]  /*8280*/  IADD3 R3, R6, R3, RZ ;  /* 0x0000000306037210 */ /* 0x000fe20007ffe0ff */
[----:B------:R-:W-:Y:S01]  /*8290*/  IMAD R0, R136, c[0x0][0x294], R0 ;  /* 0x0000a50088007a24 */ /* 0x000fe200078e0200 */
[----:B------:R-:W-:Y:S02]  /*82a0*/  LEA R8, P0, R4, c[0x0][0x288], 0x1 ;  /* 0x0000a20004087a11 */ /* 0x000fe400078008ff */
[----:B------:R-:W-:Y:S02]  /*82b0*/  LEA R6, R245, R229, 0x7 ;  /* 0x000000e5f5067211 */ /* 0x000fe400078e38ff */
[----:B------:R-:W-:Y:S02]  /*82c0*/  IADD3 R5, R0, R5, RZ ;  /* 0x0000000500057210 */ /* 0x000fe40007ffe0ff */
[----:B------:R-:W-:Y:S02]  /*82d0*/  LEA.HI.X R0, R2, c[0x0][0x274], R3, 0x1, P1 ;  /* 0x00009d0002007a11 */ /* 0x000fe400008f0c03 */
[----:B------:R-:W-:Y:S01]  /*82e0*/  LEA.HI.X R2, R4, c[0x0][0x28c], R5, 0x1, P0 ;  /* 0x0000a30004027a11 */ /* 0x000fe200000f0c05 */
[----:B------:R-:W-:Y:S05]  /*82f0*/  @!P2 BRA `(.L_x_199) ;  /* 0x00002ab00000a947 */ /* 0x000fea0003800000 */
[----:B------:R-:W-:Y:S01]  /*8300*/  ISETP.GE.AND P0, PT, R6, R34, PT ;  /* 0x000000220600720c */ /* 0x000fe20003f06270 */
[----:B------:R-:W2:Y:S01]  /*8310*/  SHFL.IDX PT, R3, R2, RZ, 0x1c1f ;  /* 0x001c1fff02037589 */ /* 0x000ea200000e0000 */
[----:B------:R-:W-:Y:S01]  /*8320*/  BSSY B0, `(.L_x_200) ;  /* 0x0000054000007945 */ /* 0x000fe20003800000 */
[----:B------:R-:W-:Y:S01]  /*8330*/  CS2R R28, SRZ ;  /* 0x00000000001c7805 */ /* 0x000fe2000001ff00 */
[----:B------:R-:W-:Y:S01]  /*8340*/  CS2R R26, SRZ ;  /* 0x00000000001a7805 */ /* 0x000fe2000001ff00 */
[----:B------:R-:W3:Y:S01]  /*8350*/  SHFL.IDX PT, R5, R0, RZ, 0x1c1f ;  /* 0x001c1fff00057589 */ /* 0x000ee200000e0000 */
[----:B------:R-:W-:Y:S01]  /*8360*/  CS2R R24, SRZ ;  /* 0x0000000000187805 */ /* 0x000fe2000001ff00 */
[----:B------:R-:W-:Y:S01]  /*8370*/  CS2R R22, SRZ ;  /* 0x0000000000167805 */ /* 0x000fe2000001ff00 */
[----:B------:R-:W-:Y:S01]  /*8380*/  CS2R R20, SRZ ;  /* 0x0000000000147805 */ /* 0x000fe2000001ff00 */
[----:B------:R4:W1:Y:S01]  /*8390*/  SHFL.IDX PT, R4, R7, RZ, 0x1c1f ;  /* 0x001c1fff07047589 */ /* 0x00086200000e0000 */
[----:B------:R-:W-:Y:S01]  /*83a0*/  CS2R R18, SRZ ;  /* 0x0000000000127805 */ /* 0x000fe2000001ff00 */
[----:B------:R-:W-:Y:S01]  /*83b0*/  CS2R R16, SRZ ;  /* 0x0000000000107805 */ /* 0x000fe2000001ff00 */
[----:B------:R-:W-:Y:S01]  /*83c0*/  CS2R R14, SRZ ;  /* 0x00000000000e7805 */ /* 0x000fe2000001ff00 */
[----:B------:R5:W1:Y:S02]  /*83d0*/  SHFL.IDX PT, R2, R8, RZ, 0x1c1f ;  /* 0x001c1fff08027589 */ /* 0x000a6400000e0000 */
[----:B-1----:R-:W-:Y:S01]  /*83e0*/  CS2R R12, SRZ ;  /* 0x00000000000c7805 */ /* 0x002fe2000001ff00 */
[----:B------:R-:W-:Y:S01]  /*83f0*/  CS2R R10, SRZ ;  /* 0x00000000000a7805 */ /* 0x000fe2000001ff00 */
[----:B----4-:R-:W-:Y:S01]  /*8400*/  CS2R R6, SRZ ;  /* 0x0000000000067805 */ /* 0x010fe2000001ff00 */
[----:B-----5:R-:W-:Y:S01]  /*8410*/  CS2R R8, SRZ ;  /* 0x0000000000087805 */ /* 0x020fe2000001ff00 */
[----:B------:R-:W-:Y:S05]  /*8420*/  @P0 BRA `(.L_x_201) ;  /* 0x0000043000000947 */ /* 0x000fea0003800000 */
[C---:B--23--:R-:W-:Y:S01]  /*8430*/  ISETP.GE.AND P1, PT, R140.reuse, c[0x0][0x27c], PT ;  /* 0x00009f008c007a0c */ /* 0x04cfe20003f26270 */
[----:B------:R-:W-:Y:S01]  /*8440*/  IMAD.SHL.U32 R0, R140, 0x2, RZ ;  /* 0x000000028c007824 */ /* 0x000fe200078e00ff */
[C---:B------:R-:W-:Y:S01]  /*8450*/  ISETP.GE.AND P0, PT, R142.reuse, c[0x0][0x27c], PT ;  /* 0x00009f008e007a0c */ /* 0x040fe20003f06270 */
[----:B------:R-:W-:Y:S01]  /*8460*/  IMAD.SHL.U32 R14, R142, 0x2, RZ ;  /* 0x000000028e0e7824 */ /* 0x000fe200078e00ff */
[----:B------:R-:W-:Y:S01]  /*8470*/  SHF.R.S32.HI R7, RZ, 0x1f, R140 ;  /* 0x0000001fff077819 */ /* 0x000fe2000001148c */
[----:B------:R-:W-:Y:S01]  /*8480*/  CS2R R22, SRZ ;  /* 0x0000000000167805 */ /* 0x000fe2000001ff00 */
[----:B------:R-:W-:-:S02]  /*8490*/  SHF.R.S32.HI R10, RZ, 0x1f, R142 ;  /* 0x0000001fff0a7819 */ /* 0x000fc4000001148e */
[----:B------:R-:W-:-:S05]  /*84a0*/  SHF.L.U64.HI R7, R140, 0x1, R7 ;  /* 0x000000018c077819 */ /* 0x000fca0000010207 */
[-C--:B------:R-:W-:Y:S02]  /*84b0*/  @!P1 IADD3 R8, P2, R4, R0.reuse, RZ ;  /* 0x0000000004089210 */ /* 0x080fe40007f5e0ff */
[----:B------:R-:W-:Y:S02]  /*84c0*/  @!P1 IADD3 R6, P3, R2, R0, RZ ;  /* 0x0000000002069210 */ /* 0x000fe40007f7e0ff */
[----:B------:R-:W-:Y:S01]  /*84d0*/  SHF.L.U64.HI R0, R142, 0x1, R10 ;  /* 0x000000018e007819 */ /* 0x000fe2000001020a */
[--C-:B------:R-:W-:Y:S01]  /*84e0*/  @!P1 IMAD.X R9, R5, 0x1, R7.reuse, P2 ;  /* 0x0000000105099824 */ /* 0x100fe200010e0607 */
[----:B------:R-:W-:Y:S01]  /*84f0*/  @!P0 IADD3 R12, P2, R4, R14, RZ ;  /* 0x0000000e040c8210 */ /* 0x000fe20007f5e0ff */
[----:B------:R-:W-:Y:S01]  /*8500*/  CS2R R10, SRZ ;  /* 0x00000000000a7805 */ /* 0x000fe2000001ff00 */
[----:B------:R-:W-:Y:S01]  /*8510*/  @!P1 IMAD.X R7, R3, 0x1, R7, P3 ;  /* 0x0000000103079824 */ /* 0x000fe200018e0607 */
[----:B------:R-:W-:Y:S01]  /*8520*/  CS2R R24, SRZ ;  /* 0x0000000000187805 */ /* 0x000fe2000001ff00 */
[----:B------:R-:W-:Y:S01]  /*8530*/  ISETP.GE.AND P3, PT, R105, c[0x0][0x27c], PT ;  /* 0x00009f0069007a0c */ /* 0x000fe20003f66270 */
[----:B------:R-:W-:Y:S01]  /*8540*/  @!P0 IMAD.X R13, R5, 0x1, R0, P2 ;  /* 0x00000001050d8824 */ /* 0x000fe200010e0600 */
[----:B------:R1:W5:Y:S04]  /*8550*/  @!P1 LD.E.64 R22, [R8.64] ;  /* 0x0000000608169980 */ /* 0x000368000c101b00 */
[----:B------:R2:W5:Y:S01]  /*8560*/  @!P1 LD.E.64 R10, [R6.64] ;  /* 0x00000006060a9980 */ /* 0x000562000c101b00 */
[----:B------:R-:W-:-:S03]  /*8570*/  ISETP.GE.AND P2, PT, R143, c[0x0][0x27c], PT ;  /* 0x00009f008f007a0c */ /* 0x000fc60003f46270 */
[----:B------:R3:W5:Y:S01]  /*8580*/  @!P0 LD.E.64 R24, [R12.64] ;  /* 0x000000060c188980 */ /* 0x000762000c101b00 */
[----:B--2---:R-:W-:Y:S01]  /*8590*/  @!P0 IADD3 R6, P1, R2, R14, RZ ;  /* 0x0000000e02068210 */ /* 0x004fe20007f3e0ff */
[----:B---3--:R-:W-:-:S04]  /*85a0*/  CS2R R12, SRZ ;  /* 0x00000000000c7805 */ /* 0x008fc8000001ff00 */
[----:B------:R-:W-:Y:S01]  /*85b0*/  @!P0 IMAD.X R7, R3, 0x1, R0, P1 ;  /* 0x0000000103078824 */ /* 0x000fe200008e0600 */
[----:B-1----:R-:W-:Y:S01]  /*85c0*/  SHF.R.S32.HI R8, RZ, 0x1f, R105 ;  /* 0x0000001fff087819 */ /* 0x002fe20000011469 */
[----:B------:R-:W-:-:S03]  /*85d0*/  IMAD.SHL.U32 R0, R105, 0x2, RZ ;  /* 0x0000000269007824 */ /* 0x000fc600078e00ff */
[----:B------:R1:W5:Y:S02]  /*85e0*/  @!P0 LD.E.64 R12, [R6.64] ;  /* 0x00000006060c8980 */ /* 0x000364000c101b00 */
[-C--:B------:R-:W-:Y:S02]  /*85f0*/  @!P3 IADD3 R16, P0, R2, R0.reuse, RZ ;  /* 0x000000000210b210 */ /* 0x080fe40007f1e0ff */
[----:B------:R-:W-:Y:S02]  /*8600*/  SHF.R.S32.HI R14, RZ, 0x1f, R143 ;  /* 0x0000001fff0e7819 */ /* 0x000fe4000001148f */
[----:B-1----:R-:W-:Y:S01]  /*8610*/  SHF.L.U64.HI R6, R105, 0x1, R8 ;  /* 0x0000000169067819 */ /* 0x002fe20000010208 */
[C---:B------:R-:W-:Y:S01]  /*8620*/  IMAD.SHL.U32 R7, R143.reuse, 0x2, RZ ;  /* 0x000000028f077824 */ /* 0x040fe200078e00ff */
[C---:B------:R-:W-:Y:S02]  /*8630*/  @!P3 IADD3 R8, P1, R4.reuse, R0, RZ ;  /* 0x000000000408b210 */ /* 0x040fe40007f3e0ff */
[----:B------:R-:W-:Y:S01]  /*8640*/  SHF.L.U64.HI R0, R143, 0x1, R14 ;  /* 0x000000018f007819 */ /* 0x000fe2000001020e */
[--C-:B------:R-:W-:Y:S01]  /*8650*/  @!P3 IMAD.X R17, R3, 0x1, R6.reuse, P0 ;  /* 0x000000010311b824 */ /* 0x100fe200000e0606 */
[----:B------:R-:W-:Y:S01]  /*8660*/  @!P2 IADD3 R28, P0, R4, R7, RZ ;  /* 0x00000007041ca210 */ /* 0x000fe20007f1e0ff */
[----:B------:R-:W-:Y:S01]  /*8670*/  @!P3 IMAD.X R9, R5, 0x1, R6, P1 ;  /* 0x000000010509b824 */ /* 0x000fe200008e0606 */
[----:B------:R-:W-:-:S03]  /*8680*/  ISETP.GE.AND P1, PT, R106, c[0x0][0x27c], PT ;  /* 0x00009f006a007a0c */ /* 0x000fc60003f26270 */
[----:B------:R-:W-:Y:S01]  /*8690*/  @!P2 IMAD.X R29, R5, 0x1, R0, P0 ;  /* 0x00000001051da824 */ /* 0x000fe200000e0600 */
[----:B------:R-:W-:-:S05]  /*86a0*/  @!P2 IADD3 R30, P0, R2, R7, RZ ;  /* 0x00000007021ea210 */ /* 0x000fca0007f1e0ff */
[----:B------:R-:W-:Y:S01]  /*86b0*/  @!P2 IMAD.X R31, R3, 0x1, R0, P0 ;  /* 0x00000001031fa824 */ /* 0x000fe200000e0600 */
[----:B------:R-:W-:Y:S01]  /*86c0*/  ISETP.GE.AND P0, PT, R141, c[0x0][0x27c], PT ;  /* 0x00009f008d007a0c */ /* 0x000fe20003f06270 */
[----:B------:R-:W-:Y:S01]  /*86d0*/  CS2R R18, SRZ ;  /* 0x0000000000127805 */ /* 0x000fe2000001ff00 */
[----:B------:R-:W-:Y:S01]  /*86e0*/  CS2R R6, SRZ ;  /* 0x0000000000067805 */ /* 0x000fe2000001ff00 */
[----:B------:R-:W-:Y:S01]  /*86f0*/  @!P1 IMAD.WIDE R20, R106, 0x2, R4 ;  /* 0x000000026a149825 */ /* 0x000fe200078e0204 */
[----:B------:R-:W-:-:S03]  /*8700*/  SHF.R.S32.HI R26, RZ, 0x1f, R141 ;  /* 0x0000001fff1a7819 */ /* 0x000fc6000001148d */
[----:B------:R-:W-:Y:S01]  /*8710*/  @!P1 IMAD.WIDE R14, R106, 0x2, R2 ;  /* 0x000000026a0e9825 */ /* 0x000fe200078e0202 */
[----:B------:R1:W5:Y:S03]  /*8720*/  @!P1 LD.E.64 R18, [R20.64] ;  /* 0x0000000614129980 */ /* 0x000366000c101b00 */
[C---:B------:R-:W-:Y:S01]  /*8730*/  IMAD.SHL.U32 R0, R141.reuse, 0x2, RZ ;  /* 0x000000028d007824 */ /* 0x040fe200078e00ff */
[----:B------:R2:W5:Y:S04]  /*8740*/  @!P1 LD.E.64 R6, [R14.64] ;  /* 0x000000060e069980 */ /* 0x000568000c101b00 */
[----:B------:R-:W-:Y:S02]  /*8750*/  @!P0 IADD3 R4, P1, R4, R0, RZ ;  /* 0x0000000004048210 */ /* 0x000fe40007f3e0ff */
[----:B--2---:R-:W-:-:S05]  /*8760*/  SHF.L.U64.HI R14, R141, 0x1, R26 ;  /* 0x000000018d0e7819 */ /* 0x004fca000001021a */
[----:B------:R-:W-:Y:S01]  /*8770*/  @!P0 IMAD.X R5, R5, 0x1, R14, P1 ;  /* 0x0000000105058824 */ /* 0x000fe200008e060e */
[----:B------:R-:W-:Y:S01]  /*8780*/  @!P0 IADD3 R2, P1, R2, R0, RZ ;  /* 0x0000000002028210 */ /* 0x000fe20007f3e0ff */
[----:B------:R-:W-:Y:S01]  /*8790*/  CS2R R26, SRZ ;  /* 0x00000000001a7805 */ /* 0x000fe2000001ff00 */
[----:B-1----:R-:W-:-:S03]  /*87a0*/  CS2R R20, SRZ ;  /* 0x0000000000147805 */ /* 0x002fc6000001ff00 */
[----:B------:R-:W-:Y:S02]  /*87b0*/  @!P0 IMAD.X R3, R3, 0x1, R14, P1 ;  /* 0x0000000103038824 */ /* 0x000fe400008e060e */
[----:B------:R-:W-:Y:S01]  /*87c0*/  CS2R R14, SRZ ;  /* 0x00000000000e7805 */ /* 0x000fe2000001ff00 */
[----:B------:R1:W5:Y:S04]  /*87d0*/  @!P3 LD.E.64 R26, [R8.64] ;  /* 0x00000006081ab980 */ /* 0x000368000c101b00 */
[----:B------:R2:W5:Y:S04]  /*87e0*/  @!P2 LD.E.64 R20, [R28.64] ;  /* 0x000000061c14a980 */ /* 0x000568000c101b00 */
[----:B------:R3:W5:Y:S01]  /*87f0*/  @!P3 LD.E.64 R14, [R16.64] ;  /* 0x00000006100eb980 */ /* 0x000762000c101b00 */
[----:B-1----:R-:W-:Y:S01]  /*8800*/  CS2R R8, SRZ ;  /* 0x0000000000087805 */ /* 0x002fe2000001ff00 */
[----:B--2---:R-:W-:-:S05]  /*8810*/  CS2R R28, SRZ ;  /* 0x00000000001c7805 */ /* 0x004fca000001ff00 */
[----:B------:R1:W5:Y:S01]  /*8820*/  @!P2 LD.E.64 R8, [R30.64] ;  /* 0x000000061e08a980 */ /* 0x000362000c101b00 */
[----:B---3--:R-:W-:-:S03]  /*8830*/  CS2R R16, SRZ ;  /* 0x0000000000107805 */ /* 0x008fc6000001ff00 */
[----:B------:R1:W5:Y:S04]  /*8840*/  @!P0 LD.E.64 R28, [R4.64] ;  /* 0x00000006041c8980 */ /* 0x000368000c101b00 */
[----:B------:R1:W5:Y:S02]  /*8850*/  @!P0 LD.E.64 R16, [R2.64] ;  /* 0x0000000602108980 */ /* 0x000364000c101b00 */
.L_x_201:
[----:B--23--:R-:W-:Y:S05]  /*8860*/  BSYNC B0 ;  /* 0x0000000000007941 */ /* 0x00cfea0003800000 */
.L_x_200:
[--C-:B-----5:R-:W-:Y:S01]  /*8870*/  IMAD.MOV.U32 R39, RZ, RZ, R27.reuse ;  /* 0x000000ffff277224 */ /* 0x120fe200078e001b */
[--C-:B------:R-:W-:Y:S01]  /*8880*/  SHF.R.U64 R37, R26, 0x10, R27.reuse ;  /* 0x000000101a257819 */ /* 0x100fe2000000121b */
[----:B------:R-:W-:Y:S01]  /*8890*/  IMAD.MOV.U32 R52, RZ, RZ, R20 ;  /* 0x000000ffff347224 */ /* 0x000fe200078e0014 */
[----:B------:R-:W-:Y:S01]  /*88a0*/  SHF.R.U32.HI R33, RZ, 0x10, R27 ;  /* 0x00000010ff217819 */ /* 0x000fe2000001161b */
[----:B------:R-:W-:Y:S01]  /*88b0*/  IMAD.MOV.U32 R27, RZ, RZ, R8 ;  /* 0x000000ffff1b7224 */ /* 0x000fe200078e0008 */
[----:B------:R-:W-:Y:S01]  /*88c0*/  SHF.R.U64 R45, R22, 0x10, R23 ;  /* 0x00000010162d7819 */ /* 0x000fe20000001217 */
[----:B------:R-:W-:Y:S01]  /*88d0*/  IMAD.MOV.U32 R48, RZ, RZ, R22 ;  /* 0x000000ffff307224 */ /* 0x000fe200078e0016 */
[----:B------:R-:W-:Y:S01]  /*88e0*/  SHF.R.U64 R41, R24, 0x10, R25 ;  /* 0x0000001018297819 */ /* 0x000fe20000001219 */
[----:B------:R-:W-:Y:S01]  /*88f0*/  IMAD.MOV.U32 R44, RZ, RZ, R24 ;  /* 0x000000ffff2c7224 */ /* 0x000fe200078e0018 */
[----:B------:R-:W-:Y:S01]  /*8900*/  SHF.R.U32.HI R50, RZ, 0x10, R19 ;  /* 0x00000010ff327819 */ /* 0x000fe20000011613 */
[----:B------:R-:W-:Y:S01]  /*8910*/  IMAD.MOV.U32 R22, RZ, RZ, R11 ;  /* 0x000000ffff167224 */ /* 0x000fe200078e000b */
[----:B------:R-:W-:Y:S01]  /*8920*/  SHF.R.U64 R24, R8, 0x10, R9 ;  /* 0x0000001008187819 */ /* 0x000fe20000001209 */
[--C-:B------:R-:W-:Y:S01]  /*8930*/  IMAD.MOV.U32 R47, RZ, RZ, R23.reuse ;  /* 0x000000ffff2f7224 */ /* 0x100fe200078e0017 */
[----:B------:R-:W-:Y:S01]  /*8940*/  PRMT R27, R27, 0x5410, R52 ;  /* 0x000054101b1b7816 */ /* 0x000fe20000000034 */
[----:B------:R-:W-:Y:S01]  /*8950*/  IMAD.MOV.U32 R36, RZ, RZ, R28 ;  /* 0x000000ffff247224 */ /* 0x000fe200078e001c */
[----:B------:R-:W-:Y:S01]  /*8960*/  SHF.R.U32.HI R42, RZ, 0x10, R23 ;  /* 0x00000010ff2a7819 */ /* 0x000fe20000011617 */
[----:B------:R-:W-:Y:S01]  /*8970*/  IMAD.MOV.U32 R23, RZ, RZ, R10 ;  /* 0x000000ffff177224 */ /* 0x000fe200078e000a */
[----:B------:R-:W-:Y:S01]  /*8980*/  PRMT R24, R24, 0x5410, R50 ;  /* 0x0000541018187816 */ /* 0x000fe20000000032 */
[----:B-1----:R-:W-:Y:S01]  /*8990*/  IMAD.MOV.U32 R31, RZ, RZ, R6 ;  /* 0x000000ffff1f7224 */ /* 0x002fe200078e0006 */
[----:B------:R-:W-:Y:S01]  /*89a0*/  PRMT R22, R22, 0x5410, R27 ;  /* 0x0000541016167816 */ /* 0x000fe2000000001b */
[----:B------:R-:W-:Y:S01]  /*89b0*/  IMAD.MOV.U32 R30, RZ, RZ, R7 ;  /* 0x000000ffff1e7224 */ /* 0x000fe200078e0007 */
[----:B------:R-:W-:Y:S01]  /*89c0*/  SHF.R.U64 R2, R10, 0x10, R11 ;  /* 0x000000100a027819 */ /* 0x000fe2000000120b */
[----:B------:R-:W-:Y:S01]  /*89d0*/  IMAD.MOV.U32 R54, RZ, RZ, R19 ;  /* 0x000000ffff367224 */ /* 0x000fe200078e0013 */
[--C-:B------:R-:W-:Y:S01]  /*89e0*/  PRMT R23, R23, 0x5410, R24.reuse ;  /* 0x0000541017177816 */ /* 0x100fe20000000018 */
[----:B------:R-:W-:Y:S01]  /*89f0*/  IMAD.MOV.U32 R51, RZ, RZ, R21 ;  /* 0x000000ffff337224 */ /* 0x000fe200078e0015 */
[----:B------:R-:W-:Y:S01]  /*8a00*/  PRMT R24, R22, 0x7610, R24 ;  /* 0x0000761016187816 */ /* 0x000fe20000000018 */
[--C-:B------:R-:W-:Y:S01]  /*8a10*/  IMAD.MOV.U32 R35, RZ, RZ, R29.reuse ;  /* 0x000000ffff237224 */ /* 0x100fe200078e001d */
[----:B------:R-:W-:Y:S01]  /*8a20*/  PRMT R22, R2, 0x7610, R22 ;  /* 0x0000761002167816 */ /* 0x000fe20000000016 */
[----:B------:R-:W-:Y:S01]  /*8a30*/  IMAD R2, R245, -0x80, R34 ;  /* 0xffffff80f5027824 */ /* 0x000fe200078e0222 */
[----:B------:R-:W-:Y:S01]  /*8a40*/  SHF.R.U64 R32, R28, 0x10, R29 ;  /* 0x000000101c207819 */ /* 0x000fe2000000121d */
[----:B------:R-:W-:Y:S01]  /*8a50*/  IMAD.MOV.U32 R43, RZ, RZ, R25 ;  /* 0x000000ffff2b7224 */ /* 0x000fe200078e0019 */
[----:B------:R-:W-:Y:S01]  /*8a60*/  SHF.R.U64 R28, R6, 0x10, R7 ;  /* 0x00000010061c7819 */ /* 0x000fe20000001207 */
[----:B------:R-:W-:Y:S01]  /*8a70*/  IMAD.MOV.U32 R6, RZ, RZ, R16 ;  /* 0x000000ffff067224 */ /* 0x000fe200078e0010 */
[----:B------:R-:W-:Y:S01]  /*8a80*/  SHF.R.U64 R3, R16, 0x10, R17 ;  /* 0x0000001010037819 */ /* 0x000fe20000001211 */
[----:B------:R-:W-:Y:S01]  /*8a90*/  IMAD.MOV.U32 R40, RZ, RZ, R26 ;  /* 0x000000ffff287224 */ /* 0x000fe200078e001a */
[----:B------:R-:W-:Y:S01]  /*8aa0*/  IMNMX R16, R2, 0x80, PT ;  /* 0x0000008002107817 */ /* 0x000fe20003800200 */
[----:B------:R-:W-:Y:S01]  /*8ab0*/  IMAD.MOV.U32 R55, RZ, RZ, R18 ;  /* 0x000000ffff377224 */ /* 0x000fe200078e0012 */
[----:B------:R-:W-:Y:S01]  /*8ac0*/  SHF.R.U64 R53, R18, 0x10, R19 ;  /* 0x0000001012357819 */ /* 0x000fe20000001213 */
[----:B------:R-:W-:Y:S01]  /*8ad0*/  IMAD.MOV.U32 R19, RZ, RZ, R13 ;  /* 0x000000ffff137224 */ /* 0x000fe200078e000d */
[----:B------:R-:W-:Y:S01]  /*8ae0*/  ISETP.GE.AND P0, PT, R229, R16, PT ;  /* 0x00000010e500720c */ /* 0x000fe20003f06270 */
[----:B------:R-:W-:Y:S01]  /*8af0*/  IMAD.MOV.U32 R26, RZ, RZ, R9 ;  /* 0x000000ffff1a7224 */ /* 0x000fe200078e0009 */
[----:B------:R-:W-:Y:S01]  /*8b00*/  SHF.R.U32.HI R38, RZ, 0x10, R25 ;  /* 0x00000010ff267819 */ /* 0x000fe20000011619 */
[----:B------:R-:W-:Y:S01]  /*8b10*/  IMAD.MOV.U32 R10, RZ, RZ, R14 ;  /* 0x000000ffff0a7224 */ /* 0x000fe200078e000e */
[----:B------:R-:W-:Y:S01]  /*8b20*/  SHF.R.U32.HI R29, RZ, 0x10, R29 ;  /* 0x00000010ff1d7819 */ /* 0x000fe2000001161d */
[----:B------:R-:W-:Y:S01]  /*8b30*/  IMAD.MOV.U32 R5, RZ, RZ, R17 ;  /* 0x000000ffff057224 */ /* 0x000fe200078e0011 */
[----:B------:R-:W-:Y:S01]  /*8b40*/  SHF.R.U32.HI R46, RZ, 0x10, R21 ;  /* 0x00000010ff2e7819 */ /* 0x000fe20000011615 */
[----:B------:R-:W-:-:S04]  /*8b50*/  DEPBAR.LE SB0, 0x1 ;  /* 0x000080400000791a */ /* 0x000fc80000000000 */
[----:B------:R-:W-:Y:S01]  /*8b60*/  SHF.R.U32.HI R25, RZ, 0x10, R7 ;  /* 0x00000010ff197819 */ /* 0x000fe20000011607 */
[----:B------:R-:W-:Y:S01]  /*8b70*/  BSSY B1, `(.L_x_202) ;  /* 0x0000125000017945 */ /* 0x000fe20003800000 */
[----:B------:R-:W-:Y:S02]  /*8b80*/  PRMT R30, R30, 0x5410, R45 ;  /* 0x000054101e1e7816 */ /* 0x000fe4000000002d */
[----:B------:R-:W-:Y:S01]  /*8b90*/  SHF.R.U64 R49, R20, 0x10, R21 ;  /* 0x0000001014317819 */ /* 0x000fe20000001215 */
[----:B------:R-:W-:Y:S01]  /*8ba0*/  IMAD.MOV.U32 R20, RZ, RZ, R12 ;  /* 0x000000ffff147224 */ /* 0x000fe200078e000c */
[----:B------:R-:W-:Y:S01]  /*8bb0*/  SHF.R.U32.HI R21, RZ, 0x10, R9 ;  /* 0x00000010ff157819 */ /* 0x000fe20000011609 */
[----:B------:R-:W-:Y:S01]  /*8bc0*/  IMAD.MOV.U32 R9, RZ, RZ, R15 ;  /* 0x000000ffff097224 */ /* 0x000fe200078e000f */
[----:B------:R-:W-:Y:S02]  /*8bd0*/  PRMT R29, R29, 0x5410, R51 ;  /* 0x000054101d1d7816 */ /* 0x000fe40000000033 */
[----:B------:R-:W-:-:S02]  /*8be0*/  PRMT R35, R35, 0x5410, R41 ;  /* 0x0000541023237816 */ /* 0x000fc40000000029 */
[----:B------:R-:W-:Y:S02]  /*8bf0*/  SHF.R.U32.HI R18, RZ, 0x10, R11 ;  /* 0x00000010ff127819 */ /* 0x000fe4000001160b */
[----:B------:R-:W-:Y:S02]  /*8c00*/  PRMT R25, R25, 0x5410, R54 ;  /* 0x0000541019197816 */ /* 0x000fe40000000036 */
[----:B------:R-:W-:Y:S02]  /*8c10*/  PRMT R28, R28, 0x5410, R46 ;  /* 0x000054101c1c7816 */ /* 0x000fe4000000002e */
[----:B------:R-:W-:Y:S02]  /*8c20*/  PRMT R31, R31, 0x5410, R48 ;  /* 0x000054101f1f7816 */ /* 0x000fe40000000030 */
[----:B------:R-:W-:Y:S02]  /*8c30*/  PRMT R33, R33, 0x5410, R47 ;  /* 0x0000541021217816 */ /* 0x000fe4000000002f */
[----:B------:R-:W-:-:S02]  /*8c40*/  PRMT R32, R32, 0x5410, R42 ;  /* 0x0000541020207816 */ /* 0x000fc4000000002a */
[----:B------:R-:W-:Y:S02]  /*8c50*/  PRMT R19, R19, 0x5410, R30 ;  /* 0x0000541013137816 */ /* 0x000fe4000000001e */
[--C-:B------:R-:W-:Y:S02]  /*8c60*/  SHF.R.U64 R11, R12, 0x10, R13.reuse ;  /* 0x000000100c0b7819 */ /* 0x100fe4000000120d */
[----:B------:R-:W-:Y:S02]  /*8c70*/  SHF.R.U32.HI R8, RZ, 0x10, R13 ;  /* 0x00000010ff087819 */ /* 0x000fe4000001160d */
[--C-:B------:R-:W-:Y:S02]  /*8c80*/  SHF.R.U64 R7, R14, 0x10, R15.reuse ;  /* 0x000000100e077819 */ /* 0x100fe4000000120f */
[----:B------:R-:W-:Y:S02]  /*8c90*/  SHF.R.U32.HI R4, RZ, 0x10, R15 ;  /* 0x00000010ff047819 */ /* 0x000fe4000001160f */
[----:B------:R-:W-:-:S02]  /*8ca0*/  SHF.R.U32.HI R0, RZ, 0x10, R17 ;  /* 0x00000010ff007819 */ /* 0x000fc40000011611 */
[----:B------:R-:W-:Y:S02]  /*8cb0*/  PRMT R38, R38, 0x5410, R40 ;  /* 0x0000541026267816 */ /* 0x000fe40000000028 */
[----:B------:R-:W-:Y:S02]  /*8cc0*/  PRMT R40, R29, 0x5410, R35 ;  /* 0x000054101d287816 */ /* 0x000fe40000000023 */
[----:B------:R-:W-:Y:S02]  /*8cd0*/  PRMT R39, R33, 0x5410, R39 ;  /* 0x0000541021277816 */ /* 0x000fe40000000027 */
[----:B------:R-:W-:Y:S02]  /*8ce0*/  PRMT R35, R32, 0x7610, R35 ;  /* 0x0000761020237816 */ /* 0x000fe40000000023 */
[----:B------:R-:W-:Y:S02]  /*8cf0*/  PRMT R17, R31, 0x5410, R28 ;  /* 0x000054101f117816 */ /* 0x000fe4000000001c */
[----:B------:R-:W-:-:S02]  /*8d00*/  PRMT R18, R18, 0x5410, R25 ;  /* 0x0000541012127816 */ /* 0x000fc40000000019 */
        /* <DEDUP_REMOVED lines=14> */
[----:B------:R-:W-:Y:S01]  /*8df0*/  PRMT R33, R3, 0x7610, R33 ;  /* 0x0000761003217816 */ /* 0x000fe20000000021 */
[----:B------:R-:W-:Y:S06]  /*8e00*/  BAR.SYNC.DEFER_BLOCKING 0x0 ;  /* 0x0000000000007b1d */ /* 0x000fec0000010000 */
[----:B------:R-:W-:Y:S05]  /*8e10*/  @P0 BRA `(.L_x_203) ;  /* 0x00000fa000000947 */ /* 0x000fea0003800000 */
[----:B------:R-:W-:Y:S01]  /*8e20*/  ISETP.GE.AND P0, PT, R106, c[0x0][0x27c], PT ;  /* 0x00009f006a007a0c */ /* 0x000fe20003f06270 */
[----:B------:R-:W-:-:S12]  /*8e30*/  BSSY B0, `(.L_x_204) ;  /* 0x0000028000007945 */ /* 0x000fd80003800000 */
[----:B------:R-:W-:Y:S05]  /*8e40*/  @P0 BRA `(.L_x_205) ;  /* 0x0000026000000947 */ /* 0x000fea0003800000 */
[----:B------:R-:W1:Y:S01]  /*8e50*/  LDS.128 R4, [R213+0xc000] ;  /* 0x00c00000d5047984 */ /* 0x000e620000000c00 */
[--C-:B------:R-:W-:Y:S02]  /*8e60*/  HADD2.F32 R9, -RZ, R17.reuse.H0_H0 ;  /* 0x20000011ff097230 */ /* 0x100fe40000004100 */
[----:B------:R-:W-:Y:S02]  /*8e70*/  HADD2.F32 R0, -RZ, R17.H1_H1 ;  /* 0x30000011ff007230 */ /* 0x000fe40000004100 */
[----:B------:R-:W-:Y:S02]  /*8e80*/  HADD2.F32 R3, -RZ, R21.H1_H1 ;  /* 0x30000015ff037230 */ /* 0x000fe40000004100 */
[----:B------:R-:W-:Y:S02]  /*8e90*/  HADD2.F32 R2, -RZ, R20.H1_H1 ;  /* 0x30000014ff027230 */ /* 0x000fe40000004100 */
[--C-:B-1----:R-:W-:Y:S02]  /*8ea0*/  HADD2.F32 R10, -RZ, R4.reuse.H0_H0 ;  /* 0x20000004ff0a7230 */ /* 0x102fe40000004100 */
[----:B------:R-:W-:-:S02]  /*8eb0*/  HADD2.F32 R8, -RZ, R4.H1_H1 ;  /* 0x30000004ff087230 */ /* 0x000fc40000004100 */
[--C-:B------:R-:W-:Y:S01]  /*8ec0*/  HADD2.F32 R4, -RZ, R5.reuse.H0_H0 ;  /* 0x20000005ff047230 */ /* 0x100fe20000004100 */
[-C--:B------:R-:W-:Y:S01]  /*8ed0*/  FMUL.FTZ R13, R10, R9.reuse ;  /* 0x000000090a0d7220 */ /* 0x080fe20000410000 */
[----:B------:R-:W-:Y:S01]  /*8ee0*/  HADD2.F32 R5, -RZ, R5.H1_H1 ;  /* 0x30000005ff057230 */ /* 0x000fe20000004100 */
[----:B------:R-:W-:Y:S01]  /*8ef0*/  FMUL.FTZ R14, R8, R9 ;  /* 0x00000009080e7220 */ /* 0x000fe20000410000 */
[--C-:B------:R-:W-:Y:S02]  /*8f00*/  HADD2.F32 R12, -RZ, R6.reuse.H0_H0 ;  /* 0x20000006ff0c7230 */ /* 0x100fe40000004100 */
[----:B------:R-:W-:Y:S01]  /*8f10*/  HADD2.F32 R11, -RZ, R6.H1_H1 ;  /* 0x30000006ff0b7230 */ /* 0x000fe20000004100 */
[-C--:B------:R-:W-:Y:S01]  /*8f20*/  FMUL.FTZ R9, R5, R0.reuse ;  /* 0x0000000005097220 */ /* 0x080fe20000410000 */
[--C-:B------:R-:W-:Y:S01]  /*8f30*/  HADD2.F32 R6, -RZ, R7.reuse.H0_H0 ;  /* 0x20000007ff067230 */ /* 0x100fe20000004100 */
[----:B------:R-:W-:Y:S01]  /*8f40*/  FMUL.FTZ R0, R4, R0 ;  /* 0x0000000004007220 */ /* 0x000fe20000410000 */
[----:B------:R-:W-:Y:S01]  /*8f50*/  HADD2.F32 R7, -RZ, R7.H1_H1 ;  /* 0x30000007ff077230 */ /* 0x000fe20000004100 */
[----:B------:R-:W-:-:S02]  /*8f60*/  FFMA.FTZ R15, R10, R3, -R14 ;  /* 0x000000030a0f7223 */ /* 0x000fc4000001080e */
[----:B------:R-:W-:Y:S01]  /*8f70*/  FFMA.FTZ R14, R8, R3, R13 ;  /* 0x00000003080e7223 */ /* 0x000fe2000001000d */
[----:B------:R-:W-:Y:S01]  /*8f80*/  HADD2.F32 R3, -RZ, R25.H1_H1 ;  /* 0x30000019ff037230 */ /* 0x000fe20000004100 */
[-C--:B------:R-:W-:Y:S01]  /*8f90*/  FFMA.FTZ R13, R4, R2.reuse, -R9 ;  /* 0x00000002040d7223 */ /* 0x080fe20000010809 */
[----:B------:R-:W-:Y:S01]  /*8fa0*/  HADD2.F32 R4, -RZ, R19.H1_H1 ;  /* 0x30000013ff047230 */ /* 0x000fe20000004100 */
[----:B------:R-:W-:Y:S01]  /*8fb0*/  FFMA.FTZ R10, R5, R2, R0 ;  /* 0x00000002050a7223 */ /* 0x000fe20000010000 */
[----:B------:R-:W-:Y:S02]  /*8fc0*/  HADD2.F32 R0, -RZ, R18.H1_H1 ;  /* 0x30000012ff007230 */ /* 0x000fe40000004100 */
[----:B------:R-:W-:Y:S01]  /*8fd0*/  HADD2.F32 R2, -RZ, R24.H1_H1 ;  /* 0x30000018ff027230 */ /* 0x000fe20000004100 */
[----:B------:R-:W-:Y:S02]  /*8fe0*/  FMUL.FTZ R9, R11, R4 ;  /* 0x000000040b097220 */ /* 0x000fe40000410000 */
[----:B------:R-:W-:-:S02]  /*8ff0*/  FMUL.FTZ R8, R7, R0 ;  /* 0x0000000007087220 */ /* 0x000fc40000410000 */
[----:B------:R-:W-:Y:S02]  /*9000*/  FMUL.FTZ R4, R12, R4 ;  /* 0x000000040c047220 */ /* 0x000fe40000410000 */
[----:B------:R-:W-:Y:S02]  /*9010*/  FMUL.FTZ R5, R6, R0 ;  /* 0x0000000006057220 */ /* 0x000fe40000410000 */
[-C--:B------:R-:W-:Y:S02]  /*9020*/  FFMA.FTZ R9, R12, R3.reuse, -R9 ;  /* 0x000000030c097223 */ /* 0x080fe40000010809 */
[-C--:B------:R-:W-:Y:S02]  /*9030*/  FFMA.FTZ R0, R6, R2.reuse, -R8 ;  /* 0x0000000206007223 */ /* 0x080fe40000010808 */
[----:B------:R-:W-:Y:S01]  /*9040*/  FFMA.FTZ R3, R11, R3, R4 ;  /* 0x000000030b037223 */ /* 0x000fe20000010004 */
[----:B------:R-:W-:Y:S01]  /*9050*/  F2FP.PACK_AB R4, R14, R15 ;  /* 0x0000000f0e04723e */ /* 0x000fe200000000ff */
[----:B------:R-:W-:Y:S01]  /*9060*/  FFMA.FTZ R2, R7, R2, R5 ;  /* 0x0000000207027223 */ /* 0x000fe20000010005 */
[----:B------:R-:W-:-:S02]  /*9070*/  F2FP.PACK_AB R5, R10, R13 ;  /* 0x0000000d0a05723e */ /* 0x000fc400000000ff */
[----:B------:R-:W-:Y:S02]  /*9080*/  F2FP.PACK_AB R6, R3, R9 ;  /* 0x000000090306723e */ /* 0x000fe400000000ff */
[----:B------:R-:W-:-:S05]  /*9090*/  F2FP.PACK_AB R7, R2, R0 ;  /* 0x000000000207723e */ /* 0x000fca00000000ff */
[----:B------:R1:W-:Y:S02]  /*90a0*/  STS.128 [R213+0xc000], R4 ;  /* 0x00c00004d5007388 */ /* 0x0003e40000000c00 */
.L_x_205:
[----:B------:R-:W-:Y:S05]  /*90b0*/  BSYNC B0 ;  /* 0x0000000000007941 */ /* 0x000fea0003800000 */
.L_x_204:
[----:B------:R-:W-:Y:S01]  /*90c0*/  ISETP.GE.AND P0, PT, R143, c[0x0][0x27c], PT ;  /* 0x00009f008f007a0c */ /* 0x000fe20003f06270 */
[----:B------:R-:W-:-:S12]  /*90d0*/  BSSY B0, `(.L_x_206) ;  /* 0x0000028000007945 */ /* 0x000fd80003800000 */
[----:B------:R-:W-:Y:S05]  /*90e0*/  @P0 BRA `(.L_x_207) ;  /* 0x0000026000000947 */ /* 0x000fea0003800000 */
[----:B-1----:R-:W1:Y:S01]  /*90f0*/  LDS.128 R4, [R214+0xc000] ;  /* 0x00c00000d6047984 */ /* 0x002e620000000c00 */
[----:B------:R-:W-:Y:S02]  /*9100*/  HADD2.F32 R9, -RZ, R22.H1_H1 ;  /* 0x30000016ff097230 */ /* 0x000fe40000004100 */
        /* <DEDUP_REMOVED lines=19> */
[----:B------:R-:W-:Y:S01]  /*9240*/  HADD2.F32 R4, -RZ, R26.H0_H0 ;  /* 0x2000001aff047230 */ /* 0x000fe20000004100 */
[----:B------:R-:W-:Y:S01]  /*9250*/  FFMA.FTZ R10, R5, R2, R0 ;  /* 0x00000002050a7223 */ /* 0x000fe20000010000 */
[----:B------:R-:W-:Y:S02]  /*9260*/  HADD2.F32 R0, -RZ, R21.H0_H0 ;  /* 0x20000015ff007230 */ /* 0x000fe40000004100 */
        /* <DEDUP_REMOVED lines=14> */
.L_x_207:
[----:B------:R-:W-:Y:S05]  /*9350*/  BSYNC B0 ;  /* 0x0000000000007941 */ /* 0x000fea0003800000 */
.L_x_206:
[----:B------:R-:W-:Y:S01]  /*9360*/  ISETP.GE.AND P0, PT, R140, c[0x0][0x27c], PT ;  /* 0x00009f008c007a0c */ /* 0x000fe20003f06270 */
[----:B------:R-:W-:-:S12]  /*9370*/  BSSY B0, `(.L_x_208) ;  /* 0x0000028000007945 */ /* 0x000fd80003800000 */
[----:B------:R-:W-:Y:S05]  /*9380*/  @P0 BRA `(.L_x_209) ;  /* 0x0000026000000947 */ /* 0x000fea0003800000 */
[----:B-1----:R-:W1:Y:S01]  /*9390*/  LDS.128 R4, [R213+0x10000] ;  /* 0x01000000d5047984 */ /* 0x002e620000000c00 */
[----:B------:R-:W-:Y:S02]  /*93a0*/  HADD2.F32 R9, -RZ, R23.H0_H0 ;  /* 0x20000017ff097230 */ /* 0x000fe40000004100 */
[----:B------:R-:W-:Y:S02]  /*93b0*/  HADD2.F32 R0, -RZ, R22.H0_H0 ;  /* 0x20000016ff007230 */ /* 0x000fe40000004100 */
        /* <DEDUP_REMOVED lines=35> */
.L_x_209:
[----:B------:R-:W-:Y:S05]  /*95f0*/  BSYNC B0 ;  /* 0x0000000000007941 */ /* 0x000fea0003800000 */
.L_x_208:
        /* <DEDUP_REMOVED lines=27> */
[----:B------:R-:W-:Y:S01]  /*97b0*/  HADD2.F32 R2, -RZ, R38.H0_H0 ;  /* 0x20000026ff027230 */ /* 0x000fe20000004100 */
        /* <DEDUP_REMOVED lines=13> */
.L_x_211:
[----:B------:R-:W-:Y:S05]  /*9890*/  BSYNC B0 ;  /* 0x0000000000007941 */ /* 0x000fea0003800000 */
.L_x_210:
[----:B------:R-:W-:Y:S01]  /*98a0*/  ISETP.GE.AND P0, PT, R105, c[0x0][0x27c], PT ;  /* 0x00009f0069007a0c */ /* 0x000fe20003f06270 */
[----:B------:R-:W-:-:S12]  /*98b0*/  BSSY B0, `(.L_x_212) ;  /* 0x0000028000007945 */ /* 0x000fd80003800000 */
[----:B------:R-:W-:Y:S05]  /*98c0*/  @P0 BRA `(.L_x_213) ;  /* 0x0000026000000947 */ /* 0x000fea0003800000 */
[----:B-1----:R-:W1:Y:S01]  /*98d0*/  LDS.128 R4, [R213+0x14000] ;  /* 0x01400000d5047984 */ /* 0x002e620000000c00 */
[----:B------:R-:W-:Y:S02]  /*98e0*/  HADD2.F32 R9, -RZ, R28.H0_H0 ;  /* 0x2000001cff097230 */ /* 0x000fe40000004100 */
[----:B------:R-:W-:Y:S02]  /*98f0*/  HADD2.F32 R0, -RZ, R29.H0_H0 ;  /* 0x2000001dff007230 */ /* 0x000fe40000004100 */
[----:B------:R-:W-:Y:S02]  /*9900*/  HADD2.F32 R3, -RZ, R38.H1_H1 ;  /* 0x30000026ff037230 */ /* 0x000fe40000004100 */
[----:B------:R-:W-:Y:S02]  /*9910*/  HADD2.F32 R2, -RZ, R37.H0_H0 ;  /* 0x20000025ff027230 */ /* 0x000fe40000004100 */
        /* <DEDUP_REMOVED lines=33> */
.L_x_213:
[----:B------:R-:W-:Y:S05]  /*9b30*/  BSYNC B0 ;  /* 0x0000000000007941 */ /* 0x000fea0003800000 */
.L_x_212:
[----:B------:R-:W-:-:S13]  /*9b40*/  ISETP.GE.AND P0, PT, R141, c[0x0][0x27c], PT ;  /* 0x00009f008d007a0c */ /* 0x000fda0003f06270 */
[----:B------:R-:W-:Y:S05]  /*9b50*/  @P0 BRA `(.L_x_203) ;  /* 0x0000026000000947 */ /* 0x000fea0003800000 */
[----:B-1----:R-:W1:Y:S01]  /*9b60*/  LDS.128 R4, [R214+0x14000] ;  /* 0x01400000d6047984 */ /* 0x002e620000000c00 */
[----:B------:R-:W-:Y:S02]  /*9b70*/  HADD2.F32 R9, -RZ, R32.H0_H0 ;  /* 0x20000020ff097230 */ /* 0x000fe40000004100 */
[----:B------:R-:W-:Y:S02]  /*9b80*/  HADD2.F32 R0, -RZ, R33.H0_H0 ;  /* 0x20000021ff007230 */ /* 0x000fe40000004100 */
[----:B------:R-:W-:Y:S02]  /*9b90*/  HADD2.F32 R3, -RZ, R36.H0_H0 ;  /* 0x20000024ff037230 */ /* 0x000fe40000004100 */
        /* <DEDUP_REMOVED lines=17> */
[--C-:B------:R-:W-:Y:S01]  /*9cb0*/  HADD2.F32 R4, -RZ, R34.reuse.H1_H1 ;  /* 0x30000022ff047230 */ /* 0x100fe20000004100 */
        /* <DEDUP_REMOVED lines=16> */
.L_x_203:
[----:B------:R-:W-:Y:S05]  /*9dc0*/  BSYNC B1 ;  /* 0x0000000000017941 */ /* 0x000fea0003800000 */
.L_x_202:
[----:B------:R-:W-:-:S04]  /*9dd0*/  IADD3 R0, R229, 0x40, RZ ;  /* 0x00000040e5007810 */ /* 0x000fc80007ffe0ff */
[----:B------:R-:W-:-:S13]  /*9de0*/  ISETP.GE.AND P0, PT, R0, R16, PT ;  /* 0x000000100000720c */ /* 0x000fda0003f06270 */
[----:B------:R-:W-:Y:S05]  /*9df0*/  @P0 BRA `(.L_x_214) ;  /* 0x00003d4000000947 */ /* 0x000fea0003800000 */
[----:B------:R-:W-:Y:S01]  /*9e00*/  ISETP.GE.AND P0, PT, R106, c[0x0][0x27c], PT ;  /* 0x00009f006a007a0c */ /* 0x000fe20003f06270 */
[----:B------:R-:W-:-:S12]  /*9e10*/  BSSY B0, `(.L_x_215) ;  /* 0x0000028000007945 */ /* 0x000fd80003800000 */
[----:B------:R-:W-:Y:S05]  /*9e20*/  @P0 BRA `(.L_x_216) ;  /* 0x0000026000000947 */ /* 0x000fea0003800000 */
[----:B-1----:R-:W1:Y:S01]  /*9e30*/  LDS.128 R4, [R213+0xe000] ;  /* 0x00e00000d5047984 */ /* 0x002e620000000c00 */
[--C-:B------:R-:W-:Y:S02]  /*9e40*/  HADD2.F32 R9, -RZ, R17.reuse.H0_H0 ;  /* 0x20000011ff097230 */ /* 0x100fe40000004100 */
[----:B------:R-:W-:Y:S02]  /*9e50*/  HADD2.F32 R0, -RZ, R17.H1_H1 ;  /* 0x30000011ff007230 */ /* 0x000fe40000004100 */
[----:B------:R-:W-:Y:S02]  /*9e60*/  HADD2.F32 R3, -RZ, R21.H1_H1 ;  /* 0x30000015ff037230 */ /* 0x000fe40000004100 */
[----:B------:R-:W-:Y:S02]  /*9e70*/  HADD2.F32 R2, -RZ, R20.H1_H1 ;  /* 0x30000014ff027230 */ /* 0x000fe40000004100 */
[--C-:B-1----:R-:W-:Y:S02]  /*9e80*/  HADD2.F32 R10, -RZ, R4.reuse.H0_H0 ;  /* 0x20000004ff0a7230 */ /* 0x102fe40000004100 */
[----:B------:R-:W-:-:S02]  /*9e90*/  HADD2.F32 R8, -RZ, R4.H1_H1 ;  /* 0x30000004ff087230 */ /* 0x000fc40000004100 */
[--C-:B------:R-:W-:Y:S01]  /*9ea0*/  HADD2.F32 R4, -RZ, R5.reuse.H0_H0 ;  /* 0x20000005ff047230 */ /* 0x100fe20000004100 */
[C---:B------:R-:W-:Y:S01]  /*9eb0*/  FMUL.FTZ R13, R9.reuse, R10 ;  /* 0x0000000a090d7220 */ /* 0x040fe20000410000 */
[----:B------:R-:W-:Y:S01]  /*9ec0*/  HADD2.F32 R5, -RZ, R5.H1_H1 ;  /* 0x30000005ff057230 */ /* 0x000fe20000004100 */
[----:B------:R-:W-:Y:S01]  /*9ed0*/  FMUL.FTZ R14, R9, R8 ;  /* 0x00000008090e7220 */ /* 0x000fe20000410000 */
[--C-:B------:R-:W-:Y:S02]  /*9ee0*/  HADD2.F32 R12, -RZ, R6.reuse.H0_H0 ;  /* 0x20000006ff0c7230 */ /* 0x100fe40000004100 */
[----:B------:R-:W-:Y:S01]  /*9ef0*/  HADD2.F32 R11, -RZ, R6.H1_H1 ;  /* 0x30000006ff0b7230 */ /* 0x000fe20000004100 */
[C---:B------:R-:W-:Y:S01]  /*9f00*/  FMUL.FTZ R9, R0.reuse, R5 ;  /* 0x0000000500097220 */ /* 0x040fe20000410000 */
[--C-:B------:R-:W-:Y:S01]  /*9f10*/  HADD2.F32 R6, -RZ, R7.reuse.H0_H0 ;  /* 0x20000007ff067230 */ /* 0x100fe20000004100 */
[----:B------:R-:W-:Y:S01]  /*9f20*/  FMUL.FTZ R0, R0, R4 ;  /* 0x0000000400007220 */ /* 0x000fe20000410000 */
[----:B------:R-:W-:Y:S01]  /*9f30*/  HADD2.F32 R7, -RZ, R7.H1_H1 ;  /* 0x30000007ff077230 */ /* 0x000fe20000004100 */
[----:B------:R-:W-:-:S02]  /*9f40*/  FFMA.FTZ R15, R3, R10, -R14 ;  /* 0x0000000a030f7223 */ /* 0x000fc4000001080e */
[----:B------:R-:W-:Y:S01]  /*9f50*/  FFMA.FTZ R14, R3, R8, R13 ;  /* 0x00000008030e7223 */ /* 0x000fe2000001000d */
[----:B------:R-:W-:Y:S01]  /*9f60*/  HADD2.F32 R3, -RZ, R25.H1_H1 ;  /* 0x30000019ff037230 */ /* 0x000fe20000004100 */
[C---:B------:R-:W-:Y:S01]  /*9f70*/  FFMA.FTZ R13, R2.reuse, R4, -R9 ;  /* 0x00000004020d7223 */ /* 0x040fe20000010809 */
        /* <DEDUP_REMOVED lines=8> */
[C---:B------:R-:W-:Y:S02]  /*a000*/  FFMA.FTZ R9, R3.reuse, R12, -R9 ;  /* 0x0000000c03097223 */ /* 0x040fe40000010809 */
[----:B------:R-:W-:Y:S02]  /*a010*/  FFMA.FTZ R0, R2, R6, -R8 ;  /* 0x0000000602007223 */ /* 0x000fe40000010808 */
[----:B------:R-:W-:Y:S01]  /*a020*/  FFMA.FTZ R3, R3, R11, R4 ;  /* 0x0000000b03037223 */ /* 0x000fe20000010004 */
[----:B------:R-:W-:Y:S01]  /*a030*/  F2FP.PACK_AB R4, R14, R15 ;  /* 0x0000000f0e04723e */ /* 0x000fe200000000ff */
[----:B------:R-:W-:Y:S01]  /*a040*/  FFMA.FTZ R2, R2, R7, R5 ;  /* 0x0000000702027223 */ /* 0x000fe20000010005 */
[----:B------:R-:W-:-:S02]  /*a050*/  F2FP.PACK_AB R5, R10, R13 ;  /* 0x0000000d0a05723e */ /* 0x000fc400000000ff */
[----:B------:R-:W-:Y:S02]  /*a060*/  F2FP.PACK_AB R6, R3, R9 ;  /* 0x000000090306723e */ /* 0x000fe400000000ff */
[----:B------:R-:W-:-:S05]  /*a070*/  F2FP.PACK_AB R7, R2, R0 ;  /* 0x000000000207723e */ /* 0x000fca00000000ff */
[----:B------:R1:W-:Y:S02]  /*a080*/  STS.128 [R213+0xe000], R4 ;  /* 0x00e00004d5007388 */ /* 0x0003e40000000c00 */
.L_x_216:
[----:B------:R-:W-:Y:S05]  /*a090*/  BSYNC B0 ;  /* 0x0000000000007941 */ /* 0x000fea0003800000 */
.L_x_215:
        /* <DEDUP_REMOVED lines=41> */
.L_x_218:
[----:B------:R-:W-:Y:S05]  /*a330*/  BSYNC B0 ;  /* 0x0000000000007941 */ /* 0x000fea0003800000 */
.L_x_217:
        /* <DEDUP_REMOVED lines=41> */
.L_x_220:
[----:B------:R-:W-:Y:S05]  /*a5d0*/  BSYNC B0 ;  /* 0x0000000000007941 */ /* 0x000fea0003800000 */
.L_x_219:
        /* <DEDUP_REMOVED lines=41> */
.L_x_222:
[----:B------:R-:W-:Y:S05]  /*a870*/  BSYNC B0 ;  /* 0x0000000000007941 */ /* 0x000fea0003800000 */
.L_x_221:
        /* <DEDUP_REMOVED lines=41> */
.L_x_224:
[----:B------:R-:W-:Y:S05]  /*ab10*/  BSYNC B0 ;  /* 0x0000000000007941 */ /* 0x000fea0003800000 */
.L_x_223:
        /* <DEDUP_REMOVED lines=39> */
[----:B------:R1:W-:Y:S01]  /*ad90*/  STS.128 [R214+0x16000], R4 ;  /* 0x01600004d6007388 */ /* 0x0003e20000000c00 */
[----:B------:R-:W-:Y:S05]  /*ada0*/  BRA `(.L_x_214) ;  /* 0x00002d9000007947 */ /* 0x000fea0003800000 */
.L_x_199:
[----:B------:R-:W-:Y:S01]  /*adb0*/  ISETP.GE.AND P0, PT, R6, R34, PT ;  /* 0x000000220600720c */ /* 0x000fe20003f06270 */
[----:B------:R2:W3:Y:S01]  /*adc0*/  SHFL.IDX PT, R29, R0, RZ, 0x1c1f ;  /* 0x001c1fff001d7589 */ /* 0x0004e200000e0000 */
[C---:B------:R-:W-:Y:S01]  /*add0*/  IMAD.IADD R4, R106.reuse, 0x1, R140 ;  /* 0x000000016a047824 */ /* 0x040fe200078e028c */
[----:B------:R-:W-:Y:S01]  /*ade0*/  BSSY B0, `(.L_x_225) ;  /* 0x000003b000007945 */ /* 0x000fe20003800000 */
[----:B------:R-:W-:Y:S01]  /*adf0*/  CS2R R26, SRZ ;  /* 0x00000000001a7805 */ /* 0x000fe2000001ff00 */
[----:B------:R4:W1:Y:S01]  /*ae00*/  SHFL.IDX PT, R28, R7, RZ, 0x1c1f ;  /* 0x001c1fff071c7589 */ /* 0x00086200000e0000 */
[----:B------:R-:W-:Y:S01]  /*ae10*/  CS2R R24, SRZ ;  /* 0x0000000000187805 */ /* 0x000fe2000001ff00 */
[----:B------:R-:W-:Y:S01]  /*ae20*/  CS2R R22, SRZ ;  /* 0x0000000000167805 */ /* 0x000fe2000001ff00 */
[----:B------:R-:W-:Y:S01]  /*ae30*/  CS2R R20, SRZ ;  /* 0x0000000000147805 */ /* 0x000fe2000001ff00 */
[----:B------:R-:W1:Y:S01]  /*ae40*/  SHFL.IDX PT, R3, R2, RZ, 0x1c1f ;  /* 0x001c1fff02037589 */ /* 0x000e6200000e0000 */
[----:B------:R-:W-:Y:S01]  /*ae50*/  CS2R R18, SRZ ;  /* 0x0000000000127805 */ /* 0x000fe2000001ff00 */
[----:B------:R-:W-:Y:S01]  /*ae60*/  CS2R R16, SRZ ;  /* 0x0000000000107805 */ /* 0x000fe2000001ff00 */
[----:B------:R-:W-:Y:S01]  /*ae70*/  CS2R R14, SRZ ;  /* 0x00000000000e7805 */ /* 0x000fe2000001ff00 */
[----:B------:R5:W1:Y:S02]  /*ae80*/  SHFL.IDX PT, R2, R8, RZ, 0x1c1f ;  /* 0x001c1fff08027589 */ /* 0x000a6400000e0000 */
[----:B-1----:R-:W-:Y:S01]  /*ae90*/  CS2R R12, SRZ ;  /* 0x00000000000c7805 */ /* 0x002fe2000001ff00 */
[----:B------:R-:W-:Y:S01]  /*aea0*/  CS2R R10, SRZ ;  /* 0x00000000000a7805 */ /* 0x000fe2000001ff00 */
[----:B--2---:R-:W-:Y:S01]  /*aeb0*/  IMAD.IADD R0, R106, 0x1, R105 ;  /* 0x000000016a007824 */ /* 0x004fe200078e0269 */
[----:B----4-:R-:W-:-:S04]  /*aec0*/  SHF.R.S32.HI R7, RZ, 0x1f, R4 ;  /* 0x0000001fff077819 */ /* 0x010fc80000011404 */
[----:B------:R-:W-:Y:S02]  /*aed0*/  SHF.R.S32.HI R5, RZ, 0x1f, R0 ;  /* 0x0000001fff057819 */ /* 0x000fe40000011400 */
[----:B------:R-:W-:Y:S02]  /*aee0*/  LEA.HI R30, R7, R4, RZ, 0x3 ;  /* 0x00000004071e7211 */ /* 0x000fe400078f18ff */
[----:B------:R-:W-:Y:S01]  /*aef0*/  LEA.HI R0, R5, R0, RZ, 0x3 ;  /* 0x0000000005007211 */ /* 0x000fe200078f18ff */
[----:B------:R-:W-:Y:S01]  /*af00*/  CS2R R6, SRZ ;  /* 0x0000000000067805 */ /* 0x000fe2000001ff00 */
[----:B-----5:R-:W-:Y:S01]  /*af10*/  CS2R R8, SRZ ;  /* 0x0000000000087805 */ /* 0x020fe2000001ff00 */
[----:B------:R-:W-:Y:S01]  /*af20*/  CS2R R4, SRZ ;  /* 0x0000000000047805 */ /* 0x000fe2000001ff00 */
[----:B------:R-:W-:Y:S02]  /*af30*/  SHF.R.S32.HI R55, RZ, 0x3, R30 ;  /* 0x00000003ff377819 */ /* 0x000fe4000001141e */
[----:B------:R-:W-:Y:S01]  /*af40*/  SHF.R.S32.HI R56, RZ, 0x3, R0 ;  /* 0x00000003ff387819 */ /* 0x000fe20000011400 */
[----:B------:R-:W-:Y:S05]  /*af50*/  @P0 BRA `(.L_x_226) ;  /* 0x0000023000000947 */ /* 0x000fea0003800000 */
[C---:B---3--:R-:W-:Y:S01]  /*af60*/  ISETP.GE.AND P0, PT, R100.reuse, c[0x0][0x27c], PT ;  /* 0x00009f0064007a0c */ /* 0x048fe20003f06270 */
[----:B------:R-:W-:Y:S01]  /*af70*/  CS2R R22, SRZ ;  /* 0x0000000000167805 */ /* 0x000fe2000001ff00 */
[C---:B------:R-:W-:Y:S01]  /*af80*/  IADD3 R5, R100.reuse, 0x20, RZ ;  /* 0x0000002064057810 */ /* 0x040fe20007ffe0ff */
[----:B------:R-:W-:Y:S01]  /*af90*/  CS2R R20, SRZ ;  /* 0x0000000000147805 */ /* 0x000fe2000001ff00 */
[----:B------:R-:W-:Y:S01]  /*afa0*/  IADD3 R4, R100, 0x40, RZ ;  /* 0x0000004064047810 */ /* 0x000fe20007ffe0ff */
[----:B------:R-:W-:Y:S01]  /*afb0*/  CS2R R10, SRZ ;  /* 0x00000000000a7805 */ /* 0x000fe2000001ff00 */
[----:B------:R-:W-:Y:S01]  /*afc0*/  ISETP.GE.AND P2, PT, R5, c[0x0][0x27c], PT ;  /* 0x00009f0005007a0c */ /* 0x000fe20003f46270 */
[----:B------:R-:W-:Y:S01]  /*afd0*/  CS2R R8, SRZ ;  /* 0x0000000000087805 */ /* 0x000fe2000001ff00 */
[----:B------:R-:W-:Y:S01]  /*afe0*/  ISETP.GE.AND P1, PT, R4, c[0x0][0x27c], PT ;  /* 0x00009f0004007a0c */ /* 0x000fe20003f26270 */
[----:B------:R-:W-:Y:S01]  /*aff0*/  CS2R R26, SRZ ;  /* 0x00000000001a7805 */ /* 0x000fe2000001ff00 */
[----:B------:R-:W-:-:S03]  /*b000*/  CS2R R24, SRZ ;  /* 0x0000000000187805 */ /* 0x000fc6000001ff00 */
[C---:B------:R-:W-:Y:S01]  /*b010*/  @!P0 IMAD.SHL.U32 R0, R100.reuse, 0x2, RZ ;  /* 0x0000000264008824 */ /* 0x040fe200078e00ff */
[----:B------:R-:W-:-:S04]  /*b020*/  @!P0 SHF.L.U64.HI R5, R100, 0x1, R101 ;  /* 0x0000000164058819 */ /* 0x000fc80000010265 */
[----:B------:R-:W-:Y:S02]  /*b030*/  @!P0 IADD3 R32, P3, R28, R0, RZ ;  /* 0x000000001c208210 */ /* 0x000fe40007f7e0ff */
[----:B------:R-:W-:-:S03]  /*b040*/  @!P2 SHF.L.U32 R4, R55, 0x3, RZ ;  /* 0x000000033704a819 */ /* 0x000fc600000006ff */
[----:B------:R-:W-:Y:S01]  /*b050*/  @!P0 IMAD.X R33, R29, 0x1, R5, P3 ;  /* 0x000000011d218824 */ /* 0x000fe200018e0605 */
[----:B------:R-:W-:Y:S01]  /*b060*/  @!P0 IADD3 R30, P3, R2, R0, RZ ;  /* 0x00000000021e8210 */ /* 0x000fe20007f7e0ff */
[----:B------:R-:W-:Y:S02]  /*b070*/  @!P1 IMAD.SHL.U32 R0, R56, 0x8, RZ ;  /* 0x0000000838009824 */ /* 0x000fe400078e00ff */
[----:B------:R-:W-:Y:S01]  /*b080*/  @!P2 IMAD.WIDE R14, R4, 0x2, R28 ;  /* 0x00000002040ea825 */ /* 0x000fe200078e021c */
[----:B------:R-:W-:-:S03]  /*b090*/  @!P0 IADD3.X R31, R3, R5, RZ, P3, !PT ;  /* 0x00000005031f8210 */ /* 0x000fc60001ffe4ff */
[----:B------:R-:W-:Y:S01]  /*b0a0*/  @!P2 IMAD.WIDE R12, R4, 0x2, R2 ;  /* 0x00000002040ca825 */ /* 0x000fe200078e0202 */
[----:B------:R1:W5:Y:S03]  /*b0b0*/  @!P2 LD.E.128 R20, [R14.64] ;  /* 0x000000060e14a980 */ /* 0x000366000c101d00 */
[C---:B------:R-:W-:Y:S01]  /*b0c0*/  @!P1 IMAD.WIDE R6, R0.reuse, 0x2, R28 ;  /* 0x0000000200069825 */ /* 0x040fe200078e021c */
[----:B------:R2:W5:Y:S01]  /*b0d0*/  @!P2 LD.E.128 R8, [R12.64] ;  /* 0x000000060c08a980 */ /* 0x000562000c101d00 */
[----:B------:R-:W-:Y:S01]  /*b0e0*/  CS2R R18, SRZ ;  /* 0x0000000000127805 */ /* 0x000fe2000001ff00 */
[----:B------:R-:W-:Y:S01]  /*b0f0*/  CS2R R16, SRZ ;  /* 0x0000000000107805 */ /* 0x000fe2000001ff00 */
[----:B------:R-:W-:Y:S01]  /*b100*/  CS2R R4, SRZ ;  /* 0x0000000000047805 */ /* 0x000fe2000001ff00 */
[----:B------:R3:W5:Y:S01]  /*b110*/  @!P1 LD.E.128 R24, [R6.64] ;  /* 0x0000000606189980 */ /* 0x000762000c101d00 */
[----:B------:R-:W-:-:S03]  /*b120*/  @!P1 IMAD.WIDE R2, R0, 0x2, R2 ;  /* 0x0000000200029825 */ /* 0x000fc600078e0202 */
[----:B------:R4:W5:Y:S01]  /*b130*/  @!P0 LD.E.128 R16, [R32.64] ;  /* 0x0000000620108980 */ /* 0x000962000c101d00 */
[----:B-1----:R-:W-:Y:S01]  /*b140*/  CS2R R14, SRZ ;  /* 0x00000000000e7805 */ /* 0x002fe2000001ff00 */
[----:B--2---:R-:W-:Y:S01]  /*b150*/  CS2R R12, SRZ ;  /* 0x00000000000c7805 */ /* 0x004fe2000001ff00 */
[----:B---3--:R-:W-:-:S05]  /*b160*/  CS2R R6, SRZ ;  /* 0x0000000000067805 */ /* 0x008fca000001ff00 */
[----:B------:R4:W5:Y:S04]  /*b170*/  @!P1 LD.E.128 R12, [R2.64] ;  /* 0x00000006020c9980 */ /* 0x000968000c101d00 */
[----:B------:R4:W5:Y:S02]  /*b180*/  @!P0 LD.E.128 R4, [R30.64] ;  /* 0x000000061e048980 */ /* 0x000964000c101d00 */
.L_x_226:
[----:B---3--:R-:W-:Y:S05]  /*b190*/  BSYNC B0 ;  /* 0x0000000000007941 */ /* 0x008fea0003800000 */
.L_x_225:
[----:B-----5:R-:W-:Y:S01]  /*b1a0*/  IMAD.MOV.U32 R53, RZ, RZ, R17 ;  /* 0x000000ffff357224 */ /* 0x020fe200078e0011 */
[--C-:B------:R-:W-:Y:S01]  /*b1b0*/  SHF.R.U32.HI R41, RZ, 0x10, R21.reuse ;  /* 0x00000010ff297819 */ /* 0x100fe20000011615 */
[----:B------:R-:W-:Y:S01]  /*b1c0*/  IMAD.MOV.U32 R46, RZ, RZ, R21 ;  /* 0x000000ffff2e7224 */ /* 0x000fe200078e0015 */
[----:B----4-:R-:W-:Y:S01]  /*b1d0*/  SHF.R.U64 R2, R8, 0x10, R9 ;  /* 0x0000001008027819 */ /* 0x010fe20000001209 */
[----:B------:R-:W-:Y:S01]  /*b1e0*/  IMAD.MOV.U32 R39, RZ, RZ, R24 ;  /* 0x000000ffff277224 */ /* 0x000fe200078e0018 */
[----:B------:R-:W-:Y:S01]  /*b1f0*/  SHF.R.U64 R36, R24, 0x10, R25 ;  /* 0x0000001018247819 */ /* 0x000fe20000001219 */
[----:B------:R-:W-:Y:S01]  /*b200*/  IMAD.MOV.U32 R54, RZ, RZ, R16 ;  /* 0x000000ffff367224 */ /* 0x000fe200078e0010 */
[----:B------:R-:W-:Y:S01]  /*b210*/  PRMT R46, R46, 0x5410, R53 ;  /* 0x000054102e2e7816 */ /* 0x000fe20000000035 */
[----:B------:R-:W-:Y:S01]  /*b220*/  IMAD.MOV.U32 R47, RZ, RZ, R20 ;  /* 0x000000ffff2f7224 */ /* 0x000fe200078e0014 */
[----:B------:R-:W-:Y:S01]  /*b230*/  PRMT R62, R39, 0x5410, R36 ;  /* 0x00005410273e7816 */ /* 0x000fe20000000024 */
[----:B------:R-:W-:Y:S01]  /*b240*/  IMAD.MOV.U32 R50, RZ, RZ, R19 ;  /* 0x000000ffff327224 */ /* 0x000fe200078e0013 */
[----:B------:R-:W-:Y:S01]  /*b250*/  PRMT R53, R46, 0x5410, R41 ;  /* 0x000054102e357816 */ /* 0x000fe20000000029 */
[----:B------:R-:W-:Y:S01]  /*b260*/  IMAD.MOV.U32 R42, RZ, RZ, R23 ;  /* 0x000000ffff2a7224 */ /* 0x000fe200078e0017 */
[----:B------:R-:W-:Y:S01]  /*b270*/  PRMT R46, R2, 0x7610, R46 ;  /* 0x00007610022e7816 */ /* 0x000fe2000000002e */
[----:B------:R-:W-:Y:S01]  /*b280*/  IMAD R2, R245, -0x80, R34 ;  /* 0xffffff80f5027824 */ /* 0x000fe200078e0222 */
[----:B------:R-:W-:Y:S01]  /*b290*/  SHF.R.U32.HI R49, RZ, 0x10, R17 ;  /* 0x00000010ff317819 */ /* 0x000fe20000011611 */
        /* <DEDUP_REMOVED lines=9> */
[----:B------:R-:W-:Y:S01]  /*b330*/  SHF.R.U64 R48, R18, 0x10, R19 ;  /* 0x0000001012307819 */ /* 0x000fe20000001213 */
[----:B------:R-:W-:Y:S01]  /*b340*/  IMAD.MOV.U32 R29, RZ, RZ, R5 ;  /* 0x000000ffff1d7224 */ /* 0x000fe200078e0005 */
[----:B------:R-:W-:Y:S01]  /*b350*/  SHF.R.U32.HI R45, RZ, 0x10, R19 ;  /* 0x00000010ff2d7819 */ /* 0x000fe20000011613 */
[----:B------:R-:W-:Y:S01]  /*b360*/  IMAD.MOV.U32 R21, RZ, RZ, R9 ;  /* 0x000000ffff157224 */ /* 0x000fe200078e0009 */
[--C-:B------:R-:W-:Y:S01]  /*b370*/  SHF.R.U64 R40, R22, 0x10, R23.reuse ;  /* 0x0000001016287819 */ /* 0x100fe20000001217 */
[----:B------:R-:W-:Y:S01]  /*b380*/  IMAD.MOV.U32 R19, RZ, RZ, R10 ;  /* 0x000000ffff137224 */ /* 0x000fe200078e000a */
[----:B------:R-:W-:Y:S01]  /*b390*/  SHF.R.U32.HI R37, RZ, 0x10, R23 ;  /* 0x00000010ff257819 */ /* 0x000fe20000011617 */
[----:B------:R-:W-:Y:S01]  /*b3a0*/  IMAD.MOV.U32 R30, RZ, RZ, R4 ;  /* 0x000000ffff1e7224 */ /* 0x000fe200078e0004 */
[--C-:B------:R-:W-:Y:S01]  /*b3b0*/  SHF.R.U64 R31, R26, 0x10, R27.reuse ;  /* 0x000000101a1f7819 */ /* 0x100fe2000000121b */
[----:B------:R-:W-:Y:S01]  /*b3c0*/  IMAD.MOV.U32 R26, RZ, RZ, R6 ;  /* 0x000000ffff1a7224 */ /* 0x000fe200078e0006 */
[----:B------:R-:W-:Y:S01]  /*b3d0*/  SHF.R.U32.HI R28, RZ, 0x10, R27 ;  /* 0x00000010ff1c7819 */ /* 0x000fe2000001161b */
[----:B------:R-:W-:Y:S01]  /*b3e0*/  IMAD.MOV.U32 R22, RZ, RZ, R8 ;  /* 0x000000ffff167224 */ /* 0x000fe200078e0008 */
[----:B------:R-:W-:Y:S01]  /*b3f0*/  SHF.R.U32.HI R32, RZ, 0x10, R25 ;  /* 0x00000010ff207819 */ /* 0x000fe20000011619 */
[----:B------:R-:W-:Y:S01]  /*b400*/  IMAD.MOV.U32 R25, RZ, RZ, R7 ;  /* 0x000000ffff197224 */ /* 0x000fe200078e0007 */
[----:B------:R-:W-:Y:S01]  /*b410*/  SHF.R.U64 R27, R4, 0x10, R5 ;  /* 0x00000010041b7819 */ /* 0x000fe20000001205 */
        /* <DEDUP_REMOVED lines=10> */
[----:B------:R-:W-:-:S04]  /*b4c0*/  DEPBAR.LE SB0, 0x1 ;  /* 0x000080400000791a */ /* 0x000fc80000000000 */
[----:B------:R-:W-:Y:S01]  /*b4d0*/  PRMT R44, R44, 0x5410, R54 ;  /* 0x000054102c2c7816 */ /* 0x000fe20000000036 */
[----:B------:R-:W-:Y:S01]  /*b4e0*/  BSSY B1, `(.L_x_227) ;  /* 0x000013f000017945 */ /* 0x000fe20003800000 */
[----:B------:R-:W-:Y:S02]  /*b4f0*/  PRMT R47, R47, 0x5410, R49 ;  /* 0x000054102f2f7816 */ /* 0x000fe40000000031 */
[----:B------:R-:W-:Y:S02]  /*b500*/  SHF.R.U32.HI R8, RZ, 0x10, R11 ;  /* 0x00000010ff087819 */ /* 0x000fe4000001160b */
[--C-:B------:R-:W-:Y:S02]  /*b510*/  SHF.R.U64 R7, R12, 0x10, R13.reuse ;  /* 0x000000100c077819 */ /* 0x100fe4000000120d */
[----:B------:R-:W-:Y:S02]  /*b520*/  SHF.R.U32.HI R4, RZ, 0x10, R13 ;  /* 0x00000010ff047819 */ /* 0x000fe4000001160d */
[----:B------:R-:W-:-:S02]  /*b530*/  SHF.R.U64 R3, R14, 0x10, R15 ;  /* 0x000000100e037819 */ /* 0x000fc4000000120f */
[----:B------:R-:W-:Y:S02]  /*b540*/  SHF.R.U32.HI R0, RZ, 0x10, R15 ;  /* 0x00000010ff007819 */ /* 0x000fe4000001160f */
        /* <DEDUP_REMOVED lines=20> */
[----:B------:R-:W-:Y:S01]  /*b690*/  PRMT R61, R0, 0x5410, R5 ;  /* 0x00005410003d7816 */ /* 0x000fe20000000005 */
[----:B------:R-:W-:Y:S06]  /*b6a0*/  BAR.SYNC.DEFER_BLOCKING 0x0 ;  /* 0x0000000000007b1d */ /* 0x000fec0000010000 */
[----:B------:R-:W-:Y:S05]  /*b6b0*/  @P0 BRA `(.L_x_228) ;  /* 0x0000121000000947 */ /* 0x000fea0003800000 */
[----:B------:R1:W5:Y:S04]  /*b6c0*/  LDL R71, [R1+0x4] ;  /* 0x0000040001477983 */ /* 0x0003680000100800 */
[----:B------:R1:W5:Y:S04]  /*b6d0*/  LDL R70, [R1+0x8] ;  /* 0x0000080001467983 */ /* 0x0003680000100800 */
[----:B------:R-:W2:Y:S01]  /*b6e0*/  S2R R73, SR_TID.X ;  /* 0x0000000000497919 */ /* 0x000ea20000002100 */
[----:B------:R-:W-:Y:S01]  /*b6f0*/  ISETP.GE.AND P0, PT, R100, c[0x0][0x27c], PT ;  /* 0x00009f0064007a0c */ /* 0x000fe20003f06270 */
[----:B------:R-:W-:Y:S01]  /*b700*/  BSSY B0, `(.L_x_229) ;  /* 0x0000064000007945 */ /* 0x000fe20003800000 */
[----:B--2---:R-:W-:-:S04]  /*b710*/  SHF.R.S32.HI R69, RZ, 0x1f, R73 ;  /* 0x0000001fff457819 */ /* 0x004fc80000011449 */
[----:B------:R-:W-:-:S04]  /*b720*/  LEA.HI R69, R69, R73, RZ, 0x5 ;  /* 0x0000004945457211 */ /* 0x000fc800078f28ff */
[----:B------:R-:W-:-:S05]  /*b730*/  SHF.R.S32.HI R69, RZ, 0x5, R69 ;  /* 0x00000005ff457819 */ /* 0x000fca0000011445 */
[----:B------:R-:W-:Y:S01]  /*b740*/  IMAD.SHL.U32 R69, R69, 0x200, RZ ;  /* 0x0000020045457824 */ /* 0x000fe200078e00ff */
[----:B------:R-:W-:Y:S05]  /*b750*/  @P0 BRA `(.L_x_230) ;  /* 0x000005e000000947 */ /* 0x000fea0003800000 */
[----:B-1----:R-:W-:Y:S01]  /*b760*/  SHF.R.S32.HI R72, RZ, 0x1f, R73 ;  /* 0x0000001fff487819 */ /* 0x002fe20000011449 */
[----:B------:R-:W-:Y:S01]  /*b770*/  HADD2.F32 R13, -RZ, R44.H1_H1 ;  /* 0x3000002cff0d7230 */ /* 0x000fe20000004100 */
[----:B------:R-:W-:Y:S02]  /*b780*/  MOV R3, c[0x0][0x27c] ;  /* 0x00009f0000037a02 */ /* 0x000fe40000000f00 */
[----:B------:R-:W-:Y:S02]  /*b790*/  LEA.HI R72, R72, R73, RZ, 0x2 ;  /* 0x0000004948487211 */ /* 0x000fe400078f10ff */
[----:B-----5:R-:W-:Y:S02]  /*b7a0*/  LOP3.LUT R0, R71, 0x38, R100, 0xf8, !PT ;  /* 0x0000003847007812 */ /* 0x020fe400078ef864 */
[----:B------:R-:W-:-:S04]  /*b7b0*/  LOP3.LUT R72, R72, 0xfffffffc, RZ, 0xc0, !PT ;  /* 0xfffffffc48487812 */ /* 0x000fc800078ec0ff */
[----:B------:R-:W-:-:S04]  /*b7c0*/  IADD3 R72, -R72, R73, RZ ;  /* 0x0000004948487210 */ /* 0x000fc80007ffe1ff */
[----:B------:R-:W-:-:S04]  /*b7d0*/  LEA.HI R3, R3, R72, RZ, 0x1d ;  /* 0x0000004803037211 */ /* 0x000fc800078fe8ff */
[----:B------:R-:W-:Y:S02]  /*b7e0*/  SHF.R.S32.HI R4, RZ, 0x1f, R3 ;  /* 0x0000001fff047819 */ /* 0x000fe40000011403 */
[----:B------:R-:W-:Y:S02]  /*b7f0*/  SHF.L.U32 R2, R3, 0x3, RZ ;  /* 0x0000000303027819 */ /* 0x000fe400000006ff */
[----:B------:R-:W-:Y:S02]  /*b800*/  LEA.HI R4, R4, R3, RZ, 0x3 ;  /* 0x0000000304047211 */ /* 0x000fe400078f18ff */
[----:B------:R-:W-:Y:S02]  /*b810*/  LOP3.LUT R3, R69, R0, R70, 0xf6, !PT ;  /* 0x0000000045037212 */ /* 0x000fe400078ef646 */
[----:B------:R-:W-:Y:S02]  /*b820*/  LOP3.LUT R2, R71, 0x38, R2, 0xf8, !PT ;  /* 0x0000003847027812 */ /* 0x000fe400078ef802 */
[----:B------:R-:W-:-:S02]  /*b830*/  SHF.L.U32 R0, R4, 0xa, RZ ;  /* 0x0000000a04007819 */ /* 0x000fc400000006ff */
[----:B------:R-:W-:Y:S02]  /*b840*/  LOP3.LUT R2, R2, R70, RZ, 0x3c, !PT ;  /* 0x0000004602027212 */ /* 0x000fe400078e3cff */
[----:B------:R-:W-:Y:S02]  /*b850*/  LOP3.LUT R0, R0, 0x7fffe000, RZ, 0xc0, !PT ;  /* 0x7fffe00000007812 */ /* 0x000fe400078ec0ff */
[----:B------:R-:W-:Y:S02]  /*b860*/  LEA R28, R3, 0xc100, 0x1 ;  /* 0x0000c100031c7811 */ /* 0x000fe400078e08ff */
[----:B------:R-:W-:Y:S01]  /*b870*/  IADD3 R0, R2, R0, R69 ;  /* 0x0000000002007210 */ /* 0x000fe20007ffe045 */
[--C-:B------:R-:W-:Y:S02]  /*b880*/  HADD2.F32 R2, -RZ, R40.reuse.H0_H0 ;  /* 0x20000028ff027230 */ /* 0x100fe40000004100 */
[----:B------:R-:W1:Y:S01]  /*b890*/  LDS.128 R4, [R28] ;  /* 0x000000001c047984 */ /* 0x000e620000000c00 */
[----:B------:R-:W-:Y:S01]  /*b8a0*/  SHF.L.U32 R26, R0, 0x1, RZ ;  /* 0x00000001001a7819 */ /* 0x000fe200000006ff */
[----:B------:R-:W-:-:S04]  /*b8b0*/  HADD2.F32 R0, -RZ, R40.H1_H1 ;  /* 0x30000028ff007230 */ /* 0x000fc80000004100 */
[----:B------:R-:W2:Y:S01]  /*b8c0*/  LDS.128 R8, [R26+0xc100] ;  /* 0x00c100001a087984 */ /* 0x000ea20000000c00 */
[--C-:B-1----:R-:W-:Y:S02]  /*b8d0*/  HADD2.F32 R23, -RZ, R4.reuse.H0_H0 ;  /* 0x20000004ff177230 */ /* 0x102fe40000004100 */
[----:B------:R-:W-:Y:S02]  /*b8e0*/  HADD2.F32 R22, -RZ, R4.H1_H1 ;  /* 0x30000004ff167230 */ /* 0x000fe40000004100 */
[--C-:B------:R-:W-:Y:S02]  /*b8f0*/  HADD2.F32 R17, -RZ, R7.reuse.H0_H0 ;  /* 0x20000007ff117230 */ /* 0x100fe40000004100 */
[--C-:B--2---:R-:W-:Y:S02]  /*b900*/  HADD2.F32 R4, -RZ, R8.reuse.H0_H0 ;  /* 0x20000008ff047230 */ /* 0x104fe40000004100 */
[----:B------:R-:W-:Y:S01]  /*b910*/  HADD2.F32 R16, -RZ, R7.H1_H1 ;  /* 0x30000007ff107230 */ /* 0x000fe20000004100 */
[CC--:B------:R-:W-:Y:S01]  /*b920*/  FMUL.FTZ R7, R23.reuse, R2.reuse ;  /* 0x0000000217077220 */ /* 0x0c0fe20000410000 */
[--C-:B------:R-:W-:Y:S01]  /*b930*/  HADD2.F32 R15, -RZ, R11.reuse.H0_H0 ;  /* 0x2000000bff0f7230 */ /* 0x100fe20000004100 */
[----:B------:R-:W-:Y:S01]  /*b940*/  FMUL.FTZ R35, R4, R2 ;  /* 0x0000000204237220 */ /* 0x000fe20000410000 */
[----:B------:R-:W-:Y:S01]  /*b950*/  HADD2.F32 R14, -RZ, R11.H1_H1 ;  /* 0x3000000bff0e7230 */ /* 0x000fe20000004100 */
[----:B------:R-:W-:Y:S01]  /*b960*/  FMUL.FTZ R2, R22, R0 ;  /* 0x0000000016027220 */ /* 0x000fe20000410000 */
[--C-:B------:R-:W-:Y:S01]  /*b970*/  HADD2.F32 R21, -RZ, R5.reuse.H0_H0 ;  /* 0x20000005ff157230 */ /* 0x100fe20000004100 */
[-C--:B------:R-:W-:Y:S01]  /*b980*/  FFMA.FTZ R38, R4, R13.reuse, R7 ;  /* 0x0000000d04267223 */ /* 0x080fe20000010007 */
[----:B------:R-:W-:Y:S01]  /*b990*/  HADD2.F32 R20, -RZ, R5.H1_H1 ;  /* 0x30000005ff147230 */ /* 0x000fe20000004100 */
[----:B------:R-:W-:Y:S01]  /*b9a0*/  FFMA.FTZ R13, R23, R13, -R35 ;  /* 0x0000000d170d7223 */ /* 0x000fe20000010823 */
[----:B------:R-:W-:-:S02]  /*b9b0*/  HADD2.F32 R3, -RZ, R8.H1_H1 ;  /* 0x30000008ff037230 */ /* 0x000fc40000004100 */
[----:B------:R-:W-:Y:S02]  /*b9c0*/  HADD2.F32 R11, -RZ, R45.H1_H1 ;  /* 0x3000002dff0b7230 */ /* 0x000fe40000004100 */
[----:B------:R-:W-:Y:S01]  /*b9d0*/  HADD2.F32 R5, -RZ, R41.H0_H0 ;  /* 0x20000029ff057230 */ /* 0x000fe20000004100 */
[C---:B------:R-:W-:Y:S01]  /*b9e0*/  FMUL.FTZ R34, R3.reuse, R0 ;  /* 0x0000000003227220 */ /* 0x040fe20000410000 */
[--C-:B------:R-:W-:Y:S01]  /*b9f0*/  HADD2.F32 R19, -RZ, R6.reuse.H0_H0 ;  /* 0x20000006ff137230 */ /* 0x100fe20000004100 */
[----:B------:R-:W-:Y:S01]  /*ba00*/  FFMA.FTZ R37, R3, R11, R2 ;  /* 0x0000000b03257223 */ /* 0x000fe20000010002 */
[----:B------:R-:W-:Y:S01]  /*ba10*/  HADD2.F32 R18, -RZ, R6.H1_H1 ;  /* 0x30000006ff127230 */ /* 0x000fe20000004100 */
[----:B------:R-:W-:Y:S01]  /*ba20*/  FMUL.FTZ R4, R21, R5 ;  /* 0x0000000515047220 */ /* 0x000fe20000410000 */
[--C-:B------:R-:W-:Y:S02]  /*ba30*/  HADD2.F32 R8, -RZ, R10.reuse.H0_H0 ;  /* 0x2000000aff087230 */ /* 0x100fe40000004100 */
[----:B------:R-:W-:-:S02]  /*ba40*/  HADD2.F32 R12, -RZ, R10.H1_H1 ;  /* 0x3000000aff0c7230 */ /* 0x000fc40000004100 */
[----:B------:R-:W-:Y:S02]  /*ba50*/  HADD2.F32 R6, -RZ, R9.H0_H0 ;  /* 0x20000009ff067230 */ /* 0x000fe40000004100 */
[----:B------:R-:W-:Y:S02]  /*ba60*/  HADD2.F32 R10, -RZ, R46.H1_H1 ;  /* 0x3000002eff0a7230 */ /* 0x000fe40000004100 */
[----:B------:R-:W-:Y:S01]  /*ba70*/  HADD2.F32 R2, -RZ, R41.H1_H1 ;  /* 0x30000029ff027230 */ /* 0x000fe20000004100 */
[C---:B------:R-:W-:Y:S01]  /*ba80*/  FMUL.FTZ R32, R6.reuse, R5 ;  /* 0x0000000506207220 */ /* 0x040fe20000410000 */
[--C-:B------:R-:W-:Y:S01]  /*ba90*/  HADD2.F32 R0, -RZ, R42.reuse.H0_H0 ;  /* 0x2000002aff007230 */ /* 0x100fe20000004100 */
[----:B------:R-:W-:Y:S01]  /*baa0*/  FFMA.FTZ R36, R6, R10, R4 ;  /* 0x0000000a06247223 */ /* 0x000fe20000010004 */
[----:B------:R-:W-:Y:S01]  /*bab0*/  HADD2.F32 R9, -RZ, R9.H1_H1 ;  /* 0x30000009ff097230 */ /* 0x000fe20000004100 */
[----:B------:R-:W-:Y:S01]  /*bac0*/  FMUL.FTZ R5, R20, R2 ;  /* 0x0000000214057220 */ /* 0x000fe20000410000 */
[----:B------:R-:W-:Y:S01]  /*bad0*/  HADD2.F32 R7, -RZ, R47.H1_H1 ;  /* 0x3000002fff077230 */ /* 0x000fe20000004100 */
[----:B------:R-:W-:Y:S01]  /*bae0*/  FMUL.FTZ R4, R19, R0 ;  /* 0x0000000013047220 */ /* 0x000fe20000410000 */
[----:B------:R-:W-:Y:S01]  /*baf0*/  HADD2.F32 R6, -RZ, R51.H0_H0 ;  /* 0x20000033ff067230 */ /* 0x000fe20000004100 */
[C---:B------:R-:W-:Y:S01]  /*bb00*/  FMUL.FTZ R30, R9.reuse, R2 ;  /* 0x00000002091e7220 */ /* 0x040fe20000410000 */
[----:B------:R-:W-:Y:S01]  /*bb10*/  HADD2.F32 R3, -RZ, R42.H1_H1 ;  /* 0x3000002aff037230 */ /* 0x000fe20000004100 */
[----:B------:R-:W-:Y:S01]  /*bb20*/  FFMA.FTZ R33, R9, R7, R5 ;  /* 0x0000000709217223 */ /* 0x000fe20000010005 */
[----:B------:R-:W-:Y:S01]  /*bb30*/  HADD2.F32 R5, -RZ, R48.H0_H0 ;  /* 0x20000030ff057230 */ /* 0x000fe20000004100 */
[----:B------:R-:W-:Y:S01]  /*bb40*/  FFMA.FTZ R31, R8, R6, R4 ;  /* 0x00000006081f7223 */ /* 0x000fe20000010004 */
[----:B------:R-:W-:Y:S01]  /*bb50*/  HADD2.F32 R2, -RZ, R43.H1_H1 ;  /* 0x3000002bff027230 */ /* 0x000fe20000004100 */
[----:B------:R-:W-:-:S02]  /*bb60*/  FMUL.FTZ R4, R18, R3 ;  /* 0x0000000312047220 */ /* 0x000fc40000410000 */
[----:B------:R-:W-:Y:S01]  /*bb70*/  FMUL.FTZ R27, R8, R0 ;  /* 0x00000000081b7220 */ /* 0x000fe20000410000 */
[----:B------:R-:W-:Y:S01]  /*bb80*/  HADD2.F32 R0, -RZ, R43.H0_H0 ;  /* 0x2000002bff007230 */ /* 0x000fe20000004100 */
[C---:B------:R-:W-:Y:S01]  /*bb90*/  FFMA.FTZ R29, R12.reuse, R5, R4 ;  /* 0x000000050c1d7223 */ /* 0x040fe20000010004 */
[----:B------:R-:W-:Y:S01]  /*bba0*/  HADD2.F32 R4, -RZ, R50.H0_H0 ;  /* 0x20000032ff047230 */ /* 0x000fe20000004100 */
[----:B------:R-:W-:Y:S01]  /*bbb0*/  FMUL.FTZ R25, R12, R3 ;  /* 0x000000030c197220 */ /* 0x000fe20000410000 */
[----:B------:R-:W-:Y:S01]  /*bbc0*/  HADD2.F32 R3, -RZ, R45.H0_H0 ;  /* 0x2000002dff037230 */ /* 0x000fe20000004100 */
[----:B------:R-:W-:Y:S02]  /*bbd0*/  FMUL.FTZ R9, R17, R2 ;  /* 0x0000000211097220 */ /* 0x000fe40000410000 */
[----:B------:R-:W-:Y:S02]  /*bbe0*/  FMUL.FTZ R8, R16, R0 ;  /* 0x0000000010087220 */ /* 0x000fe40000410000 */
[----:B------:R-:W-:-:S02]  /*bbf0*/  FMUL.FTZ R24, R15, R2 ;  /* 0x000000020f187220 */ /* 0x000fc40000410000 */
[C---:B------:R-:W-:Y:S02]  /*bc00*/  FMUL.FTZ R12, R14.reuse, R0 ;  /* 0x000000000e0c7220 */ /* 0x040fe40000410000 */
[----:B------:R-:W-:Y:S02]  /*bc10*/  FFMA.FTZ R15, R15, R4, R9 ;  /* 0x000000040f0f7223 */ /* 0x000fe40000010009 */
[----:B------:R-:W-:Y:S02]  /*bc20*/  FFMA.FTZ R14, R14, R3, R8 ;  /* 0x000000030e0e7223 */ /* 0x000fe40000010008 */
[----:B------:R-:W-:Y:S02]  /*bc30*/  FFMA.FTZ R10, R21, R10, -R32 ;  /* 0x0000000a150a7223 */ /* 0x000fe40000010820 */
[----:B------:R-:W-:Y:S02]  /*bc40*/  FFMA.FTZ R9, R20, R7, -R30 ;  /* 0x0000000714097223 */ /* 0x000fe4000001081e */
[----:B------:R-:W-:-:S02]  /*bc50*/  FFMA.FTZ R8, R22, R11, -R34 ;  /* 0x0000000b16087223 */ /* 0x000fc40000010822 */
[----:B------:R-:W-:Y:S01]  /*bc60*/  FFMA.FTZ R7, R19, R6, -R27 ;  /* 0x0000000613077223 */ /* 0x000fe2000001081b */
[----:B------:R-:W-:Y:S01]  /*bc70*/  F2FP.PACK_AB R9, R9, R10 ;  /* 0x0000000a0909723e */ /* 0x000fe200000000ff */
[----:B------:R-:W-:Y:S01]  /*bc80*/  FFMA.FTZ R2, R18, R5, -R25 ;  /* 0x0000000512027223 */ /* 0x000fe20000010819 */
[----:B------:R-:W-:Y:S01]  /*bc90*/  F2FP.PACK_AB R8, R8, R13 ;  /* 0x0000000d0808723e */ /* 0x000fe200000000ff */
[----:B------:R-:W-:Y:S01]  /*bca0*/  FFMA.FTZ R0, R17, R4, -R24 ;  /* 0x0000000411007223 */ /* 0x000fe20000010818 */
[----:B------:R-:W-:Y:S01]  /*bcb0*/  F2FP.PACK_AB R4, R37, R38 ;  /* 0x000000262504723e */ /* 0x000fe200000000ff */
[----:B------:R-:W-:Y:S01]  /*bcc0*/  FFMA.FTZ R3, R16, R3, -R12 ;  /* 0x0000000310037223 */ /* 0x000fe2000001080c */
[----:B------:R-:W-:Y:S02]  /*bcd0*/  F2FP.PACK_AB R10, R2, R7 ;  /* 0x00000007020a723e */ /* 0x000fe400000000ff */
[----:B------:R-:W-:Y:S02]  /*bce0*/  F2FP.PACK_AB R5, R33, R36 ;  /* 0x000000242105723e */ /* 0x000fe400000000ff */
[----:B------:R-:W-:-:S02]  /*bcf0*/  F2FP.PACK_AB R11, R3, R0 ;  /* 0x00000000030b723e */ /* 0x000fc400000000ff */
[----:B------:R-:W-:Y:S02]  /*bd00*/  F2FP.PACK_AB R6, R29, R31 ;  /* 0x0000001f1d06723e */ /* 0x000fe400000000ff */
[----:B------:R-:W-:Y:S01]  /*bd10*/  F2FP.PACK_AB R7, R14, R15 ;  /* 0x0000000f0e07723e */ /* 0x000fe200000000ff */
[----:B------:R1:W-:Y:S04]  /*bd20*/  STS.128 [R28], R8 ;  /* 0x000000081c007388 */ /* 0x0003e80000000c00 */
[----:B------:R1:W-:Y:S02]  /*bd30*/  STS.128 [R26+0xc100], R4 ;  /* 0x00c100041a007388 */ /* 0x0003e40000000c00 */
.L_x_230:
[----:B-1----:R-:W-:Y:S05]  /*bd40*/  BSYNC B0 ;  /* 0x0000000000007941 */ /* 0x002fea0003800000 */
.L_x_229:
[----:B------:R-:W-:Y:S01]  /*bd50*/  IADD3 R0, R100, 0x20, RZ ;  /* 0x0000002064007810 */ /* 0x000fe20007ffe0ff */
[----:B------:R-:W-:Y:S03]  /*bd60*/  BSSY B0, `(.L_x_231) ;  /* 0x000005b000007945 */ /* 0x000fe60003800000 */
[----:B------:R-:W-:-:S13]  /*bd70*/  ISETP.GE.AND P0, PT, R0, c[0x0][0x27c], PT ;  /* 0x00009f0000007a0c */ /* 0x000fda0003f06270 */
[----:B------:R-:W-:Y:S05]  /*bd80*/  @P0 BRA `(.L_x_232) ;  /* 0x0000058000000947 */ /* 0x000fea0003800000 */
[----:B------:R-:W2:Y:S01]  /*bd90*/  LDL R38, [R1+0x4c] ;  /* 0x00004c0001267983 */ /* 0x000ea20000100800 */
[----:B------:R-:W-:Y:S01]  /*bda0*/  MOV R0, c[0x0][0x27c] ;  /* 0x00009f0000007a02 */ /* 0x000fe20000000f00 */
[----:B------:R-:W-:-:S03]  /*bdb0*/  HADD2.F32 R13, -RZ, R52.H0_H0 ;  /* 0x20000034ff0d7230 */ /* 0x000fc60000004100 */
[----:B------:R-:W-:-:S04]  /*bdc0*/  LEA.HI R0, R0, R55, RZ, 0x1d ;  /* 0x0000003700007211 */ /* 0x000fc800078fe8ff */
[----:B------:R-:W-:Y:S02]  /*bdd0*/  SHF.R.S32.HI R2, RZ, 0x1f, R0 ;  /* 0x0000001fff027819 */ /* 0x000fe40000011400 */
[----:B------:R-:W-:Y:S02]  /*bde0*/  SHF.L.U32 R3, R0, 0x3, RZ ;  /* 0x0000000300037819 */ /* 0x000fe400000006ff */
[----:B------:R-:W-:Y:S02]  /*bdf0*/  LEA.HI R0, R2, R0, RZ, 0x3 ;  /* 0x0000000002007211 */ /* 0x000fe400078f18ff */
[----:B-----5:R-:W-:Y:S02]  /*be00*/  LOP3.LUT R2, R71, 0x38, R3, 0xf8, !PT ;  /* 0x0000003847027812 */ /* 0x020fe400078ef803 */
[----:B------:R-:W-:Y:S02]  /*be10*/  SHF.L.U32 R0, R0, 0xa, RZ ;  /* 0x0000000a00007819 */ /* 0x000fe400000006ff */
[----:B------:R-:W-:-:S02]  /*be20*/  LOP3.LUT R2, R2, R70, RZ, 0x3c, !PT ;  /* 0x0000004602027212 */ /* 0x000fc400078e3cff */
[----:B------:R-:W-:-:S04]  /*be30*/  LOP3.LUT R0, R0, 0x7fffe000, RZ, 0xc0, !PT ;  /* 0x7fffe00000007812 */ /* 0x000fc800078ec0ff */
[----:B------:R-:W-:Y:S01]  /*be40*/  IADD3 R0, R2, R0, R69 ;  /* 0x0000000002007210 */ /* 0x000fe20007ffe045 */
[----:B------:R-:W-:-:S03]  /*be50*/  HADD2.F32 R2, -RZ, R44.H0_H0 ;  /* 0x2000002cff027230 */ /* 0x000fc60000004100 */
[----:B------:R-:W-:Y:S01]  /*be60*/  SHF.L.U32 R26, R0, 0x1, RZ ;  /* 0x00000001001a7819 */ /* 0x000fe200000006ff */
[----:B------:R-:W-:-:S04]  /*be70*/  HADD2.F32 R0, -RZ, R46.H0_H0 ;  /* 0x2000002eff007230 */ /* 0x000fc80000004100 */
[----:B------:R-:W1:Y:S02]  /*be80*/  LDS.128 R8, [R26+0xc100] ;  /* 0x00c100001a087984 */ /* 0x000e640000000c00 */
[--C-:B-1----:R-:W-:Y:S02]  /*be90*/  HADD2.F32 R15, -RZ, R11.reuse.H0_H0 ;  /* 0x2000000bff0f7230 */ /* 0x102fe40000004100 */
[----:B------:R-:W-:Y:S02]  /*bea0*/  HADD2.F32 R14, -RZ, R11.H1_H1 ;  /* 0x3000000bff0e7230 */ /* 0x000fe40000004100 */
[----:B------:R-:W-:Y:S02]  /*beb0*/  HADD2.F32 R3, -RZ, R8.H1_H1 ;  /* 0x30000008ff037230 */ /* 0x000fe40000004100 */
[----:B------:R-:W-:Y:S02]  /*bec0*/  HADD2.F32 R11, -RZ, R52.H1_H1 ;  /* 0x30000034ff0b7230 */ /* 0x000fe40000004100 */
[----:B------:R-:W-:Y:S01]  /*bed0*/  HADD2.F32 R12, -RZ, R10.H1_H1 ;  /* 0x3000000aff0c7230 */ /* 0x000fe20000004100 */
[----:B------:R-:W-:Y:S01]  /*bee0*/  FMUL.FTZ R33, R3, R0 ;  /* 0x0000000003217220 */ /* 0x000fe20000410000 */
[----:B--2---:R-:W1:Y:S02]  /*bef0*/  LDS.128 R4, [R38] ;  /* 0x0000000026047984 */ /* 0x004e640000000c00 */
[----:B-1----:R-:W-:-:S02]  /*bf00*/  HADD2.F32 R23, -RZ, R4.H0_H0 ;  /* 0x20000004ff177230 */ /* 0x002fc40000004100 */
[----:B------:R-:W-:Y:S02]  /*bf10*/  HADD2.F32 R22, -RZ, R4.H1_H1 ;  /* 0x30000004ff167230 */ /* 0x000fe40000004100 */
[----:B------:R-:W-:Y:S02]  /*bf20*/  HADD2.F32 R4, -RZ, R8.H0_H0 ;  /* 0x20000008ff047230 */ /* 0x000fe40000004100 */
[--C-:B------:R-:W-:Y:S02]  /*bf30*/  HADD2.F32 R17, -RZ, R7.reuse.H0_H0 ;  /* 0x20000007ff117230 */ /* 0x100fe40000004100 */
[----:B------:R-:W-:Y:S01]  /*bf40*/  HADD2.F32 R16, -RZ, R7.H1_H1 ;  /* 0x30000007ff107230 */ /* 0x000fe20000004100 */
[-C--:B------:R-:W-:Y:S01]  /*bf50*/  FMUL.FTZ R7, R23, R2.reuse ;  /* 0x0000000217077220 */ /* 0x080fe20000410000 */
[--C-:B------:R-:W-:Y:S01]  /*bf60*/  HADD2.F32 R21, -RZ, R5.reuse.H0_H0 ;  /* 0x20000005ff157230 */ /* 0x100fe20000004100 */
[----:B------:R-:W-:Y:S01]  /*bf70*/  FMUL.FTZ R34, R4, R2 ;  /* 0x0000000204227220 */ /* 0x000fe20000410000 */
[----:B------:R-:W-:Y:S01]  /*bf80*/  HADD2.F32 R20, -RZ, R5.H1_H1 ;  /* 0x30000005ff147230 */ /* 0x000fe20000004100 */
[----:B------:R-:W-:Y:S01]  /*bf90*/  FMUL.FTZ R2, R22, R0 ;  /* 0x0000000016027220 */ /* 0x000fe20000410000 */
[----:B------:R-:W-:Y:S01]  /*bfa0*/  HADD2.F32 R5, -RZ, R47.H0_H0 ;  /* 0x2000002fff057230 */ /* 0x000fe20000004100 */
[----:B------:R-:W-:Y:S01]  /*bfb0*/  FFMA.FTZ R37, R4, R13, R7 ;  /* 0x0000000d04257223 */ /* 0x000fe20000010007 */
[--C-:B------:R-:W-:Y:S01]  /*bfc0*/  HADD2.F32 R19, -RZ, R6.reuse.H0_H0 ;  /* 0x20000006ff137230 */ /* 0x100fe20000004100 */
[----:B------:R-:W-:Y:S01]  /*bfd0*/  FFMA.FTZ R36, R3, R11, R2 ;  /* 0x0000000b03247223 */ /* 0x000fe20000010002 */
[----:B------:R-:W-:Y:S01]  /*bfe0*/  HADD2.F32 R18, -RZ, R6.H1_H1 ;  /* 0x30000006ff127230 */ /* 0x000fe20000004100 */
[----:B------:R-:W-:Y:S01]  /*bff0*/  FMUL.FTZ R4, R21, R5 ;  /* 0x0000000515047220 */ /* 0x000fe20000410000 */
[----:B------:R-:W-:Y:S01]  /*c000*/  HADD2.F32 R8, -RZ, R10.H0_H0 ;  /* 0x2000000aff087230 */ /* 0x000fe20000004100 */
[----:B------:R-:W-:Y:S01]  /*c010*/  FFMA.FTZ R13, R23, R13, -R34 ;  /* 0x0000000d170d7223 */ /* 0x000fe20000010822 */
[----:B------:R-:W-:-:S02]  /*c020*/  HADD2.F32 R6, -RZ, R9.H0_H0 ;  /* 0x20000009ff067230 */ /* 0x000fc40000004100 */
[----:B------:R-:W-:Y:S02]  /*c030*/  HADD2.F32 R10, -RZ, R53.H0_H0 ;  /* 0x20000035ff0a7230 */ /* 0x000fe40000004100 */
[----:B------:R-:W-:Y:S01]  /*c040*/  HADD2.F32 R2, -RZ, R48.H1_H1 ;  /* 0x30000030ff027230 */ /* 0x000fe20000004100 */
[C---:B------:R-:W-:Y:S01]  /*c050*/  FMUL.FTZ R31, R6.reuse, R5 ;  /* 0x00000005061f7220 */ /* 0x040fe20000410000 */
[----:B------:R-:W-:Y:S01]  /*c060*/  HADD2.F32 R0, -RZ, R49.H0_H0 ;  /* 0x20000031ff007230 */ /* 0x000fe20000004100 */
[----:B------:R-:W-:Y:S01]  /*c070*/  FFMA.FTZ R35, R6, R10, R4 ;  /* 0x0000000a06237223 */ /* 0x000fe20000010004 */
[----:B------:R-:W-:Y:S01]  /*c080*/  HADD2.F32 R9, -RZ, R9.H1_H1 ;  /* 0x30000009ff097230 */ /* 0x000fe20000004100 */
[----:B------:R-:W-:Y:S01]  /*c090*/  FMUL.FTZ R5, R20, R2 ;  /* 0x0000000214057220 */ /* 0x000fe20000410000 */
[----:B------:R-:W-:Y:S01]  /*c0a0*/  HADD2.F32 R7, -RZ, R53.H1_H1 ;  /* 0x30000035ff077230 */ /* 0x000fe20000004100 */
[----:B------:R-:W-:Y:S01]  /*c0b0*/  FMUL.FTZ R4, R19, R0 ;  /* 0x0000000013047220 */ /* 0x000fe20000410000 */
[--C-:B------:R-:W-:Y:S01]  /*c0c0*/  HADD2.F32 R6, -RZ, R54.reuse.H0_H0 ;  /* 0x20000036ff067230 */ /* 0x100fe20000004100 */
[C---:B------:R-:W-:Y:S01]  /*c0d0*/  FMUL.FTZ R29, R9.reuse, R2 ;  /* 0x00000002091d7220 */ /* 0x040fe20000410000 */
[----:B------:R-:W-:Y:S01]  /*c0e0*/  HADD2.F32 R3, -RZ, R49.H1_H1 ;  /* 0x30000031ff037230 */ /* 0x000fe20000004100 */
[----:B------:R-:W-:Y:S01]  /*c0f0*/  FFMA.FTZ R32, R9, R7, R5 ;  /* 0x0000000709207223 */ /* 0x000fe20000010005 */
[----:B------:R-:W-:Y:S01]  /*c100*/  HADD2.F32 R5, -RZ, R54.H1_H1 ;  /* 0x30000036ff057230 */ /* 0x000fe20000004100 */
[----:B------:R-:W-:Y:S01]  /*c110*/  FFMA.FTZ R30, R8, R6, R4 ;  /* 0x00000006081e7223 */ /* 0x000fe20000010004 */
[----:B------:R-:W-:Y:S01]  /*c120*/  HADD2.F32 R2, -RZ, R51.H1_H1 ;  /* 0x30000033ff027230 */ /* 0x000fe20000004100 */
[----:B------:R-:W-:-:S02]  /*c130*/  FMUL.FTZ R4, R18, R3 ;  /* 0x0000000312047220 */ /* 0x000fc40000410000 */
[----:B------:R-:W-:Y:S01]  /*c140*/  FMUL.FTZ R27, R8, R0 ;  /* 0x00000000081b7220 */ /* 0x000fe20000410000 */
[----:B------:R-:W-:Y:S01]  /*c150*/  HADD2.F32 R0, -RZ, R50.H1_H1 ;  /* 0x30000032ff007230 */ /* 0x000fe20000004100 */
[C---:B------:R-:W-:Y:S01]  /*c160*/  FFMA.FTZ R28, R12.reuse, R5, R4 ;  /* 0x000000050c1c7223 */ /* 0x040fe20000010004 */
[--C-:B------:R-:W-:Y:S01]  /*c170*/  HADD2.F32 R4, -RZ, R57.reuse.H1_H1 ;  /* 0x30000039ff047230 */ /* 0x100fe20000004100 */
        /* <DEDUP_REMOVED lines=25> */
.L_x_232:
[----:B------:R-:W-:Y:S05]  /*c310*/  BSYNC B0 ;  /* 0x0000000000007941 */ /* 0x000fea0003800000 */
.L_x_231:
[----:B------:R-:W-:-:S04]  /*c320*/  IADD3 R0, R100, 0x40, RZ ;  /* 0x0000004064007810 */ /* 0x000fc80007ffe0ff */
[----:B------:R-:W-:-:S13]  /*c330*/  ISETP.GE.AND P0, PT, R0, c[0x0][0x27c], PT ;  /* 0x00009f0000007a0c */ /* 0x000fda0003f06270 */
[----:B------:R-:W-:Y:S05]  /*c340*/  @P0 BRA `(.L_x_228) ;  /* 0x0000058000000947 */ /* 0x000fea0003800000 */
[----:B-1----:R-:W2:Y:S01]  /*c350*/  LDL R38, [R1+0x44] ;  /* 0x0000440001267983 */ /* 0x002ea20000100800 */
        /* <DEDUP_REMOVED lines=13> */
[----:B------:R-:W-:-:S04]  /*c430*/  HADD2.F32 R0, -RZ, R58.H1_H1 ;  /* 0x3000003aff007230 */ /* 0x000fc80000004100 */
        /* <DEDUP_REMOVED lines=45> */
[----:B------:R-:W-:Y:S01]  /*c710*/  HADD2.F32 R0, -RZ, R61.H0_H0 ;  /* 0x2000003dff007230 */ /* 0x000fe20000004100 */
        /* <DEDUP_REMOVED lines=27> */
.L_x_228:
[----:B------:R-:W-:Y:S05]  /*c8d0*/  BSYNC B1 ;  /* 0x0000000000017941 */ /* 0x000fea0003800000 */
.L_x_227:
[----:B------:R-:W-:-:S04]  /*c8e0*/  IADD3 R0, R229, 0x40, RZ ;  /* 0x00000040e5007810 */ /* 0x000fc80007ffe0ff */
[----:B------:R-:W-:-:S13]  /*c8f0*/  ISETP.GE.AND P0, PT, R0, R39, PT ;  /* 0x000000270000720c */ /* 0x000fda0003f06270 */
[----:B------:R-:W-:Y:S05]  /*c900*/  @P0 BRA `(.L_x_214) ;  /* 0x0000123000000947 */ /* 0x000fea0003800000 */
[----:B------:R2:W5:Y:S01]  /*c910*/  LDL R69, [R1+0x38] ;  /* 0x0000380001457983 */ /* 0x0005620000100800 */
[----:B------:R-:W-:Y:S01]  /*c920*/  ISETP.GE.AND P0, PT, R100, c[0x0][0x27c], PT ;  /* 0x00009f0064007a0c */ /* 0x000fe20003f06270 */
[----:B------:R-:W-:Y:S01]  /*c930*/  BSSY B0, `(.L_x_233) ;  /* 0x0000068000007945 */ /* 0x000fe20003800000 */
[C---:B-----5:R-:W-:Y:S02]  /*c940*/  IADD3 R70, R229.reuse, 0x40, RZ ;  /* 0x00000040e5467810 */ /* 0x060fe40007ffe0ff */
[----:B------:R-:W-:-:S03]  /*c950*/  IADD3 R71, R229, 0x40, RZ ;  /* 0x00000040e5477810 */ /* 0x000fc60007ffe0ff */
[----:B------:R-:W-:Y:S02]  /*c960*/  IMAD.SHL.U32 R70, R70, 0x40, RZ ;  /* 0x0000004046467824 */ /* 0x000fe400078e00ff */
[----:B------:R-:W-:-:S03]  /*c970*/  IMAD.SHL.U32 R71, R71, 0x40, RZ ;  /* 0x0000004047477824 */ /* 0x000fc600078e00ff */
[----:B------:R-:W-:Y:S02]  /*c980*/  LOP3.LUT R70, R70, 0x1c0, RZ, 0xc0, !PT ;  /* 0x000001c046467812 */ /* 0x000fe400078ec0ff */
[----:B------:R-:W-:Y:S02]  /*c990*/  LOP3.LUT R71, R71, 0x1c0, RZ, 0xc0, !PT ;  /* 0x000001c047477812 */ /* 0x000fe400078ec0ff */
[----:B------:R-:W-:Y:S01]  /*c9a0*/  SHF.R.U32.HI R70, RZ, 0x3, R70 ;  /* 0x00000003ff467819 */ /* 0x000fe20000011646 */
[----:B------:R-:W-:Y:S05]  /*c9b0*/  @P0 BRA `(.L_x_234) ;  /* 0x000005f000000947 */ /* 0x000fea0003800000 */
[----:B------:R-:W3:Y:S01]  /*c9c0*/  S2R R2, SR_TID.X ;  /* 0x0000000000027919 */ /* 0x000ee20000002100 */
[----:B------:R-:W-:Y:S01]  /*c9d0*/  MOV R3, c[0x0][0x27c] ;  /* 0x00009f0000037a02 */ /* 0x000fe20000000f00 */
[----:B------:R-:W-:Y:S01]  /*c9e0*/  HADD2.F32 R13, -RZ, R44.H1_H1 ;  /* 0x3000002cff0d7230 */ /* 0x000fe20000004100 */
[----:B---3--:R-:W-:-:S04]  /*c9f0*/  SHF.R.S32.HI R0, RZ, 0x1f, R2 ;  /* 0x0000001fff007819 */ /* 0x008fc80000011402 */
[----:B------:R-:W-:-:S04]  /*ca00*/  LEA.HI R0, R0, R2, RZ, 0x2 ;  /* 0x0000000200007211 */ /* 0x000fc800078f10ff */
[----:B------:R-:W-:-:S04]  /*ca10*/  LOP3.LUT R0, R0, 0xfffffffc, RZ, 0xc0, !PT ;  /* 0xfffffffc00007812 */ /* 0x000fc800078ec0ff */
[----:B------:R-:W-:-:S04]  /*ca20*/  IADD3 R0, -R0, R2, RZ ;  /* 0x0000000200007210 */ /* 0x000fc80007ffe1ff */
[----:B------:R-:W-:Y:S02]  /*ca30*/  LEA.HI R3, R3, R0, RZ, 0x1d ;  /* 0x0000000003037211 */ /* 0x000fe400078fe8ff */
[----:B------:R-:W-:Y:S02]  /*ca40*/  LOP3.LUT R0, R71, 0x38, R100, 0xf8, !PT ;  /* 0x0000003847007812 */ /* 0x000fe400078ef864 */
[----:B-1----:R-:W-:Y:S02]  /*ca50*/  SHF.R.S32.HI R4, RZ, 0x1f, R3 ;  /* 0x0000001fff047819 */ /* 0x002fe40000011403 */
[----:B------:R-:W-:Y:S02]  /*ca60*/  SHF.L.U32 R2, R3, 0x3, RZ ;  /* 0x0000000303027819 */ /* 0x000fe400000006ff */
[----:B------:R-:W-:Y:S02]  /*ca70*/  LEA.HI R4, R4, R3, RZ, 0x3 ;  /* 0x0000000304047211 */ /* 0x000fe400078f18ff */
[----:B------:R-:W-:-:S02]  /*ca80*/  LOP3.LUT R3, R69, R0, R70, 0xf6, !PT ;  /* 0x0000000045037212 */ /* 0x000fc400078ef646 */
[----:B------:R-:W-:Y:S02]  /*ca90*/  LOP3.LUT R2, R71, 0x38, R2, 0xf8, !PT ;  /* 0x0000003847027812 */ /* 0x000fe400078ef802 */
[----:B------:R-:W-:Y:S02]  /*caa0*/  SHF.L.U32 R0, R4, 0xa, RZ ;  /* 0x0000000a04007819 */ /* 0x000fe400000006ff */
[----:B------:R-:W-:Y:S02]  /*cab0*/  LOP3.LUT R2, R2, R70, RZ, 0x3c, !PT ;  /* 0x0000004602027212 */ /* 0x000fe400078e3cff */
[----:B------:R-:W-:Y:S02]  /*cac0*/  LOP3.LUT R0, R0, 0x7fffe000, RZ, 0xc0, !PT ;  /* 0x7fffe00000007812 */ /* 0x000fe400078ec0ff */
[----:B------:R-:W-:Y:S02]  /*cad0*/  LEA R28, R3, 0xc100, 0x1 ;  /* 0x0000c100031c7811 */ /* 0x000fe400078e08ff */
[----:B------:R-:W-:Y:S01]  /*cae0*/  IADD3 R0, R2, R0, R69 ;  /* 0x0000000002007210 */ /* 0x000fe20007ffe045 */
[----:B------:R-:W-:-:S02]  /*caf0*/  HADD2.F32 R2, -RZ, R40.H0_H0 ;  /* 0x20000028ff027230 */ /* 0x000fc40000004100 */
[----:B------:R-:W1:Y:S01]  /*cb00*/  LDS.128 R4, [R28] ;  /* 0x000000001c047984 */ /* 0x000e620000000c00 */
[----:B------:R-:W-:Y:S01]  /*cb10*/  SHF.L.U32 R26, R0, 0x1, RZ ;  /* 0x00000001001a7819 */ /* 0x000fe200000006ff */
[----:B------:R-:W-:-:S04]  /*cb20*/  HADD2.F32 R0, -RZ, R40.H1_H1 ;  /* 0x30000028ff007230 */ /* 0x000fc80000004100 */
[----:B------:R-:W3:Y:S01]  /*cb30*/  LDS.128 R8, [R26+0xc100] ;  /* 0x00c100001a087984 */ /* 0x000ee20000000c00 */
[--C-:B-1----:R-:W-:Y:S02]  /*cb40*/  HADD2.F32 R23, -RZ, R4.reuse.H0_H0 ;  /* 0x20000004ff177230 */ /* 0x102fe40000004100 */
[----:B------:R-:W-:Y:S02]  /*cb50*/  HADD2.F32 R22, -RZ, R4.H1_H1 ;  /* 0x30000004ff167230 */ /* 0x000fe40000004100 */
[--C-:B------:R-:W-:Y:S02]  /*cb60*/  HADD2.F32 R17, -RZ, R7.reuse.H0_H0 ;  /* 0x20000007ff117230 */ /* 0x100fe40000004100 */
[--C-:B---3--:R-:W-:Y:S02]  /*cb70*/  HADD2.F32 R4, -RZ, R8.reuse.H0_H0 ;  /* 0x20000008ff047230 */ /* 0x108fe40000004100 */
[----:B------:R-:W-:Y:S01]  /*cb80*/  HADD2.F32 R16, -RZ, R7.H1_H1 ;  /* 0x30000007ff107230 */ /* 0x000fe20000004100 */
[CC--:B------:R-:W-:Y:S01]  /*cb90*/  FMUL.FTZ R7, R2.reuse, R23.reuse ;  /* 0x0000001702077220 */ /* 0x0c0fe20000410000 */
[--C-:B------:R-:W-:Y:S01]  /*cba0*/  HADD2.F32 R15, -RZ, R11.reuse.H0_H0 ;  /* 0x2000000bff0f7230 */ /* 0x100fe20000004100 */
[----:B------:R-:W-:Y:S01]  /*cbb0*/  FMUL.FTZ R35, R2, R4 ;  /* 0x0000000402237220 */ /* 0x000fe20000410000 */
[----:B------:R-:W-:Y:S01]  /*cbc0*/  HADD2.F32 R14, -RZ, R11.H1_H1 ;  /* 0x3000000bff0e7230 */ /* 0x000fe20000004100 */
[----:B------:R-:W-:Y:S01]  /*cbd0*/  FMUL.FTZ R2, R0, R22 ;  /* 0x0000001600027220 */ /* 0x000fe20000410000 */
[--C-:B------:R-:W-:Y:S01]  /*cbe0*/  HADD2.F32 R21, -RZ, R5.reuse.H0_H0 ;  /* 0x20000005ff157230 */ /* 0x100fe20000004100 */
[C---:B------:R-:W-:Y:S01]  /*cbf0*/  FFMA.FTZ R38, R13.reuse, R4, R7 ;  /* 0x000000040d267223 */ /* 0x040fe20000010007 */
[----:B------:R-:W-:Y:S01]  /*cc00*/  HADD2.F32 R20, -RZ, R5.H1_H1 ;  /* 0x30000005ff147230 */ /* 0x000fe20000004100 */
[----:B------:R-:W-:Y:S01]  /*cc10*/  FFMA.FTZ R13, R13, R23, -R35 ;  /* 0x000000170d0d7223 */ /* 0x000fe20000010823 */
[----:B------:R-:W-:-:S02]  /*cc20*/  HADD2.F32 R3, -RZ, R8.H1_H1 ;  /* 0x30000008ff037230 */ /* 0x000fc40000004100 */
[----:B------:R-:W-:Y:S02]  /*cc30*/  HADD2.F32 R11, -RZ, R45.H1_H1 ;  /* 0x3000002dff0b7230 */ /* 0x000fe40000004100 */
[----:B------:R-:W-:Y:S01]  /*cc40*/  HADD2.F32 R5, -RZ, R41.H0_H0 ;  /* 0x20000029ff057230 */ /* 0x000fe20000004100 */
[-C--:B------:R-:W-:Y:S01]  /*cc50*/  FMUL.FTZ R34, R0, R3.reuse ;  /* 0x0000000300227220 */ /* 0x080fe20000410000 */
        /* <DEDUP_REMOVED lines=9> */
[-C--:B------:R-:W-:Y:S01]  /*ccf0*/  FMUL.FTZ R32, R5, R6.reuse ;  /* 0x0000000605207220 */ /* 0x080fe20000410000 */
[--C-:B------:R-:W-:Y:S01]  /*cd00*/  HADD2.F32 R0, -RZ, R42.reuse.H0_H0 ;  /* 0x2000002aff007230 */ /* 0x100fe20000004100 */
[----:B------:R-:W-:Y:S01]  /*cd10*/  FFMA.FTZ R36, R10, R6, R4 ;  /* 0x000000060a247223 */ /* 0x000fe20000010004 */
[----:B------:R-:W-:Y:S01]  /*cd20*/  HADD2.F32 R9, -RZ, R9.H1_H1 ;  /* 0x30000009ff097230 */ /* 0x000fe20000004100 */
[----:B------:R-:W-:Y:S01]  /*cd30*/  FMUL.FTZ R5, R2, R20 ;  /* 0x0000001402057220 */ /* 0x000fe20000410000 */
[----:B------:R-:W-:Y:S01]  /*cd40*/  HADD2.F32 R7, -RZ, R47.H1_H1 ;  /* 0x3000002fff077230 */ /* 0x000fe20000004100 */
[----:B------:R-:W-:Y:S01]  /*cd50*/  FMUL.FTZ R4, R0, R19 ;  /* 0x0000001300047220 */ /* 0x000fe20000410000 */
[----:B------:R-:W-:Y:S01]  /*cd60*/  HADD2.F32 R6, -RZ, R51.H0_H0 ;  /* 0x20000033ff067230 */ /* 0x000fe20000004100 */
[-C--:B------:R-:W-:Y:S01]  /*cd70*/  FMUL.FTZ R30, R2, R9.reuse ;  /* 0x00000009021e7220 */ /* 0x080fe20000410000 */
        /* <DEDUP_REMOVED lines=8> */
[-C--:B------:R-:W-:Y:S01]  /*ce00*/  FFMA.FTZ R29, R5, R12.reuse, R4 ;  /* 0x0000000c051d7223 */ /* 0x080fe20000010004 */
[----:B------:R-:W-:Y:S01]  /*ce10*/  HADD2.F32 R4, -RZ, R50.H0_H0 ;  /* 0x20000032ff047230 */ /* 0x000fe20000004100 */
[----:B------:R-:W-:Y:S01]  /*ce20*/  FMUL.FTZ R25, R3, R12 ;  /* 0x0000000c03197220 */ /* 0x000fe20000410000 */
[----:B------:R-:W-:Y:S01]  /*ce30*/  HADD2.F32 R3, -RZ, R45.H0_H0 ;  /* 0x2000002dff037230 */ /* 0x000fe20000004100 */
[----:B------:R-:W-:Y:S02]  /*ce40*/  FMUL.FTZ R9, R2, R17 ;  /* 0x0000001102097220 */ /* 0x000fe40000410000 */
[----:B------:R-:W-:Y:S02]  /*ce50*/  FMUL.FTZ R8, R0, R16 ;  /* 0x0000001000087220 */ /* 0x000fe40000410000 */
[----:B------:R-:W-:-:S02]  /*ce60*/  FMUL.FTZ R24, R2, R15 ;  /* 0x0000000f02187220 */ /* 0x000fc40000410000 */
[-C--:B------:R-:W-:Y:S02]  /*ce70*/  FMUL.FTZ R12, R0, R14.reuse ;  /* 0x0000000e000c7220 */ /* 0x080fe40000410000 */
        /* <DEDUP_REMOVED lines=19> */
.L_x_234:
[----:B------:R-:W-:Y:S05]  /*cfb0*/  BSYNC B0 ;  /* 0x0000000000007941 */ /* 0x000fea0003800000 */
.L_x_233:
[----:B------:R-:W-:Y:S01]  /*cfc0*/  IADD3 R0, R100, 0x20, RZ ;  /* 0x0000002064007810 */ /* 0x000fe20007ffe0ff */
[----:B------:R-:W-:Y:S03]  /*cfd0*/  BSSY B0, `(.L_x_235) ;  /* 0x000005b000007945 */ /* 0x000fe60003800000 */
[----:B------:R-:W-:-:S13]  /*cfe0*/  ISETP.GE.AND P0, PT, R0, c[0x0][0x27c], PT ;  /* 0x00009f0000007a0c */ /* 0x000fda0003f06270 */
[----:B------:R-:W-:Y:S05]  /*cff0*/  @P0 BRA `(.L_x_236) ;  /* 0x0000058000000947 */ /* 0x000fea0003800000 */
[----:B-1----:R-:W3:Y:S01]  /*d000*/  LDL R38, [R1+0x48] ;  /* 0x0000480001267983 */ /* 0x002ee20000100800 */
[----:B------:R-:W-:Y:S01]  /*d010*/  MOV R0, c[0x0][0x27c] ;  /* 0x00009f0000007a02 */ /* 0x000fe20000000f00 */
[----:B------:R-:W-:-:S03]  /*d020*/  HADD2.F32 R13, -RZ, R52.H0_H0 ;  /* 0x20000034ff0d7230 */ /* 0x000fc60000004100 */
[----:B------:R-:W-:-:S04]  /*d030*/  LEA.HI R0, R0, R55, RZ, 0x1d ;  /* 0x0000003700007211 */ /* 0x000fc800078fe8ff */
[----:B------:R-:W-:Y:S02]  /*d040*/  SHF.R.S32.HI R2, RZ, 0x1f, R0 ;  /* 0x0000001fff027819 */ /* 0x000fe40000011400 */
[----:B------:R-:W-:Y:S02]  /*d050*/  SHF.L.U32 R3, R0, 0x3, RZ ;  /* 0x0000000300037819 */ /* 0x000fe400000006ff */
[----:B------:R-:W-:Y:S02]  /*d060*/  LEA.HI R0, R2, R0, RZ, 0x3 ;  /* 0x0000000002007211 */ /* 0x000fe400078f18ff */
[----:B------:R-:W-:Y:S02]  /*d070*/  LOP3.LUT R2, R71, 0x38, R3, 0xf8, !PT ;  /* 0x0000003847027812 */ /* 0x000fe400078ef803 */
        /* <DEDUP_REMOVED lines=14> */
[----:B---3--:R-:W1:Y:S02]  /*d160*/  LDS.128 R4, [R38] ;  /* 0x0000000026047984 */ /* 0x008e640000000c00 */
[----:B-1----:R-:W-:-:S02]  /*d170*/  HADD2.F32 R23, -RZ, R4.H0_H0 ;  /* 0x20000004ff177230 */ /* 0x002fc40000004100 */
[----:B------:R-:W-:Y:S02]  /*d180*/  HADD2.F32 R22, -RZ, R4.H1_H1 ;  /* 0x30000004ff167230 */ /* 0x000fe40000004100 */
[----:B------:R-:W-:Y:S02]  /*d190*/  HADD2.F32 R4, -RZ, R8.H0_H0 ;  /* 0x20000008ff047230 */ /* 0x000fe40000004100 */
[--C-:B------:R-:W-:Y:S02]  /*d1a0*/  HADD2.F32 R17, -RZ, R7.reuse.H0_H0 ;  /* 0x20000007ff117230 */ /* 0x100fe40000004100 */
[----:B------:R-:W-:Y:S01]  /*d1b0*/  HADD2.F32 R16, -RZ, R7.H1_H1 ;  /* 0x30000007ff107230 */ /* 0x000fe20000004100 */
[C---:B------:R-:W-:Y:S01]  /*d1c0*/  FMUL.FTZ R7, R2.reuse, R23 ;  /* 0x0000001702077220 */ /* 0x040fe20000410000 */
        /* <DEDUP_REMOVED lines=15> */
[-C--:B------:R-:W-:Y:S01]  /*d2c0*/  FMUL.FTZ R31, R5, R6.reuse ;  /* 0x00000006051f7220 */ /* 0x080fe20000410000 */
[----:B------:R-:W-:Y:S01]  /*d2d0*/  HADD2.F32 R0, -RZ, R49.H0_H0 ;  /* 0x20000031ff007230 */ /* 0x000fe20000004100 */
[----:B------:R-:W-:Y:S01]  /*d2e0*/  FFMA.FTZ R35, R10, R6, R4 ;  /* 0x000000060a237223 */ /* 0x000fe20000010004 */
[----:B------:R-:W-:Y:S01]  /*d2f0*/  HADD2.F32 R9, -RZ, R9.H1_H1 ;  /* 0x30000009ff097230 */ /* 0x000fe20000004100 */
[----:B------:R-:W-:Y:S01]  /*d300*/  FMUL.FTZ R5, R2, R20 ;  /* 0x0000001402057220 */ /* 0x000fe20000410000 */
[----:B------:R-:W-:Y:S01]  /*d310*/  HADD2.F32 R7, -RZ, R53.H1_H1 ;  /* 0x30000035ff077230 */ /* 0x000fe20000004100 */
[----:B------:R-:W-:Y:S01]  /*d320*/  FMUL.FTZ R4, R0, R19 ;  /* 0x0000001300047220 */ /* 0x000fe20000410000 */
[--C-:B------:R-:W-:Y:S01]  /*d330*/  HADD2.F32 R6, -RZ, R54.reuse.H0_H0 ;  /* 0x20000036ff067230 */ /* 0x100fe20000004100 */
[-C--:B------:R-:W-:Y:S01]  /*d340*/  FMUL.FTZ R29, R2, R9.reuse ;  /* 0x00000009021d7220 */ /* 0x080fe20000410000 */
        /* <DEDUP_REMOVED lines=8> */
[-C--:B------:R-:W-:Y:S01]  /*d3d0*/  FFMA.FTZ R28, R5, R12.reuse, R4 ;  /* 0x0000000c051c7223 */ /* 0x080fe20000010004 */
[--C-:B------:R-:W-:Y:S01]  /*d3e0*/  HADD2.F32 R4, -RZ, R57.reuse.H1_H1 ;  /* 0x30000039ff047230 */ /* 0x100fe20000004100 */
        /* <DEDUP_REMOVED lines=25> */
.L_x_236:
[----:B------:R-:W-:Y:S05]  /*d580*/  BSYNC B0 ;  /* 0x0000000000007941 */ /* 0x000fea0003800000 */
.L_x_235:
[----:B------:R-:W-:-:S04]  /*d590*/  IADD3 R0, R100, 0x40, RZ ;  /* 0x0000004064007810 */ /* 0x000fc80007ffe0ff */
        /* <DEDUP_REMOVED lines=90> */
.L_x_214:
[----:B------:R-:W-:Y:S05]  /*db40*/  BSYNC B2 ;  /* 0x0000000000027941 */ /* 0x000fea0003800000 */
.L_x_198:
[----:B------:R-:W-:-:S04]  /*db50*/  DEPBAR.LE SB0, 0x0 ;  /* 0x000080000000791a */ /* 0x000fc80000000000 */
[----:B------:R-:W-:Y:S01]  /*db60*/  BAR.SYNC.DEFER_BLOCKING 0x0 ;  /* 0x0000000000007b1d */ /* 0x000fe20000010000 */
[----:B------:R-:W-:Y:S02]  /*db70*/  IMAD R0, R66, c[0x0][0x208], RZ ;  /* 0x0000820042007a24 */ /* 0x000fe400078e02ff */
[----:B--2---:R-:W-:-:S03]  /*db80*/  IMAD.WIDE.U32 R2, R102, c[0x0][0x208], RZ ;  /* 0x0000820066027a25 */ /* 0x004fc600078e00ff */
[----:B------:R2:W5:Y:S01]  /*db90*/  LDL R126, [R1+0x10] ;  /* 0x00001000017e7983 */ /* 0x0005620000100800 */
[----:B-1----:R-:W-:Y:S01]  /*dba0*/  IMAD R4, R102, c[0x0][0x20c], R0 ;  /* 0x0000830066047a24 */ /* 0x002fe200078e0200 */
[----:B------:R-:W-:Y:S01]  /*dbb0*/  LEA R0, P0, R2, R226, 0x6 ;  /* 0x000000e202007211 */ /* 0x000fe200078030ff */
[----:B------:R-:W-:-:S03]  /*dbc0*/  IMAD R103, R102, -0x40, R176 ;  /* 0xffffffc066677824 */ /* 0x000fc600078e02b0 */
[----:B------:R-:W-:Y:S02]  /*dbd0*/  IADD3 R3, R3, R4, RZ ;  /* 0x0000000403037210 */ /* 0x000fe40007ffe0ff */
[----:B------:R-:W-:Y:S02]  /*dbe0*/  LOP3.LUT R4, R68, 0x1, RZ, 0xc0, !PT ;  /* 0x0000000144047812 */ /* 0x000fe400078ec0ff */
[----:B------:R-:W-:Y:S02]  /*dbf0*/  LEA.HI.X R3, R2, R228, R3, 0x6, P0 ;  /* 0x000000e402037211 */ /* 0x000fe400000f3403 */
[----:B------:R-:W-:Y:S02]  /*dc00*/  LEA R2, P0, R0, c[0x0][0x1f8], 0x1 ;  /* 0x00007e0000027a11 */ /* 0x000fe400078008ff */
[----:B------:R-:W-:Y:S02]  /*dc10*/  ISETP.NE.U32.AND P3, PT, R4, 0x1, PT ;  /* 0x000000010400780c */ /* 0x000fe40003f65070 */
[----:B------:R-:W-:Y:S01]  /*dc20*/  LEA.HI.X R3, R0, c[0x0][0x1fc], R3, 0x1, P0 ;  /* 0x00007f0000037a11 */ /* 0x000fe200000f0c03 */
[----:B------:R-:W-:Y:S01]  /*dc30*/  LDSM.16.M88.4 R8, [R187] ;  /* 0x00000000bb08783b */ /* 0x000fe20000000200 */
[----:B------:R-:W-:-:S02]  /*dc40*/  IADD3 R0, -R67, R103, RZ ;  /* 0x0000006743007210 */ /* 0x000fc40007ffe1ff */
[----:B------:R-:W-:Y:S01]  /*dc50*/  LOP3.LUT P1, RZ, R68, 0x2, RZ, 0xc0, !PT ;  /* 0x0000000244ff7812 */ /* 0x000fe2000782c0ff */
[----:B------:R-:W1:Y:S01]  /*dc60*/  LDSM.16.M88.4 R20, [R180] ;  /* 0x00000000b414783b */ /* 0x000e620000000200 */
[----:B------:R-:W-:-:S03]  /*dc70*/  MOV R4, c[0x0][0x208] ;  /* 0x0000820000047a02 */ /* 0x000fc60000000f00 */
[----:B------:R-:W3:Y:S04]  /*dc80*/  LDSM.16.M88.4 R32, [R180+0x800] ;  /* 0x00080000b420783b */ /* 0x000ee80000000200 */
[----:B------:R-:W4:Y:S01]  /*dc90*/  LDSM.16.M88.4 R24, [R180+0x1000] ;  /* 0x00100000b418783b */ /* 0x000f220000000200 */
[C---:B------:R-:W-:Y:S02]  /*dca0*/  ISETP.LT.OR P4, PT, R0.reuse, 0x1, P3 ;  /* 0x000000010000780c */ /* 0x040fe40001f81670 */
[----:B------:R-:W-:Y:S01]  /*dcb0*/  ISETP.LT.OR P2, PT, R0, 0x1, !P1 ;  /* 0x000000010000780c */ /* 0x000fe20004f41670 */
[----:B------:R-:W2:Y:S01]  /*dcc0*/  LDSM.16.M88.4 R16, [R180+0x1800] ;  /* 0x00180000b410783b */ /* 0x000ea20000000200 */
[----:B------:R-:W-:Y:S02]  /*dcd0*/  MOV R5, c[0x0][0x20c] ;  /* 0x0000830000057a02 */ /* 0x000fe40000000f00 */
[C---:B------:R-:W-:Y:S01]  /*dce0*/  LEA R12, P0, R4.reuse, R2, 0x6 ;  /* 0x00000002040c7211 */ /* 0x040fe200078030ff */
[----:B------:R-:W-:Y:S03]  /*dcf0*/  LDSM.16.M88.4 R44, [R191] ;  /* 0x00000000bf2c783b */ /* 0x000fe60000000200 */
[----:B------:R-:W-:Y:S01]  /*dd00*/  LEA.HI.X R13, R4, R3, R5, 0x6, P0 ;  /* 0x00000003040d7211 */ /* 0x000fe200000f3405 */
[----:B------:R-:W-:Y:S01]  /*dd10*/  LDSM.16.M88.4 R56, [R202] ;  /* 0x00000000ca38783b */ /* 0x000fe20000000200 */
[----:B------:R-:W-:-:S03]  /*dd20*/  LOP3.LUT P0, RZ, R68, 0x4, RZ, 0xc0, !PT ;  /* 0x0000000444ff7812 */ /* 0x000fc6000780c0ff */
[----:B------:R-:W2:Y:S04]  /*dd30*/  LDSM.16.M88.4 R4, [R188] ;  /* 0x00000000bc04783b */ /* 0x000ea80000000200 */
[----:B------:R-:W2:Y:S04]  /*dd40*/  LDSM.16.M88.4 R64, [R201] ;  /* 0x00000000c940783b */ /* 0x000ea80000000200 */
[----:B------:R-:W2:Y:S01]  /*dd50*/  LDSM.16.M88.4 R72, [R200] ;  /* 0x00000000c848783b */ /* 0x000ea20000000200 */
[----:B------:R-:W-:-:S03]  /*dd60*/  ISETP.LT.OR P3, PT, R0, 0x21, P3 ;  /* 0x000000210000780c */ /* 0x000fc60001f61670 */
[----:B------:R-:W-:Y:S01]  /*dd70*/  @!PT LDS RZ, [RZ] ;  /* 0x00000000fffff984 */ /* 0x000fe20000000800 */
[----:B------:R-:W-:Y:S01]  /*dd80*/  @!PT LDS RZ, [RZ] ;  /* 0x00000000fffff984 */ /* 0x000fe20000000800 */
[----:B------:R-:W-:Y:S01]  /*dd90*/  @!PT LDS RZ, [RZ] ;  /* 0x00000000fffff984 */ /* 0x000fe20000000800 */
[----:B------:R2:W-:Y:S01]  /*dda0*/  LDGSTS.E.BYPASS.LTC128B.128 [R203+0x100], [R2.64], !P4 ;  /* 0x0010000002cb7fae */ /* 0x0005e2000e101d46 */
[----:B------:R-:W-:-:S03]  /*ddb0*/  ISETP.LT.OR P1, PT, R0, 0x21, !P1 ;  /* 0x000000210000780c */ /* 0x000fc60004f21670 */
[----:B------:R2:W-:Y:S01]  /*ddc0*/  LDGSTS.E.BYPASS.LTC128B.128 [R203+0x2100], [R2.64+0x80], !P2 ;  /* 0x0210008002cb7fae */ /* 0x0005e2000d101d46 */
[C---:B------:R-:W-:Y:S02]  /*ddd0*/  ISETP.LT.OR P2, PT, R0.reuse, 0x1, !P0 ;  /* 0x000000010000780c */ /* 0x040fe40004741670 */
[----:B------:R-:W-:Y:S01]  /*dde0*/  ISETP.LT.OR P0, PT, R0, 0x21, !P0 ;  /* 0x000000210000780c */ /* 0x000fe20004701670 */
[C---:B-1----:R-:W-:Y:S08]  /*ddf0*/  HMMA.16816.F32 R28, R8.reuse, R20, RZ ;  /* 0x00000014081c723c */ /* 0x042ff000000018ff */
[C---:B---3--:R-:W-:Y:S02]  /*de00*/  HMMA.16816.F32 R40, R8.reuse, R32, RZ ;  /* 0x000000200828723c */ /* 0x048fe400000018ff */
[----:B------:R1:W-:Y:S04]  /*de10*/  LDGSTS.E.BYPASS.LTC128B.128 [R203+0x4100], [R2.64+0x100], !P2 ;  /* 0x0410010002cb7fae */ /* 0x0003e8000d101d46 */
[----:B------:R3:W-:Y:S02]  /*de20*/  LDGSTS.E.BYPASS.LTC128B.128 [R203+0x1100], [R12.64], !P3 ;  /* 0x011000000ccb7fae */ /* 0x0007e4000d901d46 */
[C---:B------:R-:W-:Y:S02]  /*de30*/  HMMA.16816.F32 R36, R8.reuse, R22, RZ ;  /* 0x000000160824723c */ /* 0x040fe400000018ff */
[----:B------:R3:W-:Y:S04]  /*de40*/  LDGSTS.E.BYPASS.LTC128B.128 [R203+0x3100], [R12.64+0x80], !P1 ;  /* 0x031000800ccb7fae */ /* 0x0007e8000c901d46 */
[----:B------:R3:W-:Y:S02]  /*de50*/  LDGSTS.E.BYPASS.LTC128B.128 [R203+0x5100], [R12.64+0x100], !P0 ;  /* 0x051001000ccb7fae */ /* 0x0007e4000c101d46 */
[C---:B----4-:R-:W-:Y:S02]  /*de60*/  HMMA.16816.F32 R48, R8.reuse, R24, RZ ;  /* 0x000000180830723c */ /* 0x050fe400000018ff */
[----:B------:R-:W-:Y:S04]  /*de70*/  LDSM.16.M88.4 R20, [R190] ;  /* 0x00000000be14783b */ /* 0x000fe80000000200 */
[----:B-----5:R-:W4:Y:S02]  /*de80*/  LDSM.16.M88.4 R68, [R186] ;  /* 0x00000000ba44783b */ /* 0x020f240000000200 */
[C---:B------:R-:W-:Y:S02]  /*de90*/  HMMA.16816.F32 R52, R8.reuse, R34, RZ ;  /* 0x000000220834723c */ /* 0x040fe400000018ff */
[----:B------:R-:W1:Y:S04]  /*dea0*/  LDSM.16.M88.4 R76, [R186+0x800] ;  /* 0x00080000ba4c783b */ /* 0x000e680000000200 */
[----:B------:R-:W1:Y:S02]  /*deb0*/  LDSM.16.M88.4 R84, [R186+0x1000] ;  /* 0x00100000ba54783b */ /* 0x000e640000000200 */
[C---:B------:R-:W-:Y:S02]  /*dec0*/  HMMA.16816.F32 R24, R8.reuse, R26, RZ ;  /* 0x0000001a0818723c */ /* 0x040fe400000018ff */
[----:B------:R-:W-:Y:S04]  /*ded0*/  LDSM.16.M88.4 R80, [R183+0x800] ;  /* 0x00080000b750783b */ /* 0x000fe80000000200 */
[----:B------:R-:W-:Y:S02]  /*dee0*/  LDSM.16.M88.4 R88, [R183+0x1000] ;  /* 0x00100000b758783b */ /* 0x000fe40000000200 */
[C---:B--2---:R-:W-:Y:S02]  /*def0*/  HMMA.16816.F32 R60, R8.reuse, R16, RZ ;  /* 0x00000010083c723c */ /* 0x044fe400000018ff */
[----:B------:R-:W0:Y:S06]  /*df00*/  LDGDEPBAR ;  /* 0x00000000000079af */ /* 0x000e2c0000000000 */
[----:B---3--:R-:W-:Y:S01]  /*df10*/  HMMA.16816.F32 R12, R8, R18, RZ ;  /* 0x00000012080c723c */ /* 0x008fe200000018ff */
[----:B------:R-:W-:Y:S07]  /*df20*/  LDSM.16.M88.4 R16, [R189] ;  /* 0x00000000bd10783b */ /* 0x000fee0000000200 */
[C---:B------:R-:W-:Y:S08]  /*df30*/  HMMA.16816.F32 R8, R4.reuse, R44, R28 ;  /* 0x0000002c0408723c */ /* 0x040ff0000000181c */
[C---:B------:R-:W-:Y:S08]  /*df40*/  HMMA.16816.F32 R32, R4.reuse, R56, R40 ;  /* 0x000000380420723c */ /* 0x040ff00000001828 */
[C---:B------:R-:W-:Y:S08]  /*df50*/  HMMA.16816.F32 R28, R4.reuse, R46, R36 ;  /* 0x0000002e041c723c */ /* 0x040ff00000001824 */
[C---:B------:R-:W-:Y:S01]  /*df60*/  HMMA.16816.F32 R40, R4.reuse, R64, R48 ;  /* 0x000000400428723c */ /* 0x040fe20000001830 */
[----:B------:R-:W2:Y:S07]  /*df70*/  LDSM.16.M88.4 R48, [R186+0x1800] ;  /* 0x00180000ba30783b */ /* 0x000eae0000000200 */
[C---:B------:R-:W-:Y:S01]  /*df80*/  HMMA.16816.F32 R36, R4.reuse, R58, R52 ;  /* 0x0000003a0424723c */ /* 0x040fe20000001834 */
[----:B------:R-:W3:Y:S07]  /*df90*/  LDSM.16.M88.4 R56, [R183] ;  /* 0x00000000b738783b */ /* 0x000eee0000000200 */
[C---:B------:R-:W-:Y:S01]  /*dfa0*/  HMMA.16816.F32 R44, R4.reuse, R66, R24 ;  /* 0x00000042042c723c */ /* 0x040fe20000001818 */
[----:B------:R-:W-:Y:S07]  /*dfb0*/  LDSM.16.M88.4 R64, [R199] ;  /* 0x00000000c740783b */ /* 0x000fee0000000200 */
[C---:B------:R-:W-:Y:S01]  /*dfc0*/  HMMA.16816.F32 R52, R4.reuse, R72, R60 ;  /* 0x000000480434723c */ /* 0x040fe2000000183c */
[----:B------:R-:W2:Y:S07]  /*dfd0*/  LDSM.16.M88.4 R60, [R183+0x1800] ;  /* 0x00180000b73c783b */ /* 0x000eae0000000200 */
[----:B------:R-:W-:Y:S01]  /*dfe0*/  HMMA.16816.F32 R24, R4, R74, R12 ;  /* 0x0000004a0418723c */ /* 0x000fe2000000180c */
[----:B------:R-:W-:Y:S04]  /*dff0*/  LDSM.16.M88.4 R12, [R187+0x4000] ;  /* 0x00400000bb0c783b */ /* 0x000fe80000000200 */
[----:B------:R-:W-:Y:S03]  /*e000*/  LDSM.16.M88.4 R72, [R180+0x2800] ;  /* 0x00280000b448783b */ /* 0x000fe60000000200 */
[C---:B----4-:R-:W-:Y:S08]  /*e010*/  HMMA.16816.F32 R8, R20.reuse, R68, R8 ;  /* 0x000000441408723c */ /* 0x050ff00000001808 */
[C---:B------:R-:W-:Y:S01]  /*e020*/  HMMA.16816.F32 R4, R20.reuse, R70, R28 ;  /* 0x000000461404723c */ /* 0x040fe2000000181c */
[----:B------:R-:W4:Y:S07]  /*e030*/  LDSM.16.M88.4 R68, [R180+0x2000] ;  /* 0x00200000b444783b */ /* 0x000f2e0000000200 */
[C---:B-1----:R-:W-:Y:S08]  /*e040*/  HMMA.16816.F32 R32, R20.reuse, R76, R32 ;  /* 0x0000004c1420723c */ /* 0x042ff00000001820 */
[C---:B------:R-:W-:Y:S01]  /*e050*/  HMMA.16816.F32 R36, R20.reuse, R78, R36 ;  /* 0x0000004e1424723c */ /* 0x040fe20000001824 */
[----:B------:R-:W-:Y:S07]  /*e060*/  LDSM.16.M88.4 R76, [R198] ;  /* 0x00000000c64c783b */ /* 0x000fee0000000200 */
[C---:B------:R-:W-:Y:S08]  /*e070*/  HMMA.16816.F32 R44, R20.reuse, R86, R44 ;  /* 0x00000056142c723c */ /* 0x040ff0000000182c */
[C---:B--2---:R-:W-:Y:S08]  /*e080*/  HMMA.16816.F32 R52, R20.reuse, R48, R52 ;  /* 0x000000301434723c */ /* 0x044ff00000001834 */
[C---:B------:R-:W-:Y:S01]  /*e090*/  HMMA.16816.F32 R40, R20.reuse, R84, R40 ;  /* 0x000000541428723c */ /* 0x040fe20000001828 */
[----:B------:R-:W1:Y:S07]  /*e0a0*/  LDSM.16.M88.4 R84, [R180+0x3000] ;  /* 0x00300000b454783b */ /* 0x000e6e0000000200 */
[----:B------:R-:W-:Y:S08]  /*e0b0*/  HMMA.16816.F32 R28, R20, R50, R24 ;  /* 0x00000032141c723c */ /* 0x000ff00000001818 */
[C---:B---3--:R-:W-:Y:S01]  /*e0c0*/  HMMA.16816.F32 R24, R16.reuse, R56, R8 ;  /* 0x000000381018723c */ /* 0x048fe20000001808 */
[----:B------:R-:W-:Y:S07]  /*e0d0*/  LDSM.16.M88.4 R8, [R188+0x4000] ;  /* 0x00400000bc08783b */ /* 0x000fee0000000200 */
[C---:B------:R-:W-:Y:S01]  /*e0e0*/  HMMA.16816.F32 R20, R16.reuse, R58, R4 ;  /* 0x0000003a1014723c */ /* 0x040fe20000001804 */
[----:B------:R-:W2:Y:S07]  /*e0f0*/  LDSM.16.M88.4 R56, [R180+0x3800] ;  /* 0x00380000b438783b */ /* 0x000eae0000000200 */
[C---:B------:R-:W-:Y:S08]  /*e100*/  HMMA.16816.F32 R4, R16.reuse, R80, R32 ;  /* 0x000000501004723c */ /* 0x040ff00000001820 */
[C---:B------:R-:W-:Y:S01]  /*e110*/  HMMA.16816.F32 R36, R16.reuse, R82, R36 ;  /* 0x000000521024723c */ /* 0x040fe20000001824 */
[----:B------:R-:W-:Y:S07]  /*e120*/  LDSM.16.M88.4 R80, [R186+0x2800] ;  /* 0x00280000ba50783b */ /* 0x000fee0000000200 */
[C---:B------:R-:W-:Y:S08]  /*e130*/  HMMA.16816.F32 R44, R16.reuse, R90, R44 ;  /* 0x0000005a102c723c */ /* 0x040ff0000000182c */
[C---:B------:R-:W-:Y:S08]  /*e140*/  HMMA.16816.F32 R52, R16.reuse, R60, R52 ;  /* 0x0000003c1034723c */ /* 0x040ff00000001834 */
[C---:B------:R-:W-:Y:S01]  /*e150*/  HMMA.16816.F32 R40, R16.reuse, R88, R40 ;  /* 0x000000581028723c */ /* 0x040fe20000001828 */
[----:B------:R-:W3:Y:S07]  /*e160*/  LDSM.16.M88.4 R88, [R197] ;  /* 0x00000000c558783b */ /* 0x000eee0000000200 */
[----:B------:R-:W-:Y:S01]  /*e170*/  HMMA.16816.F32 R32, R16, R62, R28 ;  /* 0x0000003e1020723c */ /* 0x000fe2000000181c */
[----:B------:R-:W2:Y:S07]  /*e180*/  LDSM.16.M88.4 R60, [R196] ;  /* 0x00000000c43c783b */ /* 0x000eae0000000200 */
[C---:B----4-:R-:W-:Y:S08]  /*e190*/  HMMA.16816.F32 R28, R12.reuse, R68, R24 ;  /* 0x000000440c1c723c */ /* 0x050ff00000001818 */
[C---:B------:R-:W-:Y:S01]  /*e1a0*/  HMMA.16816.F32 R24, R12.reuse, R70, R20 ;  /* 0x000000460c18723c */ /* 0x040fe20000001814 */
[----:B------:R-:W-:Y:S07]  /*e1b0*/  LDSM.16.M88.4 R68, [R183+0x2000] ;  /* 0x00200000b744783b */ /* 0x000fee0000000200 */
[C---:B------:R-:W-:Y:S01]  /*e1c0*/  HMMA.16816.F32 R20, R12.reuse, R72, R4 ;  /* 0x000000480c14723c */ /* 0x040fe20000001804 */
[----:B------:R-:W-:Y:S07]  /*e1d0*/  LDSM.16.M88.4 R4, [R190+0x4000] ;  /* 0x00400000be04783b */ /* 0x000fee0000000200 */
[C---:B------:R-:W-:Y:S01]  /*e1e0*/  HMMA.16816.F32 R16, R12.reuse, R74, R36 ;  /* 0x0000004a0c10723c */ /* 0x040fe20000001824 */
[----:B------:R-:W4:Y:S07]  /*e1f0*/  LDSM.16.M88.4 R72, [R186+0x2000] ;  /* 0x00200000ba48783b */ /* 0x000f2e0000000200 */
[C---:B-1----:R-:W-:Y:S08]  /*e200*/  HMMA.16816.F32 R48, R12.reuse, R86, R44 ;  /* 0x000000560c30723c */ /* 0x042ff0000000182c */
[C---:B--2---:R-:W-:Y:S08]  /*e210*/  HMMA.16816.F32 R44, R12.reuse, R56, R52 ;  /* 0x000000380c2c723c */ /* 0x044ff00000001834 */
[C---:B------:R-:W-:Y:S01]  /*e220*/  HMMA.16816.F32 R40, R12.reuse, R84, R40 ;  /* 0x000000540c28723c */ /* 0x040fe20000001828 */
[----:B------:R-:W1:Y:S07]  /*e230*/  LDSM.16.M88.4 R84, [R186+0x3000] ;  /* 0x00300000ba54783b */ /* 0x000e6e0000000200 */
[----:B------:R-:W-:Y:S08]  /*e240*/  HMMA.16816.F32 R36, R12, R58, R32 ;  /* 0x0000003a0c24723c */ /* 0x000ff00000001820 */
[C---:B------:R-:W-:Y:S08]  /*e250*/  HMMA.16816.F32 R32, R8.reuse, R64, R28 ;  /* 0x000000400820723c */ /* 0x040ff0000000181c */
[C---:B------:R-:W-:Y:S01]  /*e260*/  HMMA.16816.F32 R28, R8.reuse, R66, R24 ;  /* 0x00000042081c723c */ /* 0x040fe20000001818 */
[----:B------:R-:W2:Y:S07]  /*e270*/  LDSM.16.M88.4 R64, [R186+0x3800] ;  /* 0x00380000ba40783b */ /* 0x000eae0000000200 */
[C---:B------:R-:W-:Y:S01]  /*e280*/  HMMA.16816.F32 R24, R8.reuse, R76, R20 ;  /* 0x0000004c0818723c */ /* 0x040fe20000001814 */
[----:B------:R-:W1:Y:S07]  /*e290*/  LDSM.16.M88.4 R20, [R189+0x4000] ;  /* 0x00400000bd14783b */ /* 0x000e6e0000000200 */
[C---:B------:R-:W-:Y:S01]  /*e2a0*/  HMMA.16816.F32 R16, R8.reuse, R78, R16 ;  /* 0x0000004e0810723c */ /* 0x040fe20000001810 */
[----:B------:R-:W1:Y:S07]  /*e2b0*/  LDSM.16.M88.4 R76, [R183+0x2800] ;  /* 0x00280000b74c783b */ /* 0x000e6e0000000200 */
[C---:B---3--:R-:W-:Y:S08]  /*e2c0*/  HMMA.16816.F32 R56, R8.reuse, R90, R48 ;  /* 0x0000005a0838723c */ /* 0x048ff00000001830 */
[C---:B------:R-:W-:Y:S08]  /*e2d0*/  HMMA.16816.F32 R48, R8.reuse, R60, R44 ;  /* 0x0000003c0830723c */ /* 0x040ff0000000182c */
[C---:B------:R-:W-:Y:S01]  /*e2e0*/  HMMA.16816.F32 R12, R8.reuse, R88, R40 ;  /* 0x00000058080c723c */ /* 0x040fe20000001828 */
[----:B------:R-:W-:Y:S04]  /*e2f0*/  LDSM.16.M88.4 R40, [R183+0x3000] ;  /* 0x00300000b728783b */ /* 0x000fe80000000200 */
[----:B------:R-:W-:Y:S03]  /*e300*/  LDSM.16.M88.4 R88, [R183+0x3800] ;  /* 0x00380000b758783b */ /* 0x000fe60000000200 */
[----:B------:R-:W-:Y:S01]  /*e310*/  HMMA.16816.F32 R44, R8, R62, R36 ;  /* 0x0000003e082c723c */ /* 0x000fe20000001824 */
[----:B------:R-:W-:Y:S07]  /*e320*/  LDSM.16.M88.4 R60, [R180+0x4000] ;  /* 0x00400000b43c783b */ /* 0x000fee0000000200 */
[C---:B----4-:R-:W-:Y:S08]  /*e330*/  HMMA.16816.F32 R36, R4.reuse, R72, R32 ;  /* 0x000000480424723c */ /* 0x050ff00000001820 */
[C---:B------:R-:W-:Y:S01]  /*e340*/  HMMA.16816.F32 R52, R4.reuse, R82, R16 ;  /* 0x000000520434723c */ /* 0x040fe20000001810 */
[----:B------:R-:W3:Y:S07]  /*e350*/  LDSM.16.M88.4 R16, [R187+0x8000] ;  /* 0x00800000bb10783b */ /* 0x000eee0000000200 */
[C---:B------:R-:W-:Y:S01]  /*e360*/  HMMA.16816.F32 R28, R4.reuse, R74, R28 ;  /* 0x0000004a041c723c */ /* 0x040fe2000000181c */
[----:B------:R-:W-:Y:S07]  /*e370*/  LDSM.16.M88.4 R72, [R180+0x5800] ;  /* 0x00580000b448783b */ /* 0x000fee0000000200 */
[C---:B------:R-:W-:Y:S08]  /*e380*/  HMMA.16816.F32 R32, R4.reuse, R80, R24 ;  /* 0x000000500420723c */ /* 0x040ff00000001818 */
[C---:B-1----:R-:W-:Y:S01]  /*e390*/  HMMA.16816.F32 R24, R4.reuse, R84, R12 ;  /* 0x000000540418723c */ /* 0x042fe2000000180c */
[----:B------:R-:W-:Y:S07]  /*e3a0*/  LDSM.16.M88.4 R12, [R188+0x8000] ;  /* 0x00800000bc0c783b */ /* 0x000fee0000000200 */
[C---:B------:R-:W-:Y:S01]  /*e3b0*/  HMMA.16816.F32 R8, R4.reuse, R86, R56 ;  /* 0x000000560408723c */ /* 0x040fe20000001838 */
[----:B------:R-:W-:Y:S07]  /*e3c0*/  LDSM.16.M88.4 R56, [R183+0x4000] ;  /* 0x00400000b738783b */ /* 0x000fee0000000200 */
[C---:B--2---:R-:W-:Y:S08]  /*e3d0*/  HMMA.16816.F32 R48, R4.reuse, R64, R48 ;  /* 0x000000400430723c */ /* 0x044ff00000001830 */
[----:B------:R-:W-:Y:S01]  /*e3e0*/  HMMA.16816.F32 R96, R4, R66, R44 ;  /* 0x000000420460723c */ /* 0x000fe2000000182c */
[----:B------:R-:W-:Y:S04]  /*e3f0*/  LDSM.16.M88.4 R64, [R194] ;  /* 0x00000000c240783b */ /* 0x000fe80000000200 */
[----:B------:R-:W-:Y:S03]  /*e400*/  LDSM.16.M88.4 R44, [R180+0x5000] ;  /* 0x00500000b42c783b */ /* 0x000fe60000000200 */
[C---:B------:R-:W-:Y:S01]  /*e410*/  HMMA.16816.F32 R4, R20.reuse, R68, R36 ;  /* 0x000000441404723c */ /* 0x040fe20000001824 */
[----:B------:R-:W1:Y:S07]  /*e420*/  LDSM.16.M88.4 R36, [R195] ;  /* 0x00000000c324783b */ /* 0x000e6e0000000200 */
[C---:B------:R-:W-:Y:S08]  /*e430*/  HMMA.16816.F32 R28, R20.reuse, R70, R28 ;  /* 0x00000046141c723c */ /* 0x040ff0000000181c */
[----:B------:R-:W-:Y:S01]  /*e440*/  HMMA.16816.F32 R68, R20, R78, R52 ;  /* 0x0000004e1444723c */ /* 0x000fe20000001834 */
[----:B------:R-:W2:Y:S07]  /*e450*/  LDSM.16.M88.4 R52, [R180+0x4800] ;  /* 0x00480000b434783b */ /* 0x000eae0000000200 */
[----:B---3--:R-:W-:Y:S08]  /*e460*/  HMMA.16816.F32 R4, R16, R60, R4 ;  /* 0x0000003c1004723c */ /* 0x008ff00000001804 */
[C---:B------:R-:W-:Y:S01]  /*e470*/  HMMA.16816.F32 R80, R20.reuse, R42, R8 ;  /* 0x0000002a1450723c */ /* 0x040fe20000001808 */
[----:B------:R-:W-:Y:S07]  /*e480*/  LDSM.16.M88.4 R8, [R190+0x8000] ;  /* 0x00800000be08783b */ /* 0x000fee0000000200 */
[----:B------:R-:W-:Y:S01]  /*e490*/  HMMA.16816.F32 R92, R20, R88, R48 ;  /* 0x00000058145c723c */ /* 0x000fe20000001830 */
[----:B------:R-:W3:Y:S07]  /*e4a0*/  LDSM.16.M88.4 R48, [R186+0x4000] ;  /* 0x00400000ba30783b */ /* 0x000eee0000000200 */
[----:B------:R-:W-:Y:S01]  /*e4b0*/  HMMA.16816.F32 R28, R16, R62, R28 ;  /* 0x0000003e101c723c */ /* 0x000fe2000000181c */
[----:B------:R-:W-:Y:S07]  /*e4c0*/  LDSM.16.M88.4 R60, [R186+0x4800] ;  /* 0x00480000ba3c783b */ /* 0x000fee0000000200 */
[C---:B------:R-:W-:Y:S08]  /*e4d0*/  HMMA.16816.F32 R32, R20.reuse, R76, R32 ;  /* 0x0000004c1420723c */ /* 0x040ff00000001820 */
        /* <DEDUP_REMOVED lines=18> */
[----:B------:R-:W-:-:S07]  /*e600*/  FMUL.FTZ R0, R48, c[0x0][0x320] ;  /* 0x0000c80030007a20 */ /* 0x000fce0000410000 */
[----:B------:R-:W-:Y:S01]  /*e610*/  HMMA.16816.F32 R44, R16, R46, R80 ;  /* 0x0000002e102c723c */ /* 0x000fe20000001850 */
[----:B------:R4:W1:Y:S07]  /*e620*/  MUFU.TANH R82, R0 ;  /* 0x0000000000527308 */ /* 0x00086e0000002400 */
        /* <DEDUP_REMOVED lines=88> */
[----:B-1234-:R-:W-:Y:S01]  /*ebb0*/  IADD3 R0, R126, -0x2, RZ ;  /* 0xfffffffe7e007810 */ /* 0x01efe20007ffe0ff */
[----:B------:R-:W-:Y:S01]  /*ebc0*/  IMAD.MOV.U32 R6, RZ, RZ, c[0x0][0x1e4] ;  /* 0x00007900ff067624 */ /* 0x000fe200078e00ff */
[----:B------:R-:W-:Y:S02]  /*ebd0*/  LOP3.LUT P4, RZ, R104, 0x2, RZ, 0xc0, !PT ;  /* 0x0000000268ff7812 */ /* 0x000fe4000788c0ff */
        /* <DEDUP_REMOVED lines=21> */
.L_x_238:
[----:B--234-:R-:W-:Y:S05]  /*ed30*/  BSYNC B0 ;  /* 0x0000000000007941 */ /* 0x01cfea0003800000 */
.L_x_237:
[----:B-1----:R-:W1:Y:S04]  /*ed40*/  S2R R0, SR_TID.X ;  /* 0x0000000000007919 */ /* 0x002e680000002100 */
[----:B------:R-:W-:Y:S04]  /*ed50*/  LDSM.16.MT88.4 R36, [R182+0x2000] ;  /* 0x00200000b624783b */ /* 0x000fe80000004200 */
[----:B------:R-:W-:Y:S04]  /*ed60*/  LDSM.16.MT88.4 R32, [R185+0x2000] ;  /* 0x00200000b920783b */ /* 0x000fe80000004200 */
[----:B------:R-:W0:Y:S01]  /*ed70*/  LDGDEPBAR ;  /* 0x00000000000079af */ /* 0x000e220000000000 */
[----:B-1----:R-:W-:-:S04]  /*ed80*/  SHF.R.S32.HI R2, RZ, 0x1f, R0 ;  /* 0x0000001fff027819 */ /* 0x002fc80000011400 */
[----:B------:R-:W-:-:S04]  /*ed90*/  LEA.HI R2, R2, R0, RZ, 0x5 ;  /* 0x0000000002027211 */ /* 0x000fc800078f28ff */
[----:B------:R-:W-:-:S05]  /*eda0*/  LOP3.LUT R2, R2, 0xffffffe0, RZ, 0xc0, !PT ;  /* 0xffffffe002027812 */ /* 0x000fca00078ec0ff */
[----:B------:R-:W-:-:S05]  /*edb0*/  IMAD.IADD R2, R0, 0x1, -R2 ;  /* 0x0000000100027824 */ /* 0x000fca00078e0a02 */
[----:B------:R-:W-:-:S04]  /*edc0*/  SHF.R.S32.HI R0, RZ, 0x1f, R2 ;  /* 0x0000001fff007819 */ /* 0x000fc80000011402 */
[----:B------:R-:W-:-:S04]  /*edd0*/  LEA.HI R0, R0, R2, RZ, 0x2 ;  /* 0x0000000200007211 */ /* 0x000fc800078f10ff */
[----:B------:R-:W-:-:S05]  /*ede0*/  LOP3.LUT R0, R0, 0x7ffffffc, RZ, 0xc0, !PT ;  /* 0x7ffffffc00007812 */ /* 0x000fca00078ec0ff */
[----:B------:R-:W-:-:S04]  /*edf0*/  IMAD.IADD R0, R2, 0x1, -R0 ;  /* 0x0000000102007824 */ /* 0x000fc800078e0a00 */
[----:B------:R-:W-:-:S04]  /*ee00*/  IMAD.SHL.U32 R0, R0, 0x2, RZ ;  /* 0x0000000200007824 */ /* 0x000fc800078e00ff */
[----:B------:R-:W-:-:S05]  /*ee10*/  IMAD.IADD R0, R103, 0x1, -R0 ;  /* 0x0000000167007824 */ /* 0x000fca00078e0a00 */
[C---:B------:R-:W-:Y:S02]  /*ee20*/  ISETP.GT.AND P4, PT, R0.reuse, RZ, PT ;  /* 0x000000ff0000720c */ /* 0x040fe40003f84270 */
[C---:B------:R-:W-:Y:S02]  /*ee30*/  ISETP.GT.AND P3, PT, R0.reuse, 0x1, PT ;  /* 0x000000010000780c */ /* 0x040fe40003f64270 */
[----:B------:R-:W-:Y:S02]  /*ee40*/  ISETP.GT.AND P2, PT, R0, 0x8, PT ;  /* 0x000000080000780c */ /* 0x000fe40003f44270 */
[----:B------:R-:W-:Y:S02]  /*ee50*/  FSEL R6, R82, -INF , P4 ;  /* 0xff80000052067808 */ /* 0x000fe40002000000 */
[----:B------:R-:W-:Y:S02]  /*ee60*/  FSEL R7, R81, -INF , P3 ;  /* 0xff80000051077808 */ /* 0x000fe40001800000 */
[----:B------:R-:W-:-:S02]  /*ee70*/  ISETP.GT.AND P1, PT, R0, 0x9, PT ;  /* 0x000000090000780c */ /* 0x000fc40003f24270 */
[----:B------:R-:W-:Y:S02]  /*ee80*/  FSEL R9, R72, -INF , P2 ;  /* 0xff80000048097808 */ /* 0x000fe40001000000 */
[----:B------:R-:W-:Y:S02]  /*ee90*/  FMNMX.FTZ R2, R6, R7, !PT ;  /* 0x0000000706027209 */ /* 0x000fe40007810000 */
[C---:B------:R-:W-:Y:S02]  /*eea0*/  ISETP.GT.AND P0, PT, R0.reuse, 0x10, PT ;  /* 0x000000100000780c */ /* 0x040fe40003f04270 */
[----:B------:R-:W-:Y:S02]  /*eeb0*/  FSEL R10, R69, -INF , P1 ;  /* 0xff800000450a7808 */ /* 0x000fe40000800000 */
[----:B------:R-:W-:Y:S02]  /*eec0*/  FMNMX.FTZ R2, R9, R2, !PT ;  /* 0x0000000209027209 */ /* 0x000fe40007810000 */
[----:B------:R-:W-:-:S02]  /*eed0*/  ISETP.GT.AND P6, PT, R0, 0x11, PT ;  /* 0x000000110000780c */ /* 0x000fc40003fc4270 */
[----:B------:R-:W-:Y:S02]  /*eee0*/  FSEL R45, R55, -INF , P0 ;  /* 0xff800000372d7808 */ /* 0x000fe40000000000 */
[----:B------:R-:W-:Y:S02]  /*eef0*/  FMNMX.FTZ R2, R10, R2, !PT ;  /* 0x000000020a027209 */ /* 0x000fe40007810000 */
[----:B------:R-:W-:Y:S02]  /*ef00*/  FSEL R13, R68, -INF , P2 ;  /* 0xff800000440d7808 */ /* 0x000fe40001000000 */
[----:B------:R-:W-:Y:S02]  /*ef10*/  FSEL R44, R54, -INF , P6 ;  /* 0xff800000362c7808 */ /* 0x000fe40003000000 */
[----:B------:R-:W-:Y:S02]  /*ef20*/  FMNMX.FTZ R2, R45, R2, !PT ;  /* 0x000000022d027209 */ /* 0x000fe40007810000 */
[----:B------:R-:W-:-:S02]  /*ef30*/  ISETP.GT.AND P2, PT, R0, 0x18, PT ;  /* 0x000000180000780c */ /* 0x000fc40003f44270 */
[----:B------:R-:W-:Y:S02]  /*ef40*/  FSEL R20, R56, -INF , P1 ;  /* 0xff80000038147808 */ /* 0x000fe40000800000 */
[----:B------:R-:W-:Y:S02]  /*ef50*/  FSEL R11, R80, -INF , P4 ;  /* 0xff800000500b7808 */ /* 0x000fe40002000000 */
[----:B------:R-:W-:Y:S02]  /*ef60*/  FSEL R12, R73, -INF , P3 ;  /* 0xff800000490c7808 */ /* 0x000fe40001800000 */
[----:B------:R-:W-:Y:S02]  /*ef70*/  ISETP.GT.AND P1, PT, R0, 0x19, PT ;  /* 0x000000190000780c */ /* 0x000fe40003f24270 */
[----:B------:R-:W-:Y:S02]  /*ef80*/  FSEL R47, R43, -INF , P2 ;  /* 0xff8000002b2f7808 */ /* 0x000fe40001000000 */
[----:B------:R-:W-:-:S02]  /*ef90*/  FMNMX.FTZ R2, R44, R2, !PT ;  /* 0x000000022c027209 */ /* 0x000fc40007810000 */
[----:B------:R-:W-:Y:S02]  /*efa0*/  FSEL R48, R53, -INF , P0 ;  /* 0xff80000035307808 */ /* 0x000fe40000000000 */
[----:B------:R-:W-:Y:S02]  /*efb0*/  FSEL R46, R42, -INF , P1 ;  /* 0xff8000002a2e7808 */ /* 0x000fe40000800000 */
[----:B------:R-:W-:Y:S02]  /*efc0*/  ISETP.GT.AND P0, PT, R0, 0x20, PT ;  /* 0x000000200000780c */ /* 0x000fe40003f04270 */
[----:B------:R-:W-:Y:S02]  /*efd0*/  FMNMX.FTZ R3, R11, R12, !PT ;  /* 0x0000000c0b037209 */ /* 0x000fe40007810000 */
[----:B------:R-:W-:Y:S02]  /*efe0*/  FMNMX.FTZ R2, R47, R2, !PT ;  /* 0x000000022f027209 */ /* 0x000fe40007810000 */
[----:B------:R-:W-:-:S02]  /*eff0*/  FSEL R51, R52, -INF , P6 ;  /* 0xff80000034337808 */ /* 0x000fc40003000000 */
[----:B------:R-:W-:Y:S02]  /*f000*/  FSEL R103, R29, -INF , P0 ;  /* 0xff8000001d677808 */ /* 0x000fe40000000000 */
[----:B------:R-:W-:Y:S02]  /*f010*/  ISETP.GT.AND P6, PT, R0, 0x21, PT ;  /* 0x000000210000780c */ /* 0x000fe40003fc4270 */
[----:B------:R-:W-:Y:S02]  /*f020*/  FMNMX.FTZ R3, R13, R3, !PT ;  /* 0x000000030d037209 */ /* 0x000fe40007810000 */
[----:B------:R-:W-:Y:S02]  /*f030*/  FMNMX.FTZ R2, R46, R2, !PT ;  /* 0x000000022e027209 */ /* 0x000fe40007810000 */
[----:B------:R-:W-:Y:S02]  /*f040*/  ISETP.GT.AND P5, PT, R0, 0x28, PT ;  /* 0x000000280000780c */ /* 0x000fe40003fa4270 */
[----:B------:R-:W-:-:S02]  /*f050*/  FSEL R104, R28, -INF , P6 ;  /* 0xff8000001c687808 */ /* 0x000fc40003000000 */
[----:B------:R-:W-:Y:S02]  /*f060*/  FMNMX.FTZ R3, R20, R3, !PT ;  /* 0x0000000314037209 */ /* 0x000fe40007810000 */
[----:B------:R-:W-:Y:S02]  /*f070*/  FMNMX.FTZ R2, R103, R2, !PT ;  /* 0x0000000267027209 */ /* 0x000fe40007810000 */
[----:B------:R-:W-:Y:S02]  /*f080*/  ISETP.GT.AND P4, PT, R0, 0x29, PT ;  /* 0x000000290000780c */ /* 0x000fe40003f84270 */
[----:B------:R-:W-:Y:S02]  /*f090*/  FSEL R120, R25, -INF , P5 ;  /* 0xff80000019787808 */ /* 0x000fe40002800000 */
[----:B------:R-:W-:Y:S02]  /*f0a0*/  FMNMX.FTZ R3, R48, R3, !PT ;  /* 0x0000000330037209 */ /* 0x000fe40007810000 */
[----:B------:R-:W-:-:S02]  /*f0b0*/  FMNMX.FTZ R2, R104, R2, !PT ;  /* 0x0000000268027209 */ /* 0x000fc40007810000 */
[----:B------:R-:W-:Y:S02]  /*f0c0*/  ISETP.GT.AND P3, PT, R0, 0x30, PT ;  /* 0x000000300000780c */ /* 0x000fe40003f64270 */
[----:B------:R-:W-:Y:S02]  /*f0d0*/  FSEL R49, R41, -INF , P2 ;  /* 0xff80000029317808 */ /* 0x000fe40001000000 */
[----:B------:R-:W-:Y:S02]  /*f0e0*/  FSEL R121, R24, -INF , P4 ;  /* 0xff80000018797808 */ /* 0x000fe40002000000 */
[----:B------:R-:W-:Y:S02]  /*f0f0*/  FMNMX.FTZ R3, R51, R3, !PT ;  /* 0x0000000333037209 */ /* 0x000fe40007810000 */
[----:B------:R-:W-:Y:S02]  /*f100*/  FMNMX.FTZ R2, R120, R2, !PT ;  /* 0x0000000278027209 */ /* 0x000fe40007810000 */
[----:B------:R-:W-:-:S02]  /*f110*/  ISETP.GT.AND P2, PT, R0, 0x31, PT ;  /* 0x000000310000780c */ /* 0x000fc40003f44270 */
[----:B------:R-:W-:Y:S02]  /*f120*/  FSEL R50, R40, -INF , P1 ;  /* 0xff80000028327808 */ /* 0x000fe40000800000 */
[----:B------:R-:W-:Y:S01]  /*f130*/  FSEL R235, R17, -INF , P3 ;  /* 0xff80000011eb7808 */ /* 0x000fe20001800000 */
[----:B------:R-:W-:Y:S01]  /*f140*/  LDSM.16.MT88.4 R40, [R184+0x2000] ;  /* 0x00200000b828783b */ /* 0x000fe20000004200 */
[----:B------:R-:W-:Y:S02]  /*f150*/  FMNMX.FTZ R3, R49, R3, !PT ;  /* 0x0000000331037209 */ /* 0x000fe40007810000 */
[----:B------:R-:W-:Y:S02]  /*f160*/  FMNMX.FTZ R2, R121, R2, !PT ;  /* 0x0000000279027209 */ /* 0x000fe40007810000 */
[----:B------:R-:W-:Y:S02]  /*f170*/  FSEL R123, R30, -INF , P0 ;  /* 0xff8000001e7b7808 */ /* 0x000fe40000000000 */
[----:B------:R-:W-:-:S02]  /*f180*/  ISETP.GT.AND P1, PT, R0, 0x38, PT ;  /* 0x000000380000780c */ /* 0x000fc40003f24270 */
[----:B------:R-:W-:Y:S02]  /*f190*/  ISETP.GT.AND P0, PT, R0, 0x39, PT ;  /* 0x000000390000780c */ /* 0x000fe40003f04270 */
[----:B------:R-:W-:Y:S02]  /*f1a0*/  FSEL R237, R16, -INF , P2 ;  /* 0xff80000010ed7808 */ /* 0x000fe40001000000 */
[----:B------:R-:W-:Y:S02]  /*f1b0*/  FMNMX.FTZ R3, R50, R3, !PT ;  /* 0x0000000332037209 */ /* 0x000fe40007810000 */
[----:B------:R-:W-:Y:S02]  /*f1c0*/  FMNMX.FTZ R0, R235, R2, !PT ;  /* 0x00000002eb007209 */ /* 0x000fe40007810000 */
[----:B------:R-:W-:Y:S02]  /*f1d0*/  FSEL R124, R27, -INF , P6 ;  /* 0xff8000001b7c7808 */ /* 0x000fe40003000000 */
[----:B------:R-:W-:-:S02]  /*f1e0*/  FSEL R238, R14, -INF , P1 ;  /* 0xff8000000eee7808 */ /* 0x000fc40000800000 */
[----:B------:R-:W-:Y:S02]  /*f1f0*/  FMNMX.FTZ R2, R123, R3, !PT ;  /* 0x000000037b027209 */ /* 0x000fe40007810000 */
[----:B------:R-:W-:Y:S02]  /*f200*/  FMNMX.FTZ R0, R237, R0, !PT ;  /* 0x00000000ed007209 */ /* 0x000fe40007810000 */
[----:B------:R-:W-:Y:S02]  /*f210*/  FSEL R122, R26, -INF , P5 ;  /* 0xff8000001a7a7808 */ /* 0x000fe40002800000 */
[----:B------:R-:W-:Y:S01]  /*f220*/  FSEL R239, R8, -INF , P0 ;  /* 0xff80000008ef7808 */ /* 0x000fe20000000000 */
[----:B------:R-:W-:Y:S01]  /*f230*/  LDSM.16.MT88.4 R24, [R181] ;  /* 0x00000000b518783b */ /* 0x000fe20000004200 */
[----:B------:R-:W-:Y:S02]  /*f240*/  FMNMX.FTZ R2, R124, R2, !PT ;  /* 0x000000027c027209 */ /* 0x000fe40007810000 */
[----:B------:R-:W-:-:S02]  /*f250*/  FMNMX.FTZ R0, R238, R0, !PT ;  /* 0x00000000ee007209 */ /* 0x000fc40007810000 */
[----:B------:R-:W-:Y:S02]  /*f260*/  FSEL R125, R22, -INF , P4 ;  /* 0xff800000167d7808 */ /* 0x000fe40002000000 */
[----:B------:R-:W-:Y:S02]  /*f270*/  FMNMX.FTZ R2, R122, R2, !PT ;  /* 0x000000027a027209 */ /* 0x000fe40007810000 */
[----:B------:R-:W-:Y:S02]  /*f280*/  FMNMX.FTZ R0, R239, R0, !PT ;  /* 0x00000000ef007209 */ /* 0x000fe40007810000 */
[----:B------:R-:W-:Y:S02]  /*f290*/  FSEL R240, R21, -INF , P3 ;  /* 0xff80000015f07808 */ /* 0x000fe40001800000 */
[----:B------:R-:W-:Y:S01]  /*f2a0*/  FMNMX.FTZ R2, R125, R2, !PT ;  /* 0x000000027d027209 */ /* 0x000fe20007810000 */
[----:B------:R-:W1:Y:S01]  /*f2b0*/  SHFL.BFLY PT, R4, R0, 0x2, 0x1f ;  /* 0x0c401f0000047f89 */ /* 0x000e6200000e0000 */
[----:B------:R-:W-:-:S02]  /*f2c0*/  FSEL R241, R19, -INF , P2 ;  /* 0xff80000013f17808 */ /* 0x000fc40001000000 */
[----:B------:R-:W-:Y:S02]  /*f2d0*/  FMNMX.FTZ R2, R240, R2, !PT ;  /* 0x00000002f0027209 */ /* 0x000fe40007810000 */
[----:B------:R-:W-:Y:S02]  /*f2e0*/  FSEL R242, R18, -INF , P1 ;  /* 0xff80000012f27808 */ /* 0x000fe40000800000 */
[----:B------:R-:W-:Y:S01]  /*f2f0*/  FMNMX.FTZ R2, R241, R2, !PT ;  /* 0x00000002f1027209 */ /* 0x000fe20007810000 */
[----:B------:R-:W-:Y:S01]  /*f300*/  LDSM.16.MT88.4 R16, [R182] ;  /* 0x00000000b610783b */ /* 0x000fe20000004200 */
[----:B------:R-:W-:Y:S02]  /*f310*/  FSEL R243, R15, -INF , P0 ;  /* 0xff8000000ff37808 */ /* 0x000fe40000000000 */
[----:B------:R-:W-:-:S04]  /*f320*/  FMNMX.FTZ R2, R242, R2, !PT ;  /* 0x00000002f2027209 */ /* 0x000fc80007810000 */
        /* <DEDUP_REMOVED lines=11> */
[----:B------:R1:W3:Y:S01]  /*f3e0*/  MUFU.EX2 R23, R0 ;  /* 0x0000000000177308 */ /* 0x0002e20000000800 */
[----:B--2---:R-:W-:Y:S01]  /*f3f0*/  FMNMX.FTZ R8, R3, R5, !PT ;  /* 0x0000000503087209 */ /* 0x004fe20007810000 */
[----:B------:R-:W-:-:S03]  /*f400*/  FFMA.FTZ R3, R9, c[0x0][0x2d0], -R2 ;  /* 0x0000b40009037a23 */ /* 0x000fc60000010802 */
[----:B------:R-:W-:-:S03]  /*f410*/  FSETP.NEU.FTZ.AND P0, PT, R8, -INF , PT ;  /* 0xff8000000800780b */ /* 0x000fc60003f1d000 */
[----:B------:R2:W-:Y:S01]  /*f420*/  MUFU.EX2 R219, R3 ;  /* 0x0000000300db7308 */ /* 0x0005e20000000800 */
[----:B-1----:R-:W-:-:S07]  /*f430*/  FFMA.FTZ R0, R7, c[0x0][0x2d0], -R2 ;  /* 0x0000b40007007a23 */ /* 0x002fce0000010802 */
[----:B------:R1:W4:Y:S01]  /*f440*/  MUFU.EX2 R31, R0 ;  /* 0x00000000001f7308 */ /* 0x0003220000000800 */
[----:B--2---:R-:W-:Y:S02]  /*f450*/  FFMA.FTZ R3, R10, c[0x0][0x2d0], -R2 ;  /* 0x0000b4000a037a23 */ /* 0x004fe40000010802 */
[----:B---3--:R-:W-:-:S05]  /*f460*/  IMAD.MOV.U32 R10, RZ, RZ, R23 ;  /* 0x000000ffff0a7224 */ /* 0x008fca00078e0017 */
[----:B------:R-:W2:Y:S01]  /*f470*/  MUFU.EX2 R217, R3 ;  /* 0x0000000300d97308 */ /* 0x000ea20000000800 */
[----:B-1----:R-:W-:Y:S02]  /*f480*/  FMUL.FTZ R0, R8, c[0x0][0x2d0] ;  /* 0x0000b40008007a20 */ /* 0x002fe40000410000 */
[----:B----4-:R-:W-:Y:S02]  /*f490*/  IMAD.MOV.U32 R9, RZ, RZ, R31 ;  /* 0x000000ffff097224 */ /* 0x010fe400078e001f */
[----:B------:R-:W-:Y:S01]  /*f4a0*/  LDSM.16.MT88.4 R28, [R181+0x2000] ;  /* 0x00200000b51c783b */ /* 0x000fe20000004200 */
[----:B------:R-:W-:Y:S02]  /*f4b0*/  FSEL R0, R0, RZ, P0 ;  /* 0x000000ff00007208 */ /* 0x000fe40000000000 */
[----:B------:R-:W-:Y:S02]  /*f4c0*/  F2FP.PACK_AB R4, R9, R10 ;  /* 0x0000000a0904723e */ /* 0x000fe400000000ff */
[----:B--2---:R-:W-:Y:S01]  /*f4d0*/  F2FP.PACK_AB R6, R217, R219 ;  /* 0x000000dbd906723e */ /* 0x004fe200000000ff */
[----:B------:R-:W-:-:S04]  /*f4e0*/  FFMA.FTZ R3, R11, c[0x0][0x2d0], -R0 ;  /* 0x0000b4000b037a23 */ /* 0x000fc80000010800 */
[----:B------:R1:W-:Y:S02]  /*f4f0*/  MUFU.EX2 R220, R3 ;  /* 0x0000000300dc7308 */ /* 0x0003e40000000800 */
[----:B-1----:R-:W-:-:S06]  /*f500*/  FFMA.FTZ R3, R12, c[0x0][0x2d0], -R0 ;  /* 0x0000b4000c037a23 */ /* 0x002fcc0000010800 */
[----:B------:R1:W2:Y:S02]  /*f510*/  MUFU.EX2 R11, R3 ;  /* 0x00000003000b7308 */ /* 0x0002a40000000800 */
[--C-:B-1----:R-:W-:Y:S01]  /*f520*/  FFMA.FTZ R3, R13, c[0x0][0x2d0], -R0.reuse ;  /* 0x0000b4000d037a23 */ /* 0x102fe20000010800 */
[----:B--2---:R-:W-:Y:S01]  /*f530*/  F2FP.PACK_AB R5, R11, R220 ;  /* 0x000000dc0b05723e */ /* 0x004fe200000000ff */
[----:B------:R-:W1:Y:S04]  /*f540*/  LDSM.16.MT88.4 R12, [R185] ;  /* 0x00000000b90c783b */ /* 0x000e680000004200 */
[----:B------:R2:W-:Y:S02]  /*f550*/  MUFU.EX2 R218, R3 ;  /* 0x0000000300da7308 */ /* 0x0005e40000000800 */
[----:B--2---:R-:W-:-:S02]  /*f560*/  FFMA.FTZ R3, R20, c[0x0][0x2d0], -R0 ;  /* 0x0000b40014037a23 */ /* 0x004fc40000010800 */
[----:B------:R-:W-:Y:S04]  /*f570*/  LDSM.16.MT88.4 R20, [R184] ;  /* 0x00000000b814783b */ /* 0x000fe80000004200 */
[----:B------:R-:W2:Y:S02]  /*f580*/  MUFU.EX2 R216, R3 ;  /* 0x0000000300d87308 */ /* 0x000ea40000000800 */
[----:B--2---:R-:W-:Y:S01]  /*f590*/  F2FP.PACK_AB R7, R216, R218 ;  /* 0x000000dad807723e */ /* 0x004fe200000000ff */
[----:B------:R-:W-:-:S05]  /*f5a0*/  FFMA.FTZ R3, R45, c[0x0][0x2d0], -R2 ;  /* 0x0000b4002d037a23 */ /* 0x000fca0000010802 */
[----:B------:R2:W-:Y:S01]  /*f5b0*/  MUFU.EX2 R215, R3 ;  /* 0x0000000300d77308 */ /* 0x0005e20000000800 */
[C---:B-1----:R-:W-:Y:S08]  /*f5c0*/  HMMA.16816.F32 R96, R4.reuse, R12, RZ ;  /* 0x0000000c0460723c */ /* 0x042ff000000018ff */
[----:B------:R-:W-:Y:S01]  /*f5d0*/  HMMA.16816.F32 R68, R4, R14, RZ ;  /* 0x0000000e0444723c */ /* 0x000fe200000018ff */
[----:B------:R-:W1:Y:S01]  /*f5e0*/  LDSM.16.MT88.4 R12, [R181+0x4000] ;  /* 0x00400000b50c783b */ /* 0x000e620000004200 */
[----:B--2---:R-:W-:-:S06]  /*f5f0*/  FFMA.FTZ R3, R44, c[0x0][0x2d0], -R2 ;  /* 0x0000b4002c037a23 */ /* 0x004fcc0000010802 */
[C---:B------:R-:W-:Y:S01]  /*f600*/  HMMA.16816.F32 R88, R4.reuse, R36, RZ ;  /* 0x000000240458723c */ /* 0x040fe200000018ff */
[----:B------:R2:W3:Y:S07]  /*f610*/  MUFU.EX2 R212, R3 ;  /* 0x0000000300d47308 */ /* 0x0004ee0000000800 */
[C---:B------:R-:W-:Y:S08]  /*f620*/  HMMA.16816.F32 R56, R4.reuse, R38, RZ ;  /* 0x000000260438723c */ /* 0x040ff000000018ff */
[----:B------:R-:W-:Y:S01]  /*f630*/  HMMA.16816.F32 R84, R4, R32, RZ ;  /* 0x000000200454723c */ /* 0x000fe200000018ff */
[----:B--2---:R-:W-:-:S04]  /*f640*/  FFMA.FTZ R3, R47, c[0x0][0x2d0], -R2 ;  /* 0x0000b4002f037a23 */ /* 0x004fc80000010802 */
[----:B------:R2:W-:Y:S03]  /*f650*/  MUFU.EX2 R252, R3 ;  /* 0x0000000300fc7308 */ /* 0x0005e60000000800 */
[C---:B------:R-:W-:Y:S01]  /*f660*/  HMMA.16816.F32 R36, R4.reuse, R34, RZ ;  /* 0x000000220424723c */ /* 0x040fe200000018ff */
[----:B------:R-:W4:Y:S07]  /*f670*/  LDSM.16.MT88.4 R32, [R184+0x4000] ;  /* 0x00400000b820783b */ /* 0x000f2e0000004200 */
[----:B------:R-:W-:Y:S01]  /*f680*/  HMMA.16816.F32 R112, R4, R24, RZ ;  /* 0x000000180470723c */ /* 0x000fe200000018ff */
[----:B--2---:R-:W-:-:S07]  /*f690*/  FFMA.FTZ R3, R46, c[0x0][0x2d0], -R2 ;  /* 0x0000b4002e037a23 */ /* 0x004fce0000010802 */
[C---:B------:R-:W-:Y:S01]  /*f6a0*/  HMMA.16816.F32 R76, R4.reuse, R26, RZ ;  /* 0x0000001a044c723c */ /* 0x040fe200000018ff */
[----:B------:R-:W-:Y:S01]  /*f6b0*/  LDSM.16.MT88.4 R24, [R185+0x4000] ;  /* 0x00400000b918783b */ /* 0x000fe20000004200 */
[----:B------:R2:W5:Y:S06]  /*f6c0*/  MUFU.EX2 R127, R3 ;  /* 0x00000003007f7308 */ /* 0x00056c0000000800 */
[C---:B------:R-:W-:Y:S08]  /*f6d0*/  HMMA.16816.F32 R108, R4.reuse, R16, RZ ;  /* 0x00000010046c723c */ /* 0x040ff000000018ff */
[----:B------:R-:W-:Y:S01]  /*f6e0*/  HMMA.16816.F32 R72, R4, R18, RZ ;  /* 0x000000120448723c */ /* 0x000fe200000018ff */
[----:B------:R-:W3:Y:S01]  /*f6f0*/  LDSM.16.MT88.4 R16, [R182+0x4000] ;  /* 0x00400000b610783b */ /* 0x000ee20000004200 */
[----:B--2---:R-:W-:-:S04]  /*f700*/  FFMA.FTZ R3, R48, c[0x0][0x2d0], -R0 ;  /* 0x0000b40030037a23 */ /* 0x004fc80000010800 */
[----:B------:R2:W-:Y:S02]  /*f710*/  MUFU.EX2 R248, R3 ;  /* 0x0000000300f87308 */ /* 0x0005e40000000800 */
[C---:B-1----:R-:W-:Y:S08]  /*f720*/  HMMA.16816.F32 R116, R4.reuse, R12, RZ ;  /* 0x0000000c0474723c */ /* 0x042ff000000018ff */
[----:B------:R-:W-:Y:S01]  /*f730*/  HMMA.16816.F32 R44, R4, R14, RZ ;  /* 0x0000000e042c723c */ /* 0x000fe200000018ff */
[----:B------:R-:W1:Y:S01]  /*f740*/  LDSM.16.MT88.4 R12, [R182+0x800] ;  /* 0x00080000b60c783b */ /* 0x000e620000004200 */
[----:B--2---:R-:W-:-:S06]  /*f750*/  FFMA.FTZ R3, R51, c[0x0][0x2d0], -R0 ;  /* 0x0000b40033037a23 */ /* 0x004fcc0000010800 */
[C---:B------:R-:W-:Y:S01]  /*f760*/  HMMA.16816.F32 R52, R4.reuse, R20, RZ ;  /* 0x000000140434723c */ /* 0x040fe200000018ff */
[----:B------:R2:W1:Y:S07]  /*f770*/  MUFU.EX2 R251, R3 ;  /* 0x0000000300fb7308 */ /* 0x00046e0000000800 */
[C---:B------:R-:W-:Y:S01]  /*f780*/  HMMA.16816.F32 R64, R4.reuse, R22, RZ ;  /* 0x000000160440723c */ /* 0x040fe200000018ff */
[----:B------:R-:W1:Y:S07]  /*f790*/  LDSM.16.MT88.4 R20, [R181+0x800] ;  /* 0x00080000b514783b */ /* 0x000e6e0000004200 */
[----:B------:R-:W-:Y:S01]  /*f7a0*/  HMMA.16816.F32 R80, R4, R40, RZ ;  /* 0x000000280450723c */ /* 0x000fe200000018ff */
[----:B--2---:R-:W-:-:S04]  /*f7b0*/  FFMA.FTZ R3, R49, c[0x0][0x2d0], -R0 ;  /* 0x0000b40031037a23 */ /* 0x004fc80000010800 */
[----:B------:R2:W-:Y:S03]  /*f7c0*/  MUFU.EX2 R246, R3 ;  /* 0x0000000300f67308 */ /* 0x0005e60000000800 */
[C---:B----4-:R-:W-:Y:S08]  /*f7d0*/  HMMA.16816.F32 R148, R4.reuse, R32, RZ ;  /* 0x000000200494723c */ /* 0x050ff000000018ff */
[----:B------:R-:W-:Y:S01]  /*f7e0*/  HMMA.16816.F32 R92, R4, R28, RZ ;  /* 0x0000001c045c723c */ /* 0x000fe200000018ff */
[----:B--2---:R-:W-:-:S07]  /*f7f0*/  FFMA.FTZ R3, R50, c[0x0][0x2d0], -R0 ;  /* 0x0000b40032037a23 */ /* 0x004fce0000010800 */
[C---:B------:R-:W-:Y:S01]  /*f800*/  HMMA.16816.F32 R60, R4.reuse, R30, RZ ;  /* 0x0000001e043c723c */ /* 0x040fe200000018ff */
[----:B------:R-:W-:Y:S01]  /*f810*/  LDSM.16.MT88.4 R28, [R184+0x800] ;  /* 0x00080000b81c783b */ /* 0x000fe20000004200 */
[----:B------:R2:W4:Y:S06]  /*f820*/  MUFU.EX2 R250, R3 ;  /* 0x0000000300fa7308 */ /* 0x00052c0000000800 */
[C---:B------:R-:W-:Y:S08]  /*f830*/  HMMA.16816.F32 R40, R4.reuse, R42, RZ ;  /* 0x0000002a0428723c */ /* 0x040ff000000018ff */
[----:B---3--:R-:W-:Y:S01]  /*f840*/  HMMA.16816.F32 R128, R4, R16, RZ ;  /* 0x000000100480723c */ /* 0x008fe200000018ff */
[----:B--2---:R-:W-:-:S04]  /*f850*/  FFMA.FTZ R3, R103, c[0x0][0x2d0], -R2 ;  /* 0x0000b40067037a23 */ /* 0x004fc80000010802 */
[----:B------:R2:W-:Y:S03]  /*f860*/  MUFU.EX2 R234, R3 ;  /* 0x0000000300ea7308 */ /* 0x0005e60000000800 */
[C---:B------:R-:W-:Y:S01]  /*f870*/  HMMA.16816.F32 R132, R4.reuse, R18, RZ ;  /* 0x000000120484723c */ /* 0x040fe200000018ff */
[----:B------:R-:W-:Y:S07]  /*f880*/  LDSM.16.MT88.4 R16, [R181+0x2800] ;  /* 0x00280000b510783b */ /* 0x000fee0000004200 */
[----:B------:R-:W-:Y:S01]  /*f890*/  HMMA.16816.F32 R136, R4, R24, RZ ;  /* 0x000000180488723c */ /* 0x000fe200000018ff */
[----:B--2---:R-:W-:-:S07]  /*f8a0*/  FFMA.FTZ R3, R104, c[0x0][0x2d0], -R2 ;  /* 0x0000b40068037a23 */ /* 0x004fce0000010802 */
[C---:B------:R-:W-:Y:S01]  /*f8b0*/  HMMA.16816.F32 R144, R4.reuse, R26, RZ ;  /* 0x0000001a0490723c */ /* 0x040fe200000018ff */
[----:B------:R-:W2:Y:S01]  /*f8c0*/  LDSM.16.MT88.4 R24, [R185+0x800] ;  /* 0x00080000b918783b */ /* 0x000ea20000004200 */
[----:B------:R3:W1:Y:S06]  /*f8d0*/  MUFU.EX2 R222, R3 ;  /* 0x0000000300de7308 */ /* 0x00066c0000000800 */
[----:B------:R-:W-:Y:S07]  /*f8e0*/  HMMA.16816.F32 R32, R4, R34, RZ ;  /* 0x000000220420723c */ /* 0x000fee00000018ff */
[----:B------:R-:W-:-:S02]  /*f8f0*/  F2FP.PACK_AB R4, R212, R215 ;  /* 0x000000d7d404723e */ /* 0x000fc400000000ff */
[----:B-----5:R-:W-:Y:S01]  /*f900*/  F2FP.PACK_AB R6, R127, R252 ;  /* 0x000000fc7f06723e */ /* 0x020fe200000000ff */
[----:B---3--:R-:W-:Y:S01]  /*f910*/  FFMA.FTZ R3, R120, c[0x0][0x2d0], -R2 ;  /* 0x0000b40078037a23 */ /* 0x008fe20000010802 */
[----:B-1----:R-:W-:Y:S01]  /*f920*/  F2FP.PACK_AB R5, R251, R248 ;  /* 0x000000f8fb05723e */ /* 0x002fe200000000ff */
[----:B------:R-:W-:Y:S01]  /*f930*/  IMAD.MOV.U32 R120, RZ, RZ, R220 ;  /* 0x000000ffff787224 */ /* 0x000fe200078e00dc */
[----:B----4-:R-:W-:Y:S01]  /*f940*/  F2FP.PACK_AB R7, R250, R246 ;  /* 0x000000f6fa07723e */ /* 0x010fe200000000ff */
[----:B------:R1:W-:Y:S06]  /*f950*/  MUFU.EX2 R221, R3 ;  /* 0x0000000300dd7308 */ /* 0x0003ec0000000800 */
[C---:B------:R-:W-:Y:S08]  /*f960*/  HMMA.16816.F32 R176, R4.reuse, R12, R108 ;  /* 0x0000000c04b0723c */ /* 0x040ff0000000186c */
[----:B------:R-:W-:Y:S01]  /*f970*/  HMMA.16816.F32 R156, R4, R14, R72 ;  /* 0x0000000e049c723c */ /* 0x000fe20000001848 */
[----:B------:R-:W3:Y:S01]  /*f980*/  LDSM.16.MT88.4 R12, [R182+0x2800] ;  /* 0x00280000b60c783b */ /* 0x000ee20000004200 */
[----:B-1----:R-:W-:-:S02]  /*f990*/  FFMA.FTZ R3, R121, c[0x0][0x2d0], -R2 ;  /* 0x0000b40079037a23 */ /* 0x002fc40000010802 */
[----:B------:R-:W-:Y:S02]  /*f9a0*/  IMAD.MOV.U32 R121, RZ, RZ, R215 ;  /* 0x000000ffff797224 */ /* 0x000fe400078e00d7 */
[----:B------:R1:W4:Y:S02]  /*f9b0*/  MUFU.EX2 R220, R3 ;  /* 0x0000000300dc7308 */ /* 0x0003240000000800 */
[C---:B------:R-:W-:Y:S08]  /*f9c0*/  HMMA.16816.F32 R208, R4.reuse, R20, R112 ;  /* 0x0000001404d0723c */ /* 0x040ff00000001870 */
[----:B------:R-:W-:Y:S01]  /*f9d0*/  HMMA.16816.F32 R160, R4, R22, R76 ;  /* 0x0000001604a0723c */ /* 0x000fe2000000184c */
[----:B------:R-:W5:Y:S01]  /*f9e0*/  LDSM.16.MT88.4 R20, [R185+0x2800] ;  /* 0x00280000b914783b */ /* 0x000f620000004200 */
[----:B-1----:R-:W-:-:S06]  /*f9f0*/  FFMA.FTZ R3, R123, c[0x0][0x2d0], -R0 ;  /* 0x0000b4007b037a23 */ /* 0x002fcc0000010800 */
[C---:B--2---:R-:W-:Y:S01]  /*fa00*/  HMMA.16816.F32 R172, R4.reuse, R24, R96 ;  /* 0x0000001804ac723c */ /* 0x044fe20000001860 */
[----:B------:R-:W-:Y:S01]  /*fa10*/  IMAD.MOV.U32 R123, RZ, RZ, R212 ;  /* 0x000000ffff7b7224 */ /* 0x000fe200078e00d4 */
[----:B------:R1:W-:Y:S06]  /*fa20*/  MUFU.EX2 R215, R3 ;  /* 0x0000000300d77308 */ /* 0x0003ec0000000800 */
[C---:B------:R-:W-:Y:S01]  /*fa30*/  HMMA.16816.F32 R152, R4.reuse, R26, R68 ;  /* 0x0000001a0498723c */ /* 0x040fe20000001844 */
[----:B------:R-:W2:Y:S07]  /*fa40*/  LDSM.16.MT88.4 R24, [R184+0x2800] ;  /* 0x00280000b818783b */ /* 0x000eae0000004200 */
[----:B------:R-:W-:Y:S01]  /*fa50*/  HMMA.16816.F32 R164, R4, R16, R92 ;  /* 0x0000001004a4723c */ /* 0x000fe2000000185c */
[----:B-1----:R-:W-:-:S04]  /*fa60*/  FFMA.FTZ R3, R124, c[0x0][0x2d0], -R0 ;  /* 0x0000b4007c037a23 */ /* 0x002fc80000010800 */
[----:B------:R1:W1:Y:S03]  /*fa70*/  MUFU.EX2 R212, R3 ;  /* 0x0000000300d47308 */ /* 0x0002660000000800 */
[C---:B------:R-:W-:Y:S01]  /*fa80*/  HMMA.16816.F32 R112, R4.reuse, R18, R60 ;  /* 0x000000120470723c */ /* 0x040fe2000000183c */
[----:B------:R-:W2:Y:S07]  /*fa90*/  LDSM.16.MT88.4 R16, [R181+0x4800] ;  /* 0x00480000b510783b */ /* 0x000eae0000004200 */
[----:B---3--:R-:W-:Y:S01]  /*faa0*/  HMMA.16816.F32 R108, R4, R12, R88 ;  /* 0x0000000c046c723c */ /* 0x008fe20000001858 */
[----:B-1----:R-:W-:-:S07]  /*fab0*/  FFMA.FTZ R3, R122, c[0x0][0x2d0], -R0 ;  /* 0x0000b4007a037a23 */ /* 0x002fce0000010800 */
[C---:B------:R-:W-:Y:S01]  /*fac0*/  HMMA.16816.F32 R96, R4.reuse, R14, R56 ;  /* 0x0000000e0460723c */ /* 0x040fe20000001838 */
[----:B------:R-:W1:Y:S01]  /*fad0*/  LDSM.16.MT88.4 R12, [R182+0x4800] ;  /* 0x00480000b60c783b */ /* 0x000e620000004200 */
[----:B------:R3:W-:Y:S06]  /*fae0*/  MUFU.EX2 R104, R3 ;  /* 0x0000000300687308 */ /* 0x0007ec0000000800 */
[C---:B-----5:R-:W-:Y:S08]  /*faf0*/  HMMA.16816.F32 R92, R4.reuse, R20, R84 ;  /* 0x00000014045c723c */ /* 0x060ff00000001854 */
[----:B------:R-:W-:Y:S01]  /*fb00*/  HMMA.16816.F32 R60, R4, R22, R36 ;  /* 0x00000016043c723c */ /* 0x000fe20000001824 */
[----:B------:R-:W5:Y:S01]  /*fb10*/  LDSM.16.MT88.4 R20, [R185+0x4800] ;  /* 0x00480000b914783b */ /* 0x000f620000004200 */
[----:B---3--:R-:W-:-:S04]  /*fb20*/  FFMA.FTZ R3, R125, c[0x0][0x2d0], -R0 ;  /* 0x0000b4007d037a23 */ /* 0x008fc80000010800 */
[----:B------:R3:W1:Y:S02]  /*fb30*/  MUFU.EX2 R103, R3 ;  /* 0x0000000300677308 */ /* 0x0006640000000800 */
[C---:B------:R-:W-:Y:S08]  /*fb40*/  HMMA.16816.F32 R168, R4.reuse, R28, R52 ;  /* 0x0000001c04a8723c */ /* 0x040ff00000001834 */
[----:B------:R-:W-:Y:S01]  /*fb50*/  HMMA.16816.F32 R204, R4, R30, R64 ;  /* 0x0000001e04cc723c */ /* 0x000fe20000001840 */
[----:B------:R-:W4:Y:S01]  /*fb60*/  LDSM.16.MT88.4 R28, [R184+0x4800] ;  /* 0x00480000b81c783b */ /* 0x000f220000004200 */
[----:B---3--:R-:W-:-:S06]  /*fb70*/  FFMA.FTZ R3, R235, c[0x0][0x2d0], -R2 ;  /* 0x0000b400eb037a23 */ /* 0x008fcc0000010802 */
[----:B--2---:R-:W-:Y:S01]  /*fb80*/  HMMA.16816.F32 R56, R4, R26, R40 ;  /* 0x0000001a0438723c */ /* 0x004fe20000001828 */
[----:B------:R-:W-:-:S07]  /*fb90*/  IMAD.MOV.U32 R235, RZ, RZ, R121 ;  /* 0x000000ffffeb7224 */ /* 0x000fce00078e0079 */
[C---:B------:R-:W-:Y:S08]  /*fba0*/  HMMA.16816.F32 R52, R4.reuse, R18, R44 ;  /* 0x000000120434723c */ /* 0x040ff0000000182c */
[C---:B-1----:R-:W-:Y:S07]  /*fbb0*/  HMMA.16816.F32 R44, R4.reuse, R12, R128 ;  /* 0x0000000c042c723c */ /* 0x042fee0000001880 */
[----:B------:R-:W-:Y:S01]  /*fbc0*/  IMAD.MOV.U32 R131, RZ, RZ, R219 ;  /* 0x000000ffff837224 */ /* 0x000fe200078e00db */
[----:B------:R-:W-:Y:S01]  /*fbd0*/  HMMA.16816.F32 R40, R4, R14, R132 ;  /* 0x0000000e0428723c */ /* 0x000fe20000001884 */
[----:B------:R-:W1:Y:S01]  /*fbe0*/  LDSM.16.MT88.4 R12, [R181+0x1000] ;  /* 0x00100000b50c783b */ /* 0x000e620000004200 */
[----:B------:R-:W-:-:S02]  /*fbf0*/  IMAD.MOV.U32 R130, RZ, RZ, R218 ;  /* 0x000000ffff827224 */ /* 0x000fc400078e00da */
[----:B------:R-:W-:Y:S02]  /*fc00*/  IMAD.MOV.U32 R129, RZ, RZ, R217 ;  /* 0x000000ffff817224 */ /* 0x000fe400078e00d9 */
[----:B------:R-:W-:Y:S02]  /*fc10*/  IMAD.MOV.U32 R128, RZ, RZ, R216 ;  /* 0x000000ffff807224 */ /* 0x000fe400078e00d8 */
[C---:B-----5:R-:W-:Y:S07]  /*fc20*/  HMMA.16816.F32 R36, R4.reuse, R20, R136 ;  /* 0x000000140424723c */ /* 0x060fee0000001888 */
[----:B------:R-:W-:Y:S01]  /*fc30*/  IMAD.MOV.U32 R139, RZ, RZ, R127 ;  /* 0x000000ffff8b7224 */ /* 0x000fe200078e007f */
[----:B------:R-:W-:Y:S01]  /*fc40*/  HMMA.16816.F32 R64, R4, R22, R144 ;  /* 0x000000160440723c */ /* 0x000fe20000001890 */
[----:B------:R-:W2:Y:S01]  /*fc50*/  LDSM.16.MT88.4 R20, [R182+0x1000] ;  /* 0x00100000b614783b */ /* 0x000ea20000004200 */
[----:B------:R-:W-:-:S06]  /*fc60*/  IMAD.MOV.U32 R138, RZ, RZ, R126 ;  /* 0x000000ffff8a7224 */ /* 0x000fcc00078e007e */
[C---:B------:R-:W-:Y:S01]  /*fc70*/  HMMA.16816.F32 R48, R4.reuse, R24, R80 ;  /* 0x000000180430723c */ /* 0x040fe20000001850 */
[----:B------:R-:W3:Y:S07]  /*fc80*/  LDSM.16.MT88.4 R24, [R185+0x1000] ;  /* 0x00100000b918783b */ /* 0x000eee0000004200 */
[C---:B------:R-:W-:Y:S01]  /*fc90*/  HMMA.16816.F32 R68, R4.reuse, R16, R116 ;  /* 0x000000100444723c */ /* 0x040fe20000001874 */
[----:B------:R-:W-:Y:S07]  /*fca0*/  LDSM.16.MT88.4 R16, [R181+0x3000] ;  /* 0x00300000b510783b */ /* 0x000fee0000004200 */
[C---:B----4-:R-:W-:Y:S08]  /*fcb0*/  HMMA.16816.F32 R76, R4.reuse, R28, R148 ;  /* 0x0000001c044c723c */ /* 0x050ff00000001894 */
[----:B------:R-:W-:Y:S01]  /*fcc0*/  HMMA.16816.F32 R72, R4, R30, R32 ;  /* 0x0000001e0448723c */ /* 0x000fe20000001820 */
[----:B------:R-:W-:Y:S04]  /*fcd0*/  LDSM.16.MT88.4 R28, [R184+0x3000] ;  /* 0x00300000b81c783b */ /* 0x000fe80000004200 */
[----:B------:R-:W4:Y:S02]  /*fce0*/  LDSM.16.MT88.4 R32, [R184+0x1000] ;  /* 0x00100000b820783b */ /* 0x000f240000004200 */
        /* <DEDUP_REMOVED lines=10> */
[C---:B---3--:R-:W-:Y:S08]  /*fd90*/  HMMA.16816.F32 R124, R4.reuse, R24, R172 ;  /* 0x00000018047c723c */ /* 0x048ff000000018ac */
[C---:B------:R-:W-:Y:S01]  /*fda0*/  HMMA.16816.F32 R88, R4.reuse, R26, R152 ;  /* 0x0000001a0458723c */ /* 0x040fe20000001898 */
[----:B------:R-:W3:Y:S07]  /*fdb0*/  LDSM.16.MT88.4 R24, [R181+0x5000] ;  /* 0x00500000b518783b */ /* 0x000eee0000004200 */
[C---:B----4-:R-:W-:Y:S08]  /*fdc0*/  HMMA.16816.F32 R132, R4.reuse, R32, R168 ;  /* 0x000000200484723c */ /* 0x050ff000000018a8 */
[C---:B-1----:R-:W-:Y:S08]  /*fdd0*/  HMMA.16816.F32 R208, R4.reuse, R12, R108 ;  /* 0x0000000c04d0723c */ /* 0x042ff0000000186c */
[C---:B------:R-:W-:Y:S01]  /*fde0*/  HMMA.16816.F32 R176, R4.reuse, R14, R96 ;  /* 0x0000000e04b0723c */ /* 0x040fe20000001860 */
[----:B------:R-:W1:Y:S07]  /*fdf0*/  LDSM.16.MT88.4 R12, [R182+0x5000] ;  /* 0x00500000b60c783b */ /* 0x000e6e0000004200 */
[C---:B--2---:R-:W-:Y:S08]  /*fe00*/  HMMA.16816.F32 R172, R4.reuse, R22, R60 ;  /* 0x0000001604ac723c */ /* 0x044ff0000000183c */
[C---:B------:R-:W-:Y:S01]  /*fe10*/  HMMA.16816.F32 R60, R4.reuse, R28, R48 ;  /* 0x0000001c043c723c */ /* 0x040fe20000001830 */
[----:B------:R2:W-:Y:S01]  /*fe20*/  MUFU.EX2 R28, R3 ;  /* 0x00000003001c7308 */ /* 0x0005e20000000800 */
[----:B------:R-:W-:Y:S05]  /*fe30*/  LDSM.16.MT88.4 R48, [R182+0x3800] ;  /* 0x00380000b630783b */ /* 0x000fea0000004200 */
[----:B------:R-:W-:Y:S01]  /*fe40*/  IMAD.MOV.U32 R29, RZ, RZ, R138 ;  /* 0x000000ffff1d7224 */ /* 0x000fe200078e008a */
[C---:B---3--:R-:W-:Y:S08]  /*fe50*/  HMMA.16816.F32 R68, R4.reuse, R24, R68 ;  /* 0x000000180444723c */ /* 0x048ff00000001844 */
[----:B------:R-:W-:Y:S01]  /*fe60*/  HMMA.16816.F32 R168, R4, R16, R164 ;  /* 0x0000001004a8723c */ /* 0x000fe200000018a4 */
[----:B--2---:R-:W-:-:S02]  /*fe70*/  FFMA.FTZ R3, R237, c[0x0][0x2d0], -R2 ;  /* 0x0000b400ed037a23 */ /* 0x004fc40000010802 */
[----:B------:R-:W-:Y:S02]  /*fe80*/  IMAD.MOV.U32 R237, RZ, RZ, R128 ;  /* 0x000000ffffed7224 */ /* 0x000fe400078e0080 */
[----:B------:R2:W3:Y:S03]  /*fe90*/  MUFU.EX2 R25, R3 ;  /* 0x0000000300197308 */ /* 0x0004e60000000800 */
[C---:B------:R-:W-:Y:S01]  /*fea0*/  HMMA.16816.F32 R164, R4.reuse, R20, R92 ;  /* 0x0000001404a4723c */ /* 0x040fe2000000185c */
[----:B------:R-:W4:Y:S07]  /*feb0*/  LDSM.16.MT88.4 R20, [R184+0x5000] ;  /* 0x00500000b814783b */ /* 0x000f2e0000004200 */
[----:B------:R-:W-:Y:S01]  /*fec0*/  HMMA.16816.F32 R32, R4, R34, R204 ;  /* 0x000000220420723c */ /* 0x000fe200000018cc */
[--C-:B--2---:R-:W-:Y:S01]  /*fed0*/  FFMA.FTZ R3, R238, c[0x0][0x2d0], -R2.reuse ;  /* 0x0000b400ee037a23 */ /* 0x104fe20000010802 */
[----:B---3--:R-:W-:Y:S01]  /*fee0*/  F2FP.PACK_AB R96, R25, R28 ;  /* 0x0000001c1960723e */ /* 0x008fe200000000ff */
[----:B------:R-:W-:-:S05]  /*fef0*/  FFMA.FTZ R2, R239, c[0x0][0x2d0], -R2 ;  /* 0x0000b400ef027a23 */ /* 0x000fca0000010802 */
[----:B------:R-:W-:Y:S01]  /*ff00*/  HMMA.16816.F32 R92, R4, R26, R52 ;  /* 0x0000001a045c723c */ /* 0x000fe20000001834 */
[----:B------:R-:W-:Y:S01]  /*ff10*/  IMAD.MOV.U32 R238, RZ, RZ, R131 ;  /* 0x000000ffffee7224 */ /* 0x000fe200078e0083 */
[----:B------:R2:W-:Y:S01]  /*ff20*/  MUFU.EX2 R24, R3 ;  /* 0x0000000300187308 */ /* 0x0005e20000000800 */
[----:B------:R-:W-:-:S04]  /*ff30*/  IMAD.MOV.U32 R239, RZ, RZ, R11 ;  /* 0x000000ffffef7224 */ /* 0x000fc800078e000b */
[----:B------:R-:W-:Y:S01]  /*ff40*/  IMAD.MOV.U32 R27, RZ, RZ, R129 ;  /* 0x000000ffff1b7224 */ /* 0x000fe200078e0081 */
[C---:B------:R-:W-:Y:S01]  /*ff50*/  HMMA.16816.F32 R204, R4.reuse, R18, R112 ;  /* 0x0000001204cc723c */ /* 0x040fe20000001870 */
[----:B------:R-:W-:Y:S01]  /*ff60*/  IMAD.MOV.U32 R26, RZ, RZ, R130 ;  /* 0x000000ffff1a7224 */ /* 0x000fe200078e0082 */
[----:B------:R-:W3:Y:S04]  /*ff70*/  LDSM.16.MT88.4 R16, [R185+0x5000] ;  /* 0x00500000b910783b */ /* 0x000ee80000004200 */
[----:B------:R-:W5:Y:S02]  /*ff80*/  LDSM.16.MT88.4 R112, [R181+0x1800] ;  /* 0x00180000b570783b */ /* 0x000f640000004200 */
[----:B-1----:R-:W-:Y:S01]  /*ff90*/  HMMA.16816.F32 R148, R4, R12, R44 ;  /* 0x0000000c0494723c */ /* 0x002fe2000000182c */
[----:B------:R1:W1:Y:S01]  /*ffa0*/  MUFU.EX2 R13, R2 ;  /* 0x00000002000d7308 */ /* 0x0002620000000800 */
[----:B------:R-:W5:Y:S01]  /*ffb0*/  LDSM.16.MT88.4 R128, [R185+0x1800] ;  /* 0x00180000b980783b */ /* 0x000f620000004200 */
[----:B--2---:R-:W-:-:S05]  /*ffc0*/  IMAD.MOV.U32 R3, RZ, RZ, R120 ;  /* 0x000000ffff037224 */ /* 0x004fca00078e0078 */
[C---:B------:R-:W-:Y:S01]  /*ffd0*/  HMMA.16816.F32 R144, R4.reuse, R14, R40 ;  /* 0x0000000e0490723c */ /* 0x040fe20000001828 */
[----:B------:R-:W-:Y:S06]  /*ffe0*/  LDSM.16.MT88.4 R40, [R181+0x3800] ;  /* 0x00380000b528783b */ /* 0x000fec0000004200 */
[----:B------:R-:W-:Y:S01]  /*fff0*/  IMAD.MOV.U32 R15, RZ, RZ, R10 ;  /* 0x000000ffff0f7224 */ /* 0x000fe200078e000a */
[C---:B------:R-:W-:Y:S01]  /*10000*/  HMMA.16816.F32 R160, R4.reuse, R30, R56 ;  /* 0x0000001e04a0723c */ /* 0x040fe20000001838 */
[----:B-1----:R-:W-:Y:S01]  /*10010*/  FFMA.FTZ R2, R240, c[0x0][0x2d0], -R0 ;  /* 0x0000b400f0027a23 */ /* 0x002fe20000010800 */
[----:B------:R-:W-:Y:S01]  /*10020*/  F2FP.PACK_AB R98, R13, R24 ;  /* 0x000000180d62723e */ /* 0x000fe200000000ff */
[----:B------:R-:W-:Y:S01]  /*10030*/  IMAD.MOV.U32 R14, RZ, RZ, R9 ;  /* 0x000000ffff0e7224 */ /* 0x000fe200078e0009 */
[----:B------:R-:W-:Y:S01]  /*10040*/  LDSM.16.MT88.4 R56, [R185+0x3800] ;  /* 0x00380000b938783b */ /* 0x000fe20000004200 */
[----:B------:R1:W-:Y:S02]  /*10050*/  MUFU.EX2 R12, R2 ;  /* 0x00000002000c7308 */ /* 0x0003e40000000800 */
[----:B------:R-:W-:Y:S01]  /*10060*/  IMAD.MOV.U32 R30, RZ, RZ, R123 ;  /* 0x000000ffff1e7224 */ /* 0x000fe200078e007b */
[----:B----4-:R-:W-:Y:S01]  /*10070*/  HMMA.16816.F32 R156, R4, R20, R76 ;  /* 0x00000014049c723c */ /* 0x010fe2000000184c */
[----:B------:R-:W2:Y:S01]  /*10080*/  LDSM.16.MT88.4 R120, [R182+0x1800] ;  /* 0x00180000b678783b */ /* 0x000ea20000004200 */
[----:B------:R-:W-:-:S03]  /*10090*/  IMAD.MOV.U32 R31, RZ, RZ, R139 ;  /* 0x000000ffff1f7224 */ /* 0x000fc600078e008b */
[----:B------:R-:W-:Y:S03]  /*100a0*/  LDSM.16.MT88.4 R136, [R184+0x1800] ;  /* 0x00180000b888783b */ /* 0x000fe60000004200 */
[----:B------:R-:W-:Y:S01]  /*100b0*/  HMMA.16816.F32 R20, R4, R22, R72 ;  /* 0x000000160414723c */ /* 0x000fe20000001848 */
[----:B------:R-:W4:Y:S01]  /*100c0*/  LDSM.16.MT88.4 R72, [R181+0x5800] ;  /* 0x00580000b548783b */ /* 0x000f220000004200 */
[----:B-1----:R-:W-:-:S06]  /*100d0*/  FFMA.FTZ R2, R241, c[0x0][0x2d0], -R0 ;  /* 0x0000b400f1027a23 */ /* 0x002fcc0000010800 */
[C---:B---3--:R-:W-:Y:S01]  /*100e0*/  HMMA.16816.F32 R152, R4.reuse, R16, R36 ;  /* 0x000000100498723c */ /* 0x048fe20000001824 */
[----:B------:R1:W3:Y:S07]  /*100f0*/  MUFU.EX2 R11, R2 ;  /* 0x00000002000b7308 */ /* 0x0002ee0000000800 */
[----:B------:R-:W-:Y:S01]  /*10100*/  HMMA.16816.F32 R16, R4, R18, R64 ;  /* 0x000000120410723c */ /* 0x000fe20000001840 */
[----:B------:R-:W2:Y:S04]  /*10110*/  LDSM.16.MT88.4 R64, [R184+0x3800] ;  /* 0x00380000b840783b */ /* 0x000ea80000004200 */
[----:B------:R-:W-:Y:S01]  /*10120*/  LDSM.16.MT88.4 R4, [R184+0x5800] ;  /* 0x00580000b804783b */ /* 0x000fe20000004200 */
[--C-:B-1----:R-:W-:Y:S01]  /*10130*/  FFMA.FTZ R2, R242, c[0x0][0x2d0], -R0.reuse ;  /* 0x0000b400f2027a23 */ /* 0x102fe20000010800 */
[----:B---3--:R-:W-:Y:S01]  /*10140*/  F2FP.PACK_AB R97, R11, R12 ;  /* 0x0000000c0b61723e */ /* 0x008fe200000000ff */
[----:B------:R-:W-:-:S02]  /*10150*/  FFMA.FTZ R0, R243, c[0x0][0x2d0], -R0 ;  /* 0x0000b400f3007a23 */ /* 0x000fc40000010800 */
[----:B------:R1:W-:Y:S08]  /*10160*/  MUFU.EX2 R10, R2 ;  /* 0x00000002000a7308 */ /* 0x0003f00000000800 */
[----:B------:R3:W3:Y:S01]  /*10170*/  MUFU.EX2 R9, R0 ;  /* 0x0000000000097308 */ /* 0x0006e20000000800 */
[----:B-1----:R-:W-:-:S04]  /*10180*/  FADD.FTZ R2, R15, R14 ;  /* 0x0000000e0f027221 */ /* 0x002fc80000010000 */
[----:B------:R-:W-:Y:S02]  /*10190*/  FADD.FTZ R2, R238, R2 ;  /* 0x00000002ee027221 */ /* 0x000fe40000010000 */
[----:B---3--:R-:W-:Y:S01]  /*101a0*/  FADD.FTZ R0, R3, R239 ;  /* 0x000000ef03007221 */ /* 0x008fe20000010000 */
[----:B------:R-:W-:Y:S01]  /*101b0*/  F2FP.PACK_AB R99, R9, R10 ;  /* 0x0000000a0963723e */ /* 0x000fe200000000ff */
[----:B------:R-:W-:Y:S02]  /*101c0*/  FADD.FTZ R2, R27, R2 ;  /* 0x000000021b027221 */ /* 0x000fe40000010000 */
[----:B------:R-:W-:Y:S02]  /*101d0*/  FADD.FTZ R0, R26, R0 ;  /* 0x000000001a007221 */ /* 0x000fe40000010000 */
[----:B------:R-:W-:Y:S02]  /*101e0*/  FADD.FTZ R2, R235, R2 ;  /* 0x00000002eb027221 */ /* 0x000fe40000010000 */
[----:B------:R-:W-:Y:S01]  /*101f0*/  FADD.FTZ R0, R237, R0 ;  /* 0x00000000ed007221 */ /* 0x000fe20000010000 */
[----:B-----5:R-:W-:Y:S01]  /*10200*/  HMMA.16816.F32 R108, R96, R112, R216 ;  /* 0x00000070606c723c */ /* 0x020fe200000018d8 */
[----:B------:R-:W-:-:S02]  /*10210*/  FADD.FTZ R2, R30, R2 ;  /* 0x000000021e027221 */ /* 0x000fc40000010000 */
[----:B------:R-:W-:Y:S02]  /*10220*/  FADD.FTZ R0, R248, R0 ;  /* 0x00000000f8007221 */ /* 0x000fe40000010000 */
[----:B------:R-:W-:Y:S02]  /*10230*/  FADD.FTZ R2, R252, R2 ;  /* 0x00000002fc027221 */ /* 0x000fe40000010000 */
[----:B------:R-:W-:Y:S01]  /*10240*/  FADD.FTZ R0, R251, R0 ;  /* 0x00000000fb007221 */ /* 0x000fe20000010000 */
[----:B------:R-:W-:Y:S01]  /*10250*/  HMMA.16816.F32 R124, R96, R128, R124 ;  /* 0x00000080607c723c */ /* 0x000fe2000000187c */
[----:B------:R-:W-:Y:S02]  /*10260*/  FADD.FTZ R2, R31, R2 ;  /* 0x000000021f027221 */ /* 0x000fe40000010000 */
[----:B------:R-:W-:Y:S02]  /*10270*/  FADD.FTZ R0, R246, R0 ;  /* 0x00000000f6007221 */ /* 0x000fe40000010000 */
[----:B------:R-:W-:-:S02]  /*10280*/  FADD.FTZ R2, R234, R2 ;  /* 0x00000002ea027221 */ /* 0x000fc40000010000 */
[----:B------:R-:W-:Y:S01]  /*10290*/  FADD.FTZ R0, R250, R0 ;  /* 0x00000000fa007221 */ /* 0x000fe20000010000 */
[C---:B------:R-:W-:Y:S01]  /*102a0*/  HMMA.16816.F32 R112, R96.reuse, R114, R80 ;  /* 0x000000726070723c */ /* 0x040fe20000001850 */
[----:B------:R-:W1:Y:S01]  /*102b0*/  LDSM.16.MT88.4 R80, [R182+0x5800] ;  /* 0x00580000b650783b */ /* 0x000e620000004200 */
[----:B------:R-:W-:Y:S02]  /*102c0*/  FADD.FTZ R2, R222, R2 ;  /* 0x00000002de027221 */ /* 0x000fe40000010000 */
[----:B------:R-:W-:Y:S02]  /*102d0*/  FADD.FTZ R0, R215, R0 ;  /* 0x00000000d7007221 */ /* 0x000fe40000010000 */
[----:B------:R-:W-:Y:S02]  /*102e0*/  FADD.FTZ R2, R221, R2 ;  /* 0x00000002dd027221 */ /* 0x000fe40000010000 */
[----:B------:R-:W-:Y:S01]  /*102f0*/  HMMA.16816.F32 R128, R96, R130, R88 ;  /* 0x000000826080723c */ /* 0x000fe20000001858 */
[----:B------:R-:W3:Y:S01]  /*10300*/  LDSM.16.MT88.4 R88, [R185+0x5800] ;  /* 0x00580000b958783b */ /* 0x000ee20000004200 */
[----:B------:R-:W-:-:S02]  /*10310*/  FADD.FTZ R0, R212, R0 ;  /* 0x00000000d4007221 */ /* 0x000fc40000010000 */
[----:B------:R-:W-:Y:S02]  /*10320*/  FADD.FTZ R2, R220, R2 ;  /* 0x00000002dc027221 */ /* 0x000fe40000010000 */
[----:B------:R-:W-:Y:S02]  /*10330*/  FADD.FTZ R0, R104, R0 ;  /* 0x0000000068007221 */ /* 0x000fe40000010000 */
[----:B------:R-:W-:Y:S01]  /*10340*/  FADD.FTZ R3, R28, R2 ;  /* 0x000000021c037221 */ /* 0x000fe20000010000 */
[C---:B--2---:R-:W-:Y:S01]  /*10350*/  HMMA.16816.F32 R116, R96.reuse, R120, R116 ;  /* 0x000000786074723c */ /* 0x044fe20000001874 */
[----:B------:R-:W-:Y:S02]  /*10360*/  FADD.FTZ R0, R103, R0 ;  /* 0x0000000067007221 */ /* 0x000fe40000010000 */
[----:B------:R-:W-:Y:S02]  /*10370*/  FADD.FTZ R3, R25, R3 ;  /* 0x0000000319037221 */ /* 0x000fe40000010000 */
[----:B------:R-:W-:Y:S01]  /*10380*/  FADD.FTZ R2, R12, R0 ;  /* 0x000000000c027221 */ /* 0x000fe20000010000 */
[----:B------:R-:W-:Y:S01]  /*10390*/  IADD3 R0, R29, -0x2, RZ ;  /* 0xfffffffe1d007810 */ /* 0x000fe20007ffe0ff */
[----:B------:R-:W-:Y:S01]  /*103a0*/  FADD.FTZ R3, R24, R3 ;  /* 0x0000000318037221 */ /* 0x000fe20000010000 */
[----:B------:R-:W-:Y:S01]  /*103b0*/  HMMA.16816.F32 R120, R96, R122, R84 ;  /* 0x0000007a6078723c */ /* 0x000fe20000001854 */
[----:B------:R-:W-:Y:S01]  /*103c0*/  FADD.FTZ R2, R11, R2 ;  /* 0x000000020b027221 */ /* 0x000fe20000010000 */
[----:B------:R-:W-:Y:S01]  /*103d0*/  ISETP.GE.AND P0, PT, R0, R249, PT ;  /* 0x000000f90000720c */ /* 0x000fe20003f06270 */
[----:B------:R-:W-:-:S02]  /*103e0*/  FADD.FTZ R221, R13, R3 ;  /* 0x000000030ddd7221 */ /* 0x000fc40000010000 */
[----:B------:R-:W-:-:S03]  /*103f0*/  FADD.FTZ R2, R10, R2 ;  /* 0x000000020a027221 */ /* 0x000fc60000010000 */
[----:B----4-:R-:W-:Y:S01]  /*10400*/  HMMA.16816.F32 R68, R96, R72, R68 ;  /* 0x000000486044723c */ /* 0x010fe20000001844 */
[----:B------:R-:W-:-:S07]  /*10410*/  FADD.FTZ R222, R9, R2 ;  /* 0x0000000209de7221 */ /* 0x000fce0000010000 */
[C---:B------:R-:W-:Y:S08]  /*10420*/  HMMA.16816.F32 R132, R96.reuse, R136, R132 ;  /* 0x000000886084723c */ /* 0x040ff00000001884 */
[C---:B------:R-:W-:Y:S08]  /*10430*/  HMMA.16816.F32 R36, R96.reuse, R40, R168 ;  /* 0x000000286024723c */ /* 0x040ff000000018a8 */
[C---:B------:R-:W-:Y:S08]  /*10440*/  HMMA.16816.F32 R44, R96.reuse, R48, R208 ;  /* 0x00000030602c723c */ /* 0x040ff000000018d0 */
[C---:B------:R-:W-:Y:S08]  /*10450*/  HMMA.16816.F32 R52, R96.reuse, R56, R164 ;  /* 0x000000386034723c */ /* 0x040ff000000018a4 */
[C---:B------:R-:W-:Y:S08]  /*10460*/  HMMA.16816.F32 R60, R96.reuse, R64, R60 ;  /* 0x00000040603c723c */ /* 0x040ff0000000183c */
[C---:B------:R-:W-:Y:S08]  /*10470*/  HMMA.16816.F32 R72, R96.reuse, R74, R92 ;  /* 0x0000004a6048723c */ /* 0x040ff0000000185c */
[C---:B-1----:R-:W-:Y:S08]  /*10480*/  HMMA.16816.F32 R76, R96.reuse, R80, R148 ;  /* 0x00000050604c723c */ /* 0x042ff00000001894 */
[C---:B---3--:R-:W-:Y:S08]  /*10490*/  HMMA.16816.F32 R84, R96.reuse, R88, R152 ;  /* 0x000000586054723c */ /* 0x048ff00000001898 */
        /* <DEDUP_REMOVED lines=14> */
.L_x_240:
        /* <DEDUP_REMOVED lines=9> */
[----:B------:R-:W-:Y:S01]  /*10610*/  IADD3.X R23, RZ, R228, RZ, P0, !PT ;  /* 0x000000e4ff177210 */ /* 0x000fe200007fe4ff */
[----:B------:R-:W-:Y:S01]  /*10620*/  IMAD R0, R204, c[0x0][0x20c], R0 ;  /* 0x00008300cc007a24 */ /* 0x000fe200078e0200 */
[C---:B------:R-:W-:Y:S02]  /*10630*/  IADD3 R3, P6, R2.reuse, R226, RZ ;  /* 0x000000e202037210 */ /* 0x040fe40007fde0ff */
[----:B------:R-:W-:Y:S02]  /*10640*/  IADD3 R12, P4, R2, R21, RZ ;  /* 0x00000015020c7210 */ /* 0x000fe40007f9e0ff */
[----:B------:R-:W-:Y:S02]  /*10650*/  IADD3 R0, R5, R0, RZ ;  /* 0x0000000005007210 */ /* 0x000fe40007ffe0ff */
[----:B------:R-:W-:Y:S02]  /*10660*/  LEA R172, P5, R3, c[0x0][0x1f8], 0x1 ;  /* 0x00007e0003ac7a11 */ /* 0x000fe400078a08ff */
[----:B------:R-:W-:Y:S02]  /*10670*/  SHF.L.U64.HI R0, R4, 0x6, R0 ;  /* 0x0000000604007819 */ /* 0x000fe40000010200 */
[----:B------:R-:W-:Y:S02]  /*10680*/  LEA R176, P3, R12, c[0x0][0x1f8], 0x1 ;  /* 0x00007e000cb07a11 */ /* 0x000fe400078608ff */
[-C--:B------:R-:W-:Y:S01]  /*10690*/  IADD3.X R15, R0, R228.reuse, RZ, P6, !PT ;  /* 0x000000e4000f7210 */ /* 0x080fe200037fe4ff */
[----:B------:R-:W-:Y:S01]  /*106a0*/  LDSM.16.M88.4 R32, [R187] ;  /* 0x00000000bb20783b */ /* 0x000fe20000000200 */
[----:B------:R-:W-:Y:S02]  /*106b0*/  ISETP.GE.AND P6, PT, R231, c[0x0][0x1d4], PT ;  /* 0x00007500e7007a0c */ /* 0x000fe40003fc6270 */
[----:B------:R-:W-:Y:S02]  /*106c0*/  LEA.HI.X R173, R3, c[0x0][0x1fc], R15, 0x1, P5 ;  /* 0x00007f0003ad7a11 */ /* 0x000fe400028f0c0f */
[----:B------:R-:W-:Y:S02]  /*106d0*/  ISETP.GE.AND P5, PT, R232, c[0x0][0x1d4], PT ;  /* 0x00007500e8007a0c */ /* 0x000fe40003fa6270 */
[----:B------:R-:W-:Y:S01]  /*106e0*/  IADD3.X R28, R0, R23, RZ, P4, !PT ;  /* 0x00000017001c7210 */ /* 0x000fe200027fe4ff */
[----:B------:R-:W1:Y:S01]  /*106f0*/  LDSM.16.M88.4 R8, [R180] ;  /* 0x00000000b408783b */ /* 0x000e620000000200 */
[----:B------:R-:W-:Y:S02]  /*10700*/  ISETP.GE.AND P4, PT, R230, c[0x0][0x1d4], PT ;  /* 0x00007500e6007a0c */ /* 0x000fe40003f86270 */
[----:B------:R-:W-:Y:S02]  /*10710*/  LEA.HI.X R177, R12, c[0x0][0x1fc], R28, 0x1, P3 ;  /* 0x00007f000cb17a11 */ /* 0x000fe400018f0c1c */
[----:B------:R-:W-:Y:S02]  /*10720*/  MOV R29, c[0x0][0x208] ;  /* 0x00008200001d7a02 */ /* 0x000fe40000000f00 */
[----:B------:R-:W-:Y:S01]  /*10730*/  IADD3.X R22, RZ, R228, RZ, P1, !PT ;  /* 0x000000e4ff167210 */ /* 0x000fe20000ffe4ff */
[----:B------:R-:W2:Y:S01]  /*10740*/  LDSM.16.M88.4 R16, [R180+0x800] ;  /* 0x00080000b410783b */ /* 0x000ea20000000200 */
[----:B------:R-:W-:Y:S02]  /*10750*/  IADD3 R13, P2, R2, R20, RZ ;  /* 0x00000014020d7210 */ /* 0x000fe40007f5e0ff */
[----:B------:R-:W-:Y:S02]  /*10760*/  LEA R2, P0, R29, R2, 0x5 ;  /* 0x000000021d027211 */ /* 0x000fe400078028ff */
[C---:B------:R-:W-:Y:S02]  /*10770*/  LEA R174, P1, R13.reuse, c[0x0][0x1f8], 0x1 ;  /* 0x00007e000dae7a11 */ /* 0x040fe400078208ff */
[----:B------:R-:W-:Y:S01]  /*10780*/  IADD3.X R14, R0, R22, RZ, P2, !PT ;  /* 0x00000016000e7210 */ /* 0x000fe200017fe4ff */
[----:B------:R-:W3:Y:S01]  /*10790*/  LDSM.16.M88.4 R24, [R180+0x1000] ;  /* 0x00100000b418783b */ /* 0x000ee20000000200 */
[----:B------:R-:W-:Y:S02]  /*107a0*/  MOV R30, c[0x0][0x20c] ;  /* 0x00008300001e7a02 */ /* 0x000fe40000000f00 */
[----:B------:R-:W-:Y:S02]  /*107b0*/  LEA.HI.X R175, R13, c[0x0][0x1fc], R14, 0x1, P1 ;  /* 0x00007f000daf7a11 */ /* 0x000fe400008f0c0e */
[----:B------:R-:W-:Y:S02]  /*107c0*/  LEA.HI.X R0, R29, R0, R30, 0x5, P0 ;  /* 0x000000001d007211 */ /* 0x000fe400000f2c1e */
[C---:B------:R-:W-:Y:S01]  /*107d0*/  IADD3 R30, P1, R2.reuse, R21, RZ ;  /* 0x00000015021e7210 */ /* 0x040fe20007f3e0ff */
[----:B------:R-:W4:Y:S01]  /*107e0*/  LDSM.16.M88.4 R144, [R180+0x1800] ;  /* 0x00180000b490783b */ /* 0x000f220000000200 */
[C---:B------:R-:W-:Y:S02]  /*107f0*/  IADD3 R3, P0, R2.reuse, R20, RZ ;  /* 0x0000001402037210 */ /* 0x040fe40007f1e0ff */
[----:B------:R-:W-:Y:S02]  /*10800*/  IADD3 R2, P2, R2, R226, RZ ;  /* 0x000000e202027210 */ /* 0x000fe40007f5e0ff */
[----:B------:R-:W-:Y:S02]  /*10810*/  IADD3.X R102, R0, R23, RZ, P1, !PT ;  /* 0x0000001700667210 */ /* 0x000fe40000ffe4ff */
[----:B------:R-:W-:Y:S01]  /*10820*/  LEA R28, P3, R2, c[0x0][0x1f8], 0x1 ;  /* 0x00007e00021c7a11 */ /* 0x000fe200078608ff */
[----:B------:R-:W-:Y:S01]  /*10830*/  LDSM.16.M88.4 R148, [R188] ;  /* 0x00000000bc94783b */ /* 0x000fe20000000200 */
[----:B------:R-:W-:Y:S02]  /*10840*/  LEA R170, P1, R30, c[0x0][0x1f8], 0x1 ;  /* 0x00007e001eaa7a11 */ /* 0x000fe400078208ff */
[----:B------:R-:W-:Y:S02]  /*10850*/  IADD3.X R31, R0, R22, RZ, P0, !PT ;  /* 0x00000016001f7210 */ /* 0x000fe400007fe4ff */
[C---:B------:R-:W-:Y:S02]  /*10860*/  LEA R168, P0, R3.reuse, c[0x0][0x1f8], 0x1 ;  /* 0x00007e0003a87a11 */ /* 0x040fe400078008ff */
[----:B------:R-:W-:Y:S01]  /*10870*/  LEA.HI.X R171, R30, c[0x0][0x1fc], R102, 0x1, P1 ;  /* 0x00007f001eab7a11 */ /* 0x000fe200008f0c66 */
[C---:B-1----:R-:W-:Y:S01]  /*10880*/  HMMA.16816.F32 R4, R32.reuse, R8, RZ ;  /* 0x000000082004723c */ /* 0x042fe200000018ff */
[----:B------:R-:W1:Y:S02]  /*10890*/  LDSM.16.M88.4 R152, [R191] ;  /* 0x00000000bf98783b */ /* 0x000e640000000200 */
[----:B------:R-:W-:Y:S02]  /*108a0*/  LEA.HI.X R169, R3, c[0x0][0x1fc], R31, 0x1, P0 ;  /* 0x00007f0003a97a11 */ /* 0x000fe400000f0c1f */
[----:B------:R-:W-:Y:S02]  /*108b0*/  ISETP.GT.AND P0, PT, R204, R249, PT ;  /* 0x000000f9cc00720c */ /* 0x000fe40003f04270 */
[----:B------:R-:W-:Y:S01]  /*108c0*/  IADD3.X R0, R0, R228, RZ, P2, !PT ;  /* 0x000000e400007210 */ /* 0x000fe200017fe4ff */
[C---:B------:R-:W-:Y:S01]  /*108d0*/  HMMA.16816.F32 R8, R32.reuse, R10, RZ ;  /* 0x0000000a2008723c */ /* 0x040fe200000018ff */
[----:B------:R-:W5:Y:S03]  /*108e0*/  LDSM.16.M88.4 R156, [R202] ;  /* 0x00000000ca9c783b */ /* 0x000f660000000200 */
[----:B------:R-:W-:Y:S02]  /*108f0*/  LEA.HI.X R29, R2, c[0x0][0x1fc], R0, 0x1, P3 ;  /* 0x00007f00021d7a11 */ /* 0x000fe400018f0c00 */
[----:B------:R-:W-:Y:S02]  /*10900*/  IADD3 R204, R204, -0x1, RZ ;  /* 0xffffffffcccc7810 */ /* 0x000fe40007ffe0ff */
[C---:B--2---:R-:W-:Y:S01]  /*10910*/  HMMA.16816.F32 R12, R32.reuse, R16, RZ ;  /* 0x00000010200c723c */ /* 0x044fe200000018ff */
[----:B------:R-:W2:Y:S07]  /*10920*/  LDSM.16.M88.4 R160, [R201] ;  /* 0x00000000c9a0783b */ /* 0x000eae0000000200 */
[C---:B------:R-:W-:Y:S01]  /*10930*/  HMMA.16816.F32 R16, R32.reuse, R18, RZ ;  /* 0x000000122010723c */ /* 0x040fe200000018ff */
[----:B------:R-:W1:Y:S07]  /*10940*/  LDSM.16.M88.4 R164, [R200] ;  /* 0x00000000c8a4783b */ /* 0x000e6e0000000200 */
[C---:B---3--:R-:W-:Y:S01]  /*10950*/  HMMA.16816.F32 R20, R32.reuse, R24, RZ ;  /* 0x000000182014723c */ /* 0x048fe200000018ff */
[----:B------:R-:W-:Y:S01]  /*10960*/  @!PT LDS RZ, [RZ] ;  /* 0x00000000fffff984 */ /* 0x000fe20000000800 */
[----:B------:R-:W-:Y:S01]  /*10970*/  @!PT LDS RZ, [RZ] ;  /* 0x00000000fffff984 */ /* 0x000fe20000000800 */
[----:B------:R-:W-:Y:S01]  /*10980*/  @!PT LDS RZ, [RZ] ;  /* 0x00000000fffff984 */ /* 0x000fe20000000800 */
[----:B------:R3:W-:Y:S07]  /*10990*/  LDGSTS.E.BYPASS.LTC128B.128 [R203+0x100], [R172.64], !P5 ;  /* 0x00100000accb7fae */ /* 0x0007ee000e901d46 */
[C---:B------:R-:W-:Y:S01]  /*109a0*/  HMMA.16816.F32 R24, R32.reuse, R26, RZ ;  /* 0x0000001a2018723c */ /* 0x040fe200000018ff */
[----:B------:R1:W-:Y:S08]  /*109b0*/  LDGSTS.E.BYPASS.LTC128B.128 [R203+0x2100], [R176.64], !P6 ;  /* 0x02100000b0cb7fae */ /* 0x0003f0000f101d46 */
[----:B------:R3:W-:Y:S08]  /*109c0*/  LDGSTS.E.BYPASS.LTC128B.128 [R203+0x4100], [R174.64], !P4 ;  /* 0x04100000aecb7fae */ /* 0x0007f0000e101d46 */
[----:B------:R4:W-:Y:S08]  /*109d0*/  LDGSTS.E.BYPASS.LTC128B.128 [R203+0x1100], [R28.64], !P5 ;  /* 0x011000001ccb7fae */ /* 0x0009f0000e901d46 */
[----:B------:R1:W-:Y:S08]  /*109e0*/  LDGSTS.E.BYPASS.LTC128B.128 [R203+0x3100], [R170.64], !P6 ;  /* 0x03100000aacb7fae */ /* 0x0003f0000f101d46 */
[----:B------:R1:W-:Y:S08]  /*109f0*/  LDGSTS.E.BYPASS.LTC128B.128 [R203+0x5100], [R168.64], !P4 ;  /* 0x05100000a8cb7fae */ /* 0x0003f0000e101d46 */
[----:B---3--:R-:W-:Y:S01]  /*10a00*/  LDSM.16.M88.4 R172, [R186] ;  /* 0x00000000baac783b */ /* 0x008fe20000000200 */
[C---:B----4-:R-:W-:Y:S07]  /*10a10*/  HMMA.16816.F32 R28, R32.reuse, R144, RZ ;  /* 0x00000090201c723c */ /* 0x050fee00000018ff */
[----:B------:R-:W0:Y:S01]  /*10a20*/  LDGDEPBAR ;  /* 0x00000000000079af */ /* 0x000e220000000000 */
[----:B------:R-:W-:Y:S07]  /*10a30*/  HMMA.16816.F32 R32, R32, R146, RZ ;  /* 0x000000922020723c */ /* 0x000fee00000018ff */
[----:B------:R-:W-:Y:S01]  /*10a40*/  LDSM.16.M88.4 R144, [R186+0x800] ;  /* 0x00080000ba90783b */ /* 0x000fe20000000200 */
[C---:B-1----:R-:W-:Y:S07]  /*10a50*/  HMMA.16816.F32 R4, R148.reuse, R152, R4 ;  /* 0x000000989404723c */ /* 0x042fee0000001804 */
[----:B------:R-:W1:Y:S01]  /*10a60*/  LDSM.16.M88.4 R168, [R190] ;  /* 0x00000000bea8783b */ /* 0x000e620000000200 */
[C---:B------:R-:W-:Y:S07]  /*10a70*/  HMMA.16816.F32 R8, R148.reuse, R154, R8 ;  /* 0x0000009a9408723c */ /* 0x040fee0000001808 */
[----:B------:R-:W3:Y:S01]  /*10a80*/  LDSM.16.M88.4 R152, [R186+0x1000] ;  /* 0x00100000ba98783b */ /* 0x000ee20000000200 */
[C---:B-----5:R-:W-:Y:S07]  /*10a90*/  HMMA.16816.F32 R12, R148.reuse, R156, R12 ;  /* 0x0000009c940c723c */ /* 0x060fee000000180c */
[----:B------:R-:W-:Y:S01]  /*10aa0*/  LDSM.16.M88.4 R176, [R183+0x1800] ;  /* 0x00180000b7b0783b */ /* 0x000fe20000000200 */
[C---:B------:R-:W-:Y:S07]  /*10ab0*/  HMMA.16816.F32 R16, R148.reuse, R158, R16 ;  /* 0x0000009e9410723c */ /* 0x040fee0000001810 */
[----:B------:R-:W4:Y:S01]  /*10ac0*/  LDSM.16.M88.4 R156, [R186+0x1800] ;  /* 0x00180000ba9c783b */ /* 0x000f220000000200 */
[C---:B--2---:R-:W-:Y:S08]  /*10ad0*/  HMMA.16816.F32 R20, R148.reuse, R160, R20 ;  /* 0x000000a09414723c */ /* 0x044ff00000001814 */
[C---:B------:R-:W-:Y:S01]  /*10ae0*/  HMMA.16816.F32 R24, R148.reuse, R162, R24 ;  /* 0x000000a29418723c */ /* 0x040fe20000001818 */
[----:B------:R-:W-:Y:S07]  /*10af0*/  LDSM.16.M88.4 R160, [R183] ;  /* 0x00000000b7a0783b */ /* 0x000fee0000000200 */
[C---:B------:R-:W-:Y:S08]  /*10b00*/  HMMA.16816.F32 R28, R148.reuse, R164, R28 ;  /* 0x000000a4941c723c */ /* 0x040ff0000000181c */
[----:B------:R-:W-:Y:S01]  /*10b10*/  HMMA.16816.F32 R32, R148, R166, R32 ;  /* 0x000000a69420723c */ /* 0x000fe20000001820 */
[----:B------:R-:W2:Y:S07]  /*10b20*/  LDSM.16.M88.4 R148, [R189] ;  /* 0x00000000bd94783b */ /* 0x000eae0000000200 */
[C---:B-1----:R-:W-:Y:S01]  /*10b30*/  HMMA.16816.F32 R4, R168.reuse, R172, R4 ;  /* 0x000000aca804723c */ /* 0x042fe20000001804 */
[----:B------:R-:W1:Y:S07]  /*10b40*/  LDSM.16.M88.4 R164, [R183+0x800] ;  /* 0x00080000b7a4783b */ /* 0x000e6e0000000200 */
[C---:B------:R-:W-:Y:S01]  /*10b50*/  HMMA.16816.F32 R8, R168.reuse, R174, R8 ;  /* 0x000000aea808723c */ /* 0x040fe20000001808 */
[----:B------:R-:W5:Y:S07]  /*10b60*/  LDSM.16.M88.4 R172, [R183+0x1000] ;  /* 0x00100000b7ac783b */ /* 0x000f6e0000000200 */
[C---:B------:R-:W-:Y:S08]  /*10b70*/  HMMA.16816.F32 R12, R168.reuse, R144, R12 ;  /* 0x00000090a80c723c */ /* 0x040ff0000000180c */
[C---:B------:R-:W-:Y:S01]  /*10b80*/  HMMA.16816.F32 R16, R168.reuse, R146, R16 ;  /* 0x00000092a810723c */ /* 0x040fe20000001810 */
[----:B------:R-:W-:Y:S07]  /*10b90*/  LDSM.16.M88.4 R144, [R187+0x4000] ;  /* 0x00400000bb90783b */ /* 0x000fee0000000200 */
[C---:B---3--:R-:W-:Y:S08]  /*10ba0*/  HMMA.16816.F32 R20, R168.reuse, R152, R20 ;  /* 0x00000098a814723c */ /* 0x048ff00000001814 */
[C---:B------:R-:W-:Y:S01]  /*10bb0*/  HMMA.16816.F32 R24, R168.reuse, R154, R24 ;  /* 0x0000009aa818723c */ /* 0x040fe20000001818 */
[----:B------:R-:W3:Y:S07]  /*10bc0*/  LDSM.16.M88.4 R152, [R180+0x2000] ;  /* 0x00200000b498783b */ /* 0x000eee0000000200 */
[C---:B----4-:R-:W-:Y:S08]  /*10bd0*/  HMMA.16816.F32 R28, R168.reuse, R156, R28 ;  /* 0x0000009ca81c723c */ /* 0x050ff0000000181c */
[----:B------:R-:W-:Y:S01]  /*10be0*/  HMMA.16816.F32 R32, R168, R158, R32 ;  /* 0x0000009ea820723c */ /* 0x000fe20000001820 */
[----:B------:R-:W4:Y:S07]  /*10bf0*/  LDSM.16.M88.4 R156, [R180+0x2800] ;  /* 0x00280000b49c783b */ /* 0x000f2e0000000200 */
[C---:B--2---:R-:W-:Y:S01]  /*10c00*/  HMMA.16816.F32 R4, R148.reuse, R160, R4 ;  /* 0x000000a09404723c */ /* 0x044fe20000001804 */
[----:B------:R-:W-:Y:S07]  /*10c10*/  LDSM.16.M88.4 R168, [R188+0x4000] ;  /* 0x00400000bca8783b */ /* 0x000fee0000000200 */
[C---:B------:R-:W-:Y:S01]  /*10c20*/  HMMA.16816.F32 R8, R148.reuse, R162, R8 ;  /* 0x000000a29408723c */ /* 0x040fe20000001808 */
[----:B------:R-:W2:Y:S07]  /*10c30*/  LDSM.16.M88.4 R160, [R180+0x3000] ;  /* 0x00300000b4a0783b */ /* 0x000eae0000000200 */
        /* <DEDUP_REMOVED lines=8> */
[----:B------:R-:W1:Y:S07]  /*10cc0*/  LDSM.16.M88.4 R148, [R198] ;  /* 0x00000000c694783b */ /* 0x000e6e0000000200 */
[C---:B---3--:R-:W-:Y:S01]  /*10cd0*/  HMMA.16816.F32 R4, R144.reuse, R152, R4 ;  /* 0x000000989004723c */ /* 0x048fe20000001804 */
[----:B------:R-:W-:Y:S07]  /*10ce0*/  LDSM.16.M88.4 R176, [R196] ;  /* 0x00000000c4b0783b */ /* 0x000fee0000000200 */
[C---:B------:R-:W-:Y:S01]  /*10cf0*/  HMMA.16816.F32 R8, R144.reuse, R154, R8 ;  /* 0x0000009a9008723c */ /* 0x040fe20000001808 */
[----:B------:R-:W3:Y:S07]  /*10d00*/  LDSM.16.M88.4 R152, [R197] ;  /* 0x00000000c598783b */ /* 0x000eee0000000200 */
[C---:B----4-:R-:W-:Y:S08]  /*10d10*/  HMMA.16816.F32 R12, R144.reuse, R156, R12 ;  /* 0x0000009c900c723c */ /* 0x050ff0000000180c */
[C---:B------:R-:W-:Y:S01]  /*10d20*/  HMMA.16816.F32 R16, R144.reuse, R158, R16 ;  /* 0x0000009e9010723c */ /* 0x040fe20000001810 */
[----:B------:R-:W-:Y:S07]  /*10d30*/  LDSM.16.M88.4 R156, [R186+0x2000] ;  /* 0x00200000ba9c783b */ /* 0x000fee0000000200 */
[C---:B--2---:R-:W-:Y:S08]  /*10d40*/  HMMA.16816.F32 R20, R144.reuse, R160, R20 ;  /* 0x000000a09014723c */ /* 0x044ff00000001814 */
[C---:B------:R-:W-:Y:S01]  /*10d50*/  HMMA.16816.F32 R24, R144.reuse, R162, R24 ;  /* 0x000000a29018723c */ /* 0x040fe20000001818 */
[----:B------:R-:W-:Y:S07]  /*10d60*/  LDSM.16.M88.4 R160, [R186+0x2800] ;  /* 0x00280000baa0783b */ /* 0x000fee0000000200 */
[C---:B-1----:R-:W-:Y:S08]  /*10d70*/  HMMA.16816.F32 R28, R144.reuse, R164, R28 ;  /* 0x000000a4901c723c */ /* 0x042ff0000000181c */
[----:B------:R-:W-:Y:S01]  /*10d80*/  HMMA.16816.F32 R32, R144, R166, R32 ;  /* 0x000000a69020723c */ /* 0x000fe20000001820 */
[----:B------:R-:W1:Y:S07]  /*10d90*/  LDSM.16.M88.4 R144, [R190+0x4000] ;  /* 0x00400000be90783b */ /* 0x000e6e0000000200 */
[C---:B-----5:R-:W-:Y:S01]  /*10da0*/  HMMA.16816.F32 R4, R168.reuse, R172, R4 ;  /* 0x000000aca804723c */ /* 0x060fe20000001804 */
[----:B------:R-:W2:Y:S07]  /*10db0*/  LDSM.16.M88.4 R164, [R186+0x3000] ;  /* 0x00300000baa4783b */ /* 0x000eae0000000200 */
[C---:B------:R-:W-:Y:S01]  /*10dc0*/  HMMA.16816.F32 R8, R168.reuse, R174, R8 ;  /* 0x000000aea808723c */ /* 0x040fe20000001808 */
[----:B------:R-:W4:Y:S07]  /*10dd0*/  LDSM.16.M88.4 R172, [R186+0x3800] ;  /* 0x00380000baac783b */ /* 0x000f2e0000000200 */
[C---:B------:R-:W-:Y:S08]  /*10de0*/  HMMA.16816.F32 R12, R168.reuse, R148, R12 ;  /* 0x00000094a80c723c */ /* 0x040ff0000000180c */
[C---:B------:R-:W-:Y:S01]  /*10df0*/  HMMA.16816.F32 R16, R168.reuse, R150, R16 ;  /* 0x00000096a810723c */ /* 0x040fe20000001810 */
[----:B------:R-:W-:Y:S07]  /*10e00*/  LDSM.16.M88.4 R148, [R189+0x4000] ;  /* 0x00400000bd94783b */ /* 0x000fee0000000200 */
[C---:B---3--:R-:W-:Y:S08]  /*10e10*/  HMMA.16816.F32 R20, R168.reuse, R152, R20 ;  /* 0x00000098a814723c */ /* 0x048ff00000001814 */
[C---:B------:R-:W-:Y:S01]  /*10e20*/  HMMA.16816.F32 R24, R168.reuse, R154, R24 ;  /* 0x0000009aa818723c */ /* 0x040fe20000001818 */
[----:B------:R-:W3:Y:S07]  /*10e30*/  LDSM.16.M88.4 R152, [R183+0x2000] ;  /* 0x00200000b798783b */ /* 0x000eee0000000200 */
[C---:B------:R-:W-:Y:S08]  /*10e40*/  HMMA.16816.F32 R28, R168.reuse, R176, R28 ;  /* 0x000000b0a81c723c */ /* 0x040ff0000000181c */
[----:B------:R-:W-:Y:S01]  /*10e50*/  HMMA.16816.F32 R32, R168, R178, R32 ;  /* 0x000000b2a820723c */ /* 0x000fe20000001820 */
[----:B------:R-:W5:Y:S07]  /*10e60*/  LDSM.16.M88.4 R168, [R183+0x2800] ;  /* 0x00280000b7a8783b */ /* 0x000f6e0000000200 */
[C---:B-1----:R-:W-:Y:S01]  /*10e70*/  HMMA.16816.F32 R4, R144.reuse, R156, R4 ;  /* 0x0000009c9004723c */ /* 0x042fe20000001804 */
[----:B------:R-:W-:Y:S07]  /*10e80*/  LDSM.16.M88.4 R176, [R180+0x4000] ;  /* 0x00400000b4b0783b */ /* 0x000fee0000000200 */
[C---:B------:R-:W-:Y:S01]  /*10e90*/  HMMA.16816.F32 R8, R144.reuse, R158, R8 ;  /* 0x0000009e9008723c */ /* 0x040fe20000001808 */
[----:B------:R-:W1:Y:S07]  /*10ea0*/  LDSM.16.M88.4 R156, [R183+0x3000] ;  /* 0x00300000b79c783b */ /* 0x000e6e0000000200 */
[C---:B------:R-:W-:Y:S08]  /*10eb0*/  HMMA.16816.F32 R12, R144.reuse, R160, R12 ;  /* 0x000000a0900c723c */ /* 0x040ff0000000180c */
[C---:B------:R-:W-:Y:S01]  /*10ec0*/  HMMA.16816.F32 R16, R144.reuse, R162, R16 ;  /* 0x000000a29010723c */ /* 0x040fe20000001810 */
[----:B------:R-:W1:Y:S07]  /*10ed0*/  LDSM.16.M88.4 R160, [R183+0x3800] ;  /* 0x00380000b7a0783b */ /* 0x000e6e0000000200 */
[C---:B--2---:R-:W-:Y:S08]  /*10ee0*/  HMMA.16816.F32 R20, R144.reuse, R164, R20 ;  /* 0x000000a49014723c */ /* 0x044ff00000001814 */
[C---:B------:R-:W-:Y:S01]  /*10ef0*/  HMMA.16816.F32 R24, R144.reuse, R166, R24 ;  /* 0x000000a69018723c */ /* 0x040fe20000001818 */
[----:B------:R-:W2:Y:S07]  /*10f00*/  LDSM.16.M88.4 R164, [R187+0x8000] ;  /* 0x00800000bba4783b */ /* 0x000eae0000000200 */
[C---:B----4-:R-:W-:Y:S08]  /*10f10*/  HMMA.16816.F32 R28, R144.reuse, R172, R28 ;  /* 0x000000ac901c723c */ /* 0x050ff0000000181c */
[----:B------:R-:W-:Y:S01]  /*10f20*/  HMMA.16816.F32 R32, R144, R174, R32 ;  /* 0x000000ae9020723c */ /* 0x000fe20000001820 */
[----:B------:R-:W4:Y:S07]  /*10f30*/  LDSM.16.M88.4 R144, [R180+0x4800] ;  /* 0x00480000b490783b */ /* 0x000f2e0000000200 */
[C---:B---3--:R-:W-:Y:S01]  /*10f40*/  HMMA.16816.F32 R4, R148.reuse, R152, R4 ;  /* 0x000000989404723c */ /* 0x048fe20000001804 */
[----:B------:R-:W-:Y:S07]  /*10f50*/  LDSM.16.M88.4 R172, [R193] ;  /* 0x00000000c1ac783b */ /* 0x000fee0000000200 */
[C---:B------:R-:W-:Y:S01]  /*10f60*/  HMMA.16816.F32 R8, R148.reuse, R154, R8 ;  /* 0x0000009a9408723c */ /* 0x040fe20000001808 */
[----:B------:R-:W3:Y:S07]  /*10f70*/  LDSM.16.M88.4 R152, [R180+0x5000] ;  /* 0x00500000b498783b */ /* 0x000eee0000000200 */
[C---:B-----5:R-:W-:Y:S08]  /*10f80*/  HMMA.16816.F32 R12, R148.reuse, R168, R12 ;  /* 0x000000a8940c723c */ /* 0x060ff0000000180c */
[C---:B------:R-:W-:Y:S01]  /*10f90*/  HMMA.16816.F32 R16, R148.reuse, R170, R16 ;  /* 0x000000aa9410723c */ /* 0x040fe20000001810 */
[----:B------:R-:W5:Y:S07]  /*10fa0*/  LDSM.16.M88.4 R168, [R180+0x5800] ;  /* 0x00580000b4a8783b */ /* 0x000f6e0000000200 */
[C---:B-1----:R-:W-:Y:S08]  /*10fb0*/  HMMA.16816.F32 R20, R148.reuse, R156, R20 ;  /* 0x0000009c9414723c */ /* 0x042ff00000001814 */
[C---:B------:R-:W-:Y:S01]  /*10fc0*/  HMMA.16816.F32 R24, R148.reuse, R158, R24 ;  /* 0x0000009e9418723c */ /* 0x040fe20000001818 */
[----:B------:R-:W-:Y:S07]  /*10fd0*/  LDSM.16.M88.4 R156, [R195] ;  /* 0x00000000c39c783b */ /* 0x000fee0000000200 */
[C---:B------:R-:W-:Y:S08]  /*10fe0*/  HMMA.16816.F32 R28, R148.reuse, R160, R28 ;  /* 0x000000a0941c723c */ /* 0x040ff0000000181c */
[----:B------:R-:W-:Y:S01]  /*10ff0*/  HMMA.16816.F32 R32, R148, R162, R32 ;  /* 0x000000a29420723c */ /* 0x000fe20000001820 */
[----:B------:R-:W1:Y:S07]  /*11000*/  LDSM.16.M88.4 R148, [R188+0x8000] ;  /* 0x00800000bc94783b */ /* 0x000e6e0000000200 */
[C---:B--2---:R-:W-:Y:S01]  /*11010*/  HMMA.16816.F32 R4, R164.reuse, R176, R4 ;  /* 0x000000b0a404723c */ /* 0x044fe20000001804 */
[----:B------:R-:W2:Y:S07]  /*11020*/  LDSM.16.M88.4 R160, [R194] ;  /* 0x00000000c2a0783b */ /* 0x000eae0000000200 */
[C---:B------:R-:W-:Y:S01]  /*11030*/  HMMA.16816.F32 R8, R164.reuse, R178, R8 ;  /* 0x000000b2a408723c */ /* 0x040fe20000001808 */
[----:B------:R-:W1:Y:S07]  /*11040*/  LDSM.16.M88.4 R176, [R192] ;  /* 0x00000000c0b0783b */ /* 0x000e6e0000000200 */
[C---:B----4-:R-:W-:Y:S08]  /*11050*/  HMMA.16816.F32 R12, R164.reuse, R144, R12 ;  /* 0x00000090a40c723c */ /* 0x050ff0000000180c */
[C---:B------:R-:W-:Y:S01]  /*11060*/  HMMA.16816.F32 R16, R164.reuse, R146, R16 ;  /* 0x00000092a410723c */ /* 0x040fe20000001810 */
[----:B------:R-:W-:Y:S07]  /*11070*/  LDSM.16.M88.4 R144, [R190+0x8000] ;  /* 0x00800000be90783b */ /* 0x000fee0000000200 */
[C---:B---3--:R-:W-:Y:S08]  /*11080*/  HMMA.16816.F32 R20, R164.reuse, R152, R20 ;  /* 0x00000098a414723c */ /* 0x048ff00000001814 */
[C---:B------:R-:W-:Y:S01]  /*11090*/  HMMA.16816.F32 R24, R164.reuse, R154, R24 ;  /* 0x0000009aa418723c */ /* 0x040fe20000001818 */
[----:B------:R-:W3:Y:S07]  /*110a0*/  LDSM.16.M88.4 R152, [R186+0x4000] ;  /* 0x00400000ba98783b */ /* 0x000eee0000000200 */
[C---:B-----5:R-:W-:Y:S08]  /*110b0*/  HMMA.16816.F32 R28, R164.reuse, R168, R28 ;  /* 0x000000a8a41c723c */ /* 0x060ff0000000181c */
[----:B------:R-:W-:Y:S01]  /*110c0*/  HMMA.16816.F32 R32, R164, R170, R32 ;  /* 0x000000aaa420723c */ /* 0x000fe20000001820 */
[----:B------:R-:W-:Y:S07]  /*110d0*/  LDSM.16.M88.4 R164, [R186+0x5800] ;  /* 0x00580000baa4783b */ /* 0x000fee0000000200 */
[C---:B-1----:R-:W-:Y:S01]  /*110e0*/  HMMA.16816.F32 R4, R148.reuse, R156, R4 ;  /* 0x0000009c9404723c */ /* 0x042fe20000001804 */
[----:B------:R-:W-:Y:S07]  /*110f0*/  LDSM.16.M88.4 R168, [R189+0x8000] ;  /* 0x00800000bda8783b */ /* 0x000fee0000000200 */
[C---:B------:R-:W-:Y:S01]  /*11100*/  HMMA.16816.F32 R8, R148.reuse, R158, R8 ;  /* 0x0000009e9408723c */ /* 0x040fe20000001808 */
[----:B------:R-:W1:Y:S07]  /*11110*/  LDSM.16.M88.4 R156, [R186+0x4800] ;  /* 0x00480000ba9c783b */ /* 0x000e6e0000000200 */
[C---:B--2---:R-:W-:Y:S08]  /*11120*/  HMMA.16816.F32 R12, R148.reuse, R160, R12 ;  /* 0x000000a0940c723c */ /* 0x044ff0000000180c */
[C---:B------:R-:W-:Y:S01]  /*11130*/  HMMA.16816.F32 R16, R148.reuse, R162, R16 ;  /* 0x000000a29410723c */ /* 0x040fe20000001810 */
[----:B------:R-:W2:Y:S07]  /*11140*/  LDSM.16.M88.4 R160, [R186+0x5000] ;  /* 0x00500000baa0783b */ /* 0x000eae0000000200 */
[C---:B------:R-:W-:Y:S08]  /*11150*/  HMMA.16816.F32 R20, R148.reuse, R172, R20 ;  /* 0x000000ac9414723c */ /* 0x040ff00000001814 */
[C---:B------:R-:W-:Y:S01]  /*11160*/  HMMA.16816.F32 R24, R148.reuse, R174, R24 ;  /* 0x000000ae9418723c */ /* 0x040fe20000001818 */
[----:B------:R-:W4:Y:S07]  /*11170*/  LDSM.16.M88.4 R172, [R183+0x4000] ;  /* 0x00400000b7ac783b */ /* 0x000f2e0000000200 */
[C---:B------:R-:W-:Y:S08]  /*11180*/  HMMA.16816.F32 R28, R148.reuse, R176, R28 ;  /* 0x000000b0941c723c */ /* 0x040ff0000000181c */
[----:B------:R-:W-:Y:S08]  /*11190*/  HMMA.16816.F32 R32, R148, R178, R32 ;  /* 0x000000b29420723c */ /* 0x000ff00000001820 */
[C---:B---3--:R-:W-:Y:S08]  /*111a0*/  HMMA.16816.F32 R4, R144.reuse, R152, R4 ;  /* 0x000000989004723c */ /* 0x048ff00000001804 */
[C---:B------:R-:W-:Y:S08]  /*111b0*/  HMMA.16816.F32 R8, R144.reuse, R154, R8 ;  /* 0x0000009a9008723c */ /* 0x040ff00000001808 */
[C---:B-1----:R-:W-:Y:S08]  /*111c0*/  HMMA.16816.F32 R12, R144.reuse, R156, R12 ;  /* 0x0000009c900c723c */ /* 0x042ff0000000180c */
[C---:B------:R-:W-:Y:S08]  /*111d0*/  HMMA.16816.F32 R16, R144.reuse, R158, R16 ;  /* 0x0000009e9010723c */ /* 0x040ff00000001810 */
[C---:B--2---:R-:W-:Y:S08]  /*111e0*/  HMMA.16816.F32 R20, R144.reuse, R160, R20 ;  /* 0x000000a09014723c */ /* 0x044ff00000001814 */
[C---:B------:R-:W-:Y:S08]  /*111f0*/  HMMA.16816.F32 R24, R144.reuse, R162, R24 ;  /* 0x000000a29018723c */ /* 0x040ff00000001818 */
[C---:B------:R-:W-:Y:S08]  /*11200*/  HMMA.16816.F32 R28, R144.reuse, R164, R28 ;  /* 0x000000a4901c723c */ /* 0x040ff0000000181c */
[----:B------:R-:W-:Y:S01]  /*11210*/  HMMA.16816.F32 R32, R144, R166, R32 ;  /* 0x000000a69020723c */ /* 0x000fe20000001820 */
[----:B------:R-:W1:Y:S07]  /*11220*/  LDSM.16.M88.4 R144, [R183+0x4800] ;  /* 0x00480000b790783b */ /* 0x000e6e0000000200 */
[C---:B----4-:R-:W-:Y:S08]  /*11230*/  HMMA.16816.F32 R4, R168.reuse, R172, R4 ;  /* 0x000000aca804723c */ /* 0x050ff00000001804 */
[C---:B------:R-:W-:Y:S11]  /*11240*/  HMMA.16816.F32 R8, R168.reuse, R174, R8 ;  /* 0x000000aea808723c */ /* 0x040ff60000001808 */
[----:B------:R-:W-:Y:S05]  /*11250*/  @!UPT UIADD3 URZ, URZ, URZ, URZ ;  /* 0x0000003f3f3ff290 */ /* 0x000fea000fffe03f */
[----:B------:R-:W-:Y:S04]  /*11260*/  FMUL.FTZ R0, R4, c[0x0][0x320] ;  /* 0x0000c80004007a20 */ /* 0x000fe80000410000 */
[----:B------:R2:W-:Y:S04]  /*11270*/  MUFU.TANH R148, R0 ;  /* 0x0000000000947308 */ /* 0x0005e80000002400 */
[----:B------:R-:W-:Y:S01]  /*11280*/  FMUL.FTZ R3, R11, c[0x0][0x320] ;  /* 0x0000c8000b037a20 */ /* 0x000fe20000410000 */
[C---:B-1----:R-:W-:Y:S05]  /*11290*/  HMMA.16816.F32 R12, R168.reuse, R144, R12 ;  /* 0x00000090a80c723c */ /* 0x042fea000000180c */
[----:B------:R-:W-:Y:S03]  /*112a0*/  MUFU.TANH R153, R3 ;  /* 0x0000000300997308 */ /* 0x000fe60000002400 */
[C---:B------:R-:W-:Y:S04]  /*112b0*/  HMMA.16816.F32 R16, R168.reuse, R146, R16 ;  /* 0x00000092a810723c */ /* 0x040fe80000001810 */
[----:B--2---:R-:W-:Y:S04]  /*112c0*/  FMUL.FTZ R0, R5, c[0x0][0x320] ;  /* 0x0000c80005007a20 */ /* 0x004fe80000410000 */
[----:B------:R1:W-:Y:S11]  /*112d0*/  MUFU.TANH R149, R0 ;  /* 0x0000000000957308 */ /* 0x0003f60000002400 */
[----:B------:R-:W-:Y:S05]  /*112e0*/  @!UPT UIADD3 URZ, URZ, URZ, URZ ;  /* 0x0000003f3f3ff290 */ /* 0x000fea000fffe03f */
[----:B------:R-:W-:Y:S04]  /*112f0*/  FMUL.FTZ R2, R16, c[0x0][0x320] ;  /* 0x0000c80010027a20 */ /* 0x000fe80000410000 */
[----:B------:R-:W-:Y:S01]  /*11300*/  MUFU.TANH R159, R2 ;  /* 0x00000002009f7308 */ /* 0x000fe20000002400 */
[----:B-1----:R-:W-:Y:S09]  /*11310*/  FMUL.FTZ R0, R6, c[0x0][0x320] ;  /* 0x0000c80006007a20 */ /* 0x002ff20000410000 */
        /* <DEDUP_REMOVED lines=121> */
[----:B------:R-:W-:Y:S01]  /*11ab0*/  @P0 IADD3 R14, P1, R224, 0x40, RZ ;  /* 0x00000040e00e0810 */ /* 0x000fe20007f3e0ff */
[----:B------:R-:W-:Y:S01]  /*11ac0*/  MUFU.EX2 R179, R18 ;  /* 0x0000001200b37308 */ /* 0x000fe20000000800 */
[----:B-1----:R-:W-:Y:S01]  /*11ad0*/  FMNMX.FTZ R3, R0, R3, !PT ;  /* 0x0000000300037209 */ /* 0x002fe20007810000 */
[----:B------:R-:W-:Y:S01]  /*11ae0*/  FMUL.FTZ R0, R2, c[0x0][0x2d0] ;  /* 0x0000b40002007a20 */ /* 0x000fe20000410000 */
[----:B------:R-:W-:Y:S03]  /*11af0*/  @P0 IADD3 R11, P4, R5, R14, RZ ;  /* 0x0000000e050b0210 */ /* 0x000fe60007f9e0ff */
[----:B------:R-:W-:Y:S04]  /*11b00*/  FMUL.FTZ R103, R3, c[0x0][0x2d0] ;  /* 0x0000b40003677a20 */ /* 0x000fe80000410000 */
[----:B------:R1:W-:Y:S01]  /*11b10*/  MUFU.EX2 R205, R9 ;  /* 0x0000000900cd7308 */ /* 0x0003e20000000800 */
[-C--:B--2---:R-:W-:Y:S04]  /*11b20*/  @P0 IADD3.X R10, R4, R223.reuse, RZ, P2, !PT ;  /* 0x000000df040a0210 */ /* 0x084fe800017fe4ff */
[----:B------:R-:W-:Y:S02]  /*11b30*/  @P0 LEA.HI.X R17, R8, c[0x0][0x1cc], R10, 0x1, P3 ;  /* 0x0000730008110a11 */ /* 0x000fe400018f0c0a */
[----:B------:R-:W-:Y:S03]  /*11b40*/  @P0 IADD3 R8, P2, R224, 0x80, RZ ;  /* 0x00000080e0080810 */ /* 0x000fe60007f5e0ff */
[----:B------:R2:W3:Y:S01]  /*11b50*/  MUFU.EX2 R2, R0 ;  /* 0x0000000000027308 */ /* 0x0004e20000000800 */
[----:B------:R-:W-:Y:S01]  /*11b60*/  @P0 LEA R12, P3, R11, c[0x0][0x1c8], 0x1 ;  /* 0x000072000b0c0a11 */ /* 0x000fe200078608ff */
[----:B------:R3:W-:Y:S01]  /*11b70*/  @P0 LDGSTS.E.BYPASS.LTC128B.128 [R203+0x6100], [R16.64], !P5 ;  /* 0x0610000010cb0fae */ /* 0x0007e2000e901d46 */
[-C--:B------:R-:W-:Y:S02]  /*11b80*/  @P0 IADD3.X R15, RZ, R223.reuse, RZ, P2, !PT ;  /* 0x000000dfff0f0210 */ /* 0x080fe400017fe4ff */
[----:B------:R-:W-:Y:S02]  /*11b90*/  @P0 IADD3 R5, P2, R5, R8, RZ ;  /* 0x0000000805050210 */ /* 0x000fe40007f5e0ff */
[----:B-1----:R-:W-:Y:S02]  /*11ba0*/  @P0 IADD3.X R9, RZ, R223, RZ, P1, !PT ;  /* 0x000000dfff090210 */ /* 0x002fe40000ffe4ff */
[----:B------:R-:W-:Y:S02]  /*11bb0*/  @P0 LEA R10, P1, R5, c[0x0][0x1c8], 0x1 ;  /* 0x00007200050a0a11 */ /* 0x000fe400078208ff */
[C---:B------:R-:W-:Y:S02]  /*11bc0*/  @P0 IADD3.X R13, R4.reuse, R9, RZ, P4, !PT ;  /* 0x00000009040d0210 */ /* 0x040fe400027fe4ff */
[----:B------:R-:W-:Y:S02]  /*11bd0*/  @P0 IADD3.X R4, R4, R15, RZ, P2, !PT ;  /* 0x0000000f04040210 */ /* 0x000fe400017fe4ff */
[----:B------:R-:W-:Y:S02]  /*11be0*/  @P0 LEA.HI.X R13, R11, c[0x0][0x1cc], R13, 0x1, P3 ;  /* 0x000073000b0d0a11 */ /* 0x000fe400018f0c0d */
[----:B------:R-:W-:Y:S01]  /*11bf0*/  @P0 IADD3 R18, P2, R7, R14, RZ ;  /* 0x0000000e07120210 */ /* 0x000fe20007f5e0ff */
[----:B--2---:R-:W-:Y:S01]  /*11c00*/  FADD.FTZ R0, -R3, R104 ;  /* 0x0000006803007221 */ /* 0x004fe20000010100 */
[----:B------:R-:W-:Y:S01]  /*11c10*/  @P0 IADD3 R14, P3, R7, R224, RZ ;  /* 0x000000e0070e0210 */ /* 0x000fe20007f7e0ff */
[----:B------:R1:W-:Y:S01]  /*11c20*/  @P0 LDGSTS.E.BYPASS.LTC128B.128 [R203+0x8100], [R12.64], !P6 ;  /* 0x081000000ccb0fae */ /* 0x0003e2000f101d46 */
[----:B------:R-:W-:Y:S01]  /*11c30*/  @P0 LEA.HI.X R11, R5, c[0x0][0x1cc], R4, 0x1, P1 ;  /* 0x00007300050b0a11 */ /* 0x000fe200008f0c04 */
[--C-:B------:R-:W-:Y:S01]  /*11c40*/  FFMA.FTZ R4, R150, c[0x0][0x2d0], -R146.reuse ;  /* 0x0000b40096047a23 */ /* 0x100fe20000010892 */
[----:B------:R-:W-:Y:S01]  /*11c50*/  @P0 IADD3 R5, P1, R7, R8, RZ ;  /* 0x0000000807050210 */ /* 0x000fe20007f3e0ff */
[--C-:B------:R-:W-:Y:S01]  /*11c60*/  FFMA.FTZ R104, R147, c[0x0][0x2d0], -R146.reuse ;  /* 0x0000b40093687a23 */ /* 0x100fe20000010892 */
[----:B------:R-:W-:Y:S01]  /*11c70*/  @P0 LEA R8, P4, R14, c[0x0][0x1c8], 0x1 ;  /* 0x000072000e080a11 */ /* 0x000fe200078808ff */
[----:B------:R2:W-:Y:S01]  /*11c80*/  MUFU.EX2 R178, R4 ;  /* 0x0000000400b27308 */ /* 0x0005e20000000800 */
[----:B------:R-:W-:Y:S01]  /*11c90*/  @P0 IADD3.X R7, R6, R223, RZ, P3, !PT ;  /* 0x000000df06070210 */ /* 0x000fe20001ffe4ff */
[----:B------:R-:W-:Y:S01]  /*11ca0*/  FMUL.FTZ R0, R0, c[0x0][0x2d0] ;  /* 0x0000b40000007a20 */ /* 0x000fe20000410000 */
[----:B------:R-:W-:Y:S01]  /*11cb0*/  ISETP.GE.AND P3, PT, R230, c[0x0][0x1d4], PT ;  /* 0x00007500e6007a0c */ /* 0x000fe20003f66270 */
[----:B---3--:R-:W-:Y:S01]  /*11cc0*/  FMUL.FTZ R16, R2, R120 ;  /* 0x0000007802107220 */ /* 0x008fe20000410000 */
[----:B------:R-:W-:Y:S01]  /*11cd0*/  @P0 IADD3.X R19, R6, R9, RZ, P2, !PT ;  /* 0x0000000906130210 */ /* 0x000fe200017fe4ff */
[----:B------:R-:W-:Y:S01]  /*11ce0*/  FMUL.FTZ R17, R2, R121 ;  /* 0x0000007902117220 */ /* 0x000fe20000410000 */
[----:B------:R-:W-:Y:S01]  /*11cf0*/  @P0 LEA.HI.X R9, R14, c[0x0][0x1cc], R7, 0x1, P4 ;  /* 0x000073000e090a11 */ /* 0x000fe200020f0c07 */
[----:B------:R-:W-:Y:S01]  /*11d00*/  FFMA.FTZ R14, R155, c[0x0][0x2d0], -R103 ;  /* 0x0000b4009b0e7a23 */ /* 0x000fe20000010867 */
[----:B------:R-:W-:Y:S01]  /*11d10*/  @P0 IADD3.X R15, R6, R15, RZ, P1, !PT ;  /* 0x0000000f060f0210 */ /* 0x000fe20000ffe4ff */
[----:B------:R3:W-:Y:S01]  /*11d20*/  MUFU.EX2 R177, R104 ;  /* 0x0000006800b17308 */ /* 0x0007e20000000800 */
[----:B------:R-:W-:Y:S01]  /*11d30*/  @P0 LEA R6, P2, R18, c[0x0][0x1c8], 0x1 ;  /* 0x0000720012060a11 */ /* 0x000fe200078408ff */
[C---:B------:R-:W-:Y:S02]  /*11d40*/  FMUL.FTZ R24, R2.reuse, R128 ;  /* 0x0000008002187220 */ /* 0x040fe40000410000 */
[----:B------:R-:W-:Y:S01]  /*11d50*/  FMUL.FTZ R25, R2, R129 ;  /* 0x0000008102197220 */ /* 0x000fe20000410000 */
[----:B------:R-:W-:Y:S01]  /*11d60*/  @P0 LEA.HI.X R7, R18, c[0x0][0x1cc], R19, 0x1, P2 ;  /* 0x0000730012070a11 */ /* 0x000fe200010f0c13 */
[----:B------:R4:W-:Y:S01]  /*11d70*/  @P0 LDGSTS.E.BYPASS.LTC128B.128 [R203+0xa100], [R10.64], !P3 ;  /* 0x0a1000000acb0fae */ /* 0x0009e2000d901d46 */
[C---:B------:R-:W-:Y:S02]  /*11d80*/  FMUL.FTZ R32, R2.reuse, R136 ;  /* 0x0000008802207220 */ /* 0x040fe40000410000 */
[C---:B------:R-:W-:Y:S01]  /*11d90*/  FMUL.FTZ R33, R2.reuse, R137 ;  /* 0x0000008902217220 */ /* 0x040fe20000410000 */
[----:B------:R5:W-:Y:S01]  /*11da0*/  MUFU.EX2 R169, R14 ;  /* 0x0000000e00a97308 */ /* 0x000be20000000800 */
[C---:B------:R-:W-:Y:S02]  /*11db0*/  FMUL.FTZ R36, R2.reuse, R36 ;  /* 0x0000002402247220 */ /* 0x040fe40000410000 */
[C---:B------:R-:W-:Y:S01]  /*11dc0*/  FMUL.FTZ R37, R2.reuse, R37 ;  /* 0x0000002502257220 */ /* 0x040fe20000410000 */
[----:B------:R1:W-:Y:S01]  /*11dd0*/  @P0 LDGSTS.E.BYPASS.LTC128B.128 [R203+0x7100], [R8.64], !P5 ;  /* 0x0710000008cb0fae */ /* 0x0003e2000e901d46 */
[C---:B--2---:R-:W-:Y:S01]  /*11de0*/  @P0 LEA R4, P1, R5.reuse, c[0x0][0x1c8], 0x1 ;  /* 0x0000720005040a11 */ /* 0x044fe200078208ff */
[C---:B------:R-:W-:Y:S02]  /*11df0*/  FMUL.FTZ R40, R2.reuse, R40 ;  /* 0x0000002802287220 */ /* 0x040fe40000410000 */
[C---:B------:R-:W-:Y:S01]  /*11e00*/  FMUL.FTZ R41, R2.reuse, R41 ;  /* 0x0000002902297220 */ /* 0x040fe20000410000 */
[----:B------:R-:W-:Y:S01]  /*11e10*/  @P0 LEA.HI.X R5, R5, c[0x0][0x1cc], R15, 0x1, P1 ;  /* 0x0000730005050a11 */ /* 0x000fe200008f0c0f */
[----:B------:R-:W4:Y:S01]  /*11e20*/  MUFU.EX2 R0, R0 ;  /* 0x0000000000007308 */ /* 0x000f220000000800 */
[C---:B------:R-:W-:Y:S01]  /*11e30*/  FMUL.FTZ R44, R2.reuse, R44 ;  /* 0x0000002c022c7220 */ /* 0x040fe20000410000 */
[----:B------:R2:W-:Y:S01]  /*11e40*/  @P0 LDGSTS.E.BYPASS.LTC128B.128 [R203+0x9100], [R6.64], !P6 ;  /* 0x0910000006cb0fae */ /* 0x0005e2000f101d46 */
[----:B------:R-:W-:Y:S02]  /*11e50*/  FMUL.FTZ R45, R2, R45 ;  /* 0x0000002d022d7220 */ /* 0x000fe40000410000 */
[--C-:B---3--:R-:W-:Y:S02]  /*11e60*/  FFMA.FTZ R104, R156, c[0x0][0x2d0], -R146.reuse ;  /* 0x0000b4009c687a23 */ /* 0x108fe40000010892 */
[C---:B------:R-:W-:Y:S02]  /*11e70*/  FMUL.FTZ R48, R2.reuse, R48 ;  /* 0x0000003002307220 */ /* 0x040fe40000410000 */
[C---:B------:R-:W-:Y:S01]  /*11e80*/  FMUL.FTZ R49, R2.reuse, R49 ;  /* 0x0000003102317220 */ /* 0x040fe20000410000 */
[----:B------:R3:W-:Y:S01]  /*11e90*/  @P0 LDGSTS.E.BYPASS.LTC128B.128 [R203+0xb100], [R4.64], !P3 ;  /* 0x0b10000004cb0fae */ /* 0x0007e2000d901d46 */
[----:B------:R3:W-:Y:S01]  /*11ea0*/  MUFU.EX2 R176, R104 ;  /* 0x0000006800b07308 */ /* 0x0007e20000000800 */
[----:B------:R-:W-:Y:S02]  /*11eb0*/  FMUL.FTZ R52, R2, R52 ;  /* 0x0000003402347220 */ /* 0x000fe40000410000 */
[--C-:B-----5:R-:W-:Y:S02]  /*11ec0*/  FFMA.FTZ R14, R154, c[0x0][0x2d0], -R103.reuse ;  /* 0x0000b4009a0e7a23 */ /* 0x120fe40000010867 */
[C---:B------:R-:W-:Y:S02]  /*11ed0*/  FMUL.FTZ R53, R2.reuse, R53 ;  /* 0x0000003502357220 */ /* 0x040fe40000410000 */
[----:B------:R-:W-:Y:S01]  /*11ee0*/  LDSM.16.MT88.4 R20, [R182] ;  /* 0x00000000b614783b */ /* 0x000fe20000004200 */
[----:B------:R-:W-:Y:S02]  /*11ef0*/  FMUL.FTZ R56, R2, R56 ;  /* 0x0000003802387220 */ /* 0x000fe40000410000 */
[----:B------:R5:W5:Y:S01]  /*11f00*/  MUFU.EX2 R168, R14 ;  /* 0x0000000e00a87308 */ /* 0x000b620000000800 */
[--C-:B-1----:R-:W-:Y:S02]  /*11f10*/  FFMA.FTZ R8, R152, c[0x0][0x2d0], -R103.reuse ;  /* 0x0000b40098087a23 */ /* 0x102fe40000010867 */
[----:B------:R-:W-:Y:S02]  /*11f20*/  FMUL.FTZ R9, R2, R113 ;  /* 0x0000007102097220 */ /* 0x000fe40000410000 */
[C---:B----4-:R-:W-:Y:S01]  /*11f30*/  FMUL.FTZ R10, R0.reuse, R114 ;  /* 0x00000072000a7220 */ /* 0x050fe20000410000 */
[----:B------:R-:W-:Y:S01]  /*11f40*/  LDSM.16.MT88.4 R28, [R185] ;  /* 0x00000000b91c783b */ /* 0x000fe20000004200 */
[C---:B------:R-:W-:Y:S02]  /*11f50*/  FMUL.FTZ R11, R0.reuse, R115 ;  /* 0x00000073000b7220 */ /* 0x040fe40000410000 */
[----:B--2---:R-:W-:Y:S01]  /*11f60*/  FMUL.FTZ R6, R0, R110 ;  /* 0x0000006e00067220 */ /* 0x004fe20000410000 */
[----:B------:R1:W-:Y:S01]  /*11f70*/  MUFU.EX2 R167, R8 ;  /* 0x0000000800a77308 */ /* 0x0003e20000000800 */
[----:B------:R-:W-:Y:S01]  /*11f80*/  F2FP.PACK_AB R110, R178, R179 ;  /* 0x000000b3b26e723e */ /* 0x000fe200000000ff */
[----:B------:R-:W-:Y:S02]  /*11f90*/  FMUL.FTZ R7, R0, R111 ;  /* 0x0000006f00077220 */ /* 0x000fe40000410000 */
[--C-:B---3--:R-:W-:Y:S01]  /*11fa0*/  FFMA.FTZ R104, R157, c[0x0][0x2d0], -R103.reuse ;  /* 0x0000b4009d687a23 */ /* 0x108fe20000010867 */
[----:B------:R-:W-:Y:S01]  /*11fb0*/  LDSM.16.MT88.4 R148, [R184+0x3800] ;  /* 0x00380000b894783b */ /* 0x000fe20000004200 */
[--C-:B------:R-:W-:Y:S02]  /*11fc0*/  FFMA.FTZ R4, R153, c[0x0][0x2d0], -R103.reuse ;  /* 0x0000b40099047a23 */ /* 0x100fe40000010867 */
[----:B------:R-:W-:Y:S02]  /*11fd0*/  FMUL.FTZ R5, R2, R109 ;  /* 0x0000006d02057220 */ /* 0x000fe40000410000 */
[----:B------:R-:W2:Y:S01]  /*11fe0*/  MUFU.EX2 R166, R4 ;  /* 0x0000000400a67308 */ /* 0x000ea20000000800 */
[C---:B------:R-:W-:Y:S02]  /*11ff0*/  FMUL.FTZ R18, R0.reuse, R122 ;  /* 0x0000007a00127220 */ /* 0x040fe40000410000 */
[----:B------:R-:W-:Y:S01]  /*12000*/  FMUL.FTZ R19, R0, R123 ;  /* 0x0000007b00137220 */ /* 0x000fe20000410000 */
[----:B-----5:R-:W3:Y:S01]  /*12010*/  LDSM.16.MT88.4 R12, [R181] ;  /* 0x00000000b50c783b */ /* 0x020ee20000004200 */
[----:B------:R-:W-:Y:S01]  /*12020*/  F2FP.PACK_AB R109, R168, R169 ;  /* 0x000000a9a86d723e */ /* 0x000fe200000000ff */
[C---:B------:R-:W-:Y:S02]  /*12030*/  FMUL.FTZ R26, R0.reuse, R130 ;  /* 0x00000082001a7220 */ /* 0x040fe40000410000 */
[C---:B------:R-:W-:Y:S02]  /*12040*/  FMUL.FTZ R27, R0.reuse, R131 ;  /* 0x00000083001b7220 */ /* 0x040fe40000410000 */
[----:B------:R4:W-:Y:S01]  /*12050*/  MUFU.EX2 R165, R104 ;  /* 0x0000006800a57308 */ /* 0x0009e20000000800 */
[C---:B------:R-:W-:Y:S01]  /*12060*/  FMUL.FTZ R34, R0.reuse, R138 ;  /* 0x0000008a00227220 */ /* 0x040fe20000410000 */
[----:B------:R-:W-:Y:S01]  /*12070*/  LDSM.16.MT88.4 R120, [R182+0x2000] ;  /* 0x00200000b678783b */ /* 0x000fe20000004200 */
[----:B------:R-:W-:Y:S02]  /*12080*/  FMUL.FTZ R35, R0, R139 ;  /* 0x0000008b00237220 */ /* 0x000fe40000410000 */
[----:B-1----:R-:W-:Y:S02]  /*12090*/  FMUL.FTZ R8, R2, R112 ;  /* 0x0000007002087220 */ /* 0x002fe40000410000 */
[C---:B------:R-:W-:Y:S02]  /*120a0*/  FMUL.FTZ R38, R0.reuse, R38 ;  /* 0x0000002600267220 */ /* 0x040fe40000410000 */
[C---:B------:R-:W-:Y:S01]  /*120b0*/  FMUL.FTZ R39, R0.reuse, R39 ;  /* 0x0000002700277220 */ /* 0x040fe20000410000 */
[----:B------:R-:W1:Y:S01]  /*120c0*/  LDSM.16.MT88.4 R112, [R184] ;  /* 0x00000000b870783b */ /* 0x000e620000004200 */
[C---:B------:R-:W-:Y:S02]  /*120d0*/  FMUL.FTZ R42, R0.reuse, R42 ;  /* 0x0000002a002a7220 */ /* 0x040fe40000410000 */
[----:B------:R-:W-:Y:S01]  /*120e0*/  FMUL.FTZ R43, R0, R43 ;  /* 0x0000002b002b7220 */ /* 0x000fe20000410000 */
[----:B--2---:R-:W-:Y:S01]  /*120f0*/  F2FP.PACK_AB R111, R166, R167 ;  /* 0x000000a7a66f723e */ /* 0x004fe200000000ff */
[----:B------:R-:W-:Y:S01]  /*12100*/  FMUL.FTZ R4, R2, R108 ;  /* 0x0000006c02047220 */ /* 0x000fe20000410000 */
[----:B------:R-:W-:Y:S01]  /*12110*/  F2FP.PACK_AB R108, R205, R206 ;  /* 0x000000cecd6c723e */ /* 0x000fe200000000ff */
[C---:B------:R-:W-:Y:S01]  /*12120*/  FMUL.FTZ R46, R0.reuse, R46 ;  /* 0x0000002e002e7220 */ /* 0x040fe20000410000 */
[----:B------:R-:W-:Y:S01]  /*12130*/  LDSM.16.MT88.4 R128, [R184+0x800] ;  /* 0x00080000b880783b */ /* 0x000fe20000004200 */
[C---:B------:R-:W-:Y:S02]  /*12140*/  FMUL.FTZ R47, R0.reuse, R47 ;  /* 0x0000002f002f7220 */ /* 0x040fe40000410000 */
[C---:B------:R-:W-:Y:S02]  /*12150*/  FMUL.FTZ R50, R0.reuse, R50 ;  /* 0x0000003200327220 */ /* 0x040fe40000410000 */
[C---:B------:R-:W-:Y:S02]  /*12160*/  FMUL.FTZ R51, R0.reuse, R51 ;  /* 0x0000003300337220 */ /* 0x040fe40000410000 */
[C---:B------:R-:W-:Y:S01]  /*12170*/  FMUL.FTZ R54, R0.reuse, R54 ;  /* 0x0000003600367220 */ /* 0x040fe20000410000 */
[----:B------:R-:W-:Y:S01]  /*12180*/  LDSM.16.MT88.4 R136, [R182+0x2800] ;  /* 0x00280000b688783b */ /* 0x000fe20000004200 */
[----:B------:R-:W-:Y:S02]  /*12190*/  FMUL.FTZ R55, R0, R55 ;  /* 0x0000003700377220 */ /* 0x000fe40000410000 */
[----:B------:R-:W-:Y:S02]  /*121a0*/  FMUL.FTZ R57, R2, R57 ;  /* 0x0000003902397220 */ /* 0x000fe40000410000 */
[C---:B------:R-:W-:Y:S02]  /*121b0*/  FMUL.FTZ R58, R0.reuse, R58 ;  /* 0x0000003a003a7220 */ /* 0x040fe40000410000 */
[----:B------:R-:W-:Y:S01]  /*121c0*/  FMUL.FTZ R59, R0, R59 ;  /* 0x0000003b003b7220 */ /* 0x000fe20000410000 */
[C---:B---3--:R-:W-:Y:S01]  /*121d0*/  HMMA.16816.F32 R4, R108.reuse, R12, R4 ;  /* 0x0000000c6c04723c */ /* 0x048fe20000001804 */
[----:B------:R-:W0:Y:S04]  /*121e0*/  LDGDEPBAR ;  /* 0x00000000000079af */ /* 0x000e280000000000 */
[C---:B------:R-:W-:Y:S02]  /*121f0*/  FMUL.FTZ R60, R2.reuse, R60 ;  /* 0x0000003c023c7220 */ /* 0x040fe40000410000 */
[C---:B------:R-:W-:Y:S01]  /*12200*/  FMUL.FTZ R12, R2.reuse, R116 ;  /* 0x00000074020c7220 */ /* 0x040fe20000410000 */
[C---:B------:R-:W-:Y:S04]  /*12210*/  HMMA.16816.F32 R8, R108.reuse, R14, R8 ;  /* 0x0000000e6c08723c */ /* 0x040fe80000001808 */
[----:B------:R-:W-:Y:S02]  /*12220*/  FMUL.FTZ R13, R2, R117 ;  /* 0x00000075020d7220 */ /* 0x000fe40000410000 */
[--C-:B----4-:R-:W-:Y:S02]  /*12230*/  FFMA.FTZ R104, R158, c[0x0][0x2d0], -R103.reuse ;  /* 0x0000b4009e687a23 */ /* 0x110fe40000010867 */
[C---:B------:R-:W-:Y:S02]  /*12240*/  FMUL.FTZ R14, R0.reuse, R118 ;  /* 0x00000076000e7220 */ /* 0x040fe40000410000 */
[----:B------:R2:W3:Y:S02]  /*12250*/  MUFU.EX2 R163, R104 ;  /* 0x0000006800a37308 */ /* 0x0004e40000000800 */
[----:B------:R-:W-:Y:S02]  /*12260*/  FMUL.FTZ R15, R0, R119 ;  /* 0x00000077000f7220 */ /* 0x000fe40000410000 */
[----:B------:R-:W4:Y:S01]  /*12270*/  LDSM.16.MT88.4 R116, [R181+0x2000] ;  /* 0x00200000b574783b */ /* 0x000f220000004200 */
[----:B------:R-:W-:Y:S02]  /*12280*/  FMUL.FTZ R61, R2, R61 ;  /* 0x0000003d023d7220 */ /* 0x000fe40000410000 */
[C---:B------:R-:W-:Y:S02]  /*12290*/  FMUL.FTZ R62, R0.reuse, R62 ;  /* 0x0000003e003e7220 */ /* 0x040fe40000410000 */
[C---:B------:R-:W-:Y:S03]  /*122a0*/  HMMA.16816.F32 R12, R108.reuse, R20, R12 ;  /* 0x000000146c0c723c */ /* 0x040fe6000000180c */
        /* <DEDUP_REMOVED lines=11> */
[C---:B------:R-:W-:Y:S03]  /*12360*/  HMMA.16816.F32 R20, R108.reuse, R28, R20 ;  /* 0x0000001c6c14723c */ /* 0x040fe60000001814 */
[C---:B------:R-:W-:Y:S02]  /*12370*/  FMUL.FTZ R68, R2.reuse, R68 ;  /* 0x0000004402447220 */ /* 0x040fe40000410000 */
[C---:B------:R-:W-:Y:S02]  /*12380*/  FMUL.FTZ R69, R2.reuse, R69 ;  /* 0x0000004502457220 */ /* 0x040fe40000410000 */
[C---:B------:R-:W-:Y:S01]  /*12390*/  FMUL.FTZ R28, R2.reuse, R132 ;  /* 0x00000084021c7220 */ /* 0x040fe20000410000 */
[C---:B------:R-:W-:Y:S04]  /*123a0*/  HMMA.16816.F32 R24, R108.reuse, R30, R24 ;  /* 0x0000001e6c18723c */ /* 0x040fe80000001818 */
[----:B------:R-:W-:Y:S02]  /*123b0*/  FMUL.FTZ R29, R2, R133 ;  /* 0x00000085021d7220 */ /* 0x000fe40000410000 */
[--C-:B--2---:R-:W-:Y:S02]  /*123c0*/  FFMA.FTZ R104, R159, c[0x0][0x2d0], -R146.reuse ;  /* 0x0000b4009f687a23 */ /* 0x104fe40000010892 */
[C---:B------:R-:W-:Y:S02]  /*123d0*/  FMUL.FTZ R30, R0.reuse, R134 ;  /* 0x00000086001e7220 */ /* 0x040fe40000410000 */
[----:B------:R2:W-:Y:S02]  /*123e0*/  MUFU.EX2 R175, R104 ;  /* 0x0000006800af7308 */ /* 0x0005e40000000800 */
[C---:B------:R-:W-:Y:S02]  /*123f0*/  FMUL.FTZ R31, R0.reuse, R135 ;  /* 0x00000087001f7220 */ /* 0x040fe40000410000 */
[----:B------:R-:W-:Y:S01]  /*12400*/  LDSM.16.MT88.4 R132, [R181+0x2800] ;  /* 0x00280000b584783b */ /* 0x000fe20000004200 */
[C---:B------:R-:W-:Y:S02]  /*12410*/  FMUL.FTZ R70, R0.reuse, R70 ;  /* 0x0000004600467220 */ /* 0x040fe40000410000 */
[----:B------:R-:W-:Y:S02]  /*12420*/  FMUL.FTZ R71, R0, R71 ;  /* 0x0000004700477220 */ /* 0x000fe40000410000 */
[C---:B-1----:R-:W-:Y:S03]  /*12430*/  HMMA.16816.F32 R28, R108.reuse, R112, R28 ;  /* 0x000000706c1c723c */ /* 0x042fe6000000181c */
[C---:B------:R-:W-:Y:S02]  /*12440*/  FMUL.FTZ R72, R2.reuse, R72 ;  /* 0x0000004802487220 */ /* 0x040fe40000410000 */
[----:B------:R-:W-:Y:S02]  /*12450*/  FMUL.FTZ R73, R2, R73 ;  /* 0x0000004902497220 */ /* 0x000fe40000410000 */
[C---:B------:R-:W-:Y:S01]  /*12460*/  FMUL.FTZ R74, R0.reuse, R74 ;  /* 0x0000004a004a7220 */ /* 0x040fe20000410000 */
[C---:B------:R-:W-:Y:S01]  /*12470*/  HMMA.16816.F32 R32, R108.reuse, R114, R32 ;  /* 0x000000726c20723c */ /* 0x040fe20000001820 */
[----:B------:R-:W1:Y:S03]  /*12480*/  LDSM.16.MT88.4 R112, [R185+0x2000] ;  /* 0x00200000b970783b */ /* 0x000e660000004200 */
[----:B------:R-:W-:Y:S02]  /*12490*/  FMUL.FTZ R75, R0, R75 ;  /* 0x0000004b004b7220 */ /* 0x000fe40000410000 */
[C---:B------:R-:W-:Y:S02]  /*124a0*/  FMUL.FTZ R76, R2.reuse, R76 ;  /* 0x0000004c024c7220 */ /* 0x040fe40000410000 */
[C---:B----4-:R-:W-:Y:S04]  /*124b0*/  HMMA.16816.F32 R36, R108.reuse, R116, R36 ;  /* 0x000000746c24723c */ /* 0x050fe80000001824 */
[----:B------:R-:W-:Y:S02]  /*124c0*/  FMUL.FTZ R77, R2, R77 ;  /* 0x0000004d024d7220 */ /* 0x000fe40000410000 */
[----:B------:R-:W-:Y:S02]  /*124d0*/  FMUL.FTZ R78, R0, R78 ;  /* 0x0000004e004e7220 */ /* 0x000fe40000410000 */
[C---:B------:R-:W-:Y:S01]  /*124e0*/  HMMA.16816.F32 R40, R108.reuse, R118, R40 ;  /* 0x000000766c28723c */ /* 0x040fe20000001828 */
[----:B------:R-:W4:Y:S03]  /*124f0*/  LDSM.16.MT88.4 R116, [R184+0x2000] ;  /* 0x00200000b874783b */ /* 0x000f260000004200 */
[----:B--2---:R-:W-:Y:S02]  /*12500*/  FFMA.FTZ R104, R160, c[0x0][0x2d0], -R146 ;  /* 0x0000b400a0687a23 */ /* 0x004fe40000010892 */
[----:B------:R-:W-:Y:S02]  /*12510*/  FMUL.FTZ R79, R0, R79 ;  /* 0x0000004f004f7220 */ /* 0x000fe40000410000 */
[C---:B------:R-:W-:Y:S01]  /*12520*/  HMMA.16816.F32 R44, R108.reuse, R120, R44 ;  /* 0x000000786c2c723c */ /* 0x040fe2000000182c */
[----:B------:R2:W5:Y:S03]  /*12530*/  MUFU.EX2 R174, R104 ;  /* 0x0000006800ae7308 */ /* 0x0005660000000800 */
[C---:B------:R-:W-:Y:S02]  /*12540*/  FMUL.FTZ R80, R2.reuse, R80 ;  /* 0x0000005002507220 */ /* 0x040fe40000410000 */
[----:B------:R-:W-:Y:S02]  /*12550*/  FMUL.FTZ R81, R2, R81 ;  /* 0x0000005102517220 */ /* 0x000fe40000410000 */
[C---:B------:R-:W-:Y:S01]  /*12560*/  HMMA.16816.F32 R48, R108.reuse, R122, R48 ;  /* 0x0000007a6c30723c */ /* 0x040fe20000001830 */
[----:B------:R-:W3:Y:S03]  /*12570*/  LDSM.16.MT88.4 R120, [R181+0x4000] ;  /* 0x00400000b578783b */ /* 0x000ee60000004200 */
[C---:B------:R-:W-:Y:S02]  /*12580*/  FMUL.FTZ R82, R0.reuse, R82 ;  /* 0x0000005200527220 */ /* 0x040fe40000410000 */
[----:B------:R-:W-:Y:S02]  /*12590*/  FMUL.FTZ R83, R0, R83 ;  /* 0x0000005300537220 */ /* 0x000fe40000410000 */
[C---:B------:R-:W-:Y:S01]  /*125a0*/  FMUL.FTZ R84, R2.reuse, R84 ;  /* 0x0000005402547220 */ /* 0x040fe20000410000 */
[C---:B-1----:R-:W-:Y:S03]  /*125b0*/  HMMA.16816.F32 R52, R108.reuse, R112, R52 ;  /* 0x000000706c34723c */ /* 0x042fe60000001834 */
[----:B------:R-:W-:Y:S02]  /*125c0*/  FMUL.FTZ R85, R2, R85 ;  /* 0x0000005502557220 */ /* 0x000fe40000410000 */
[C---:B------:R-:W-:Y:S02]  /*125d0*/  FMUL.FTZ R86, R0.reuse, R86 ;  /* 0x0000005600567220 */ /* 0x040fe40000410000 */
[----:B------:R-:W-:Y:S01]  /*125e0*/  FMUL.FTZ R87, R0, R87 ;  /* 0x0000005700577220 */ /* 0x000fe20000410000 */
[C---:B------:R-:W-:Y:S01]  /*125f0*/  HMMA.16816.F32 R56, R108.reuse, R114, R56 ;  /* 0x000000726c38723c */ /* 0x040fe20000001838 */
[----:B------:R-:W1:Y:S03]  /*12600*/  LDSM.16.MT88.4 R112, [R182+0x4000] ;  /* 0x00400000b670783b */ /* 0x000e660000004200 */
[--C-:B--2---:R-:W-:Y:S02]  /*12610*/  FFMA.FTZ R104, R161, c[0x0][0x2d0], -R103.reuse ;  /* 0x0000b400a1687a23 */ /* 0x104fe40000010867 */
[C---:B------:R-:W-:Y:S02]  /*12620*/  FMUL.FTZ R88, R2.reuse, R88 ;  /* 0x0000005802587220 */ /* 0x040fe40000410000 */
[C---:B----4-:R-:W-:Y:S01]  /*12630*/  HMMA.16816.F32 R60, R108.reuse, R116, R60 ;  /* 0x000000746c3c723c */ /* 0x050fe2000000183c */
[----:B------:R2:W-:Y:S03]  /*12640*/  MUFU.EX2 R161, R104 ;  /* 0x0000006800a17308 */ /* 0x0005e60000000800 */
[----:B------:R-:W-:Y:S02]  /*12650*/  FMUL.FTZ R89, R2, R89 ;  /* 0x0000005902597220 */ /* 0x000fe40000410000 */
[C---:B------:R-:W-:Y:S02]  /*12660*/  FMUL.FTZ R90, R0.reuse, R90 ;  /* 0x0000005a005a7220 */ /* 0x040fe40000410000 */
[C---:B------:R-:W-:Y:S01]  /*12670*/  HMMA.16816.F32 R64, R108.reuse, R118, R64 ;  /* 0x000000766c40723c */ /* 0x040fe20000001840 */
[----:B------:R-:W4:Y:S03]  /*12680*/  LDSM.16.MT88.4 R116, [R185+0x4000] ;  /* 0x00400000b974783b */ /* 0x000f260000004200 */
[----:B------:R-:W-:Y:S02]  /*12690*/  FMUL.FTZ R91, R0, R91 ;  /* 0x0000005b005b7220 */ /* 0x000fe40000410000 */
[C---:B------:R-:W-:Y:S02]  /*126a0*/  FMUL.FTZ R92, R2.reuse, R92 ;  /* 0x0000005c025c7220 */ /* 0x040fe40000410000 */
[C---:B---3--:R-:W-:Y:S04]  /*126b0*/  HMMA.16816.F32 R68, R108.reuse, R120, R68 ;  /* 0x000000786c44723c */ /* 0x048fe80000001844 */
[----:B------:R-:W-:Y:S02]  /*126c0*/  FMUL.FTZ R93, R2, R93 ;  /* 0x0000005d025d7220 */ /* 0x000fe40000410000 */
[----:B------:R-:W-:Y:S02]  /*126d0*/  FMUL.FTZ R94, R0, R94 ;  /* 0x0000005e005e7220 */ /* 0x000fe40000410000 */
[C---:B------:R-:W-:Y:S01]  /*126e0*/  HMMA.16816.F32 R72, R108.reuse, R122, R72 ;  /* 0x0000007a6c48723c */ /* 0x040fe20000001848 */
[----:B------:R-:W3:Y:S03]  /*126f0*/  LDSM.16.MT88.4 R120, [R184+0x4000] ;  /* 0x00400000b878783b */ /* 0x000ee60000004200 */
[----:B--2---:R-:W-:Y:S02]  /*12700*/  FFMA.FTZ R104, R162, c[0x0][0x2d0], -R103 ;  /* 0x0000b400a2687a23 */ /* 0x004fe40000010867 */
[----:B------:R-:W-:Y:S02]  /*12710*/  FMUL.FTZ R95, R0, R95 ;  /* 0x0000005f005f7220 */ /* 0x000fe40000410000 */
[----:B------:R2:W2:Y:S01]  /*12720*/  MUFU.EX2 R160, R104 ;  /* 0x0000006800a07308 */ /* 0x0004a20000000800 */
[C---:B-1----:R-:W-:Y:S03]  /*12730*/  HMMA.16816.F32 R76, R108.reuse, R112, R76 ;  /* 0x000000706c4c723c */ /* 0x042fe6000000184c */
[C---:B------:R-:W-:Y:S02]  /*12740*/  FMUL.FTZ R96, R2.reuse, R96 ;  /* 0x0000006002607220 */ /* 0x040fe40000410000 */
[----:B------:R-:W-:Y:S02]  /*12750*/  FMUL.FTZ R97, R2, R97 ;  /* 0x0000006102617220 */ /* 0x000fe40000410000 */
[C---:B------:R-:W-:Y:S01]  /*12760*/  FMUL.FTZ R98, R0.reuse, R98 ;  /* 0x0000006200627220 */ /* 0x040fe20000410000 */
[C---:B------:R-:W-:Y:S01]  /*12770*/  HMMA.16816.F32 R80, R108.reuse, R114, R80 ;  /* 0x000000726c50723c */ /* 0x040fe20000001850 */
[----:B------:R-:W1:Y:S03]  /*12780*/  LDSM.16.MT88.4 R112, [R181+0x800] ;  /* 0x00080000b570783b */ /* 0x000e660000004200 */
[----:B------:R-:W-:Y:S02]  /*12790*/  FMUL.FTZ R99, R0, R99 ;  /* 0x0000006300637220 */ /* 0x000fe40000410000 */
[----:B------:R-:W-:Y:S02]  /*127a0*/  FFMA.FTZ R2, R2, R221, R206 ;  /* 0x000000dd02027223 */ /* 0x000fe400000100ce */
[C---:B----4-:R-:W-:Y:S04]  /*127b0*/  HMMA.16816.F32 R84, R108.reuse, R116, R84 ;  /* 0x000000746c54723c */ /* 0x050fe80000001854 */
[----:B------:R-:W-:Y:S02]  /*127c0*/  FFMA.FTZ R0, R0, R222, R169 ;  /* 0x000000de00007223 */ /* 0x000fe400000100a9 */
[----:B------:R-:W-:Y:S02]  /*127d0*/  FADD.FTZ R2, R205, R2 ;  /* 0x00000002cd027221 */ /* 0x000fe40000010000 */
[C---:B------:R-:W-:Y:S01]  /*127e0*/  HMMA.16816.F32 R88, R108.reuse, R118, R88 ;  /* 0x000000766c58723c */ /* 0x040fe20000001858 */
[----:B------:R-:W4:Y:S03]  /*127f0*/  LDSM.16.MT88.4 R116, [R182+0x800] ;  /* 0x00080000b674783b */ /* 0x000f260000004200 */
[----:B--2---:R-:W-:Y:S02]  /*12800*/  FFMA.FTZ R104, R164, c[0x0][0x2d0], -R146 ;  /* 0x0000b400a4687a23 */ /* 0x004fe40000010892 */
[----:B------:R-:W-:Y:S02]  /*12810*/  FADD.FTZ R0, R168, R0 ;  /* 0x00000000a8007221 */ /* 0x000fe40000010000 */
[C---:B---3--:R-:W-:Y:S01]  /*12820*/  HMMA.16816.F32 R92, R108.reuse, R120, R92 ;  /* 0x000000786c5c723c */ /* 0x048fe2000000185c */
[----:B------:R2:W3:Y:S03]  /*12830*/  MUFU.EX2 R173, R104 ;  /* 0x0000006800ad7308 */ /* 0x0004e60000000800 */
[----:B------:R-:W-:Y:S02]  /*12840*/  FADD.FTZ R2, R179, R2 ;  /* 0x00000002b3027221 */ /* 0x000fe40000010000 */
[----:B------:R-:W-:Y:S02]  /*12850*/  FADD.FTZ R0, R167, R0 ;  /* 0x00000000a7007221 */ /* 0x000fe40000010000 */
[----:B------:R-:W-:Y:S01]  /*12860*/  HMMA.16816.F32 R96, R108, R122, R96 ;  /* 0x0000007a6c60723c */ /* 0x000fe20000001860 */
[----:B------:R-:W-:Y:S03]  /*12870*/  LDSM.16.MT88.4 R120, [R181+0x4800] ;  /* 0x00480000b578783b */ /* 0x000fe60000004200 */
[----:B------:R-:W-:Y:S02]  /*12880*/  FADD.FTZ R2, R178, R2 ;  /* 0x00000002b2027221 */ /* 0x000fe40000010000 */
[----:B------:R-:W-:Y:S01]  /*12890*/  FADD.FTZ R0, R166, R0 ;  /* 0x00000000a6007221 */ /* 0x000fe20000010000 */
[----:B------:R-:W-:Y:S01]  /*128a0*/  F2FP.PACK_AB R108, R176, R177 ;  /* 0x000000b1b06c723e */ /* 0x000fe200000000ff */
[----:B------:R-:W-:Y:S01]  /*128b0*/  FADD.FTZ R2, R177, R2 ;  /* 0x00000002b1027221 */ /* 0x000fe20000010000 */
[----:B------:R-:W-:Y:S03]  /*128c0*/  F2FP.PACK_AB R109, R163, R165 ;  /* 0x000000a5a36d723e */ /* 0x000fe600000000ff */
[----:B-----5:R-:W-:Y:S01]  /*128d0*/  F2FP.PACK_AB R110, R174, R175 ;  /* 0x000000afae6e723e */ /* 0x020fe200000000ff */
[----:B------:R-:W-:Y:S01]  /*128e0*/  FADD.FTZ R0, R165, R0 ;  /* 0x00000000a5007221 */ /* 0x000fe20000010000 */
[----:B------:R-:W-:Y:S01]  /*128f0*/  F2FP.PACK_AB R111, R160, R161 ;  /* 0x000000a1a06f723e */ /* 0x000fe200000000ff */
[----:B------:R-:W-:Y:S02]  /*12900*/  FADD.FTZ R2, R176, R2 ;  /* 0x00000002b0027221 */ /* 0x000fe40000010000 */
[----:B--2---:R-:W-:Y:S02]  /*12910*/  FFMA.FTZ R104, R172, c[0x0][0x2d0], -R146 ;  /* 0x0000b400ac687a23 */ /* 0x004fe40000010892 */
[----:B------:R-:W-:Y:S02]  /*12920*/  FADD.FTZ R0, R163, R0 ;  /* 0x00000000a3007221 */ /* 0x000fe40000010000 */
[C---:B-1----:R-:W-:Y:S01]  /*12930*/  HMMA.16816.F32 R4, R108.reuse, R112, R4 ;  /* 0x000000706c04723c */ /* 0x042fe20000001804 */
[----:B------:R1:W2:Y:S02]  /*12940*/  MUFU.EX2 R172, R104 ;  /* 0x0000006800ac7308 */ /* 0x0002a40000000800 */
[----:B------:R-:W-:Y:S02]  /*12950*/  FADD.FTZ R2, R175, R2 ;  /* 0x00000002af027221 */ /* 0x000fe40000010000 */
[----:B------:R-:W-:Y:S02]  /*12960*/  FADD.FTZ R0, R161, R0 ;  /* 0x00000000a1007221 */ /* 0x000fe40000010000 */
[----:B------:R-:W-:Y:S01]  /*12970*/  FADD.FTZ R2, R174, R2 ;  /* 0x00000002ae027221 */ /* 0x000fe20000010000 */
[C---:B------:R-:W-:Y:S01]  /*12980*/  HMMA.16816.F32 R8, R108.reuse, R114, R8 ;  /* 0x000000726c08723c */ /* 0x040fe20000001808 */
[----:B------:R-:W5:Y:S03]  /*12990*/  LDSM.16.MT88.4 R112, [R185+0x2800] ;  /* 0x00280000b970783b */ /* 0x000f660000004200 */
[----:B------:R-:W-:Y:S02]  /*129a0*/  FADD.FTZ R0, R160, R0 ;  /* 0x00000000a0007221 */ /* 0x000fe40000010000 */
[----:B---3--:R-:W-:Y:S02]  /*129b0*/  FADD.FTZ R2, R173, R2 ;  /* 0x00000002ad027221 */ /* 0x008fe40000010000 */
[C---:B----4-:R-:W-:Y:S08]  /*129c0*/  HMMA.16816.F32 R12, R108.reuse, R116, R12 ;  /* 0x000000746c0c723c */ /* 0x050ff0000000180c */
[C---:B------:R-:W-:Y:S01]  /*129d0*/  HMMA.16816.F32 R16, R108.reuse, R118, R16 ;  /* 0x000000766c10723c */ /* 0x040fe20000001810 */
[----:B------:R-:W3:Y:S03]  /*129e0*/  LDSM.16.MT88.4 R116, [R184+0x2800] ;  /* 0x00280000b874783b */ /* 0x000ee60000004200 */
[--C-:B-1----:R-:W-:Y:S02]  /*129f0*/  FFMA.FTZ R104, R207, c[0x0][0x2d0], -R103.reuse ;  /* 0x0000b400cf687a23 */ /* 0x102fe40000010867 */
[----:B--2---:R-:W-:Y:S02]  /*12a00*/  FADD.FTZ R2, R172, R2 ;  /* 0x00000002ac027221 */ /* 0x004fe40000010000 */
[C---:B------:R-:W-:Y:S01]  /*12a10*/  HMMA.16816.F32 R20, R108.reuse, R124, R20 ;  /* 0x0000007c6c14723c */ /* 0x040fe20000001814 */
[----:B------:R1:W2:Y:S07]  /*12a20*/  MUFU.EX2 R157, R104 ;  /* 0x00000068009d7308 */ /* 0x0002ae0000000800 */
[C---:B------:R-:W-:Y:S01]  /*12a30*/  HMMA.16816.F32 R24, R108.reuse, R126, R24 ;  /* 0x0000007e6c18723c */ /* 0x040fe20000001818 */
[----:B------:R-:W4:Y:S07]  /*12a40*/  LDSM.16.MT88.4 R124, [R182+0x4800] ;  /* 0x00480000b67c783b */ /* 0x000f2e0000004200 */
[C---:B------:R-:W-:Y:S08]  /*12a50*/  HMMA.16816.F32 R28, R108.reuse, R128, R28 ;  /* 0x000000806c1c723c */ /* 0x040ff0000000181c */
[C---:B------:R-:W-:Y:S01]  /*12a60*/  HMMA.16816.F32 R32, R108.reuse, R130, R32 ;  /* 0x000000826c20723c */ /* 0x040fe20000001820 */
[----:B------:R-:W-:Y:S03]  /*12a70*/  LDSM.16.MT88.4 R128, [R182+0x1000] ;  /* 0x00100000b680783b */ /* 0x000fe60000004200 */
[--C-:B-1----:R-:W-:Y:S02]  /*12a80*/  FFMA.FTZ R104, R209, c[0x0][0x2d0], -R103.reuse ;  /* 0x0000b400d1687a23 */ /* 0x102fe40000010867 */
[----:B--2---:R-:W-:Y:S02]  /*12a90*/  FADD.FTZ R0, R157, R0 ;  /* 0x000000009d007221 */ /* 0x004fe40000010000 */
        /* <DEDUP_REMOVED lines=9> */
[C---:B-----5:R-:W-:Y:S01]  /*12b30*/  HMMA.16816.F32 R52, R108.reuse, R112, R52 ;  /* 0x000000706c34723c */ /* 0x060fe20000001834 */
[----:B------:R1:W2:Y:S07]  /*12b40*/  MUFU.EX2 R171, R104 ;  /* 0x0000006800ab7308 */ /* 0x0002ae0000000800 */
[C---:B------:R-:W-:Y:S01]  /*12b50*/  HMMA.16816.F32 R56, R108.reuse, R114, R56 ;  /* 0x000000726c38723c */ /* 0x040fe20000001838 */
[----:B------:R-:W5:Y:S07]  /*12b60*/  LDSM.16.MT88.4 R112, [R185+0x4800] ;  /* 0x00480000b970783b */ /* 0x000f6e0000004200 */
[C---:B---3--:R-:W-:Y:S08]  /*12b70*/  HMMA.16816.F32 R60, R108.reuse, R116, R60 ;  /* 0x000000746c3c723c */ /* 0x048ff0000000183c */
[C---:B------:R-:W-:Y:S01]  /*12b80*/  HMMA.16816.F32 R64, R108.reuse, R118, R64 ;  /* 0x000000766c40723c */ /* 0x040fe20000001840 */
[----:B------:R-:W3:Y:S03]  /*12b90*/  LDSM.16.MT88.4 R116, [R184+0x4800] ;  /* 0x00480000b874783b */ /* 0x000ee60000004200 */
[----:B-1----:R-:W-:Y:S02]  /*12ba0*/  FFMA.FTZ R104, R210, c[0x0][0x2d0], -R146 ;  /* 0x0000b400d2687a23 */ /* 0x002fe40000010892 */
[----:B--2---:R-:W-:Y:S02]  /*12bb0*/  FADD.FTZ R2, R171, R2 ;  /* 0x00000002ab027221 */ /* 0x004fe40000010000 */
[C---:B------:R-:W-:Y:S01]  /*12bc0*/  HMMA.16816.F32 R68, R108.reuse, R120, R68 ;  /* 0x000000786c44723c */ /* 0x040fe20000001844 */
[----:B------:R1:W-:Y:S07]  /*12bd0*/  MUFU.EX2 R170, R104 ;  /* 0x0000006800aa7308 */ /* 0x0003ee0000000800 */
[C---:B------:R-:W-:Y:S01]  /*12be0*/  HMMA.16816.F32 R72, R108.reuse, R122, R72 ;  /* 0x0000007a6c48723c */ /* 0x040fe20000001848 */
[----:B------:R-:W2:Y:S07]  /*12bf0*/  LDSM.16.MT88.4 R120, [R181+0x1000] ;  /* 0x00100000b578783b */ /* 0x000eae0000004200 */
[C---:B----4-:R-:W-:Y:S08]  /*12c00*/  HMMA.16816.F32 R76, R108.reuse, R124, R76 ;  /* 0x0000007c6c4c723c */ /* 0x050ff0000000184c */
[C---:B------:R-:W-:Y:S01]  /*12c10*/  HMMA.16816.F32 R80, R108.reuse, R126, R80 ;  /* 0x0000007e6c50723c */ /* 0x040fe20000001850 */
[----:B------:R-:W4:Y:S03]  /*12c20*/  LDSM.16.MT88.4 R124, [R181+0x3000] ;  /* 0x00300000b57c783b */ /* 0x000f260000004200 */
[--C-:B-1----:R-:W-:Y:S04]  /*12c30*/  FFMA.FTZ R104, R211, c[0x0][0x2d0], -R103.reuse ;  /* 0x0000b400d3687a23 */ /* 0x102fe80000010867 */
[C---:B-----5:R-:W-:Y:S01]  /*12c40*/  HMMA.16816.F32 R84, R108.reuse, R112, R84 ;  /* 0x000000706c54723c */ /* 0x060fe20000001854 */
[----:B------:R1:W5:Y:S07]  /*12c50*/  MUFU.EX2 R155, R104 ;  /* 0x00000068009b7308 */ /* 0x00036e0000000800 */
[C---:B------:R-:W-:Y:S01]  /*12c60*/  HMMA.16816.F32 R88, R108.reuse, R114, R88 ;  /* 0x000000726c58723c */ /* 0x040fe20000001858 */
[----:B------:R-:W2:Y:S07]  /*12c70*/  LDSM.16.MT88.4 R112, [R182+0x3000] ;  /* 0x00300000b670783b */ /* 0x000eae0000004200 */
[C---:B---3--:R-:W-:Y:S08]  /*12c80*/  HMMA.16816.F32 R92, R108.reuse, R116, R92 ;  /* 0x000000746c5c723c */ /* 0x048ff0000000185c */
[----:B------:R-:W-:Y:S01]  /*12c90*/  HMMA.16816.F32 R96, R108, R118, R96 ;  /* 0x000000766c60723c */ /* 0x000fe20000001860 */
[----:B------:R-:W3:Y:S03]  /*12ca0*/  LDSM.16.MT88.4 R116, [R185+0x3000] ;  /* 0x00300000b974783b */ /* 0x000ee60000004200 */
[--C-:B-1----:R-:W-:Y:S02]  /*12cb0*/  FFMA.FTZ R104, R212, c[0x0][0x2d0], -R103.reuse ;  /* 0x0000b400d4687a23 */ /* 0x102fe40000010867 */
[----:B-----5:R-:W-:Y:S01]  /*12cc0*/  FADD.FTZ R0, R155, R0 ;  /* 0x000000009b007221 */ /* 0x020fe20000010000 */
[----:B------:R-:W-:Y:S01]  /*12cd0*/  F2FP.PACK_AB R108, R172, R173 ;  /* 0x000000adac6c723e */ /* 0x000fe200000000ff */
[----:B------:R1:W5:Y:S01]  /*12ce0*/  MUFU.EX2 R154, R104 ;  /* 0x00000068009a7308 */ /* 0x0003620000000800 */
[----:B------:R-:W-:Y:S03]  /*12cf0*/  F2FP.PACK_AB R109, R156, R157 ;  /* 0x0000009d9c6d723e */ /* 0x000fe600000000ff */
[----:B------:R-:W-:Y:S01]  /*12d00*/  F2FP.PACK_AB R110, R170, R171 ;  /* 0x000000abaa6e723e */ /* 0x000fe200000000ff */
[--C-:B-1----:R-:W-:Y:S01]  /*12d10*/  FFMA.FTZ R104, R215, c[0x0][0x2d0], -R146.reuse ;  /* 0x0000b400d7687a23 */ /* 0x102fe20000010892 */
[----:B-----5:R-:W-:Y:S04]  /*12d20*/  F2FP.PACK_AB R111, R154, R155 ;  /* 0x0000009b9a6f723e */ /* 0x020fe800000000ff */
[----:B------:R1:W-:Y:S03]  /*12d30*/  MUFU.EX2 R164, R104 ;  /* 0x0000006800a47308 */ /* 0x0003e60000000800 */
[C---:B--2---:R-:W-:Y:S08]  /*12d40*/  HMMA.16816.F32 R4, R108.reuse, R120, R4 ;  /* 0x000000786c04723c */ /* 0x044ff00000001804 */
[C---:B------:R-:W-:Y:S01]  /*12d50*/  HMMA.16816.F32 R8, R108.reuse, R122, R8 ;  /* 0x0000007a6c08723c */ /* 0x040fe20000001808 */
[----:B------:R-:W2:Y:S07]  /*12d60*/  LDSM.16.MT88.4 R120, [R184+0x3000] ;  /* 0x00300000b878783b */ /* 0x000eae0000004200 */
[C---:B------:R-:W-:Y:S04]  /*12d70*/  HMMA.16816.F32 R12, R108.reuse, R128, R12 ;  /* 0x000000806c0c723c */ /* 0x040fe8000000180c */
[--C-:B-1----:R-:W-:Y:S04]  /*12d80*/  FFMA.FTZ R104, R216, c[0x0][0x2d0], -R146.reuse ;  /* 0x0000b400d8687a23 */ /* 0x102fe80000010892 */
[C---:B------:R-:W-:Y:S01]  /*12d90*/  HMMA.16816.F32 R16, R108.reuse, R130, R16 ;  /* 0x000000826c10723c */ /* 0x040fe20000001810 */
[----:B------:R1:W5:Y:S01]  /*12da0*/  MUFU.EX2 R162, R104 ;  /* 0x0000006800a27308 */ /* 0x0003620000000800 */
[----:B------:R-:W-:Y:S06]  /*12db0*/  LDSM.16.MT88.4 R128, [R185+0x5000] ;  /* 0x00500000b980783b */ /* 0x000fec0000004200 */
[C---:B------:R-:W-:Y:S08]  /*12dc0*/  HMMA.16816.F32 R20, R108.reuse, R132, R20 ;  /* 0x000000846c14723c */ /* 0x040ff00000001814 */
[C---:B------:R-:W-:Y:S01]  /*12dd0*/  HMMA.16816.F32 R24, R108.reuse, R134, R24 ;  /* 0x000000866c18723c */ /* 0x040fe20000001818 */
[----:B------:R-:W-:Y:S07]  /*12de0*/  LDSM.16.MT88.4 R132, [R184+0x5000] ;  /* 0x00500000b884783b */ /* 0x000fee0000004200 */
[C---:B------:R-:W-:Y:S04]  /*12df0*/  HMMA.16816.F32 R28, R108.reuse, R136, R28 ;  /* 0x000000886c1c723c */ /* 0x040fe8000000181c */
[--C-:B-1----:R-:W-:Y:S04]  /*12e00*/  FFMA.FTZ R104, R217, c[0x0][0x2d0], -R103.reuse ;  /* 0x0000b400d9687a23 */ /* 0x102fe80000010867 */
[C---:B------:R-:W-:Y:S01]  /*12e10*/  HMMA.16816.F32 R32, R108.reuse, R138, R32 ;  /* 0x0000008a6c20723c */ /* 0x040fe20000001820 */
[----:B------:R1:W-:Y:S01]  /*12e20*/  MUFU.EX2 R153, R104 ;  /* 0x0000006800997308 */ /* 0x0003e20000000800 */
[----:B------:R-:W-:Y:S06]  /*12e30*/  LDSM.16.MT88.4 R136, [R184+0x1800] ;  /* 0x00180000b888783b */ /* 0x000fec0000004200 */
[C---:B----4-:R-:W-:Y:S08]  /*12e40*/  HMMA.16816.F32 R36, R108.reuse, R124, R36 ;  /* 0x0000007c6c24723c */ /* 0x050ff00000001824 */
[C---:B------:R-:W-:Y:S01]  /*12e50*/  HMMA.16816.F32 R40, R108.reuse, R126, R40 ;  /* 0x0000007e6c28723c */ /* 0x040fe20000001828 */
[----:B------:R-:W-:Y:S07]  /*12e60*/  LDSM.16.MT88.4 R124, [R182+0x5000] ;  /* 0x00500000b67c783b */ /* 0x000fee0000004200 */
[C---:B------:R-:W-:Y:S04]  /*12e70*/  HMMA.16816.F32 R44, R108.reuse, R112, R44 ;  /* 0x000000706c2c723c */ /* 0x040fe8000000182c */
[--C-:B-1----:R-:W-:Y:S04]  /*12e80*/  FFMA.FTZ R104, R218, c[0x0][0x2d0], -R103.reuse ;  /* 0x0000b400da687a23 */ /* 0x102fe80000010867 */
[C---:B------:R-:W-:Y:S01]  /*12e90*/  HMMA.16816.F32 R48, R108.reuse, R114, R48 ;  /* 0x000000726c30723c */ /* 0x040fe20000001830 */
[----:B------:R1:W4:Y:S01]  /*12ea0*/  MUFU.EX2 R152, R104 ;  /* 0x0000006800987308 */ /* 0x0003220000000800 */
[----:B------:R-:W4:Y:S06]  /*12eb0*/  LDSM.16.MT88.4 R112, [R181+0x5000] ;  /* 0x00500000b570783b */ /* 0x000f2c0000004200 */
[C---:B---3--:R-:W-:Y:S08]  /*12ec0*/  HMMA.16816.F32 R52, R108.reuse, R116, R52 ;  /* 0x000000746c34723c */ /* 0x048ff00000001834 */
[C---:B------:R-:W-:Y:S01]  /*12ed0*/  HMMA.16816.F32 R56, R108.reuse, R118, R56 ;  /* 0x000000766c38723c */ /* 0x040fe20000001838 */
[----:B------:R-:W3:Y:S07]  /*12ee0*/  LDSM.16.MT88.4 R116, [R181+0x1800] ;  /* 0x00180000b574783b */ /* 0x000eee0000004200 */
[C---:B--2---:R-:W-:Y:S04]  /*12ef0*/  HMMA.16816.F32 R60, R108.reuse, R120, R60 ;  /* 0x000000786c3c723c */ /* 0x044fe8000000183c */
[--C-:B-1----:R-:W-:Y:S04]  /*12f00*/  FFMA.FTZ R104, R219, c[0x0][0x2d0], -R146.reuse ;  /* 0x0000b400db687a23 */ /* 0x102fe80000010892 */
[C---:B------:R-:W-:Y:S01]  /*12f10*/  HMMA.16816.F32 R64, R108.reuse, R122, R64 ;  /* 0x0000007a6c40723c */ /* 0x040fe20000001840 */
[----:B------:R1:W-:Y:S01]  /*12f20*/  MUFU.EX2 R159, R104 ;  /* 0x00000068009f7308 */ /* 0x0003e20000000800 */
[----:B------:R-:W2:Y:S06]  /*12f30*/  LDSM.16.MT88.4 R120, [R182+0x1800] ;  /* 0x00180000b678783b */ /* 0x000eac0000004200 */
[C---:B----4-:R-:W-:Y:S08]  /*12f40*/  HMMA.16816.F32 R68, R108.reuse, R112, R68 ;  /* 0x000000706c44723c */ /* 0x050ff00000001844 */
[C---:B------:R-:W-:Y:S04]  /*12f50*/  HMMA.16816.F32 R72, R108.reuse, R114, R72 ;  /* 0x000000726c48723c */ /* 0x040fe80000001848 */
[----:B-1----:R-:W-:Y:S04]  /*12f60*/  FFMA.FTZ R104, R220, c[0x0][0x2d0], -R146 ;  /* 0x0000b400dc687a23 */ /* 0x002fe80000010892 */
[C---:B------:R-:W-:Y:S01]  /*12f70*/  HMMA.16816.F32 R76, R108.reuse, R124, R76 ;  /* 0x0000007c6c4c723c */ /* 0x040fe2000000184c */
[----:B------:R1:W4:Y:S07]  /*12f80*/  MUFU.EX2 R158, R104 ;  /* 0x00000068009e7308 */ /* 0x00032e0000000800 */
[C---:B------:R-:W-:Y:S08]  /*12f90*/  HMMA.16816.F32 R80, R108.reuse, R126, R80 ;  /* 0x0000007e6c50723c */ /* 0x040ff00000001850 */
[C---:B------:R-:W-:Y:S08]  /*12fa0*/  HMMA.16816.F32 R84, R108.reuse, R128, R84 ;  /* 0x000000806c54723c */ /* 0x040ff00000001854 */
[C---:B------:R-:W-:Y:S01]  /*12fb0*/  HMMA.16816.F32 R88, R108.reuse, R130, R88 ;  /* 0x000000826c58723c */ /* 0x040fe20000001858 */
[----:B------:R-:W2:Y:S03]  /*12fc0*/  LDSM.16.MT88.4 R128, [R185+0x1800] ;  /* 0x00180000b980783b */ /* 0x000ea60000004200 */
[--C-:B-1----:R-:W-:Y:S01]  /*12fd0*/  FFMA.FTZ R104, R144, c[0x0][0x2d0], -R103.reuse ;  /* 0x0000b40090687a23 */ /* 0x102fe20000010867 */
[----:B-----5:R-:W-:Y:S01]  /*12fe0*/  F2FP.PACK_AB R144, R162, R164 ;  /* 0x000000a4a290723e */ /* 0x020fe200000000ff */
[----:B------:R-:W-:Y:S01]  /*12ff0*/  FFMA.FTZ R103, R145, c[0x0][0x2d0], -R103 ;  /* 0x0000b40091677a23 */ /* 0x000fe20000010867 */
[----:B------:R-:W-:Y:S01]  /*13000*/  F2FP.PACK_AB R145, R152, R153 ;  /* 0x000000999891723e */ /* 0x000fe200000000ff */
[C---:B------:R-:W-:Y:S02]  /*13010*/  HMMA.16816.F32 R92, R108.reuse, R132, R92 ;  /* 0x000000846c5c723c */ /* 0x040fe4000000185c */
[----:B------:R-:W-:Y:S02]  /*13020*/  MUFU.EX2 R104, R104 ;  /* 0x0000006800687308 */ /* 0x000fe40000000800 */
[----:B----4-:R-:W-:Y:S04]  /*13030*/  F2FP.PACK_AB R146, R158, R159 ;  /* 0x0000009f9e92723e */ /* 0x010fe800000000ff */
[----:B------:R-:W-:Y:S04]  /*13040*/  HMMA.16816.F32 R96, R108, R134, R96 ;  /* 0x000000866c60723c */ /* 0x000fe80000001860 */
[----:B------:R-:W1:Y:S02]  /*13050*/  MUFU.EX2 R103, R103 ;  /* 0x0000006700677308 */ /* 0x000e640000000800 */
[----:B-1----:R-:W-:Y:S07]  /*13060*/  F2FP.PACK_AB R147, R103, R104 ;  /* 0x000000686793723e */ /* 0x002fee00000000ff */
[C---:B---3--:R-:W-:Y:S01]  /*13070*/  HMMA.16816.F32 R108, R144.reuse, R116, R4 ;  /* 0x00000074906c723c */ /* 0x048fe20000001804 */
[----:B------:R-:W1:Y:S07]  /*13080*/  LDSM.16.MT88.4 R4, [R181+0x3800] ;  /* 0x00380000b504783b */ /* 0x000e6e0000004200 */
[C---:B------:R-:W-:Y:S01]  /*13090*/  HMMA.16816.F32 R112, R144.reuse, R118, R8 ;  /* 0x000000769070723c */ /* 0x040fe20000001808 */
[----:B------:R-:W3:Y:S07]  /*130a0*/  LDSM.16.MT88.4 R8, [R182+0x3800] ;  /* 0x00380000b608783b */ /* 0x000eee0000004200 */
[C---:B--2---:R-:W-:Y:S01]  /*130b0*/  HMMA.16816.F32 R116, R144.reuse, R120, R12 ;  /* 0x000000789074723c */ /* 0x044fe2000000180c */
[----:B------:R-:W2:Y:S07]  /*130c0*/  LDSM.16.MT88.4 R12, [R185+0x3800] ;  /* 0x00380000b90c783b */ /* 0x000eae0000004200 */
[C---:B------:R-:W-:Y:S01]  /*130d0*/  HMMA.16816.F32 R120, R144.reuse, R122, R16 ;  /* 0x0000007a9078723c */ /* 0x040fe20000001810 */
[----:B------:R-:W4:Y:S07]  /*130e0*/  LDSM.16.MT88.4 R16, [R181+0x5800] ;  /* 0x00580000b510783b */ /* 0x000f2e0000004200 */
[C---:B------:R-:W-:Y:S01]  /*130f0*/  HMMA.16816.F32 R124, R144.reuse, R128, R20 ;  /* 0x00000080907c723c */ /* 0x040fe20000001814 */
[----:B------:R-:W5:Y:S07]  /*13100*/  LDSM.16.MT88.4 R20, [R182+0x5800] ;  /* 0x00580000b614783b */ /* 0x000f6e0000004200 */
[C---:B------:R-:W-:Y:S08]  /*13110*/  HMMA.16816.F32 R128, R144.reuse, R130, R24 ;  /* 0x000000829080723c */ /* 0x040ff00000001818 */
[C---:B------:R-:W-:Y:S08]  /*13120*/  HMMA.16816.F32 R132, R144.reuse, R136, R28 ;  /* 0x000000889084723c */ /* 0x040ff0000000181c */
[C---:B------:R-:W-:Y:S08]  /*13130*/  HMMA.16816.F32 R136, R144.reuse, R138, R32 ;  /* 0x0000008a9088723c */ /* 0x040ff00000001820 */
[C---:B-1----:R-:W-:Y:S08]  /*13140*/  HMMA.16816.F32 R36, R144.reuse, R4, R36 ;  /* 0x000000049024723c */ /* 0x042ff00000001824 */
[C---:B------:R-:W-:Y:S01]  /*13150*/  HMMA.16816.F32 R40, R144.reuse, R6, R40 ;  /* 0x000000069028723c */ /* 0x040fe20000001828 */
[----:B------:R-:W1:Y:S07]  /*13160*/  LDSM.16.MT88.4 R4, [R185+0x5800] ;  /* 0x00580000b904783b */ /* 0x000e6e0000004200 */
[C---:B---3--:R-:W-:Y:S08]  /*13170*/  HMMA.16816.F32 R44, R144.reuse, R8, R44 ;  /* 0x00000008902c723c */ /* 0x048ff0000000182c */
[C---:B------:R-:W-:Y:S01]  /*13180*/  HMMA.16816.F32 R48, R144.reuse, R10, R48 ;  /* 0x0000000a9030723c */ /* 0x040fe20000001830 */
[----:B------:R-:W3:Y:S07]  /*13190*/  LDSM.16.MT88.4 R8, [R184+0x5800] ;  /* 0x00580000b808783b */ /* 0x000eee0000004200 */
[C---:B--2---:R-:W-:Y:S08]  /*131a0*/  HMMA.16816.F32 R52, R144.reuse, R12, R52 ;  /* 0x0000000c9034723c */ /* 0x044ff00000001834 */
[C---:B------:R-:W-:Y:S08]  /*131b0*/  HMMA.16816.F32 R56, R144.reuse, R14, R56 ;  /* 0x0000000e9038723c */ /* 0x040ff00000001838 */
[C---:B------:R-:W-:Y:S08]  /*131c0*/  HMMA.16816.F32 R60, R144.reuse, R148, R60 ;  /* 0x00000094903c723c */ /* 0x040ff0000000183c */
[C---:B------:R-:W-:Y:S08]  /*131d0*/  HMMA.16816.F32 R64, R144.reuse, R150, R64 ;  /* 0x000000969040723c */ /* 0x040ff00000001840 */
[C---:B----4-:R-:W-:Y:S08]  /*131e0*/  HMMA.16816.F32 R68, R144.reuse, R16, R68 ;  /* 0x000000109044723c */ /* 0x050ff00000001844 */
[C---:B------:R-:W-:Y:S08]  /*131f0*/  HMMA.16816.F32 R72, R144.reuse, R18, R72 ;  /* 0x000000129048723c */ /* 0x040ff00000001848 */
[C---:B-----5:R-:W-:Y:S08]  /*13200*/  HMMA.16816.F32 R76, R144.reuse, R20, R76 ;  /* 0x00000014904c723c */ /* 0x060ff0000000184c */
[C---:B------:R-:W-:Y:S08]  /*13210*/  HMMA.16816.F32 R80, R144.reuse, R22, R80 ;  /* 0x000000169050723c */ /* 0x040ff00000001850 */
[C---:B-1----:R-:W-:Y:S07]  /*13220*/  HMMA.16816.F32 R84, R144.reuse, R4, R84 ;  /* 0x000000049054723c */ /* 0x042fee0000001854 */
[----:B------:R-:W-:Y:S01]  /*13230*/  FADD.FTZ R4, R170, R2 ;  /* 0x00000002aa047221 */ /* 0x000fe20000010000 */
[C---:B------:R-:W-:Y:S04]  /*13240*/  HMMA.16816.F32 R88, R144.reuse, R6, R88 ;  /* 0x000000069058723c */ /* 0x040fe80000001858 */
[----:B------:R-:W-:Y:S02]  /*13250*/  FADD.FTZ R2, R154, R0 ;  /* 0x000000009a027221 */ /* 0x000fe40000010000 */
[----:B------:R-:W-:Y:S02]  /*13260*/  FADD.FTZ R0, R164, R4 ;  /* 0x00000004a4007221 */ /* 0x000fe40000010000 */
[C---:B---3--:R-:W-:Y:S04]  /*13270*/  HMMA.16816.F32 R92, R144.reuse, R8, R92 ;  /* 0x00000008905c723c */ /* 0x048fe8000000185c */
[----:B------:R-:W-:Y:S02]  /*13280*/  FADD.FTZ R2, R153, R2 ;  /* 0x0000000299027221 */ /* 0x000fe40000010000 */
[----:B------:R-:W-:Y:S01]  /*13290*/  FADD.FTZ R0, R162, R0 ;  /* 0x00000000a2007221 */ /* 0x000fe20000010000 */
[-C--:B------:R-:W-:Y:S01]  /*132a0*/  MOV R8, R3.reuse ;  /* 0x0000000300087202 */ /* 0x080fe20000000f00 */
[----:B------:R-:W-:Y:S01]  /*132b0*/  FADD.FTZ R4, R152, R2 ;  /* 0x0000000298047221 */ /* 0x000fe20000010000 */
[----:B------:R-:W-:Y:S03]  /*132c0*/  HMMA.16816.F32 R96, R144, R10, R96 ;  /* 0x0000000a9060723c */ /* 0x000fe60000001860 */
[----:B------:R-:W-:Y:S02]  /*132d0*/  FADD.FTZ R2, R159, R0 ;  /* 0x000000009f027221 */ /* 0x000fe40000010000 */
[----:B------:R-:W-:Y:S01]  /*132e0*/  FADD.FTZ R0, R104, R4 ;  /* 0x0000000468007221 */ /* 0x000fe20000010000 */
[----:B------:R-:W-:Y:S01]  /*132f0*/  MOV R104, R3 ;  /* 0x0000000300687202 */ /* 0x000fe20000000f00 */
[----:B------:R-:W-:Y:S02]  /*13300*/  FADD.FTZ R221, R158, R2 ;  /* 0x000000029edd7221 */ /* 0x000fe40000010000 */
[----:B------:R-:W-:Y:S03]  /*13310*/  FADD.FTZ R222, R103, R0 ;  /* 0x0000000067de7221 */ /* 0x000fe60000010000 */
[----:B------:R-:W-:Y:S01]  /*13320*/  MOV R103, R102 ;  /* 0x0000006600677202 */ /* 0x000fe20000000f00 */
[----:B------:R-:W-:-:S05]  /*13330*/  @P0 BRA `(.L_x_240) ;  /* 0xffffd24000000947 */ /* 0x000fca000383ffff */
.L_x_239:
[----:B------:R-:W-:Y:S01]  /*13340*/  @!UPT UIADD3 URZ, URZ, URZ, URZ ;  /* 0x0000003f3f3ff290 */ /* 0x000fe2000fffe03f */
        /* <DEDUP_REMOVED lines=8> */
.L_x_310:
        /* <DEDUP_REMOVED lines=117> */
.L_x_184:
[----:B------:R-:W2:Y:S01]  /*13b20*/  S2R R6, SR_TID.X ;  /* 0x0000000000067919 */ /* 0x000ea20000002100 */
[----:B------:R-:W-:Y:S01]  /*13b30*/  BSSY B0, `(.L_x_242) ;  /* 0x0000010000007945 */ /* 0x000fe20003800000 */
[----:B--2---:R-:W-:-:S13]  /*13b40*/  LOP3.LUT P0, RZ, R6, 0xff, RZ, 0xc0, !PT ;  /* 0x000000ff06ff7812 */ /* 0x004fda000780c0ff */
[----:B------:R-:W-:Y:S05]  /*13b50*/  @P0 BRA `(.L_x_243) ;  /* 0x000000d000000947 */ /* 0x000fea0003800000 */
[----:B------:R-:W2:Y:S01]  /*13b60*/  S2R R4, SR_LANEID ;  /* 0x0000000000047919 */ /* 0x000ea20000000000 */
[----:B------:R-:W-:Y:S01]  /*13b70*/  VOTEU.ANY UR4, UPT, PT ;  /* 0x0000000000047886 */ /* 0x000fe200038e0100 */
[----:B------:R-:W-:Y:S01]  /*13b80*/  IMAD.MOV.U32 R5, RZ, RZ, c[0x0][0x564] ;  /* 0x00015900ff057624 */ /* 0x000fe200078e00ff */
[----:B------:R-:W2:Y:S08]  /*13b90*/  FLO.U32 R3, UR4 ;  /* 0x0000000400037d00 */ /* 0x000eb000080e0000 */
[----:B------:R-:W3:Y:S01]  /*13ba0*/  POPC R2, UR4 ;  /* 0x0000000400027d09 */ /* 0x000ee20008000000 */
[----:B--2---:R-:W-:Y:S01]  /*13bb0*/  ISETP.EQ.U32.AND P0, PT, R3, R4, PT ;  /* 0x000000040300720c */ /* 0x004fe20003f02070 */
[----:B------:R-:W-:-:S12]  /*13bc0*/  IMAD.MOV.U32 R4, RZ, RZ, c[0x0][0x560] ;  /* 0x00015800ff047624 */ /* 0x000fd800078e00ff */
[----:B---3--:R2:W3:Y:S04]  /*13bd0*/  @P0 ATOMG.E.ADD.STRONG.GPU PT, R2, [R4.64], R2 ;  /* 0x00000002040209a8 */ /* 0x0084e800081ee1c6 */
[----:B--2---:R-:W2:Y:S04]  /*13be0*/  S2R R4, SR_LTMASK ;  /* 0x0000000000047919 */ /* 0x004ea80000003900 */
[----:B---3--:R2:W3:Y:S02]  /*13bf0*/  SHFL.IDX PT, R3, R2, R3, 0x1f ;  /* 0x00001f0302037589 */ /* 0x0084e400000e0000 */
[----:B--2---:R-:W-:-:S06]  /*13c00*/  LOP3.LUT R2, R4, UR4, RZ, 0xc0, !PT ;  /* 0x0000000404027c12 */ /* 0x004fcc000f8ec0ff */
[----:B------:R-:W3:Y:S02]  /*13c10*/  POPC R2, R2 ;  /* 0x0000000200027309 */ /* 0x000ee40000000000 */
[----:B---3--:R-:W-:-:S06]  /*13c20*/  IADD3 R244, R3, c[0x0][0xc], R2 ;  /* 0x0000030003f47a10 */ /* 0x008fcc0007ffe002 */
.L_x_243:
[----:B------:R-:W-:Y:S05]  /*13c30*/  BSYNC B0 ;  /* 0x0000000000007941 */ /* 0x000fea0003800000 */
.L_x_242:
[----:B------:R-:W-:Y:S01]  /*13c40*/  PRMT R0, R0, 0x9910, RZ ;  /* 0x0000991000007816 */ /* 0x000fe200000000ff */
[----:B------:R-:W-:Y:S01]  /*13c50*/  BSSY B1, `(.L_x_244) ;  /* 0x0000352000017945 */ /* 0x000fe20003800000 */
[----:B------:R-:W-:Y:S02]  /*13c60*/  IMAD.MOV.U32 R86, RZ, RZ, R244 ;  /* 0x000000ffff567224 */ /* 0x000fe400078e00f4 */
[----:B------:R-:W-:-:S13]  /*13c70*/  ISETP.NE.AND P0, PT, R0, RZ, PT ;  /* 0x000000ff0000720c */ /* 0x000fda0003f05270 */
[----:B------:R-:W-:Y:S05]  /*13c80*/  @!P0 BRA `(.L_x_245) ;  /* 0x0000284000008947 */ /* 0x000fea0003800000 */
[----:B------:R-:W2:Y:S04]  /*13c90*/  LDL R3, [R1+0x4] ;  /* 0x0000040001037983 */ /* 0x000ea80000100800 */
[----:B------:R-:W2:Y:S04]  /*13ca0*/  LDL R2, [R1+0x8] ;  /* 0x0000080001027983 */ /* 0x000ea80000100800 */
[----:B------:R-:W3:Y:S01]  /*13cb0*/  LDL R13, [R1+0x1c] ;  /* 0x00001c00010d7983 */ /* 0x000ee20000100800 */
[----:B------:R-:W-:-:S03]  /*13cc0*/  SHF.R.S32.HI R11, RZ, 0x1f, R6 ;  /* 0x0000001fff0b7819 */ /* 0x000fc60000011406 */
[----:B------:R-:W4:Y:S01]  /*13cd0*/  LDL R12, [R1+0x24] ;  /* 0x00002400010c7983 */ /* 0x000f220000100800 */
[----:B------:R-:W-:-:S03]  /*13ce0*/  LEA.HI R11, R11, R6, RZ, 0x2 ;  /* 0x000000060b0b7211 */ /* 0x000fc600078f10ff */
[----:B------:R-:W3:Y:S01]  /*13cf0*/  LDL R8, [R1+0x20] ;  /* 0x0000200001087983 */ /* 0x000ee20000100800 */
[----:B------:R-:W-:Y:S02]  /*13d00*/  LOP3.LUT R11, R11, 0xfffffffc, RZ, 0xc0, !PT ;  /* 0xfffffffc0b0b7812 */ /* 0x000fe400078ec0ff */
[----:B------:R-:W-:Y:S01]  /*13d10*/  SHF.R.S32.HI R0, RZ, 0x1f, R6 ;  /* 0x0000001fff007819 */ /* 0x000fe20000011406 */
[----:B------:R-:W3:Y:S02]  /*13d20*/  LDL R10, [R1+0x34] ;  /* 0x00003400010a7983 */ /* 0x000ee40000100800 */
[----:B------:R-:W-:Y:S01]  /*13d30*/  IMAD.IADD R11, R6, 0x1, -R11 ;  /* 0x00000001060b7824 */ /* 0x000fe200078e0a0b */
[----:B------:R-:W-:Y:S01]  /*13d40*/  LEA.HI R0, R0, R6, RZ, 0x5 ;  /* 0x0000000600007211 */ /* 0x000fe200078f28ff */
[----:B------:R-:W3:Y:S04]  /*13d50*/  LDL R7, [R1+0x2c] ;  /* 0x00002c0001077983 */ /* 0x000ee80000100800 */
[----:B------:R-:W4:Y:S04]  /*13d60*/  LDL R6, [R1+0x30] ;  /* 0x0000300001067983 */ /* 0x000f280000100800 */
[----:B------:R-:W4:Y:S01]  /*13d70*/  LDL R9, [R1+0x28] ;  /* 0x0000280001097983 */ /* 0x000f220000100800 */
[----:B------:R-:W-:Y:S01]  /*13d80*/  WARPSYNC 0xffffffff ;  /* 0xffffffff00007948 */ /* 0x000fe20003800000 */
[----:B------:R-:W-:-:S05]  /*13d90*/  SHF.R.S32.HI R0, RZ, 0x5, R0 ;  /* 0x00000005ff007819 */ /* 0x000fca0000011400 */
[----:B------:R-:W-:-:S04]  /*13da0*/  IMAD.SHL.U32 R0, R0, 0x400, RZ ;  /* 0x0000040000007824 */ /* 0x000fc800078e00ff */
[----:B------:R-:W-:Y:S01]  /*13db0*/  IMAD R0, R11, 0x2, R0 ;  /* 0x000000020b007824 */ /* 0x000fe200078e0200 */
[----:B------:R-:W-:Y:S02]  /*13dc0*/  F2FP.PACK_AB R4, R33, R32 ;  /* 0x000000202104723e */ /* 0x000fe400000000ff */
[----:B------:R-:W-:Y:S01]  /*13dd0*/  F2FP.PACK_AB R5, R123, R122 ;  /* 0x0000007a7b05723e */ /* 0x000fe200000000ff */
[----:B------:R-:W-:Y:S01]  /*13de0*/  BAR.SYNC.DEFER_BLOCKING 0x1, 0x100 ;  /* 0x0044000000007b1d */ /* 0x000fe20000010000 */
[----:B------:R-:W-:-:S04]  /*13df0*/  ISETP.NE.U32.AND P0, PT, RZ, c[0x0][0x508], PT ;  /* 0x00014200ff007a0c */ /* 0x000fc80003f05070 */
[----:B------:R-:W-:Y:S02]  /*13e00*/  ISETP.NE.AND.EX P1, PT, RZ, c[0x0][0x50c], PT, P0 ;  /* 0x00014300ff007a0c */ /* 0x000fe40003f25300 */
[----:B------:R-:W-:-:S04]  /*13e10*/  ISETP.NE.U32.AND P2, PT, RZ, c[0x0][0x500], PT ;  /* 0x00014000ff007a0c */ /* 0x000fc80003f45070 */
[----:B------:R-:W-:Y:S02]  /*13e20*/  ISETP.NE.AND.EX P2, PT, RZ, c[0x0][0x504], PT, P2 ;  /* 0x00014100ff007a0c */ /* 0x000fe40003f45320 */
[----:B--2---:R-:W-:-:S05]  /*13e30*/  LOP3.LUT R2, R2, R3, RZ, 0xfc, !PT ;  /* 0x0000000302027212 */ /* 0x004fca00078efcff */
[----:B------:R-:W-:Y:S01]  /*13e40*/  IMAD.IADD R0, R0, 0x1, R2 ;  /* 0x0000000100007824 */ /* 0x000fe200078e0202 */
[----:B------:R-:W-:Y:S02]  /*13e50*/  F2FP.PACK_AB R2, R155, R154 ;  /* 0x0000009a9b02723e */ /* 0x000fe400000000ff */
[----:B------:R-:W-:Y:S02]  /*13e60*/  F2FP.PACK_AB R3, R165, R164 ;  /* 0x000000a4a503723e */ /* 0x000fe400000000ff */
[----:B------:R-:W-:-:S05]  /*13e70*/  LEA R0, R0, 0x80, 0x1 ;  /* 0x0000008000007811 */ /* 0x000fca00078e08ff */
[----:B------:R2:W-:Y:S04]  /*13e80*/  STS [R0], R2 ;  /* 0x0000000200007388 */ /* 0x0005e80000000800 */
[----:B------:R1:W-:Y:S04]  /*13e90*/  STS [R0+0x400], R3 ;  /* 0x0004000300007388 */ /* 0x0003e80000000800 */
[----:B---3--:R3:W-:Y:S01]  /*13ea0*/  STS [R13], R4 ;  /* 0x000000040d007388 */ /* 0x0087e20000000800 */
[----:B--2---:R-:W-:Y:S02]  /*13eb0*/  F2FP.PACK_AB R2, R163, R162 ;  /* 0x000000a2a302723e */ /* 0x004fe400000000ff */
[----:B-1----:R-:W-:-:S03]  /*13ec0*/  F2FP.PACK_AB R3, R35, R34 ;  /* 0x000000222303723e */ /* 0x002fc600000000ff */
        /* <DEDUP_REMOVED lines=60> */
[----:B--2---:R-:W-:-:S02]  /*14290*/  F2FP.PACK_AB R4, R73, R72 ;  /* 0x000000484904723e */ /* 0x004fc400000000ff */
[----:B---3--:R-:W-:Y:S01]  /*142a0*/  F2FP.PACK_AB R5, R169, R168 ;  /* 0x000000a8a905723e */ /* 0x008fe200000000ff */
[----:B------:R1:W-:Y:S01]  /*142b0*/  STS [R13+0x8000], R2 ;  /* 0x008000020d007388 */ /* 0x0003e20000000800 */
[----:B----4-:R-:W-:-:S03]  /*142c0*/  F2FP.PACK_AB R0, R135, R134 ;  /* 0x000000868700723e */ /* 0x010fc600000000ff */
[----:B------:R-:W-:Y:S01]  /*142d0*/  STS [R13+0x8400], R5 ;  /* 0x008400050d007388 */ /* 0x000fe20000000800 */
[----:B------:R-:W-:-:S03]  /*142e0*/  F2FP.PACK_AB R3, R77, R76 ;  /* 0x0000004c4d03723e */ /* 0x000fc600000000ff */
[----:B------:R-:W-:Y:S04]  /*142f0*/  STS [R12+0x8000], R4 ;  /* 0x008000040c007388 */ /* 0x000fe80000000800 */
[----:B------:R2:W-:Y:S04]  /*14300*/  STS [R12+0x8400], R0 ;  /* 0x008400000c007388 */ /* 0x0005e80000000800 */
[----:B------:R3:W-:Y:S01]  /*14310*/  STS [R8+0x8000], R3 ;  /* 0x0080000308007388 */ /* 0x0007e20000000800 */
[----:B-1----:R-:W-:-:S05]  /*14320*/  F2FP.PACK_AB R2, R83, R82 ;  /* 0x000000525302723e */ /* 0x002fca00000000ff */
[----:B------:R1:W-:Y:S01]  /*14330*/  STS [R8+0x8400], R2 ;  /* 0x0084000208007388 */ /* 0x0003e20000000800 */
[----:B--2---:R-:W-:Y:S02]  /*14340*/  F2FP.PACK_AB R0, R161, R160 ;  /* 0x000000a0a100723e */ /* 0x004fe400000000ff */
[----:B------:R-:W-:-:S03]  /*14350*/  F2FP.PACK_AB R4, R79, R78 ;  /* 0x0000004e4f04723e */ /* 0x000fc600000000ff */
[----:B------:R2:W-:Y:S01]  /*14360*/  STS [R10+0x8000], R0 ;  /* 0x008000000a007388 */ /* 0x0005e20000000800 */
[----:B---3--:R-:W-:-:S03]  /*14370*/  F2FP.PACK_AB R3, R75, R74 ;  /* 0x0000004a4b03723e */ /* 0x008fc600000000ff */
[----:B------:R-:W-:Y:S01]  /*14380*/  STS [R10+0x8400], R4 ;  /* 0x008400040a007388 */ /* 0x000fe20000000800 */
[----:B-1----:R-:W-:-:S03]  /*14390*/  F2FP.PACK_AB R2, R81, R80 ;  /* 0x000000505102723e */ /* 0x002fc600000000ff */
[----:B------:R-:W3:Y:S01]  /*143a0*/  LDL.LU R8, [R1+0x14] ;  /* 0x0000140001087983 */ /* 0x000ee20000300800 */
[----:B--2---:R-:W-:-:S05]  /*143b0*/  F2FP.PACK_AB R0, R159, R158 ;  /* 0x0000009e9f00723e */ /* 0x004fca00000000ff */
[----:B------:R1:W-:Y:S04]  /*143c0*/  STS [R7+0x8000], R0 ;  /* 0x0080000007007388 */ /* 0x0003e80000000800 */
[----:B------:R-:W-:Y:S04]  /*143d0*/  STS [R7+0x8400], R3 ;  /* 0x0084000307007388 */ /* 0x000fe80000000800 */
[----:B------:R2:W-:Y:S01]  /*143e0*/  STS [R6+0x8000], R2 ;  /* 0x0080000206007388 */ /* 0x0005e20000000800 */
[----:B-1----:R-:W-:-:S05]  /*143f0*/  F2FP.PACK_AB R0, R71, R70 ;  /* 0x000000464700723e */ /* 0x002fca00000000ff */
[----:B------:R1:W-:Y:S01]  /*14400*/  STS [R6+0x8400], R0 ;  /* 0x0084000006007388 */ /* 0x0003e20000000800 */
[----:B--2---:R-:W-:-:S05]  /*14410*/  F2FP.PACK_AB R2, R65, R64 ;  /* 0x000000404102723e */ /* 0x004fca00000000ff */
[----:B------:R2:W-:Y:S01]  /*14420*/  STS [R9+0x8000], R2 ;  /* 0x0080000209007388 */ /* 0x0005e20000000800 */
[----:B-1----:R-:W-:-:S05]  /*14430*/  F2FP.PACK_AB R0, R63, R62 ;  /* 0x0000003e3f00723e */ /* 0x002fca00000000ff */
[----:B------:R1:W-:Y:S01]  /*14440*/  STS [R9+0x8400], R0 ;  /* 0x0084000009007388 */ /* 0x0003e20000000800 */
[----:B------:R-:W-:Y:S01]  /*14450*/  SHF.R.S32.HI R3, RZ, 0x1f, R236 ;  /* 0x0000001fff037819 */ /* 0x000fe200000114ec */
[----:B------:R-:W-:Y:S02]  /*14460*/  IMAD.MOV.U32 R6, RZ, RZ, 0x4 ;  /* 0x00000004ff067424 */ /* 0x000fe400078e00ff */
[----:B------:R-:W-:Y:S01]  /*14470*/  BAR.SYNC.DEFER_BLOCKING 0x1, 0x100 ;  /* 0x0044000000007b1d */ /* 0x000fe20000010000 */
[C---:B------:R-:W-:Y:S01]  /*14480*/  @P1 LEA R4, P0, R236.reuse, c[0x0][0x508], 0x2 ;  /* 0x00014200ec041a11 */ /* 0x040fe200078010ff */
[----:B------:R-:W-:Y:S02]  /*14490*/  IMAD.MOV.U32 R12, RZ, RZ, c[0x0][0x388] ;  /* 0x0000e200ff0c7624 */ /* 0x000fe400078e00ff */
[----:B--2---:R-:W-:Y:S01]  /*144a0*/  IMAD.MOV.U32 R2, RZ, RZ, RZ ;  /* 0x000000ffff027224 */ /* 0x004fe200078e00ff */
[C---:B------:R-:W-:Y:S01]  /*144b0*/  @P1 LEA.HI.X R5, R236.reuse, c[0x0][0x50c], R3, 0x2, P0 ;  /* 0x00014300ec051a11 */ /* 0x040fe200000f1403 */
[----:B------:R-:W-:-:S04]  /*144c0*/  IMAD.WIDE R6, R236, R6, c[0x0][0x500] ;  /* 0x00014000ec067625 */ /* 0x000fc800078e0206 */
[----:B------:R2:W5:Y:S04]  /*144d0*/  @P1 LDG.E R12, [R4.64] ;  /* 0x00000006040c1981 */ /* 0x000568000c1e1900 */
[----:B------:R2:W5:Y:S01]  /*144e0*/  @P2 LDG.E R2, [R6.64] ;  /* 0x0000000606022981 */ /* 0x000562000c1e1900 */
[----:B---3--:R-:W-:-:S04]  /*144f0*/  ISETP.NE.AND P0, PT, R8, RZ, PT ;  /* 0x000000ff0800720c */ /* 0x008fc80003f05270 */
[----:B-1----:R-:W-:Y:S01]  /*14500*/  SEL R0, R8, c[0x0][0x3d4], P0 ;  /* 0x0000f50008007a07 */ /* 0x002fe20000000000 */
[----:B------:R-:W-:Y:S05]  /*14510*/  @P1 BRA `(.L_x_246) ;  /* 0x0000004000001947 */ /* 0x000fea0003800000 */
[----:B--2---:R-:W-:Y:S05]  /*14520*/  @!P2 BRA `(.L_x_246) ;  /* 0x000000300000a947 */ /* 0x004fea0003800000 */
[----:B-----5:R1:W2:Y:S04]  /*14530*/  LDG.E R12, [R6.64] ;  /* 0x00000006060c7981 */ /* 0x0202a8000c1e1900 */
[----:B-1----:R-:W2:Y:S02]  /*14540*/  LDG.E R6, [R6.64+0x4] ;  /* 0x0000040606067981 */ /* 0x002ea4000c1e1900 */
[----:B--2---:R-:W-:Y:S02]  /*14550*/  IADD3 R12, -R12, R6, RZ ;  /* 0x000000060c0c7210 */ /* 0x004fe40007ffe1ff */
.L_x_246:
[----:B--2---:R-:W2:Y:S04]  /*14560*/  LDL R23, [R1+0x50] ;  /* 0x0000500001177983 */ /* 0x004ea80000100800 */
[----:B------:R-:W3:Y:S04]  /*14570*/  LDL R22, [R1] ;  /* 0x0000000001167983 */ /* 0x000ee80000100800 */
[----:B------:R-:W4:Y:S01]  /*14580*/  LDL R13, [R1+0x18] ;  /* 0x00001800010d7983 */ /* 0x000f220000100800 */
[----:B------:R-:W-:Y:S01]  /*14590*/  IMAD.MOV.U32 R10, RZ, RZ, 0x368 ;  /* 0x00000368ff0a7424 */ /* 0x000fe200078e00ff */
[----:B------:R-:W-:-:S04]  /*145a0*/  ISETP.GT.AND P2, PT, R0, 0x1, PT ;  /* 0x000000010000780c */ /* 0x000fc80003f44270 */
[----:B------:R-:W-:-:S04]  /*145b0*/  SEL R10, R10, 0x328, P2 ;  /* 0x000003280a0a7807 */ /* 0x000fc80001000000 */
[----:B------:R-:W1:Y:S08]  /*145c0*/  LDC.64 R8, c[0x0][R10+0x170] ;  /* 0x00005c000a087b82 */ /* 0x000e700000000a00 */
[----:B------:R1:W3:Y:S08]  /*145d0*/  LDC.64 R14, c[0x0][R10+0x168] ;  /* 0x00005a000a0e7b82 */ /* 0x0002f00000000a00 */
[----:B------:R1:W2:Y:S01]  /*145e0*/  LDC.64 R18, c[0x0][R10+0x178] ;  /* 0x00005e000a127b82 */ /* 0x0002a20000000a00 */
[----:B------:R-:W-:Y:S01]  /*145f0*/  LEA.HI R0, R11, R11, RZ, 0x1 ;  /* 0x0000000b0b007211 */ /* 0x000fe200078f08ff */
[----:B------:R-:W-:-:S06]  /*14600*/  IMAD.MOV.U32 R4, RZ, RZ, c[0x0][0x4e8] ;  /* 0x00013a00ff047624 */ /* 0x000fcc00078e00ff */
[----:B------:R1:W2:Y:S01]  /*14610*/  LDC.64 R16, c[0x0][R10+0x160] ;  /* 0x000058000a107b82 */ /* 0x0002a20000000a00 */
[----:B------:R-:W-:Y:S02]  /*14620*/  ISETP.NE.U32.AND P0, PT, RZ, c[0x0][0x500], PT ;  /* 0x00014000ff007a0c */ /* 0x000fe40003f05070 */
[----:B------:R-:W-:Y:S02]  /*14630*/  LOP3.LUT R0, R0, 0x1ffffffe, RZ, 0xc0, !PT ;  /* 0x1ffffffe00007812 */ /* 0x000fe400078ec0ff */
[----:B------:R-:W-:Y:S02]  /*14640*/  ISETP.NE.AND.EX P0, PT, RZ, c[0x0][0x504], PT, P0 ;  /* 0x00014100ff007a0c */ /* 0x000fe40003f05300 */
[----:B------:R-:W-:Y:S01]  /*14650*/  ISETP.NE.AND P3, PT, R4, 0x1, PT ;  /* 0x000000010400780c */ /* 0x000fe20003f65270 */
[----:B------:R-:W-:Y:S01]  /*14660*/  IMAD.IADD R4, R11, 0x1, -R0 ;  /* 0x000000010b047824 */ /* 0x000fe200078e0a00 */
[----:B------:R-:W-:Y:S02]  /*14670*/  SEL R0, R236, RZ, !P0 ;  /* 0x000000ffec007207 */ /* 0x000fe40004000000 */
[----:B------:R-:W-:-:S03]  /*14680*/  SEL R6, R3, RZ, !P0 ;  /* 0x000000ff03067207 */ /* 0x000fc60004000000 */
[----:B-1----:R-:W-:-:S04]  /*14690*/  IMAD R5, R9, R0, RZ ;  /* 0x0000000009057224 */ /* 0x002fc800078e02ff */
[C---:B------:R-:W-:Y:S02]  /*146a0*/  IMAD R10, R8.reuse, R6, R5 ;  /* 0x00000006080a7224 */ /* 0x040fe400078e0205 */
[----:B------:R-:W-:Y:S01]  /*146b0*/  IMAD.WIDE.U32 R6, R8, R0, RZ ;  /* 0x0000000008067225 */ /* 0x000fe200078e00ff */
[----:B------:R-:W1:Y:S03]  /*146c0*/  S2R R24, SR_TID.X ;  /* 0x0000000000187919 */ /* 0x000e660000002100 */
[----:B--2---:R-:W-:-:S04]  /*146d0*/  IMAD R4, R4, 0x8, R23 ;  /* 0x0000000804047824 */ /* 0x004fc800078e0217 */
[----:B------:R-:W-:-:S04]  /*146e0*/  IMAD R3, R245, 0x80, R4 ;  /* 0x00000080f5037824 */ /* 0x000fc800078e0204 */
[----:B------:R-:W-:-:S04]  /*146f0*/  @P3 IMAD.HI.U32 R5, R3, c[0x0][0x4ec], RZ ;  /* 0x00013b0003053a27 */ /* 0x000fc800078e00ff */
[----:B------:R-:W-:Y:S01]  /*14700*/  IMAD.MOV.U32 R4, RZ, RZ, R3 ;  /* 0x000000ffff047224 */ /* 0x000fe200078e0003 */
[----:B------:R-:W-:Y:S01]  /*14710*/  @P3 SHF.R.U32.HI R4, RZ, c[0x0][0x4f0], R5 ;  /* 0x00013c00ff043a19 */ /* 0x000fe20000011605 */
[----:B---3--:R-:W-:Y:S01]  /*14720*/  IMAD.WIDE.U32 R8, R14, R22, RZ ;  /* 0x000000160e087225 */ /* 0x008fe200078e00ff */
[----:B----4-:R-:W-:-:S03]  /*14730*/  SEL R5, R13, RZ, P2 ;  /* 0x000000ff0d057207 */ /* 0x010fc60001000000 */
[----:B------:R-:W-:Y:S01]  /*14740*/  IMAD R11, R15, R22, RZ ;  /* 0x000000160f0b7224 */ /* 0x000fe200078e02ff */
[----:B-----5:R-:W-:Y:S01]  /*14750*/  IADD3 R14, P1, P0, R6, R8, R2 ;  /* 0x00000008060e7210 */ /* 0x020fe2000783e002 */
[----:B------:R-:W-:Y:S01]  /*14760*/  IMAD.IADD R13, R7, 0x1, R10 ;  /* 0x00000001070d7824 */ /* 0x000fe200078e020a */
[----:B------:R-:W-:Y:S01]  /*14770*/  SHF.R.S32.HI R6, RZ, 0x1f, R2 ;  /* 0x0000001fff067819 */ /* 0x000fe20000011402 */
[----:B------:R-:W-:Y:S02]  /*14780*/  IMAD.IADD R7, R9, 0x1, R11 ;  /* 0x0000000109077824 */ /* 0x000fe400078e020b */
[-C--:B------:R-:W-:Y:S02]  /*14790*/  IMAD R10, R19, R5.reuse, RZ ;  /* 0x00000005130a7224 */ /* 0x080fe400078e02ff */
[----:B------:R-:W-:Y:S01]  /*147a0*/  IMAD.WIDE.U32 R8, R18, R5, RZ ;  /* 0x0000000512087225 */ /* 0x000fe200078e00ff */
[----:B------:R-:W-:Y:S02]  /*147b0*/  IADD3.X R11, R13, R7, R6, P1, P0 ;  /* 0x000000070d0b7210 */ /* 0x000fe40000fe0406 */
[--C-:B------:R-:W-:Y:S01]  /*147c0*/  SHF.R.S32.HI R5, RZ, 0x1f, R4.reuse ;  /* 0x0000001fff057819 */ /* 0x100fe20000011404 */
[----:B------:R-:W-:Y:S01]  /*147d0*/  IMAD.MOV R7, RZ, RZ, -R4 ;  /* 0x000000ffff077224 */ /* 0x000fe200078e0a04 */
[----:B------:R-:W-:Y:S01]  /*147e0*/  IADD3 R8, P1, P0, R4, R14, R8 ;  /* 0x0000000e04087210 */ /* 0x000fe2000783e008 */
[----:B------:R-:W-:-:S02]  /*147f0*/  IMAD.IADD R10, R9, 0x1, R10 ;  /* 0x00000001090a7824 */ /* 0x000fc400078e020a */
[----:B------:R-:W-:-:S03]  /*14800*/  IMAD R4, R7, c[0x0][0x4e8], R3 ;  /* 0x00013a0007047a24 */ /* 0x000fc600078e0203 */
[----:B------:R-:W-:Y:S01]  /*14810*/  IADD3.X R9, R5, R11, R10, P1, P0 ;  /* 0x0000000b05097210 */ /* 0x000fe20000fe040a */
[----:B------:R-:W-:Y:S01]  /*14820*/  IMAD R7, R17, R4, RZ ;  /* 0x0000000411077224 */ /* 0x000fe200078e02ff */
[----:B------:R-:W-:-:S03]  /*14830*/  SHF.R.S32.HI R10, RZ, 0x1f, R4 ;  /* 0x0000001fff0a7819 */ /* 0x000fc60000011404 */
[----:B------:R-:W-:-:S04]  /*14840*/  IMAD.WIDE.U32 R4, R16, R4, R8 ;  /* 0x0000000410047225 */ /* 0x000fc800078e0008 */
[----:B------:R-:W-:Y:S02]  /*14850*/  IMAD.MOV.U32 R8, RZ, RZ, c[0x0][0x4a8] ;  /* 0x00012a00ff087624 */ /* 0x000fe400078e00ff */
[----:B------:R-:W-:Y:S02]  /*14860*/  IMAD R7, R16, R10, R7 ;  /* 0x0000000a10077224 */ /* 0x000fe400078e0207 */
[----:B------:R-:W-:Y:S01]  /*14870*/  IMAD.MOV.U32 R9, RZ, RZ, c[0x0][0x4ac] ;  /* 0x00012b00ff097624 */ /* 0x000fe200078e00ff */
[----:B------:R-:W-:Y:S01]  /*14880*/  SEL R8, R8, c[0x0][0x450], P2 ;  /* 0x0001140008087a07 */ /* 0x000fe20001000000 */
[----:B------:R-:W-:Y:S01]  /*14890*/  IMAD.IADD R7, R5, 0x1, R7 ;  /* 0x0000000105077824 */ /* 0x000fe200078e0207 */
[----:B-1----:R-:W-:Y:S02]  /*148a0*/  SHF.R.S32.HI R15, RZ, 0x1f, R24 ;  /* 0x0000001fff0f7819 */ /* 0x002fe40000011418 */
[----:B------:R-:W-:Y:S02]  /*148b0*/  SEL R9, R9, c[0x0][0x454], P2 ;  /* 0x0001150009097a07 */ /* 0x000fe40001000000 */
[----:B------:R-:W-:-:S02]  /*148c0*/  LEA R8, P0, R4, R8, 0x2 ;  /* 0x0000000804087211 */ /* 0x000fc400078010ff */
[----:B------:R-:W-:Y:S02]  /*148d0*/  LEA.HI R15, R15, R24, RZ, 0x5 ;  /* 0x000000180f0f7211 */ /* 0x000fe400078f28ff */
[----:B------:R-:W-:Y:S02]  /*148e0*/  LEA.HI.X R4, R4, R9, R7, 0x2, P0 ;  /* 0x0000000904047211 */ /* 0x000fe400000f1407 */
[----:B------:R-:W-:Y:S01]  /*148f0*/  LOP3.LUT R15, R15, 0xffffffe0, RZ, 0xc0, !PT ;  /* 0xffffffe00f0f7812 */ /* 0x000fe200078ec0ff */
[----:B------:R-:W-:Y:S04]  /*14900*/  SHFL.IDX PT, R10, R8, RZ, 0x1c1f ;  /* 0x001c1fff080a7589 */ /* 0x000fe800000e0000 */
[----:B------:R-:W1:Y:S01]  /*14910*/  SHFL.IDX PT, R11, R4, RZ, 0x1c1f ;  /* 0x001c1fff040b7589 */ /* 0x000e6200000e0000 */
[----:B------:R-:W-:-:S03]  /*14920*/  IMAD.IADD R15, R24, 0x1, -R15 ;  /* 0x00000001180f7824 */ /* 0x000fc600078e0a0f */
[----:B------:R-:W-:Y:S01]  /*14930*/  SHFL.IDX PT, R8, R8, 0x1, 0x1c1f ;  /* 0x003c1f0008087f89 */ /* 0x000fe200000e0000 */
[----:B------:R-:W-:-:S03]  /*14940*/  IMAD R5, R245, 0x80, R23 ;  /* 0x00000080f5057824 */ /* 0x000fc600078e0217 */
        /* <DEDUP_REMOVED lines=9> */
[----:B------:R-:W-:Y:S02]  /*149e0*/  ISETP.GE.AND P0, PT, R5, R4, PT ;  /* 0x000000040500720c */ /* 0x000fe40003f06270 */
[----:B------:R-:W-:Y:S01]  /*149f0*/  P2R R61, PR, RZ, 0x2 ;  /* 0x00000002ff3d7803 */ /* 0x000fe20000000000 */
        /* <DEDUP_REMOVED lines=15> */
[----:B------:R-:W-:Y:S01]  /*14af0*/  IMAD R7, R22, c[0x0][0x3ec], R7 ;  /* 0x0000fb0016077a24 */ /* 0x000fe200078e0207 */
[----:B------:R1:W1:Y:S03]  /*14b00*/  LDS.128 R44, [R203+0x6080] ;  /* 0x00608000cb2c7984 */ /* 0x0002660000000c00 */
[----:B------:R-:W-:Y:S01]  /*14b10*/  IMAD.WIDE.U32 R6, R0, c[0x0][0x3f0], R6 ;  /* 0x0000fc0000067a25 */ /* 0x000fe200078e0006 */
[----:B------:R1:W1:Y:S04]  /*14b20*/  LDS.128 R20, [R203+0x4080] ;  /* 0x00408000cb147984 */ /* 0x0002680000000c00 */
        /* <DEDUP_REMOVED lines=32> */
.L_x_311:
[----:B------:R-:W-:Y:S05]  /*14d30*/  BRA.DIV ~URZ, `(.L_x_249) ;  /* 0x000038927f007947 */ /* 0x000fea000b800000 */
[----:B------:R3:W4:Y:S02]  /*14d40*/  SHFL.IDX PT, R0, R12, RZ, 0x181f ;  /* 0x00181fff0c007589 */ /* 0x00072400000e0000 */
.L_x_312:
[----:B------:R-:W-:Y:S01]  /*14d50*/  ISETP.GE.AND P0, PT, R10, R4, PT ;  /* 0x000000040a00720c */ /* 0x000fe20003f06270 */
[----:B------:R-:W-:Y:S01]  /*14d60*/  BSSY B0, `(.L_x_250) ;  /* 0x0000011000007945 */ /* 0x000fe20003800000 */
[----:B------:R-:W-:Y:S02]  /*14d70*/  SHF.R.S32.HI R15, RZ, 0x1f, R230 ;  /* 0x0000001fff0f7819 */ /* 0x000fe400000114e6 */
[----:B------:R-:W-:Y:S02]  /*14d80*/  SHF.R.S32.HI R14, RZ, 0x1f, R231 ;  /* 0x0000001fff0e7819 */ /* 0x000fe400000114e7 */
[----:B------:R-:W-:-:S07]  /*14d90*/  SHF.R.S32.HI R13, RZ, 0x1f, R232 ;  /* 0x0000001fff0d7819 */ /* 0x000fce00000114e8 */
[----:B------:R-:W-:Y:S05]  /*14da0*/  @P0 BRA `(.L_x_251) ;  /* 0x000000c000000947 */ /* 0x000fea0003800000 */
[----:B------:R-:W-:Y:S02]  /*14db0*/  ISETP.GE.AND P2, PT, R232, c[0x0][0x3c8], PT ;  /* 0x0000f200e8007a0c */ /* 0x000fe40003f46270 */
[----:B------:R-:W-:Y:S02]  /*14dc0*/  ISETP.GE.AND P1, PT, R231, c[0x0][0x3c8], PT ;  /* 0x0000f200e7007a0c */ /* 0x000fe40003f26270 */
[----:B------:R-:W-:-:S09]  /*14dd0*/  ISETP.GE.AND P0, PT, R230, c[0x0][0x3c8], PT ;  /* 0x0000f200e6007a0c */ /* 0x000fd20003f06270 */
[-C--:B----4-:R-:W-:Y:S02]  /*14de0*/  @!P2 LEA R8, P5, R232, R0.reuse, 0x1 ;  /* 0x00000000e808a211 */ /* 0x090fe400078a08ff */
[CC--:B------:R-:W-:Y:S02]  /*14df0*/  @!P1 LEA R6, P4, R231.reuse, R0.reuse, 0x1 ;  /* 0x00000000e7069211 */ /* 0x0c0fe400078808ff */
[----:B------:R-:W-:Y:S02]  /*14e00*/  @!P0 LEA R2, P3, R230, R0, 0x1 ;  /* 0x00000000e6028211 */ /* 0x000fe400078608ff */
[-C--:B--2---:R-:W-:Y:S02]  /*14e10*/  @!P2 LEA.HI.X R9, R232, R5.reuse, R13, 0x1, P5 ;  /* 0x00000005e809a211 */ /* 0x084fe400028f0c0d */
[-C--:B------:R-:W-:Y:S02]  /*14e20*/  @!P1 LEA.HI.X R7, R231, R5.reuse, R14, 0x1, P4 ;  /* 0x00000005e7079211 */ /* 0x080fe400020f0c0e */
[----:B------:R-:W-:Y:S01]  /*14e30*/  @!P0 LEA.HI.X R3, R230, R5, R15, 0x1, P3 ;  /* 0x00000005e6038211 */ /* 0x000fe200018f0c0f */
[----:B------:R2:W-:Y:S04]  /*14e40*/  @!P2 ST.E.128 [R8.64], R24 ;  /* 0x000000180800a985 */ /* 0x0005e8000c101d06 */
[----:B------:R2:W-:Y:S04]  /*14e50*/  @!P1 ST.E.128 [R6.64], R20 ;  /* 0x0000001406009985 */ /* 0x0005e8000c101d06 */
[----:B------:R2:W-:Y:S02]  /*14e60*/  @!P0 ST.E.128 [R2.64], R16 ;  /* 0x0000001002008985 */ /* 0x0005e4000c101d06 */
.L_x_251:
[----:B------:R-:W-:Y:S05]  /*14e70*/  BSYNC B0 ;  /* 0x0000000000007941 */ /* 0x000fea0003800000 */
.L_x_250:
[----:B------:R-:W-:Y:S05]  /*14e80*/  BRA.DIV ~URZ, `(.L_x_252) ;  /* 0x000037a27f007947 */ /* 0x000fea000b800000 */
[----:B--2---:R2:W1:Y:S04]  /*14e90*/  SHFL.IDX PT, R5, R11, 0x1, 0x181f ;  /* 0x00381f000b057f89 */ /* 0x00446800000e0000 */
[----:B----4-:R2:W4:Y:S02]  /*14ea0*/  SHFL.IDX PT, R0, R12, 0x1, 0x181f ;  /* 0x00381f000c007f89 */ /* 0x01052400000e0000 */
.L_x_313:
[----:B------:R-:W-:Y:S01]  /*14eb0*/  IADD3 R2, R10, 0x20, RZ ;  /* 0x000000200a027810 */ /* 0x000fe20007ffe0ff */
[----:B------:R-:W-:Y:S03]  /*14ec0*/  BSSY B0, `(.L_x_253) ;  /* 0x000000f000007945 */ /* 0x000fe60003800000 */
[----:B------:R-:W-:-:S13]  /*14ed0*/  ISETP.GE.AND P0, PT, R2, R4, PT ;  /* 0x000000040200720c */ /* 0x000fda0003f06270 */
[----:B------:R-:W-:Y:S05]  /*14ee0*/  @P0 BRA `(.L_x_254) ;  /* 0x000000c000000947 */ /* 0x000fea0003800000 */
[----:B------:R-:W-:Y:S02]  /*14ef0*/  ISETP.GE.AND P2, PT, R232, c[0x0][0x3c8], PT ;  /* 0x0000f200e8007a0c */ /* 0x000fe40003f46270 */
[----:B------:R-:W-:Y:S02]  /*14f00*/  ISETP.GE.AND P1, PT, R231, c[0x0][0x3c8], PT ;  /* 0x0000f200e7007a0c */ /* 0x000fe40003f26270 */
[----:B------:R-:W-:-:S09]  /*14f10*/  ISETP.GE.AND P0, PT, R230, c[0x0][0x3c8], PT ;  /* 0x0000f200e6007a0c */ /* 0x000fd20003f06270 */
[-C--:B----4-:R-:W-:Y:S02]  /*14f20*/  @!P2 LEA R8, P5, R232, R0.reuse, 0x1 ;  /* 0x00000000e808a211 */ /* 0x090fe400078a08ff */
[CC--:B------:R-:W-:Y:S02]  /*14f30*/  @!P1 LEA R6, P4, R231.reuse, R0.reuse, 0x1 ;  /* 0x00000000e7069211 */ /* 0x0c0fe400078808ff */
[----:B------:R-:W-:Y:S02]  /*14f40*/  @!P0 LEA R2, P3, R230, R0, 0x1 ;  /* 0x00000000e6028211 */ /* 0x000fe400078608ff */
[-C--:B-1----:R-:W-:Y:S02]  /*14f50*/  @!P2 LEA.HI.X R9, R232, R5.reuse, R13, 0x1, P5 ;  /* 0x00000005e809a211 */ /* 0x082fe400028f0c0d */
[-C--:B------:R-:W-:Y:S02]  /*14f60*/  @!P1 LEA.HI.X R7, R231, R5.reuse, R14, 0x1, P4 ;  /* 0x00000005e7079211 */ /* 0x080fe400020f0c0e */
[----:B------:R-:W-:Y:S01]  /*14f70*/  @!P0 LEA.HI.X R3, R230, R5, R15, 0x1, P3 ;  /* 0x00000005e6038211 */ /* 0x000fe200018f0c0f */
[----:B------:R1:W-:Y:S04]  /*14f80*/  @!P2 ST.E.128 [R8.64], R36 ;  /* 0x000000240800a985 */ /* 0x0003e8000c101d06 */
[----:B------:R1:W-:Y:S04]  /*14f90*/  @!P1 ST.E.128 [R6.64], R32 ;  /* 0x0000002006009985 */ /* 0x0003e8000c101d06 */
[----:B------:R1:W-:Y:S02]  /*14fa0*/  @!P0 ST.E.128 [R2.64], R28 ;  /* 0x0000001c02008985 */ /* 0x0003e4000c101d06 */
.L_x_254:
[----:B------:R-:W-:Y:S05]  /*14fb0*/  BSYNC B0 ;  /* 0x0000000000007941 */ /* 0x000fea0003800000 */
.L_x_253:
[----:B------:R-:W-:Y:S05]  /*14fc0*/  BRA.DIV ~URZ, `(.L_x_255) ;  /* 0x000037227f007947 */ /* 0x000fea000b800000 */
[----:B-1----:R1:W2:Y:S02]  /*14fd0*/  SHFL.IDX PT, R5, R11, 0x2, 0x181f ;  /* 0x00581f000b057f89 */ /* 0x0022a400000e0000 */
.L_x_314:
[----:B------:R-:W-:Y:S05]  /*14fe0*/  BRA.DIV ~URZ, `(.L_x_256) ;  /* 0x000037727f007947 */ /* 0x000fea000b800000 */
[----:B----4-:R4:W1:Y:S02]  /*14ff0*/  SHFL.IDX PT, R0, R12, 0x2, 0x181f ;  /* 0x00581f000c007f89 */ /* 0x01086400000e0000 */
.L_x_315:
[----:B------:R-:W-:Y:S01]  /*15000*/  IADD3 R2, R10, 0x40, RZ ;  /* 0x000000400a027810 */ /* 0x000fe20007ffe0ff */
[----:B------:R-:W-:Y:S03]  /*15010*/  BSSY B0, `(.L_x_257) ;  /* 0x000000f000007945 */ /* 0x000fe60003800000 */
[----:B------:R-:W-:-:S13]  /*15020*/  ISETP.GE.AND P0, PT, R2, R4, PT ;  /* 0x000000040200720c */ /* 0x000fda0003f06270 */
[----:B------:R-:W-:Y:S05]  /*15030*/  @P0 BRA `(.L_x_258) ;  /* 0x000000c000000947 */ /* 0x000fea0003800000 */
[----:B------:R-:W-:Y:S02]  /*15040*/  ISETP.GE.AND P2, PT, R232, c[0x0][0x3c8], PT ;  /* 0x0000f200e8007a0c */ /* 0x000fe40003f46270 */
[----:B------:R-:W-:Y:S02]  /*15050*/  ISETP.GE.AND P1, PT, R231, c[0x0][0x3c8], PT ;  /* 0x0000f200e7007a0c */ /* 0x000fe40003f26270 */
[----:B------:R-:W-:-:S09]  /*15060*/  ISETP.GE.AND P0, PT, R230, c[0x0][0x3c8], PT ;  /* 0x0000f200e6007a0c */ /* 0x000fd20003f06270 */
[-C--:B-1----:R-:W-:Y:S02]  /*15070*/  @!P2 LEA R8, P5, R232, R0.reuse, 0x1 ;  /* 0x00000000e808a211 */ /* 0x082fe400078a08ff */
        /* <DEDUP_REMOVED lines=8> */
.L_x_258:
[----:B------:R-:W-:Y:S05]  /*15100*/  BSYNC B0 ;  /* 0x0000000000007941 */ /* 0x000fea0003800000 */
.L_x_257:
[----:B------:R-:W-:Y:S05]  /*15110*/  BRA.DIV ~URZ, `(.L_x_259) ;  /* 0x000036a27f007947 */ /* 0x000fea000b800000 */
[----:B-1----:R1:W3:Y:S04]  /*15120*/  SHFL.IDX PT, R6, R11, 0x3, 0x181f ;  /* 0x00781f000b067f89 */ /* 0x0022e800000e0000 */
[----:B------:R1:W4:Y:S02]  /*15130*/  SHFL.IDX PT, R0, R12, 0x3, 0x181f ;  /* 0x00781f000c007f89 */ /* 0x00032400000e0000 */
.L_x_316:
[----:B------:R-:W-:-:S04]  /*15140*/  IADD3 R2, R10, 0x60, RZ ;  /* 0x000000600a027810 */ /* 0x000fc80007ffe0ff */
[----:B------:R-:W-:-:S13]  /*15150*/  ISETP.GE.AND P0, PT, R2, R4, PT ;  /* 0x000000040200720c */ /* 0x000fda0003f06270 */
[----:B------:R-:W-:Y:S05]  /*15160*/  @P0 BRA `(.L_x_260) ;  /* 0x0000200000000947 */ /* 0x000fea0003800000 */
[----:B------:R-:W-:Y:S02]  /*15170*/  ISETP.GE.AND P1, PT, R232, c[0x0][0x3c8], PT ;  /* 0x0000f200e8007a0c */ /* 0x000fe40003f26270 */
[----:B------:R-:W-:-:S11]  /*15180*/  ISETP.GE.AND P0, PT, R231, c[0x0][0x3c8], PT ;  /* 0x0000f200e7007a0c */ /* 0x000fd60003f06270 */
[CC--:B----4-:R-:W-:Y:S02]  /*15190*/  @!P1 LEA R4, P3, R232.reuse, R0.reuse, 0x1 ;  /* 0x00000000e8049211 */ /* 0x0d0fe400078608ff */
[C---:B------:R-:W-:Y:S02]  /*151a0*/  @!P0 LEA R2, P2, R231.reuse, R0, 0x1 ;  /* 0x00000000e7028211 */ /* 0x040fe400078408ff */
[-C--:B--23--:R-:W-:Y:S02]  /*151b0*/  @!P1 LEA.HI.X R5, R232, R6.reuse, R13, 0x1, P3 ;  /* 0x00000006e8059211 */ /* 0x08cfe400018f0c0d */
[----:B------:R-:W-:-:S03]  /*151c0*/  @!P0 LEA.HI.X R3, R231, R6, R14, 0x1, P2 ;  /* 0x00000006e7038211 */ /* 0x000fc600010f0c0e */
[----:B------:R2:W-:Y:S04]  /*151d0*/  @!P1 ST.E.128 [R4.64], R56 ;  /* 0x0000003804009985 */ /* 0x0005e8000c101d06 */
[----:B------:R2:W-:Y:S01]  /*151e0*/  @!P0 ST.E.128 [R2.64], R52 ;  /* 0x0000003402008985 */ /* 0x0005e2000c101d06 */
[----:B------:R-:W-:-:S13]  /*151f0*/  ISETP.GE.AND P0, PT, R230, c[0x0][0x3c8], PT ;  /* 0x0000f200e6007a0c */ /* 0x000fda0003f06270 */
[----:B------:R-:W-:Y:S05]  /*15200*/  @P0 BRA `(.L_x_260) ;  /* 0x00001f6000000947 */ /* 0x000fea0003800000 */
[----:B--2---:R-:W-:-:S04]  /*15210*/  LEA R2, P0, R230, R0, 0x1 ;  /* 0x00000000e6027211 */ /* 0x004fc800078008ff */
[----:B------:R-:W-:-:S05]  /*15220*/  LEA.HI.X R3, R230, R6, R15, 0x1, P0 ;  /* 0x00000006e6037211 */ /* 0x000fca00000f0c0f */
[----:B------:R2:W-:Y:S01]  /*15230*/  ST.E.128 [R2.64], R60 ;  /* 0x0000003c02007985 */ /* 0x0005e2000c101d06 */
[----:B------:R-:W-:Y:S05]  /*15240*/  BRA `(.L_x_260) ;  /* 0x00001f2000007947 */ /* 0x000fea0003800000 */
.L_x_247:
[----:B-1----:R-:W2:Y:S04]  /*15250*/  LDL.LU R8, [R1] ;  /* 0x0000000001087983 */ /* 0x002ea80000300800 */
[----:B------:R-:W3:Y:S01]  /*15260*/  LDL.LU R7, [R1+0x18] ;  /* 0x0000180001077983 */ /* 0x000ee20000300800 */
[----:B------:R-:W-:Y:S02]  /*15270*/  IMAD R6, R6, c[0x0][0x408], RZ ;  /* 0x0001020006067a24 */ /* 0x000fe400078e02ff */
[----:B------:R-:W-:-:S04]  /*15280*/  IMAD.WIDE.U32 R4, R2, c[0x0][0x408], RZ ;  /* 0x0001020002047a25 */ /* 0x000fc800078e00ff */
[----:B------:R-:W-:Y:S02]  /*15290*/  IMAD R2, R2, c[0x0][0x40c], R6 ;  /* 0x0001030002027a24 */ /* 0x000fe400078e0206 */
[----:B------:R-:W-:-:S03]  /*152a0*/  @P3 IMAD.HI.U32 R6, R3, c[0x0][0x4ec], RZ ;  /* 0x00013b0003063a27 */ /* 0x000fc600078e00ff */
[----:B------:R-:W-:Y:S02]  /*152b0*/  IADD3 R5, R5, R2, RZ ;  /* 0x0000000205057210 */ /* 0x000fe40007ffe0ff */
[----:B------:R-:W-:-:S05]  /*152c0*/  SHF.R.S32.HI R2, RZ, 0x1f, R0 ;  /* 0x0000001fff027819 */ /* 0x000fca0000011400 */
[----:B------:R-:W-:-:S04]  /*152d0*/  IMAD R2, R2, c[0x0][0x440], RZ ;  /* 0x0001100002027a24 */ /* 0x000fc800078e02ff */
[----:B------:R-:W-:Y:S02]  /*152e0*/  IMAD R2, R0, c[0x0][0x444], R2 ;  /* 0x0001110000027a24 */ /* 0x000fe400078e0202 */
[----:B--2---:R-:W-:-:S04]  /*152f0*/  IMAD.WIDE.U32 R4, R8, c[0x0][0x438], R4 ;  /* 0x00010e0008047a25 */ /* 0x004fc800078e0004 */
[----:B------:R-:W-:-:S04]  /*15300*/  IMAD R5, R8, c[0x0][0x43c], R5 ;  /* 0x00010f0008057a24 */ /* 0x000fc800078e0205 */
[----:B------:R-:W-:Y:S01]  /*15310*/  IMAD.WIDE.U32 R4, R0, c[0x0][0x440], R4 ;  /* 0x0001100000047a25 */ /* 0x000fe200078e0004 */
[----:B------:R-:W-:Y:S02]  /*15320*/  MOV R0, R3 ;  /* 0x0000000300007202 */ /* 0x000fe40000000f00 */
[----:B------:R-:W-:Y:S02]  /*15330*/  @P3 SHF.R.U32.HI R0, RZ, c[0x0][0x4f0], R6 ;  /* 0x00013c00ff003a19 */ /* 0x000fe40000011606 */
[----:B------:R-:W-:Y:S02]  /*15340*/  IADD3 R5, R5, R2, RZ ;  /* 0x0000000205057210 */ /* 0x000fe40007ffe0ff */
[----:B------:R-:W-:Y:S02]  /*15350*/  SHF.R.S32.HI R2, RZ, 0x1f, R0 ;  /* 0x0000001fff027819 */ /* 0x000fe40000011400 */
[----:B------:R-:W-:Y:S01]  /*15360*/  IADD3 R6, -R0, RZ, RZ ;  /* 0x000000ff00067210 */ /* 0x000fe20007ffe1ff */
[----:B---3--:R-:W-:-:S04]  /*15370*/  IMAD.WIDE.U32 R4, R7, c[0x0][0x448], R4 ;  /* 0x0001120007047a25 */ /* 0x008fc800078e0004 */
[----:B------:R-:W-:Y:S02]  /*15380*/  IMAD R2, R2, c[0x0][0x430], RZ ;  /* 0x00010c0002027a24 */ /* 0x000fe400078e02ff */
[----:B------:R-:W-:Y:S02]  /*15390*/  IMAD R5, R7, c[0x0][0x44c], R5 ;  /* 0x0001130007057a24 */ /* 0x000fe400078e0205 */
        /* <DEDUP_REMOVED lines=13> */
.L_x_317:
[----:B------:R-:W-:Y:S05]  /*15470*/  BRA.DIV ~URZ, `(.L_x_262) ;  /* 0x000034727f007947 */ /* 0x000fea000b800000 */
[----:B------:R3:W4:Y:S02]  /*15480*/  SHFL.IDX PT, R0, R39, RZ, 0x1c1f ;  /* 0x001c1fff27007589 */ /* 0x00072400000e0000 */
.L_x_318:
[----:B------:R-:W5:Y:S01]  /*15490*/  S2R R3, SR_TID.X ;  /* 0x0000000000037919 */ /* 0x000f620000002100 */
[----:B------:R-:W-:Y:S01]  /*154a0*/  BSSY B0, `(.L_x_263) ;  /* 0x000009a000007945 */ /* 0x000fe20003800000 */
[----:B-----5:R-:W-:-:S04]  /*154b0*/  SHF.R.S32.HI R2, RZ, 0x1f, R3 ;  /* 0x0000001fff027819 */ /* 0x020fc80000011403 */
[----:B------:R-:W-:-:S04]  /*154c0*/  LEA.HI R2, R2, R3, RZ, 0x5 ;  /* 0x0000000302027211 */ /* 0x000fc800078f28ff */
[----:B------:R-:W-:-:S05]  /*154d0*/  LOP3.LUT R2, R2, 0xffffffe0, RZ, 0xc0, !PT ;  /* 0xffffffe002027812 */ /* 0x000fca00078ec0ff */
[----:B------:R-:W-:-:S05]  /*154e0*/  IMAD.IADD R2, R3, 0x1, -R2 ;  /* 0x0000000103027824 */ /* 0x000fca00078e0a02 */
[----:B------:R-:W-:-:S04]  /*154f0*/  SHF.R.S32.HI R4, RZ, 0x1f, R2 ;  /* 0x0000001fff047819 */ /* 0x000fc80000011402 */
[----:B------:R-:W-:-:S04]  /*15500*/  LEA.HI R4, R4, R2, RZ, 0x2 ;  /* 0x0000000204047211 */ /* 0x000fc800078f10ff */
[----:B------:R-:W-:-:S05]  /*15510*/  LOP3.LUT R4, R4, 0x7ffffffc, RZ, 0xc0, !PT ;  /* 0x7ffffffc04047812 */ /* 0x000fca00078ec0ff */
[----:B------:R-:W-:-:S04]  /*15520*/  IMAD.IADD R4, R2, 0x1, -R4 ;  /* 0x0000000102047824 */ /* 0x000fc800078e0a04 */
[----:B------:R-:W-:-:S05]  /*15530*/  IMAD.SHL.U32 R4, R4, 0x2, RZ ;  /* 0x0000000204047824 */ /* 0x000fca00078e00ff */
[C---:B------:R-:W-:Y:S02]  /*15540*/  IADD3 R29, R4.reuse, 0x70, RZ ;  /* 0x00000070041d7810 */ /* 0x040fe40007ffe0ff */
[C---:B------:R-:W-:Y:S02]  /*15550*/  IADD3 R28, R4.reuse, 0x78, RZ ;  /* 0x00000078041c7810 */ /* 0x040fe40007ffe0ff */
[C---:B------:R-:W-:Y:S02]  /*15560*/  IADD3 R27, R4.reuse, 0x80, RZ ;  /* 0x00000080041b7810 */ /* 0x040fe40007ffe0ff */
[C---:B------:R-:W-:Y:S02]  /*15570*/  IADD3 R26, R4.reuse, 0x88, RZ ;  /* 0x00000088041a7810 */ /* 0x040fe40007ffe0ff */
[C---:B------:R-:W-:Y:S02]  /*15580*/  IADD3 R25, R4.reuse, 0x90, RZ ;  /* 0x0000009004197810 */ /* 0x040fe40007ffe0ff */
[----:B------:R-:W-:-:S02]  /*15590*/  IADD3 R24, R4, 0x98, RZ ;  /* 0x0000009804187810 */ /* 0x000fc40007ffe0ff */
        /* <DEDUP_REMOVED lines=16> */
[----:B------:R-:W-:Y:S02]  /*156a0*/  IADD3 R6, R4, 0x58, RZ ;  /* 0x0000005804067810 */ /* 0x000fe40007ffe0ff */
        /* <DEDUP_REMOVED lines=22> */
[----:B------:R-:W-:Y:S01]  /*15810*/  SHF.R.S32.HI R37, RZ, 0x1f, R19 ;  /* 0x0000001fff257819 */ /* 0x000fe20000011413 */
[----:B------:R-:W-:Y:S05]  /*15820*/  @P0 BRA `(.L_x_264) ;  /* 0x0000061000000947 */ /* 0x000fea0003800000 */
[----:B------:R-:W-:Y:S02]  /*15830*/  ISETP.GE.AND P1, PT, R4, c[0x0][0x3c8], PT ;  /* 0x0000f20004007a0c */ /* 0x000fe40003f26270 */
[----:B------:R-:W-:Y:S02]  /*15840*/  ISETP.GE.AND P0, PT, R19, c[0x0][0x3c8], PT ;  /* 0x0000f20013007a0c */ /* 0x000fe40003f06270 */
[----:B------:R-:W-:-:S02]  /*15850*/  ISETP.GE.AND P3, PT, R18, c[0x0][0x3c8], PT ;  /* 0x0000f20012007a0c */ /* 0x000fc40003f66270 */
[----:B------:R-:W-:Y:S02]  /*15860*/  ISETP.GE.AND P4, PT, R17, c[0x0][0x3c8], PT ;  /* 0x0000f20011007a0c */ /* 0x000fe40003f86270 */
[----:B------:R-:W-:-:S05]  /*15870*/  ISETP.GE.AND P6, PT, R25, c[0x0][0x3c8], PT ;  /* 0x0000f20019007a0c */ /* 0x000fca0003fc6270 */
[----:B----4-:R-:W-:Y:S02]  /*15880*/  @!P1 IMAD.MOV.U32 R30, RZ, RZ, R0 ;  /* 0x000000ffff1e9224 */ /* 0x010fe400078e0000 */
[----:B--2---:R-:W-:Y:S01]  /*15890*/  @!P1 IMAD.MOV.U32 R31, RZ, RZ, R5 ;  /* 0x000000ffff1f9224 */ /* 0x004fe200078e0005 */
[----:B------:R-:W-:-:S03]  /*158a0*/  @!P0 LEA R2, P2, R19, R0, 0x2 ;  /* 0x0000000013028211 */ /* 0x000fc600078410ff */
[----:B------:R-:W-:Y:S01]  /*158b0*/  @!P1 IMAD.WIDE R30, R4, 0x4, R30 ;  /* 0x00000004041e9825 */ /* 0x000fe200078e021e */
[----:B------:R-:W-:Y:S02]  /*158c0*/  @!P0 LEA.HI.X R3, R19, R5, R37, 0x2, P2 ;  /* 0x0000000513038211 */ /* 0x000fe400010f1425 */
[----:B------:R-:W-:Y:S02]  /*158d0*/  ISETP.GE.AND P2, PT, R16, c[0x0][0x3c8], PT ;  /* 0x0000f20010007a0c */ /* 0x000fe40003f46270 */
[----:B------:R2:W-:Y:S01]  /*158e0*/  @!P1 ST.E.64 [R30.64], R154 ;  /* 0x0000009a1e009985 */ /* 0x0005e2000c101b06 */
[----:B------:R-:W-:-:S03]  /*158f0*/  ISETP.GE.AND P1, PT, R15, c[0x0][0x3c8], PT ;  /* 0x0000f2000f007a0c */ /* 0x000fc60003f26270 */
[----:B------:R4:W-:Y:S01]  /*15900*/  @!P0 ST.E.64 [R2.64], R32 ;  /* 0x0000002002008985 */ /* 0x0009e2000c101b06 */
[CC--:B--2---:R-:W-:Y:S02]  /*15910*/  @!P3 LEA R30, P5, R18.reuse, R0.reuse, 0x2 ;  /* 0x00000000121eb211 */ /* 0x0c4fe400078a10ff */
[C---:B----4-:R-:W-:Y:S02]  /*15920*/  @!P4 LEA R2, P0, R17.reuse, R0, 0x2 ;  /* 0x000000001102c211 */ /* 0x050fe400078010ff */
[-C--:B------:R-:W-:Y:S02]  /*15930*/  @!P3 LEA.HI.X R31, R18, R5.reuse, R38, 0x2, P5 ;  /* 0x00000005121fb211 */ /* 0x080fe400028f1426 */
[----:B------:R-:W-:-:S03]  /*15940*/  @!P4 LEA.HI.X R3, R17, R5, R41, 0x2, P0 ;  /* 0x000000051103c211 */ /* 0x000fc600000f1429 */
[----:B------:R2:W-:Y:S01]  /*15950*/  @!P3 ST.E.64 [R30.64], R34 ;  /* 0x000000221e00b985 */ /* 0x0005e2000c101b06 */
[----:B------:R-:W-:-:S03]  /*15960*/  ISETP.GE.AND P3, PT, R14, c[0x0][0x3c8], PT ;  /* 0x0000f2000e007a0c */ /* 0x000fc60003f66270 */
[----:B------:R4:W-:Y:S01]  /*15970*/  @!P4 ST.E.64 [R2.64], R102 ;  /* 0x000000660200c985 */ /* 0x0009e2000c101b06 */
[----:B------:R-:W-:Y:S02]  /*15980*/  ISETP.GE.AND P4, PT, R13, c[0x0][0x3c8], PT ;  /* 0x0000f2000d007a0c */ /* 0x000fe40003f86270 */
        /* <DEDUP_REMOVED lines=16> */
[-C--:B--2---:R-:W-:Y:S02]  /*15a90*/  @!P2 LEA R30, P5, R12, R0.reuse, 0x2 ;  /* 0x000000000c1ea211 */ /* 0x084fe400078a10ff */
[----:B----4-:R-:W-:Y:S02]  /*15aa0*/  @!P1 LEA R2, P0, R10, R0, 0x2 ;  /* 0x000000000a029211 */ /* 0x010fe400078010ff */
        /* <DEDUP_REMOVED lines=23> */
[CC--:B----4-:R-:W-:Y:S02]  /*15c20*/  @!P4 LEA R2, P0, R28.reuse, R0.reuse, 0x2 ;  /* 0x000000001c02c211 */ /* 0x0d0fe400078010ff */
[-C--:B------:R-:W-:Y:S02]  /*15c30*/  @!P3 LEA.HI.X R31, R29, R5.reuse, R51, 0x2, P5 ;  /* 0x000000051d1fb211 */ /* 0x080fe400028f1433 */
[----:B------:R-:W-:Y:S02]  /*15c40*/  @!P4 LEA.HI.X R3, R28, R5, R52, 0x2, P0 ;  /* 0x000000051c03c211 */ /* 0x000fe400000f1434 */
[----:B------:R-:W-:Y:S01]  /*15c50*/  @!P2 LEA R32, P0, R27, R0, 0x2 ;  /* 0x000000001b20a211 */ /* 0x000fe200078010ff */
[----:B------:R2:W-:Y:S01]  /*15c60*/  @!P3 ST.E.64 [R30.64], R150 ;  /* 0x000000961e00b985 */ /* 0x0005e2000c101b06 */
[----:B------:R-:W-:-:S02]  /*15c70*/  ISETP.GE.AND P5, PT, R24, c[0x0][0x3c8], PT ;  /* 0x0000f20018007a0c */ /* 0x000fc40003fa6270 */
[----:B------:R-:W-:Y:S01]  /*15c80*/  @!P2 LEA.HI.X R33, R27, R5, R53, 0x2, P0 ;  /* 0x000000051b21a211 */ /* 0x000fe200000f1435 */
[----:B------:R4:W-:Y:S01]  /*15c90*/  @!P4 ST.E.64 [R2.64], R152 ;  /* 0x000000980200c985 */ /* 0x0009e2000c101b06 */
[----:B------:R-:W-:-:S03]  /*15ca0*/  ISETP.GE.AND P4, PT, R23, c[0x0][0x3c8], PT ;  /* 0x0000f20017007a0c */ /* 0x000fc60003f86270 */
[----:B------:R-:W-:Y:S01]  /*15cb0*/  @!P2 ST.E.64 [R32.64], R156 ;  /* 0x0000009c2000a985 */ /* 0x000fe2000c101b06 */
[----:B------:R-:W-:Y:S02]  /*15cc0*/  ISETP.GE.AND P2, PT, R22, c[0x0][0x3c8], PT ;  /* 0x0000f20016007a0c */ /* 0x000fe40003f46270 */
[CC--:B--2---:R-:W-:Y:S02]  /*15cd0*/  @!P6 LEA R30, P0, R25.reuse, R0.reuse, 0x2 ;  /* 0x00000000191ee211 */ /* 0x0c4fe400078010ff */
[C---:B----4-:R-:W-:Y:S02]  /*15ce0*/  @!P1 LEA R2, P3, R26.reuse, R0, 0x2 ;  /* 0x000000001a029211 */ /* 0x050fe400078610ff */
[-C--:B------:R-:W-:Y:S02]  /*15cf0*/  @!P6 LEA.HI.X R31, R25, R5.reuse, R56, 0x2, P0 ;  /* 0x00000005191fe211 */ /* 0x080fe400000f1438 */
[----:B------:R-:W-:Y:S02]  /*15d00*/  @!P1 LEA.HI.X R3, R26, R5, R54, 0x2, P3 ;  /* 0x000000051a039211 */ /* 0x000fe400018f1436 */
[----:B------:R-:W-:-:S03]  /*15d10*/  ISETP.GE.AND P0, PT, R20, c[0x0][0x3c8], PT ;  /* 0x0000f20014007a0c */ /* 0x000fc60003f06270 */
[----:B------:R2:W-:Y:S01]  /*15d20*/  @!P1 ST.E.64 [R2.64], R68 ;  /* 0x0000004402009985 */ /* 0x0005e2000c101b06 */
[----:B------:R-:W-:-:S03]  /*15d30*/  ISETP.GE.AND P1, PT, R21, c[0x0][0x3c8], PT ;  /* 0x0000f20015007a0c */ /* 0x000fc60003f26270 */
[----:B------:R4:W-:Y:S01]  /*15d40*/  @!P6 ST.E.64 [R30.64], R72 ;  /* 0x000000481e00e985 */ /* 0x0009e2000c101b06 */
[----:B------:R-:W-:-:S04]  /*15d50*/  @!P4 LEA R34, P6, R23, R0, 0x2 ;  /* 0x000000001722c211 */ /* 0x000fc800078c10ff */
[----:B------:R-:W-:Y:S02]  /*15d60*/  @!P4 LEA.HI.X R35, R23, R5, R57, 0x2, P6 ;  /* 0x000000051723c211 */ /* 0x000fe400030f1439 */
[----:B--2---:R-:W-:-:S04]  /*15d70*/  @!P5 LEA R2, P3, R24, R0, 0x2 ;  /* 0x000000001802d211 */ /* 0x004fc800078610ff */
[----:B------:R-:W-:Y:S02]  /*15d80*/  @!P5 LEA.HI.X R3, R24, R5, R55, 0x2, P3 ;  /* 0x000000051803d211 */ /* 0x000fe400018f1437 */
[----:B------:R-:W-:-:S03]  /*15d90*/  @!P2 LEA R32, P3, R22, R0, 0x2 ;  /* 0x000000001620a211 */ /* 0x000fc600078610ff */
[----:B------:R2:W-:Y:S01]  /*15da0*/  @!P5 ST.E.64 [R2.64], R76 ;  /* 0x0000004c0200d985 */ /* 0x0005e2000c101b06 */
[C---:B----4-:R-:W-:Y:S02]  /*15db0*/  @!P1 LEA R30, P5, R21.reuse, R0, 0x2 ;  /* 0x00000000151e9211 */ /* 0x050fe400078a10ff */
[-C--:B------:R-:W-:Y:S01]  /*15dc0*/  @!P2 LEA.HI.X R33, R22, R5.reuse, R58, 0x2, P3 ;  /* 0x000000051621a211 */ /* 0x080fe200018f143a */
[----:B------:R4:W-:Y:S01]  /*15dd0*/  @!P4 ST.E.64 [R34.64], R160 ;  /* 0x000000a02200c985 */ /* 0x0009e2000c101b06 */
[----:B------:R-:W-:-:S03]  /*15de0*/  @!P1 LEA.HI.X R31, R21, R5, R59, 0x2, P5 ;  /* 0x00000005151f9211 */ /* 0x000fc600028f143b */
[----:B------:R4:W-:Y:S04]  /*15df0*/  @!P2 ST.E.64 [R32.64], R158 ;  /* 0x0000009e2000a985 */ /* 0x0009e8000c101b06 */
[----:B------:R4:W-:Y:S01]  /*15e00*/  @!P1 ST.E.64 [R30.64], R80 ;  /* 0x000000501e009985 */ /* 0x0009e2000c101b06 */
[----:B--2---:R-:W-:-:S04]  /*15e10*/  @!P0 LEA R2, P3, R20, R0, 0x2 ;  /* 0x0000000014028211 */ /* 0x004fc800078610ff */
[----:B------:R-:W-:-:S05]  /*15e20*/  @!P0 LEA.HI.X R3, R20, R5, R60, 0x2, P3 ;  /* 0x0000000514038211 */ /* 0x000fca00018f143c */
[----:B------:R4:W-:Y:S04]  /*15e30*/  @!P0 ST.E.64 [R2.64], R64 ;  /* 0x0000004002008985 */ /* 0x0009e8000c101b06 */
.L_x_264:
[----:B------:R-:W-:Y:S05]  /*15e40*/  BSYNC B0 ;  /* 0x0000000000007941 */ /* 0x000fea0003800000 */
.L_x_263:
[----:B------:R-:W-:Y:S05]  /*15e50*/  BRA.DIV ~URZ, `(.L_x_265) ;  /* 0x00002af27f007947 */ /* 0x000fea000b800000 */
[----:B--2---:R2:W1:Y:S04]  /*15e60*/  SHFL.IDX PT, R5, R36, 0x1, 0x1c1f ;  /* 0x003c1f0024057f89 */ /* 0x00446800000e0000 */
[----:B----4-:R2:W4:Y:S02]  /*15e70*/  SHFL.IDX PT, R0, R39, 0x1, 0x1c1f ;  /* 0x003c1f0027007f89 */ /* 0x01052400000e0000 */
.L_x_319:
[----:B------:R-:W-:-:S13]  /*15e80*/  ISETP.NE.AND P0, PT, R61, RZ, PT ;  /* 0x000000ff3d00720c */ /* 0x000fda0003f05270 */
[----:B------:R-:W-:Y:S05]  /*15e90*/  @P0 BRA `(.L_x_260) ;  /* 0x000012d000000947 */ /* 0x000fea0003800000 */
[----:B------:R-:W-:Y:S02]  /*15ea0*/  ISETP.GE.AND P3, PT, R19, c[0x0][0x3c8], PT ;  /* 0x0000f20013007a0c */ /* 0x000fe40003f66270 */
[----:B------:R-:W-:Y:S02]  /*15eb0*/  ISETP.GE.AND P2, PT, R18, c[0x0][0x3c8], PT ;  /* 0x0000f20012007a0c */ /* 0x000fe40003f46270 */
[----:B------:R-:W-:Y:S02]  /*15ec0*/  ISETP.GE.AND P1, PT, R17, c[0x0][0x3c8], PT ;  /* 0x0000f20011007a0c */ /* 0x000fe40003f26270 */
[----:B------:R-:W-:Y:S02]  /*15ed0*/  ISETP.GE.AND P4, PT, R4, c[0x0][0x3c8], PT ;  /* 0x0000f20004007a0c */ /* 0x000fe40003f86270 */
[----:B------:R-:W-:-:S05]  /*15ee0*/  ISETP.GE.AND P0, PT, R16, c[0x0][0x3c8], PT ;  /* 0x0000f20010007a0c */ /* 0x000fca0003f06270 */
[CC--:B----4-:R-:W-:Y:S02]  /*15ef0*/  @!P3 LEA R32, P6, R19.reuse, R0.reuse, 0x2 ;  /* 0x000000001320b211 */ /* 0x0d0fe400078c10ff */
[CC--:B------:R-:W-:Y:S02]  /*15f00*/  @!P2 LEA R30, P5, R18.reuse, R0.reuse, 0x2 ;  /* 0x00000000121ea211 */ /* 0x0c0fe400078a10ff */
[-C--:B-1----:R-:W-:Y:S02]  /*15f10*/  @!P3 LEA.HI.X R33, R19, R5.reuse, R37, 0x2, P6 ;  /* 0x000000051321b211 */ /* 0x082fe400030f1425 */
[----:B------:R-:W-:Y:S01]  /*15f20*/  @!P2 LEA.HI.X R31, R18, R5, R38, 0x2, P5 ;  /* 0x00000005121fa211 */ /* 0x000fe200028f1426 */
[----:B------:R-:W-:Y:S01]  /*15f30*/  @!P4 IMAD.MOV.U32 R34, RZ, RZ, R0 ;  /* 0x000000ffff22c224 */ /* 0x000fe200078e0000 */
[-C--:B------:R-:W-:Y:S01]  /*15f40*/  @!P1 LEA R18, P6, R17, R0.reuse, 0x2 ;  /* 0x0000000011129211 */ /* 0x080fe200078c10ff */
[----:B------:R-:W-:Y:S01]  /*15f50*/  @!P4 IMAD.MOV.U32 R35, RZ, RZ, R5 ;  /* 0x000000ffff23c224 */ /* 0x000fe200078e0005 */
[----:B------:R-:W-:-:S02]  /*15f60*/  @!P0 LEA R2, P5, R16, R0, 0x2 ;  /* 0x0000000010028211 */ /* 0x000fc400078a10ff */
[-C--:B------:R-:W-:Y:S01]  /*15f70*/  @!P1 LEA.HI.X R19, R17, R5.reuse, R41, 0x2, P6 ;  /* 0x0000000511139211 */ /* 0x080fe200030f1429 */
[----:B------:R-:W-:Y:S01]  /*15f80*/  @!P4 IMAD.WIDE R34, R4, 0x4, R34 ;  /* 0x000000040422c825 */ /* 0x000fe200078e0222 */
[----:B------:R-:W-:Y:S02]  /*15f90*/  ISETP.GE.AND P6, PT, R15, c[0x0][0x3c8], PT ;  /* 0x0000f2000f007a0c */ /* 0x000fe40003fc6270 */
[----:B------:R-:W-:Y:S02]  /*15fa0*/  @!P0 LEA.HI.X R3, R16, R5, R40, 0x2, P5 ;  /* 0x0000000510038211 */ /* 0x000fe400028f1428 */
[----:B------:R-:W-:Y:S01]  /*15fb0*/  ISETP.GE.AND P5, PT, R14, c[0x0][0x3c8], PT ;  /* 0x0000f2000e007a0c */ /* 0x000fe20003fa6270 */
[----:B------:R-:W-:Y:S01]  /*15fc0*/  @!P4 ST.E.64 [R34.64], R164 ;  /* 0x000000a42200c985 */ /* 0x000fe2000c101b06 */
[----:B------:R-:W-:-:S03]  /*15fd0*/  ISETP.GE.AND P4, PT, R13, c[0x0][0x3c8], PT ;  /* 0x0000f2000d007a0c */ /* 0x000fc60003f86270 */
[----:B------:R-:W-:Y:S01]  /*15fe0*/  @!P3 ST.E.64 [R32.64], R162 ;  /* 0x000000a22000b985 */ /* 0x000fe2000c101b06 */
[----:B------:R-:W-:-:S03]  /*15ff0*/  ISETP.GE.AND P3, PT, R12, c[0x0][0x3c8], PT ;  /* 0x0000f2000c007a0c */ /* 0x000fc60003f66270 */
[----:B------:R1:W-:Y:S01]  /*16000*/  @!P2 ST.E.64 [R30.64], R114 ;  /* 0x000000721e00a985 */ /* 0x0003e2000c101b06 */
[----:B------:R-:W-:-:S03]  /*16010*/  ISETP.GE.AND P2, PT, R10, c[0x0][0x3c8], PT ;  /* 0x0000f2000a007a0c */ /* 0x000fc60003f46270 */
[----:B------:R4:W-:Y:S04]  /*16020*/  @!P1 ST.E.64 [R18.64], R92 ;  /* 0x0000005c12009985 */ /* 0x0009e8000c101b06 */
[----:B------:R5:W-:Y:S01]  /*16030*/  @!P0 ST.E.64 [R2.64], R84 ;  /* 0x0000005402008985 */ /* 0x000be2000c101b06 */
[CC--:B-1----:R-:W-:Y:S02]  /*16040*/  @!P6 LEA R30, P0, R15.reuse, R0.reuse, 0x2 ;  /* 0x000000000f1ee211 */ /* 0x0c2fe400078010ff */
[-C--:B----4-:R-:W-:Y:S02]  /*16050*/  @!P5 LEA R18, P1, R14, R0.reuse, 0x2 ;  /* 0x000000000e12d211 */ /* 0x090fe400078210ff */
[----:B------:R-:W-:Y:S02]  /*16060*/  @!P6 LEA.HI.X R31, R15, R5, R42, 0x2, P0 ;  /* 0x000000050f1fe211 */ /* 0x000fe400000f142a */
[----:B------:R-:W-:-:S02]  /*16070*/  @!P4 LEA R16, P0, R13, R0, 0x2 ;  /* 0x000000000d10c211 */ /* 0x000fc400078010ff */
[-C--:B------:R-:W-:Y:S01]  /*16080*/  @!P5 LEA.HI.X R19, R14, R5.reuse, R44, 0x2, P1 ;  /* 0x000000050e13d211 */ /* 0x080fe200008f142c */
[----:B------:R-:W-:Y:S01]  /*16090*/  @!P6 ST.E.64 [R30.64], R170 ;  /* 0x000000aa1e00e985 */ /* 0x000fe2000c101b06 */
[----:B------:R-:W-:Y:S02]  /*160a0*/  ISETP.GE.AND P1, PT, R7, c[0x0][0x3c8], PT ;  /* 0x0000f20007007a0c */ /* 0x000fe40003f26270 */
[-C--:B------:R-:W-:Y:S01]  /*160b0*/  @!P4 LEA.HI.X R17, R13, R5.reuse, R43, 0x2, P0 ;  /* 0x000000050d11c211 */ /* 0x080fe200000f142b */
[----:B------:R-:W-:Y:S01]  /*160c0*/  @!P5 ST.E.64 [R18.64], R166 ;  /* 0x000000a61200d985 */ /* 0x000fe2000c101b06 */
[----:B------:R-:W-:Y:S02]  /*160d0*/  @!P3 LEA R14, P0, R12, R0, 0x2 ;  /* 0x000000000c0eb211 */ /* 0x000fe400078010ff */
[----:B------:R-:W-:Y:S01]  /*160e0*/  ISETP.GE.AND P6, PT, R6, c[0x0][0x3c8], PT ;  /* 0x0000f20006007a0c */ /* 0x000fe20003fc6270 */
[----:B------:R-:W-:Y:S01]  /*160f0*/  @!P4 ST.E.64 [R16.64], R126 ;  /* 0x0000007e1000c985 */ /* 0x000fe2000c101b06 */
[----:B------:R-:W-:-:S02]  /*16100*/  @!P3 LEA.HI.X R15, R12, R5, R45, 0x2, P0 ;  /* 0x000000050c0fb211 */ /* 0x000fc400000f142d */
[CC--:B------:R-:W-:Y:S02]  /*16110*/  @!P2 LEA R12, P0, R10.reuse, R0.reuse, 0x2 ;  /* 0x000000000a0ca211 */ /* 0x0c0fe400078010ff */
[----:B------:R-:W-:Y:S01]  /*16120*/  ISETP.GE.AND P5, PT, R11, c[0x0][0x3c8], PT ;  /* 0x0000f2000b007a0c */ /* 0x000fe20003fa6270 */
[----:B------:R1:W-:Y:S01]  /*16130*/  @!P3 ST.E.64 [R14.64], R118 ;  /* 0x000000760e00b985 */ /* 0x0003e2000c101b06 */
[-C--:B------:R-:W-:Y:S02]  /*16140*/  @!P2 LEA.HI.X R13, R10, R5.reuse, R46, 0x2, P0 ;  /* 0x000000050a0da211 */ /* 0x080fe400000f142e */
[C---:B-----5:R-:W-:Y:S02]  /*16150*/  @!P1 LEA R2, P0, R7.reuse, R0, 0x2 ;  /* 0x0000000007029211 */ /* 0x060fe400078010ff */
[----:B------:R-:W-:Y:S01]  /*16160*/  ISETP.GE.AND P4, PT, R8, c[0x0][0x3c8], PT ;  /* 0x0000f20008007a0c */ /* 0x000fe20003f86270 */
[----:B------:R4:W-:Y:S01]  /*16170*/  @!P2 ST.E.64 [R12.64], R96 ;  /* 0x000000600c00a985 */ /* 0x0009e2000c101b06 */
[----:B------:R-:W-:-:S02]  /*16180*/  @!P1 LEA.HI.X R3, R7, R5, R47, 0x2, P0 ;  /* 0x0000000507039211 */ /* 0x000fc400000f142f */
[----:B------:R-:W-:Y:S02]  /*16190*/  ISETP.GE.AND P3, PT, R29, c[0x0][0x3c8], PT ;  /* 0x0000f2001d007a0c */ /* 0x000fe40003f66270 */
[----:B------:R-:W-:Y:S01]  /*161a0*/  ISETP.GE.AND P2, PT, R28, c[0x0][0x3c8], PT ;  /* 0x0000f2001c007a0c */ /* 0x000fe20003f46270 */
[----:B------:R5:W-:Y:S01]  /*161b0*/  @!P1 ST.E.64 [R2.64], R88 ;  /* 0x0000005802009985 */ /* 0x000be2000c101b06 */
[----:B-1----:R-:W-:-:S04]  /*161c0*/  @!P6 LEA R14, P0, R6, R0, 0x2 ;  /* 0x00000000060ee211 */ /* 0x002fc800078010ff */
[-C--:B------:R-:W-:Y:S02]  /*161d0*/  @!P6 LEA.HI.X R15, R6, R5.reuse, R48, 0x2, P0 ;  /* 0x00000005060fe211 */ /* 0x080fe400000f1430 */
[CC--:B----4-:R-:W-:Y:S02]  /*161e0*/  @!P5 LEA R12, P1, R11.reuse, R0.reuse, 0x2 ;  /* 0x000000000b0cd211 */ /* 0x0d0fe400078210ff */
[CC--:B------:R-:W-:Y:S01]  /*161f0*/  @!P4 LEA R10, P0, R8.reuse, R0.reuse, 0x2 ;  /* 0x00000000080ac211 */ /* 0x0c0fe200078010ff */
[----:B------:R1:W-:Y:S01]  /*16200*/  @!P6 ST.E.64 [R14.64], R172 ;  /* 0x000000ac0e00e985 */ /* 0x0003e2000c101b06 */
[-C--:B------:R-:W-:Y:S02]  /*16210*/  @!P5 LEA.HI.X R13, R11, R5.reuse, R49, 0x2, P1 ;  /* 0x000000050b0dd211 */ /* 0x080fe400008f1431 */
[----:B------:R-:W-:Y:S02]  /*16220*/  ISETP.GE.AND P1, PT, R27, c[0x0][0x3c8], PT ;  /* 0x0000f2001b007a0c */ /* 0x000fe40003f26270 */
[----:B------:R-:W-:Y:S01]  /*16230*/  @!P4 LEA.HI.X R11, R8, R5, R50, 0x2, P0 ;  /* 0x00000005080bc211 */ /* 0x000fe200000f1432 */
[----:B------:R4:W-:Y:S01]  /*16240*/  @!P5 ST.E.64 [R12.64], R138 ;  /* 0x0000008a0c00d985 */ /* 0x0009e2000c101b06 */
[----:B------:R-:W-:-:S02]  /*16250*/  @!P3 LEA R8, P0, R29, R0, 0x2 ;  /* 0x000000001d08b211 */ /* 0x000fc400078010ff */
[----:B------:R-:W-:Y:S01]  /*16260*/  ISETP.GE.AND P6, PT, R26, c[0x0][0x3c8], PT ;  /* 0x0000f2001a007a0c */ /* 0x000fe20003fc6270 */
[----:B------:R2:W-:Y:S01]  /*16270*/  @!P4 ST.E.64 [R10.64], R130 ;  /* 0x000000820a00c985 */ /* 0x0005e2000c101b06 */
[-C--:B------:R-:W-:Y:S02]  /*16280*/  @!P3 LEA.HI.X R9, R29, R5.reuse, R51, 0x2, P0 ;  /* 0x000000051d09b211 */ /* 0x080fe400000f1433 */
[CC--:B------:R-:W-:Y:S02]  /*16290*/  @!P2 LEA R6, P0, R28.reuse, R0.reuse, 0x2 ;  /* 0x000000001c06a211 */ /* 0x0c0fe400078010ff */
[----:B------:R-:W-:Y:S01]  /*162a0*/  ISETP.GE.AND P5, PT, R25, c[0x0][0x3c8], PT ;  /* 0x0000f20019007a0c */ /* 0x000fe20003fa6270 */
[----:B------:R3:W-:Y:S01]  /*162b0*/  @!P3 ST.E.64 [R8.64], R122 ;  /* 0x0000007a0800b985 */ /* 0x0007e2000c101b06 */
[----:B------:R-:W-:Y:S02]  /*162c0*/  @!P2 LEA.HI.X R7, R28, R5, R52, 0x2, P0 ;  /* 0x000000051c07a211 */ /* 0x000fe400000f1434 */
[----:B-----5:R-:W-:-:S02]  /*162d0*/  @!P1 LEA R2, P0, R27, R0, 0x2 ;  /* 0x000000001b029211 */ /* 0x020fc400078010ff */
[----:B------:R-:W-:Y:S01]  /*162e0*/  ISETP.GE.AND P4, PT, R24, c[0x0][0x3c8], PT ;  /* 0x0000f20018007a0c */ /* 0x000fe20003f86270 */
[----:B------:R5:W-:Y:S01]  /*162f0*/  @!P2 ST.E.64 [R6.64], R110 ;  /* 0x0000006e0600a985 */ /* 0x000be2000c101b06 */
[----:B------:R-:W-:Y:S02]  /*16300*/  @!P1 LEA.HI.X R3, R27, R5, R53, 0x2, P0 ;  /* 0x000000051b039211 */ /* 0x000fe400000f1435 */
[----:B------:R-:W-:Y:S02]  /*16310*/  ISETP.GE.AND P3, PT, R23, c[0x0][0x3c8], PT ;  /* 0x0000f20017007a0c */ /* 0x000fe40003f66270 */
[----:B------:R-:W-:Y:S01]  /*16320*/  ISETP.GE.AND P2, PT, R22, c[0x0][0x3c8], PT ;  /* 0x0000f20016007a0c */ /* 0x000fe20003f46270 */
[----:B------:R5:W-:Y:S01]  /*16330*/  @!P1 ST.E.64 [R2.64], R66 ;  /* 0x0000004202009985 */ /* 0x000be2000c101b06 */
[----:B-1----:R-:W-:-:S04]  /*16340*/  @!P6 LEA R14, P0, R26, R0, 0x2 ;  /* 0x000000001a0ee211 */ /* 0x002fc800078010ff */
[----:B------:R-:W-:Y:S02]  /*16350*/  @!P6 LEA.HI.X R15, R26, R5, R54, 0x2, P0 ;  /* 0x000000051a0fe211 */ /* 0x000fe400000f1436 */
[----:B----4-:R-:W-:-:S03]  /*16360*/  @!P5 LEA R12, P1, R25, R0, 0x2 ;  /* 0x00000000190cd211 */ /* 0x010fc600078210ff */
[----:B------:R1:W-:Y:S01]  /*16370*/  @!P6 ST.E.64 [R14.64], R168 ;  /* 0x000000a80e00e985 */ /* 0x0003e2000c101b06 */
[CC--:B--2---:R-:W-:Y:S02]  /*16380*/  @!P4 LEA R10, P0, R24.reuse, R0.reuse, 0x2 ;  /* 0x00000000180ac211 */ /* 0x0c4fe400078010ff */
[-C--:B------:R-:W-:Y:S02]  /*16390*/  @!P5 LEA.HI.X R13, R25, R5.reuse, R56, 0x2, P1 ;  /* 0x00000005190dd211 */ /* 0x080fe400008f1438 */
[----:B------:R-:W-:Y:S02]  /*163a0*/  ISETP.GE.AND P1, PT, R21, c[0x0][0x3c8], PT ;  /* 0x0000f20015007a0c */ /* 0x000fe40003f26270 */
[----:B------:R-:W-:Y:S01]  /*163b0*/  @!P4 LEA.HI.X R11, R24, R5, R55, 0x2, P0 ;  /* 0x00000005180bc211 */ /* 0x000fe200000f1437 */
[----:B------:R1:W-:Y:S01]  /*163c0*/  @!P5 ST.E.64 [R12.64], R134 ;  /* 0x000000860c00d985 */ /* 0x0003e2000c101b06 */
[----:B---3--:R-:W-:-:S03]  /*163d0*/  @!P3 LEA R8, P0, R23, R0, 0x2 ;  /* 0x000000001708b211 */ /* 0x008fc600078010ff */
[----:B------:R1:W-:Y:S01]  /*163e0*/  @!P4 ST.E.64 [R10.64], R82 ;  /* 0x000000520a00c985 */ /* 0x0003e2000c101b06 */
[----:B------:R-:W-:Y:S02]  /*163f0*/  @!P3 LEA.HI.X R9, R23, R5, R57, 0x2, P0 ;  /* 0x000000051709b211 */ /* 0x000fe400000f1439 */
[----:B-----5:R-:W-:-:S03]  /*16400*/  @!P2 LEA R6, P0, R22, R0, 0x2 ;  /* 0x000000001606a211 */ /* 0x020fc600078010ff */
[----:B------:R1:W-:Y:S01]  /*16410*/  @!P3 ST.E.64 [R8.64], R78 ;  /* 0x0000004e0800b985 */ /* 0x0003e2000c101b06 */
[----:B------:R-:W-:Y:S02]  /*16420*/  @!P2 LEA.HI.X R7, R22, R5, R58, 0x2, P0 ;  /* 0x000000051607a211 */ /* 0x000fe400000f143a */
[----:B------:R-:W-:-:S03]  /*16430*/  @!P1 LEA R2, P0, R21, R0, 0x2 ;  /* 0x0000000015029211 */ /* 0x000fc600078010ff */
[----:B------:R1:W-:Y:S01]  /*16440*/  @!P2 ST.E.64 [R6.64], R74 ;  /* 0x0000004a0600a985 */ /* 0x0003e2000c101b06 */
[----:B------:R-:W-:Y:S02]  /*16450*/  @!P1 LEA.HI.X R3, R21, R5, R59, 0x2, P0 ;  /* 0x0000000515039211 */ /* 0x000fe400000f143b */
[----:B------:R-:W-:-:S03]  /*16460*/  ISETP.GE.AND P0, PT, R20, c[0x0][0x3c8], PT ;  /* 0x0000f20014007a0c */ /* 0x000fc60003f06270 */
[----:B------:R1:W-:Y:S10]  /*16470*/  @!P1 ST.E.64 [R2.64], R70 ;  /* 0x0000004602009985 */ /* 0x0003f4000c101b06 */
[----:B------:R-:W-:Y:S05]  /*16480*/  @P0 BRA `(.L_x_260) ;  /* 0x00000ce000000947 */ /* 0x000fea0003800000 */
[----:B-1----:R-:W-:-:S04]  /*16490*/  LEA R2, P0, R20, R0, 0x2 ;  /* 0x0000000014027211 */ /* 0x002fc800078010ff */
[----:B------:R-:W-:-:S05]  /*164a0*/  LEA.HI.X R3, R20, R5, R60, 0x2, P0 ;  /* 0x0000000514037211 */ /* 0x000fca00000f143c */
[----:B------:R1:W-:Y:S01]  /*164b0*/  ST.E.64 [R2.64], R62 ;  /* 0x0000003e02007985 */ /* 0x0003e2000c101b06 */
[----:B------:R-:W-:Y:S05]  /*164c0*/  BRA `(.L_x_260) ;  /* 0x00000ca000007947 */ /* 0x000fea0003800000 */
.L_x_245:
[----:B------:R-:W-:Y:S01]  /*164d0*/  ISETP.NE.U32.AND P0, PT, RZ, c[0x0][0x508], PT ;  /* 0x00014200ff007a0c */ /* 0x000fe20003f05070 */
[----:B------:R-:W2:Y:S01]  /*164e0*/  LDL.LU R7, [R1+0x14] ;  /* 0x0000140001077983 */ /* 0x000ea20000300800 */
[----:B------:R-:W-:Y:S01]  /*164f0*/  ISETP.NE.U32.AND P2, PT, RZ, c[0x0][0x500], PT ;  /* 0x00014000ff007a0c */ /* 0x000fe20003f45070 */
[----:B------:R-:W-:Y:S01]  /*16500*/  IMAD.MOV.U32 R4, RZ, RZ, 0x4 ;  /* 0x00000004ff047424 */ /* 0x000fe200078e00ff */
[----:B------:R-:W-:Y:S01]  /*16510*/  ISETP.NE.AND.EX P1, PT, RZ, c[0x0][0x50c], PT, P0 ;  /* 0x00014300ff007a0c */ /* 0x000fe20003f25300 */
[----:B------:R-:W-:Y:S01]  /*16520*/  IMAD.MOV.U32 R0, RZ, RZ, RZ ;  /* 0x000000ffff007224 */ /* 0x000fe200078e00ff */
[----:B------:R-:W-:Y:S01]  /*16530*/  ISETP.NE.AND.EX P2, PT, RZ, c[0x0][0x504], PT, P2 ;  /* 0x00014100ff007a0c */ /* 0x000fe20003f45320 */
[----:B------:R-:W-:Y:S01]  /*16540*/  IMAD.MOV.U32 R17, RZ, RZ, c[0x0][0x388] ;  /* 0x0000e200ff117624 */ /* 0x000fe200078e00ff */
[----:B------:R-:W-:Y:S01]  /*16550*/  SHF.R.S32.HI R6, RZ, 0x1f, R236 ;  /* 0x0000001fff067819 */ /* 0x000fe200000114ec */
[----:B------:R-:W-:-:S08]  /*16560*/  IMAD.WIDE R4, R236, R4, c[0x0][0x500] ;  /* 0x00014000ec047625 */ /* 0x000fd000078e0204 */
[C---:B------:R-:W-:Y:S02]  /*16570*/  @P1 LEA R2, P0, R236.reuse, c[0x0][0x508], 0x2 ;  /* 0x00014200ec021a11 */ /* 0x040fe400078010ff */
[----:B------:R3:W5:Y:S02]  /*16580*/  @P2 LDG.E R0, [R4.64] ;  /* 0x0000000604002981 */ /* 0x000764000c1e1900 */
[----:B------:R-:W-:-:S05]  /*16590*/  @P1 LEA.HI.X R3, R236, c[0x0][0x50c], R6, 0x2, P0 ;  /* 0x00014300ec031a11 */ /* 0x000fca00000f1406 */
[----:B------:R3:W5:Y:S01]  /*165a0*/  @P1 LDG.E R17, [R2.64] ;  /* 0x0000000602111981 */ /* 0x000762000c1e1900 */
[----:B--2---:R-:W-:-:S04]  /*165b0*/  ISETP.NE.AND P0, PT, R7, RZ, PT ;  /* 0x000000ff0700720c */ /* 0x004fc80003f05270 */
[----:B------:R-:W-:Y:S01]  /*165c0*/  SEL R16, R7, c[0x0][0x3d4], P0 ;  /* 0x0000f50007107a07 */ /* 0x000fe20000000000 */
[----:B------:R-:W-:Y:S05]  /*165d0*/  @P1 BRA `(.L_x_266) ;  /* 0x0000004000001947 */ /* 0x000fea0003800000 */
[----:B---3--:R-:W-:Y:S05]  /*165e0*/  @!P2 BRA `(.L_x_266) ;  /* 0x000000300000a947 */ /* 0x008fea0003800000 */
[----:B------:R2:W3:Y:S04]  /*165f0*/  LDG.E R2, [R4.64] ;  /* 0x0000000604027981 */ /* 0x0004e8000c1e1900 */
[----:B--2---:R-:W3:Y:S02]  /*16600*/  LDG.E R4, [R4.64+0x4] ;  /* 0x0000040604047981 */ /* 0x004ee4000c1e1900 */
[----:B---3-5:R-:W-:Y:S02]  /*16610*/  IADD3 R17, -R2, R4, RZ ;  /* 0x0000000402117210 */ /* 0x028fe40007ffe1ff */
.L_x_266:
[----:B---3--:R-:W2:Y:S01]  /*16620*/  S2R R4, SR_TID.X ;  /* 0x0000000000047919 */ /* 0x008ea20000002100 */
[----:B------:R-:W-:Y:S01]  /*16630*/  BSSY B0, `(.L_x_267) ;  /* 0x0000037000007945 */ /* 0x000fe20003800000 */
[----:B------:R-:W-:Y:S02]  /*16640*/  SEL R3, R236, RZ, !P2 ;  /* 0x000000ffec037207 */ /* 0x000fe40005000000 */
[----:B------:R-:W-:-:S02]  /*16650*/  SEL R20, R6, RZ, !P2 ;  /* 0x000000ff06147207 */ /* 0x000fc40005000000 */
[----:B-----5:R-:W-:Y:S02]  /*16660*/  SHF.R.S32.HI R13, RZ, 0x1f, R0 ;  /* 0x0000001fff0d7819 */ /* 0x020fe40000011400 */
[----:B--2---:R-:W-:-:S13]  /*16670*/  ISETP.GT.AND P0, PT, R4, 0x7f, PT ;  /* 0x0000007f0400780c */ /* 0x004fda0003f04270 */
[----:B------:R-:W-:Y:S05]  /*16680*/  @P0 BRA `(.L_x_268) ;  /* 0x0000031000000947 */ /* 0x000fea0003800000 */
[----:B------:R-:W-:Y:S01]  /*16690*/  IMAD R2, R17, c[0x0][0x4e8], RZ ;  /* 0x00013a0011027a24 */ /* 0x000fe200078e02ff */
[----:B------:R-:W-:-:S04]  /*166a0*/  LEA R12, R245, R4, 0x7 ;  /* 0x00000004f50c7211 */ /* 0x000fc800078e38ff */
[----:B------:R-:W-:-:S13]  /*166b0*/  ISETP.GE.AND P0, PT, R12, R2, PT ;  /* 0x000000020c00720c */ /* 0x000fda0003f06270 */
[----:B------:R-:W-:Y:S05]  /*166c0*/  @P0 BRA `(.L_x_268) ;  /* 0x000002d000000947 */ /* 0x000fea0003800000 */
[----:B------:R-:W2:Y:S04]  /*166d0*/  LDL R4, [R1] ;  /* 0x0000000001047983 */ /* 0x000ea80000100800 */
[----:B------:R-:W3:Y:S01]  /*166e0*/  LDL.LU R21, [R1+0x18] ;  /* 0x0000180001157983 */ /* 0x000ee20000300800 */
[----:B------:R-:W-:Y:S01]  /*166f0*/  IMAD.MOV.U32 R2, RZ, RZ, 0x368 ;  /* 0x00000368ff027424 */ /* 0x000fe200078e00ff */
[----:B------:R-:W-:-:S04]  /*16700*/  ISETP.GT.AND P2, PT, R16, 0x1, PT ;  /* 0x000000011000780c */ /* 0x000fc80003f44270 */
[----:B------:R-:W-:-:S04]  /*16710*/  SEL R2, R2, 0x328, P2 ;  /* 0x0000032802027807 */ /* 0x000fc80001000000 */
[----:B------:R4:W5:Y:S08]  /*16720*/  LDC.64 R8, c[0x0][R2+0x170] ;  /* 0x00005c0002087b82 */ /* 0x0009700000000a00 */
[----:B------:R4:W2:Y:S08]  /*16730*/  LDC.64 R6, c[0x0][R2+0x168] ;  /* 0x00005a0002067b82 */ /* 0x0008b00000000a00 */
[----:B------:R4:W1:Y:S08]  /*16740*/  LDC.64 R14, c[0x0][R2+0x178] ;  /* 0x00005e00020e7b82 */ /* 0x0008700000000a00 */
[----:B------:R4:W1:Y:S02]  /*16750*/  LDC.64 R10, c[0x0][R2+0x160] ;  /* 0x00005800020a7b82 */ /* 0x0008640000000a00 */
[----:B----4-:R-:W-:-:S02]  /*16760*/  IMAD.MOV.U32 R2, RZ, RZ, c[0x0][0x4e8] ;  /* 0x00013a00ff027624 */ /* 0x010fc400078e00ff */
[----:B-----5:R-:W-:-:S03]  /*16770*/  IMAD R9, R9, R3, RZ ;  /* 0x0000000309097224 */ /* 0x020fc600078e02ff */
[----:B------:R-:W-:Y:S01]  /*16780*/  ISETP.NE.AND P0, PT, R2, 0x1, PT ;  /* 0x000000010200780c */ /* 0x000fe20003f05270 */
[----:B------:R-:W-:Y:S01]  /*16790*/  IMAD R9, R8, R20, R9 ;  /* 0x0000001408097224 */ /* 0x000fe200078e0209 */
[----:B------:R-:W-:-:S11]  /*167a0*/  MOV R2, R12 ;  /* 0x0000000c00027202 */ /* 0x000fd60000000f00 */
[----:B------:R-:W-:-:S05]  /*167b0*/  @P0 IMAD.HI.U32 R19, R12, c[0x0][0x4ec], RZ ;  /* 0x00013b000c130a27 */ /* 0x000fca00078e00ff */
[----:B------:R-:W-:Y:S01]  /*167c0*/  @P0 SHF.R.U32.HI R2, RZ, c[0x0][0x4f0], R19 ;  /* 0x00013c00ff020a19 */ /* 0x000fe20000011613 */
[-C--:B--2---:R-:W-:Y:S02]  /*167d0*/  IMAD R18, R7, R4.reuse, RZ ;  /* 0x0000000407127224 */ /* 0x084fe400078e02ff */
[----:B------:R-:W-:-:S04]  /*167e0*/  IMAD.WIDE.U32 R6, R6, R4, RZ ;  /* 0x0000000406067225 */ /* 0x000fc800078e00ff */
[----:B------:R-:W-:Y:S01]  /*167f0*/  IMAD.WIDE.U32 R4, R8, R3, RZ ;  /* 0x0000000308047225 */ /* 0x000fe200078e00ff */
[----:B---3--:R-:W-:-:S03]  /*16800*/  SEL R8, R21, RZ, P2 ;  /* 0x000000ff15087207 */ /* 0x008fc60001000000 */
[----:B------:R-:W-:Y:S01]  /*16810*/  IMAD.IADD R18, R7, 0x1, R18 ;  /* 0x0000000107127824 */ /* 0x000fe200078e0212 */
[----:B------:R-:W-:Y:S01]  /*16820*/  IADD3 R19, P1, P0, R4, R6, R0 ;  /* 0x0000000604137210 */ /* 0x000fe2000783e000 */
[----:B------:R-:W-:Y:S01]  /*16830*/  IMAD.MOV R4, RZ, RZ, -R2 ;  /* 0x000000ffff047224 */ /* 0x000fe200078e0a02 */
[----:B------:R-:W-:Y:S01]  /*16840*/  IADD3 R5, R5, R9, RZ ;  /* 0x0000000905057210 */ /* 0x000fe20007ffe0ff */
[-C--:B-1----:R-:W-:Y:S02]  /*16850*/  IMAD R9, R15, R8.reuse, RZ ;  /* 0x000000080f097224 */ /* 0x082fe400078e02ff */
[----:B------:R-:W-:-:S04]  /*16860*/  IMAD.WIDE.U32 R6, R14, R8, RZ ;  /* 0x000000080e067225 */ /* 0x000fc800078e00ff */
[----:B------:R-:W-:Y:S01]  /*16870*/  IMAD R4, R4, c[0x0][0x4e8], R12 ;  /* 0x00013a0004047a24 */ /* 0x000fe200078e020c */
[----:B------:R-:W-:Y:S02]  /*16880*/  IADD3.X R12, R5, R18, R13, P1, P0 ;  /* 0x00000012050c7210 */ /* 0x000fe40000fe040d */
[----:B------:R-:W-:Y:S01]  /*16890*/  IADD3 R7, R7, R9, RZ ;  /* 0x0000000907077210 */ /* 0x000fe20007ffe0ff */
[----:B------:R-:W-:Y:S01]  /*168a0*/  IMAD.MOV.U32 R9, RZ, RZ, c[0x0][0x4a8] ;  /* 0x00012a00ff097624 */ /* 0x000fe200078e00ff */
[----:B------:R-:W-:Y:S02]  /*168b0*/  IADD3 R6, P1, P0, R2, R19, R6 ;  /* 0x0000001302067210 */ /* 0x000fe4000783e006 */
[----:B------:R-:W-:Y:S01]  /*168c0*/  SHF.R.S32.HI R5, RZ, 0x1f, R2 ;  /* 0x0000001fff057819 */ /* 0x000fe20000011402 */
[----:B------:R-:W-:Y:S01]  /*168d0*/  IMAD R2, R11, R4, RZ ;  /* 0x000000040b027224 */ /* 0x000fe200078e02ff */
[----:B------:R-:W-:Y:S02]  /*168e0*/  SHF.R.S32.HI R8, RZ, 0x1f, R4 ;  /* 0x0000001fff087819 */ /* 0x000fe40000011404 */
[----:B------:R-:W-:-:S03]  /*168f0*/  IADD3.X R7, R5, R12, R7, P1, P0 ;  /* 0x0000000c05077210 */ /* 0x000fc60000fe0407 */
        /* <DEDUP_REMOVED lines=10> */
.L_x_268:
[----:B------:R-:W-:Y:S05]  /*169a0*/  BSYNC B0 ;  /* 0x0000000000007941 */ /* 0x000fea0003800000 */
.L_x_267:
[----:B------:R-:W-:-:S13]  /*169b0*/  ISETP.GT.AND P0, PT, R16, 0x1, PT ;  /* 0x000000011000780c */ /* 0x000fda0003f04270 */
[----:B------:R-:W-:Y:S05]  /*169c0*/  @P0 BRA `(.L_x_260) ;  /* 0x000007a000000947 */ /* 0x000fea0003800000 */
[----:B-1----:R-:W2:Y:S04]  /*169d0*/  LDL.LU R2, [R1] ;  /* 0x0000000001027983 */ /* 0x002ea80000300800 */
[----:B------:R-:W3:Y:S01]  /*169e0*/  LDL R6, [R1+0x3c] ;  /* 0x00003c0001067983 */ /* 0x000ee20000100800 */
[----:B------:R-:W-:-:S03]  /*169f0*/  MOV R4, c[0x0][0x4e8] ;  /* 0x00013a0000047a02 */ /* 0x000fc60000000f00 */
[----:B------:R-:W1:Y:S01]  /*16a00*/  S2R R11, SR_TID.X ;  /* 0x00000000000b7919 */ /* 0x000e620000002100 */
[----:B------:R-:W-:Y:S01]  /*16a10*/  ISETP.NE.AND P0, PT, R4, 0x1, PT ;  /* 0x000000010400780c */ /* 0x000fe20003f05270 */
[----:B------:R-:W-:Y:S01]  /*16a20*/  IMAD.WIDE.U32 R4, R0, c[0x0][0x3a0], RZ ;  /* 0x0000e80000047a25 */ /* 0x000fe200078e00ff */
[----:B-1----:R-:W-:-:S04]  /*16a30*/  SHF.R.S32.HI R10, RZ, 0x1f, R11 ;  /* 0x0000001fff0a7819 */ /* 0x002fc8000001140b */
[----:B------:R-:W-:-:S04]  /*16a40*/  LEA.HI R10, R10, R11, RZ, 0x3 ;  /* 0x0000000b0a0a7211 */ /* 0x000fc800078f18ff */
[----:B------:R-:W-:-:S04]  /*16a50*/  SHF.R.S32.HI R10, RZ, 0x3, R10 ;  /* 0x00000003ff0a7819 */ /* 0x000fc8000001140a */
[----:B------:R-:W-:Y:S02]  /*16a60*/  LEA R12, R245, R10, 0x7 ;  /* 0x0000000af50c7211 */ /* 0x000fe400078e38ff */
[----:B--2---:R-:W-:Y:S01]  /*16a70*/  MOV R8, R2 ;  /* 0x0000000200087202 */ /* 0x004fe20000000f00 */
[----:B------:R-:W-:-:S04]  /*16a80*/  IMAD R2, R13, c[0x0][0x3a0], RZ ;  /* 0x0000e8000d027a24 */ /* 0x000fc800078e02ff */
[----:B------:R-:W-:Y:S01]  /*16a90*/  IMAD R0, R0, c[0x0][0x3a4], R2 ;  /* 0x0000e90000007a24 */ /* 0x000fe200078e0202 */
[----:B---3--:R-:W-:Y:S01]  /*16aa0*/  LEA R2, R245, R6, 0x7 ;  /* 0x00000006f5027211 */ /* 0x008fe200078e38ff */
[----:B------:R-:W-:-:S03]  /*16ab0*/  IMAD R6, R20, c[0x0][0x3f0], RZ ;  /* 0x0000fc0014067a24 */ /* 0x000fc600078e02ff */
[----:B------:R-:W-:Y:S01]  /*16ac0*/  IADD3 R5, R5, R0, RZ ;  /* 0x0000000005057210 */ /* 0x000fe20007ffe0ff */
[----:B------:R-:W-:-:S04]  /*16ad0*/  @P0 IMAD.HI.U32 R7, R2, c[0x0][0x4ec], RZ ;  /* 0x00013b0002070a27 */ /* 0x000fc800078e00ff */
[----:B------:R-:W-:-:S04]  /*16ae0*/  IMAD.WIDE.U32 R4, R8, c[0x0][0x3e8], R4 ;  /* 0x0000fa0008047a25 */ /* 0x000fc800078e0004 */
[----:B------:R-:W-:Y:S01]  /*16af0*/  IMAD.MOV.U32 R0, RZ, RZ, R2 ;  /* 0x000000ffff007224 */ /* 0x000fe200078e0002 */
[----:B------:R-:W-:Y:S01]  /*16b00*/  @P0 SHF.R.U32.HI R0, RZ, c[0x0][0x4f0], R7 ;  /* 0x00013c00ff000a19 */ /* 0x000fe20000011607 */
[----:B------:R-:W-:Y:S02]  /*16b10*/  IMAD R5, R8, c[0x0][0x3ec], R5 ;  /* 0x0000fb0008057a24 */ /* 0x000fe400078e0205 */
[C---:B------:R-:W-:Y:S01]  /*16b20*/  IMAD R9, R3.reuse, c[0x0][0x3f4], R6 ;  /* 0x0000fd0003097a24 */ /* 0x040fe200078e0206 */
[----:B------:R-:W-:Y:S01]  /*16b30*/  SHF.R.S32.HI R8, RZ, 0x1f, R0 ;  /* 0x0000001fff087819 */ /* 0x000fe20000011400 */
[----:B------:R-:W-:Y:S01]  /*16b40*/  IMAD.WIDE.U32 R6, R3, c[0x0][0x3f0], R4 ;  /* 0x0000fc0003067a25 */ /* 0x000fe200078e0004 */
[----:B------:R-:W-:-:S03]  /*16b50*/  IADD3 R4, -R0, RZ, RZ ;  /* 0x000000ff00047210 */ /* 0x000fc60007ffe1ff */
[----:B------:R-:W-:Y:S01]  /*16b60*/  IMAD R5, R8, c[0x0][0x3e0], RZ ;  /* 0x0000f80008057a24 */ /* 0x000fe200078e02ff */
[----:B------:R-:W-:Y:S01]  /*16b70*/  IADD3 R3, R7, R9, RZ ;  /* 0x0000000907037210 */ /* 0x000fe20007ffe0ff */
[----:B------:R-:W-:Y:S02]  /*16b80*/  IMAD R4, R4, c[0x0][0x4e8], R2 ;  /* 0x00013a0004047a24 */ /* 0x000fe400078e0202 */
[----:B------:R-:W-:Y:S02]  /*16b90*/  IMAD.MOV.U32 R2, RZ, RZ, R6 ;  /* 0x000000ffff027224 */ /* 0x000fe400078e0006 */
        /* <DEDUP_REMOVED lines=12> */
.L_x_320:
[----:B------:R-:W-:Y:S05]  /*16c60*/  BRA.DIV ~URZ, `(.L_x_270) ;  /* 0x00001e127f007947 */ /* 0x000fea000b800000 */
[----:B------:R3:W4:Y:S02]  /*16c70*/  SHFL.IDX PT, R0, R13, RZ, 0x181f ;  /* 0x00181fff0d007589 */ /* 0x00072400000e0000 */
.L_x_321:
[----:B------:R-:W-:Y:S01]  /*16c80*/  IMAD R11, R17, c[0x0][0x4e8], RZ ;  /* 0x00013a00110b7a24 */ /* 0x000fe200078e02ff */
[----:B------:R-:W-:Y:S01]  /*16c90*/  BSSY B0, `(.L_x_271) ;  /* 0x0000012000007945 */ /* 0x000fe20003800000 */
[----:B------:R-:W-:Y:S02]  /*16ca0*/  SHF.R.S32.HI R16, RZ, 0x1f, R231 ;  /* 0x0000001fff107819 */ /* 0x000fe400000114e7 */
[----:B------:R-:W-:Y:S02]  /*16cb0*/  SHF.R.S32.HI R15, RZ, 0x1f, R232 ;  /* 0x0000001fff0f7819 */ /* 0x000fe400000114e8 */
[----:B------:R-:W-:Y:S02]  /*16cc0*/  ISETP.GE.AND P0, PT, R12, R11, PT ;  /* 0x0000000b0c00720c */ /* 0x000fe40003f06270 */
[----:B------:R-:W-:-:S11]  /*16cd0*/  SHF.R.S32.HI R14, RZ, 0x1f, R230 ;  /* 0x0000001fff0e7819 */ /* 0x000fd600000114e6 */
        /* <DEDUP_REMOVED lines=10> */
[----:B------:R2:W-:Y:S04]  /*16d80*/  @!P2 ST.E.128 [R6.64], RZ ;  /* 0x000000ff0600a985 */ /* 0x0005e8000c101d06 */
[----:B------:R2:W-:Y:S04]  /*16d90*/  @!P1 ST.E.128 [R4.64], RZ ;  /* 0x000000ff04009985 */ /* 0x0005e8000c101d06 */
[----:B------:R2:W-:Y:S02]  /*16da0*/  @!P0 ST.E.128 [R2.64], RZ ;  /* 0x000000ff02008985 */ /* 0x0005e4000c101d06 */
.L_x_272:
[----:B------:R-:W-:Y:S05]  /*16db0*/  BSYNC B0 ;  /* 0x0000000000007941 */ /* 0x000fea0003800000 */
.L_x_271:
[----:B------:R-:W-:Y:S05]  /*16dc0*/  BRA.DIV ~URZ, `(.L_x_273) ;  /* 0x00001d127f007947 */ /* 0x000fea000b800000 */
[----:B--2---:R2:W1:Y:S04]  /*16dd0*/  SHFL.IDX PT, R8, R10, 0x1, 0x181f ;  /* 0x00381f000a087f89 */ /* 0x00446800000e0000 */
[----:B----4-:R2:W4:Y:S02]  /*16de0*/  SHFL.IDX PT, R0, R13, 0x1, 0x181f ;  /* 0x00381f000d007f89 */ /* 0x01052400000e0000 */
.L_x_322:
        /* <DEDUP_REMOVED lines=13> */
[----:B------:R1:W-:Y:S04]  /*16ec0*/  @!P2 ST.E.128 [R6.64], RZ ;  /* 0x000000ff0600a985 */ /* 0x0003e8000c101d06 */
[----:B------:R1:W-:Y:S04]  /*16ed0*/  @!P1 ST.E.128 [R4.64], RZ ;  /* 0x000000ff04009985 */ /* 0x0003e8000c101d06 */
[----:B------:R1:W-:Y:S02]  /*16ee0*/  @!P0 ST.E.128 [R2.64], RZ ;  /* 0x000000ff02008985 */ /* 0x0003e4000c101d06 */
.L_x_275:
[----:B------:R-:W-:Y:S05]  /*16ef0*/  BSYNC B0 ;  /* 0x0000000000007941 */ /* 0x000fea0003800000 */
.L_x_274:
[----:B------:R-:W-:Y:S05]  /*16f00*/  BRA.DIV ~URZ, `(.L_x_276) ;  /* 0x00001c927f007947 */ /* 0x000fea000b800000 */
[----:B-1----:R1:W2:Y:S02]  /*16f10*/  SHFL.IDX PT, R8, R10, 0x2, 0x181f ;  /* 0x00581f000a087f89 */ /* 0x0022a400000e0000 */
.L_x_323:
[----:B------:R-:W-:Y:S05]  /*16f20*/  BRA.DIV ~URZ, `(.L_x_277) ;  /* 0x00001ce27f007947 */ /* 0x000fea000b800000 */
[----:B----4-:R4:W1:Y:S02]  /*16f30*/  SHFL.IDX PT, R0, R13, 0x2, 0x181f ;  /* 0x00581f000d007f89 */ /* 0x01086400000e0000 */
.L_x_324:
        /* <DEDUP_REMOVED lines=16> */
.L_x_279:
[----:B------:R-:W-:Y:S05]  /*17040*/  BSYNC B0 ;  /* 0x0000000000007941 */ /* 0x000fea0003800000 */
.L_x_278:
[----:B------:R-:W-:Y:S05]  /*17050*/  BRA.DIV ~URZ, `(.L_x_280) ;  /* 0x00001c127f007947 */ /* 0x000fea000b800000 */
[----:B--2---:R2:W3:Y:S04]  /*17060*/  SHFL.IDX PT, R8, R10, 0x3, 0x181f ;  /* 0x00781f000a087f89 */ /* 0x0044e800000e0000 */
[----:B-1----:R2:W1:Y:S02]  /*17070*/  SHFL.IDX PT, R0, R13, 0x3, 0x181f ;  /* 0x00781f000d007f89 */ /* 0x00246400000e0000 */
.L_x_325:
[----:B------:R-:W-:-:S04]  /*17080*/  IADD3 R12, R12, 0x60, RZ ;  /* 0x000000600c0c7810 */ /* 0x000fc80007ffe0ff */
        /* <DEDUP_REMOVED lines=8> */
[-C--:B---3--:R-:W-:Y:S02]  /*17110*/  @!P2 LEA.HI.X R7, R232, R8.reuse, R15, 0x1, P5 ;  /* 0x00000008e807a211 */ /* 0x088fe400028f0c0f */
[-C--:B------:R-:W-:Y:S02]  /*17120*/  @!P1 LEA.HI.X R5, R231, R8.reuse, R16, 0x1, P4 ;  /* 0x00000008e7059211 */ /* 0x080fe400020f0c10 */
[----:B------:R-:W-:Y:S01]  /*17130*/  @!P0 LEA.HI.X R3, R230, R8, R14, 0x1, P3 ;  /* 0x00000008e6038211 */ /* 0x000fe200018f0c0e */
[----:B------:R1:W-:Y:S04]  /*17140*/  @!P2 ST.E.128 [R6.64], RZ ;  /* 0x000000ff0600a985 */ /* 0x0003e8000c101d06 */
[----:B------:R1:W-:Y:S04]  /*17150*/  @!P1 ST.E.128 [R4.64], RZ ;  /* 0x000000ff04009985 */ /* 0x0003e8000c101d06 */
[----:B------:R1:W-:Y:S02]  /*17160*/  @!P0 ST.E.128 [R2.64], RZ ;  /* 0x000000ff02008985 */ /* 0x0003e4000c101d06 */
.L_x_260:
[----:B------:R-:W-:Y:S05]  /*17170*/  BSYNC B1 ;  /* 0x0000000000017941 */ /* 0x000fea0003800000 */
.L_x_244:
[----:B-1--4-:R-:W4:Y:S02]  /*17180*/  LDL R0, [R1+0x54] ;  /* 0x0000540001007983 */ /* 0x012f240000100800 */
[----:B----4-:R-:W-:-:S13]  /*17190*/  ISETP.NE.AND P0, PT, R0, RZ, PT ;  /* 0x000000ff0000720c */ /* 0x010fda0003f05270 */
[----:B------:R-:W-:Y:S01]  /*171a0*/  @P0 WARPSYNC 0xffffffff ;  /* 0xffffffff00000948 */ /* 0x000fe20003800000 */
[----:B------:R-:W-:Y:S06]  /*171b0*/  @P0 BAR.SYNC.DEFER_BLOCKING 0x5, 0x100 ;  /* 0x0144000000000b1d */ /* 0x000fec0000010000 */
[----:B------:R-:W1:Y:S04]  /*171c0*/  @P0 LDS.128 R244, [0x18100] ;  /* 0x01810000fff40984 */ /* 0x000e680000000c00 */
[----:B------:R-:W-:Y:S06]  /*171d0*/  @P0 BAR.ARV 0x4, 0x100 ;  /* 0x0104000000000b1d */ /* 0x000fec0000002000 */
[----:B------:R-:W-:Y:S05]  /*171e0*/  @P0 BRA `(.L_x_281) ;  /* 0x00000ad000000947 */ /* 0x000fea0003800000 */
[----:B------:R-:W4:Y:S01]  /*171f0*/  S2R R0, SR_TID.X ;  /* 0x0000000000007919 */ /* 0x000f220000002100 */
[----:B------:R-:W-:Y:S01]  /*17200*/  IMAD.MOV.U32 R7, RZ, RZ, RZ ;  /* 0x000000ffff077224 */ /* 0x000fe200078e00ff */
[----:B--234-:R-:W-:-:S04]  /*17210*/  LOP3.LUT R13, R0, 0x1f, RZ, 0xc0, !PT ;  /* 0x0000001f000d7812 */ /* 0x01cfc800078ec0ff */
[----:B------:R-:W-:Y:S01]  /*17220*/  ISETP.NE.AND P6, PT, R13, 0x1f, PT ;  /* 0x0000001f0d00780c */ /* 0x000fe20003fc5270 */
[----:B------:R-:W-:Y:S10]  /*17230*/  BRA.DIV ~URZ, `(.L_x_282) ;  /* 0x00001af27f007947 */ /* 0x000ff4000b800000 */
[----:B------:R2:W3:Y:S02]  /*17240*/  SHFL.IDX PT, R10, R86, RZ, 0x1f ;  /* 0x00001fff560a7589 */ /* 0x0004e400000e0000 */
.L_x_326:
[----:B------:R-:W-:Y:S05]  /*17250*/  BRA.DIV ~URZ, `(.L_x_283) ;  /* 0x00001b427f007947 */ /* 0x000fea000b800000 */
[----:B------:R4:W2:Y:S02]  /*17260*/  SHFL.IDX PT, R8, R86, 0x1, 0x1f ;  /* 0x00201f0056087f89 */ /* 0x0008a400000e0000 */
.L_x_327:
[----:B-1----:R-:W-:Y:S02]  /*17270*/  IMAD.IADD R0, R247, 0x1, R13 ;  /* 0x00000001f7007824 */ /* 0x002fe400078e020d */
[----:B------:R-:W-:-:S03]  /*17280*/  IMAD.MOV.U32 R6, RZ, RZ, RZ ;  /* 0x000000ffff067224 */ /* 0x000fc600078e00ff */
[----:B------:R-:W-:-:S13]  /*17290*/  ISETP.GE.OR P0, PT, R0, c[0x0][0x53c], !P6 ;  /* 0x00014f0000007a0c */ /* 0x000fda0007706670 */
[----:B------:R-:W-:Y:S01]  /*172a0*/  @!P0 MOV R2, 0x4 ;  /* 0x0000000400028802 */ /* 0x000fe20000000f00 */
[----:B------:R-:W-:-:S04]  /*172b0*/  @!P0 IMAD.MOV.U32 R4, RZ, RZ, 0x4 ;  /* 0x00000004ff048424 */ /* 0x000fc800078e00ff */
        /* <DEDUP_REMOVED lines=13> */
.L_x_328:
        /* <DEDUP_REMOVED lines=16> */
.L_x_329:
[----:B----4-:R-:W-:Y:S01]  /*17490*/  IMAD R0, R0, c[0x0][0x538], RZ ;  /* 0x00014e0000007a24 */ /* 0x010fe200078e02ff */
[----:B------:R-:W-:Y:S04]  /*174a0*/  BSSY B1, `(.L_x_286) ;  /* 0x000007c000017945 */ /* 0x000fe80003800000 */
[----:B--2---:R-:W-:-:S04]  /*174b0*/  IADD3 R8, R0, R8, RZ ;  /* 0x0000000800087210 */ /* 0x004fc80007ffe0ff */
[----:B---3--:R-:W-:-:S13]  /*174c0*/  ISETP.GT.AND P0, PT, R8, R10, PT ;  /* 0x0000000a0800720c */ /* 0x008fda0003f04270 */
[----:B------:R-:W-:Y:S05]  /*174d0*/  @P0 BRA `(.L_x_287) ;  /* 0x0000024000000947 */ /* 0x000fea0003800000 */
.L_x_291:
[----:B------:R-:W-:-:S04]  /*174e0*/  IADD3 R0, R247, 0x1f, RZ ;  /* 0x0000001ff7007810 */ /* 0x000fc80007ffe0ff */
[----:B------:R-:W-:-:S13]  /*174f0*/  ISETP.GE.AND P0, PT, R0, c[0x0][0x53c], PT ;  /* 0x00014f0000007a0c */ /* 0x000fda0003f06270 */
[----:B------:R-:W-:Y:S05]  /*17500*/  @P0 BRA `(.L_x_288) ;  /* 0x0000071000000947 */ /* 0x000fea0003800000 */
[----:B------:R-:W-:Y:S01]  /*17510*/  MOV R247, R0 ;  /* 0x0000000000f77202 */ /* 0x000fe20000000f00 */
[----:B------:R-:W-:-:S03]  /*17520*/  CS2R R6, SRZ ;  /* 0x0000000000067805 */ /* 0x000fc6000001ff00 */
[----:B------:R-:W-:-:S04]  /*17530*/  IADD3 R0, R247, R13, RZ ;  /* 0x0000000df7007210 */ /* 0x000fc80007ffe0ff */
[----:B------:R-:W-:-:S13]  /*17540*/  ISETP.GE.OR P0, PT, R0, c[0x0][0x53c], !P6 ;  /* 0x00014f0000007a0c */ /* 0x000fda0007706670 */
[----:B-1----:R-:W-:Y:S02]  /*17550*/  @!P0 MOV R4, 0x4 ;  /* 0x0000000400048802 */ /* 0x002fe40000000f00 */
[----:B------:R-:W-:-:S03]  /*17560*/  @!P0 MOV R2, 0x4 ;  /* 0x0000000400028802 */ /* 0x000fc60000000f00 */
[----:B------:R-:W-:-:S04]  /*17570*/  @!P0 IMAD.WIDE R4, R0, R4, c[0x0][0x580] ;  /* 0x0001600000048625 */ /* 0x000fc800078e0204 */
[----:B------:R-:W-:Y:S01]  /*17580*/  @!P0 IMAD.WIDE R2, R0, R2, c[0x0][0x578] ;  /* 0x00015e0000028625 */ /* 0x000fe200078e0202 */
[----:B------:R-:W2:Y:S04]  /*17590*/  @!P0 LDG.E R6, [R4.64] ;  /* 0x0000000604068981 */ /* 0x000ea8000c1e1900 */
[----:B------:R-:W2:Y:S02]  /*175a0*/  @!P0 LDG.E R7, [R2.64] ;  /* 0x0000000602078981 */ /* 0x000ea4000c1e1900 */
[----:B--2---:R-:W-:Y:S01]  /*175b0*/  IMAD R0, R7, R6, RZ ;  /* 0x0000000607007224 */ /* 0x004fe200078e02ff */
[----:B------:R-:W-:Y:S05]  /*175c0*/  BRA.DIV ~URZ, `(.L_x_289) ;  /* 0x00001a727f007947 */ /* 0x000fea000b800000 */
[----:B------:R1:W2:Y:S02]  /*175d0*/  SHFL.UP PT, R2, R0, 0x1, RZ ;  /* 0x0420000000027989 */ /* 0x0002a400000e00ff */
.L_x_330:
        /* <DEDUP_REMOVED lines=16> */
.L_x_331:
[----:B--2---:R-:W-:-:S05]  /*176e0*/  IMAD R0, R0, c[0x0][0x538], RZ ;  /* 0x00014e0000007a24 */ /* 0x004fca00078e02ff */
[----:B------:R-:W-:-:S04]  /*176f0*/  IADD3 R8, R0, R8, RZ ;  /* 0x0000000800087210 */ /* 0x000fc80007ffe0ff */
[----:B------:R-:W-:-:S13]  /*17700*/  ISETP.GT.AND P0, PT, R8, R10, PT ;  /* 0x0000000a0800720c */ /* 0x000fda0003f04270 */
[----:B-1----:R-:W-:Y:S05]  /*17710*/  @!P0 BRA `(.L_x_291) ;  /* 0xfffffdc000008947 */ /* 0x002fea000383ffff */
.L_x_287:
[----:B------:R-:W-:-:S05]  /*17720*/  IADD3 R8, -R0, R8, RZ ;  /* 0x0000000800087210 */ /* 0x000fca0007ffe1ff */
[----:B------:R-:W-:-:S05]  /*17730*/  IMAD R0, R4, c[0x0][0x538], R8 ;  /* 0x00014e0004007a24 */ /* 0x000fca00078e0208 */
[----:B------:R-:W-:Y:S01]  /*17740*/  ISETP.GT.AND P0, PT, R0, R10, PT ;  /* 0x0000000a0000720c */ /* 0x000fe20003f04270 */
[----:B------:R-:W-:-:S12]  /*17750*/  BRA.DIV ~URZ, `(.L_x_292) ;  /* 0x00001af27f007947 */ /* 0x000fd8000b800000 */
[----:B------:R-:W-:-:S04]  /*17760*/  VOTE.ANY R5, PT, !P0 ;  /* 0x0000000000057806 */ /* 0x000fc800040e0100 */
.L_x_332:
[----:B------:R2:W3:Y:S01]  /*17770*/  POPC R11, R5 ;  /* 0x00000005000b7309 */ /* 0x0004e20000000000 */
[----:B------:R-:W-:Y:S05]  /*17780*/  BRA.DIV ~URZ, `(.L_x_293) ;  /* 0x00001b127f007947 */ /* 0x000fea000b800000 */
[----:B---3--:R3:W4:Y:S04]  /*17790*/  SHFL.IDX PT, R6, R6, R11, 0x1f ;  /* 0x00001f0b06067589 */ /* 0x00872800000e0000 */
[----:B------:R3:W1:Y:S02]  /*177a0*/  SHFL.IDX PT, R7, R7, R11, 0x1f ;  /* 0x00001f0b07077589 */ /* 0x00066400000e0000 */
.L_x_333:
[----:B------:R-:W-:Y:S01]  /*177b0*/  ISETP.NE.AND P0, PT, R5, RZ, PT ;  /* 0x000000ff0500720c */ /* 0x000fe20003f05270 */
[----:B------:R-:W-:-:S12]  /*177c0*/  BSSY B0, `(.L_x_294) ;  /* 0x0000005000007945 */ /* 0x000fd80003800000 */
[----:B------:R-:W-:Y:S05]  /*177d0*/  @!P0 BRA `(.L_x_295) ;  /* 0x0000003000008947 */ /* 0x000fea0003800000 */
[----:B------:R-:W-:Y:S01]  /*177e0*/  IADD3 R3, R11, -0x1, RZ ;  /* 0xffffffff0b037810 */ /* 0x000fe20007ffe0ff */
[----:B------:R-:W-:Y:S05]  /*177f0*/  BRA.DIV ~URZ, `(.L_x_296) ;  /* 0x00001b727f007947 */ /* 0x000fea000b800000 */
[----:B------:R2:W3:Y:S02]  /*17800*/  SHFL.IDX PT, R12, R4, R3, 0x1f ;  /* 0x00001f03040c7589 */ /* 0x0004e400000e0000 */
.L_x_295:
[----:B------:R-:W-:Y:S05]  /*17810*/  BSYNC B0 ;  /* 0x0000000000007941 */ /* 0x000fea0003800000 */
.L_x_294:
[----:B----4-:R-:W-:Y:S01]  /*17820*/  IABS R2, R6 ;  /* 0x0000000600027213 */ /* 0x010fe20000000000 */
[----:B---3--:R-:W-:Y:S01]  /*17830*/  IMAD R244, R12, c[0x0][0x538], R8 ;  /* 0x00014e000cf47a24 */ /* 0x008fe200078e0208 */
[----:B-12---:R-:W-:Y:S01]  /*17840*/  IABS R3, R7 ;  /* 0x0000000700037213 */ /* 0x006fe20000000000 */
[----:B------:R-:W-:Y:S01]  /*17850*/  IMAD.IADD R247, R11, 0x1, R247 ;  /* 0x000000010bf77824 */ /* 0x000fe200078e02f7 */
[----:B------:R-:W1:Y:S01]  /*17860*/  I2F.RP R4, R2 ;  /* 0x0000000200047306 */ /* 0x000e620000209400 */
[----:B------:R-:W-:-:S05]  /*17870*/  IMAD.IADD R8, R10, 0x1, -R244 ;  /* 0x000000010a087824 */ /* 0x000fca00078e0af4 */
        /* <DEDUP_REMOVED lines=8> */
[----:B------:R-:W-:Y:S01]  /*17900*/  IMAD R9, R4, R2, RZ ;  /* 0x0000000204097224 */ /* 0x000fe200078e02ff */
[----:B------:R-:W-:Y:S01]  /*17910*/  MOV R4, RZ ;  /* 0x000000ff00047202 */ /* 0x000fe20000000f00 */
[----:B------:R-:W-:-:S04]  /*17920*/  IMAD.MOV R0, RZ, RZ, -R0 ;  /* 0x000000ffff007224 */ /* 0x000fc800078e0a00 */
[----:B------:R-:W-:-:S04]  /*17930*/  IMAD.HI.U32 R9, R5, R9, R4 ;  /* 0x0000000905097227 */ /* 0x000fc800078e0004 */
[----:B------:R-:W-:Y:S02]  /*17940*/  IMAD.MOV.U32 R4, RZ, RZ, R10 ;  /* 0x000000ffff047224 */ /* 0x000fe400078e000a */
[----:B------:R-:W-:Y:S02]  /*17950*/  IMAD.MOV.U32 R5, RZ, RZ, R0 ;  /* 0x000000ffff057224 */ /* 0x000fe400078e0000 */
[----:B------:R-:W-:-:S04]  /*17960*/  IMAD.HI.U32 R0, R9, R4, RZ ;  /* 0x0000000409007227 */ /* 0x000fc800078e00ff */
[----:B------:R-:W-:Y:S02]  /*17970*/  IMAD R4, R0, R5, R4 ;  /* 0x0000000500047224 */ /* 0x000fe400078e0204 */
[----:B------:R-:W1:Y:S03]  /*17980*/  MUFU.RCP R5, R12 ;  /* 0x0000000c00057308 */ /* 0x000e660000001000 */
[----:B------:R-:W-:Y:S02]  /*17990*/  ISETP.GT.U32.AND P0, PT, R2, R4, PT ;  /* 0x000000040200720c */ /* 0x000fe40003f04070 */
[----:B-1----:R-:W-:-:S11]  /*179a0*/  IADD3 R5, R5, 0xffffffe, RZ ;  /* 0x0ffffffe05057810 */ /* 0x002fd60007ffe0ff */
[-C--:B------:R-:W-:Y:S02]  /*179b0*/  @!P0 IADD3 R4, R4, -R2.reuse, RZ ;  /* 0x8000000204048210 */ /* 0x080fe40007ffe0ff */
[----:B------:R-:W-:Y:S01]  /*179c0*/  @!P0 IADD3 R0, R0, 0x1, RZ ;  /* 0x0000000100008810 */ /* 0x000fe20007ffe0ff */
[----:B------:R-:W1:Y:S01]  /*179d0*/  F2I.FTZ.U32.TRUNC.NTZ R5, R5 ;  /* 0x0000000500057305 */ /* 0x000e62000021f000 */
[----:B------:R-:W-:Y:S02]  /*179e0*/  ISETP.GE.U32.AND P2, PT, R4, R2, PT ;  /* 0x000000020400720c */ /* 0x000fe40003f46070 */
[----:B------:R-:W-:Y:S02]  /*179f0*/  LOP3.LUT R2, R8, R6, RZ, 0x3c, !PT ;  /* 0x0000000608027212 */ /* 0x000fe400078e3cff */
[----:B------:R-:W-:Y:S02]  /*17a00*/  ISETP.NE.AND P0, PT, R6, RZ, PT ;  /* 0x000000ff0600720c */ /* 0x000fe40003f05270 */
[----:B------:R-:W-:-:S07]  /*17a10*/  ISETP.GE.AND P1, PT, R2, RZ, PT ;  /* 0x000000ff0200720c */ /* 0x000fce0003f26270 */
[----:B------:R-:W-:Y:S01]  /*17a20*/  @P2 IADD3 R0, R0, 0x1, RZ ;  /* 0x0000000100002810 */ /* 0x000fe20007ffe0ff */
[----:B-1----:R-:W-:-:S04]  /*17a30*/  IMAD.MOV R2, RZ, RZ, -R5 ;  /* 0x000000ffff027224 */ /* 0x002fc800078e0a05 */
[----:B------:R-:W-:Y:S01]  /*17a40*/  IMAD.MOV.U32 R4, RZ, RZ, R2 ;  /* 0x000000ffff047224 */ /* 0x000fe200078e0002 */
[----:B------:R-:W-:Y:S01]  /*17a50*/  IABS R2, R7 ;  /* 0x0000000700027213 */ /* 0x000fe20000000000 */
[----:B------:R-:W-:Y:S01]  /*17a60*/  @!P1 IMAD.MOV R0, RZ, RZ, -R0 ;  /* 0x000000ffff009224 */ /* 0x000fe200078e0a00 */
[----:B------:R-:W-:Y:S01]  /*17a70*/  @!P0 LOP3.LUT R0, RZ, R6, RZ, 0x33, !PT ;  /* 0x00000006ff008212 */ /* 0x000fe200078e33ff */
[----:B------:R-:W-:Y:S01]  /*17a80*/  IMAD R9, R4, R3, RZ ;  /* 0x0000000304097224 */ /* 0x000fe200078e02ff */
[----:B------:R-:W-:Y:S01]  /*17a90*/  IADD3 R10, RZ, -R2, RZ ;  /* 0x80000002ff0a7210 */ /* 0x000fe20007ffe0ff */
[----:B------:R-:W-:Y:S01]  /*17aa0*/  IMAD.MOV.U32 R4, RZ, RZ, RZ ;  /* 0x000000ffff047224 */ /* 0x000fe200078e00ff */
[----:B------:R-:W-:Y:S01]  /*17ab0*/  IABS R12, R0 ;  /* 0x00000000000c7213 */ /* 0x000fe20000000000 */
[----:B------:R-:W-:Y:S02]  /*17ac0*/  IMAD R6, R0, R6, RZ ;  /* 0x0000000600067224 */ /* 0x000fe400078e02ff */
[----:B------:R-:W-:Y:S01]  /*17ad0*/  IMAD.HI.U32 R2, R5, R9, R4 ;  /* 0x0000000905027227 */ /* 0x000fe200078e0004 */
[----:B------:R-:W-:-:S02]  /*17ae0*/  MOV R5, R10 ;  /* 0x0000000a00057202 */ /* 0x000fc40000000f00 */
[----:B------:R-:W-:Y:S01]  /*17af0*/  IADD3 R245, R8, -R6, RZ ;  /* 0x8000000608f57210 */ /* 0x000fe20007ffe0ff */
[----:B------:R-:W-:-:S04]  /*17b00*/  IMAD.MOV.U32 R4, RZ, RZ, R12 ;  /* 0x000000ffff047224 */ /* 0x000fc800078e000c */
        /* <DEDUP_REMOVED lines=17> */
.L_x_288:
[----:B------:R-:W-:Y:S01]  /*17c20*/  IMAD.MOV.U32 R244, RZ, RZ, R10 ;  /* 0x000000fffff47224 */ /* 0x000fe200078e000a */
[----:B------:R-:W-:Y:S01]  /*17c30*/  MOV R246, RZ ;  /* 0x000000ff00f67202 */ /* 0x000fe20000000f00 */
[----:B------:R-:W-:Y:S01]  /*17c40*/  IMAD.MOV.U32 R245, RZ, RZ, RZ ;  /* 0x000000fffff57224 */ /* 0x000fe200078e00ff */
[----:B------:R-:W-:Y:S02]  /*17c50*/  MOV R247, c[0x0][0x53c] ;  /* 0x00014f0000f77a02 */ /* 0x000fe40000000f00 */
.L_x_297:
[----:B------:R-:W-:Y:S05]  /*17c60*/  BSYNC B1 ;  /* 0x0000000000017941 */ /* 0x000fea0003800000 */
.L_x_286:
[----:B------:R-:W-:Y:S01]  /*17c70*/  WARPSYNC 0xffffffff ;  /* 0xffffffff00007948 */ /* 0x000fe20003800000 */
[----:B------:R-:W-:Y:S01]  /*17c80*/  BAR.SYNC.DEFER_BLOCKING 0x4, 0x100 ;  /* 0x0104000000007b1d */ /* 0x000fe20000010000 */
[----:B------:R-:W-:-:S13]  /*17c90*/  ISETP.NE.AND P0, PT, R13, RZ, PT ;  /* 0x000000ff0d00720c */ /* 0x000fda0003f05270 */
[----:B------:R2:W-:Y:S04]  /*17ca0*/  @!P0 STS.128 [0x18100], R244 ;  /* 0x018100f4ff008388 */ /* 0x0005e80000000c00 */
[----:B------:R-:W-:Y:S06]  /*17cb0*/  BAR.ARV 0x5, 0x100 ;  /* 0x0144000000007b1d */ /* 0x000fec0000002000 */
.L_x_281:
[----:B-1----:R-:W-:-:S13]  /*17cc0*/  ISETP.GE.AND P0, PT, R247, c[0x0][0x53c], PT ;  /* 0x00014f00f7007a0c */ /* 0x002fda0003f06270 */
[----:B--23--:R-:W-:Y:S01]  /*17cd0*/  @P0 CALL.REL.NOINC `(.L_x_298) ;  /* 0x0000001000000944 */ /* 0x00cfe20003c00000 */
[----:B------:R-:W-:Y:S05]  /*17ce0*/  BRA `(.L_x_299) ;  /* 0xfffe9a0000007947 */ /* 0x000fea000383ffff */
.L_x_298:
[----:B------:R-:W-:Y:S05]  /*17cf0*/  EXIT ;  /* 0x000000000000794d */ /* 0x000fea0003800000 */
.L_x_142:
[----:B------:R-:W-:Y:S01]  /*17d00*/  IMAD.MOV.U32 R0, RZ, RZ, R4 ;  /* 0x000000ffff007224 */ /* 0x000fe200078e0004 */
[----:B------:R-:W-:Y:S02]  /*17d10*/  MOV R2, 0x1 ;  /* 0x0000000100027802 */ /* 0x000fe40000000f00 */
[----:B------:R-:W-:Y:S02]  /*17d20*/  MOV R3, 0x17d40 ;  /* 0x00017d4000037802 */ /* 0x000fe40000000f00 */
[----:B--2---:R-:W-:Y:S05]  /*17d30*/  CALL.REL.NOINC `($__internal_6_$__cuda_sm70_shflsync_up_p) ;  /* 0x0000173000007944 */ /* 0x004fea0003c00000 */
[----:B------:R-:W-:Y:S01]  /*17d40*/  MOV R0, R5 ;  /* 0x0000000500007202 */ /* 0x000fe20000000f00 */
[----:B------:R-:W-:Y:S05]  /*17d50*/  BRA `(.L_x_300) ;  /* 0xfffe870000007947 */ /* 0x000fea000383ffff */
.L_x_143:
[----:B------:R-:W-:Y:S01]  /*17d60*/  IMAD.MOV.U32 R0, RZ, RZ, R4 ;  /* 0x000000ffff007224 */ /* 0x000fe200078e0004 */
[----:B------:R-:W-:Y:S02]  /*17d70*/  MOV R2, 0x2 ;  /* 0x0000000200027802 */ /* 0x000fe40000000f00 */
[----:B------:R-:W-:Y:S02]  /*17d80*/  MOV R3, 0x17da0 ;  /* 0x00017da000037802 */ /* 0x000fe40000000f00 */
[----:B--2---:R-:W-:Y:S05]  /*17d90*/  CALL.REL.NOINC `($__internal_6_$__cuda_sm70_shflsync_up_p) ;  /* 0x000016d000007944 */ /* 0x004fea0003c00000 */
[----:B------:R-:W-:Y:S02]  /*17da0*/  SEL R5, R5, RZ, P4 ;  /* 0x000000ff05057207 */ /* 0x000fe40002000000 */
[----:B------:R-:W-:Y:S02]  /*17db0*/  MOV R2, 0x4 ;  /* 0x0000000400027802 */ /* 0x000fe40000000f00 */
[----:B------:R-:W-:Y:S01]  /*17dc0*/  MOV R3, 0x17e00 ;  /* 0x00017e0000037802 */ /* 0x000fe20000000f00 */
[----:B------:R-:W-:-:S04]  /*17dd0*/  IMAD.IADD R4, R4, 0x1, R5 ;  /* 0x0000000104047824 */ /* 0x000fc800078e0205 */
[----:B------:R-:W-:Y:S02]  /*17de0*/  IMAD.MOV.U32 R0, RZ, RZ, R4 ;  /* 0x000000ffff007224 */ /* 0x000fe400078e0004 */
[----:B------:R-:W-:Y:S05]  /*17df0*/  CALL.REL.NOINC `($__internal_6_$__cuda_sm70_shflsync_up_p) ;  /* 0x0000167000007944 */ /* 0x000fea0003c00000 */
        /* <DEDUP_REMOVED lines=12> */
[----:B------:R-:W-:Y:S01]  /*17ec0*/  SEL R5, R5, RZ, P1 ;  /* 0x000000ff05057207 */ /* 0x000fe20000800000 */
[----:B------:R-:W-:Y:S01]  /*17ed0*/  IMAD.MOV.U32 R3, RZ, RZ, 0x1f ;  /* 0x0000001fff037424 */ /* 0x000fe200078e00ff */
[----:B------:R-:W-:Y:S02]  /*17ee0*/  MOV R0, 0x1f ;  /* 0x0000001f00007802 */ /* 0x000fe40000000f00 */
[----:B------:R-:W-:Y:S01]  /*17ef0*/  MOV R2, 0x17f30 ;  /* 0x00017f3000027802 */ /* 0x000fe20000000f00 */
[----:B------:R-:W-:-:S04]  /*17f00*/  IMAD.IADD R4, R4, 0x1, R5 ;  /* 0x0000000104047824 */ /* 0x000fc800078e0205 */
[----:B------:R-:W-:Y:S02]  /*17f10*/  IMAD.MOV.U32 R9, RZ, RZ, R4 ;  /* 0x000000ffff097224 */ /* 0x000fe400078e0004 */
[----:B------:R-:W-:Y:S05]  /*17f20*/  CALL.REL.NOINC `($__internal_5_$__cuda_sm70_shflsync_idx_p) ;  /* 0x000014f000007944 */ /* 0x000fea0003c00000 */
[----:B------:R-:W-:Y:S05]  /*17f30*/  BRA `(.L_x_301) ;  /* 0xfffe862000007947 */ /* 0x000fea000383ffff */
.L_x_145:
[----:B------:R-:W-:Y:S02]  /*17f40*/  SEL R0, RZ, 0x1, P0 ;  /* 0x00000001ff007807 */ /* 0x000fe40000000000 */
[----:B------:R-:W-:Y:S02]  /*17f50*/  MOV R2, 0x17f70 ;  /* 0x00017f7000027802 */ /* 0x000fe40000000f00 */
[----:B--2---:R-:W-:Y:S05]  /*17f60*/  CALL.REL.NOINC `($__internal_7_$__cuda_sm70_votesync_ballot) ;  /* 0x0000157000007944 */ /* 0x004fea0003c00000 */
[----:B------:R-:W-:Y:S01]  /*17f70*/  MOV R5, R0 ;  /* 0x0000000000057202 */ /* 0x000fe20000000f00 */
[----:B------:R-:W-:Y:S05]  /*17f80*/  BRA `(.L_x_302) ;  /* 0xfffe866000007947 */ /* 0x000fea000383ffff */
.L_x_146:
[----:B------:R-:W-:Y:S01]  /*17f90*/  IMAD.MOV.U32 R9, RZ, RZ, R8 ;  /* 0x000000ffff097224 */ /* 0x000fe200078e0008 */
[----:B---3--:R-:W-:Y:S01]  /*17fa0*/  MOV R3, R14 ;  /* 0x0000000e00037202 */ /* 0x008fe20000000f00 */
[----:B------:R-:W-:Y:S01]  /*17fb0*/  IMAD.MOV.U32 R0, RZ, RZ, 0x1f ;  /* 0x0000001fff007424 */ /* 0x000fe200078e00ff */
[----:B------:R-:W-:Y:S02]  /*17fc0*/  MOV R2, 0x17fe0 ;  /* 0x00017fe000027802 */ /* 0x000fe40000000f00 */
[----:B-12---:R-:W-:Y:S05]  /*17fd0*/  CALL.REL.NOINC `($__internal_5_$__cuda_sm70_shflsync_idx_p) ;  /* 0x0000144000007944 */ /* 0x006fea0003c00000 */
[----:B------:R-:W-:Y:S01]  /*17fe0*/  IMAD.MOV.U32 R12, RZ, RZ, R0 ;  /* 0x000000ffff0c7224 */ /* 0x000fe200078e0000 */
[----:B------:R-:W-:Y:S01]  /*17ff0*/  MOV R9, R7 ;  /* 0x0000000700097202 */ /* 0x000fe20000000f00 */
[----:B------:R-:W-:Y:S01]  /*18000*/  IMAD.MOV.U32 R6, RZ, RZ, RZ ;  /* 0x000000ffff067224 */ /* 0x000fe200078e00ff */
[----:B------:R-:W-:Y:S01]  /*18010*/  MOV R3, R14 ;  /* 0x0000000e00037202 */ /* 0x000fe20000000f00 */
[----:B------:R-:W-:Y:S01]  /*18020*/  IMAD.MOV.U32 R0, RZ, RZ, 0x1f ;  /* 0x0000001fff007424 */ /* 0x000fe200078e00ff */
[----:B------:R-:W-:-:S02]  /*18030*/  MOV R2, 0x18050 ;  /* 0x0001805000027802 */ /* 0x000fc40000000f00 */
[----:B------:R-:W-:Y:S05]  /*18040*/  CALL.REL.NOINC `($__internal_5_$__cuda_sm70_shflsync_idx_p) ;  /* 0x000013d000007944 */ /* 0x000fea0003c00000 */
[----:B------:R-:W-:Y:S01]  /*18050*/  MOV R11, R0 ;  /* 0x00000000000b7202 */ /* 0x000fe20000000f00 */
[----:B------:R-:W-:Y:S05]  /*18060*/  BRA `(.L_x_303) ;  /* 0xfffe85d000007947 */ /* 0x000fea000383ffff */
.L_x_149:
[----:B------:R-:W-:Y:S01]  /*18070*/  IMAD.MOV.U32 R9, RZ, RZ, R4 ;  /* 0x000000ffff097224 */ /* 0x000fe200078e0004 */
[----:B------:R-:W-:-:S02]  /*18080*/  MOV R0, 0x1f ;  /* 0x0000001f00007802 */ /* 0x000fc40000000f00 */
[----:B------:R-:W-:Y:S02]  /*18090*/  MOV R2, 0x180b0 ;  /* 0x000180b000027802 */ /* 0x000fe40000000f00 */
[----:B-1234-:R-:W-:Y:S05]  /*180a0*/  CALL.REL.NOINC `($__internal_5_$__cuda_sm70_shflsync_idx_p) ;  /* 0x0000137000007944 */ /* 0x01efea0003c00000 */
[----:B------:R-:W-:Y:S01]  /*180b0*/  MOV R6, R0 ;  /* 0x0000000000067202 */ /* 0x000fe20000000f00 */
[----:B------:R-:W-:Y:S05]  /*180c0*/  BRA `(.L_x_148) ;  /* 0xfffe85d000007947 */ /* 0x000fea000383ffff */
.L_x_185:
[----:B------:R-:W-:Y:S01]  /*180d0*/  IMAD.MOV.U32 R9, RZ, RZ, R12 ;  /* 0x000000ffff097224 */ /* 0x000fe200078e000c */
[----:B------:R-:W-:Y:S01]  /*180e0*/  MOV R3, RZ ;  /* 0x000000ff00037202 */ /* 0x000fe20000000f00 */
[----:B------:R-:W-:Y:S01]  /*180f0*/  IMAD.MOV.U32 R0, RZ, RZ, 0x181f ;  /* 0x0000181fff007424 */ /* 0x000fe200078e00ff */
[----:B------:R-:W-:Y:S02]  /*18100*/  MOV R2, 0x18120 ;  /* 0x0001812000027802 */ /* 0x000fe40000000f00 */
[----:B-----5:R-:W-:Y:S05]  /*18110*/  CALL.REL.NOINC `($__internal_5_$__cuda_sm70_shflsync_idx_p) ;  /* 0x0000130000007944 */ /* 0x020fea0003c00000 */
[----:B------:R-:W-:Y:S01]  /*18120*/  MOV R10, R0 ;  /* 0x00000000000a7202 */ /* 0x000fe20000000f00 */
[----:B------:R-:W-:Y:S05]  /*18130*/  BRA `(.L_x_304) ;  /* 0xfffef8f000007947 */ /* 0x000fea000383ffff */
.L_x_186:
[----:B------:R-:W-:Y:S01]  /*18140*/  IMAD.MOV.U32 R9, RZ, RZ, R13 ;  /* 0x000000ffff097224 */ /* 0x000fe200078e000d */
[----:B------:R-:W-:Y:S01]  /*18150*/  MOV R3, RZ ;  /* 0x000000ff00037202 */ /* 0x000fe20000000f00 */
[----:B------:R-:W-:Y:S01]  /*18160*/  IMAD.MOV.U32 R0, RZ, RZ, 0x181f ;  /* 0x0000181fff007424 */ /* 0x000fe200078e00ff */
[----:B------:R-:W-:Y:S02]  /*18170*/  MOV R2, 0x18190 ;  /* 0x0001819000027802 */ /* 0x000fe40000000f00 */
[----:B-12--5:R-:W-:Y:S05]  /*18180*/  CALL.REL.NOINC `($__internal_5_$__cuda_sm70_shflsync_idx_p) ;  /* 0x0000129000007944 */ /* 0x026fea0003c00000 */
[----:B------:R-:W-:Y:S05]  /*18190*/  BRA `(.L_x_305) ;  /* 0xfffef8b000007947 */ /* 0x000fea000383ffff */
.L_x_189:
[----:B--2---:R-:W-:Y:S01]  /*181a0*/  IMAD.MOV.U32 R9, RZ, RZ, R12 ;  /* 0x000000ffff097224 */ /* 0x004fe200078e000c */
[----:B------:R-:W-:Y:S01]  /*181b0*/  MOV R3, 0x1 ;  /* 0x0000000100037802 */ /* 0x000fe20000000f00 */
[----:B----4-:R-:W-:Y:S01]  /*181c0*/  IMAD.MOV.U32 R0, RZ, RZ, 0x181f ;  /* 0x0000181fff007424 */ /* 0x010fe200078e00ff */
[----:B------:R-:W-:-:S02]  /*181d0*/  MOV R2, 0x181f0 ;  /* 0x000181f000027802 */ /* 0x000fc40000000f00 */
[----:B-1-3-5:R-:W-:Y:S05]  /*181e0*/  CALL.REL.NOINC `($__internal_5_$__cuda_sm70_shflsync_idx_p) ;  /* 0x0000123000007944 */ /* 0x02afea0003c00000 */
[----:B------:R-:W-:Y:S01]  /*181f0*/  IMAD.MOV.U32 R10, RZ, RZ, R0 ;  /* 0x000000ffff0a7224 */ /* 0x000fe200078e0000 */
[----:B------:R-:W-:Y:S01]  /*18200*/  MOV R3, 0x1 ;  /* 0x0000000100037802 */ /* 0x000fe20000000f00 */
[----:B------:R-:W-:Y:S01]  /*18210*/  IMAD.MOV.U32 R9, RZ, RZ, R13 ;  /* 0x000000ffff097224 */ /* 0x000fe200078e000d */
[----:B------:R-:W-:-:S02]  /*18220*/  MOV R0, 0x181f ;  /* 0x0000181f00007802 */ /* 0x000fc40000000f00 */
[----:B------:R-:W-:Y:S02]  /*18230*/  MOV R2, 0x18250 ;  /* 0x0001825000027802 */ /* 0x000fe40000000f00 */
[----:B------:R-:W-:Y:S05]  /*18240*/  CALL.REL.NOINC `($__internal_5_$__cuda_sm70_shflsync_idx_p) ;  /* 0x000011d000007944 */ /* 0x000fea0003c00000 */
[----:B------:R-:W-:Y:S05]  /*18250*/  BRA `(.L_x_306) ;  /* 0xfffef95000007947 */ /* 0x000fea000383ffff */
.L_x_192:
[----:B-1----:R-:W-:Y:S01]  /*18260*/  IMAD.MOV.U32 R9, RZ, RZ, R12 ;  /* 0x000000ffff097224 */ /* 0x002fe200078e000c */
[----:B------:R-:W-:Y:S01]  /*18270*/  MOV R3, 0x2 ;  /* 0x0000000200037802 */ /* 0x000fe20000000f00 */
[----:B----4-:R-:W-:Y:S01]  /*18280*/  IMAD.MOV.U32 R0, RZ, RZ, 0x181f ;  /* 0x0000181fff007424 */ /* 0x010fe200078e00ff */
[----:B------:R-:W-:Y:S02]  /*18290*/  MOV R2, 0x182b0 ;  /* 0x000182b000027802 */ /* 0x000fe40000000f00 */
[----:B--23-5:R-:W-:Y:S05]  /*182a0*/  CALL.REL.NOINC `($__internal_5_$__cuda_sm70_shflsync_idx_p) ;  /* 0x0000117000007944 */ /* 0x02cfea0003c00000 */
[----:B------:R-:W-:Y:S01]  /*182b0*/  MOV R10, R0 ;  /* 0x00000000000a7202 */ /* 0x000fe20000000f00 */
[----:B------:R-:W-:Y:S05]  /*182c0*/  BRA `(.L_x_307) ;  /* 0xfffefa1000007947 */ /* 0x000fea000383ffff */
.L_x_193:
[----:B------:R-:W-:Y:S01]  /*182d0*/  IMAD.MOV.U32 R9, RZ, RZ, R13 ;  /* 0x000000ffff097224 */ /* 0x000fe200078e000d */
[----:B------:R-:W-:Y:S01]  /*182e0*/  MOV R3, 0x2 ;  /* 0x0000000200037802 */ /* 0x000fe20000000f00 */
[----:B----4-:R-:W-:Y:S01]  /*182f0*/  IMAD.MOV.U32 R0, RZ, RZ, 0x181f ;  /* 0x0000181fff007424 */ /* 0x010fe200078e00ff */
[----:B------:R-:W-:Y:S02]  /*18300*/  MOV R2, 0x18320 ;  /* 0x0001832000027802 */ /* 0x000fe40000000f00 */
[----:B-123-5:R-:W-:Y:S05]  /*18310*/  CALL.REL.NOINC `($__internal_5_$__cuda_sm70_shflsync_idx_p) ;  /* 0x0000110000007944 */ /* 0x02efea0003c00000 */
[----:B------:R-:W-:Y:S05]  /*18320*/  BRA `(.L_x_308) ;  /* 0xfffef9d000007947 */ /* 0x000fea000383ffff */
.L_x_196:
[----:B-1----:R-:W-:Y:S01]  /*18330*/  IMAD.MOV.U32 R9, RZ, RZ, R12 ;  /* 0x000000ffff097224 */ /* 0x002fe200078e000c */
[----:B------:R-:W-:Y:S01]  /*18340*/  MOV R3, 0x3 ;  /* 0x0000000300037802 */ /* 0x000fe20000000f00 */
[----:B------:R-:W-:Y:S01]  /*18350*/  IMAD.MOV.U32 R0, RZ, RZ, 0x181f ;  /* 0x0000181fff007424 */ /* 0x000fe200078e00ff */
[----:B------:R-:W-:-:S02]  /*18360*/  MOV R2, 0x18380 ;  /* 0x0001838000027802 */ /* 0x000fc40000000f00 */
[----:B--2345:R-:W-:Y:S05]  /*18370*/  CALL.REL.NOINC `($__internal_5_$__cuda_sm70_shflsync_idx_p) ;  /* 0x000010a000007944 */ /* 0x03cfea0003c00000 */
[----:B------:R-:W-:Y:S01]  /*18380*/  IMAD.MOV.U32 R7, RZ, RZ, R0 ;  /* 0x000000ffff077224 */ /* 0x000fe200078e0000 */
[----:B------:R-:W-:Y:S01]  /*18390*/  MOV R3, 0x3 ;  /* 0x0000000300037802 */ /* 0x000fe20000000f00 */
[----:B------:R-:W-:Y:S01]  /*183a0*/  IMAD.MOV.U32 R9, RZ, RZ, R13 ;  /* 0x000000ffff097224 */ /* 0x000fe200078e000d */
[----:B------:R-:W-:-:S02]  /*183b0*/  MOV R0, 0x181f ;  /* 0x0000181f00007802 */ /* 0x000fc40000000f00 */
[----:B------:R-:W-:Y:S02]  /*183c0*/  MOV R2, 0x183e0 ;  /* 0x000183e000027802 */ /* 0x000fe40000000f00 */
[----:B------:R-:W-:Y:S05]  /*183d0*/  CALL.REL.NOINC `($__internal_5_$__cuda_sm70_shflsync_idx_p) ;  /* 0x0000104000007944 */ /* 0x000fea0003c00000 */
[----:B------:R-:W-:Y:S05]  /*183e0*/  BRA `(.L_x_309) ;  /* 0xfffefa5000007947 */ /* 0x000fea000383ffff */
.L_x_241:
[----:B------:R-:W-:Y:S01]  /*183f0*/  IMAD.MOV.U32 R2, RZ, RZ, R221 ;  /* 0x000000ffff027224 */ /* 0x000fe200078e00dd */
[----:B------:R-:W-:Y:S01]  /*18400*/  MOV R7, 0x1f ;  /* 0x0000001f00077802 */ /* 0x000fe20000000f00 */
[----:B------:R-:W-:Y:S01]  /*18410*/  IMAD.MOV.U32 R5, RZ, RZ, 0x2 ;  /* 0x00000002ff057424 */ /* 0x000fe200078e00ff */
[----:B------:R-:W-:Y:S02]  /*18420*/  MOV R6, 0xffffffff ;  /* 0xffffffff00067802 */ /* 0x000fe40000000f00 */
[----:B------:R-:W-:Y:S02]  /*18430*/  MOV R3, 0x18450 ;  /* 0x0001845000037802 */ /* 0x000fe40000000f00 */
[----:B------:R-:W-:Y:S05]  /*18440*/  CALL.REL.NOINC `($__internal_4_$__cuda_sm70_shflsync_bfly_p) ;  /* 0x00000f8000007944 */ /* 0x000fea0003c00000 */
[----:B------:R-:W-:Y:S01]  /*18450*/  FADD.FTZ R0, R221, R5 ;  /* 0x00000005dd007221 */ /* 0x000fe20000010000 */
[----:B------:R-:W-:Y:S02]  /*18460*/  MOV R5, 0x1 ;  /* 0x0000000100057802 */ /* 0x000fe40000000f00 */
[----:B------:R-:W-:Y:S02]  /*18470*/  MOV R3, 0x184a0 ;  /* 0x000184a000037802 */ /* 0x000fe40000000f00 */
[----:B------:R-:W-:-:S02]  /*18480*/  MOV R2, R0 ;  /* 0x0000000000027202 */ /* 0x000fc40000000f00 */
[----:B------:R-:W-:Y:S05]  /*18490*/  CALL.REL.NOINC `($__internal_4_$__cuda_sm70_shflsync_bfly_p) ;  /* 0x00000f3000007944 */ /* 0x000fea0003c00000 */
[----:B------:R-:W-:Y:S01]  /*184a0*/  FADD.FTZ R0, R0, R5 ;  /* 0x0000000500007221 */ /* 0x000fe20000010000 */
[----:B------:R-:W-:-:S02]  /*184b0*/  MOV R2, R222 ;  /* 0x000000de00027202 */ /* 0x000fc40000000f00 */
[----:B------:R-:W-:Y:S02]  /*184c0*/  MOV R5, 0x2 ;  /* 0x0000000200057802 */ /* 0x000fe40000000f00 */
[----:B------:R-:W-:Y:S02]  /*184d0*/  MOV R3, 0x184f0 ;  /* 0x000184f000037802 */ /* 0x000fe40000000f00 */
[----:B------:R-:W-:Y:S05]  /*184e0*/  CALL.REL.NOINC `($__internal_4_$__cuda_sm70_shflsync_bfly_p) ;  /* 0x00000ee000007944 */ /* 0x000fea0003c00000 */
[----:B------:R-:W-:Y:S01]  /*184f0*/  FADD.FTZ R4, R222, R5 ;  /* 0x00000005de047221 */ /* 0x000fe20000010000 */
[----:B------:R-:W-:Y:S02]  /*18500*/  MOV R5, 0x1 ;  /* 0x0000000100057802 */ /* 0x000fe40000000f00 */
[----:B------:R-:W-:Y:S02]  /*18510*/  MOV R3, 0x18540 ;  /* 0x0001854000037802 */ /* 0x000fe40000000f00 */
[----:B------:R-:W-:Y:S02]  /*18520*/  MOV R2, R4 ;  /* 0x0000000400027202 */ /* 0x000fe40000000f00 */
[----:B------:R-:W-:Y:S05]  /*18530*/  CALL.REL.NOINC `($__internal_4_$__cuda_sm70_shflsync_bfly_p) ;  /* 0x00000e9000007944 */ /* 0x000fea0003c00000 */
[----:B------:R-:W-:Y:S01]  /*18540*/  MOV R3, R5 ;  /* 0x0000000500037202 */ /* 0x000fe20000000f00 */
[----:B------:R-:W-:Y:S05]  /*18550*/  BRA `(.L_x_310) ;  /* 0xffffae7000007947 */ /* 0x000fea000383ffff */
.L_x_248:
[----:B-1-34-:R-:W-:Y:S01]  /*18560*/  IMAD.MOV.U32 R9, RZ, RZ, R11 ;  /* 0x000000ffff097224 */ /* 0x01afe200078e000b */
[----:B------:R-:W-:Y:S01]  /*18570*/  MOV R3, RZ ;  /* 0x000000ff00037202 */ /* 0x000fe20000000f00 */
[----:B------:R-:W-:Y:S01]  /*18580*/  IMAD.MOV.U32 R0, RZ, RZ, 0x181f ;  /* 0x0000181fff007424 */ /* 0x000fe200078e00ff */
[----:B------:R-:W-:-:S02]  /*18590*/  MOV R2, 0x185b0 ;  /* 0x000185b000027802 */ /* 0x000fc40000000f00 */
[----:B------:R-:W-:Y:S05]  /*185a0*/  CALL.REL.NOINC `($__internal_5_$__cuda_sm70_shflsync_idx_p) ;  /* 0x00000e7000007944 */ /* 0x000fea0003c00000 */
[----:B------:R-:W-:Y:S01]  /*185b0*/  MOV R5, R0 ;  /* 0x0000000000057202 */ /* 0x000fe20000000f00 */
[----:B------:R-:W-:Y:S05]  /*185c0*/  BRA `(.L_x_311) ;  /* 0xffffc76000007947 */ /* 0x000fea000383ffff */
.L_x_249:
[----:B------:R-:W-:Y:S01]  /*185d0*/  IMAD.MOV.U32 R9, RZ, RZ, R12 ;  /* 0x000000ffff097224 */ /* 0x000fe200078e000c */
[----:B------:R-:W-:Y:S01]  /*185e0*/  MOV R3, RZ ;  /* 0x000000ff00037202 */ /* 0x000fe20000000f00 */
[----:B------:R-:W-:Y:S01]  /*185f0*/  IMAD.MOV.U32 R0, RZ, RZ, 0x181f ;  /* 0x0000181fff007424 */ /* 0x000fe200078e00ff */
[----:B------:R-:W-:-:S02]  /*18600*/  MOV R2, 0x18620 ;  /* 0x0001862000027802 */ /* 0x000fc40000000f00 */
[----:B-12---:R-:W-:Y:S05]  /*18610*/  CALL.REL.NOINC `($__internal_5_$__cuda_sm70_shflsync_idx_p) ;  /* 0x00000e0000007944 */ /* 0x006fea0003c00000 */
[----:B------:R-:W-:Y:S05]  /*18620*/  BRA `(.L_x_312) ;  /* 0xffffc72000007947 */ /* 0x000fea000383ffff */
.L_x_252:
[----:B--2---:R-:W-:Y:S01]  /*18630*/  IMAD.MOV.U32 R9, RZ, RZ, R11 ;  /* 0x000000ffff097224 */ /* 0x004fe200078e000b */
[----:B------:R-:W-:Y:S01]  /*18640*/  MOV R3, 0x1 ;  /* 0x0000000100037802 */ /* 0x000fe20000000f00 */
[----:B----4-:R-:W-:Y:S01]  /*18650*/  IMAD.MOV.U32 R0, RZ, RZ, 0x181f ;  /* 0x0000181fff007424 */ /* 0x010fe200078e00ff */
[----:B------:R-:W-:-:S02]  /*18660*/  MOV R2, 0x18680 ;  /* 0x0001868000027802 */ /* 0x000fc40000000f00 */
[----:B-1-3--:R-:W-:Y:S05]  /*18670*/  CALL.REL.NOINC `($__internal_5_$__cuda_sm70_shflsync_idx_p) ;  /* 0x00000da000007944 */ /* 0x00afea0003c00000 */
[----:B------:R-:W-:Y:S01]  /*18680*/  IMAD.MOV.U32 R5, RZ, RZ, R0 ;  /* 0x000000ffff057224 */ /* 0x000fe200078e0000 */
[----:B------:R-:W-:Y:S01]  /*18690*/  MOV R3, 0x1 ;  /* 0x0000000100037802 */ /* 0x000fe20000000f00 */
[----:B------:R-:W-:Y:S01]  /*186a0*/  IMAD.MOV.U32 R9, RZ, RZ, R12 ;  /* 0x000000ffff097224 */ /* 0x000fe200078e000c */
[----:B------:R-:W-:-:S02]  /*186b0*/  MOV R0, 0x181f ;  /* 0x0000181f00007802 */ /* 0x000fc40000000f00 */
[----:B------:R-:W-:Y:S02]  /*186c0*/  MOV R2, 0x186e0 ;  /* 0x000186e000027802 */ /* 0x000fe40000000f00 */
[----:B------:R-:W-:Y:S05]  /*186d0*/  CALL.REL.NOINC `($__internal_5_$__cuda_sm70_shflsync_idx_p) ;  /* 0x00000d4000007944 */ /* 0x000fea0003c00000 */
[----:B------:R-:W-:Y:S05]  /*186e0*/  BRA `(.L_x_313) ;  /* 0xffffc7c000007947 */ /* 0x000fea000383ffff */
.L_x_255:
[----:B-1----:R-:W-:Y:S01]  /*186f0*/  IMAD.MOV.U32 R9, RZ, RZ, R11 ;  /* 0x000000ffff097224 */ /* 0x002fe200078e000b */
[----:B------:R-:W-:Y:S01]  /*18700*/  MOV R3, 0x2 ;  /* 0x0000000200037802 */ /* 0x000fe20000000f00 */
[----:B----4-:R-:W-:Y:S01]  /*18710*/  IMAD.MOV.U32 R0, RZ, RZ, 0x181f ;  /* 0x0000181fff007424 */ /* 0x010fe200078e00ff */
[----:B------:R-:W-:Y:S02]  /*18720*/  MOV R2, 0x18740 ;  /* 0x0001874000027802 */ /* 0x000fe40000000f00 */
[----:B--23--:R-:W-:Y:S05]  /*18730*/  CALL.REL.NOINC `($__internal_5_$__cuda_sm70_shflsync_idx_p) ;  /* 0x00000ce000007944 */ /* 0x00cfea0003c00000 */
[----:B------:R-:W-:Y:S01]  /*18740*/  MOV R5, R0 ;  /* 0x0000000000057202 */ /* 0x000fe20000000f00 */
[----:B------:R-:W-:Y:S05]  /*18750*/  BRA `(.L_x_314) ;  /* 0xffffc88000007947 */ /* 0x000fea000383ffff */
.L_x_256:
[----:B------:R-:W-:Y:S01]  /*18760*/  IMAD.MOV.U32 R9, RZ, RZ, R12 ;  /* 0x000000ffff097224 */ /* 0x000fe200078e000c */
[----:B------:R-:W-:Y:S01]  /*18770*/  MOV R3, 0x2 ;  /* 0x0000000200037802 */ /* 0x000fe20000000f00 */
[----:B----4-:R-:W-:Y:S01]  /*18780*/  IMAD.MOV.U32 R0, RZ, RZ, 0x181f ;  /* 0x0000181fff007424 */ /* 0x010fe200078e00ff */
[----:B------:R-:W-:Y:S02]  /*18790*/  MOV R2, 0x187b0 ;  /* 0x000187b000027802 */ /* 0x000fe40000000f00 */
[----:B-123--:R-:W-:Y:S05]  /*187a0*/  CALL.REL.NOINC `($__internal_5_$__cuda_sm70_shflsync_idx_p) ;  /* 0x00000c7000007944 */ /* 0x00efea0003c00000 */
[----:B------:R-:W-:Y:S05]  /*187b0*/  BRA `(.L_x_315) ;  /* 0xffffc84000007947 */ /* 0x000fea000383ffff */
.L_x_259:
[----:B-1----:R-:W-:Y:S01]  /*187c0*/  IMAD.MOV.U32 R9, RZ, RZ, R11 ;  /* 0x000000ffff097224 */ /* 0x002fe200078e000b */
[----:B------:R-:W-:Y:S01]  /*187d0*/  MOV R3, 0x3 ;  /* 0x0000000300037802 */ /* 0x000fe20000000f00 */
[----:B------:R-:W-:Y:S01]  /*187e0*/  IMAD.MOV.U32 R0, RZ, RZ, 0x181f ;  /* 0x0000181fff007424 */ /* 0x000fe200078e00ff */
[----:B------:R-:W-:-:S02]  /*187f0*/  MOV R2, 0x18810 ;  /* 0x0001881000027802 */ /* 0x000fc40000000f00 */
[----:B--234-:R-:W-:Y:S05]  /*18800*/  CALL.REL.NOINC `($__internal_5_$__cuda_sm70_shflsync_idx_p) ;  /* 0x00000c1000007944 */ /* 0x01cfea0003c00000 */
[----:B------:R-:W-:Y:S01]  /*18810*/  IMAD.MOV.U32 R6, RZ, RZ, R0 ;  /* 0x000000ffff067224 */ /* 0x000fe200078e0000 */
[----:B------:R-:W-:Y:S01]  /*18820*/  MOV R3, 0x3 ;  /* 0x0000000300037802 */ /* 0x000fe20000000f00 */
[----:B------:R-:W-:Y:S01]  /*18830*/  IMAD.MOV.U32 R9, RZ, RZ, R12 ;  /* 0x000000ffff097224 */ /* 0x000fe200078e000c */
[----:B------:R-:W-:-:S02]  /*18840*/  MOV R0, 0x181f ;  /* 0x0000181f00007802 */ /* 0x000fc40000000f00 */
[----:B------:R-:W-:Y:S02]  /*18850*/  MOV R2, 0x18870 ;  /* 0x0001887000027802 */ /* 0x000fe40000000f00 */
[----:B------:R-:W-:Y:S05]  /*18860*/  CALL.REL.NOINC `($__internal_5_$__cuda_sm70_shflsync_idx_p) ;  /* 0x00000bb000007944 */ /* 0x000fea0003c00000 */
[----:B------:R-:W-:Y:S05]  /*18870*/  BRA `(.L_x_316) ;  /* 0xffffc8c000007947 */ /* 0x000fea000383ffff */
.L_x_261:
[----:B------:R-:W-:Y:S01]  /*18880*/  IMAD.MOV.U32 R9, RZ, RZ, R36 ;  /* 0x000000ffff097224 */ /* 0x000fe200078e0024 */
[----:B------:R-:W-:Y:S01]  /*18890*/  MOV R3, RZ ;  /* 0x000000ff00037202 */ /* 0x000fe20000000f00 */
[----:B------:R-:W-:Y:S01]  /*188a0*/  IMAD.MOV.U32 R0, RZ, RZ, 0x1c1f ;  /* 0x00001c1fff007424 */ /* 0x000fe200078e00ff */
[----:B------:R-:W-:Y:S02]  /*188b0*/  MOV R2, 0x188d0 ;  /* 0x000188d000027802 */ /* 0x000fe40000000f00 */
[----:B------:R-:W-:Y:S05]  /*188c0*/  CALL.REL.NOINC `($__internal_5_$__cuda_sm70_shflsync_idx_p) ;  /* 0x00000b5000007944 */ /* 0x000fea0003c00000 */
[----:B------:R-:W-:Y:S01]  /*188d0*/  MOV R5, R0 ;  /* 0x0000000000057202 */ /* 0x000fe20000000f00 */
[----:B------:R-:W-:Y:S05]  /*188e0*/  BRA `(.L_x_317) ;  /* 0xffffcb8000007947 */ /* 0x000fea000383ffff */
.L_x_262:
[----:B------:R-:W-:Y:S01]  /*188f0*/  IMAD.MOV.U32 R9, RZ, RZ, R39 ;  /* 0x000000ffff097224 */ /* 0x000fe200078e0027 */
[----:B------:R-:W-:Y:S01]  /*18900*/  MOV R3, RZ ;  /* 0x000000ff00037202 */ /* 0x000fe20000000f00 */
[----:B------:R-:W-:Y:S01]  /*18910*/  IMAD.MOV.U32 R0, RZ, RZ, 0x1c1f ;  /* 0x00001c1fff007424 */ /* 0x000fe200078e00ff */
[----:B------:R-:W-:Y:S02]  /*18920*/  MOV R2, 0x18940 ;  /* 0x0001894000027802 */ /* 0x000fe40000000f00 */
[----:B-12---:R-:W-:Y:S05]  /*18930*/  CALL.REL.NOINC `($__internal_5_$__cuda_sm70_shflsync_idx_p) ;  /* 0x00000ae000007944 */ /* 0x006fea0003c00000 */
[----:B------:R-:W-:Y:S05]  /*18940*/  BRA `(.L_x_318) ;  /* 0xffffcb4000007947 */ /* 0x000fea000383ffff */
.L_x_265:
[----:B------:R-:W-:Y:S01]  /*18950*/  IMAD.MOV.U32 R9, RZ, RZ, R36 ;  /* 0x000000ffff097224 */ /* 0x000fe200078e0024 */
[----:B----4-:R-:W-:Y:S01]  /*18960*/  MOV R3, 0x1 ;  /* 0x0000000100037802 */ /* 0x010fe20000000f00 */
[----:B------:R-:W-:Y:S01]  /*18970*/  IMAD.MOV.U32 R0, RZ, RZ, 0x1c1f ;  /* 0x00001c1fff007424 */ /* 0x000fe200078e00ff */
[----:B------:R-:W-:-:S02]  /*18980*/  MOV R2, 0x189a0 ;  /* 0x000189a000027802 */ /* 0x000fc40000000f00 */
[----:B-123--:R-:W-:Y:S05]  /*18990*/  CALL.REL.NOINC `($__internal_5_$__cuda_sm70_shflsync_idx_p) ;  /* 0x00000a8000007944 */ /* 0x00efea0003c00000 */
[----:B------:R-:W-:Y:S01]  /*189a0*/  IMAD.MOV.U32 R5, RZ, RZ, R0 ;  /* 0x000000ffff057224 */ /* 0x000fe200078e0000 */
[----:B------:R-:W-:Y:S01]  /*189b0*/  MOV R3, 0x1 ;  /* 0x0000000100037802 */ /* 0x000fe20000000f00 */
[----:B------:R-:W-:Y:S01]  /*189c0*/  IMAD.MOV.U32 R9, RZ, RZ, R39 ;  /* 0x000000ffff097224 */ /* 0x000fe200078e0027 */
[----:B------:R-:W-:-:S02]  /*189d0*/  MOV R0, 0x1c1f ;  /* 0x00001c1f00007802 */ /* 0x000fc40000000f00 */
[----:B------:R-:W-:Y:S02]  /*189e0*/  MOV R2, 0x18a00 ;  /* 0x00018a0000027802 */ /* 0x000fe40000000f00 */
[----:B------:R-:W-:Y:S05]  /*189f0*/  CALL.REL.NOINC `($__internal_5_$__cuda_sm70_shflsync_idx_p) ;  /* 0x00000a2000007944 */ /* 0x000fea0003c00000 */
[----:B------:R-:W-:Y:S05]  /*18a00*/  BRA `(.L_x_319) ;  /* 0xffffd47000007947 */ /* 0x000fea000383ffff */
.L_x_269:
[----:B------:R-:W-:Y:S01]  /*18a10*/  IMAD.MOV.U32 R9, RZ, RZ, R10 ;  /* 0x000000ffff097224 */ /* 0x000fe200078e000a */
[----:B------:R-:W-:Y:S01]  /*18a20*/  MOV R3, RZ ;  /* 0x000000ff00037202 */ /* 0x000fe20000000f00 */
[----:B------:R-:W-:Y:S01]  /*18a30*/  IMAD.MOV.U32 R0, RZ, RZ, 0x181f ;  /* 0x0000181fff007424 */ /* 0x000fe200078e00ff */
[----:B------:R-:W-:Y:S02]  /*18a40*/  MOV R2, 0x18a60 ;  /* 0x00018a6000027802 */ /* 0x000fe40000000f00 */
[----:B------:R-:W-:Y:S05]  /*18a50*/  CALL.REL.NOINC `($__internal_5_$__cuda_sm70_shflsync_idx_p) ;  /* 0x000009c000007944 */ /* 0x000fea0003c00000 */
[----:B------:R-:W-:Y:S01]  /*18a60*/  MOV R8, R0 ;  /* 0x0000000000087202 */ /* 0x000fe20000000f00 */
[----:B------:R-:W-:Y:S05]  /*18a70*/  BRA `(.L_x_320) ;  /* 0xffffe1e000007947 */ /* 0x000fea000383ffff */
.L_x_270:
[----:B------:R-:W-:Y:S01]  /*18a80*/  IMAD.MOV.U32 R9, RZ, RZ, R13 ;  /* 0x000000ffff097224 */ /* 0x000fe200078e000d */
[----:B------:R-:W-:Y:S01]  /*18a90*/  MOV R3, RZ ;  /* 0x000000ff00037202 */ /* 0x000fe20000000f00 */
[----:B------:R-:W-:Y:S01]  /*18aa0*/  IMAD.MOV.U32 R0, RZ, RZ, 0x181f ;  /* 0x0000181fff007424 */ /* 0x000fe200078e00ff */
[----:B------:R-:W-:Y:S02]  /*18ab0*/  MOV R2, 0x18ad0 ;  /* 0x00018ad000027802 */ /* 0x000fe40000000f00 */
[----:B-12---:R-:W-:Y:S05]  /*18ac0*/  CALL.REL.NOINC `($__internal_5_$__cuda_sm70_shflsync_idx_p) ;  /* 0x0000095000007944 */ /* 0x006fea0003c00000 */
[----:B------:R-:W-:Y:S05]  /*18ad0*/  BRA `(.L_x_321) ;  /* 0xffffe1a000007947 */ /* 0x000fea000383ffff */
.L_x_273:
[----:B------:R-:W-:Y:S01]  /*18ae0*/  IMAD.MOV.U32 R9, RZ, RZ, R10 ;  /* 0x000000ffff097224 */ /* 0x000fe200078e000a */
[----:B--2---:R-:W-:Y:S01]  /*18af0*/  MOV R3, 0x1 ;  /* 0x0000000100037802 */ /* 0x004fe20000000f00 */
        /* <DEDUP_REMOVED lines=10> */
.L_x_276:
[----:B------:R-:W-:Y:S01]  /*18ba0*/  IMAD.MOV.U32 R9, RZ, RZ, R10 ;  /* 0x000000ffff097224 */ /* 0x000fe200078e000a */
[----:B-1----:R-:W-:Y:S01]  /*18bb0*/  MOV R3, 0x2 ;  /* 0x0000000200037802 */ /* 0x002fe20000000f00 */
[----:B----4-:R-:W-:Y:S01]  /*18bc0*/  IMAD.MOV.U32 R0, RZ, RZ, 0x181f ;  /* 0x0000181fff007424 */ /* 0x010fe200078e00ff */
[----:B------:R-:W-:Y:S02]  /*18bd0*/  MOV R2, 0x18bf0 ;  /* 0x00018bf000027802 */ /* 0x000fe40000000f00 */
[----:B--23--:R-:W-:Y:S05]  /*18be0*/  CALL.REL.NOINC `($__internal_5_$__cuda_sm70_shflsync_idx_p) ;  /* 0x0000083000007944 */ /* 0x00cfea0003c00000 */
[----:B------:R-:W-:Y:S01]  /*18bf0*/  MOV R8, R0 ;  /* 0x0000000000087202 */ /* 0x000fe20000000f00 */
[----:B------:R-:W-:Y:S05]  /*18c00*/  BRA `(.L_x_323) ;  /* 0xffffe31000007947 */ /* 0x000fea000383ffff */
.L_x_277:
[----:B------:R-:W-:Y:S01]  /*18c10*/  IMAD.MOV.U32 R9, RZ, RZ, R13 ;  /* 0x000000ffff097224 */ /* 0x000fe200078e000d */
[----:B------:R-:W-:Y:S01]  /*18c20*/  MOV R3, 0x2 ;  /* 0x0000000200037802 */ /* 0x000fe20000000f00 */
[----:B----4-:R-:W-:Y:S01]  /*18c30*/  IMAD.MOV.U32 R0, RZ, RZ, 0x181f ;  /* 0x0000181fff007424 */ /* 0x010fe200078e00ff */
[----:B------:R-:W-:Y:S02]  /*18c40*/  MOV R2, 0x18c60 ;  /* 0x00018c6000027802 */ /* 0x000fe40000000f00 */
[----:B-123--:R-:W-:Y:S05]  /*18c50*/  CALL.REL.NOINC `($__internal_5_$__cuda_sm70_shflsync_idx_p) ;  /* 0x000007c000007944 */ /* 0x00efea0003c00000 */
[----:B------:R-:W-:Y:S05]  /*18c60*/  BRA `(.L_x_324) ;  /* 0xffffe2d000007947 */ /* 0x000fea000383ffff */
.L_x_280:
[----:B------:R-:W-:Y:S01]  /*18c70*/  IMAD.MOV.U32 R9, RZ, RZ, R10 ;  /* 0x000000ffff097224 */ /* 0x000fe200078e000a */
[----:B-1----:R-:W-:Y:S01]  /*18c80*/  MOV R3, 0x3 ;  /* 0x0000000300037802 */ /* 0x002fe20000000f00 */
        /* <DEDUP_REMOVED lines=10> */
.L_x_282:
[----:B------:R-:W-:Y:S01]  /*18d30*/  IMAD.MOV.U32 R9, RZ, RZ, R86 ;  /* 0x000000ffff097224 */ /* 0x000fe200078e0056 */
[----:B------:R-:W-:Y:S01]  /*18d40*/  MOV R3, RZ ;  /* 0x000000ff00037202 */ /* 0x000fe20000000f00 */
[----:B------:R-:W-:Y:S01]  /*18d50*/  IMAD.MOV.U32 R0, RZ, RZ, 0x1f ;  /* 0x0000001fff007424 */ /* 0x000fe200078e00ff */
[----:B------:R-:W-:Y:S02]  /*18d60*/  MOV R2, 0x18d80 ;  /* 0x00018d8000027802 */ /* 0x000fe40000000f00 */
[----:B-1----:R-:W-:Y:S05]  /*18d70*/  CALL.REL.NOINC `($__internal_5_$__cuda_sm70_shflsync_idx_p) ;  /* 0x000006a000007944 */ /* 0x002fea0003c00000 */
[----:B------:R-:W-:Y:S01]  /*18d80*/  MOV R10, R0 ;  /* 0x00000000000a7202 */ /* 0x000fe20000000f00 */
[----:B------:R-:W-:Y:S05]  /*18d90*/  BRA `(.L_x_326) ;  /* 0xffffe4b000007947 */ /* 0x000fea000383ffff */
.L_x_283:
[----:B------:R-:W-:Y:S01]  /*18da0*/  IMAD.MOV.U32 R9, RZ, RZ, R86 ;  /* 0x000000ffff097224 */ /* 0x000fe200078e0056 */
[----:B------:R-:W-:Y:S01]  /*18db0*/  MOV R3, 0x1 ;  /* 0x0000000100037802 */ /* 0x000fe20000000f00 */
[----:B------:R-:W-:Y:S01]  /*18dc0*/  IMAD.MOV.U32 R0, RZ, RZ, 0x1f ;  /* 0x0000001fff007424 */ /* 0x000fe200078e00ff */
[----:B------:R-:W-:Y:S02]  /*18dd0*/  MOV R2, 0x18df0 ;  /* 0x00018df000027802 */ /* 0x000fe40000000f00 */
[----:B-123--:R-:W-:Y:S05]  /*18de0*/  CALL.REL.NOINC `($__internal_5_$__cuda_sm70_shflsync_idx_p) ;  /* 0x0000063000007944 */ /* 0x00efea0003c00000 */
[----:B------:R-:W-:Y:S01]  /*18df0*/  MOV R8, R0 ;  /* 0x0000000000087202 */ /* 0x000fe20000000f00 */
[----:B------:R-:W-:Y:S05]  /*18e00*/  BRA `(.L_x_327) ;  /* 0xffffe46000007947 */ /* 0x000fea000383ffff */
.L_x_284:
[----:B------:R-:W-:Y:S01]  /*18e10*/  IMAD.MOV.U32 R0, RZ, RZ, R4 ;  /* 0x000000ffff007224 */ /* 0x000fe200078e0004 */
[----:B------:R-:W-:Y:S02]  /*18e20*/  MOV R2, 0x1 ;  /* 0x0000000100027802 */ /* 0x000fe40000000f00 */
[----:B------:R-:W-:-:S02]  /*18e30*/  MOV R3, 0x18e50 ;  /* 0x00018e5000037802 */ /* 0x000fc40000000f00 */
[----:B--234-:R-:W-:Y:S05]  /*18e40*/  CALL.REL.NOINC `($__internal_6_$__cuda_sm70_shflsync_up_p) ;  /* 0x0000062000007944 */ /* 0x01cfea0003c00000 */
[----:B------:R-:W-:Y:S05]  /*18e50*/  BRA `(.L_x_328) ;  /* 0xffffe53000007947 */ /* 0x000fea000383ffff */
.L_x_285:
[----:B------:R-:W-:Y:S01]  /*18e60*/  IMAD.MOV.U32 R0, RZ, RZ, R4 ;  /* 0x000000ffff007224 */ /* 0x000fe200078e0004 */
[----:B------:R-:W-:-:S02]  /*18e70*/  MOV R2, 0x2 ;  /* 0x0000000200027802 */ /* 0x000fc40000000f00 */
[----:B------:R-:W-:Y:S02]  /*18e80*/  MOV R3, 0x18ea0 ;  /* 0x00018ea000037802 */ /* 0x000fe40000000f00 */
[----:B--23--:R-:W-:Y:S05]  /*18e90*/  CALL.REL.NOINC `($__internal_6_$__cuda_sm70_shflsync_up_p) ;  /* 0x000005d000007944 */ /* 0x00cfea0003c00000 */
        /* <DEDUP_REMOVED lines=26> */
.L_x_289:
[----:B------:R-:W-:Y:S02]  /*19040*/  MOV R2, 0x1 ;  /* 0x0000000100027802 */ /* 0x000fe40000000f00 */
[----:B------:R-:W-:Y:S02]  /*19050*/  MOV R3, 0x19070 ;  /* 0x0001907000037802 */ /* 0x000fe40000000f00 */
[----:B------:R-:W-:Y:S05]  /*19060*/  CALL.REL.NOINC `($__internal_6_$__cuda_sm70_shflsync_up_p) ;  /* 0x0000040000007944 */ /* 0x000fea0003c00000 */
[----:B------:R-:W-:Y:S01]  /*19070*/  MOV R2, R5 ;  /* 0x0000000500027202 */ /* 0x000fe20000000f00 */
[----:B------:R-:W-:Y:S05]  /*19080*/  BRA `(.L_x_330) ;  /* 0xffffe55000007947 */ /* 0x000fea000383ffff */
.L_x_290:
[----:B------:R-:W-:Y:S02]  /*19090*/  MOV R2, 0x2 ;  /* 0x0000000200027802 */ /* 0x000fe40000000f00 */
[----:B------:R-:W-:Y:S02]  /*190a0*/  MOV R3, 0x190c0 ;  /* 0x000190c000037802 */ /* 0x000fe40000000f00 */
[----:B------:R-:W-:Y:S05]  /*190b0*/  CALL.REL.NOINC `($__internal_6_$__cuda_sm70_shflsync_up_p) ;  /* 0x000003b000007944 */ /* 0x000fea0003c00000 */
[----:B------:R-:W-:Y:S01]  /*190c0*/  SEL R5, R5, RZ, P1 ;  /* 0x000000ff05057207 */ /* 0x000fe20000800000 */
[----:B------:R-:W-:Y:S01]  /*190d0*/  IMAD.MOV.U32 R2, RZ, RZ, 0x4 ;  /* 0x00000004ff027424 */ /* 0x000fe200078e00ff */
[----:B------:R-:W-:-:S03]  /*190e0*/  MOV R3, 0x19110 ;  /* 0x0001911000037802 */ /* 0x000fc60000000f00 */
[----:B------:R-:W-:Y:S02]  /*190f0*/  IMAD.IADD R0, R0, 0x1, R5 ;  /* 0x0000000100007824 */ /* 0x000fe400078e0205 */
        /* <DEDUP_REMOVED lines=21> */
.L_x_292:
[----:B------:R-:W-:Y:S02]  /*19250*/  SEL R0, RZ, 0x1, P0 ;  /* 0x00000001ff007807 */ /* 0x000fe40000000000 */
[----:B------:R-:W-:Y:S02]  /*19260*/  MOV R2, 0x19280 ;  /* 0x0001928000027802 */ /* 0x000fe40000000f00 */
[----:B-1----:R-:W-:Y:S05]  /*19270*/  CALL.REL.NOINC `($__internal_7_$__cuda_sm70_votesync_ballot) ;  /* 0x0000026000007944 */ /* 0x002fea0003c00000 */
[----:B------:R-:W-:Y:S01]  /*19280*/  MOV R5, R0 ;  /* 0x0000000000057202 */ /* 0x000fe20000000f00 */
[----:B------:R-:W-:Y:S05]  /*19290*/  BRA `(.L_x_332) ;  /* 0xffffe4d000007947 */ /* 0x000fea000383ffff */
.L_x_293:
[----:B------:R-:W-:Y:S01]  /*192a0*/  IMAD.MOV.U32 R9, RZ, RZ, R6 ;  /* 0x000000ffff097224 */ /* 0x000fe200078e0006 */
[----:B---3--:R-:W-:Y:S01]  /*192b0*/  MOV R3, R11 ;  /* 0x0000000b00037202 */ /* 0x008fe20000000f00 */
[----:B------:R-:W-:Y:S01]  /*192c0*/  IMAD.MOV.U32 R0, RZ, RZ, 0x1f ;  /* 0x0000001fff007424 */ /* 0x000fe200078e00ff */
[----:B------:R-:W-:Y:S02]  /*192d0*/  MOV R2, 0x192f0 ;  /* 0x000192f000027802 */ /* 0x000fe40000000f00 */
[----:B-12---:R-:W-:Y:S05]  /*192e0*/  CALL.REL.NOINC `($__internal_5_$__cuda_sm70_shflsync_idx_p) ;  /* 0x0000013000007944 */ /* 0x006fea0003c00000 */
[----:B------:R-:W-:Y:S01]  /*192f0*/  IMAD.MOV.U32 R6, RZ, RZ, R0 ;  /* 0x000000ffff067224 */ /* 0x000fe200078e0000 */
[----:B------:R-:W-:Y:S01]  /*19300*/  MOV R3, R11 ;  /* 0x0000000b00037202 */ /* 0x000fe20000000f00 */
[----:B------:R-:W-:Y:S01]  /*19310*/  IMAD.MOV.U32 R9, RZ, RZ, R7 ;  /* 0x000000ffff097224 */ /* 0x000fe200078e0007 */
[----:B------:R-:W-:Y:S02]  /*19320*/  MOV R0, 0x1f ;  /* 0x0000001f00007802 */ /* 0x000fe40000000f00 */
[----:B------:R-:W-:-:S02]  /*19330*/  MOV R2, 0x19350 ;  /* 0x0001935000027802 */ /* 0x000fc40000000f00 */
[----:B------:R-:W-:Y:S05]  /*19340*/  CALL.REL.NOINC `($__internal_5_$__cuda_sm70_shflsync_idx_p) ;  /* 0x000000d000007944 */ /* 0x000fea0003c00000 */
[----:B------:R-:W-:Y:S01]  /*19350*/  MOV R7, R0 ;  /* 0x0000000000077202 */ /* 0x000fe20000000f00 */
[----:B------:R-:W-:Y:S05]  /*19360*/  BRA `(.L_x_333) ;  /* 0xffffe44000007947 */ /* 0x000fea000383ffff */
.L_x_296:
[----:B------:R-:W-:Y:S01]  /*19370*/  IMAD.MOV.U32 R9, RZ, RZ, R4 ;  /* 0x000000ffff097224 */ /* 0x000fe200078e0004 */
[----:B------:R-:W-:-:S02]  /*19380*/  MOV R0, 0x1f ;  /* 0x0000001f00007802 */ /* 0x000fc40000000f00 */
[----:B------:R-:W-:Y:S02]  /*19390*/  MOV R2, 0x193b0 ;  /* 0x000193b000027802 */ /* 0x000fe40000000f00 */
[----:B-1234-:R-:W-:Y:S05]  /*193a0*/  CALL.REL.NOINC `($__internal_5_$__cuda_sm70_shflsync_idx_p) ;  /* 0x0000007000007944 */ /* 0x01efea0003c00000 */
[----:B------:R-:W-:Y:S01]  /*193b0*/  MOV R12, R0 ;  /* 0x00000000000c7202 */ /* 0x000fe20000000f00 */
[----:B------:R-:W-:Y:S05]  /*193c0*/  BRA `(.L_x_295) ;  /* 0xffffe44000007947 */ /* 0x000fea000383ffff */
        .weak           $__internal_4_$__cuda_sm70_shflsync_bfly_p
        .type           $__internal_4_$__cuda_sm70_shflsync_bfly_p,@function
        .size           $__internal_4_$__cuda_sm70_shflsync_bfly_p,($__internal_5_$__cuda_sm70_shflsync_idx_p - $__internal_4_$__cuda_sm70_shflsync_bfly_p)
$__internal_4_$__cuda_sm70_shflsync_bfly_p:
[----:B------:R-:W-:Y:S04]  /*193d0*/  WARPSYNC R6 ;  /* 0x0000000600007348 */ /* 0x000fe80003800000 */
[----:B------:R1:W2:Y:S02]  /*193e0*/  SHFL.BFLY PT, R5, R2, R5, R7 ;  /* 0x0c00000502057389 */ /* 0x0002a400000e0007 */
[----:B-1----:R-:W-:Y:S02]  /*193f0*/  MOV R2, R3 ;  /* 0x0000000300027202 */ /* 0x002fe40000000f00 */
[----:B------:R-:W-:-:S04]  /*19400*/  MOV R3, 0x0 ;  /* 0x0000000000037802 */ /* 0x000fc80000000f00 */
[----:B--2---:R-:W-:Y:S05]  /*19410*/  RET.REL.NODEC R2 `(_ZN7cutlass13device_kernelIN5flash19enable_sm80_to_sm89INS1_16FlashAttnFwdSm80INS1_25CollectiveMainloopFwdSm80ILi8ELi1ELb0EN4cute5tupleIJNS5_1CILi128EEENS7_ILi64EEENS7_ILi192EEEEEELi192ENS_6half_tEfNS_4arch4Sm80ELb0ELb0ELb1ELb1ELb0ELb1ELb1ELb1EEENS1_21CollectiveEpilogueFwdINS6_IJS8_SA_S9_EEENS6_IJNS7_ILi1EEESI_SI_EEESC_SE_Li256ELb1ELb1ELb1ELb0EEENS1_36VarlenDynamicPersistentTileSchedulerILi128ELi64ELi256ELi256ELb1ELb1ELb0ELb0ELb1ELb1EEEEEEEEEvNT_6ParamsE) ;  /* 0xfffe6be002007950 */ /* 0x004fea0003c3ffff */
        .weak           $__internal_5_$__cuda_sm70_shflsync_idx_p
        .type           $__internal_5_$__cuda_sm70_shflsync_idx_p,@function
        .size           $__internal_5_$__cuda_sm70_shflsync_idx_p,($__internal_6_$__cuda_sm70_shflsync_up_p - $__internal_5_$__cuda_sm70_shflsync_idx_p)
$__internal_5_$__cuda_sm70_shflsync_idx_p:
[----:B------:R-:W-:-:S04]  /*19420*/  MOV R87, 0xffffffff ;  /* 0xffffffff00577802 */ /* 0x000fc80000000f00 */
[----:B------:R-:W-:Y:S04]  /*19430*/  WARPSYNC R87 ;  /* 0x0000005700007348 */ /* 0x000fe80003800000 */
[----:B------:R1:W2:Y:S02]  /*19440*/  SHFL.IDX PT, R0, R9, R3, R0 ;  /* 0x0000000309007389 */ /* 0x0002a400000e0000 */
[----:B-1----:R-:W-:-:S04]  /*19450*/  MOV R3, 0x0 ;  /* 0x0000000000037802 */ /* 0x002fc80000000f00 */
[----:B--2---:R-:W-:Y:S05]  /*19460*/  RET.REL.NODEC R2 `(_ZN7cutlass13device_kernelIN5flash19enable_sm80_to_sm89INS1_16FlashAttnFwdSm80INS1_25CollectiveMainloopFwdSm80ILi8ELi1ELb0EN4cute5tupleIJNS5_1CILi128EEENS7_ILi64EEENS7_ILi192EEEEEELi192ENS_6half_tEfNS_4arch4Sm80ELb0ELb0ELb1ELb1ELb0ELb1ELb1ELb1EEENS1_21CollectiveEpilogueFwdINS6_IJS8_SA_S9_EEENS6_IJNS7_ILi1EEESI_SI_EEESC_SE_Li256ELb1ELb1ELb1ELb0EEENS1_36VarlenDynamicPersistentTileSchedulerILi128ELi64ELi256ELi256ELb1ELb1ELb0ELb0ELb1ELb1EEEEEEEEEvNT_6ParamsE) ;  /* 0xfffe6b9002007950 */ /* 0x004fea0003c3ffff */
        .weak           $__internal_6_$__cuda_sm70_shflsync_up_p
        .type           $__internal_6_$__cuda_sm70_shflsync_up_p,@function
        .size           $__internal_6_$__cuda_sm70_shflsync_up_p,($__internal_7_$__cuda_sm70_votesync_ballot - $__internal_6_$__cuda_sm70_shflsync_up_p)
$__internal_6_$__cuda_sm70_shflsync_up_p:
[----:B------:R-:W-:Y:S02]  /*19470*/  IMAD.MOV.U32 R5, RZ, RZ, RZ ;  /* 0x000000ffff057224 */ /* 0x000fe400078e00ff */
[----:B------:R-:W-:-:S04]  /*19480*/  IMAD.MOV.U32 R9, RZ, RZ, -0x1 ;  /* 0xffffffffff097424 */ /* 0x000fc800078e00ff */
[----:B------:R-:W-:Y:S04]  /*19490*/  WARPSYNC R9 ;  /* 0x0000000900007348 */ /* 0x000fe80003800000 */
[----:B------:R1:W2:Y:S02]  /*194a0*/  SHFL.UP PT, R5, R0, R2, R5 ;  /* 0x0400000200057389 */ /* 0x0002a400000e0005 */
[----:B-1----:R-:W-:Y:S02]  /*194b0*/  MOV R2, R3 ;  /* 0x0000000300027202 */ /* 0x002fe40000000f00 */
[----:B------:R-:W-:-:S04]  /*194c0*/  MOV R3, 0x0 ;  /* 0x0000000000037802 */ /* 0x000fc80000000f00 */
[----:B--2---:R-:W-:Y:S05]  /*194d0*/  RET.REL.NODEC R2 `(_ZN7cutlass13device_kernelIN5flash19enable_sm80_to_sm89INS1_16FlashAttnFwdSm80INS1_25CollectiveMainloopFwdSm80ILi8ELi1ELb0EN4cute5tupleIJNS5_1CILi128EEENS7_ILi64EEENS7_ILi192EEEEEELi192ENS_6half_tEfNS_4arch4Sm80ELb0ELb0ELb1ELb1ELb0ELb1ELb1ELb1EEENS1_21CollectiveEpilogueFwdINS6_IJS8_SA_S9_EEENS6_IJNS7_ILi1EEESI_SI_EEESC_SE_Li256ELb1ELb1ELb1ELb0EEENS1_36VarlenDynamicPersistentTileSchedulerILi128ELi64ELi256ELi256ELb1ELb1ELb0ELb0ELb1ELb1EEEEEEEEEvNT_6ParamsE) ;  /* 0xfffe6b2002007950 */ /* 0x004fea0003c3ffff */
        .weak           $__internal_7_$__cuda_sm70_votesync_ballot
        .type           $__internal_7_$__cuda_sm70_votesync_ballot,@function
        .size           $__internal_7_$__cuda_sm70_votesync_ballot,(.L_x_2458 - $__internal_7_$__cuda_sm70_votesync_ballot)
$__internal_7_$__cuda_sm70_votesync_ballot:
[----:B------:R-:W-:Y:S01]  /*194e0*/  ISETP.NE.U32.AND P0, PT, R0, 0x1, PT ;  /* 0x000000010000780c */ /* 0x000fe20003f05070 */
[----:B------:R-:W-:-:S04]  /*194f0*/  IMAD.MOV.U32 R3, RZ, RZ, -0x1 ;  /* 0xffffffffff037424 */ /* 0x000fc800078e00ff */
[----:B------:R-:W-:Y:S08]  /*19500*/  WARPSYNC R3 ;  /* 0x0000000300007348 */ /* 0x000ff00003800000 */
[----:B------:R-:W-:-:S04]  /*19510*/  VOTE.ANY R0, PT, !P0 ;  /* 0x0000000000007806 */ /* 0x000fc800040e0100 */
[----:B------:R-:W-:Y:S01]  /*19520*/  LOP3.LUT R0, R0, R3, RZ, 0xc0, !PT ;  /* 0x0000000300007212 */ /* 0x000fe200078ec0ff */
[----:B------:R-:W-:-:S04]  /*19530*/  IMAD.MOV.U32 R3, RZ, RZ, 0x0 ;  /* 0x00000000ff037424 */ /* 0x000fc800078e00ff */
[----:B------:R-:W-:Y:S05]  /*19540*/  RET.REL.NODEC R2 `(_ZN7cutlass13device_kernelIN5flash19enable_sm80_to_sm89INS1_16FlashAttnFwdSm80INS1_25CollectiveMainloopFwdSm80ILi8ELi1ELb0EN4cute5tupleIJNS5_1CILi128EEENS7_ILi64EEENS7_ILi192EEEEEELi192ENS_6half_tEfNS_4arch4Sm80ELb0ELb0ELb1ELb1ELb0ELb1ELb1ELb1EEENS1_21CollectiveEpilogueFwdINS6_IJS8_SA_S9_EEENS6_IJNS7_ILi1EEESI_SI_EEESC_SE_Li256ELb1ELb1ELb1ELb0EEENS1_36VarlenDynamicPersistentTileSchedulerILi128ELi64ELi256ELi256ELb1ELb1ELb0ELb0ELb1ELb1EEEEEEEEEvNT_6ParamsE) ;  /* 0xfffe6ab002007950 */ /* 0x000fea0003c3ffff */
.L_x_334:
        /* <DEDUP_REMOVED lines=11> */
.L_x_2458:


//--------------------- .text._ZN7cutlass13device_kernelIN5flash19enable_sm80_to_sm89INS1_16FlashAttnFwdSm80INS1_25CollectiveMainloopFwdSm80ILi8ELi1ELb0EN4cute5tupleIJNS5_1CILi128EEENS7_ILi64EEENS7_ILi192EEEEEELi192ENS_6half_tEfNS_4arch4Sm80ELb0ELb1ELb1ELb0ELb0ELb0ELb1ELb1EEENS1_21CollectiveEpilogueFwdINS6_IJS8_SA_S9_EEENS6_IJNS7_ILi1EEESI_SI_EEESC_SE_Li256ELb0ELb1ELb1ELb0EEENS1_19SingleTileSchedulerILb0ELb1ELb1ELi128EEEEEEEEEvNT_6ParamsE --------------------------
	.section	.text._ZN7cutlass13device_kernelIN5flash19enable_sm80_to_sm89INS1_16FlashAttnFwdSm80INS1_25CollectiveMainloopFwdSm80ILi8ELi1ELb0EN4cute5tupleIJNS5_1CILi128EEENS7_ILi64EEENS7_ILi192EEEEEELi192ENS_6half_tEfNS_4arch4Sm80ELb0ELb1ELb1ELb0ELb0ELb0ELb1ELb1EEENS1_21CollectiveEpilogueFwdINS6_IJS8_SA_S9_EEENS6_IJNS7_ILi1EEESI_SI_EEESC_SE_Li256ELb0ELb1ELb1ELb0EEENS1_19SingleTileSchedulerILb0ELb1ELb1ELi128EEEEEEEEEvNT_6ParamsE,"ax",@progbits
	.sectioninfo	@"SHI_REGISTERS=255"
	.align	128
.text._ZN7cutlass13device_kernelIN5flash19enable_sm80_to_sm89INS1_16FlashAttnFwdSm80INS1_25CollectiveMainloopFwdSm80ILi8ELi1ELb0EN4cute5tupleIJNS5_1CILi128EEENS7_ILi64EEENS7_ILi192EEEEEELi192ENS_6half_tEfNS_4arch4Sm80ELb0ELb1ELb1ELb0ELb0ELb0ELb1ELb1EEENS1_21CollectiveEpilogueFwdINS6_IJS8_SA_S9_EEENS6_IJNS7_ILi1EEESI_SI_EEESC_SE_Li256ELb0ELb1ELb1ELb0EEENS1_19SingleTileSchedulerILb0ELb1ELb1ELi128EEEEEEEEEvNT_6ParamsE:
        .type           _ZN7cutlass13device_kernelIN5flash19enable_sm80_to_sm89INS1_16FlashAttnFwdSm80INS1_25CollectiveMainloopFwdSm80ILi8ELi1ELb0EN4cute5tupleIJNS5_1CILi128EEENS7_ILi64EEENS7_ILi192EEEEEELi192ENS_6half_tEfNS_4arch4Sm80ELb0ELb1ELb1ELb0ELb0ELb0ELb1ELb1EEENS1_21CollectiveEpilogueFwdINS6_IJS8_SA_S9_EEENS6_IJNS7_ILi1EEESI_SI_EEESC_SE_Li256ELb0ELb1ELb1ELb0EEENS1_19SingleTileSchedulerILb0ELb1ELb1ELi128EEEEEEEEEvNT_6ParamsE,@function
        .size           _ZN7cutlass13device_kernelIN5flash19enable_sm80_to_sm89INS1_16FlashAttnFwdSm80INS1_25CollectiveMainloopFwdSm80ILi8ELi1ELb0EN4cute5tupleIJNS5_1CILi128EEENS7_ILi64EEENS7_ILi192EEEEEELi192ENS_6half_tEfNS_4arch4Sm80ELb0ELb1ELb1ELb0ELb0ELb0ELb1ELb1EEENS1_21CollectiveEpilogueFwdINS6_IJS8_SA_S9_EEENS6_IJNS7_ILi1EEESI_SI_EEESC_SE_Li256ELb0ELb1ELb1ELb0EEENS1_19SingleTileSchedulerILb0ELb1ELb1ELi128EEEEEEEEEvNT_6ParamsE,(.L_x_2463 - _ZN7cutlass13device_kernelIN5flash19enable_sm80_to_sm89INS1_16FlashAttnFwdSm80INS1_25CollectiveMainloopFwdSm80ILi8ELi1ELb0EN4cute5tupleIJNS5_1CILi128EEENS7_ILi64EEENS7_ILi192EEEEEELi192ENS_6half_tEfNS_4arch4Sm80ELb0ELb1ELb1ELb0ELb0ELb0ELb1ELb1EEENS1_21CollectiveEpilogueFwdINS6_IJS8_SA_S9_EEENS6_IJNS7_ILi1EEESI_SI_EEESC_SE_Li256ELb0ELb1ELb1ELb0EEENS1_19SingleTileSchedulerILb0ELb1ELb1ELi128EEEEEEEEEvNT_6ParamsE)
        .other          _ZN7cutlass13device_kernelIN5flash19enable_sm80_to_sm89INS1_16FlashAttnFwdSm80INS1_25CollectiveMainloopFwdSm80ILi8ELi1ELb0EN4cute5tupleIJNS5_1CILi128EEENS7_ILi64EEENS7_ILi192EEEEEELi192ENS_6half_tEfNS_4arch4Sm80ELb0ELb1ELb1ELb0ELb0ELb0ELb1ELb1EEENS1_21CollectiveEpilogueFwdINS6_IJS8_SA_S9_EEENS6_IJNS7_ILi1EEESI_SI_EEESC_SE_Li256ELb0ELb1ELb1ELb0EEENS1_19SingleTileSchedulerILb0ELb1ELb1ELi128EEEEEEEEEvNT_6ParamsE,@"STO_CUDA_ENTRY STV_DEFAULT"
_ZN7cutlass13device_kernelIN5flash19enable_sm80_to_sm89INS1_16FlashAttnFwdSm80INS1_25CollectiveMainloopFwdSm80ILi8ELi1ELb0EN4cute5tupleIJNS5_1CILi128EEENS7_ILi64EEENS7_ILi192EEEEEELi192ENS_6half_tEfNS_4arch4Sm80ELb0ELb1ELb1ELb0ELb0ELb0ELb1ELb1EEENS1_21CollectiveEpilogueFwdINS6_IJS8_SA_S9_EEENS6_IJNS7_ILi1EEESI_SI_EEESC_SE_Li256ELb0ELb1ELb1ELb0EEENS1_19SingleTileSchedulerILb0ELb1ELb1ELi128EEEEEEEEEvNT_6ParamsE:
[----:B------:R-:W-:Y:S02]  /*0000*/  MOV R1, c[0x0][0x28] ;  /* 0x00000a0000017a02 */ /* 0x000fe40000000f00 */
[----:B------:R-:W1:Y:S01]  /*0010*/  S2R R84, SR_TID.X ;  /* 0x0000000000547919 */ /* 0x000e620000002100 */
[----:B------:R-:W2:Y:S03]  /*0020*/  S2UR UR6, SR_CTAID.Y ;  /* 0x00000000000679c3 */ /* 0x000ea60000002600 */
        /* <DEDUP_REMOVED lines=14> */
.L_x_335:
[----:B---3--:R-:W-:Y:S02]  /*0110*/  ULDC.64 UR4, c[0x0][0x550] ;  /* 0x0001540000047ab9 */ /* 0x008fe40000000a00 */
[----:B------:R-:W-:Y:S02]  /*0120*/  UISETP.NE.AND UP0, UPT, UR4, 0x1, UPT ;  /* 0x000000010400788c */ /* 0x000fe4000bf05270 */
[----:B------:R-:W-:-:S02]  /*0130*/  UIMAD.WIDE.U32 UR8, UR6, UR5, URZ ;  /* 0x00000005060872a5 */ /* 0x000fc4000f8e003f */
[----:B------:R-:W-:Y:S02]  /*0140*/  ULDC UR4, c[0x0][0x558] ;  /* 0x0001560000047ab9 */ /* 0x000fe40000000800 */
[----:B------:R-:W-:-:S05]  /*0150*/  UMOV UR15, UR6 ;  /* 0x00000006000f7c82 */ /* 0x000fca0008000000 */
[----:B------:R-:W-:-:S03]  /*0160*/  @UP0 USHF.R.U32.HI UR15, URZ, UR4, UR9 ;  /* 0x000000043f0f0299 */ /* 0x000fc60008011609 */
.L_x_336:
[----:B------:R-:W-:Y:S01]  /*0170*/  ISETP.GE.AND P0, PT, R0, RZ, PT ;  /* 0x000000ff0000720c */ /* 0x000fe20003f06270 */
[----:B------:R-:W-:Y:S02]  /*0180*/  UIADD3 UR4, -UR15, URZ, URZ ;  /* 0x0000003f0f047290 */ /* 0x000fe4000fffe13f */
[----:B------:R-:W-:Y:S02]  /*0190*/  ULDC UR9, c[0x0][0x550] ;  /* 0x0001540000097ab9 */ /* 0x000fe40000000800 */
[----:B------:R-:W-:-:S08]  /*01a0*/  UIMAD UR9, UR4, UR9, UR6 ;  /* 0x00000009040972a4 */ /* 0x000fd0000f8e0206 */
[----:B------:R-:W-:Y:S05]  /*01b0*/  @!P0 EXIT ;  /* 0x000000000000894d */ /* 0x000fea0003800000 */
[----:B------:R-:W1:Y:S01]  /*01c0*/  S2UR UR18, SR_CTAID.X ;  /* 0x00000000001279c3 */ /* 0x000e620000002500 */
[----:B------:R-:W-:Y:S02]  /*01d0*/  ULDC UR4, c[0x0][0x2c4] ;  /* 0x0000b10000047ab9 */ /* 0x000fe40000000800 */
[----:B------:R-:W-:Y:S02]  /*01e0*/  UISETP.NE.AND UP2, UPT, UR4, 0x1, UPT ;  /* 0x000000010400788c */ /* 0x000fe4000bf45270 */
[----:B------:R-:W-:Y:S02]  /*01f0*/  UMOV UR8, 0x1 ;  /* 0x0000000100087882 */ /* 0x000fe40000000000 */
[----:B------:R-:W-:Y:S02]  /*0200*/  ULDC.64 UR4, c[0x0][0x328] ;  /* 0x0000ca0000047ab9 */ /* 0x000fe40000000a00 */
[----:B------:R-:W-:Y:S02]  /*0210*/  UISETP.LE.AND UP1, UPT, UR8, UR5, UPT ;  /* 0x000000050800728c */ /* 0x000fe4000bf23270 */
[----:B------:R-:W-:-:S02]  /*0220*/  ULDC.64 UR10, c[0x0][0x2c8] ;  /* 0x0000b200000a7ab9 */ /* 0x000fc40000000a00 */
[----:B------:R-:W-:Y:S02]  /*0230*/  ULDC UR6, c[0x0][0x168] ;  /* 0x00005a0000067ab9 */ /* 0x000fe40000000800 */
[----:B------:R-:W-:Y:S01]  /*0240*/  PLOP3.LUT P0, PT, PT, PT, UP1, 0x40, 0x0 ;  /* 0x000000000000781c */ /* 0x000fe20003f0e818 */
[----:B------:R-:W-:Y:S02]  /*0250*/  UIADD3 UR6, UR8, -UR6, URZ ;  /* 0x8000000608067290 */ /* 0x000fe4000fffe03f */
[----:B------:R-:W-:Y:S02]  /*0260*/  ULDC UR5, c[0x0][0x1d0] ;  /* 0x0000740000057ab9 */ /* 0x000fe40000000800 */
[----:B-1----:R-:W-:-:S04]  /*0270*/  USHF.L.U32 UR7, UR18, 0x7, URZ ;  /* 0x0000000712077899 */ /* 0x002fc8000800063f */
[----:B------:R-:W-:-:S04]  /*0280*/  @UP2 UIADD3 UR12, UR7, 0x7f, URZ ;  /* 0x0000007f070c2890 */ /* 0x000fc8000fffe03f */
[----:B------:R-:W-:Y:S02]  /*0290*/  UIMAD.WIDE.U32 UR12, UR12, UR10, URZ ;  /* 0x0000000a0c0c72a5 */ /* 0x000fe4000f8e003f */
[----:B------:R-:W-:Y:S02]  /*02a0*/  UIADD3 UR10, UR7, 0x7f, URZ ;  /* 0x0000007f070a7890 */ /* 0x000fe4000fffe03f */
[----:B------:R-:W-:-:S04]  /*02b0*/  @UP2 USHF.R.U32.HI UR10, URZ, UR11, UR13 ;  /* 0x0000000b3f0a2299 */ /* 0x000fc8000801160d */
[----:B------:R-:W-:-:S04]  /*02c0*/  UIADD3 UR5, UR10, UR5, UR6 ;  /* 0x000000050a057290 */ /* 0x000fc8000fffe006 */
[----:B------:R-:W-:Y:S01]  /*02d0*/  UIADD3 UR6, UR5, UR4, URZ ;  /* 0x0000000405067290 */ /* 0x000fe2000fffe03f */
[----:B------:R-:W-:Y:S05]  /*02e0*/  @P0 BRA `(.L_x_337) ;  /* 0x0000014000000947 */ /* 0x000fea0003800000 */
[----:B------:R-:W-:Y:S01]  /*02f0*/  ISETP.LT.AND P0, PT, RZ, UR5, PT ;  /* 0x00000005ff007c0c */ /* 0x000fe2000bf01270 */
[----:B------:R-:W-:-:S12]  /*0300*/  UIADD3 UR10, UR5, -0x1, URZ ;  /* 0xffffffff050a7890 */ /* 0x000fd8000fffe03f */
[----:B------:R-:W-:Y:S05]  /*0310*/  @P0 BRA `(.L_x_338) ;  /* 0x0000008000000947 */ /* 0x000fea0003800000 */
[----:B------:R-:W-:Y:S02]  /*0320*/  ULDC UR4, c[0x0][0x32c] ;  /* 0x0000cb0000047ab9 */ /* 0x000fe40000000800 */
[----:B------:R-:W-:Y:S02]  /*0330*/  UISETP.NE.AND UP0, UPT, UR8, UR4, UPT ;  /* 0x000000040800728c */ /* 0x000fe4000bf05270 */
[----:B------:R-:W-:-:S03]  /*0340*/  UIADD3 UR10, -UR5, URZ, URZ ;  /* 0x0000003f050a7290 */ /* 0x000fc6000fffe13f */
[----:B------:R-:W-:Y:S02]  /*0350*/  ULDC.64 UR4, c[0x0][0x330] ;  /* 0x0000cc0000047ab9 */ /* 0x000fe40000000a00 */
[----:B------:R-:W-:-:S04]  /*0360*/  UIMAD.WIDE.U32 UR12, UR10, UR4, URZ ;  /* 0x000000040a0c72a5 */ /* 0x000fc8000f8e003f */
[----:B------:R-:W-:-:S04]  /*0370*/  @UP0 USHF.R.U32.HI UR10, URZ, UR5, UR13 ;  /* 0x000000053f0a0299 */ /* 0x000fc8000801160d */
[----:B------:R-:W-:Y:S01]  /*0380*/  ULOP3.LUT UR10, URZ, UR10, URZ, 0x33, !UPT ;  /* 0x0000000a3f0a7292 */ /* 0x000fe2000f8e333f */
[----:B------:R-:W-:Y:S05]  /*0390*/  BRA `(.L_x_339) ;  /* 0x0000005000007947 */ /* 0x000fea0003800000 */
.L_x_338:
[----:B------:R-:W-:Y:S02]  /*03a0*/  ULDC UR4, c[0x0][0x32c] ;  /* 0x0000cb0000047ab9 */ /* 0x000fe40000000800 */
[----:B------:R-:W-:-:S03]  /*03b0*/  UISETP.NE.AND UP0, UPT, UR8, UR4, UPT ;  /* 0x000000040800728c */ /* 0x000fc6000bf05270 */
[----:B------:R-:W-:Y:S02]  /*03c0*/  ULDC.64 UR4, c[0x0][0x330] ;  /* 0x0000cc0000047ab9 */ /* 0x000fe40000000a00 */
[----:B------:R-:W-:-:S06]  /*03d0*/  UIMAD.WIDE.U32 UR12, UR10, UR4, URZ ;  /* 0x000000040a0c72a5 */ /* 0x000fcc000f8e003f */
[----:B------:R-:W-:Y:S02]  /*03e0*/  @UP0 USHF.R.U32.HI UR10, URZ, UR5, UR13 ;  /* 0x000000053f0a0299 */ /* 0x000fe4000801160d */
.L_x_339:
[----:B------:R-:W-:Y:S02]  /*03f0*/  ULDC UR4, c[0x0][0x32c] ;  /* 0x0000cb0000047ab9 */ /* 0x000fe40000000800 */
[----:B------:R-:W-:-:S04]  /*0400*/  UIMAD UR4, UR10, UR4, UR4 ;  /* 0x000000040a0472a4 */ /* 0x000fc8000f8e0204 */
[----:B------:R-:W-:-:S04]  /*0410*/  UISETP.LT.AND UP0, UPT, UR6, UR4, UPT ;  /* 0x000000040600728c */ /* 0x000fc8000bf01270 */
[----:B------:R-:W-:-:S03]  /*0420*/  USEL UR6, UR6, UR4, UP0 ;  /* 0x0000000406067287 */ /* 0x000fc60008000000 */
.L_x_337:
[----:B------:R-:W-:Y:S01]  /*0430*/  ULDC.64 UR4, c[0x0][0x2c8] ;  /* 0x0000b20000047ab9 */ /* 0x000fe20000000a00 */
[----:B------:R-:W-:Y:S01]  /*0440*/  PLOP3.LUT P0, PT, PT, PT, UP1, 0x40, 0x0 ;  /* 0x000000000000781c */ /* 0x000fe20003f0e818 */
[----:B------:R-:W-:Y:S02]  /*0450*/  UIMAD.WIDE.U32 UR12, UR7, UR4, URZ ;  /* 0x00000004070c72a5 */ /* 0x000fe4000f8e003f */
[----:B------:R-:W-:Y:S02]  /*0460*/  UMOV UR8, 0x3f ;  /* 0x0000003f00087882 */ /* 0x000fe40000000000 */
[----:B------:R-:W-:Y:S02]  /*0470*/  ULDC UR4, c[0x0][0x1d0] ;  /* 0x0000740000047ab9 */ /* 0x000fe40000000800 */
[----:B------:R-:W-:Y:S02]  /*0480*/  UIADD3 UR6, UR6, 0x3f, URZ ;  /* 0x0000003f06067890 */ /* 0x000fe4000fffe03f */
[----:B------:R-:W-:-:S02]  /*0490*/  UIADD3 UR8, UR8, UR4, URZ ;  /* 0x0000000408087290 */ /* 0x000fc4000fffe03f */
[----:B------:R-:W-:Y:S02]  /*04a0*/  UMOV UR10, UR7 ;  /* 0x00000007000a7c82 */ /* 0x000fe40008000000 */
[----:B------:R-:W-:Y:S02]  /*04b0*/  @UP2 USHF.R.U32.HI UR10, URZ, UR5, UR13 ;  /* 0x000000053f0a2299 */ /* 0x000fe4000801160d */
[----:B------:R-:W-:Y:S02]  /*04c0*/  USHF.R.S32.HI UR12, URZ, 0x1f, UR6 ;  /* 0x0000001f3f0c7899 */ /* 0x000fe40008011406 */
[----:B------:R-:W-:Y:S02]  /*04d0*/  USHF.R.S32.HI UR13, URZ, 0x1f, UR8 ;  /* 0x0000001f3f0d7899 */ /* 0x000fe40008011408 */
[----:B------:R-:W-:Y:S02]  /*04e0*/  ULEA.HI UR12, UR12, UR6, URZ, 0x6 ;  /* 0x000000060c0c7291 */ /* 0x000fe4000f8f303f */
[----:B------:R-:W-:-:S02]  /*04f0*/  ULEA.HI UR13, UR13, UR8, URZ, 0x6 ;  /* 0x000000080d0d7291 */ /* 0x000fc4000f8f303f */
[----:B------:R-:W-:Y:S02]  /*0500*/  ULDC UR11, c[0x0][0x168] ;  /* 0x00005a00000b7ab9 */ /* 0x000fe40000000800 */
[----:B------:R-:W-:Y:S02]  /*0510*/  UIADD3 UR6, UR4, -UR11, URZ ;  /* 0x8000000b04067290 */ /* 0x000fe4000fffe03f */
[----:B------:R-:W-:Y:S02]  /*0520*/  USHF.R.S32.HI UR12, URZ, 0x6, UR12 ;  /* 0x000000063f0c7899 */ /* 0x000fe4000801140c */
[----:B------:R-:W-:Y:S02]  /*0530*/  USHF.R.S32.HI UR13, URZ, 0x6, UR13 ;  /* 0x000000063f0d7899 */ /* 0x000fe4000801140d */
[----:B------:R-:W-:Y:S02]  /*0540*/  UIADD3 UR4, UR6, UR10, URZ ;  /* 0x0000000a06047290 */ /* 0x000fe4000fffe03f */
[----:B------:R-:W-:-:S02]  /*0550*/  UISETP.LT.AND UP0, UPT, UR13, UR12, UPT ;  /* 0x0000000c0d00728c */ /* 0x000fc4000bf01270 */
[----:B------:R-:W-:Y:S02]  /*0560*/  ULDC UR5, c[0x0][0x324] ;  /* 0x0000c90000057ab9 */ /* 0x000fe40000000800 */
[----:B------:R-:W-:Y:S02]  /*0570*/  UIADD3 UR8, UR4, -UR5, URZ ;  /* 0x8000000504087290 */ /* 0x000fe4000fffe03f */
[----:B------:R-:W-:Y:S01]  /*0580*/  USEL UR13, UR13, UR12, UP0 ;  /* 0x0000000c0d0d7287 */ /* 0x000fe20008000000 */
[----:B------:R-:W-:Y:S05]  /*0590*/  @P0 BRA `(.L_x_340) ;  /* 0x0000015000000947 */ /* 0x000fea0003800000 */
[----:B------:R-:W-:Y:S02]  /*05a0*/  UMOV UR10, UR4 ;  /* 0x00000004000a7c82 */ /* 0x000fe40008000000 */
[----:B------:R-:W-:-:S06]  /*05b0*/  UISETP.GT.AND UP0, UPT, UR10, -0x1, UPT ;  /* 0xffffffff0a00788c */ /* 0x000fcc000bf04270 */
[----:B------:R-:W-:-:S13]  /*05c0*/  PLOP3.LUT P0, PT, PT, PT, UP0, 0x80, 0x0 ;  /* 0x000000000000781c */ /* 0x000fda0003f0f008 */
[----:B------:R-:W-:Y:S05]  /*05d0*/  @P0 BRA `(.L_x_341) ;  /* 0x0000008000000947 */ /* 0x000fea0003800000 */
[----:B------:R-:W-:Y:S02]  /*05e0*/  ULDC UR4, c[0x0][0x32c] ;  /* 0x0000cb0000047ab9 */ /* 0x000fe40000000800 */
[----:B------:R-:W-:Y:S02]  /*05f0*/  UISETP.NE.AND UP0, UPT, UR4, 0x1, UPT ;  /* 0x000000010400788c */ /* 0x000fe4000bf05270 */
[----:B------:R-:W-:Y:S02]  /*0600*/  ULOP3.LUT UR10, URZ, UR10, URZ, 0x33, !UPT ;  /* 0x0000000a3f0a7292 */ /* 0x000fe4000f8e333f */
[----:B------:R-:W-:Y:S02]  /*0610*/  ULDC.64 UR4, c[0x0][0x330] ;  /* 0x0000cc0000047ab9 */ /* 0x000fe40000000a00 */
[----:B------:R-:W-:-:S05]  /*0620*/  UIMAD.WIDE.U32 UR16, UR10, UR4, URZ ;  /* 0x000000040a1072a5 */ /* 0x000fca000f8e003f */
[----:B------:R-:W-:-:S04]  /*0630*/  @UP0 USHF.R.U32.HI UR10, URZ, UR5, UR17 ;  /* 0x000000053f0a0299 */ /* 0x000fc80008011611 */
[----:B------:R-:W-:Y:S01]  /*0640*/  ULOP3.LUT UR10, URZ, UR10, URZ, 0x33, !UPT ;  /* 0x0000000a3f0a7292 */ /* 0x000fe2000f8e333f */
[----:B------:R-:W-:Y:S05]  /*0650*/  BRA `(.L_x_342) ;  /* 0x0000005000007947 */ /* 0x000fea0003800000 */
.L_x_341:
[----:B------:R-:W-:Y:S02]  /*0660*/  ULDC UR4, c[0x0][0x32c] ;  /* 0x0000cb0000047ab9 */ /* 0x000fe40000000800 */
[----:B------:R-:W-:-:S03]  /*0670*/  UISETP.NE.AND UP0, UPT, UR4, 0x1, UPT ;  /* 0x000000010400788c */ /* 0x000fc6000bf05270 */
[----:B------:R-:W-:Y:S02]  /*0680*/  ULDC.64 UR4, c[0x0][0x330] ;  /* 0x0000cc0000047ab9 */ /* 0x000fe40000000a00 */
[----:B------:R-:W-:-:S06]  /*0690*/  UIMAD.WIDE.U32 UR16, UR10, UR4, URZ ;  /* 0x000000040a1072a5 */ /* 0x000fcc000f8e003f */
[----:B------:R-:W-:Y:S02]  /*06a0*/  @UP0 USHF.R.U32.HI UR10, URZ, UR5, UR17 ;  /* 0x000000053f0a0299 */ /* 0x000fe40008011611 */
.L_x_342:
[----:B------:R-:W-:Y:S02]  /*06b0*/  ULDC UR4, c[0x0][0x32c] ;  /* 0x0000cb0000047ab9 */ /* 0x000fe40000000800 */
[----:B------:R-:W-:-:S04]  /*06c0*/  UIMAD UR4, UR10, UR4, URZ ;  /* 0x000000040a0472a4 */ /* 0x000fc8000f8e023f */
[----:B------:R-:W-:-:S04]  /*06d0*/  UISETP.LT.AND UP0, UPT, UR8, UR4, UPT ;  /* 0x000000040800728c */ /* 0x000fc8000bf01270 */
[----:B------:R-:W-:-:S04]  /*06e0*/  USEL UR8, UR8, UR4, !UP0 ;  /* 0x0000000408087287 */ /* 0x000fc8000c000000 */
.L_x_340:
[----:B------:R-:W-:Y:S02]  /*06f0*/  USHF.R.S32.HI UR4, URZ, 0x1f, UR8 ;  /* 0x0000001f3f047899 */ /* 0x000fe40008011408 */
[----:B------:R-:W-:Y:S02]  /*0700*/  ULDC UR5, c[0x0][0x338] ;  /* 0x0000ce0000057ab9 */ /* 0x000fe40000000800 */
[----:B------:R-:W-:Y:S02]  /*0710*/  ULEA.HI UR8, UR4, UR8, URZ, 0x6 ;  /* 0x0000000804087291 */ /* 0x000fe4000f8f303f */
[----:B------:R-:W-:Y:S02]  /*0720*/  USHF.R.U32.HI UR4, URZ, 0x10, UR9 ;  /* 0x000000103f047899 */ /* 0x000fe40008011609 */
[----:B------:R-:W-:Y:S02]  /*0730*/  USHF.R.S32.HI UR8, URZ, 0x6, UR8 ;  /* 0x000000063f087899 */ /* 0x000fe40008011408 */
[----:B------:R-:W-:-:S02]  /*0740*/  UISETP.NE.AND UP3, UPT, UR4, URZ, UPT ;  /* 0x0000003f0400728c */ /* 0x000fc4000bf65270 */
[----:B------:R-:W-:Y:S02]  /*0750*/  UISETP.LT.AND UP0, UPT, URZ, UR8, UPT ;  /* 0x000000083f00728c */ /* 0x000fe4000bf01270 */
[----:B------:R-:W-:Y:S02]  /*0760*/  USEL UR5, UR4, UR5, UP3 ;  /* 0x0000000504057287 */ /* 0x000fe40009800000 */
[----:B------:R-:W-:Y:S02]  /*0770*/  USEL UR8, URZ, UR8, !UP0 ;  /* 0x000000083f087287 */ /* 0x000fe4000c000000 */
[----:B------:R-:W-:Y:S02]  /*0780*/  UMOV UR4, URZ ;  /* 0x0000003f00047c82 */ /* 0x000fe40008000000 */
[----:B------:R-:W-:-:S06]  /*0790*/  UISETP.GT.AND UP0, UPT, UR13, UR8, UPT ;  /* 0x000000080d00728c */ /* 0x000fcc000bf04270 */
[----:B------:R-:W-:-:S13]  /*07a0*/  PLOP3.LUT P0, PT, PT, PT, UP0, 0x80, 0x0 ;  /* 0x000000000000781c */ /* 0x000fda0003f0f008 */
[----:B------:R-:W-:Y:S05]  /*07b0*/  @!P0 BRA `(.L_x_343) ;  /* 0x0000021000008947 */ /* 0x000fea0003800000 */
[----:B------:R-:W-:Y:S01]  /*07c0*/  IMAD.U32 R2, RZ, RZ, UR5 ;  /* 0x00000005ff027e24 */ /* 0x000fe2000f8e00ff */
[----:B------:R-:W-:Y:S02]  /*07d0*/  UIADD3 UR14, UR5, -0x1, UR13 ;  /* 0xffffffff050e7890 */ /* 0x000fe4000fffe00d */
[----:B------:R-:W-:Y:S02]  /*07e0*/  UMOV UR16, URZ ;  /* 0x0000003f00107c82 */ /* 0x000fe40008000000 */
[-C--:B------:R-:W-:Y:S01]  /*07f0*/  IABS R3, R2.reuse ;  /* 0x0000000200037213 */ /* 0x080fe20000000000 */
[----:B------:R-:W-:Y:S01]  /*0800*/  UIADD3 UR14, -UR8, UR14, URZ ;  /* 0x0000000e080e7290 */ /* 0x000fe2000fffe13f */
[----:B------:R-:W-:Y:S02]  /*0810*/  IABS R2, R2 ;  /* 0x0000000200027213 */ /* 0x000fe40000000000 */
[----:B------:R1:W2:Y:S03]  /*0820*/  R2UR UR12, R3 ;  /* 0x00000000030c73c2 */ /* 0x0002a600000e0000 */
[----:B------:R-:W-:Y:S01]  /*0830*/  IMAD.U32 R5, RZ, RZ, UR14 ;  /* 0x0000000eff057e24 */ /* 0x000fe2000f8e00ff */
[----:B------:R-:W-:Y:S01]  /*0840*/  ULOP3.LUT UR14, UR14, UR5, URZ, 0x3c, !UPT ;  /* 0x000000050e0e7292 */ /* 0x000fe2000f8e3c3f */
[----:B------:R-:W-:-:S04]  /*0850*/  IMAD.MOV R2, RZ, RZ, -R2 ;  /* 0x000000ffff027224 */ /* 0x000fc800078e0a02 */
[----:B------:R-:W3:Y:S01]  /*0860*/  R2UR UR10, R2 ;  /* 0x00000000020a73c2 */ /* 0x000ee200000e0000 */
[----:B-1----:R-:W-:Y:S01]  /*0870*/  IABS R3, R5 ;  /* 0x0000000500037213 */ /* 0x002fe20000000000 */
[----:B--2---:R-:W1:Y:S06]  /*0880*/  I2F.RP R6, UR12 ;  /* 0x0000000c00067d06 */ /* 0x004e6c0008209400 */
[----:B------:R-:W2:Y:S02]  /*0890*/  R2UR UR11, R3 ;  /* 0x00000000030b73c2 */ /* 0x000ea400000e0000 */
[----:B-1----:R-:W1:Y:S02]  /*08a0*/  MUFU.RCP R4, R6 ;  /* 0x0000000600047308 */ /* 0x002e640000001000 */
[----:B-1----:R-:W-:-:S06]  /*08b0*/  IADD3 R4, R4, 0xffffffe, RZ ;  /* 0x0ffffffe04047810 */ /* 0x002fcc0007ffe0ff */
[----:B------:R-:W1:Y:S02]  /*08c0*/  F2I.FTZ.U32.TRUNC.NTZ R4, R4 ;  /* 0x0000000400047305 */ /* 0x000e64000021f000 */
[----:B-1----:R-:W1:Y:S02]  /*08d0*/  R2UR UR17, R4 ;  /* 0x00000000041173c2 */ /* 0x002e6400000e0000 */
[----:B-1----:R-:W-:-:S04]  /*08e0*/  UIADD3 UR4, URZ, -UR17, URZ ;  /* 0x800000113f047290 */ /* 0x002fc8000fffe03f */
[----:B------:R-:W-:-:S04]  /*08f0*/  UIMAD UR4, UR4, UR12, URZ ;  /* 0x0000000c040472a4 */ /* 0x000fc8000f8e023f */
[----:B------:R-:W-:-:S04]  /*0900*/  UIMAD.WIDE.U32 UR16, UR17, UR4, UR16 ;  /* 0x00000004111072a5 */ /* 0x000fc8000f8e0010 */
[----:B--2---:R-:W-:-:S04]  /*0910*/  UIMAD.WIDE.U32 UR16, UR17, UR11, URZ ;  /* 0x0000000b111072a5 */ /* 0x004fc8000f8e003f */
[----:B---3--:R-:W-:-:S04]  /*0920*/  UIMAD UR10, UR17, UR10, UR11 ;  /* 0x0000000a110a72a4 */ /* 0x008fc8000f8e020b */
[----:B------:R-:W-:-:S11]  /*0930*/  UISETP.GT.U32.AND UP0, UPT, UR12, UR10, UPT ;  /* 0x0000000a0c00728c */ /* 0x000fd6000bf04070 */
[----:B------:R-:W-:Y:S02]  /*0940*/  @!UP0 UIADD3 UR10, UR10, -UR12, URZ ;  /* 0x8000000c0a0a8290 */ /* 0x000fe4000fffe03f */
[----:B------:R-:W-:Y:S02]  /*0950*/  @!UP0 UIADD3 UR17, UR17, 0x1, URZ ;  /* 0x0000000111118890 */ /* 0x000fe4000fffe03f */
[----:B------:R-:W-:Y:S02]  /*0960*/  UISETP.GE.U32.AND UP3, UPT, UR10, UR12, UPT ;  /* 0x0000000c0a00728c */ /* 0x000fe4000bf66070 */
[----:B------:R-:W-:-:S09]  /*0970*/  UISETP.GE.AND UP0, UPT, UR14, URZ, UPT ;  /* 0x0000003f0e00728c */ /* 0x000fd2000bf06270 */
[----:B------:R-:W-:Y:S02]  /*0980*/  @UP3 UIADD3 UR17, UR17, 0x1, URZ ;  /* 0x0000000111113890 */ /* 0x000fe4000fffe03f */
[----:B------:R-:W-:-:S05]  /*0990*/  UISETP.NE.AND UP3, UPT, UR5, URZ, UPT ;  /* 0x0000003f0500728c */ /* 0x000fca000bf65270 */
[----:B------:R-:W-:Y:S02]  /*09a0*/  UMOV UR4, UR17 ;  /* 0x0000001100047c82 */ /* 0x000fe40008000000 */
[----:B------:R-:W-:-:S04]  /*09b0*/  @!UP0 UIADD3 UR4, -UR4, URZ, URZ ;  /* 0x0000003f04048290 */ /* 0x000fc8000fffe13f */
[----:B------:R-:W-:Y:S02]  /*09c0*/  @!UP3 ULOP3.LUT UR4, URZ, UR5, URZ, 0x33, !UPT ;  /* 0x000000053f04b292 */ /* 0x000fe4000f8e333f */
.L_x_343:
[----:B------:R-:W-:Y:S01]  /*09d0*/  ULOP3.LUT UR9, UR9, 0xffff, URZ, 0xc0, !UPT ;  /* 0x0000ffff09097892 */ /* 0x000fe2000f8ec03f */
[----:B------:R-:W-:Y:S01]  /*09e0*/  PLOP3.LUT P2, PT, PT, PT, PT, 0x80, 0x0 ;  /* 0x000000000000781c */ /* 0x000fe20003f4f070 */
[----:B------:R-:W-:Y:S01]  /*09f0*/  ULDC.64 UR16, c[0x0][0x118] ;  /* 0x0000460000107ab9 */ /* 0x000fe20000000a00 */
[----:B------:R-:W-:Y:S01]  /*0a00*/  IMAD.MOV.U32 R7, RZ, RZ, RZ ;  /* 0x000000ffff077224 */ /* 0x000fe200078e00ff */
[----:B------:R-:W-:Y:S01]  /*0a10*/  UIMAD UR8, UR9, UR4, UR8 ;  /* 0x00000004090872a4 */ /* 0x000fe2000f8e0208 */
[----:B------:R-:W-:Y:S01]  /*0a20*/  IMAD.MOV.U32 R5, RZ, RZ, RZ ;  /* 0x000000ffff057224 */ /* 0x000fe200078e00ff */
        /* <DEDUP_REMOVED lines=55> */
[----:B------:R-:W-:-:S02]  /*0da0*/  USHF.R.S32.HI UR9, URZ, 0x1f, UR15 ;  /* 0x0000001f3f097899 */ /* 0x000fc4000801140f */
[----:B------:R-:W-:Y:S01]  /*0db0*/  ULDC.64 UR4, c[0x0][0x1b8] ;  /* 0x00006e0000047ab9 */ /* 0x000fe20000000a00 */
[----:B------:R-:W-:-:S13]  /*0dc0*/  ISETP.NE.AND.EX P2, PT, RZ, c[0x0][0x344], PT, P2 ;  /* 0x0000d100ff007a0c */ /* 0x000fda0003f45320 */
[----:B------:R-:W-:-:S04]  /*0dd0*/  @P2 IMAD.MOV.U32 R3, RZ, RZ, 0x4 ;  /* 0x00000004ff032424 */ /* 0x000fc800078e00ff */
[----:B------:R-:W-:-:S06]  /*0de0*/  @P2 IMAD.WIDE R18, R0, R3, c[0x0][0x340] ;  /* 0x0000d00000122625 */ /* 0x000fcc00078e0203 */
[----:B------:R-:W2:Y:S01]  /*0df0*/  @P2 LDG.E R18, [R18.64] ;  /* 0x0000001012122981 */ /* 0x000ea2000c1e1900 */
[----:B------:R-:W-:Y:S01]  /*0e00*/  SHF.R.S32.HI R87, RZ, 0x1f, R84 ;  /* 0x0000001fff577819 */ /* 0x000fe20000011454 */
[----:B------:R-:W-:Y:S01]  /*0e10*/  UIMAD UR10, UR9, UR4, URZ ;  /* 0x00000004090a72a4 */ /* 0x000fe2000f8e023f */
[----:B------:R-:W-:Y:S01]  /*0e20*/  PLOP3.LUT P1, PT, PT, PT, UP2, 0x80, 0x0 ;  /* 0x000000000000781c */ /* 0x000fe20003f2f028 */
[----:B------:R-:W-:Y:S01]  /*0e30*/  UIMAD.WIDE.U32 UR20, UR15, UR4, URZ ;  /* 0x000000040f1472a5 */ /* 0x000fe2000f8e003f */
[CC--:B------:R-:W-:Y:S01]  /*0e40*/  LEA.HI R3, R87.reuse, R84.reuse, RZ, 0x3 ;  /* 0x0000005457037211 */ /* 0x0c0fe200078f18ff */
[----:B------:R-:W-:Y:S01]  /*0e50*/  UIMAD UR5, UR15, UR5, UR10 ;  /* 0x000000050f0572a4 */ /* 0x000fe2000f8e020a */
[----:B------:R-:W-:Y:S01]  /*0e60*/  LEA.HI R205, R87, R84, RZ, 0x4 ;  /* 0x0000005457cd7211 */ /* 0x000fe200078f20ff */
[----:B------:R-:W-:Y:S01]  /*0e70*/  IMAD.U32 R210, RZ, RZ, UR15 ;  /* 0x0000000fffd27e24 */ /* 0x000fe2000f8e00ff */
[----:B------:R-:W-:Y:S01]  /*0e80*/  SHF.R.S32.HI R13, RZ, 0x3, R3 ;  /* 0x00000003ff0d7819 */ /* 0x000fe20000011403 */
[----:B------:R-:W-:Y:S01]  /*0e90*/  UIADD3 UR5, UR21, UR5, URZ ;  /* 0x0000000515057290 */ /* 0x000fe2000fffe03f */
[----:B------:R-:W-:Y:S01]  /*0ea0*/  LOP3.LUT R3, R3, 0xfffffff8, RZ, 0xc0, !PT ;  /* 0xfffffff803037812 */ /* 0x000fe200078ec0ff */
[----:B------:R-:W-:Y:S01]  /*0eb0*/  IMAD.U32 R17, RZ, RZ, UR21 ;  /* 0x00000015ff117e24 */ /* 0x000fe2000f8e00ff */
[----:B------:R-:W-:Y:S01]  /*0ec0*/  SHF.R.S32.HI R2, RZ, 0x4, R205 ;  /* 0x00000004ff027819 */ /* 0x000fe200000114cd */
[----:B------:R-:W-:Y:S01]  /*0ed0*/  IMAD.SHL.U32 R207, R13, 0x40, RZ ;  /* 0x000000400dcf7824 */ /* 0x000fe200078e00ff */
[----:B------:R-:W-:Y:S01]  /*0ee0*/  PLOP3.LUT P0, PT, PT, PT, UP2, 0x80, 0x0 ;  /* 0x000000000000781c */ /* 0x000fe20003f0f028 */
[----:B------:R-:W-:Y:S01]  /*0ef0*/  IMAD.IADD R24, R84, 0x1, -R3 ;  /* 0x0000000154187824 */ /* 0x000fe200078e0a03 */
[----:B------:R-:W-:Y:S01]  /*0f00*/  LOP3.LUT R9, R205, 0xfffffff0, RZ, 0xc0, !PT ;  /* 0xfffffff0cd097812 */ /* 0x000fe200078ec0ff */
[----:B------:R-:W-:Y:S01]  /*0f10*/  IMAD.U32 R16, RZ, RZ, UR20 ;  /* 0x00000014ff107e24 */ /* 0x000fe2000f8e00ff */
[----:B------:R-:W-:Y:S01]  /*0f20*/  LOP3.LUT R207, R207, 0x1c0, RZ, 0xc0, !PT ;  /* 0x000001c0cfcf7812 */ /* 0x000fe200078ec0ff */
[C---:B------:R-:W-:Y:S01]  /*0f30*/  IMAD R6, R24.reuse, 0x20, R13 ;  /* 0x0000002018067824 */ /* 0x040fe200078e020d */
[----:B------:R-:W-:Y:S01]  /*0f40*/  LEA.HI R205, R205, R2, RZ, 0x1 ;  /* 0x00000002cdcd7211 */ /* 0x000fe200078f08ff */
[----:B------:R-:W-:Y:S01]  /*0f50*/  IMAD.SHL.U32 R14, R24, 0x8, RZ ;  /* 0x00000008180e7824 */ /* 0x000fe200078e00ff */
[----:B------:R-:W-:Y:S01]  /*0f60*/  SHF.R.S32.HI R3, RZ, 0x1f, R0 ;  /* 0x0000001fff037819 */ /* 0x000fe20000011400 */
[----:B------:R-:W-:Y:S01]  /*0f70*/  IMAD.IADD R9, R84, 0x1, -R9 ;  /* 0x0000000154097824 */ /* 0x000fe200078e0a09 */
[----:B------:R-:W-:Y:S01]  /*0f80*/  IADD3 R6, R6, UR7, RZ ;  /* 0x0000000706067c10 */ /* 0x000fe2000fffe0ff */
[----:B------:R-:W-:Y:S01]  /*0f90*/  IMAD.U32 R17, RZ, RZ, UR5 ;  /* 0x00000005ff117e24 */ /* 0x000fe2000f8e00ff */
[----:B------:R-:W-:Y:S01]  /*0fa0*/  LOP3.LUT R4, R207, 0x38, R14, 0xf8, !PT ;  /* 0x00000038cf047812 */ /* 0x000fe200078ef80e */
[----:B------:R-:W-:Y:S01]  /*0fb0*/  ULDC.64 UR4, c[0x0][0x1e8] ;  /* 0x00007a0000047ab9 */ /* 0x000fe20000000a00 */
[----:B------:R-:W-:Y:S01]  /*0fc0*/  LOP3.LUT R205, R205, 0xfffffffe, RZ, 0xc0, !PT ;  /* 0xfffffffecdcd7812 */ /* 0x000fe200078ec0ff */
[----:B------:R-:W-:Y:S01]  /*0fd0*/  @P1 IMAD.HI.U32 R5, R6, c[0x0][0x2c8], RZ ;  /* 0x0000b20006051a27 */ /* 0x000fe200078e00ff */
[----:B------:R-:W-:Y:S01]  /*0fe0*/  SHF.R.U32.HI R207, RZ, 0x3, R207 ;  /* 0x00000003ffcf7819 */ /* 0x000fe200000116cf */
[----:B------:R-:W-:Y:S01]  /*0ff0*/  UIMAD UR4, UR9, UR4, URZ ;  /* 0x00000004090472a4 */ /* 0x000fe2000f8e023f */
[----:B------:R-:W-:Y:S01]  /*1000*/  SHF.R.S32.HI R8, RZ, 0x1f, R13 ;  /* 0x0000001fff087819 */ /* 0x000fe2000001140d */
[----:B------:R-:W-:Y:S01]  /*1010*/  IMAD.IADD R205, R2, 0x1, -R205 ;  /* 0x0000000102cd7824 */ /* 0x000fe200078e0acd */
[----:B------:R-:W-:Y:S01]  /*1020*/  LOP3.LUT R207, R4, R207, RZ, 0x3c, !PT ;  /* 0x000000cf04cf7212 */ /* 0x000fe200078e3cff */
[----:B------:R-:W-:Y:S01]  /*1030*/  IMAD.MOV.U32 R4, RZ, RZ, R6 ;  /* 0x000000ffff047224 */ /* 0x000fe200078e0006 */
[----:B------:R-:W-:Y:S01]  /*1040*/  SHF.R.S32.HI R2, RZ, 0x1f, R9 ;  /* 0x0000001fff027819 */ /* 0x000fe20000011409 */
[----:B------:R-:W-:Y:S01]  /*1050*/  IMAD.WIDE.U32 R16, R0, c[0x0][0x1c0], R16 ;  /* 0x0000700000107a25 */ /* 0x000fe200078e0010 */
[----:B------:R-:W-:Y:S01]  /*1060*/  @P0 SHF.R.U32.HI R4, RZ, c[0x0][0x2cc], R5 ;  /* 0x0000b300ff040a19 */ /* 0x000fe20000011605 */
[----:B------:R-:W-:Y:S01]  /*1070*/  UIMAD UR10, UR15, UR5, UR4 ;  /* 0x000000050f0a72a4 */ /* 0x000fe2000f8e0204 */
[----:B------:R-:W-:Y:S01]  /*1080*/  LEA.HI R7, R2, R9, RZ, 0x3 ;  /* 0x0000000902077211 */ /* 0x000fe200078f18ff */
[----:B------:R-:W-:Y:S01]  /*1090*/  IMAD R5, R3, c[0x0][0x1c0], RZ ;  /* 0x0000700003057a24 */ /* 0x000fe200078e02ff */
[----:B------:R-:W-:Y:S01]  /*10a0*/  IADD3 R10, R14, 0x80, RZ ;  /* 0x000000800e0a7810 */ /* 0x000fe20007ffe0ff */
[----:B------:R-:W-:Y:S01]  /*10b0*/  IMAD R20, R8, c[0x0][0x1e0], RZ ;  /* 0x0000780008147a24 */ /* 0x000fe200078e02ff */
[----:B------:R-:W-:Y:S01]  /*10c0*/  LOP3.LUT R2, R7, 0xfffffff8, RZ, 0xc0, !PT ;  /* 0xfffffff807027812 */ /* 0x000fe200078ec0ff */
[----:B------:R-:W-:Y:S01]  /*10d0*/  IMAD R22, R0, c[0x0][0x1c4], R5 ;  /* 0x0000710000167a24 */ /* 0x000fe200078e0205 */
[----:B------:R-:W-:Y:S01]  /*10e0*/  SHF.R.S32.HI R5, RZ, 0x1f, R4 ;  /* 0x0000001fff057819 */ /* 0x000fe20000011404 */
[----:B------:R-:W-:Y:S01]  /*10f0*/  IMAD R8, R8, c[0x0][0x208], RZ ;  /* 0x0000820008087a24 */ /* 0x000fe200078e02ff */
[----:B------:R-:W-:Y:S01]  /*1100*/  IADD3 R2, R9, -R2, RZ ;  /* 0x8000000209027210 */ /* 0x000fe20007ffe0ff */
[----:B------:R-:W-:Y:S01]  /*1110*/  IMAD.IADD R23, R17, 0x1, R22 ;  /* 0x0000000111177824 */ /* 0x000fe200078e0216 */
[----:B------:R-:W-:Y:S01]  /*1120*/  SHF.R.S32.HI R15, RZ, 0x1f, R14 ;  /* 0x0000001fff0f7819 */ /* 0x000fe2000001140e */
[----:B------:R-:W-:Y:S01]  /*1130*/  IMAD.MOV R17, RZ, RZ, -R4 ;  /* 0x000000ffff117224 */ /* 0x000fe200078e0a04 */
[----:B------:R-:W-:Y:S01]  /*1140*/  ISETP.GE.AND P1, PT, R10, c[0x0][0x1d4], PT ;  /* 0x000075000a007a0c */ /* 0x000fe20003f26270 */
[----:B------:R-:W-:Y:S01]  /*1150*/  IMAD.MOV.U32 R22, RZ, RZ, R16 ;  /* 0x000000ffff167224 */ /* 0x000fe200078e0010 */
[----:B------:R-:W-:Y:S01]  /*1160*/  ULDC.64 UR4, c[0x0][0x210] ;  /* 0x0000840000047ab9 */ /* 0x000fe20000000a00 */
[----:B------:R-:W-:Y:S01]  /*1170*/  IMAD R5, R5, c[0x0][0x1b0], RZ ;  /* 0x00006c0005057a24 */ /* 0x000fe200078e02ff */
[----:B------:R-:W-:Y:S01]  /*1180*/  MOV R208, UR15 ;  /* 0x0000000f00d07c02 */ /* 0x000fe20008000f00 */
[----:B------:R-:W-:Y:S01]  /*1190*/  IMAD R9, R13, c[0x0][0x20c], R8 ;  /* 0x000083000d097a24 */ /* 0x000fe200078e0208 */
[----:B------:R-:W-:Y:S01]  /*11a0*/  UIMAD UR4, UR9, UR4, URZ ;  /* 0x00000004090472a4 */ /* 0x000fe2000f8e023f */
[----:B------:R-:W-:Y:S01]  /*11b0*/  IMAD R8, R17, c[0x0][0x2c4], R6 ;  /* 0x0000b10011087a24 */ /* 0x000fe200078e0206 */
[----:B------:R-:W-:Y:S01]  /*11c0*/  LOP3.LUT P4, RZ, R2, 0x4, RZ, 0xc0, !PT ;  /* 0x0000000402ff7812 */ /* 0x000fe2000788c0ff */
[----:B------:R-:W-:Y:S01]  /*11d0*/  IMAD.WIDE.U32 R16, R4, c[0x0][0x1b0], R22 ;  /* 0x00006c0004107a25 */ /* 0x000fe200078e0016 */
[----:B------:R-:W-:Y:S01]  /*11e0*/  UIMAD UR4, UR15, UR5, UR4 ;  /* 0x000000050f0472a4 */ /* 0x000fe2000f8e0204 */
[----:B------:R-:W-:Y:S01]  /*11f0*/  LOP3.LUT P5, RZ, R2, 0x2, RZ, 0xc0, !PT ;  /* 0x0000000202ff7812 */ /* 0x000fe200078ac0ff */
[----:B------:R-:W-:Y:S01]  /*1200*/  BSSY B0, `(.L_x_345) ;  /* 0x000004f000007945 */ /* 0x000fe20003800000 */
[----:B------:R-:W-:Y:S01]  /*1210*/  IMAD R5, R4, c[0x0][0x1b4], R5 ;  /* 0x00006d0004057a24 */ /* 0x000fe200078e0205 */
[----:B------:R-:W-:Y:S01]  /*1220*/  ULDC UR5, c[0x0][0x2c4] ;  /* 0x0000b10000057ab9 */ /* 0x000fe20000000800 */
[----:B------:R-:W-:Y:S01]  /*1230*/  IMAD.WIDE.U32 R10, R13, c[0x0][0x208], R14 ;  /* 0x000082000d0a7a25 */ /* 0x000fe200078e000e */
[----:B------:R-:W-:-:S03]  /*1240*/  ISETP.GE.AND P3, PT, R14, c[0x0][0x1d4], PT ;  /* 0x000075000e007a0c */ /* 0x000fc60003f66270 */
[----:B------:R-:W-:Y:S01]  /*1250*/  IMAD.IADD R17, R17, 0x1, R5 ;  /* 0x0000000111117824 */ /* 0x000fe200078e0205 */
[----:B------:R-:W-:Y:S01]  /*1260*/  SHF.R.S32.HI R5, RZ, 0x1f, R8 ;  /* 0x0000001fff057819 */ /* 0x000fe20000011408 */
[----:B------:R-:W-:Y:S02]  /*1270*/  IMAD.IADD R11, R11, 0x1, R9 ;  /* 0x000000010b0b7824 */ /* 0x000fe400078e0209 */
[----:B------:R-:W-:Y:S02]  /*1280*/  IMAD.SHL.U32 R4, R2, 0x40, RZ ;  /* 0x0000004002047824 */ /* 0x000fe400078e00ff */
[----:B------:R-:W-:Y:S02]  /*1290*/  IMAD R5, R5, c[0x0][0x1a8], RZ ;  /* 0x00006a0005057a24 */ /* 0x000fe400078e02ff */
[----:B------:R-:W-:Y:S01]  /*12a0*/  IMAD.WIDE.U32 R208, R208, c[0x0][0x210], R10 ;  /* 0x00008400d0d07a25 */ /* 0x000fe200078e000a */
[----:B------:R-:W-:Y:S02]  /*12b0*/  LOP3.LUT R4, R4, 0x1c0, RZ, 0xc0, !PT ;  /* 0x000001c004047812 */ /* 0x000fe400078ec0ff */
[----:B------:R-:W-:Y:S01]  /*12c0*/  IADD3 R10, R13, UR7, RZ ;  /* 0x000000070d0a7c10 */ /* 0x000fe2000fffe0ff */
[C---:B------:R-:W-:Y:S01]  /*12d0*/  IMAD R5, R8.reuse, c[0x0][0x1ac], R5 ;  /* 0x00006b0008057a24 */ /* 0x040fe200078e0205 */
[----:B------:R-:W-:Y:S01]  /*12e0*/  IADD3 R209, R209, UR4, RZ ;  /* 0x00000004d1d17c10 */ /* 0x000fe2000fffe0ff */
[----:B------:R-:W-:Y:S01]  /*12f0*/  IMAD.WIDE.U32 R8, R8, c[0x0][0x1a8], R16 ;  /* 0x00006a0008087a25 */ /* 0x000fe200078e0010 */
[----:B------:R-:W-:-:S02]  /*1300*/  ULDC UR4, c[0x0][0x168] ;  /* 0x00005a0000047ab9 */ /* 0x000fc40000000800 */
[----:B------:R-:W-:Y:S01]  /*1310*/  UIMAD UR4, UR5, UR4, URZ ;  /* 0x00000004050472a4 */ /* 0x000fe2000f8e023f */
[C---:B------:R-:W-:Y:S01]  /*1320*/  IMAD R20, R13.reuse, c[0x0][0x1e4], R20 ;  /* 0x000079000d147a24 */ /* 0x040fe200078e0214 */
[----:B------:R-:W-:Y:S01]  /*1330*/  LEA R6, P0, R8, c[0x0][0x160], 0x1 ;  /* 0x0000580008067a11 */ /* 0x000fe200078008ff */
[----:B------:R-:W-:-:S04]  /*1340*/  IMAD.WIDE.U32 R26, R13, c[0x0][0x1e0], R14 ;  /* 0x000078000d1a7a25 */ /* 0x000fc800078e000e */
[----:B------:R-:W-:Y:S01]  /*1350*/  IMAD.SHL.U32 R11, R205, 0x8, RZ ;  /* 0x00000008cd0b7824 */ /* 0x000fe200078e00ff */
[----:B------:R1:W3:Y:S01]  /*1360*/  SHFL.IDX PT, R16, R6, RZ, 0x181f ;  /* 0x00181fff06107589 */ /* 0x0002e200000e0000 */
[----:B------:R-:W-:Y:S02]  /*1370*/  IMAD.IADD R5, R9, 0x1, R5 ;  /* 0x0000000109057824 */ /* 0x000fe400078e0205 */
[----:B------:R-:W-:Y:S01]  /*1380*/  IMAD.IADD R21, R27, 0x1, R20 ;  /* 0x000000011b157824 */ /* 0x000fe200078e0214 */
[----:B------:R-:W-:Y:S01]  /*1390*/  LOP3.LUT R11, R4, 0x8, R11, 0xf8, !PT ;  /* 0x00000008040b7812 */ /* 0x000fe200078ef80b */
[----:B------:R-:W-:Y:S01]  /*13a0*/  IMAD.MOV.U32 R20, RZ, RZ, R26 ;  /* 0x000000ffff147224 */ /* 0x000fe200078e001a */
[----:B------:R-:W-:Y:S01]  /*13b0*/  SHF.R.U32.HI R4, RZ, 0x3, R4 ;  /* 0x00000003ff047819 */ /* 0x000fe20000011604 */
[----:B------:R-:W-:Y:S01]  /*13c0*/  IMAD.MOV.U32 R2, RZ, RZ, 0x10 ;  /* 0x00000010ff027424 */ /* 0x000fe200078e00ff */
[----:B------:R-:W-:Y:S01]  /*13d0*/  LEA.HI.X R5, R8, c[0x0][0x164], R5, 0x1, P0 ;  /* 0x0000590008057a11 */ /* 0x000fe200000f0c05 */
[----:B------:R-:W-:Y:S01]  /*13e0*/  IMAD.WIDE.U32 R210, R210, c[0x0][0x1e8], R20 ;  /* 0x00007a00d2d27a25 */ /* 0x000fe200078e0014 */
[----:B------:R-:W-:-:S02]  /*13f0*/  ISETP.GE.AND P0, PT, R10, UR4, PT ;  /* 0x000000040a007c0c */ /* 0x000fc4000bf06270 */
[----:B------:R-:W-:Y:S01]  /*1400*/  LOP3.LUT R4, R11, R4, RZ, 0x3c, !PT ;  /* 0x000000040b047212 */ /* 0x000fe200078e3cff */
[----:B------:R-:W-:Y:S01]  /*1410*/  IMAD.SHL.U32 R9, R24, 0x8, RZ ;  /* 0x0000000818097824 */ /* 0x000fe200078e00ff */
[----:B------:R-:W-:Y:S01]  /*1420*/  IADD3 R11, R14, 0x40, RZ ;  /* 0x000000400e0b7810 */ /* 0x000fe20007ffe0ff */
[----:B------:R-:W-:Y:S01]  /*1430*/  IMAD.SHL.U32 R7, R7, 0x40, RZ ;  /* 0x0000004007077824 */ /* 0x000fe200078e00ff */
[----:B------:R-:W-:Y:S01]  /*1440*/  LEA.HI R8, R87, R84, RZ, 0x6 ;  /* 0x0000005457087211 */ /* 0x000fe200078f30ff */
[----:B------:R1:W4:Y:S01]  /*1450*/  SHFL.IDX PT, R17, R5, RZ, 0x181f ;  /* 0x00181fff05117589 */ /* 0x00032200000e0000 */
[----:B------:R-:W-:Y:S02]  /*1460*/  IADD3 R211, R211, UR10, RZ ;  /* 0x0000000ad3d37c10 */ /* 0x000fe4000fffe0ff */
[----:B------:R-:W-:Y:S01]  /*1470*/  SEL R2, R2, 0xfffffff0, !P5 ;  /* 0xfffffff002027807 */ /* 0x000fe20006800000 */
[----:B------:R-:W-:Y:S01]  /*1480*/  IMAD.SHL.U32 R8, R8, 0x8, RZ ;  /* 0x0000000808087824 */ /* 0x000fe200078e00ff */
[----:B------:R-:W-:-:S02]  /*1490*/  ISETP.GE.AND P5, PT, R11, c[0x0][0x198], PT ;  /* 0x000066000b007a0c */ /* 0x000fc40003fa6270 */
[----:B------:R-:W-:Y:S02]  /*14a0*/  ISETP.GE.AND P6, PT, R9, c[0x0][0x198], PT ;  /* 0x0000660009007a0c */ /* 0x000fe40003fc6270 */
[----:B------:R-:W-:Y:S02]  /*14b0*/  P2R R12, PR, RZ, 0x20 ;  /* 0x00000020ff0c7803 */ /* 0x000fe40000000000 */
[----:B------:R-:W-:Y:S02]  /*14c0*/  LOP3.LUT R207, R207, 0xfffffe00, R8, 0xf8, !PT ;  /* 0xfffffe00cfcf7812 */ /* 0x000fe400078ef808 */
[----:B------:R-:W-:Y:S02]  /*14d0*/  LOP3.LUT R4, R4, 0xfffffe00, R7, 0xf8, !PT ;  /* 0xfffffe0004047812 */ /* 0x000fe400078ef807 */
[----:B--2---:R-:W-:Y:S01]  /*14e0*/  @P2 SHF.R.S32.HI R19, RZ, 0x1f, R18 ;  /* 0x0000001fff132819 */ /* 0x004fe20000011412 */
[----:B------:R-:W-:Y:S01]  /*14f0*/  @!P2 IMAD.MOV.U32 R19, RZ, RZ, R3 ;  /* 0x000000ffff13a224 */ /* 0x000fe200078e0003 */
[----:B------:R-:W-:Y:S01]  /*1500*/  MOV R3, 0x20 ;  /* 0x0000002000037802 */ /* 0x000fe20000000f00 */
[----:B------:R-:W-:Y:S01]  /*1510*/  @!P2 IMAD.MOV.U32 R18, RZ, RZ, R0 ;  /* 0x000000ffff12a224 */ /* 0x000fe200078e0000 */
[----:B------:R-:W-:Y:S01]  /*1520*/  IADD3 R0, R9, 0x80, RZ ;  /* 0x0000008009007810 */ /* 0x000fe20007ffe0ff */
[----:B------:R-:W-:Y:S01]  /*1530*/  IMAD R217, R19, c[0x0][0x1f0], RZ ;  /* 0x00007c0013d97a24 */ /* 0x000fe200078e02ff */
[----:B------:R-:W-:Y:S01]  /*1540*/  SEL R3, R3, 0xffffffe0, !P4 ;  /* 0xffffffe003037807 */ /* 0x000fe20006000000 */
[----:B------:R-:W-:Y:S01]  /*1550*/  IMAD R215, R19, c[0x0][0x218], RZ ;  /* 0x0000860013d77a24 */ /* 0x000fe200078e02ff */
[----:B------:R-:W-:Y:S01]  /*1560*/  ISETP.GE.AND P2, PT, R11, c[0x0][0x1d4], PT ;  /* 0x000075000b007a0c */ /* 0x000fe20003f46270 */
[----:B------:R-:W-:Y:S01]  /*1570*/  IMAD R217, R18, c[0x0][0x1f4], R217 ;  /* 0x00007d0012d97a24 */ /* 0x000fe200078e02d9 */
[----:B------:R-:W-:Y:S01]  /*1580*/  ISETP.NE.AND P4, PT, R12, RZ, PT ;  /* 0x000000ff0c00720c */ /* 0x000fe20003f85270 */
[----:B------:R-:W-:Y:S01]  /*1590*/  IMAD R215, R18, c[0x0][0x21c], R215 ;  /* 0x0000870012d77a24 */ /* 0x000fe200078e02d7 */
[----:B------:R-:W-:Y:S01]  /*15a0*/  ISETP.GE.AND P5, PT, R0, c[0x0][0x198], PT ;  /* 0x0000660000007a0c */ /* 0x000fe20003fa6270 */
[----:B------:R-:W-:-:S04]  /*15b0*/  IMAD.WIDE.U32 R210, R18, c[0x0][0x1f0], R210 ;  /* 0x00007c0012d27a25 */ /* 0x000fc800078e00d2 */
[----:B------:R-:W-:-:S04]  /*15c0*/  IMAD.WIDE.U32 R208, R18, c[0x0][0x218], R208 ;  /* 0x0000860012d07a25 */ /* 0x000fc800078e00d0 */
[----:B------:R-:W-:Y:S02]  /*15d0*/  IMAD.IADD R217, R211, 0x1, R217 ;  /* 0x00000001d3d97824 */ /* 0x000fe400078e02d9 */
[----:B------:R-:W-:Y:S01]  /*15e0*/  IMAD.IADD R215, R209, 0x1, R215 ;  /* 0x00000001d1d77824 */ /* 0x000fe200078e02d7 */
[----:B------:R-:W-:Y:S05]  /*15f0*/  @P0 BRA `(.L_x_346) ;  /* 0x000000f000000947 */ /* 0x000fea0003800000 */
[----:B-1-34-:R-:W-:Y:S02]  /*1600*/  SHF.R.S32.HI R8, RZ, 0x1f, R11 ;  /* 0x0000001fff087819 */ /* 0x01afe4000001140b */
[----:B------:R-:W-:Y:S02]  /*1610*/  SHF.R.S32.HI R7, RZ, 0x1f, R0 ;  /* 0x0000001fff077819 */ /* 0x000fe40000011400 */
[----:B------:R-:W-:Y:S02]  /*1620*/  LEA.HI R8, R8, R11, RZ, 0x3 ;  /* 0x0000000b08087211 */ /* 0x000fe400078f18ff */
[----:B------:R-:W-:Y:S01]  /*1630*/  LEA.HI R7, R7, R0, RZ, 0x3 ;  /* 0x0000000007077211 */ /* 0x000fe200078f18ff */
[----:B------:R-:W-:Y:S01]  /*1640*/  IMAD.SHL.U32 R0, R207, 0x2, RZ ;  /* 0x00000002cf007824 */ /* 0x000fe200078e00ff */
[----:B------:R-:W-:-:S02]  /*1650*/  LEA R18, P0, R9, R16, 0x1 ;  /* 0x0000001009127211 */ /* 0x000fc400078008ff */
[----:B------:R-:W-:Y:S02]  /*1660*/  LOP3.LUT R8, R8, 0xfffffff8, RZ, 0xc0, !PT ;  /* 0xfffffff808087812 */ /* 0x000fe400078ec0ff */
[----:B------:R-:W-:Y:S02]  /*1670*/  LOP3.LUT R7, R7, 0xfffffff8, RZ, 0xc0, !PT ;  /* 0xfffffff807077812 */ /* 0x000fe400078ec0ff */
[----:B------:R-:W-:Y:S01]  /*1680*/  LEA.HI.X R19, R9, R17, R15, 0x1, P0 ;  /* 0x0000001109137211 */ /* 0x000fe200000f0c0f */
[----:B------:R-:W-:-:S04]  /*1690*/  IMAD.WIDE R20, R8, 0x2, R16 ;  /* 0x0000000208147825 */ /* 0x000fc800078e0210 */
[----:B------:R-:W-:Y:S01]  /*16a0*/  IMAD.WIDE R16, R7, 0x2, R16 ;  /* 0x0000000207107825 */ /* 0x000fe200078e0210 */
[----:B------:R-:W-:Y:S01]  /*16b0*/  @!PT LDS RZ, [RZ] ;  /* 0x00000000fffff984 */ /* 0x000fe20000000800 */
[----:B------:R1:W-:Y:S04]  /*16c0*/  LDGSTS.E.BYPASS.LTC128B.128 [R0+0xc100], [R18.64], !P6 ;  /* 0x0c10000012007fae */ /* 0x0003e8000f101d50 */
[----:B------:R1:W-:Y:S04]  /*16d0*/  LDGSTS.E.BYPASS.LTC128B.128 [R0+0x10100], [R20.64], !P4 ;  /* 0x1010000014007fae */ /* 0x0003e8000e101d50 */
[----:B------:R1:W-:Y:S02]  /*16e0*/  LDGSTS.E.BYPASS.LTC128B.128 [R0+0x14100], [R16.64], !P5 ;  /* 0x1410000010007fae */ /* 0x0003e4000e901d50 */
.L_x_346:
[----:B-1-34-:R-:W-:Y:S05]  /*16f0*/  BSYNC B0 ;  /* 0x0000000000007941 */ /* 0x01afea0003800000 */
.L_x_345:
[----:B------:R-:W-:Y:S01]  /*1700*/  IADD3 R0, R10, 0x20, RZ ;  /* 0x000000200a007810 */ /* 0x000fe20007ffe0ff */
[----:B------:R1:W2:Y:S01]  /*1710*/  SHFL.IDX PT, R17, R5, 0x1, 0x181f ;  /* 0x00381f0005117f89 */ /* 0x0002a200000e0000 */
[----:B------:R-:W-:Y:S02]  /*1720*/  BSSY B0, `(.L_x_347) ;  /* 0x0000014000007945 */ /* 0x000fe40003800000 */
[----:B------:R-:W-:Y:S01]  /*1730*/  ISETP.GE.AND P0, PT, R0, UR4, PT ;  /* 0x0000000400007c0c */ /* 0x000fe2000bf06270 */
[----:B------:R1:W3:-:S12]  /*1740*/  SHFL.IDX PT, R16, R6, 0x1, 0x181f ;  /* 0x00381f0006107f89 */ /* 0x0002d800000e0000 */
[----:B------:R-:W-:Y:S05]  /*1750*/  @P0 BRA `(.L_x_348) ;  /* 0x0000010000000947 */ /* 0x000fea0003800000 */
[----:B------:R-:W-:Y:S02]  /*1760*/  IADD3 R7, R9, 0x80, RZ ;  /* 0x0000008009077810 */ /* 0x000fe40007ffe0ff */
[----:B------:R-:W-:Y:S02]  /*1770*/  SHF.R.S32.HI R8, RZ, 0x1f, R11 ;  /* 0x0000001fff087819 */ /* 0x000fe4000001140b */
[----:B------:R-:W-:Y:S02]  /*1780*/  SHF.R.S32.HI R0, RZ, 0x1f, R7 ;  /* 0x0000001fff007819 */ /* 0x000fe40000011407 */
[----:B------:R-:W-:Y:S02]  /*1790*/  LEA.HI R8, R8, R11, RZ, 0x3 ;  /* 0x0000000b08087211 */ /* 0x000fe400078f18ff */
[----:B------:R-:W-:Y:S01]  /*17a0*/  LEA.HI R0, R0, R7, RZ, 0x3 ;  /* 0x0000000700007211 */ /* 0x000fe200078f18ff */
[----:B------:R-:W-:Y:S01]  /*17b0*/  IMAD.SHL.U32 R7, R207, 0x2, RZ ;  /* 0x00000002cf077824 */ /* 0x000fe200078e00ff */
[----:B---3--:R-:W-:-:S02]  /*17c0*/  LEA R18, P0, R9, R16, 0x1 ;  /* 0x0000001009127211 */ /* 0x008fc400078008ff */
[----:B------:R-:W-:Y:S02]  /*17d0*/  LOP3.LUT R8, R8, 0xfffffff8, RZ, 0xc0, !PT ;  /* 0xfffffff808087812 */ /* 0x000fe400078ec0ff */
[----:B------:R-:W-:Y:S02]  /*17e0*/  LOP3.LUT R0, R0, 0xfffffff8, RZ, 0xc0, !PT ;  /* 0xfffffff800007812 */ /* 0x000fe400078ec0ff */
[----:B--2---:R-:W-:Y:S01]  /*17f0*/  LEA.HI.X R19, R9, R17, R15, 0x1, P0 ;  /* 0x0000001109137211 */ /* 0x004fe200000f0c0f */
[----:B------:R-:W-:-:S04]  /*1800*/  IMAD.WIDE R20, R8, 0x2, R16 ;  /* 0x0000000208147825 */ /* 0x000fc800078e0210 */
[----:B------:R-:W-:Y:S01]  /*1810*/  IMAD.WIDE R16, R0, 0x2, R16 ;  /* 0x0000000200107825 */ /* 0x000fe200078e0210 */
[----:B------:R-:W-:Y:S01]  /*1820*/  @!PT LDS RZ, [RZ] ;  /* 0x00000000fffff984 */ /* 0x000fe20000000800 */
[----:B------:R2:W-:Y:S04]  /*1830*/  LDGSTS.E.BYPASS.LTC128B.128 [R7+0xd100], [R18.64], !P6 ;  /* 0x0d10000012077fae */ /* 0x0005e8000f101d50 */
[----:B------:R2:W-:Y:S04]  /*1840*/  LDGSTS.E.BYPASS.LTC128B.128 [R7+0x11100], [R20.64], !P4 ;  /* 0x1110000014077fae */ /* 0x0005e8000e101d50 */
[----:B------:R2:W-:Y:S02]  /*1850*/  LDGSTS.E.BYPASS.LTC128B.128 [R7+0x15100], [R16.64], !P5 ;  /* 0x1510000010077fae */ /* 0x0005e4000e901d50 */
.L_x_348:
[----:B------:R-:W-:Y:S05]  /*1860*/  BSYNC B0 ;  /* 0x0000000000007941 */ /* 0x000fea0003800000 */
.L_x_347:
[----:B------:R-:W-:Y:S01]  /*1870*/  IADD3 R0, R10, 0x40, RZ ;  /* 0x000000400a007810 */ /* 0x000fe20007ffe0ff */
[----:B--2---:R2:W4:Y:S01]  /*1880*/  SHFL.IDX PT, R17, R5, 0x2, 0x181f ;  /* 0x00581f0005117f89 */ /* 0x00452200000e0000 */
[----:B------:R-:W-:Y:S02]  /*1890*/  BSSY B0, `(.L_x_349) ;  /* 0x0000014000007945 */ /* 0x000fe40003800000 */
[----:B------:R-:W-:Y:S01]  /*18a0*/  ISETP.GE.AND P0, PT, R0, UR4, PT ;  /* 0x0000000400007c0c */ /* 0x000fe2000bf06270 */
[----:B---3--:R2:W3:-:S12]  /*18b0*/  SHFL.IDX PT, R16, R6, 0x2, 0x181f ;  /* 0x00581f0006107f89 */ /* 0x0084d800000e0000 */
        /* <DEDUP_REMOVED lines=10> */
[----:B----4-:R-:W-:Y:S01]  /*1960*/  LEA.HI.X R19, R9, R17, R15, 0x1, P0 ;  /* 0x0000001109137211 */ /* 0x010fe200000f0c0f */
[----:B------:R-:W-:-:S04]  /*1970*/  IMAD.WIDE R20, R8, 0x2, R16 ;  /* 0x0000000208147825 */ /* 0x000fc800078e0210 */
[----:B------:R-:W-:Y:S01]  /*1980*/  IMAD.WIDE R16, R0, 0x2, R16 ;  /* 0x0000000200107825 */ /* 0x000fe200078e0210 */
[----:B------:R-:W-:Y:S01]  /*1990*/  @!PT LDS RZ, [RZ] ;  /* 0x00000000fffff984 */ /* 0x000fe20000000800 */
[----:B------:R3:W-:Y:S04]  /*19a0*/  LDGSTS.E.BYPASS.LTC128B.128 [R7+0xe100], [R18.64], !P6 ;  /* 0x0e10000012077fae */ /* 0x0007e8000f101d50 */
[----:B------:R3:W-:Y:S04]  /*19b0*/  LDGSTS.E.BYPASS.LTC128B.128 [R7+0x12100], [R20.64], !P4 ;  /* 0x1210000014077fae */ /* 0x0007e8000e101d50 */
[----:B------:R3:W-:Y:S02]  /*19c0*/  LDGSTS.E.BYPASS.LTC128B.128 [R7+0x16100], [R16.64], !P5 ;  /* 0x1610000010077fae */ /* 0x0007e4000e901d50 */
.L_x_350:
[----:B------:R-:W-:Y:S05]  /*19d0*/  BSYNC B0 ;  /* 0x0000000000007941 */ /* 0x000fea0003800000 */
.L_x_349:
[----:B---3--:R3:W5:Y:S01]  /*19e0*/  SHFL.IDX PT, R16, R6, 0x3, 0x181f ;  /* 0x00781f0006107f89 */ /* 0x00876200000e0000 */
[----:B------:R-:W-:Y:S01]  /*19f0*/  IADD3 R10, R10, 0x60, RZ ;  /* 0x000000600a0a7810 */ /* 0x000fe20007ffe0ff */
[----:B------:R-:W-:Y:S01]  /*1a00*/  UIADD3 UR19, UR13, -0x1, URZ ;  /* 0xffffffff0d137890 */ /* 0x000fe2000fffe03f */
[----:B------:R-:W-:Y:S01]  /*1a10*/  IMAD.SHL.U32 R207, R207, 0x2, RZ ;  /* 0x00000002cfcf7824 */ /* 0x000fe200078e00ff */
[----:B----4-:R4:W1:Y:S01]  /*1a20*/  SHFL.IDX PT, R17, R5, 0x3, 0x181f ;  /* 0x00781f0005117f89 */ /* 0x01086200000e0000 */
[----:B------:R-:W-:Y:S01]  /*1a30*/  ISETP.GE.AND P4, PT, R10, UR4, PT ;  /* 0x000000040a007c0c */ /* 0x000fe2000bf86270 */
[----:B------:R-:W-:Y:S01]  /*1a40*/  USHF.L.U32 UR14, UR19, 0x6, URZ ;  /* 0x00000006130e7899 */ /* 0x000fe2000800063f */
[----:B------:R-:W-:Y:S01]  /*1a50*/  IMAD.MOV.U32 R216, RZ, RZ, R210 ;  /* 0x000000ffffd87224 */ /* 0x000fe200078e00d2 */
[----:B------:R-:W-:Y:S01]  /*1a60*/  ULDC.64 UR10, c[0x0][0x1e0] ;  /* 0x00007800000a7ab9 */ /* 0x000fe20000000a00 */
[----:B------:R-:W-:Y:S01]  /*1a70*/  LEA.HI R85, R87, R84, RZ, 0x5 ;  /* 0x0000005457557211 */ /* 0x000fe200078f28ff */
[----:B------:R-:W-:Y:S01]  /*1a80*/  UMOV UR9, 0x6 ;  /* 0x0000000600097882 */ /* 0x000fe20000000000 */
[----:B------:R-:W-:Y:S01]  /*1a90*/  SEL R21, RZ, 0x2, P2 ;  /* 0x00000002ff157807 */ /* 0x000fe20001000000 */
[----:B------:R-:W-:-:S02]  /*1aa0*/  USHF.L.U32 UR21, UR10, 0x6, URZ ;  /* 0x000000060a157899 */ /* 0x000fc4000800063f */
[----:B------:R-:W-:Y:S02]  /*1ab0*/  USHF.L.U64.HI UR20, UR10, UR9, UR11 ;  /* 0x000000090a147299 */ /* 0x000fe4000801020b */
[----:B------:R-:W-:Y:S02]  /*1ac0*/  USHF.R.S32.HI UR22, URZ, 0x1f, UR19 ;  /* 0x0000001f3f167899 */ /* 0x000fe40008011413 */
[----:B------:R-:W-:Y:S01]  /*1ad0*/  @!P4 SHF.R.S32.HI R8, RZ, 0x1f, R11 ;  /* 0x0000001fff08c819 */ /* 0x000fe2000001140b */
[----:B------:R-:W-:Y:S02]  /*1ae0*/  UIMAD UR5, UR20, UR19, URZ ;  /* 0x00000013140572a4 */ /* 0x000fe4000f8e023f */
[----:B------:R-:W-:Y:S01]  /*1af0*/  USHF.L.U32 UR12, UR10, 0x5, URZ ;  /* 0x000000050a0c7899 */ /* 0x000fe2000800063f */
[----:B------:R-:W-:Y:S01]  /*1b00*/  @!P4 LEA.HI R11, R8, R11, RZ, 0x3 ;  /* 0x0000000b080bc211 */ /* 0x000fe200078f18ff */
[----:B-123--:R-:W-:Y:S01]  /*1b10*/  IMAD.U32 R6, RZ, RZ, UR14 ;  /* 0x0000000eff067e24 */ /* 0x00efe2000f8e00ff */
[----:B-----5:R-:W-:Y:S01]  /*1b20*/  @!P4 LEA R14, P0, R9, R16, 0x1 ;  /* 0x00000010090ec211 */ /* 0x020fe200078008ff */
[----:B------:R-:W-:Y:S01]  /*1b30*/  UIMAD UR5, UR22, UR21, UR5 ;  /* 0x00000015160572a4 */ /* 0x000fe2000f8e0205 */
[----:B----4-:R-:W-:Y:S01]  /*1b40*/  @!P4 LOP3.LUT R5, R11, 0xfffffff8, RZ, 0xc0, !PT ;  /* 0xfffffff80b05c812 */ /* 0x010fe200078ec0ff */
[----:B------:R-:W-:Y:S01]  /*1b50*/  UMOV UR4, 0x5 ;  /* 0x0000000500047882 */ /* 0x000fe20000000000 */
[C---:B------:R-:W-:Y:S01]  /*1b60*/  @!P4 LEA.HI.X R15, R9.reuse, R17, R15, 0x1, P0 ;  /* 0x00000011090fc211 */ /* 0x040fe200000f0c0f */
[----:B------:R-:W-:Y:S01]  /*1b70*/  USHF.L.U64.HI UR11, UR10, UR4, UR11 ;  /* 0x000000040a0b7299 */ /* 0x000fe2000801020b */
[----:B------:R-:W-:Y:S01]  /*1b80*/  @!P4 IADD3 R9, R9, 0x80, RZ ;  /* 0x000000800909c810 */ /* 0x000fe20007ffe0ff */
[----:B------:R-:W-:Y:S01]  /*1b90*/  @!P4 IMAD.WIDE R10, R5, 0x2, R16 ;  /* 0x00000002050ac825 */ /* 0x000fe200078e0210 */
[----:B------:R-:W-:Y:S01]  /*1ba0*/  ISETP.NE.AND P0, PT, R12, RZ, PT ;  /* 0x000000ff0c00720c */ /* 0x000fe20003f05270 */
[----:B------:R-:W-:Y:S01]  /*1bb0*/  @!PT LDS RZ, [RZ] ;  /* 0x00000000fffff984 */ /* 0x000fe20000000800 */
[----:B------:R1:W-:Y:S01]  /*1bc0*/  @!P4 LDGSTS.E.BYPASS.LTC128B.128 [R207+0xf100], [R14.64], !P6 ;  /* 0x0f1000000ecfcfae */ /* 0x0003e2000f101d50 */
[----:B------:R-:W-:Y:S01]  /*1bd0*/  @!P4 SHF.R.S32.HI R0, RZ, 0x1f, R9 ;  /* 0x0000001fff00c819 */ /* 0x000fe20000011409 */
[----:B------:R-:W-:Y:S01]  /*1be0*/  IMAD.U32 R5, RZ, RZ, UR21 ;  /* 0x00000015ff057e24 */ /* 0x000fe2000f8e00ff */
[----:B------:R-:W-:Y:S01]  /*1bf0*/  IADD3 R7, -R6, c[0x0][0x1d0], -R13 ;  /* 0x0000740006077a10 */ /* 0x000fe20007ffe90d */
[----:B------:R-:W-:Y:S01]  /*1c00*/  UISETP.GT.AND UP0, UPT, UR19, UR8, UPT ;  /* 0x000000081300728c */ /* 0x000fe2000bf04270 */
[----:B------:R-:W-:-:S02]  /*1c10*/  @!P4 LEA.HI R0, R0, R9, RZ, 0x3 ;  /* 0x000000090000c211 */ /* 0x000fc400078f18ff */
[C---:B------:R-:W-:Y:S02]  /*1c20*/  ISETP.GE.AND P6, PT, R7.reuse, 0x1, PT ;  /* 0x000000010700780c */ /* 0x040fe40003fc6270 */
[----:B------:R-:W-:Y:S02]  /*1c30*/  @!P4 LOP3.LUT R9, R0, 0xfffffff8, RZ, 0xc0, !PT ;  /* 0xfffffff80009c812 */ /* 0x000fe400078ec0ff */
[----:B------:R-:W-:Y:S01]  /*1c40*/  SEL R12, RZ, 0x1, P3 ;  /* 0x00000001ff0c7807 */ /* 0x000fe20001800000 */
[----:B------:R2:W-:Y:S01]  /*1c50*/  @!P4 LDGSTS.E.BYPASS.LTC128B.128 [R207+0x13100], [R10.64], !P0 ;  /* 0x131000000acfcfae */ /* 0x0005e2000c101d50 */
[----:B------:R-:W-:Y:S01]  /*1c60*/  ISETP.GE.AND P0, PT, R7, 0x21, PT ;  /* 0x000000210700780c */ /* 0x000fe20003f06270 */
[----:B------:R-:W-:-:S04]  /*1c70*/  @!P4 IMAD.WIDE R16, R9, 0x2, R16 ;  /* 0x000000020910c825 */ /* 0x000fc800078e0210 */
[----:B------:R-:W-:Y:S01]  /*1c80*/  IMAD.WIDE.U32 R8, R5, UR19, R216 ;  /* 0x0000001305087c25 */ /* 0x000fe2000f8e00d8 */
[----:B------:R3:W-:Y:S04]  /*1c90*/  @!P4 LDGSTS.E.BYPASS.LTC128B.128 [R207+0x17100], [R16.64], !P5 ;  /* 0x1710000010cfcfae */ /* 0x0007e8000e901d50 */
[----:B------:R-:W0:Y:S01]  /*1ca0*/  LDGDEPBAR ;  /* 0x00000000000079af */ /* 0x000e220000000000 */
[----:B------:R-:W-:Y:S01]  /*1cb0*/  IADD3 R0, R9, UR5, RZ ;  /* 0x0000000509007c10 */ /* 0x000fe2000fffe0ff */
[----:B------:R-:W-:Y:S02]  /*1cc0*/  IMAD.SHL.U32 R9, R24, 0x40, RZ ;  /* 0x0000004018097824 */ /* 0x000fe400078e00ff */
[----:B------:R-:W-:Y:S01]  /*1cd0*/  BAR.SYNC.DEFER_BLOCKING 0x0 ;  /* 0x0000000000007b1d */ /* 0x000fe20000010000 */
[----:B------:R-:W-:-:S02]  /*1ce0*/  @P0 IADD3 R7, P4, R8, UR12, RZ ;  /* 0x0000000c08070c10 */ /* 0x000fc4000ff9e0ff */
[----:B------:R-:W-:-:S03]  /*1cf0*/  LOP3.LUT R9, R9, 0x1c0, RZ, 0xc0, !PT ;  /* 0x000001c009097812 */ /* 0x000fc600078ec0ff */
[----:B------:R-:W-:Y:S02]  /*1d00*/  ULDC.64 UR4, c[0x0][0x208] ;  /* 0x0000820000047ab9 */ /* 0x000fe40000000a00 */
[----:B------:R-:W-:Y:S02]  /*1d10*/  UIMAD UR10, UR22, UR4, URZ ;  /* 0x00000004160a72a4 */ /* 0x000fe4000f8e023f */
[----:B------:R-:W-:Y:S01]  /*1d20*/  UIMAD.WIDE.U32 UR24, UR19, UR4, URZ ;  /* 0x00000004131872a5 */ /* 0x000fe2000f8e003f */
[C---:B--2---:R-:W-:Y:S01]  /*1d30*/  @P6 LEA R10, P5, R8.reuse, c[0x0][0x1c8], 0x1 ;  /* 0x00007200080a6a11 */ /* 0x044fe200078a08ff */
[----:B------:R-:W-:Y:S02]  /*1d40*/  UIMAD UR10, UR19, UR5, UR10 ;  /* 0x00000005130a72a4 */ /* 0x000fe4000f8e020a */
[----:B------:R-:W-:Y:S01]  /*1d50*/  USHF.L.U64.HI UR9, UR4, UR9, UR5 ;  /* 0x0000000904097299 */ /* 0x000fe20008010205 */
[----:B------:R-:W-:Y:S01]  /*1d60*/  @P6 LEA.HI.X R11, R8, c[0x0][0x1cc], R0, 0x1, P5 ;  /* 0x00007300080b6a11 */ /* 0x000fe200028f0c00 */
[----:B------:R-:W-:Y:S01]  /*1d70*/  IMAD.SHL.U32 R8, R13, 0x8, RZ ;  /* 0x000000080d087824 */ /* 0x000fe200078e00ff */
[----:B------:R-:W-:Y:S01]  /*1d80*/  @P0 IADD3.X R0, R0, UR11, RZ, P4, !PT ;  /* 0x0000000b00000c10 */ /* 0x000fe2000a7fe4ff */
[----:B------:R-:W-:Y:S01]  /*1d90*/  UIADD3 UR10, UR25, UR10, URZ ;  /* 0x0000000a190a7290 */ /* 0x000fe2000fffe03f */
[----:B-1----:R-:W-:Y:S01]  /*1da0*/  @P0 LEA R14, P4, R7, c[0x0][0x1c8], 0x1 ;  /* 0x00007200070e0a11 */ /* 0x002fe200078808ff */
[----:B------:R-:W-:Y:S01]  /*1db0*/  @UP0 UIADD3 UR5, UR13, -0x2, URZ ;  /* 0xfffffffe0d050890 */ /* 0x000fe2000fffe03f */
[----:B------:R-:W-:Y:S01]  /*1dc0*/  LOP3.LUT R8, R9, 0x8, R8, 0xf8, !PT ;  /* 0x0000000809087812 */ /* 0x000fe200078ef808 */
[----:B------:R-:W-:Y:S01]  /*1dd0*/  UMOV UR19, 0x1 ;  /* 0x0000000100137882 */ /* 0x000fe20000000000 */
[----:B------:R-:W-:Y:S01]  /*1de0*/  @P0 LEA.HI.X R15, R7, c[0x0][0x1cc], R0, 0x1, P4 ;  /* 0x00007300070f0a11 */ /* 0x000fe200020f0c00 */
[----:B------:R-:W-:Y:S01]  /*1df0*/  @!PT LDS RZ, [RZ] ;  /* 0x00000000fffff984 */ /* 0x000fe20000000800 */
[----:B------:R-:W-:Y:S01]  /*1e00*/  @!PT LDS RZ, [RZ] ;  /* 0x00000000fffff984 */ /* 0x000fe20000000800 */
[----:B------:R-:W-:Y:S01]  /*1e10*/  @!PT LDS RZ, [RZ] ;  /* 0x00000000fffff984 */ /* 0x000fe20000000800 */
[----:B------:R1:W-:Y:S01]  /*1e20*/  @P6 LDGSTS.E.BYPASS.LTC128B.128 [R207+0x6100], [R10.64], !P3 ;  /* 0x061000000acf6fae */ /* 0x0003e2000d901d50 */
[----:B------:R-:W-:Y:S01]  /*1e30*/  SHF.R.U32.HI R9, RZ, 0x3, R9 ;  /* 0x00000003ff097819 */ /* 0x000fe20000011609 */
[----:B------:R-:W-:Y:S01]  /*1e40*/  IMAD.U32 R23, RZ, RZ, UR10 ;  /* 0x0000000aff177e24 */ /* 0x000fe2000f8e00ff */
[----:B------:R-:W-:Y:S01]  /*1e50*/  SHF.R.S32.HI R7, RZ, 0x5, R85 ;  /* 0x00000005ff077819 */ /* 0x000fe20000011455 */
[----:B------:R1:W-:Y:S01]  /*1e60*/  @P6 LDGSTS.E.BYPASS.LTC128B.128 [R207+0x8100], [R10.64+0x80], !P2 ;  /* 0x081000800acf6fae */ /* 0x0003e2000d101d50 */
[----:B------:R-:W-:Y:S01]  /*1e70*/  LOP3.LUT R8, R8, R9, RZ, 0x3c, !PT ;  /* 0x0000000908087212 */ /* 0x000fe200078e3cff */
[----:B------:R-:W-:Y:S01]  /*1e80*/  USHF.L.U32 UR10, UR4, 0x6, URZ ;  /* 0x00000006040a7899 */ /* 0x000fe2000800063f */
[----:B------:R-:W-:Y:S01]  /*1e90*/  SEL R0, RZ, 0x4, P1 ;  /* 0x00000004ff007807 */ /* 0x000fe20000800000 */
[----:B------:R1:W-:Y:S01]  /*1ea0*/  @P6 LDGSTS.E.BYPASS.LTC128B.128 [R207+0xa100], [R10.64+0x100], !P1 ;  /* 0x0a1001000acf6fae */ /* 0x0003e2000c901d50 */
[----:B------:R-:W-:Y:S01]  /*1eb0*/  IMAD R206, R7, 0x400, R4 ;  /* 0x0000040007ce7824 */ /* 0x000fe200078e0204 */
[----:B------:R-:W-:Y:S01]  /*1ec0*/  LOP3.LUT P4, RZ, R24, 0x2, RZ, 0xc0, !PT ;  /* 0x0000000218ff7812 */ /* 0x000fe2000788c0ff */
[----:B------:R-:W-:Y:S01]  /*1ed0*/  IMAD R205, R205, 0x200, R8 ;  /* 0x00000200cdcd7824 */ /* 0x000fe200078e0208 */
[----:B------:R2:W-:Y:S01]  /*1ee0*/  @P0 LDGSTS.E.BYPASS.LTC128B.128 [R207+0x7100], [R14.64], !P3 ;  /* 0x071000000ecf0fae */ /* 0x0005e2000d901d50 */
[----:B------:R-:W-:Y:S01]  /*1ef0*/  IMAD.SHL.U32 R206, R206, 0x2, RZ ;  /* 0x00000002cece7824 */ /* 0x000fe200078e00ff */
[----:B------:R-:W-:Y:S01]  /*1f00*/  IADD3 R12, R0, R21, R12 ;  /* 0x00000015000c7210 */ /* 0x000fe20007ffe00c */
[----:B------:R-:W-:Y:S01]  /*1f10*/  IMAD.SHL.U32 R205, R205, 0x2, RZ ;  /* 0x00000002cdcd7824 */ /* 0x000fe200078e00ff */
[----:B------:R2:W-:Y:S01]  /*1f20*/  @P0 LDGSTS.E.BYPASS.LTC128B.128 [R207+0x9100], [R14.64+0x80], !P2 ;  /* 0x091000800ecf0fae */ /* 0x0005e2000d101d50 */
[----:B------:R-:W-:Y:S01]  /*1f30*/  IADD3 R0, -R13, c[0x0][0x1d0], -R6 ;  /* 0x000074000d007a10 */ /* 0x000fe20007ffe906 */
[--C-:B------:R-:W-:Y:S01]  /*1f40*/  IMAD R202, R2, 0x2, R206.reuse ;  /* 0x0000000202ca7824 */ /* 0x100fe200078e02ce */
[----:B------:R-:W-:Y:S01]  /*1f50*/  LOP3.LUT P5, RZ, R12, 0x2, RZ, 0xc0, !PT ;  /* 0x000000020cff7812 */ /* 0x000fe200078ac0ff */
[----:B------:R2:W-:Y:S01]  /*1f60*/  @P0 LDGSTS.E.BYPASS.LTC128B.128 [R207+0xb100], [R14.64+0x100], !P1 ;  /* 0x0b1001000ecf0fae */ /* 0x0005e2000c901d50 */
[----:B------:R-:W-:Y:S01]  /*1f70*/  ISETP.LT.OR P6, PT, R0, 0x1, P3 ;  /* 0x000000010000780c */ /* 0x000fe20001fc1670 */
[----:B------:R-:W-:Y:S01]  /*1f80*/  IMAD R201, R3, 0x2, R206 ;  /* 0x0000000203c97824 */ /* 0x000fe200078e02ce */
[C---:B------:R-:W-:Y:S01]  /*1f90*/  IADD3 R20, R205.reuse, 0x6100, RZ ;  /* 0x00006100cd147810 */ /* 0x040fe20007ffe0ff */
[----:B------:R-:W0:Y:S01]  /*1fa0*/  LDGDEPBAR ;  /* 0x00000000000079af */ /* 0x000e220000000000 */
[----:B------:R-:W-:Y:S01]  /*1fb0*/  IADD3 R204, R205, 0x6120, RZ ;  /* 0x00006120cdcc7810 */ /* 0x000fe20007ffe0ff */
[----:B------:R-:W-:Y:S01]  /*1fc0*/  IMAD R199, R3, 0x2, R202 ;  /* 0x0000000203c77824 */ /* 0x000fe200078e02ca */
[----:B------:R-:W-:Y:S01]  /*1fd0*/  @P4 IADD3 R204, R20, -0x20, RZ ;  /* 0xffffffe014cc4810 */ /* 0x000fe20007ffe0ff */
[----:B------:R-:W-:Y:S01]  /*1fe0*/  @UP0 USHF.R.S32.HI UR4, URZ, 0x1f, UR5 ;  /* 0x0000001f3f040899 */ /* 0x000fe20008011405 */
[----:B------:R-:W-:-:S02]  /*1ff0*/  LOP3.LUT P4, RZ, R12, 0x4, RZ, 0xc0, !PT ;  /* 0x000000040cff7812 */ /* 0x000fc4000788c0ff */
[----:B------:R-:W-:Y:S02]  /*2000*/  LOP3.LUT R85, R85, 0xffffffe0, RZ, 0xc0, !PT ;  /* 0xffffffe055557812 */ /* 0x000fe400078ec0ff */
[C---:B------:R-:W-:Y:S02]  /*2010*/  IADD3 R195, R204.reuse, 0x800, RZ ;  /* 0x00000800ccc37810 */ /* 0x040fe40007ffe0ff */
[C---:B------:R-:W-:Y:S02]  /*2020*/  IADD3 R194, R204.reuse, 0x1000, RZ ;  /* 0x00001000ccc27810 */ /* 0x040fe40007ffe0ff */
[C---:B------:R-:W-:Y:S02]  /*2030*/  IADD3 R193, R204.reuse, 0x1800, RZ ;  /* 0x00001800ccc17810 */ /* 0x040fe40007ffe0ff */
[C---:B------:R-:W-:Y:S02]  /*2040*/  IADD3 R191, R204.reuse, 0x2000, RZ ;  /* 0x00002000ccbf7810 */ /* 0x040fe40007ffe0ff */
[----:B------:R-:W-:-:S02]  /*2050*/  IADD3 R190, R204, 0x2800, RZ ;  /* 0x00002800ccbe7810 */ /* 0x000fc40007ffe0ff */
[C---:B------:R-:W-:Y:S02]  /*2060*/  IADD3 R189, R204.reuse, 0x3000, RZ ;  /* 0x00003000ccbd7810 */ /* 0x040fe40007ffe0ff */
[----:B------:R-:W-:Y:S01]  /*2070*/  IADD3 R188, R204, 0x3800, RZ ;  /* 0x00003800ccbc7810 */ /* 0x000fe20007ffe0ff */
[----:B--2---:R-:W-:Y:S01]  /*2080*/  IMAD.U32 R14, RZ, RZ, UR24 ;  /* 0x00000018ff0e7e24 */ /* 0x004fe2000f8e00ff */
[----:B------:R-:W-:-:S04]  /*2090*/  DEPBAR.LE SB0, 0x1 ;  /* 0x000080400000791a */ /* 0x000fc80000000000 */
[----:B------:R-:W-:-:S04]  /*20a0*/  DEPBAR.LE SB0, 0x0 ;  /* 0x000080000000791a */ /* 0x000fc80000000000 */
[----:B------:R-:W-:Y:S01]  /*20b0*/  BAR.SYNC.DEFER_BLOCKING 0x0 ;  /* 0x0000000000007b1d */ /* 0x000fe20000010000 */
[----:B------:R-:W-:Y:S01]  /*20c0*/  IMAD.U32 R15, RZ, RZ, UR25 ;  /* 0x00000019ff0f7e24 */ /* 0x000fe2000f8e00ff */
[----:B------:R-:W-:Y:S02]  /*20d0*/  LEA R15, P0, R14, R208, 0x6 ;  /* 0x000000d00e0f7211 */ /* 0x000fe400078030ff */
[----:B------:R-:W-:Y:S02]  /*20e0*/  IADD3 R187, R204, 0x4000, RZ ;  /* 0x00004000ccbb7810 */ /* 0x000fe40007ffe0ff */
[----:B------:R-:W-:Y:S02]  /*20f0*/  LEA.HI.X R14, R14, R215, R23, 0x6, P0 ;  /* 0x000000d70e0e7211 */ /* 0x000fe400000f3417 */
[----:B------:R-:W-:Y:S02]  /*2100*/  LEA R26, P0, R15, c[0x0][0x1f8], 0x1 ;  /* 0x00007e000f1a7a11 */ /* 0x000fe400078008ff */
[----:B------:R-:W-:-:S02]  /*2110*/  IADD3 R186, R204, 0x4800, RZ ;  /* 0x00004800ccba7810 */ /* 0x000fc40007ffe0ff */
[----:B------:R-:W-:Y:S02]  /*2120*/  LEA.HI.X R27, R15, c[0x0][0x1fc], R14, 0x1, P0 ;  /* 0x00007f000f1b7a11 */ /* 0x000fe400000f0c0e */
[----:B------:R-:W-:Y:S02]  /*2130*/  IADD3 R80, P0, R26, UR10, RZ ;  /* 0x0000000a1a507c10 */ /* 0x000fe4000ff1e0ff */
[----:B------:R-:W-:Y:S02]  /*2140*/  IADD3 R185, R204, 0x5000, RZ ;  /* 0x00005000ccb97810 */ /* 0x000fe40007ffe0ff */
[----:B------:R-:W-:Y:S02]  /*2150*/  IADD3.X R81, R27, UR9, RZ, P0, !PT ;  /* 0x000000091b517c10 */ /* 0x000fe400087fe4ff */
[C---:B------:R-:W-:Y:S02]  /*2160*/  ISETP.LT.OR P0, PT, R0.reuse, 0x1, !P5 ;  /* 0x000000010000780c */ /* 0x040fe40006f01670 */
[----:B------:R-:W-:Y:S01]  /*2170*/  ISETP.LT.OR P5, PT, R0, 0x21, !P5 ;  /* 0x000000210000780c */ /* 0x000fe20006fa1670 */
[----:B------:R-:W-:Y:S01]  /*2180*/  LDSM.16.M88.4 R40, [R206+0xc100] ;  /* 0x00c10000ce28783b */ /* 0x000fe20000000200 */
[----:B------:R-:W-:-:S03]  /*2190*/  IADD3 R184, R204, 0x5800, RZ ;  /* 0x00005800ccb87810 */ /* 0x000fc60007ffe0ff */
[----:B------:R-:W2:Y:S04]  /*21a0*/  LDSM.16.M88.4 R72, [R205+0x7100] ;  /* 0x00710000cd48783b */ /* 0x000ea80000000200 */
[----:B---3--:R-:W3:Y:S04]  /*21b0*/  LDSM.16.M88.4 R16, [R205+0x6100] ;  /* 0x00610000cd10783b */ /* 0x008ee80000000200 */
[----:B-1----:R-:W1:Y:S04]  /*21c0*/  LDSM.16.M88.4 R8, [R205+0x6900] ;  /* 0x00690000cd08783b */ /* 0x002e680000000200 */
[----:B------:R-:W4:Y:S04]  /*21d0*/  LDSM.16.M88.4 R68, [R205+0x7900] ;  /* 0x00790000cd44783b */ /* 0x000f280000000200 */
[----:B------:R-:W-:Y:S04]  /*21e0*/  LDSM.16.M88.4 R52, [R202+0xc100] ;  /* 0x00c10000ca34783b */ /* 0x000fe80000000200 */
[----:B------:R-:W5:Y:S04]  /*21f0*/  LDSM.16.M88.4 R64, [R204] ;  /* 0x00000000cc40783b */ /* 0x000f680000000200 */
[----:B------:R-:W-:Y:S04]  /*2200*/  LDSM.16.M88.4 R60, [R204+0x800] ;  /* 0x00080000cc3c783b */ /* 0x000fe80000000200 */
[----:B------:R-:W1:Y:S04]  /*2210*/  LDSM.16.M88.4 R56, [R204+0x1000] ;  /* 0x00100000cc38783b */ /* 0x000e680000000200 */
[----:B------:R-:W1:Y:S04]  /*2220*/  LDSM.16.M88.4 R48, [R204+0x1800] ;  /* 0x00180000cc30783b */ /* 0x000e680000000200 */
[----:B------:R-:W-:Y:S01]  /*2230*/  @!PT LDS RZ, [RZ] ;  /* 0x00000000fffff984 */ /* 0x000fe20000000800 */
[----:B------:R-:W-:Y:S01]  /*2240*/  @!PT LDS RZ, [RZ] ;  /* 0x00000000fffff984 */ /* 0x000fe20000000800 */
[----:B------:R-:W-:Y:S01]  /*2250*/  @!PT LDS RZ, [RZ] ;  /* 0x00000000fffff984 */ /* 0x000fe20000000800 */
[----:B------:R1:W-:Y:S01]  /*2260*/  LDGSTS.E.BYPASS.LTC128B.128 [R207+0x100], [R26.64], !P6 ;  /* 0x001000001acf7fae */ /* 0x0003e2000f101d50 */
[----:B------:R-:W-:-:S02]  /*2270*/  ISETP.LT.OR P6, PT, R0, 0x1, !P4 ;  /* 0x000000010000780c */ /* 0x000fc400067c1670 */
[----:B------:R-:W-:Y:S01]  /*2280*/  ISETP.LT.OR P4, PT, R0, 0x21, !P4 ;  /* 0x000000210000780c */ /* 0x000fe20006781670 */
[----:B------:R1:W-:Y:S01]  /*2290*/  LDGSTS.E.BYPASS.LTC128B.128 [R207+0x2100], [R26.64+0x80], !P0 ;  /* 0x021000801acf7fae */ /* 0x0003e2000c101d50 */
[----:B------:R-:W-:Y:S01]  /*22a0*/  LOP3.LUT P0, RZ, R24, 0x4, RZ, 0xc0, !PT ;  /* 0x0000000418ff7812 */ /* 0x000fe2000780c0ff */
[C---:B--2---:R-:W-:Y:S08]  /*22b0*/  HMMA.16816.F32 R76, R40.reuse, R72, RZ ;  /* 0x00000048284c723c */ /* 0x044ff000000018ff */
[----:B------:R2:W-:Y:S01]  /*22c0*/  LDGSTS.E.BYPASS.LTC128B.128 [R207+0x4100], [R26.64+0x100], !P6 ;  /* 0x041001001acf7fae */ /* 0x0005e2000f101d50 */
[----:B------:R-:W-:Y:S01]  /*22d0*/  ISETP.LT.OR P6, PT, R0, 0x21, P3 ;  /* 0x000000210000780c */ /* 0x000fe20001fc1670 */
[----:B------:R-:W-:Y:S01]  /*22e0*/  IMAD.MOV.U32 R0, RZ, RZ, 0x40 ;  /* 0x00000040ff007424 */ /* 0x000fe200078e00ff */
[----:B---3--:R-:W-:Y:S04]  /*22f0*/  HMMA.16816.F32 R20, R40, R16, RZ ;  /* 0x000000102814723c */ /* 0x008fe800000018ff */
[----:B------:R-:W-:-:S04]  /*2300*/  SEL R0, R0, 0xffffffc0, !P0 ;  /* 0xffffffc000007807 */ /* 0x000fc80004000000 */
[----:B------:R-:W-:Y:S01]  /*2310*/  HMMA.16816.F32 R72, R40, R74, RZ ;  /* 0x0000004a2848723c */ /* 0x000fe200000018ff */
[----:B------:R-:W-:Y:S02]  /*2320*/  IMAD.IADD R200, R205, 0x1, R0 ;  /* 0x00000001cdc87824 */ /* 0x000fe400078e0200 */
[----:B------:R3:W-:Y:S01]  /*2330*/  LDGSTS.E.BYPASS.LTC128B.128 [R207+0x1100], [R80.64], !P6 ;  /* 0x0110000050cf7fae */ /* 0x0007e2000f101d50 */
[----:B------:R-:W-:-:S03]  /*2340*/  IMAD.IADD R192, R0, 0x1, R204 ;  /* 0x0000000100c07824 */ /* 0x000fc600078e02cc */
[----:B------:R3:W-:Y:S01]  /*2350*/  LDGSTS.E.BYPASS.LTC128B.128 [R207+0x3100], [R80.64+0x80], !P5 ;  /* 0x0310008050cf7fae */ /* 0x0007e2000e901d50 */
[----:B------:R-:W-:Y:S01]  /*2360*/  HMMA.16816.F32 R16, R40, R18, RZ ;  /* 0x000000122810723c */ /* 0x000fe200000018ff */
[----:B------:R-:W-:Y:S02]  /*2370*/  PLOP3.LUT P5, PT, PT, PT, UP0, 0x80, 0x0 ;  /* 0x000000000000781c */ /* 0x000fe40003faf008 */
[----:B------:R3:W-:Y:S01]  /*2380*/  LDGSTS.E.BYPASS.LTC128B.128 [R207+0x5100], [R80.64+0x100], !P4 ;  /* 0x0510010050cf7fae */ /* 0x0007e2000e101d50 */
[----:B------:R-:W-:-:S03]  /*2390*/  PLOP3.LUT P4, PT, PT, PT, UP2, 0x80, 0x0 ;  /* 0x000000000000781c */ /* 0x000fc60003f8f028 */
[----:B------:R-:W-:Y:S01]  /*23a0*/  LDSM.16.M88.4 R36, [R201+0xc100] ;  /* 0x00c10000c924783b */ /* 0x000fe20000000200 */
[C---:B-1----:R-:W-:Y:S03]  /*23b0*/  HMMA.16816.F32 R12, R40.reuse, R8, RZ ;  /* 0x00000008280c723c */ /* 0x042fe600000018ff */
[----:B------:R-:W1:Y:S04]  /*23c0*/  LDSM.16.M88.4 R32, [R200+0x6100] ;  /* 0x00610000c820783b */ /* 0x000e680000000200 */
[----:B--2---:R-:W2:Y:S01]  /*23d0*/  LDSM.16.M88.4 R24, [R200+0x7100] ;  /* 0x00710000c818783b */ /* 0x004ea20000000200 */
[C---:B------:R-:W-:Y:S03]  /*23e0*/  HMMA.16816.F32 R8, R40.reuse, R10, RZ ;  /* 0x0000000a2808723c */ /* 0x040fe600000018ff */
[----:B------:R-:W1:Y:S04]  /*23f0*/  LDSM.16.M88.4 R28, [R200+0x6900] ;  /* 0x00690000c81c783b */ /* 0x000e680000000200 */
[----:B------:R-:W0:Y:S01]  /*2400*/  LDGDEPBAR ;  /* 0x00000000000079af */ /* 0x000e220000000000 */
[C---:B----4-:R-:W-:Y:S03]  /*2410*/  HMMA.16816.F32 R44, R40.reuse, R68, RZ ;  /* 0x00000044282c723c */ /* 0x050fe600000018ff */
[----:B---3--:R-:W3:Y:S05]  /*2420*/  LDSM.16.M88.4 R80, [R200+0x7900] ;  /* 0x00790000c850783b */ /* 0x008eea0000000200 */
[----:B------:R-:W-:Y:S01]  /*2430*/  HMMA.16816.F32 R40, R40, R70, RZ ;  /* 0x000000462828723c */ /* 0x000fe200000018ff */
[----:B------:R-:W-:Y:S07]  /*2440*/  LDSM.16.M88.4 R68, [R199+0xc100] ;  /* 0x00c10000c744783b */ /* 0x000fee0000000200 */
[C---:B-----5:R-:W-:Y:S08]  /*2450*/  HMMA.16816.F32 R20, R52.reuse, R64, R20 ;  /* 0x000000403414723c */ /* 0x060ff00000001814 */
[C---:B------:R-:W-:Y:S08]  /*2460*/  HMMA.16816.F32 R76, R52.reuse, R56, R76 ;  /* 0x00000038344c723c */ /* 0x040ff0000000184c */
[C---:B------:R-:W-:Y:S01]  /*2470*/  HMMA.16816.F32 R72, R52.reuse, R58, R72 ;  /* 0x0000003a3448723c */ /* 0x040fe20000001848 */
[----:B------:R-:W-:Y:S07]  /*2480*/  LDSM.16.M88.4 R56, [R192+0x1000] ;  /* 0x00100000c038783b */ /* 0x000fee0000000200 */
[C---:B------:R-:W-:Y:S01]  /*2490*/  HMMA.16816.F32 R16, R52.reuse, R66, R16 ;  /* 0x000000423410723c */ /* 0x040fe20000001810 */
[----:B------:R-:W4:Y:S07]  /*24a0*/  LDSM.16.M88.4 R64, [R192] ;  /* 0x00000000c040783b */ /* 0x000f2e0000000200 */
[C---:B------:R-:W-:Y:S08]  /*24b0*/  HMMA.16816.F32 R12, R52.reuse, R60, R12 ;  /* 0x0000003c340c723c */ /* 0x040ff0000000180c */
[C---:B------:R-:W-:Y:S01]  /*24c0*/  HMMA.16816.F32 R8, R52.reuse, R62, R8 ;  /* 0x0000003e3408723c */ /* 0x040fe20000001808 */
[----:B------:R-:W5:Y:S07]  /*24d0*/  LDSM.16.M88.4 R60, [R192+0x800] ;  /* 0x00080000c03c783b */ /* 0x000f6e0000000200 */
[C---:B------:R-:W-:Y:S08]  /*24e0*/  HMMA.16816.F32 R44, R52.reuse, R48, R44 ;  /* 0x00000030342c723c */ /* 0x040ff0000000182c */
[----:B------:R-:W-:Y:S01]  /*24f0*/  HMMA.16816.F32 R40, R52, R50, R40 ;  /* 0x000000323428723c */ /* 0x000fe20000001828 */
[----:B------:R-:W3:Y:S04]  /*2500*/  LDSM.16.M88.4 R52, [R192+0x1800] ;  /* 0x00180000c034783b */ /* 0x000ee80000000200 */
[----:B------:R-:W-:Y:S03]  /*2510*/  LDSM.16.M88.4 R48, [R206+0x10100] ;  /* 0x01010000ce30783b */ /* 0x000fe60000000200 */
[C---:B-1----:R-:W-:Y:S08]  /*2520*/  HMMA.16816.F32 R20, R36.reuse, R32, R20 ;  /* 0x000000202414723c */ /* 0x042ff00000001814 */
[C---:B--2---:R-:W-:Y:S08]  /*2530*/  HMMA.16816.F32 R76, R36.reuse, R24, R76 ;  /* 0x00000018244c723c */ /* 0x044ff0000000184c */
[C---:B------:R-:W-:Y:S01]  /*2540*/  HMMA.16816.F32 R72, R36.reuse, R26, R72 ;  /* 0x0000001a2448723c */ /* 0x040fe20000001848 */
[----:B------:R-:W-:Y:S07]  /*2550*/  LDSM.16.M88.4 R24, [R205+0x9100] ;  /* 0x00910000cd18783b */ /* 0x000fee0000000200 */
[C---:B------:R-:W-:Y:S01]  /*2560*/  HMMA.16816.F32 R16, R36.reuse, R34, R16 ;  /* 0x000000222410723c */ /* 0x040fe20000001810 */
[----:B------:R-:W1:Y:S07]  /*2570*/  LDSM.16.M88.4 R32, [R205+0x8100] ;  /* 0x00810000cd20783b */ /* 0x000e6e0000000200 */
[C---:B------:R-:W-:Y:S08]  /*2580*/  HMMA.16816.F32 R12, R36.reuse, R28, R12 ;  /* 0x0000001c240c723c */ /* 0x040ff0000000180c */
[C---:B------:R-:W-:Y:S01]  /*2590*/  HMMA.16816.F32 R8, R36.reuse, R30, R8 ;  /* 0x0000001e2408723c */ /* 0x040fe20000001808 */
[----:B------:R-:W2:Y:S07]  /*25a0*/  LDSM.16.M88.4 R28, [R205+0x8900] ;  /* 0x00890000cd1c783b */ /* 0x000eae0000000200 */
[C---:B---3--:R-:W-:Y:S08]  /*25b0*/  HMMA.16816.F32 R44, R36.reuse, R80, R44 ;  /* 0x00000050242c723c */ /* 0x048ff0000000182c */
[----:B------:R-:W-:Y:S01]  /*25c0*/  HMMA.16816.F32 R40, R36, R82, R40 ;  /* 0x000000522428723c */ /* 0x000fe20000001828 */
[----:B------:R-:W3:Y:S04]  /*25d0*/  LDSM.16.M88.4 R80, [R205+0x9900] ;  /* 0x00990000cd50783b */ /* 0x000ee80000000200 */
[----:B------:R-:W-:Y:S03]  /*25e0*/  LDSM.16.M88.4 R36, [R204+0x2800] ;  /* 0x00280000cc24783b */ /* 0x000fe60000000200 */
[C---:B----4-:R-:W-:Y:S08]  /*25f0*/  HMMA.16816.F32 R20, R68.reuse, R64, R20 ;  /* 0x000000404414723c */ /* 0x050ff00000001814 */
[C---:B------:R-:W-:Y:S08]  /*2600*/  HMMA.16816.F32 R76, R68.reuse, R56, R76 ;  /* 0x00000038444c723c */ /* 0x040ff0000000184c */
[C---:B------:R-:W-:Y:S01]  /*2610*/  HMMA.16816.F32 R72, R68.reuse, R58, R72 ;  /* 0x0000003a4448723c */ /* 0x040fe20000001848 */
[----:B------:R-:W-:Y:S07]  /*2620*/  LDSM.16.M88.4 R56, [R204+0x3000] ;  /* 0x00300000cc38783b */ /* 0x000fee0000000200 */
[C---:B------:R-:W-:Y:S01]  /*2630*/  HMMA.16816.F32 R16, R68.reuse, R66, R16 ;  /* 0x000000424410723c */ /* 0x040fe20000001810 */
[----:B------:R-:W-:Y:S07]  /*2640*/  LDSM.16.M88.4 R64, [R202+0x10100] ;  /* 0x01010000ca40783b */ /* 0x000fee0000000200 */
[C---:B-----5:R-:W-:Y:S08]  /*2650*/  HMMA.16816.F32 R12, R68.reuse, R60, R12 ;  /* 0x0000003c440c723c */ /* 0x060ff0000000180c */
[C---:B------:R-:W-:Y:S01]  /*2660*/  HMMA.16816.F32 R8, R68.reuse, R62, R8 ;  /* 0x0000003e4408723c */ /* 0x040fe20000001808 */
[----:B------:R-:W4:Y:S07]  /*2670*/  LDSM.16.M88.4 R60, [R204+0x2000] ;  /* 0x00200000cc3c783b */ /* 0x000f2e0000000200 */
[C---:B------:R-:W-:Y:S08]  /*2680*/  HMMA.16816.F32 R44, R68.reuse, R52, R44 ;  /* 0x00000034442c723c */ /* 0x040ff0000000182c */
[----:B------:R-:W-:Y:S01]  /*2690*/  HMMA.16816.F32 R40, R68, R54, R40 ;  /* 0x000000364428723c */ /* 0x000fe20000001828 */
[----:B------:R-:W5:Y:S04]  /*26a0*/  LDSM.16.M88.4 R68, [R204+0x3800] ;  /* 0x00380000cc44783b */ /* 0x000f680000000200 */
[----:B------:R-:W-:Y:S03]  /*26b0*/  LDSM.16.M88.4 R52, [R201+0x10100] ;  /* 0x01010000c934783b */ /* 0x000fe60000000200 */
[C---:B-1----:R-:W-:Y:S08]  /*26c0*/  HMMA.16816.F32 R20, R48.reuse, R32, R20 ;  /* 0x000000203014723c */ /* 0x042ff00000001814 */
[C---:B------:R-:W-:Y:S08]  /*26d0*/  HMMA.16816.F32 R76, R48.reuse, R24, R76 ;  /* 0x00000018304c723c */ /* 0x040ff0000000184c */
[C---:B------:R-:W-:Y:S01]  /*26e0*/  HMMA.16816.F32 R72, R48.reuse, R26, R72 ;  /* 0x0000001a3048723c */ /* 0x040fe20000001848 */
[----:B------:R-:W-:Y:S07]  /*26f0*/  LDSM.16.M88.4 R24, [R200+0x9100] ;  /* 0x00910000c818783b */ /* 0x000fee0000000200 */
[C---:B------:R-:W-:Y:S01]  /*2700*/  HMMA.16816.F32 R16, R48.reuse, R34, R16 ;  /* 0x000000223010723c */ /* 0x040fe20000001810 */
[----:B------:R-:W1:Y:S07]  /*2710*/  LDSM.16.M88.4 R32, [R200+0x8100] ;  /* 0x00810000c820783b */ /* 0x000e6e0000000200 */
[C---:B--2---:R-:W-:Y:S08]  /*2720*/  HMMA.16816.F32 R12, R48.reuse, R28, R12 ;  /* 0x0000001c300c723c */ /* 0x044ff0000000180c */
        /* <DEDUP_REMOVED lines=11> */
[----:B------:R-:W4:Y:S07]  /*27e0*/  LDSM.16.M88.4 R60, [R199+0x10100] ;  /* 0x01010000c73c783b */ /* 0x000f2e0000000200 */
[C---:B------:R-:W-:Y:S08]  /*27f0*/  HMMA.16816.F32 R12, R64.reuse, R36, R12 ;  /* 0x00000024400c723c */ /* 0x040ff0000000180c */
[C---:B------:R-:W-:Y:S01]  /*2800*/  HMMA.16816.F32 R8, R64.reuse, R38, R8 ;  /* 0x000000264008723c */ /* 0x040fe20000001808 */
[----:B------:R-:W2:Y:S07]  /*2810*/  LDSM.16.M88.4 R36, [R192+0x2800] ;  /* 0x00280000c024783b */ /* 0x000eae0000000200 */
[C---:B-----5:R-:W-:Y:S08]  /*2820*/  HMMA.16816.F32 R44, R64.reuse, R68, R44 ;  /* 0x00000044402c723c */ /* 0x060ff0000000182c */
        /* <DEDUP_REMOVED lines=27> */
[----:B------:R-:W-:Y:S07]  /*29e0*/  LDSM.16.M88.4 R60, [R200+0xa900] ;  /* 0x00a90000c83c783b */ /* 0x000fee0000000200 */
[C---:B-1----:R-:W-:Y:S08]  /*29f0*/  HMMA.16816.F32 R20, R64.reuse, R32, R20 ;  /* 0x000000204014723c */ /* 0x042ff00000001814 */
[C---:B------:R-:W-:Y:S08]  /*2a00*/  HMMA.16816.F32 R76, R64.reuse, R24, R76 ;  /* 0x00000018404c723c */ /* 0x040ff0000000184c */
[C---:B------:R-:W-:Y:S01]  /*2a10*/  HMMA.16816.F32 R72, R64.reuse, R26, R72 ;  /* 0x0000001a4048723c */ /* 0x040fe20000001848 */
[----:B------:R-:W1:Y:S07]  /*2a20*/  LDSM.16.M88.4 R24, [R204+0x5800] ;  /* 0x00580000cc18783b */ /* 0x000e6e0000000200 */
[C---:B------:R-:W-:Y:S01]  /*2a30*/  HMMA.16816.F32 R16, R64.reuse, R34, R16 ;  /* 0x000000224010723c */ /* 0x040fe20000001810 */
[----:B------:R-:W-:Y:S07]  /*2a40*/  LDSM.16.M88.4 R32, [R201+0x14100] ;  /* 0x01410000c920783b */ /* 0x000fee0000000200 */
[C---:B--2---:R-:W-:Y:S08]  /*2a50*/  HMMA.16816.F32 R12, R64.reuse, R28, R12 ;  /* 0x0000001c400c723c */ /* 0x044ff0000000180c */
[C---:B------:R-:W-:Y:S01]  /*2a60*/  HMMA.16816.F32 R8, R64.reuse, R30, R8 ;  /* 0x0000001e4008723c */ /* 0x040fe20000001808 */
[----:B------:R-:W2:Y:S07]  /*2a70*/  LDSM.16.M88.4 R28, [R200+0xa100] ;  /* 0x00a10000c81c783b */ /* 0x000eae0000000200 */
[C---:B---3--:R-:W-:Y:S08]  /*2a80*/  HMMA.16816.F32 R44, R64.reuse, R80, R44 ;  /* 0x00000050402c723c */ /* 0x048ff0000000182c */
[----:B------:R-:W-:Y:S01]  /*2a90*/  HMMA.16816.F32 R40, R64, R82, R40 ;  /* 0x000000524028723c */ /* 0x000fe20000001828 */
[----:B------:R-:W-:Y:S07]  /*2aa0*/  LDSM.16.M88.4 R64, [R200+0xb900] ;  /* 0x00b90000c840783b */ /* 0x000fee0000000200 */
[C---:B----4-:R-:W-:Y:S08]  /*2ab0*/  HMMA.16816.F32 R20, R52.reuse, R48, R20 ;  /* 0x000000303414723c */ /* 0x050ff00000001814 */
[C---:B------:R-:W-:Y:S01]  /*2ac0*/  HMMA.16816.F32 R16, R52.reuse, R50, R16 ;  /* 0x000000323410723c */ /* 0x040fe20000001810 */
[----:B------:R-:W-:Y:S07]  /*2ad0*/  LDSM.16.M88.4 R48, [R192+0x4000] ;  /* 0x00400000c030783b */ /* 0x000fee0000000200 */
[C---:B------:R-:W-:Y:S08]  /*2ae0*/  HMMA.16816.F32 R76, R52.reuse, R56, R76 ;  /* 0x00000038344c723c */ /* 0x040ff0000000184c */
[C---:B------:R-:W-:Y:S01]  /*2af0*/  HMMA.16816.F32 R72, R52.reuse, R58, R72 ;  /* 0x0000003a3448723c */ /* 0x040fe20000001848 */
[----:B------:R-:W3:Y:S07]  /*2b00*/  LDSM.16.M88.4 R56, [R200+0xb100] ;  /* 0x00b10000c838783b */ /* 0x000eee0000000200 */
[C---:B------:R-:W-:Y:S08]  /*2b10*/  HMMA.16816.F32 R12, R52.reuse, R36, R12 ;  /* 0x00000024340c723c */ /* 0x040ff0000000180c */
[C---:B------:R-:W-:Y:S01]  /*2b20*/  HMMA.16816.F32 R8, R52.reuse, R38, R8 ;  /* 0x000000263408723c */ /* 0x040fe20000001808 */
[----:B------:R-:W4:Y:S07]  /*2b30*/  LDSM.16.M88.4 R36, [R199+0x14100] ;  /* 0x01410000c724783b */ /* 0x000f2e0000000200 */
[C---:B-1----:R-:W-:Y:S08]  /*2b40*/  HMMA.16816.F32 R44, R52.reuse, R24, R44 ;  /* 0x00000018342c723c */ /* 0x042ff0000000182c */
[----:B------:R-:W-:Y:S01]  /*2b50*/  HMMA.16816.F32 R40, R52, R26, R40 ;  /* 0x0000001a3428723c */ /* 0x000fe20000001828 */
[----:B------:R-:W1:Y:S07]  /*2b60*/  LDSM.16.M88.4 R24, [R192+0x4800] ;  /* 0x00480000c018783b */ /* 0x000e6e0000000200 */
[C---:B--2---:R-:W-:Y:S08]  /*2b70*/  HMMA.16816.F32 R20, R32.reuse, R28, R20 ;  /* 0x0000001c2014723c */ /* 0x044ff00000001814 */
[C---:B------:R-:W-:Y:S01]  /*2b80*/  HMMA.16816.F32 R16, R32.reuse, R30, R16 ;  /* 0x0000001e2010723c */ /* 0x040fe20000001810 */
[----:B------:R-:W2:Y:S07]  /*2b90*/  LDSM.16.M88.4 R28, [R192+0x5000] ;  /* 0x00500000c01c783b */ /* 0x000eae0000000200 */
[C---:B------:R-:W-:Y:S08]  /*2ba0*/  HMMA.16816.F32 R12, R32.reuse, R60, R12 ;  /* 0x0000003c200c723c */ /* 0x040ff0000000180c */
[C---:B------:R-:W-:Y:S08]  /*2bb0*/  HMMA.16816.F32 R8, R32.reuse, R62, R8 ;  /* 0x0000003e2008723c */ /* 0x040ff00000001808 */
[----:B---3--:R-:W-:Y:S08]  /*2bc0*/  HMMA.16816.F32 R76, R32, R56, R76 ;  /* 0x00000038204c723c */ /* 0x008ff0000000184c */
[----:B----4-:R-:W-:Y:S08]  /*2bd0*/  HMMA.16816.F32 R20, R36, R48, R20 ;  /* 0x000000302414723c */ /* 0x010ff00000001814 */
[----:B------:R-:W-:Y:S08]  /*2be0*/  HMMA.16816.F32 R72, R32, R58, R72 ;  /* 0x0000003a2048723c */ /* 0x000ff00000001848 */
[C---:B-1----:R-:W-:Y:S08]  /*2bf0*/  HMMA.16816.F32 R12, R36.reuse, R24, R12 ;  /* 0x00000018240c723c */ /* 0x042ff0000000180c */
[----:B------:R-:W-:Y:S01]  /*2c00*/  HMMA.16816.F32 R8, R36, R26, R8 ;  /* 0x0000001a2408723c */ /* 0x000fe20000001808 */
[----:B------:R-:W1:Y:S01]  /*2c10*/  LDSM.16.M88.4 R24, [R192+0x5800] ;  /* 0x00580000c018783b */ /* 0x000e620000000200 */
[----:B------:R-:W-:Y:S01]  /*2c20*/  FMUL.FTZ R0, R20, c[0x0][0x320] ;  /* 0x0000c80014007a20 */ /* 0x000fe20000410000 */
[----:B------:R-:W-:-:S04]  /*2c30*/  DEPBAR.LE SB0, 0x0 ;  /* 0x000080000000791a */ /* 0x000fc80000000000 */
[----:B------:R-:W-:Y:S01]  /*2c40*/  FMUL.FTZ R20, R22, c[0x0][0x320] ;  /* 0x0000c80016147a20 */ /* 0x000fe20000410000 */
[----:B--2---:R-:W-:Y:S01]  /*2c50*/  HMMA.16816.F32 R76, R36, R28, R76 ;  /* 0x0000001c244c723c */ /* 0x004fe2000000184c */
[----:B------:R-:W-:Y:S01]  /*2c60*/  IMAD.IADD R22, R84, 0x1, -R85 ;  /* 0x0000000154167824 */ /* 0x000fe200078e0a55 */
[----:B------:R-:W2:Y:S01]  /*2c70*/  MUFU.TANH R0, R0 ;  /* 0x0000000000007308 */ /* 0x000ea20000002400 */
[----:B------:R-:W-:-:S04]  /*2c80*/  FMUL.FTZ R21, R21, c[0x0][0x320] ;  /* 0x0000c80015157a20 */ /* 0x000fc80000410000 */
[----:B------:R-:W-:Y:S01]  /*2c90*/  SHF.R.S32.HI R28, RZ, 0x1f, R7 ;  /* 0x0000001fff1c7819 */ /* 0x000fe20000011407 */
[C---:B------:R-:W-:Y:S01]  /*2ca0*/  HMMA.16816.F32 R44, R32.reuse, R64, R44 ;  /* 0x00000040202c723c */ /* 0x040fe2000000182c */
[----:B------:R-:W-:Y:S01]  /*2cb0*/  LEA.HI R29, R87, R84, RZ, 0x2 ;  /* 0x00000054571d7211 */ /* 0x000fe200078f10ff */
[----:B------:R-:W-:Y:S01]  /*2cc0*/  FMUL.FTZ R12, R12, c[0x0][0x320] ;  /* 0x0000c8000c0c7a20 */ /* 0x000fe20000410000 */
[----:B------:R-:W-:Y:S01]  /*2cd0*/  LEA.HI R28, R28, R7, RZ, 0x3 ;  /* 0x000000071c1c7211 */ /* 0x000fe200078f18ff */
[----:B------:R-:W-:Y:S01]  /*2ce0*/  FMUL.FTZ R13, R13, c[0x0][0x320] ;  /* 0x0000c8000d0d7a20 */ /* 0x000fe20000410000 */
[----:B------:R-:W-:Y:S01]  /*2cf0*/  LOP3.LUT R29, R29, 0xfffffffc, RZ, 0xc0, !PT ;  /* 0xfffffffc1d1d7812 */ /* 0x000fe200078ec0ff */
[----:B------:R-:W3:Y:S01]  /*2d00*/  MUFU.TANH R21, R21 ;  /* 0x0000001500157308 */ /* 0x000ee20000002400 */
[----:B------:R-:W-:Y:S01]  /*2d10*/  LOP3.LUT R28, R28, 0xffffff8, RZ, 0xc0, !PT ;  /* 0x0ffffff81c1c7812 */ /* 0x000fe200078ec0ff */
[----:B------:R-:W-:Y:S01]  /*2d20*/  HMMA.16816.F32 R40, R32, R66, R40 ;  /* 0x000000422028723c */ /* 0x000fe20000001828 */
[----:B------:R-:W-:-:S02]  /*2d30*/  FMUL.FTZ R9, R9, c[0x0][0x320] ;  /* 0x0000c80009097a20 */ /* 0x000fc40000410000 */
[----:B------:R-:W-:Y:S01]  /*2d40*/  IMAD.IADD R84, R84, 0x1, -R29 ;  /* 0x0000000154547824 */ /* 0x000fe200078e0a1d */
[----:B------:R-:W-:Y:S02]  /*2d50*/  SHF.R.S32.HI R29, RZ, 0x1f, R22 ;  /* 0x0000001fff1d7819 */ /* 0x000fe40000011416 */
[----:B------:R-:W4:Y:S01]  /*2d60*/  MUFU.TANH R20, R20 ;  /* 0x0000001400147308 */ /* 0x000f220000002400 */
[----:B------:R-:W-:Y:S01]  /*2d70*/  @P5 IMAD.WIDE.U32 R32, R5, UR5, R216 ;  /* 0x0000000505205c25 */ /* 0x000fe2000f8e00d8 */
[----:B------:R-:W-:Y:S01]  /*2d80*/  @UP0 UIMAD UR5, UR20, UR5, URZ ;  /* 0x00000005140502a4 */ /* 0x000fe2000f8e023f */
[C---:B------:R-:W-:Y:S02]  /*2d90*/  HMMA.16816.F32 R72, R36.reuse, R30, R72 ;  /* 0x0000001e2448723c */ /* 0x040fe40000001848 */
[----:B------:R-:W-:Y:S01]  /*2da0*/  IMAD.IADD R5, R7, 0x1, -R28 ;  /* 0x0000000107057824 */ /* 0x000fe200078e0a1c */
[----:B------:R-:W-:Y:S01]  /*2db0*/  @UP0 UIMAD UR4, UR4, UR21, UR5 ;  /* 0x00000015040402a4 */ /* 0x000fe2000f8e0205 */
[----:B------:R-:W-:Y:S01]  /*2dc0*/  FMUL.FTZ R7, R8, c[0x0][0x320] ;  /* 0x0000c80008077a20 */ /* 0x000fe20000410000 */
[----:B------:R-:W-:Y:S01]  /*2dd0*/  LEA.HI R8, R29, R22, RZ, 0x2 ;  /* 0x000000161d087211 */ /* 0x000fe200078f10ff */
[----:B------:R-:W-:Y:S01]  /*2de0*/  FMUL.FTZ R76, R76, c[0x0][0x320] ;  /* 0x0000c8004c4c7a20 */ /* 0x000fe20000410000 */
[----:B------:R-:W-:Y:S01]  /*2df0*/  LEA.HI R31, R84, R84, RZ, 0x1 ;  /* 0x00000054541f7211 */ /* 0x000fe200078f08ff */
[----:B------:R-:W-:Y:S01]  /*2e00*/  HMMA.16816.F32 R16, R36, R50, R16 ;  /* 0x000000322410723c */ /* 0x000fe20000001810 */
[----:B------:R-:W-:Y:S01]  /*2e10*/  @P5 LEA R28, P0, R32, c[0x0][0x1c8], 0x1 ;  /* 0x00007200201c5a11 */ /* 0x000fe200078008ff */
[----:B------:R-:W-:Y:S01]  /*2e20*/  FMUL.FTZ R77, R77, c[0x0][0x320] ;  /* 0x0000c8004d4d7a20 */ /* 0x000fe20000410000 */
[----:B------:R-:W-:Y:S01]  /*2e30*/  LOP3.LUT R31, R31, 0x1ffffffe, RZ, 0xc0, !PT ;  /* 0x1ffffffe1f1f7812 */ /* 0x000fe200078ec0ff */
[----:B------:R-:W2:Y:S01]  /*2e40*/  MUFU.TANH R12, R12 ;  /* 0x0000000c000c7308 */ /* 0x000ea20000002400 */
[----:B------:R-:W-:-:S02]  /*2e50*/  LEA.HI.SX32 R30, R8, UR7, 0x1e ;  /* 0x00000007081e7c11 */ /* 0x000fc4000f8ff2ff */
[----:B------:R-:W-:Y:S01]  /*2e60*/  @P5 IADD3 R29, R33, UR4, RZ ;  /* 0x00000004211d5c10 */ /* 0x000fe2000fffe0ff */
[----:B------:R-:W-:Y:S01]  /*2e70*/  IMAD.IADD R31, R84, 0x1, -R31 ;  /* 0x00000001541f7824 */ /* 0x000fe200078e0a1f */
[C---:B-1----:R-:W-:Y:S01]  /*2e80*/  HMMA.16816.F32 R44, R36.reuse, R24, R44 ;  /* 0x00000018242c723c */ /* 0x042fe2000000182c */
[----:B------:R-:W-:Y:S01]  /*2e90*/  IMAD R30, R5, 0x10, R30 ;  /* 0x00000010051e7824 */ /* 0x000fe200078e021e */
[----:B------:R-:W-:Y:S01]  /*2ea0*/  @P5 LEA.HI.X R29, R32, c[0x0][0x1cc], R29, 0x1, P0 ;  /* 0x00007300201d5a11 */ /* 0x000fe200000f0c1d */
[----:B------:R1:W1:Y:S01]  /*2eb0*/  MUFU.TANH R5, R9 ;  /* 0x0000000900057308 */ /* 0x0002620000002400 */
[----:B------:R-:W-:Y:S01]  /*2ec0*/  PLOP3.LUT P0, PT, PT, PT, UP2, 0x80, 0x0 ;  /* 0x000000000000781c */ /* 0x000fe20003f0f028 */
[----:B------:R-:W-:Y:S01]  /*2ed0*/  IMAD R212, R31, 0x8, R30 ;  /* 0x000000081fd47824 */ /* 0x000fe200078e021e */
[----:B------:R-:W-:Y:S01]  /*2ee0*/  LOP3.LUT R213, R8, 0x7ffffffc, RZ, 0xc0, !PT ;  /* 0x7ffffffc08d57812 */ /* 0x000fe200078ec0ff */
[----:B------:R-:W-:Y:S01]  /*2ef0*/  BAR.SYNC.DEFER_BLOCKING 0x0 ;  /* 0x0000000000007b1d */ /* 0x000fe20000010000 */
[----:B------:R-:W-:Y:S01]  /*2f00*/  HMMA.16816.F32 R40, R36, R26, R40 ;  /* 0x0000001a2428723c */ /* 0x000fe20000001828 */
[----:B------:R-:W-:-:S02]  /*2f10*/  IMAD.MOV.U32 R8, RZ, RZ, R212 ;  /* 0x000000ffff087224 */ /* 0x000fc400078e00d4 */
[----:B------:R-:W-:Y:S02]  /*2f20*/  IMAD.IADD R213, R22, 0x1, -R213 ;  /* 0x0000000116d57824 */ /* 0x000fe400078e0ad5 */
[----:B------:R-:W-:Y:S01]  /*2f30*/  ULDC UR4, c[0x0][0x1d0] ;  /* 0x0000740000047ab9 */ /* 0x000fe20000000800 */
[----:B------:R-:W-:Y:S01]  /*2f40*/  IMAD.U32 R31, RZ, RZ, UR12 ;  /* 0x0000000cff1f7e24 */ /* 0x000fe2000f8e00ff */
[----:B------:R-:W-:Y:S01]  /*2f50*/  UIADD3 UR4, -UR14, UR4, UR19 ;  /* 0x000000040e047290 */ /* 0x000fe2000fffe113 */
[----:B------:R-:W-:Y:S01]  /*2f60*/  IMAD.SHL.U32 R213, R213, 0x2, RZ ;  /* 0x00000002d5d57824 */ /* 0x000fe200078e00ff */
[----:B------:R-:W2:Y:S01]  /*2f70*/  MUFU.TANH R13, R13 ;  /* 0x0000000d000d7308 */ /* 0x000ea20000002400 */
[----:B------:R-:W-:Y:S01]  /*2f80*/  FMUL.FTZ R17, R17, c[0x0][0x320] ;  /* 0x0000c80011117a20 */ /* 0x000fe20000410000 */
[----:B------:R-:W-:Y:S01]  /*2f90*/  @P5 LEA R24, P6, R31, R28, 0x1 ;  /* 0x0000001c1f185211 */ /* 0x000fe200078c08ff */
[----:B-1----:R-:W-:Y:S01]  /*2fa0*/  @P4 IMAD.HI.U32 R9, R212, c[0x0][0x2c8], RZ ;  /* 0x0000b200d4094a27 */ /* 0x002fe200078e00ff */
[----:B------:R-:W-:-:S02]  /*2fb0*/  ULDC UR14, c[0x0][0x324] ;  /* 0x0000c900000e7ab9 */ /* 0x000fc40000000800 */
[----:B------:R-:W-:Y:S01]  /*2fc0*/  ULOP3.LUT UR14, URZ, UR14, URZ, 0x33, !UPT ;  /* 0x0000000e3f0e7292 */ /* 0x000fe2000f8e333f */
[----:B------:R-:W-:Y:S01]  /*2fd0*/  IMAD.U32 R26, RZ, RZ, UR4 ;  /* 0x00000004ff1a7e24 */ /* 0x000fe2000f8e00ff */
[----:B------:R-:W-:Y:S01]  /*2fe0*/  @P0 SHF.R.U32.HI R8, RZ, c[0x0][0x2cc], R9 ;  /* 0x0000b300ff080a19 */ /* 0x000fe20000011609 */
[----:B------:R-:W-:Y:S01]  /*2ff0*/  FMUL.FTZ R16, R16, c[0x0][0x320] ;  /* 0x0000c80010107a20 */ /* 0x000fe20000410000 */
[----:B------:R-:W-:Y:S01]  /*3000*/  PLOP3.LUT P0, PT, PT, PT, UP1, 0x40, 0x0 ;  /* 0x000000000000781c */ /* 0x000fe20003f0e818 */
[----:B------:R-:W-:Y:S01]  /*3010*/  IMAD.U32 R30, RZ, RZ, UR12 ;  /* 0x0000000cff1e7e24 */ /* 0x000fe2000f8e00ff */
[----:B------:R-:W-:Y:S01]  /*3020*/  IADD3 R26, R26, -c[0x0][0x168], -R213 ;  /* 0x80005a001a1a7a10 */ /* 0x000fe20007ffe8d5 */
[----:B------:R-:W1:Y:S01]  /*3030*/  SHFL.IDX PT, R9, R8, RZ, 0x1c1f ;  /* 0x001c1fff08097589 */ /* 0x000e6200000e0000 */
[----:B------:R-:W-:Y:S01]  /*3040*/  IMAD.U32 R25, RZ, RZ, UR11 ;  /* 0x0000000bff197e24 */ /* 0x000fe2000f8e00ff */
[----:B------:R-:W1:Y:S01]  /*3050*/  MUFU.TANH R17, R17 ;  /* 0x0000001100117308 */ /* 0x000e620000002400 */
[----:B------:R-:W-:Y:S01]  /*3060*/  FMUL.FTZ R72, R72, c[0x0][0x320] ;  /* 0x0000c80048487a20 */ /* 0x000fe20000410000 */
[----:B------:R-:W-:Y:S01]  /*3070*/  @!PT LDS RZ, [RZ] ;  /* 0x00000000fffff984 */ /* 0x000fe20000000800 */
[----:B------:R-:W-:Y:S01]  /*3080*/  @!PT LDS RZ, [RZ] ;  /* 0x00000000fffff984 */ /* 0x000fe20000000800 */
[----:B------:R5:W-:Y:S01]  /*3090*/  @P5 LDGSTS.E.BYPASS.LTC128B.128 [R207+0x6100], [R28.64], !P3 ;  /* 0x061000001ccf5fae */ /* 0x000be2000d901d50 */
[----:B------:R-:W-:Y:S01]  /*30a0*/  FMUL.FTZ R73, R73, c[0x0][0x320] ;  /* 0x0000c80049497a20 */ /* 0x000fe20000410000 */
[----:B------:R-:W-:Y:S01]  /*30b0*/  @P5 LEA.HI.X R25, R30, R29, R25, 0x1, P6 ;  /* 0x0000001d1e195211 */ /* 0x000fe200030f0c19 */
[----:B------:R-:W-:Y:S01]  /*30c0*/  FMUL.FTZ R44, R44, c[0x0][0x320] ;  /* 0x0000c8002c2c7a20 */ /* 0x000fe20000410000 */
[----:B------:R-:W-:Y:S01]  /*30d0*/  IADD3 R27, R26, c[0x0][0x328], RZ ;  /* 0x0000ca001a1b7a10 */ /* 0x000fe20007ffe0ff */
[----:B------:R-:W-:Y:S01]  /*30e0*/  FMUL.FTZ R45, R45, c[0x0][0x320] ;  /* 0x0000c8002d2d7a20 */ /* 0x000fe20000410000 */
[----:B------:R-:W2:Y:S01]  /*30f0*/  MUFU.TANH R16, R16 ;  /* 0x0000001000107308 */ /* 0x000ea20000002400 */
[----:B------:R-:W-:Y:S01]  /*3100*/  FMUL.FTZ R40, R40, c[0x0][0x320] ;  /* 0x0000c80028287a20 */ /* 0x000fe20000410000 */
[----:B------:R5:W-:Y:S01]  /*3110*/  @P5 LDGSTS.E.BYPASS.LTC128B.128 [R207+0x8100], [R28.64+0x80], !P2 ;  /* 0x081000801ccf5fae */ /* 0x000be2000d101d50 */
[----:B------:R-:W-:Y:S01]  /*3120*/  FMUL.FTZ R41, R41, c[0x0][0x320] ;  /* 0x0000c80029297a20 */ /* 0x000fe20000410000 */
[----:B------:R-:W-:-:S02]  /*3130*/  IADD3 R26, R26, UR14, RZ ;  /* 0x0000000e1a1a7c10 */ /* 0x000fc4000fffe0ff */
[----:B------:R5:W-:Y:S02]  /*3140*/  @P5 LDGSTS.E.BYPASS.LTC128B.128 [R207+0xa100], [R28.64+0x100], !P1 ;  /* 0x0a1001001ccf5fae */ /* 0x000be4000c901d50 */
[----:B------:R-:W2:Y:S02]  /*3150*/  MUFU.TANH R7, R7 ;  /* 0x0000000700077308 */ /* 0x000ea40000002400 */
[----:B------:R2:W-:Y:S04]  /*3160*/  @P5 LDGSTS.E.BYPASS.LTC128B.128 [R207+0x7100], [R24.64], !P3 ;  /* 0x0710000018cf5fae */ /* 0x0005e8000d901d50 */
[----:B------:R2:W-:Y:S01]  /*3170*/  @P5 LDGSTS.E.BYPASS.LTC128B.128 [R207+0x9100], [R24.64+0x80], !P2 ;  /* 0x0910008018cf5fae */ /* 0x0005e2000d101d50 */
[--C-:B-1----:R-:W-:Y:S01]  /*3180*/  IMAD.IADD R22, R27, 0x1, R9.reuse ;  /* 0x000000011b167824 */ /* 0x102fe200078e0209 */
[----:B------:R1:W1:Y:S02]  /*3190*/  MUFU.TANH R155, R76 ;  /* 0x0000004c009b7308 */ /* 0x0002640000002400 */
[----:B------:R2:W-:Y:S04]  /*31a0*/  @P5 LDGSTS.E.BYPASS.LTC128B.128 [R207+0xb100], [R24.64+0x100], !P1 ;  /* 0x0b10010018cf5fae */ /* 0x0005e8000c901d50 */
[----:B------:R-:W0:Y:S02]  /*31b0*/  LDGDEPBAR ;  /* 0x00000000000079af */ /* 0x000e240000000000 */
[----:B------:R1:W1:Y:S08]  /*31c0*/  MUFU.TANH R163, R77 ;  /* 0x0000004d00a37308 */ /* 0x0002700000002400 */
[----:B------:R1:W1:Y:S01]  /*31d0*/  MUFU.TANH R161, R72 ;  /* 0x0000004800a17308 */ /* 0x0002620000002400 */
[----:B-----5:R-:W-:-:S07]  /*31e0*/  IMAD.IADD R28, R26, 0x1, R9 ;  /* 0x000000011a1c7824 */ /* 0x020fce00078e0209 */
[----:B------:R1:W1:Y:S01]  /*31f0*/  MUFU.TANH R157, R73 ;  /* 0x00000049009d7308 */ /* 0x0002620000002400 */
[----:B--2---:R-:W-:-:S07]  /*3200*/  IADD3 R25, -R213, c[0x0][0x1d0], -R6 ;  /* 0x00007400d5197a10 */ /* 0x004fce0007ffe906 */
[----:B------:R2:W1:Y:S01]  /*3210*/  MUFU.TANH R167, R44 ;  /* 0x0000002c00a77308 */ /* 0x0004620000002400 */
[----:B------:R-:W-:-:S07]  /*3220*/  IMNMX R29, R22, R25, PT ;  /* 0x00000019161d7217 */ /* 0x000fce0003800200 */
[----:B------:R2:W1:Y:S08]  /*3230*/  MUFU.TANH R165, R45 ;  /* 0x0000002d00a57308 */ /* 0x0004700000002400 */
[----:B------:R2:W1:Y:S08]  /*3240*/  MUFU.TANH R143, R40 ;  /* 0x00000028008f7308 */ /* 0x0004700000002400 */
[----:B------:R2:W1:Y:S01]  /*3250*/  MUFU.TANH R141, R41 ;  /* 0x00000029008d7308 */ /* 0x0004620000002400 */
[----:B------:R-:W-:Y:S05]  /*3260*/  @P0 BRA `(.L_x_351) ;  /* 0x0000018000000947 */ /* 0x000fea0003800000 */
[----:B---34-:R-:W-:Y:S01]  /*3270*/  IADD3 R9, R9, c[0x0][0x1d0], RZ ;  /* 0x0000740009097a10 */ /* 0x018fe20007ffe0ff */
[----:B------:R-:W-:Y:S03]  /*3280*/  BSSY B0, `(.L_x_352) ;  /* 0x0000011000007945 */ /* 0x000fe60003800000 */
[----:B------:R-:W-:-:S04]  /*3290*/  IADD3 R31, R9, -c[0x0][0x168], RZ ;  /* 0x80005a00091f7a10 */ /* 0x000fc80007ffe0ff */
[----:B------:R-:W-:-:S13]  /*32a0*/  ISETP.GT.AND P0, PT, R31, -0x1, PT ;  /* 0xffffffff1f00780c */ /* 0x000fda0003f04270 */
[----:B------:R-:W-:Y:S05]  /*32b0*/  @P0 BRA `(.L_x_353) ;  /* 0x0000008000000947 */ /* 0x000fea0003800000 */
[----:B------:R-:W-:Y:S01]  /*32c0*/  ULDC UR4, c[0x0][0x32c] ;  /* 0x0000cb0000047ab9 */ /* 0x000fe20000000800 */
[----:B------:R-:W-:Y:S01]  /*32d0*/  LOP3.LUT R22, RZ, R31, RZ, 0x33, !PT ;  /* 0x0000001fff167212 */ /* 0x000fe200078e33ff */
[----:B------:R-:W-:-:S06]  /*32e0*/  UISETP.NE.AND UP0, UPT, UR19, UR4, UPT ;  /* 0x000000041300728c */ /* 0x000fcc000bf05270 */
[----:B------:R-:W-:-:S13]  /*32f0*/  PLOP3.LUT P0, PT, PT, PT, UP0, 0x80, 0x0 ;  /* 0x000000000000781c */ /* 0x000fda0003f0f008 */
[----:B------:R-:W-:-:S05]  /*3300*/  @P0 IMAD.HI.U32 R9, R22, c[0x0][0x330], RZ ;  /* 0x0000cc0016090a27 */ /* 0x000fca00078e00ff */
[----:B------:R-:W-:-:S04]  /*3310*/  @P0 SHF.R.U32.HI R22, RZ, c[0x0][0x334], R9 ;  /* 0x0000cd00ff160a19 */ /* 0x000fc80000011609 */
[----:B------:R-:W-:Y:S01]  /*3320*/  LOP3.LUT R31, RZ, R22, RZ, 0x33, !PT ;  /* 0x00000016ff1f7212 */ /* 0x000fe200078e33ff */
[----:B------:R-:W-:Y:S05]  /*3330*/  BRA `(.L_x_354) ;  /* 0x0000005000007947 */ /* 0x000fea0003800000 */
.L_x_353:
[----:B------:R-:W-:Y:S02]  /*3340*/  ULDC UR4, c[0x0][0x32c] ;  /* 0x0000cb0000047ab9 */ /* 0x000fe40000000800 */
[----:B------:R-:W-:-:S06]  /*3350*/  UISETP.NE.AND UP0, UPT, UR19, UR4, UPT ;  /* 0x000000041300728c */ /* 0x000fcc000bf05270 */
[----:B------:R-:W-:-:S13]  /*3360*/  PLOP3.LUT P0, PT, PT, PT, UP0, 0x80, 0x0 ;  /* 0x000000000000781c */ /* 0x000fda0003f0f008 */
[----:B------:R-:W-:-:S05]  /*3370*/  @P0 IMAD.HI.U32 R9, R31, c[0x0][0x330], RZ ;  /* 0x0000cc001f090a27 */ /* 0x000fca00078e00ff */
[----:B------:R-:W-:Y:S02]  /*3380*/  @P0 SHF.R.U32.HI R31, RZ, c[0x0][0x334], R9 ;  /* 0x0000cd00ff1f0a19 */ /* 0x000fe40000011609 */
.L_x_354:
[----:B------:R-:W-:Y:S05]  /*3390*/  BSYNC B0 ;  /* 0x0000000000007941 */ /* 0x000fea0003800000 */
.L_x_352:
[----:B------:R-:W-:-:S04]  /*33a0*/  IMAD R22, R31, c[0x0][0x32c], -R6 ;  /* 0x0000cb001f167a24 */ /* 0x000fc800078e0a06 */
[----:B------:R-:W-:-:S05]  /*33b0*/  IMAD.IADD R9, R22, 0x1, -R213 ;  /* 0x0000000116097824 */ /* 0x000fca00078e0ad5 */
[----:B------:R-:W-:Y:S02]  /*33c0*/  IADD3 R22, R9, c[0x0][0x32c], RZ ;  /* 0x0000cb0009167a10 */ /* 0x000fe40007ffe0ff */
[----:B------:R-:W-:Y:S02]  /*33d0*/  IMNMX R28, R28, R9, !PT ;  /* 0x000000091c1c7217 */ /* 0x000fe40007800200 */
[----:B------:R-:W-:Y:S02]  /*33e0*/  IMNMX R29, R29, R22, PT ;  /* 0x000000161d1d7217 */ /* 0x000fe40003800200 */
.L_x_351:
[----:B---34-:R-:W-:Y:S01]  /*33f0*/  ISETP.LT.AND P0, PT, RZ, UR13, PT ;  /* 0x0000000dff007c0c */ /* 0x018fe2000bf01270 */
[----:B------:R-:W-:Y:S01]  /*3400*/  FMUL.FTZ R18, R18, c[0x0][0x320] ;  /* 0x0000c80012127a20 */ /* 0x000fe20000410000 */
[----:B------:R-:W3:Y:S01]  /*3410*/  SHFL.IDX PT, R8, R8, 0x1, 0x1c1f ;  /* 0x003c1f0008087f89 */ /* 0x000ee200000e0000 */
[----:B------:R-:W-:Y:S01]  /*3420*/  FMUL.FTZ R11, R11, c[0x0][0x320] ;  /* 0x0000c8000b0b7a20 */ /* 0x000fe20000410000 */
[C---:B------:R-:W-:Y:S01]  /*3430*/  ISETP.GT.AND P4, PT, R28.reuse, 0x1, P0 ;  /* 0x000000011c00780c */ /* 0x040fe20000784270 */
[----:B------:R4:W2:Y:S01]  /*3440*/  MUFU.TANH R24, R18 ;  /* 0x0000001200187308 */ /* 0x0008a20000002400 */
[C---:B------:R-:W-:Y:S01]  /*3450*/  ISETP.GT.AND P5, PT, R28.reuse, RZ, P0 ;  /* 0x000000ff1c00720c */ /* 0x040fe200007a4270 */
[----:B------:R-:W-:Y:S01]  /*3460*/  FMUL.FTZ R22, R19, c[0x0][0x320] ;  /* 0x0000c80013167a20 */ /* 0x000fe20000410000 */
[----:B------:R-:W-:Y:S01]  /*3470*/  ISETP.LT.OR P4, PT, R29, 0x2, P4 ;  /* 0x000000021d00780c */ /* 0x000fe20002781670 */
[----:B------:R-:W-:Y:S01]  /*3480*/  FMUL.FTZ R15, R15, c[0x0][0x320] ;  /* 0x0000c8000f0f7a20 */ /* 0x000fe20000410000 */
[----:B------:R-:W-:Y:S01]  /*3490*/  ISETP.LT.OR P5, PT, R29, 0x1, P5 ;  /* 0x000000011d00780c */ /* 0x000fe20002fa1670 */
[----:B------:R-:W-:Y:S01]  /*34a0*/  FMUL.FTZ R30, R23, c[0x0][0x320] ;  /* 0x0000c800171e7a20 */ /* 0x000fe20000410000 */
[----:B------:R-:W-:Y:S01]  /*34b0*/  FSEL R21, R21, -INF , !P4 ;  /* 0xff80000015157808 */ /* 0x000fe20006000000 */
[----:B------:R5:W1:Y:S01]  /*34c0*/  MUFU.TANH R19, R11 ;  /* 0x0000000b00137308 */ /* 0x000a620000002400 */
[----:B------:R-:W-:Y:S01]  /*34d0*/  ISETP.GT.AND P4, PT, R28, 0x10, P0 ;  /* 0x000000101c00780c */ /* 0x000fe20000784270 */
[----:B------:R-:W-:Y:S01]  /*34e0*/  FMUL.FTZ R10, R10, c[0x0][0x320] ;  /* 0x0000c8000a0a7a20 */ /* 0x000fe20000410000 */
[----:B------:R-:W-:Y:S01]  /*34f0*/  ISETP.GT.AND P6, PT, R28, 0x8, P0 ;  /* 0x000000081c00780c */ /* 0x000fe200007c4270 */
[----:B------:R-:W-:Y:S01]  /*3500*/  FMUL.FTZ R14, R14, c[0x0][0x320] ;  /* 0x0000c8000e0e7a20 */ /* 0x000fe20000410000 */
[C---:B------:R-:W-:Y:S01]  /*3510*/  ISETP.LT.OR P4, PT, R29.reuse, 0x11, P4 ;  /* 0x000000111d00780c */ /* 0x040fe20002781670 */
[----:B------:R-:W-:Y:S01]  /*3520*/  FMUL.FTZ R74, R74, c[0x0][0x320] ;  /* 0x0000c8004a4a7a20 */ /* 0x000fe20000410000 */
[----:B------:R-:W-:Y:S01]  /*3530*/  ISETP.LT.OR P6, PT, R29, 0x9, P6 ;  /* 0x000000091d00780c */ /* 0x000fe200037c1670 */
[----:B------:R1:W1:Y:S01]  /*3540*/  MUFU.TANH R23, R15 ;  /* 0x0000000f00177308 */ /* 0x0002620000002400 */
[----:B----4-:R-:W-:Y:S01]  /*3550*/  FSEL R18, R0, -INF , !P5 ;  /* 0xff80000000127808 */ /* 0x010fe20006800000 */
[----:B------:R-:W-:Y:S01]  /*3560*/  FMUL.FTZ R75, R75, c[0x0][0x320] ;  /* 0x0000c8004b4b7a20 */ /* 0x000fe20000410000 */
[----:B------:R-:W-:Y:S01]  /*3570*/  ISETP.GT.AND P5, PT, R28, 0x9, P0 ;  /* 0x000000091c00780c */ /* 0x000fe200007a4270 */
[----:B------:R-:W-:-:S02]  /*3580*/  FMUL.FTZ R46, R46, c[0x0][0x320] ;  /* 0x0000c8002e2e7a20 */ /* 0x000fc40000410000 */
[----:B------:R-:W-:Y:S01]  /*3590*/  FMUL.FTZ R47, R47, c[0x0][0x320] ;  /* 0x0000c8002f2f7a20 */ /* 0x000fe20000410000 */
[----:B------:R-:W-:Y:S01]  /*35a0*/  ISETP.LT.OR P5, PT, R29, 0xa, P5 ;  /* 0x0000000a1d00780c */ /* 0x000fe20002fa1670 */
[----:B------:R-:W-:Y:S01]  /*35b0*/  FMUL.FTZ R42, R42, c[0x0][0x320] ;  /* 0x0000c8002a2a7a20 */ /* 0x000fe20000410000 */
[----:B-----5:R-:W-:Y:S01]  /*35c0*/  FSEL R11, R12, -INF , !P4 ;  /* 0xff8000000c0b7808 */ /* 0x020fe20006000000 */
[----:B------:R-:W-:Y:S01]  /*35d0*/  FMUL.FTZ R43, R43, c[0x0][0x320] ;  /* 0x0000c8002b2b7a20 */ /* 0x000fe20000410000 */
[----:B------:R-:W-:Y:S01]  /*35e0*/  ISETP.GT.AND P4, PT, R28, 0x19, P0 ;  /* 0x000000191c00780c */ /* 0x000fe20000784270 */
[----:B------:R-:W-:Y:S01]  /*35f0*/  FMUL.FTZ R78, R78, c[0x0][0x320] ;  /* 0x0000c8004e4e7a20 */ /* 0x000fe20000410000 */
[----:B------:R-:W-:Y:S01]  /*3600*/  FSEL R17, R17, -INF , !P5 ;  /* 0xff80000011117808 */ /* 0x000fe20006800000 */
[----:B------:R-:W-:Y:S01]  /*3610*/  FMUL.FTZ R79, R79, c[0x0][0x320] ;  /* 0x0000c8004f4f7a20 */ /* 0x000fe20000410000 */
[----:B------:R-:W-:Y:S01]  /*3620*/  ISETP.LT.OR P4, PT, R29, 0x1a, P4 ;  /* 0x0000001a1d00780c */ /* 0x000fe20002781670 */
[----:B------:R-:W4:Y:S01]  /*3630*/  MUFU.TANH R22, R22 ;  /* 0x0000001600167308 */ /* 0x000f220000002400 */
[----:B-1----:R-:W-:Y:S01]  /*3640*/  FSEL R15, R16, -INF , !P6 ;  /* 0xff800000100f7808 */ /* 0x002fe20007000000 */
[----:B---3--:R-:W-:Y:S01]  /*3650*/  IMAD.IADD R0, R27, 0x1, R8 ;  /* 0x000000011b007824 */ /* 0x008fe200078e0208 */
[----:B------:R-:W-:-:S02]  /*3660*/  ISETP.GT.AND P6, PT, R28, 0x11, P0 ;  /* 0x000000111c00780c */ /* 0x000fc400007c4270 */
[C---:B------:R-:W-:Y:S02]  /*3670*/  ISETP.GT.AND P5, PT, R28.reuse, 0x18, P0 ;  /* 0x000000181c00780c */ /* 0x040fe400007a4270 */
[----:B------:R-:W-:Y:S01]  /*3680*/  FSEL R5, R5, -INF , !P4 ;  /* 0xff80000005057808 */ /* 0x000fe20006000000 */
[----:B------:R1:W3:Y:S01]  /*3690*/  MUFU.TANH R170, R74 ;  /* 0x0000004a00aa7308 */ /* 0x0002e20000002400 */
[----:B------:R-:W-:Y:S02]  /*36a0*/  ISETP.GT.AND P4, PT, R28, 0x28, P0 ;  /* 0x000000281c00780c */ /* 0x000fe40000784270 */
[C---:B------:R-:W-:Y:S02]  /*36b0*/  ISETP.LT.OR P6, PT, R29.reuse, 0x12, P6 ;  /* 0x000000121d00780c */ /* 0x040fe400037c1670 */
[C---:B------:R-:W-:Y:S02]  /*36c0*/  ISETP.LT.OR P5, PT, R29.reuse, 0x19, P5 ;  /* 0x000000191d00780c */ /* 0x040fe40002fa1670 */
[----:B------:R-:W-:Y:S01]  /*36d0*/  ISETP.LT.OR P4, PT, R29, 0x29, P4 ;  /* 0x000000291d00780c */ /* 0x000fe20002781670 */
[----:B------:R1:W1:Y:S01]  /*36e0*/  MUFU.TANH R164, R75 ;  /* 0x0000004b00a47308 */ /* 0x0002620000002400 */
[----:B------:R-:W-:-:S02]  /*36f0*/  FSEL R9, R13, -INF , !P6 ;  /* 0xff8000000d097808 */ /* 0x000fc40007000000 */
[----:B------:R-:W-:Y:S02]  /*3700*/  FSEL R7, R7, -INF , !P5 ;  /* 0xff80000007077808 */ /* 0x000fe40006800000 */
[C---:B------:R-:W-:Y:S02]  /*3710*/  ISETP.GT.AND P6, PT, R28.reuse, 0x20, P0 ;  /* 0x000000201c00780c */ /* 0x040fe400007c4270 */
[C---:B------:R-:W-:Y:S01]  /*3720*/  ISETP.GT.AND P5, PT, R28.reuse, 0x21, P0 ;  /* 0x000000211c00780c */ /* 0x040fe200007a4270 */
[----:B------:R-:W1:Y:S01]  /*3730*/  MUFU.TANH R10, R10 ;  /* 0x0000000a000a7308 */ /* 0x000e620000002400 */
[----:B------:R-:W-:Y:S02]  /*3740*/  FSEL R161, R161, -INF , !P4 ;  /* 0xff800000a1a17808 */ /* 0x000fe40006000000 */
[----:B------:R-:W-:Y:S02]  /*3750*/  ISETP.GT.AND P4, PT, R28, 0x31, P0 ;  /* 0x000000311c00780c */ /* 0x000fe40000784270 */
[----:B------:R-:W-:-:S02]  /*3760*/  ISETP.LT.OR P6, PT, R29, 0x21, P6 ;  /* 0x000000211d00780c */ /* 0x000fc400037c1670 */
[C---:B------:R-:W-:Y:S01]  /*3770*/  ISETP.LT.OR P5, PT, R29.reuse, 0x22, P5 ;  /* 0x000000221d00780c */ /* 0x040fe20002fa1670 */
[----:B------:R1:W1:Y:S01]  /*3780*/  MUFU.TANH R166, R46 ;  /* 0x0000002e00a67308 */ /* 0x0002620000002400 */
[----:B------:R-:W-:Y:S02]  /*3790*/  ISETP.LT.OR P4, PT, R29, 0x32, P4 ;  /* 0x000000321d00780c */ /* 0x000fe40002781670 */
[----:B------:R-:W-:Y:S02]  /*37a0*/  FSEL R155, R155, -INF , !P6 ;  /* 0xff8000009b9b7808 */ /* 0x000fe40007000000 */
[----:B------:R-:W-:Y:S02]  /*37b0*/  FSEL R163, R163, -INF , !P5 ;  /* 0xff800000a3a37808 */ /* 0x000fe40006800000 */
[C---:B------:R-:W-:Y:S01]  /*37c0*/  ISETP.GT.AND P6, PT, R28.reuse, 0x29, P0 ;  /* 0x000000291c00780c */ /* 0x040fe200007c4270 */
[----:B------:R1:W1:Y:S01]  /*37d0*/  MUFU.TANH R142, R47 ;  /* 0x0000002f008e7308 */ /* 0x0002620000002400 */
[----:B------:R-:W-:-:S02]  /*37e0*/  ISETP.GT.AND P5, PT, R28, 0x30, P0 ;  /* 0x000000301c00780c */ /* 0x000fc400007a4270 */
[----:B------:R-:W-:Y:S02]  /*37f0*/  FSEL R165, R165, -INF , !P4 ;  /* 0xff800000a5a57808 */ /* 0x000fe40006000000 */
[----:B------:R-:W-:Y:S02]  /*3800*/  PLOP3.LUT P4, PT, PT, PT, UP1, 0x40, 0x0 ;  /* 0x000000000000781c */ /* 0x000fe40003f8e818 */
[C---:B------:R-:W-:Y:S01]  /*3810*/  ISETP.LT.OR P6, PT, R29.reuse, 0x2a, P6 ;  /* 0x0000002a1d00780c */ /* 0x040fe200037c1670 */
[----:B------:R-:W1:Y:S01]  /*3820*/  MUFU.TANH R14, R14 ;  /* 0x0000000e000e7308 */ /* 0x000e620000002400 */
[----:B------:R-:W-:Y:S02]  /*3830*/  ISETP.LT.OR P5, PT, R29, 0x31, P5 ;  /* 0x000000311d00780c */ /* 0x000fe40002fa1670 */
[----:B------:R-:W-:Y:S02]  /*3840*/  FSEL R157, R157, -INF , !P6 ;  /* 0xff8000009d9d7808 */ /* 0x000fe40007000000 */
[----:B------:R-:W-:-:S02]  /*3850*/  FSEL R167, R167, -INF , !P5 ;  /* 0xff800000a7a77808 */ /* 0x000fc40006800000 */
[C---:B------:R-:W-:Y:S01]  /*3860*/  ISETP.GT.AND P6, PT, R28.reuse, 0x38, P0 ;  /* 0x000000381c00780c */ /* 0x040fe200007c4270 */
[----:B------:R1:W1:Y:S01]  /*3870*/  MUFU.TANH R140, R42 ;  /* 0x0000002a008c7308 */ /* 0x0002620000002400 */
[----:B------:R-:W-:Y:S02]  /*3880*/  ISETP.GT.AND P5, PT, R28, 0x39, P0 ;  /* 0x000000391c00780c */ /* 0x000fe400007a4270 */
[C---:B------:R-:W-:Y:S02]  /*3890*/  ISETP.LT.OR P6, PT, R29.reuse, 0x39, P6 ;  /* 0x000000391d00780c */ /* 0x040fe400037c1670 */
[----:B------:R-:W-:Y:S02]  /*38a0*/  ISETP.LT.OR P5, PT, R29, 0x3a, P5 ;  /* 0x0000003a1d00780c */ /* 0x000fe40002fa1670 */
[----:B------:R-:W-:Y:S01]  /*38b0*/  IMNMX R25, R0, R25, PT ;  /* 0x0000001900197217 */ /* 0x000fe20003800200 */
[----:B------:R1:W1:Y:S01]  /*38c0*/  MUFU.TANH R160, R43 ;  /* 0x0000002b00a07308 */ /* 0x0002620000002400 */
[----:B------:R-:W-:Y:S01]  /*38d0*/  IMAD.IADD R0, R26, 0x1, R8 ;  /* 0x000000011a007824 */ /* 0x000fe200078e0208 */
[----:B------:R-:W-:-:S02]  /*38e0*/  FSEL R143, R143, -INF , !P6 ;  /* 0xff8000008f8f7808 */ /* 0x000fc40007000000 */
[----:B------:R-:W-:-:S04]  /*38f0*/  FSEL R141, R141, -INF , !P5 ;  /* 0xff8000008d8d7808 */ /* 0x000fc80006800000 */
[----:B------:R1:W1:Y:S08]  /*3900*/  MUFU.TANH R172, R78 ;  /* 0x0000004e00ac7308 */ /* 0x0002700000002400 */
[----:B------:R-:W1:Y:S08]  /*3910*/  MUFU.TANH R30, R30 ;  /* 0x0000001e001e7308 */ /* 0x000e700000002400 */
[----:B------:R1:W1:Y:S01]  /*3920*/  MUFU.TANH R162, R79 ;  /* 0x0000004f00a27308 */ /* 0x0002620000002400 */
[----:B------:R-:W-:Y:S05]  /*3930*/  @P4 BRA `(.L_x_355) ;  /* 0x0000018000004947 */ /* 0x000fea0003800000 */
[----:B--234-:R-:W-:Y:S01]  /*3940*/  IADD3 R8, R8, c[0x0][0x1d0], RZ ;  /* 0x0000740008087a10 */ /* 0x01cfe20007ffe0ff */
        /* <DEDUP_REMOVED lines=12> */
.L_x_357:
[----:B------:R-:W-:Y:S02]  /*3a10*/  ULDC UR4, c[0x0][0x32c] ;  /* 0x0000cb0000047ab9 */ /* 0x000fe40000000800 */
[----:B------:R-:W-:-:S06]  /*3a20*/  UISETP.NE.AND UP0, UPT, UR19, UR4, UPT ;  /* 0x000000041300728c */ /* 0x000fcc000bf05270 */
[----:B------:R-:W-:-:S13]  /*3a30*/  PLOP3.LUT P4, PT, PT, PT, UP0, 0x80, 0x0 ;  /* 0x000000000000781c */ /* 0x000fda0003f8f008 */
[----:B------:R-:W-:-:S05]  /*3a40*/  @P4 IMAD.HI.U32 R8, R13, c[0x0][0x330], RZ ;  /* 0x0000cc000d084a27 */ /* 0x000fca00078e00ff */
[----:B------:R-:W-:Y:S02]  /*3a50*/  @P4 SHF.R.U32.HI R13, RZ, c[0x0][0x334], R8 ;  /* 0x0000cd00ff0d4a19 */ /* 0x000fe40000011608 */
.L_x_358:
[----:B------:R-:W-:Y:S05]  /*3a60*/  BSYNC B0 ;  /* 0x0000000000007941 */ /* 0x000fea0003800000 */
.L_x_356:
[----:B------:R-:W-:-:S04]  /*3a70*/  IMAD R6, R13, c[0x0][0x32c], -R6 ;  /* 0x0000cb000d067a24 */ /* 0x000fc800078e0a06 */
[----:B------:R-:W-:-:S05]  /*3a80*/  IMAD.IADD R13, R6, 0x1, -R213 ;  /* 0x00000001060d7824 */ /* 0x000fca00078e0ad5 */
[----:B------:R-:W-:Y:S02]  /*3a90*/  IADD3 R6, R13, c[0x0][0x32c], RZ ;  /* 0x0000cb000d067a10 */ /* 0x000fe40007ffe0ff */
[----:B------:R-:W-:Y:S02]  /*3aa0*/  IMNMX R0, R0, R13, !PT ;  /* 0x0000000d00007217 */ /* 0x000fe40007800200 */
[----:B------:R-:W-:Y:S02]  /*3ab0*/  IMNMX R25, R25, R6, PT ;  /* 0x0000000619197217 */ /* 0x000fe40003800200 */
.L_x_355:
[----:B--234-:R-:W-:Y:S01]  /*3ac0*/  FMNMX.FTZ R8, R18, R21, !PT ;  /* 0x0000001512087209 */ /* 0x01cfe20007810000 */
[----:B------:R-:W-:Y:S01]  /*3ad0*/  IMAD.SHL.U32 R203, R4, 0x2, RZ ;  /* 0x0000000204cb7824 */ /* 0x000fe200078e00ff */
[----:B------:R-:W-:Y:S01]  /*3ae0*/  ISETP.GT.AND P5, PT, R0, 0x9, P0 ;  /* 0x000000090000780c */ /* 0x000fe200007a4270 */
[----:B------:R-:W-:Y:S01]  /*3af0*/  @UP2 USHF.L.U32 UR18, UR18, 0x7, URZ ;  /* 0x0000000712122899 */ /* 0x000fe2000800063f */
[----:B------:R-:W-:Y:S01]  /*3b00*/  FMNMX.FTZ R8, R15, R8, !PT ;  /* 0x000000080f087209 */ /* 0x000fe20007810000 */
[--C-:B------:R-:W-:Y:S01]  /*3b10*/  IMAD R197, R3, 0x2, R203.reuse ;  /* 0x0000000203c57824 */ /* 0x100fe200078e02cb */
[----:B------:R-:W-:Y:S01]  /*3b20*/  ISETP.LT.OR P5, PT, R25, 0xa, P5 ;  /* 0x0000000a1900780c */ /* 0x000fe20002fa1670 */
[----:B-1----:R-:W-:Y:S01]  /*3b30*/  LDSM.16.MT88.4 R40, [R203+0x2100] ;  /* 0x00210000cb28783b */ /* 0x002fe20000004200 */
[----:B------:R-:W-:Y:S01]  /*3b40*/  FMNMX.FTZ R8, R17, R8, !PT ;  /* 0x0000000811087209 */ /* 0x000fe20007810000 */
[----:B------:R-:W-:Y:S01]  /*3b50*/  IMAD R198, R2, 0x2, R203 ;  /* 0x0000000202c67824 */ /* 0x000fe200078e02cb */
[----:B------:R-:W-:Y:S01]  /*3b60*/  FSEL R6, R22, -INF , !P5 ;  /* 0xff80000016067808 */ /* 0x000fe20006800000 */
[----:B------:R-:W-:Y:S01]  /*3b70*/  LDSM.16.MT88.4 R56, [R197+0x2100] ;  /* 0x00210000c538783b */ /* 0x000fe20000004200 */
[----:B------:R-:W-:Y:S01]  /*3b80*/  FMNMX.FTZ R8, R11, R8, !PT ;  /* 0x000000080b087209 */ /* 0x000fe20007810000 */
[----:B------:R-:W-:Y:S01]  /*3b90*/  IMAD R196, R3, 0x2, R198 ;  /* 0x0000000203c47824 */ /* 0x000fe200078e02c6 */
[C---:B------:R-:W-:Y:S01]  /*3ba0*/  ISETP.GT.AND P6, PT, R0.reuse, 0x1, P0 ;  /* 0x000000010000780c */ /* 0x040fe200007c4270 */
[----:B------:R-:W-:Y:S01]  /*3bb0*/  LDSM.16.MT88.4 R124, [R203+0x100] ;  /* 0x00010000cb7c783b */ /* 0x000fe20000004200 */
[C---:B------:R-:W-:Y:S01]  /*3bc0*/  ISETP.GT.AND P5, PT, R0.reuse, RZ, P0 ;  /* 0x000000ff0000720c */ /* 0x040fe200007a4270 */
[----:B------:R-:W-:Y:S01]  /*3bd0*/  ULDC.64 UR4, c[0x0][0x2c8] ;  /* 0x0000b20000047ab9 */ /* 0x000fe20000000a00 */
[----:B------:R-:W-:Y:S01]  /*3be0*/  FMNMX.FTZ R8, R9, R8, !PT ;  /* 0x0000000809087209 */ /* 0x000fe20007810000 */
[----:B------:R-:W-:Y:S01]  /*3bf0*/  LDSM.16.MT88.4 R116, [R198+0x100] ;  /* 0x00010000c674783b */ /* 0x000fe20000004200 */
[----:B------:R-:W-:Y:S01]  /*3c00*/  ISETP.GT.AND P4, PT, R0, 0x8, P0 ;  /* 0x000000080000780c */ /* 0x000fe20000784270 */
[----:B------:R-:W-:Y:S01]  /*3c10*/  UIMAD.WIDE.U32 UR20, UR18, UR4, URZ ;  /* 0x00000004121472a5 */ /* 0x000fe2000f8e003f */
[C---:B------:R-:W-:Y:S01]  /*3c20*/  ISETP.LT.OR P6, PT, R25.reuse, 0x2, P6 ;  /* 0x000000021900780c */ /* 0x040fe200037c1670 */
[----:B------:R-:W-:Y:S01]  /*3c30*/  LDSM.16.MT88.4 R108, [R197+0x100] ;  /* 0x00010000c56c783b */ /* 0x000fe20000004200 */
[----:B------:R-:W-:Y:S01]  /*3c40*/  ISETP.LT.OR P5, PT, R25, 0x1, P5 ;  /* 0x000000011900780c */ /* 0x000fe20002fa1670 */
[----:B------:R-:W-:Y:S01]  /*3c50*/  @UP2 USHF.R.U32.HI UR7, URZ, UR5, UR21 ;  /* 0x000000053f072299 */ /* 0x000fe20008011615 */
[----:B------:R-:W-:Y:S01]  /*3c60*/  FMNMX.FTZ R8, R7, R8, !PT ;  /* 0x0000000807087209 */ /* 0x000fe20007810000 */
[----:B------:R-:W-:Y:S01]  /*3c70*/  LDSM.16.MT88.4 R100, [R196+0x100] ;  /* 0x00010000c464783b */ /* 0x000fe20000004200 */
[----:B------:R-:W-:Y:S01]  /*3c80*/  ISETP.LT.OR P4, PT, R25, 0x9, P4 ;  /* 0x000000091900780c */ /* 0x000fe20002781670 */
[----:B------:R-:W-:Y:S01]  /*3c90*/  UIADD3 UR4, UR6, UR7, URZ ;  /* 0x0000000706047290 */ /* 0x000fe2000fffe03f */
[----:B------:R-:W-:Y:S01]  /*3ca0*/  FSEL R26, R30, -INF , !P6 ;  /* 0xff8000001e1a7808 */ /* 0x000fe20007000000 */
[----:B------:R-:W-:Y:S01]  /*3cb0*/  LDSM.16.MT88.4 R48, [R198+0x2100] ;  /* 0x00210000c630783b */ /* 0x000fe20000004200 */
[----:B------:R-:W-:Y:S01]  /*3cc0*/  FSEL R20, R20, -INF , !P5 ;  /* 0xff80000014147808 */ /* 0x000fe20006800000 */
[----:B------:R-:W-:Y:S01]  /*3cd0*/  ULDC UR6, c[0x0][0x328] ;  /* 0x0000ca0000067ab9 */ /* 0x000fe20000000800 */
[----:B------:R-:W-:Y:S01]  /*3ce0*/  ISETP.GT.AND P6, PT, R0, 0x10, P0 ;  /* 0x000000100000780c */ /* 0x000fe200007c4270 */
[----:B------:R-:W-:Y:S01]  /*3cf0*/  LDSM.16.MT88.4 R64, [R196+0x2100] ;  /* 0x00210000c440783b */ /* 0x000fe20000004200 */
[----:B------:R-:W-:Y:S01]  /*3d00*/  FMNMX.FTZ R22, R5, R8, !PT ;  /* 0x0000000805167209 */ /* 0x000fe20007810000 */
[----:B------:R-:W-:Y:S01]  /*3d10*/  UIADD3 UR13, UR13, -0x2, URZ ;  /* 0xfffffffe0d0d7890 */ /* 0x000fe2000fffe03f */
[----:B------:R-:W-:Y:S01]  /*3d20*/  FSEL R16, R24, -INF , !P4 ;  /* 0xff80000018107808 */ /* 0x000fe20006000000 */
[----:B------:R-:W-:Y:S01]  /*3d30*/  LDSM.16.MT88.4 R72, [R203+0x4100] ;  /* 0x00410000cb48783b */ /* 0x000fe20000004200 */
[----:B------:R-:W-:Y:S01]  /*3d40*/  FMNMX.FTZ R13, R20, R26, !PT ;  /* 0x0000001a140d7209 */ /* 0x000fe20007810000 */
[----:B------:R-:W-:Y:S01]  /*3d50*/  UIADD3 UR6, UR4, UR6, URZ ;  /* 0x0000000604067290 */ /* 0x000fe2000fffe03f */
[----:B------:R-:W-:Y:S01]  /*3d60*/  ISETP.LT.OR P6, PT, R25, 0x11, P6 ;  /* 0x000000111900780c */ /* 0x000fe200037c1670 */
[----:B------:R-:W-:Y:S01]  /*3d70*/  LDSM.16.MT88.4 R80, [R198+0x4100] ;  /* 0x00410000c650783b */ /* 0x000fe20000004200 */
[----:B------:R-:W-:-:S02]  /*3d80*/  FMNMX.FTZ R22, R155, R22, !PT ;  /* 0x000000169b167209 */ /* 0x000fc40007810000 */
[----:B------:R-:W-:Y:S01]  /*3d90*/  ISETP.GT.AND P4, PT, R0, 0x11, P0 ;  /* 0x000000110000780c */ /* 0x000fe20000784270 */
[----:B------:R-:W-:Y:S01]  /*3da0*/  LDSM.16.MT88.4 R88, [R197+0x4100] ;  /* 0x00410000c558783b */ /* 0x000fe20000004200 */
[----:B------:R-:W-:Y:S02]  /*3db0*/  FMNMX.FTZ R13, R16, R13, !PT ;  /* 0x0000000d100d7209 */ /* 0x000fe40007810000 */
[----:B------:R-:W-:Y:S01]  /*3dc0*/  FSEL R14, R14, -INF , !P6 ;  /* 0xff8000000e0e7808 */ /* 0x000fe20007000000 */
[----:B------:R-:W-:Y:S01]  /*3dd0*/  LDSM.16.MT88.4 R136, [R198+0x900] ;  /* 0x00090000c688783b */ /* 0x000fe20000004200 */
[----:B------:R-:W-:Y:S02]  /*3de0*/  FMNMX.FTZ R22, R163, R22, !PT ;  /* 0x00000016a3167209 */ /* 0x000fe40007810000 */
[----:B------:R-:W-:Y:S01]  /*3df0*/  ISETP.LT.OR P4, PT, R25, 0x12, P4 ;  /* 0x000000121900780c */ /* 0x000fe20002781670 */
[----:B------:R-:W-:Y:S01]  /*3e00*/  LDSM.16.MT88.4 R32, [R197+0x900] ;  /* 0x00090000c520783b */ /* 0x000fe20000004200 */
[----:B------:R-:W-:-:S02]  /*3e10*/  ISETP.GT.AND P6, PT, R0, 0x18, P0 ;  /* 0x000000180000780c */ /* 0x000fc400007c4270 */
[----:B------:R-:W-:Y:S01]  /*3e20*/  FMNMX.FTZ R13, R6, R13, !PT ;  /* 0x0000000d060d7209 */ /* 0x000fe20007810000 */
[----:B------:R-:W-:Y:S01]  /*3e30*/  LDSM.16.MT88.4 R28, [R196+0x900] ;  /* 0x00090000c41c783b */ /* 0x000fe20000004200 */
[----:B------:R-:W-:Y:S02]  /*3e40*/  FMNMX.FTZ R22, R161, R22, !PT ;  /* 0x00000016a1167209 */ /* 0x000fe40007810000 */
[----:B------:R-:W-:Y:S02]  /*3e50*/  FSEL R12, R23, -INF , !P4 ;  /* 0xff800000170c7808 */ /* 0x000fe40006000000 */
[----:B------:R-:W-:Y:S02]  /*3e60*/  ISETP.GT.AND P5, PT, R0, 0x19, P0 ;  /* 0x000000190000780c */ /* 0x000fe400007a4270 */
[----:B------:R-:W-:Y:S02]  /*3e70*/  ISETP.LT.OR P6, PT, R25, 0x19, P6 ;  /* 0x000000191900780c */ /* 0x000fe400037c1670 */
[----:B------:R-:W-:-:S02]  /*3e80*/  FMNMX.FTZ R13, R14, R13, !PT ;  /* 0x0000000d0e0d7209 */ /* 0x000fc40007810000 */
[----:B------:R-:W-:Y:S02]  /*3e90*/  FMNMX.FTZ R22, R157, R22, !PT ;  /* 0x000000169d167209 */ /* 0x000fe40007810000 */
[----:B------:R-:W-:Y:S02]  /*3ea0*/  ISETP.GT.AND P4, PT, R0, 0x20, P0 ;  /* 0x000000200000780c */ /* 0x000fe40000784270 */
[----:B------:R-:W-:Y:S02]  /*3eb0*/  ISETP.LT.OR P5, PT, R25, 0x1a, P5 ;  /* 0x0000001a1900780c */ /* 0x000fe40002fa1670 */
[----:B------:R-:W-:Y:S02]  /*3ec0*/  FSEL R10, R10, -INF , !P6 ;  /* 0xff8000000a0a7808 */ /* 0x000fe40007000000 */
[----:B------:R-:W-:Y:S02]  /*3ed0*/  FMNMX.FTZ R13, R12, R13, !PT ;  /* 0x0000000d0c0d7209 */ /* 0x000fe40007810000 */
[----:B------:R-:W-:-:S02]  /*3ee0*/  FMNMX.FTZ R22, R167, R22, !PT ;  /* 0x00000016a7167209 */ /* 0x000fc40007810000 */
[----:B------:R-:W-:Y:S02]  /*3ef0*/  ISETP.GT.AND P6, PT, R0, 0x21, P0 ;  /* 0x000000210000780c */ /* 0x000fe400007c4270 */
[----:B------:R-:W-:Y:S02]  /*3f00*/  FSEL R8, R19, -INF , !P5 ;  /* 0xff80000013087808 */ /* 0x000fe40006800000 */
[----:B------:R-:W-:Y:S02]  /*3f10*/  ISETP.LT.OR P4, PT, R25, 0x21, P4 ;  /* 0x000000211900780c */ /* 0x000fe40002781670 */
[----:B------:R-:W-:Y:S02]  /*3f20*/  FMNMX.FTZ R13, R10, R13, !PT ;  /* 0x0000000d0a0d7209 */ /* 0x000fe40007810000 */
[----:B------:R-:W-:Y:S02]  /*3f30*/  FMNMX.FTZ R22, R165, R22, !PT ;  /* 0x00000016a5167209 */ /* 0x000fe40007810000 */
[----:B------:R-:W-:-:S02]  /*3f40*/  ISETP.GT.AND P5, PT, R0, 0x28, P0 ;  /* 0x000000280000780c */ /* 0x000fc400007a4270 */
[----:B------:R-:W-:Y:S02]  /*3f50*/  ISETP.LT.OR P6, PT, R25, 0x22, P6 ;  /* 0x000000221900780c */ /* 0x000fe400037c1670 */
[----:B------:R-:W-:Y:S02]  /*3f60*/  FSEL R172, R172, -INF , !P4 ;  /* 0xff800000acac7808 */ /* 0x000fe40006000000 */
[----:B------:R-:W-:Y:S02]  /*3f70*/  FMNMX.FTZ R13, R8, R13, !PT ;  /* 0x0000000d080d7209 */ /* 0x000fe40007810000 */
[----:B------:R-:W-:Y:S02]  /*3f80*/  FMNMX.FTZ R22, R143, R22, !PT ;  /* 0x000000168f167209 */ /* 0x000fe40007810000 */
[----:B------:R-:W-:Y:S02]  /*3f90*/  ISETP.GT.AND P4, PT, R0, 0x29, P0 ;  /* 0x000000290000780c */ /* 0x000fe40000784270 */
[----:B------:R-:W-:-:S02]  /*3fa0*/  FSEL R162, R162, -INF , !P6 ;  /* 0xff800000a2a27808 */ /* 0x000fc40007000000 */
[----:B------:R-:W-:Y:S02]  /*3fb0*/  ISETP.LT.OR P5, PT, R25, 0x29, P5 ;  /* 0x000000291900780c */ /* 0x000fe40002fa1670 */
[----:B------:R-:W-:Y:S02]  /*3fc0*/  FMNMX.FTZ R19, R172, R13, !PT ;  /* 0x0000000dac137209 */ /* 0x000fe40007810000 */
[----:B------:R-:W-:Y:S02]  /*3fd0*/  FMNMX.FTZ R13, R141, R22, !PT ;  /* 0x000000168d0d7209 */ /* 0x000fe40007810000 */
[----:B------:R-:W-:Y:S02]  /*3fe0*/  ISETP.GT.AND P6, PT, R0, 0x30, P0 ;  /* 0x000000300000780c */ /* 0x000fe400007c4270 */
[----:B------:R-:W-:Y:S01]  /*3ff0*/  ISETP.LT.OR P4, PT, R25, 0x2a, P4 ;  /* 0x0000002a1900780c */ /* 0x000fe20002781670 */
[----:B------:R-:W1:Y:S01]  /*4000*/  SHFL.BFLY PT, R22, R13, 0x2, 0x1f ;  /* 0x0c401f000d167f89 */ /* 0x000e6200000e0000 */
[----:B------:R-:W-:-:S02]  /*4010*/  FSEL R170, R170, -INF , !P5 ;  /* 0xff800000aaaa7808 */ /* 0x000fc40006800000 */
[----:B------:R-:W-:Y:S02]  /*4020*/  FMNMX.FTZ R19, R162, R19, !PT ;  /* 0x00000013a2137209 */ /* 0x000fe40007810000 */
[----:B------:R-:W-:Y:S02]  /*4030*/  ISETP.GT.AND P5, PT, R0, 0x31, P0 ;  /* 0x000000310000780c */ /* 0x000fe400007a4270 */
[----:B------:R-:W-:Y:S02]  /*4040*/  ISETP.LT.OR P6, PT, R25, 0x31, P6 ;  /* 0x000000311900780c */ /* 0x000fe400037c1670 */
[----:B------:R-:W-:Y:S02]  /*4050*/  FSEL R164, R164, -INF , !P4 ;  /* 0xff800000a4a47808 */ /* 0x000fe40006000000 */
[----:B------:R-:W-:Y:S02]  /*4060*/  FMNMX.FTZ R19, R170, R19, !PT ;  /* 0x00000013aa137209 */ /* 0x000fe40007810000 */
[----:B------:R-:W-:-:S02]  /*4070*/  ISETP.GT.AND P4, PT, R0, 0x38, P0 ;  /* 0x000000380000780c */ /* 0x000fc40000784270 */
[C---:B------:R-:W-:Y:S02]  /*4080*/  ISETP.LT.OR P5, PT, R25.reuse, 0x32, P5 ;  /* 0x000000321900780c */ /* 0x040fe40002fa1670 */
[----:B------:R-:W-:Y:S02]  /*4090*/  FSEL R166, R166, -INF , !P6 ;  /* 0xff800000a6a67808 */ /* 0x000fe40007000000 */
[----:B------:R-:W-:Y:S02]  /*40a0*/  FMNMX.FTZ R19, R164, R19, !PT ;  /* 0x00000013a4137209 */ /* 0x000fe40007810000 */
[----:B------:R-:W-:Y:S02]  /*40b0*/  ISETP.GT.AND P0, PT, R0, 0x39, P0 ;  /* 0x000000390000780c */ /* 0x000fe40000704270 */
[----:B------:R-:W-:Y:S02]  /*40c0*/  ISETP.LT.OR P4, PT, R25, 0x39, P4 ;  /* 0x000000391900780c */ /* 0x000fe40002781670 */
[----:B------:R-:W-:-:S02]  /*40d0*/  FSEL R142, R142, -INF , !P5 ;  /* 0xff8000008e8e7808 */ /* 0x000fc40006800000 */
[----:B------:R-:W-:Y:S02]  /*40e0*/  FMNMX.FTZ R19, R166, R19, !PT ;  /* 0x00000013a6137209 */ /* 0x000fe40007810000 */
[----:B------:R-:W-:Y:S02]  /*40f0*/  ISETP.LT.OR P0, PT, R25, 0x3a, P0 ;  /* 0x0000003a1900780c */ /* 0x000fe40000701670 */
[----:B------:R-:W-:Y:S02]  /*4100*/  FSEL R140, R140, -INF , !P4 ;  /* 0xff8000008c8c7808 */ /* 0x000fe40006000000 */
[----:B------:R-:W-:Y:S02]  /*4110*/  FMNMX.FTZ R19, R142, R19, !PT ;  /* 0x000000138e137209 */ /* 0x000fe40007810000 */
[----:B------:R-:W-:Y:S02]  /*4120*/  FSEL R160, R160, -INF , !P0 ;  /* 0xff800000a0a07808 */ /* 0x000fe40004000000 */
[----:B------:R-:W-:-:S02]  /*4130*/  FMNMX.FTZ R19, R140, R19, !PT ;  /* 0x000000138c137209 */ /* 0x000fc40007810000 */
        /* <DEDUP_REMOVED lines=10> */
[--C-:B------:R-:W-:Y:S02]  /*41e0*/  FFMA.FTZ R154, R18, c[0x0][0x2d0], -R168.reuse ;  /* 0x0000b400129a7a23 */ /* 0x100fe400000108a8 */
[--C-:B------:R-:W-:Y:S02]  /*41f0*/  FFMA.FTZ R153, R21, c[0x0][0x2d0], -R168.reuse ;  /* 0x0000b40015997a23 */ /* 0x100fe400000108a8 */
[--C-:B------:R-:W-:Y:S02]  /*4200*/  FFMA.FTZ R152, R15, c[0x0][0x2d0], -R168.reuse ;  /* 0x0000b4000f987a23 */ /* 0x100fe400000108a8 */
[--C-:B------:R-:W-:Y:S01]  /*4210*/  FFMA.FTZ R147, R17, c[0x0][0x2d0], -R168.reuse ;  /* 0x0000b40011937a23 */ /* 0x100fe200000108a8 */
[----:B------:R-:W-:Y:S01]  /*4220*/  MUFU.EX2 R154, R154 ;  /* 0x0000009a009a7308 */ /* 0x000fe20000000800 */
[--C-:B------:R-:W-:Y:S02]  /*4230*/  FFMA.FTZ R145, R7, c[0x0][0x2d0], -R168.reuse ;  /* 0x0000b40007917a23 */ /* 0x100fe400000108a8 */
[----:B------:R-:W-:-:S02]  /*4240*/  FFMA.FTZ R134, R5, c[0x0][0x2d0], -R168 ;  /* 0x0000b40005867a23 */ /* 0x000fc400000108a8 */
[--C-:B------:R-:W-:Y:S02]  /*4250*/  FFMA.FTZ R151, R11, c[0x0][0x2d0], -R168.reuse ;  /* 0x0000b4000b977a23 */ /* 0x100fe400000108a8 */
[--C-:B------:R-:W-:Y:S01]  /*4260*/  FFMA.FTZ R146, R9, c[0x0][0x2d0], -R168.reuse ;  /* 0x0000b40009927a23 */ /* 0x100fe200000108a8 */
[----:B------:R-:W2:Y:S01]  /*4270*/  MUFU.EX2 R153, R153 ;  /* 0x0000009900997308 */ /* 0x000ea20000000800 */
[--C-:B------:R-:W-:Y:S01]  /*4280*/  FFMA.FTZ R158, R163, c[0x0][0x2d0], -R168.reuse ;  /* 0x0000b400a39e7a23 */ /* 0x100fe200000108a8 */
[----:B-1----:R-:W-:Y:S01]  /*4290*/  FMNMX.FTZ R132, R13, R132, !PT ;  /* 0x000000840d847209 */ /* 0x002fe20007810000 */
[--C-:B------:R-:W-:Y:S02]  /*42a0*/  FFMA.FTZ R156, R161, c[0x0][0x2d0], -R168.reuse ;  /* 0x0000b400a19c7a23 */ /* 0x100fe400000108a8 */
[--C-:B------:R-:W-:Y:S01]  /*42b0*/  FFMA.FTZ R155, R155, c[0x0][0x2d0], -R168.reuse ;  /* 0x0000b4009b9b7a23 */ /* 0x100fe200000108a8 */
[C---:B------:R-:W-:Y:S01]  /*42c0*/  FSETP.NEU.FTZ.AND P0, PT, R132.reuse, -INF , PT ;  /* 0xff8000008400780b */ /* 0x040fe20003f1d000 */
[----:B------:R-:W-:Y:S01]  /*42d0*/  FMUL.FTZ R159, R132, c[0x0][0x2d0] ;  /* 0x0000b400849f7a20 */ /* 0x000fe20000410000 */
[----:B------:R-:W-:Y:S01]  /*42e0*/  MUFU.EX2 R152, R152 ;  /* 0x0000009800987308 */ /* 0x000fe20000000800 */
[----:B------:R-:W-:-:S02]  /*42f0*/  FFMA.FTZ R157, R157, c[0x0][0x2d0], -R168 ;  /* 0x0000b4009d9d7a23 */ /* 0x000fc400000108a8 */
[--C-:B------:R-:W-:Y:S01]  /*4300*/  FFMA.FTZ R167, R167, c[0x0][0x2d0], -R168.reuse ;  /* 0x0000b400a7a77a23 */ /* 0x100fe200000108a8 */
[----:B------:R-:W-:Y:S01]  /*4310*/  FSEL R159, R159, RZ, P0 ;  /* 0x000000ff9f9f7208 */ /* 0x000fe20000000000 */
[----:B------:R-:W-:Y:S01]  /*4320*/  FFMA.FTZ R218, R141, c[0x0][0x2d0], -R168 ;  /* 0x0000b4008dda7a23 */ /* 0x000fe200000108a8 */
[----:B------:R-:W-:Y:S02]  /*4330*/  PLOP3.LUT P0, PT, PT, PT, UP1, 0x40, 0x0 ;  /* 0x000000000000781c */ /* 0x000fe40003f0e818 */
[----:B------:R-:W1:Y:S01]  /*4340*/  MUFU.EX2 R147, R147 ;  /* 0x0000009300937308 */ /* 0x000e620000000800 */
[--C-:B------:R-:W-:Y:S01]  /*4350*/  FFMA.FTZ R148, R20, c[0x0][0x2d0], -R159.reuse ;  /* 0x0000b40014947a23 */ /* 0x100fe2000001089f */
[----:B--2---:R-:W-:Y:S01]  /*4360*/  F2FP.PACK_AB R96, R153, R154 ;  /* 0x0000009a9960723e */ /* 0x004fe200000000ff */
[--C-:B------:R-:W-:Y:S01]  /*4370*/  FFMA.FTZ R149, R26, c[0x0][0x2d0], -R159.reuse ;  /* 0x0000b4001a957a23 */ /* 0x100fe2000001089f */
[----:B------:R-:W-:Y:S01]  /*4380*/  LDSM.16.MT88.4 R20, [R203+0x900] ;  /* 0x00090000cb14783b */ /* 0x000fe20000004200 */
[----:B------:R-:W-:-:S02]  /*4390*/  FFMA.FTZ R150, R16, c[0x0][0x2d0], -R159 ;  /* 0x0000b40010967a23 */ /* 0x000fc4000001089f */
[--C-:B------:R-:W-:Y:S01]  /*43a0*/  FFMA.FTZ R135, R6, c[0x0][0x2d0], -R159.reuse ;  /* 0x0000b40006877a23 */ /* 0x100fe2000001089f */
[----:B------:R-:W-:Y:S01]  /*43b0*/  MUFU.EX2 R148, R148 ;  /* 0x0000009400947308 */ /* 0x000fe20000000800 */
[----:B------:R-:W2:Y:S01]  /*43c0*/  LDSM.16.MT88.4 R4, [R196+0x4100] ;  /* 0x00410000c404783b */ /* 0x000ea20000004200 */
[--C-:B------:R-:W-:Y:S02]  /*43d0*/  FFMA.FTZ R3, R10, c[0x0][0x2d0], -R159.reuse ;  /* 0x0000b4000a037a23 */ /* 0x100fe4000001089f */
[--C-:B------:R-:W-:Y:S01]  /*43e0*/  FFMA.FTZ R2, R8, c[0x0][0x2d0], -R159.reuse ;  /* 0x0000b40008027a23 */ /* 0x100fe2000001089f */
[----:B------:R-:W-:Y:S01]  /*43f0*/  LDSM.16.MT88.4 R16, [R197+0x2900] ;  /* 0x00290000c510783b */ /* 0x000fe20000004200 */
[--C-:B------:R-:W-:Y:S02]  /*4400*/  FFMA.FTZ R144, R14, c[0x0][0x2d0], -R159.reuse ;  /* 0x0000b4000e907a23 */ /* 0x100fe4000001089f */
[----:B------:R-:W3:Y:S01]  /*4410*/  MUFU.EX2 R149, R149 ;  /* 0x0000009500957308 */ /* 0x000ee20000000800 */
[----:B------:R-:W4:Y:S01]  /*4420*/  LDSM.16.MT88.4 R8, [R203+0x2900] ;  /* 0x00290000cb08783b */ /* 0x000f220000004200 */
[----:B-1----:R-:W-:Y:S01]  /*4430*/  F2FP.PACK_AB R98, R147, R152 ;  /* 0x000000989362723e */ /* 0x002fe200000000ff */
[----:B------:R-:W-:-:S02]  /*4440*/  FFMA.FTZ R133, R12, c[0x0][0x2d0], -R159 ;  /* 0x0000b4000c857a23 */ /* 0x000fc4000001089f */
[----:B------:R-:W1:Y:S01]  /*4450*/  LDSM.16.MT88.4 R12, [R196+0x2900] ;  /* 0x00290000c40c783b */ /* 0x000e620000004200 */
[--C-:B------:R-:W-:Y:S02]  /*4460*/  FFMA.FTZ R161, R172, c[0x0][0x2d0], -R159.reuse ;  /* 0x0000b400aca17a23 */ /* 0x100fe4000001089f */
[----:B------:R-:W-:Y:S01]  /*4470*/  MUFU.EX2 R150, R150 ;  /* 0x0000009600967308 */ /* 0x000fe20000000800 */
[----:B------:R-:W-:Y:S01]  /*4480*/  LDSM.16.MT88.4 R24, [R198+0x2900] ;  /* 0x00290000c618783b */ /* 0x000fe20000004200 */
[--C-:B------:R-:W-:Y:S02]  /*4490*/  FFMA.FTZ R162, R162, c[0x0][0x2d0], -R159.reuse ;  /* 0x0000b400a2a27a23 */ /* 0x100fe4000001089f */
[--C-:B------:R-:W-:Y:S02]  /*44a0*/  FFMA.FTZ R163, R170, c[0x0][0x2d0], -R159.reuse ;  /* 0x0000b400aaa37a23 */ /* 0x100fe4000001089f */
[----:B------:R-:W-:Y:S02]  /*44b0*/  FFMA.FTZ R164, R164, c[0x0][0x2d0], -R159 ;  /* 0x0000b400a4a47a23 */ /* 0x000fe4000001089f */
[----:B------:R-:W5:Y:S01]  /*44c0*/  MUFU.EX2 R135, R135 ;  /* 0x0000008700877308 */ /* 0x000f620000000800 */
[----:B---3--:R-:W-:Y:S01]  /*44d0*/  F2FP.PACK_AB R97, R149, R148 ;  /* 0x000000949561723e */ /* 0x008fe200000000ff */
[----:B------:R-:W-:-:S02]  /*44e0*/  FFMA.FTZ R170, R165, c[0x0][0x2d0], -R168 ;  /* 0x0000b400a5aa7a23 */ /* 0x000fc400000108a8 */
[----:B------:R-:W-:Y:S02]  /*44f0*/  FFMA.FTZ R165, R143, c[0x0][0x2d0], -R168 ;  /* 0x0000b4008fa57a23 */ /* 0x000fe400000108a8 */
[--C-:B------:R-:W-:Y:S02]  /*4500*/  FFMA.FTZ R166, R166, c[0x0][0x2d0], -R159.reuse ;  /* 0x0000b400a6a67a23 */ /* 0x100fe4000001089f */
[----:B------:R-:W-:Y:S01]  /*4510*/  MUFU.EX2 R151, R151 ;  /* 0x0000009700977308 */ /* 0x000fe20000000800 */
[--C-:B------:R-:W-:Y:S02]  /*4520*/  FFMA.FTZ R169, R142, c[0x0][0x2d0], -R159.reuse ;  /* 0x0000b4008ea97a23 */ /* 0x100fe4000001089f */
[--C-:B------:R-:W-:Y:S02]  /*4530*/  FFMA.FTZ R168, R140, c[0x0][0x2d0], -R159.reuse ;  /* 0x0000b4008ca87a23 */ /* 0x100fe4000001089f */
[----:B------:R-:W-:Y:S01]  /*4540*/  FFMA.FTZ R219, R160, c[0x0][0x2d0], -R159 ;  /* 0x0000b400a0db7a23 */ /* 0x000fe2000001089f */
[----:B------:R-:W-:Y:S01]  /*4550*/  LDSM.16.MT88.4 R140, [R198+0x1900] ;  /* 0x00190000c68c783b */ /* 0x000fe20000004200 */
[----:B------:R-:W-:Y:S01]  /*4560*/  FADD.FTZ R153, R154, R153 ;  /* 0x000000999a997221 */ /* 0x000fe20000010000 */
[----:B-----5:R-:W-:Y:S01]  /*4570*/  F2FP.PACK_AB R99, R135, R150 ;  /* 0x000000968763723e */ /* 0x020fe200000000ff */
[----:B------:R-:W3:Y:S01]  /*4580*/  MUFU.EX2 R146, R146 ;  /* 0x0000009200927308 */ /* 0x000ee20000000800 */
[----:B------:R-:W-:-:S02]  /*4590*/  FADD.FTZ R149, R148, R149 ;  /* 0x0000009594957221 */ /* 0x000fc40000010000 */
[----:B------:R-:W-:Y:S02]  /*45a0*/  FADD.FTZ R152, R152, R153 ;  /* 0x0000009998987221 */ /* 0x000fe40000010000 */
[----:B------:R-:W-:Y:S01]  /*45b0*/  FADD.FTZ R150, R150, R149 ;  /* 0x0000009596967221 */ /* 0x000fe20000010000 */
[----:B------:R-:W-:Y:S01]  /*45c0*/  HMMA.16816.F32 R36, R96, R40, RZ ;  /* 0x000000286024723c */ /* 0x000fe200000018ff */
[----:B------:R-:W-:Y:S01]  /*45d0*/  FADD.FTZ R152, R147, R152 ;  /* 0x0000009893987221 */ /* 0x000fe20000010000 */
[----:B------:R-:W-:Y:S01]  /*45e0*/  MUFU.EX2 R145, R145 ;  /* 0x0000009100917308 */ /* 0x000fe20000000800 */
[----:B------:R-:W-:-:S05]  /*45f0*/  FADD.FTZ R135, R135, R150 ;  /* 0x0000009687877221 */ /* 0x000fca0000010000 */
[C---:B------:R-:W-:Y:S02]  /*4600*/  HMMA.16816.F32 R52, R96.reuse, R56, RZ ;  /* 0x000000386034723c */ /* 0x040fe400000018ff */
[----:B------:R-:W-:Y:S06]  /*4610*/  MUFU.EX2 R134, R134 ;  /* 0x0000008600867308 */ /* 0x000fec0000000800 */
[C---:B------:R-:W-:Y:S02]  /*4620*/  HMMA.16816.F32 R40, R96.reuse, R42, RZ ;  /* 0x0000002a6028723c */ /* 0x040fe400000018ff */
[----:B------:R-:W-:Y:S06]  /*4630*/  MUFU.EX2 R144, R144 ;  /* 0x0000009000907308 */ /* 0x000fec0000000800 */
[C---:B------:R-:W-:Y:S02]  /*4640*/  HMMA.16816.F32 R56, R96.reuse, R58, RZ ;  /* 0x0000003a6038723c */ /* 0x040fe400000018ff */
[----:B------:R-:W5:Y:S06]  /*4650*/  MUFU.EX2 R133, R133 ;  /* 0x0000008500857308 */ /* 0x000f6c0000000800 */
[C---:B------:R-:W-:Y:S02]  /*4660*/  HMMA.16816.F32 R128, R96.reuse, R124, RZ ;  /* 0x0000007c6080723c */ /* 0x040fe400000018ff */
[----:B------:R-:W-:Y:S06]  /*4670*/  MUFU.EX2 R3, R3 ;  /* 0x0000000300037308 */ /* 0x000fec0000000800 */
[C---:B------:R-:W-:Y:S02]  /*4680*/  HMMA.16816.F32 R120, R96.reuse, R116, RZ ;  /* 0x000000746078723c */ /* 0x040fe400000018ff */
[----:B------:R-:W1:Y:S06]  /*4690*/  MUFU.EX2 R2, R2 ;  /* 0x0000000200027308 */ /* 0x000e6c0000000800 */
        /* <DEDUP_REMOVED lines=32> */
[C---:B--2---:R-:W-:Y:S07]  /*48a0*/  HMMA.16816.F32 R92, R96.reuse, R4, RZ ;  /* 0x00000004605c723c */ /* 0x044fee00000018ff */
[----:B---3--:R-:W-:Y:S01]  /*48b0*/  F2FP.PACK_AB R4, R146, R151 ;  /* 0x000000979204723e */ /* 0x008fe200000000ff */
[----:B------:R-:W-:Y:S01]  /*48c0*/  HMMA.16816.F32 R96, R96, R6, RZ ;  /* 0x000000066060723c */ /* 0x000fe200000018ff */
[----:B-----5:R-:W-:Y:S01]  /*48d0*/  F2FP.PACK_AB R5, R133, R144 ;  /* 0x000000908505723e */ /* 0x020fe200000000ff */
[----:B------:R-:W-:-:S02]  /*48e0*/  FADD.FTZ R151, R151, R152 ;  /* 0x0000009897977221 */ /* 0x000fc40000010000 */
[----:B------:R-:W-:Y:S02]  /*48f0*/  FADD.FTZ R144, R144, R135 ;  /* 0x0000008790907221 */ /* 0x000fe40000010000 */
[----:B------:R-:W-:Y:S01]  /*4900*/  FADD.FTZ R146, R146, R151 ;  /* 0x0000009792927221 */ /* 0x000fe20000010000 */
[----:B------:R-:W-:Y:S01]  /*4910*/  F2FP.PACK_AB R6, R134, R145 ;  /* 0x000000918606723e */ /* 0x000fe200000000ff */
[----:B------:R-:W-:Y:S01]  /*4920*/  FADD.FTZ R144, R133, R144 ;  /* 0x0000009085907221 */ /* 0x000fe20000010000 */
[----:B-1----:R-:W-:Y:S01]  /*4930*/  F2FP.PACK_AB R7, R2, R3 ;  /* 0x000000030207723e */ /* 0x002fe200000000ff */
[----:B------:R-:W-:Y:S02]  /*4940*/  FADD.FTZ R145, R145, R146 ;  /* 0x0000009291917221 */ /* 0x000fe40000010000 */
[----:B------:R-:W-:Y:S02]  /*4950*/  FADD.FTZ R3, R3, R144 ;  /* 0x0000009003037221 */ /* 0x000fe40000010000 */
[----:B------:R-:W-:-:S02]  /*4960*/  FADD.FTZ R134, R134, R145 ;  /* 0x0000009186867221 */ /* 0x000fc40000010000 */
[----:B----4-:R-:W-:Y:S01]  /*4970*/  HMMA.16816.F32 R36, R4, R8, R36 ;  /* 0x000000080424723c */ /* 0x010fe20000001824 */
[----:B------:R-:W-:-:S07]  /*4980*/  FADD.FTZ R2, R2, R3 ;  /* 0x0000000302027221 */ /* 0x000fce0000010000 */
[C---:B------:R-:W-:Y:S01]  /*4990*/  HMMA.16816.F32 R40, R4.reuse, R10, R40 ;  /* 0x0000000a0428723c */ /* 0x040fe20000001828 */
[----:B------:R-:W1:Y:S07]  /*49a0*/  LDSM.16.MT88.4 R8, [R198+0x4900] ;  /* 0x00490000c608783b */ /* 0x000e6e0000004200 */
[C---:B------:R-:W-:Y:S08]  /*49b0*/  HMMA.16816.F32 R52, R4.reuse, R16, R52 ;  /* 0x000000100434723c */ /* 0x040ff00000001834 */
[C---:B------:R-:W-:Y:S01]  /*49c0*/  HMMA.16816.F32 R56, R4.reuse, R18, R56 ;  /* 0x000000120438723c */ /* 0x040fe20000001838 */
[----:B------:R-:W2:Y:S07]  /*49d0*/  LDSM.16.MT88.4 R16, [R197+0x4900] ;  /* 0x00490000c510783b */ /* 0x000eae0000004200 */
[C---:B------:R-:W-:Y:S08]  /*49e0*/  HMMA.16816.F32 R128, R4.reuse, R20, R128 ;  /* 0x000000140480723c */ /* 0x040ff00000001880 */
[C---:B------:R-:W-:Y:S01]  /*49f0*/  HMMA.16816.F32 R124, R4.reuse, R22, R124 ;  /* 0x00000016047c723c */ /* 0x040fe2000000187c */
[----:B------:R-:W3:Y:S07]  /*4a00*/  LDSM.16.MT88.4 R20, [R203+0x4900] ;  /* 0x00490000cb14783b */ /* 0x000eee0000004200 */
[C---:B------:R-:W-:Y:S08]  /*4a10*/  HMMA.16816.F32 R60, R4.reuse, R12, R60 ;  /* 0x0000000c043c723c */ /* 0x040ff0000000183c */
[C---:B------:R-:W-:Y:S01]  /*4a20*/  HMMA.16816.F32 R64, R4.reuse, R14, R64 ;  /* 0x0000000e0440723c */ /* 0x040fe20000001840 */
[----:B------:R-:W4:Y:S07]  /*4a30*/  LDSM.16.MT88.4 R12, [R196+0x4900] ;  /* 0x00490000c40c783b */ /* 0x000f2e0000004200 */
        /* <DEDUP_REMOVED lines=8> */
[----:B------:R-:W-:Y:S07]  /*4ac0*/  LDSM.16.MT88.4 R136, [R197+0x1900] ;  /* 0x00190000c588783b */ /* 0x000fee0000004200 */
        /* <DEDUP_REMOVED lines=9> */
[C---:B---3--:R-:W-:Y:S08]  /*4b60*/  HMMA.16816.F32 R68, R4.reuse, R20, R68 ;  /* 0x000000140444723c */ /* 0x048ff00000001844 */
[C---:B------:R-:W-:Y:S01]  /*4b70*/  HMMA.16816.F32 R72, R4.reuse, R22, R72 ;  /* 0x000000160448723c */ /* 0x040fe20000001848 */
[----:B------:R-:W-:Y:S07]  /*4b80*/  LDSM.16.MT88.4 R20, [R203+0x5100] ;  /* 0x00510000cb14783b */ /* 0x000fee0000004200 */
[C---:B----4-:R-:W-:Y:S08]  /*4b90*/  HMMA.16816.F32 R92, R4.reuse, R12, R92 ;  /* 0x0000000c045c723c */ /* 0x050ff0000000185c */
[----:B------:R-:W-:Y:S01]  /*4ba0*/  HMMA.16816.F32 R96, R4, R14, R96 ;  /* 0x0000000e0460723c */ /* 0x000fe20000001860 */
[----:B------:R-:W3:Y:S06]  /*4bb0*/  LDSM.16.MT88.4 R12, [R203+0x3100] ;  /* 0x00310000cb0c783b */ /* 0x000eec0000004200 */
[----:B------:R-:W-:Y:S01]  /*4bc0*/  F2FP.PACK_AB R4, R158, R155 ;  /* 0x0000009b9e04723e */ /* 0x000fe200000000ff */
[----:B------:R-:W-:Y:S01]  /*4bd0*/  FADD.FTZ R155, R155, R134 ;  /* 0x000000869b9b7221 */ /* 0x000fe20000010000 */
[----:B------:R-:W-:-:S02]  /*4be0*/  F2FP.PACK_AB R6, R157, R156 ;  /* 0x0000009c9d06723e */ /* 0x000fc400000000ff */
[----:B------:R-:W-:Y:S01]  /*4bf0*/  F2FP.PACK_AB R5, R162, R161 ;  /* 0x000000a1a205723e */ /* 0x000fe200000000ff */
[----:B------:R-:W-:Y:S01]  /*4c00*/  FADD.FTZ R161, R161, R2 ;  /* 0x00000002a1a17221 */ /* 0x000fe20000010000 */
[----:B------:R-:W-:Y:S01]  /*4c10*/  F2FP.PACK_AB R7, R164, R163 ;  /* 0x000000a3a407723e */ /* 0x000fe200000000ff */
[----:B------:R-:W-:Y:S02]  /*4c20*/  FADD.FTZ R155, R158, R155 ;  /* 0x0000009b9e9b7221 */ /* 0x000fe40000010000 */
[----:B------:R-:W-:Y:S02]  /*4c30*/  FADD.FTZ R162, R162, R161 ;  /* 0x000000a1a2a27221 */ /* 0x000fe40000010000 */
[----:B------:R-:W-:Y:S02]  /*4c40*/  FADD.FTZ R156, R156, R155 ;  /* 0x0000009b9c9c7221 */ /* 0x000fe40000010000 */
[----:B-1----:R-:W-:Y:S01]  /*4c50*/  HMMA.16816.F32 R128, R4, R8, R128 ;  /* 0x000000080480723c */ /* 0x002fe20000001880 */
[----:B------:R-:W-:-:S02]  /*4c60*/  FADD.FTZ R163, R163, R162 ;  /* 0x000000a2a3a37221 */ /* 0x000fc40000010000 */
[----:B------:R-:W-:Y:S02]  /*4c70*/  FADD.FTZ R156, R157, R156 ;  /* 0x0000009c9d9c7221 */ /* 0x000fe40000010000 */
[----:B------:R-:W-:-:S03]  /*4c80*/  FADD.FTZ R163, R164, R163 ;  /* 0x000000a3a4a37221 */ /* 0x000fc60000010000 */
        /* <DEDUP_REMOVED lines=8> */
[C---:B------:R-:W-:Y:S08]  /*4d10*/  HMMA.16816.F32 R68, R4.reuse, R20, R68 ;  /* 0x000000140444723c */ /* 0x040ff00000001844 */
        /* <DEDUP_REMOVED lines=9> */
[C---:B------:R-:W-:Y:S01]  /*4db0*/  HMMA.16816.F32 R72, R4.reuse, R22, R72 ;  /* 0x000000160448723c */ /* 0x040fe20000001848 */
[----:B------:R-:W-:Y:S07]  /*4dc0*/  LDSM.16.MT88.4 R20, [R196+0x3900] ;  /* 0x00390000c414783b */ /* 0x000fee0000004200 */
        /* <DEDUP_REMOVED lines=8> */
[----:B------:R-:W4:Y:S07]  /*4e50*/  LDSM.16.MT88.4 R32, [R196+0x1900] ;  /* 0x00190000c420783b */ /* 0x000f2e0000004200 */
[C---:B------:R-:W-:Y:S08]  /*4e60*/  HMMA.16816.F32 R104, R4.reuse, R28, R104 ;  /* 0x0000001c0468723c */ /* 0x040ff00000001868 */
[C---:B------:R-:W-:Y:S01]  /*4e70*/  HMMA.16816.F32 R100, R4.reuse, R30, R100 ;  /* 0x0000001e0464723c */ /* 0x040fe20000001864 */
[----:B------:R-:W5:Y:S07]  /*4e80*/  LDSM.16.MT88.4 R28, [R198+0x3900] ;  /* 0x00390000c61c783b */ /* 0x000f6e0000004200 */
[C---:B------:R-:W-:Y:S08]  /*4e90*/  HMMA.16816.F32 R44, R4.reuse, R24, R44 ;  /* 0x00000018042c723c */ /* 0x040ff0000000182c */
[----:B------:R-:W-:Y:S01]  /*4ea0*/  HMMA.16816.F32 R48, R4, R26, R48 ;  /* 0x0000001a0430723c */ /* 0x000fe20000001830 */
[----:B------:R-:W2:Y:S06]  /*4eb0*/  LDSM.16.MT88.4 R24, [R197+0x3900] ;  /* 0x00390000c518783b */ /* 0x000eac0000004200 */
        /* <DEDUP_REMOVED lines=9> */
[----:B---3--:R-:W-:Y:S01]  /*4f50*/  HMMA.16816.F32 R128, R4, R12, R128 ;  /* 0x0000000c0480723c */ /* 0x008fe20000001880 */
[----:B------:R-:W-:-:S02]  /*4f60*/  FADD.FTZ R168, R168, R169 ;  /* 0x000000a9a8a87221 */ /* 0x000fc40000010000 */
[----:B------:R-:W-:Y:S02]  /*4f70*/  FADD.FTZ R218, R218, R165 ;  /* 0x000000a5dada7221 */ /* 0x000fe40000010000 */
[----:B------:R-:W-:-:S03]  /*4f80*/  FADD.FTZ R219, R219, R168 ;  /* 0x000000a8dbdb7221 */ /* 0x000fc60000010000 */
[C---:B------:R-:W-:Y:S01]  /*4f90*/  HMMA.16816.F32 R124, R4.reuse, R14, R124 ;  /* 0x0000000e047c723c */ /* 0x040fe2000000187c */
[----:B------:R-:W3:Y:S07]  /*4fa0*/  LDSM.16.MT88.4 R12, [R198+0x5900] ;  /* 0x00590000c60c783b */ /* 0x000eee0000004200 */
[C---:B-1----:R-:W-:Y:S08]  /*4fb0*/  HMMA.16816.F32 R36, R4.reuse, R8, R36 ;  /* 0x000000080424723c */ /* 0x042ff00000001824 */
[C---:B------:R-:W-:Y:S01]  /*4fc0*/  HMMA.16816.F32 R40, R4.reuse, R10, R40 ;  /* 0x0000000a0428723c */ /* 0x040fe20000001828 */
[----:B------:R-:W1:Y:S07]  /*4fd0*/  LDSM.16.MT88.4 R8, [R197+0x5900] ;  /* 0x00590000c508783b */ /* 0x000e6e0000004200 */
[C---:B--2---:R-:W-:Y:S08]  /*4fe0*/  HMMA.16816.F32 R68, R4.reuse, R16, R68 ;  /* 0x000000100444723c */ /* 0x044ff00000001844 */
[C---:B------:R-:W-:Y:S01]  /*4ff0*/  HMMA.16816.F32 R72, R4.reuse, R18, R72 ;  /* 0x000000120448723c */ /* 0x040fe20000001848 */
[----:B------:R-:W2:Y:S07]  /*5000*/  LDSM.16.MT88.4 R16, [R196+0x5900] ;  /* 0x00590000c410783b */ /* 0x000eae0000004200 */
[C---:B------:R-:W-:Y:S08]  /*5010*/  HMMA.16816.F32 R120, R4.reuse, R140, R120 ;  /* 0x0000008c0478723c */ /* 0x040ff00000001878 */
[C---:B------:R-:W-:Y:S08]  /*5020*/  HMMA.16816.F32 R116, R4.reuse, R142, R116 ;  /* 0x0000008e0474723c */ /* 0x040ff00000001874 */
[C---:B------:R-:W-:Y:S08]  /*5030*/  HMMA.16816.F32 R112, R4.reuse, R136, R112 ;  /* 0x000000880470723c */ /* 0x040ff00000001870 */
[C---:B------:R-:W-:Y:S08]  /*5040*/  HMMA.16816.F32 R108, R4.reuse, R138, R108 ;  /* 0x0000008a046c723c */ /* 0x040ff0000000186c */
[C---:B----4-:R-:W-:Y:S08]  /*5050*/  HMMA.16816.F32 R104, R4.reuse, R32, R104 ;  /* 0x000000200468723c */ /* 0x050ff00000001868 */
[C---:B------:R-:W-:Y:S08]  /*5060*/  HMMA.16816.F32 R100, R4.reuse, R34, R100 ;  /* 0x000000220464723c */ /* 0x040ff00000001864 */
[C---:B-----5:R-:W-:Y:S08]  /*5070*/  HMMA.16816.F32 R44, R4.reuse, R28, R44 ;  /* 0x0000001c042c723c */ /* 0x060ff0000000182c */
[C---:B------:R-:W-:Y:S08]  /*5080*/  HMMA.16816.F32 R48, R4.reuse, R30, R48 ;  /* 0x0000001e0430723c */ /* 0x040ff00000001830 */
[C---:B------:R-:W-:Y:S08]  /*5090*/  HMMA.16816.F32 R52, R4.reuse, R24, R52 ;  /* 0x000000180434723c */ /* 0x040ff00000001834 */
[C---:B------:R-:W-:Y:S08]  /*50a0*/  HMMA.16816.F32 R56, R4.reuse, R26, R56 ;  /* 0x0000001a0438723c */ /* 0x040ff00000001838 */
[C---:B------:R-:W-:Y:S08]  /*50b0*/  HMMA.16816.F32 R60, R4.reuse, R20, R60 ;  /* 0x00000014043c723c */ /* 0x040ff0000000183c */
[C---:B------:R-:W-:Y:S08]  /*50c0*/  HMMA.16816.F32 R64, R4.reuse, R22, R64 ;  /* 0x000000160440723c */ /* 0x040ff00000001840 */
[C---:B---3--:R-:W-:Y:S08]  /*50d0*/  HMMA.16816.F32 R76, R4.reuse, R12, R76 ;  /* 0x0000000c044c723c */ /* 0x048ff0000000184c */
[C---:B------:R-:W-:Y:S08]  /*50e0*/  HMMA.16816.F32 R80, R4.reuse, R14, R80 ;  /* 0x0000000e0450723c */ /* 0x040ff00000001850 */
[C---:B-1----:R-:W-:Y:S08]  /*50f0*/  HMMA.16816.F32 R84, R4.reuse, R8, R84 ;  /* 0x000000080454723c */ /* 0x042ff00000001854 */
[C---:B------:R-:W-:Y:S08]  /*5100*/  HMMA.16816.F32 R88, R4.reuse, R10, R88 ;  /* 0x0000000a0458723c */ /* 0x040ff00000001858 */
[C---:B--2---:R-:W-:Y:S08]  /*5110*/  HMMA.16816.F32 R92, R4.reuse, R16, R92 ;  /* 0x00000010045c723c */ /* 0x044ff0000000185c */
[----:B------:R-:W-:Y:S01]  /*5120*/  HMMA.16816.F32 R96, R4, R18, R96 ;  /* 0x000000120460723c */ /* 0x000fe20000001860 */
[----:B------:R-:W-:Y:S07]  /*5130*/  @P0 BRA `(.L_x_359) ;  /* 0x0000014000000947 */ /* 0x000fee0003800000 */
        /* <DEDUP_REMOVED lines=11> */
.L_x_360:
[----:B------:R-:W-:Y:S02]  /*51f0*/  ULDC UR4, c[0x0][0x32c] ;  /* 0x0000cb0000047ab9 */ /* 0x000fe40000000800 */
[----:B------:R-:W-:-:S03]  /*5200*/  UISETP.NE.AND UP0, UPT, UR19, UR4, UPT ;  /* 0x000000041300728c */ /* 0x000fc6000bf05270 */
[----:B------:R-:W-:Y:S02]  /*5210*/  ULDC.64 UR4, c[0x0][0x330] ;  /* 0x0000cc0000047ab9 */ /* 0x000fe40000000a00 */
[----:B------:R-:W-:-:S06]  /*5220*/  UIMAD.WIDE.U32 UR18, UR7, UR4, URZ ;  /* 0x00000004071272a5 */ /* 0x000fcc000f8e003f */
[----:B------:R-:W-:Y:S02]  /*5230*/  @UP0 USHF.R.U32.HI UR7, URZ, UR5, UR19 ;  /* 0x000000053f070299 */ /* 0x000fe40008011613 */
.L_x_361:
[----:B------:R-:W-:Y:S02]  /*5240*/  ULDC UR4, c[0x0][0x32c] ;  /* 0x0000cb0000047ab9 */ /* 0x000fe40000000800 */
[----:B------:R-:W-:-:S04]  /*5250*/  UIMAD UR4, UR7, UR4, UR4 ;  /* 0x00000004070472a4 */ /* 0x000fc8000f8e0204 */
[----:B------:R-:W-:-:S04]  /*5260*/  UISETP.LT.AND UP0, UPT, UR6, UR4, UPT ;  /* 0x000000040600728c */ /* 0x000fc8000bf01270 */
[----:B------:R-:W-:-:S04]  /*5270*/  USEL UR6, UR6, UR4, UP0 ;  /* 0x0000000406067287 */ /* 0x000fc80008000000 */
.L_x_359:
[----:B------:R-:W-:-:S04]  /*5280*/  USHF.R.S32.HI UR4, URZ, 0x1f, UR6 ;  /* 0x0000001f3f047899 */ /* 0x000fc80008011406 */
[----:B------:R-:W-:-:S04]  /*5290*/  ULEA.HI UR4, UR4, UR6, URZ, 0x6 ;  /* 0x0000000604047291 */ /* 0x000fc8000f8f303f */
[----:B------:R-:W-:-:S04]  /*52a0*/  USHF.R.S32.HI UR18, URZ, 0x6, UR4 ;  /* 0x000000063f127899 */ /* 0x000fc80008011404 */
[----:B------:R-:W-:-:S04]  /*52b0*/  UISETP.LT.AND UP0, UPT, UR8, UR18, UPT ;  /* 0x000000120800728c */ /* 0x000fc8000bf01270 */
[----:B------:R-:W-:-:S04]  /*52c0*/  USEL UR18, UR8, UR18, !UP0 ;  /* 0x0000001208127287 */ /* 0x000fc8000c000000 */
[----:B------:R-:W-:-:S06]  /*52d0*/  UISETP.GE.AND UP0, UPT, UR13, UR18, UPT ;  /* 0x000000120d00728c */ /* 0x000fcc000bf06270 */
[----:B------:R-:W-:-:S13]  /*52e0*/  PLOP3.LUT P0, PT, PT, PT, UP0, 0x80, 0x0 ;  /* 0x000000000000781c */ /* 0x000fda0003f0f008 */
[----:B------:R-:W-:Y:S05]  /*52f0*/  @!P0 BRA `(.L_x_362) ;  /* 0x0000391000008947 */ /* 0x000fea0003800000 */
[----:B------:R-:W-:Y:S01]  /*5300*/  PLOP3.LUT P4, PT, PT, PT, UP2, 0x80, 0x0 ;  /* 0x000000000000781c */ /* 0x000fe20003f8f028 */
[----:B------:R-:W-:Y:S01]  /*5310*/  IMAD.MOV.U32 R2, RZ, RZ, R132 ;  /* 0x000000ffff027224 */ /* 0x000fe200078e0084 */
[----:B------:R-:W-:Y:S01]  /*5320*/  PLOP3.LUT P0, PT, PT, PT, UP2, 0x80, 0x0 ;  /* 0x000000000000781c */ /* 0x000fe20003f0f028 */
[----:B------:R-:W-:Y:S01]  /*5330*/  IMAD.MOV.U32 R3, RZ, RZ, R0 ;  /* 0x000000ffff037224 */ /* 0x000fe200078e0000 */
[C---:B------:R-:W-:Y:S01]  /*5340*/  IADD3 R224, P6, R208.reuse, 0x40, RZ ;  /* 0x00000040d0e07810 */ /* 0x040fe20007fde0ff */
[----:B------:R-:W-:Y:S01]  /*5350*/  ULDC.64 UR6, c[0x0][0x208] ;  /* 0x0000820000067ab9 */ /* 0x000fe20000000a00 */
[----:B------:R-:W-:Y:S01]  /*5360*/  IADD3 R222, P5, R208, 0x80, RZ ;  /* 0x00000080d0de7810 */ /* 0x000fe20007fbe0ff */
[----:B------:R-:W-:Y:S02]  /*5370*/  ULDC.64 UR4, c[0x0][0x1e0] ;  /* 0x0000780000047ab9 */ /* 0x000fe40000000a00 */
[--C-:B------:R-:W-:Y:S01]  /*5380*/  IMAD.X R223, RZ, RZ, R215.reuse, P6 ;  /* 0x000000ffffdf7224 */ /* 0x100fe200030e06d7 */
[----:B------:R-:W-:Y:S01]  /*5390*/  IADD3 R182, P6, R210, 0x80, RZ ;  /* 0x00000080d2b67810 */ /* 0x000fe20007fde0ff */
[----:B------:R-:W-:-:S02]  /*53a0*/  IMAD.X R221, RZ, RZ, R215, P5 ;  /* 0x000000ffffdd7224 */ /* 0x000fc400028e06d7 */
[----:B------:R-:W-:Y:S01]  /*53b0*/  @P4 IMAD.HI.U32 R180, R212, c[0x0][0x2c8], RZ ;  /* 0x0000b200d4b44a27 */ /* 0x000fe200078e00ff */
[----:B------:R-:W-:-:S03]  /*53c0*/  IADD3 R220, P4, R210, 0x40, RZ ;  /* 0x00000040d2dc7810 */ /* 0x000fc60007f9e0ff */
[--C-:B------:R-:W-:Y:S01]  /*53d0*/  IMAD.X R181, RZ, RZ, R217.reuse, P6 ;  /* 0x000000ffffb57224 */ /* 0x100fe200030e06d9 */
[----:B------:R-:W-:Y:S01]  /*53e0*/  @P0 SHF.R.U32.HI R180, RZ, c[0x0][0x2cc], R180 ;  /* 0x0000b300ffb40a19 */ /* 0x000fe200000116b4 */
[----:B------:R-:W-:Y:S02]  /*53f0*/  IMAD.X R183, RZ, RZ, R217, P4 ;  /* 0x000000ffffb77224 */ /* 0x000fe400020e06d9 */
.L_x_371:
[----:B------:R-:W-:Y:S04]  /*5400*/  DEPBAR.LE SB0, 0x0 ;  /* 0x000080000000791a */ /* 0x000fe80000000000 */
[----:B------:R-:W-:Y:S01]  /*5410*/  BAR.SYNC.DEFER_BLOCKING 0x0 ;  /* 0x0000000000007b1d */ /* 0x000fe20000010000 */
[----:B------:R-:W-:Y:S06]  /*5420*/  UISETP.GT.AND UP3, UPT, UR8, UR13, UPT ;  /* 0x0000000d0800728c */ /* 0x000fec000bf64270 */
[----:B------:R-:W-:Y:S05]  /*5430*/  PLOP3.LUT P0, PT, PT, PT, UP3, 0x80, 0x0 ;  /* 0x000000000000781c */ /* 0x000fea0003f0f038 */
[----:B------:R-:W-:Y:S02]  /*5440*/  @!UP3 USHF.R.S32.HI UR19, URZ, 0x1f, UR13 ;  /* 0x0000001f3f13b899 */ /* 0x000fe4000801140d */
[----:B------:R-:W-:Y:S02]  /*5450*/  @!UP3 UIMAD.WIDE.U32 UR22, UR13, UR6, URZ ;  /* 0x000000060d16b2a5 */ /* 0x000fe4000f8e003f */
[----:B------:R-:W-:Y:S02]  /*5460*/  @!UP3 UIMAD UR19, UR19, UR6, URZ ;  /* 0x000000061313b2a4 */ /* 0x000fe4000f8e023f */
[----:B------:R-:W-:Y:S02]  /*5470*/  @!UP3 USHF.L.U32 UR20, UR22, 0x6, URZ ;  /* 0x000000061614b899 */ /* 0x000fe4000800063f */
[----:B------:R-:W-:Y:S01]  /*5480*/  @!UP3 UIMAD UR19, UR13, UR7, UR19 ;  /* 0x000000070d13b2a4 */ /* 0x000fe2000f8e0213 */
[----:B------:R-:W-:Y:S03]  /*5490*/  LDSM.16.M88.4 R132, [R206+0xc100] ;  /* 0x00c10000ce84783b */ /* 0x000fe60000000200 */
[----:B------:R-:W-:Y:S01]  /*54a0*/  @!UP3 UIADD3 UR19, UR23, UR19, URZ ;  /* 0x000000131713b290 */ /* 0x000fe2000fffe03f */
[----:B------:R-:W-:Y:S02]  /*54b0*/  @!P0 IADD3 R225, P6, R208, UR20, RZ ;  /* 0x00000014d0e18c10 */ /* 0x000fe4000ffde0ff */
[----:B------:R-:W-:Y:S01]  /*54c0*/  @!P0 IADD3 R227, P5, R224, UR20, RZ ;  /* 0x00000014e0e38c10 */ /* 0x000fe2000ffbe0ff */
[----:B------:R-:W-:Y:S01]  /*54d0*/  @!UP3 USHF.L.U64.HI UR19, UR22, 0x6, UR19 ;  /* 0x000000061613b899 */ /* 0x000fe20008010213 */
[----:B------:R-:W-:Y:S01]  /*54e0*/  @!P0 IADD3 R229, P4, R222, UR20, RZ ;  /* 0x00000014dee58c10 */ /* 0x000fe2000ff9e0ff */
[----:B------:R-:W1:Y:S01]  /*54f0*/  LDSM.16.M88.4 R136, [R205+0x6100] ;  /* 0x00610000cd88783b */ /* 0x000e620000000200 */
[----:B------:R-:W-:Y:S03]  /*5500*/  @!UP3 ULEA UR20, UP0, UR6, UR20, 0x5 ;  /* 0x000000140614b291 */ /* 0x000fe6000f80283f */
[----:B------:R-:W-:Y:S02]  /*5510*/  @!P0 IADD3.X R0, R215, UR19, RZ, P6, !PT ;  /* 0x00000013d7008c10 */ /* 0x000fe4000b7fe4ff */
[----:B------:R-:W-:Y:S01]  /*5520*/  @!P0 LEA R236, P6, R225, c[0x0][0x1f8], 0x1 ;  /* 0x00007e00e1ec8a11 */ /* 0x000fe200078c08ff */
[----:B------:R-:W2:Y:S01]  /*5530*/  LDSM.16.M88.4 R140, [R205+0x6900] ;  /* 0x00690000cd8c783b */ /* 0x000ea20000000200 */
[----:B------:R-:W-:Y:S02]  /*5540*/  @!P0 IADD3.X R226, R223, UR19, RZ, P5, !PT ;  /* 0x00000013dfe28c10 */ /* 0x000fe4000affe4ff */
[----:B------:R-:W-:Y:S02]  /*5550*/  @!P0 LEA.HI.X R237, R225, c[0x0][0x1fc], R0, 0x1, P6 ;  /* 0x00007f00e1ed8a11 */ /* 0x000fe400030f0c00 */
[----:B------:R-:W-:Y:S02]  /*5560*/  @!P0 LEA R234, P5, R227, c[0x0][0x1f8], 0x1 ;  /* 0x00007e00e3ea8a11 */ /* 0x000fe400078a08ff */
[----:B------:R-:W3:Y:S01]  /*5570*/  LDSM.16.M88.4 R144, [R205+0x7100] ;  /* 0x00710000cd90783b */ /* 0x000ee20000000200 */
[----:B------:R-:W-:Y:S01]  /*5580*/  @!P0 IADD3.X R228, R221, UR19, RZ, P4, !PT ;  /* 0x00000013dde48c10 */ /* 0x000fe2000a7fe4ff */
[----:B------:R-:W-:Y:S01]  /*5590*/  @!UP3 ULEA.HI.X UR19, UR6, UR19, UR7, 0x5, UP0 ;  /* 0x000000130613b291 */ /* 0x000fe200080f2c07 */
[----:B------:R-:W-:Y:S01]  /*55a0*/  @!P0 LEA.HI.X R235, R227, c[0x0][0x1fc], R226, 0x1, P5 ;  /* 0x00007f00e3eb8a11 */ /* 0x000fe200028f0ce2 */
[----:B------:R-:W-:Y:S01]  /*55b0*/  UISETP.GT.AND UP3, UPT, UR13, UR8, UPT ;  /* 0x000000080d00728c */ /* 0x000fe2000bf64270 */
[C---:B------:R-:W-:Y:S02]  /*55c0*/  @!P0 LEA R232, P4, R229.reuse, c[0x0][0x1f8], 0x1 ;  /* 0x00007e00e5e88a11 */ /* 0x040fe400078808ff */
[----:B------:R-:W4:Y:S01]  /*55d0*/  LDSM.16.M88.4 R148, [R205+0x7900] ;  /* 0x00790000cd94783b */ /* 0x000f220000000200 */
[----:B------:R-:W-:Y:S02]  /*55e0*/  @!P0 IADD3 R225, P6, R208, UR20, RZ ;  /* 0x00000014d0e18c10 */ /* 0x000fe4000ffde0ff */
[----:B------:R-:W-:Y:S02]  /*55f0*/  @!P0 LEA.HI.X R233, R229, c[0x0][0x1fc], R228, 0x1, P4 ;  /* 0x00007f00e5e98a11 */ /* 0x000fe400020f0ce4 */
[----:B------:R-:W-:Y:S02]  /*5600*/  @!P0 IADD3.X R0, R215, UR19, RZ, P6, !PT ;  /* 0x00000013d7008c10 */ /* 0x000fe4000b7fe4ff */
[----:B------:R-:W-:Y:S01]  /*5610*/  LDSM.16.M88.4 R152, [R202+0xc100] ;  /* 0x00c10000ca98783b */ /* 0x000fe20000000200 */
[C---:B------:R-:W-:Y:S02]  /*5620*/  @!P0 LEA R230, P6, R225.reuse, c[0x0][0x1f8], 0x1 ;  /* 0x00007e00e1e68a11 */ /* 0x040fe400078c08ff */
[----:B------:R-:W-:Y:S02]  /*5630*/  @!P0 IADD3 R238, P5, R224, UR20, RZ ;  /* 0x00000014e0ee8c10 */ /* 0x000fe4000ffbe0ff */
[----:B------:R-:W-:Y:S02]  /*5640*/  @!P0 LEA.HI.X R231, R225, c[0x0][0x1fc], R0, 0x1, P6 ;  /* 0x00007f00e1e78a11 */ /* 0x000fe400030f0c00 */
[----:B------:R-:W5:Y:S01]  /*5650*/  LDSM.16.M88.4 R156, [R204] ;  /* 0x00000000cc9c783b */ /* 0x000f620000000200 */
[----:B------:R-:W-:Y:S02]  /*5660*/  @!P0 IADD3.X R227, R223, UR19, RZ, P5, !PT ;  /* 0x00000013dfe38c10 */ /* 0x000fe4000affe4ff */
[C---:B------:R-:W-:Y:S01]  /*5670*/  @!P0 LEA R228, P5, R238.reuse, c[0x0][0x1f8], 0x1 ;  /* 0x00007e00eee48a11 */ /* 0x040fe200078a08ff */
[C---:B-1----:R-:W-:Y:S03]  /*5680*/  HMMA.16816.F32 R4, R132.reuse, R136, RZ ;  /* 0x000000888404723c */ /* 0x042fe600000018ff */
[----:B------:R-:W1:Y:S01]  /*5690*/  LDSM.16.M88.4 R160, [R195] ;  /* 0x00000000c3a0783b */ /* 0x000e620000000200 */
[----:B------:R-:W-:Y:S02]  /*56a0*/  @!P0 LEA.HI.X R229, R238, c[0x0][0x1fc], R227, 0x1, P5 ;  /* 0x00007f00eee58a11 */ /* 0x000fe400028f0ce3 */
[----:B------:R-:W-:Y:S01]  /*56b0*/  @!P0 IADD3 R240, P4, R222, UR20, RZ ;  /* 0x00000014def08c10 */ /* 0x000fe2000ff9e0ff */
[----:B------:R-:W-:Y:S01]  /*56c0*/  @UP3 UIADD3 UR20, UR13, -0x1, URZ ;  /* 0xffffffff0d143890 */ /* 0x000fe2000fffe03f */
[C---:B------:R-:W-:Y:S02]  /*56d0*/  HMMA.16816.F32 R8, R132.reuse, R138, RZ ;  /* 0x0000008a8408723c */ /* 0x040fe400000018ff */
[----:B------:R-:W1:Y:S01]  /*56e0*/  LDSM.16.M88.4 R164, [R194] ;  /* 0x00000000c2a4783b */ /* 0x000e620000000200 */
[----:B------:R-:W-:Y:S01]  /*56f0*/  @UP3 UIMAD.WIDE.U32 UR22, UR20, UR4, URZ ;  /* 0x00000004141632a5 */ /* 0x000fe2000f8e003f */
[----:B------:R-:W-:Y:S01]  /*5700*/  @!P0 IADD3.X R239, R221, UR19, RZ, P4, !PT ;  /* 0x00000013ddef8c10 */ /* 0x000fe2000a7fe4ff */
[----:B------:R-:W-:Y:S01]  /*5710*/  @UP3 USHF.R.S32.HI UR19, URZ, 0x1f, UR20 ;  /* 0x0000001f3f133899 */ /* 0x000fe20008011414 */
[C---:B------:R-:W-:Y:S02]  /*5720*/  @!P0 LEA R226, P4, R240.reuse, c[0x0][0x1f8], 0x1 ;  /* 0x00007e00f0e28a11 */ /* 0x040fe400078808ff */
[C---:B--2---:R-:W-:Y:S01]  /*5730*/  HMMA.16816.F32 R12, R132.reuse, R140, RZ ;  /* 0x0000008c840c723c */ /* 0x044fe200000018ff */
[----:B------:R-:W2:Y:S01]  /*5740*/  LDSM.16.M88.4 R168, [R193] ;  /* 0x00000000c1a8783b */ /* 0x000ea20000000200 */
[----:B------:R-:W-:Y:S02]  /*5750*/  @UP3 UIMAD UR19, UR19, UR4, URZ ;  /* 0x00000004131332a4 */ /* 0x000fe4000f8e023f */
[----:B------:R-:W-:Y:S02]  /*5760*/  @!P0 LEA.HI.X R227, R240, c[0x0][0x1fc], R239, 0x1, P4 ;  /* 0x00007f00f0e38a11 */ /* 0x000fe400020f0cef */
[----:B------:R-:W-:Y:S02]  /*5770*/  @UP3 UIMAD UR19, UR20, UR5, UR19 ;  /* 0x00000005141332a4 */ /* 0x000fe4000f8e0213 */
[C---:B------:R-:W-:Y:S01]  /*5780*/  HMMA.16816.F32 R16, R132.reuse, R142, RZ ;  /* 0x0000008e8410723c */ /* 0x040fe200000018ff */
[----:B------:R-:W-:Y:S01]  /*5790*/  @!PT LDS RZ, [RZ] ;  /* 0x00000000fffff984 */ /* 0x000fe20000000800 */
[----:B------:R-:W-:Y:S01]  /*57a0*/  @!PT LDS RZ, [RZ] ;  /* 0x00000000fffff984 */ /* 0x000fe20000000800 */
[----:B------:R-:W-:Y:S01]  /*57b0*/  @!PT LDS RZ, [RZ] ;  /* 0x00000000fffff984 */ /* 0x000fe20000000800 */
[----:B------:R1:W-:Y:S01]  /*57c0*/  @!P0 LDGSTS.E.BYPASS.LTC128B.128 [R207+0x100], [R236.64], !P3 ;  /* 0x00100000eccf8fae */ /* 0x0003e2000d901d50 */
[----:B------:R-:W-:Y:S02]  /*57d0*/  @UP3 USHF.L.U32 UR20, UR22, 0x6, URZ ;  /* 0x0000000616143899 */ /* 0x000fe4000800063f */
[----:B------:R-:W-:Y:S04]  /*57e0*/  @UP3 UIADD3 UR19, UR23, UR19, URZ ;  /* 0x0000001317133290 */ /* 0x000fe8000fffe03f */
[C---:B---3--:R-:W-:Y:S01]  /*57f0*/  HMMA.16816.F32 R20, R132.reuse, R144, RZ ;  /* 0x000000908414723c */ /* 0x048fe200000018ff */
[----:B------:R3:W-:Y:S01]  /*5800*/  @!P0 LDGSTS.E.BYPASS.LTC128B.128 [R207+0x2100], [R234.64], !P2 ;  /* 0x02100000eacf8fae */ /* 0x0007e2000d101d50 */
[----:B------:R-:W-:Y:S06]  /*5810*/  @UP3 USHF.L.U64.HI UR19, UR22, 0x6, UR19 ;  /* 0x0000000616133899 */ /* 0x000fec0008010213 */
[C---:B------:R-:W-:Y:S01]  /*5820*/  HMMA.16816.F32 R24, R132.reuse, R146, RZ ;  /* 0x000000928418723c */ /* 0x040fe200000018ff */
[----:B------:R1:W-:Y:S07]  /*5830*/  @!P0 LDGSTS.E.BYPASS.LTC128B.128 [R207+0x4100], [R232.64], !P1 ;  /* 0x04100000e8cf8fae */ /* 0x0003ee000c901d50 */
[C---:B----4-:R-:W-:Y:S01]  /*5840*/  HMMA.16816.F32 R28, R132.reuse, R148, RZ ;  /* 0x00000094841c723c */ /* 0x050fe200000018ff */
[----:B------:R4:W-:Y:S07]  /*5850*/  @!P0 LDGSTS.E.BYPASS.LTC128B.128 [R207+0x1100], [R230.64], !P3 ;  /* 0x01100000e6cf8fae */ /* 0x0009ee000d901d50 */
[----:B------:R-:W-:Y:S01]  /*5860*/  HMMA.16816.F32 R32, R132, R150, RZ ;  /* 0x000000968420723c */ /* 0x000fe200000018ff */
[----:B------:R2:W-:Y:S07]  /*5870*/  @!P0 LDGSTS.E.BYPASS.LTC128B.128 [R207+0x3100], [R228.64], !P2 ;  /* 0x03100000e4cf8fae */ /* 0x0005ee000d101d50 */
[C---:B-----5:R-:W-:Y:S01]  /*5880*/  HMMA.16816.F32 R4, R152.reuse, R156, R4 ;  /* 0x0000009c9804723c */ /* 0x060fe20000001804 */
[----:B------:R5:W-:Y:S01]  /*5890*/  @!P0 LDGSTS.E.BYPASS.LTC128B.128 [R207+0x5100], [R226.64], !P1 ;  /* 0x05100000e2cf8fae */ /* 0x000be2000c901d50 */
[----:B------:R-:W-:Y:S06]  /*58a0*/  PLOP3.LUT P0, PT, PT, PT, UP3, 0x80, 0x0 ;  /* 0x000000000000781c */ /* 0x000fec0003f0f038 */
[C---:B------:R-:W-:Y:S01]  /*58b0*/  HMMA.16816.F32 R8, R152.reuse, R158, R8 ;  /* 0x0000009e9808723c */ /* 0x040fe20000001808 */
[----:B------:R-:W-:Y:S06]  /*58c0*/  LDSM.16.M88.4 R172, [R201+0xc100] ;  /* 0x00c10000c9ac783b */ /* 0x000fec0000000200 */
[----:B------:R-:W-:Y:S01]  /*58d0*/  @P0 IADD3 R248, P4, R210, UR20, RZ ;  /* 0x00000014d2f80c10 */ /* 0x000fe2000ff9e0ff */
[C---:B-1----:R-:W-:Y:S01]  /*58e0*/  HMMA.16816.F32 R12, R152.reuse, R160, R12 ;  /* 0x000000a0980c723c */ /* 0x042fe2000000180c */
[----:B------:R-:W0:Y:S03]  /*58f0*/  LDGDEPBAR ;  /* 0x00000000000079af */ /* 0x000e260000000000 */
[----:B------:R-:W-:Y:S02]  /*5900*/  @P0 IADD3 R249, P5, R220, UR20, RZ ;  /* 0x00000014dcf90c10 */ /* 0x000fe4000ffbe0ff */
[----:B------:R-:W-:Y:S02]  /*5910*/  @P0 IADD3.X R251, R217, UR19, RZ, P4, !PT ;  /* 0x00000013d9fb0c10 */ /* 0x000fe4000a7fe4ff */
[C---:B------:R-:W-:Y:S01]  /*5920*/  HMMA.16816.F32 R16, R152.reuse, R162, R16 ;  /* 0x000000a29810723c */ /* 0x040fe20000001810 */
[----:B------:R-:W1:Y:S03]  /*5930*/  LDSM.16.M88.4 R176, [R200+0x6100] ;  /* 0x00610000c8b0783b */ /* 0x000e660000000200 */
[----:B------:R-:W-:Y:S04]  /*5940*/  @P0 IADD3.X R250, R183, UR19, RZ, P5, !PT ;  /* 0x00000013b7fa0c10 */ /* 0x000fe8000affe4ff */
[C---:B------:R-:W-:Y:S01]  /*5950*/  HMMA.16816.F32 R20, R152.reuse, R164, R20 ;  /* 0x000000a49814723c */ /* 0x040fe20000001814 */
[----:B------:R-:W3:Y:S07]  /*5960*/  LDSM.16.M88.4 R132, [R200+0x6900] ;  /* 0x00690000c884783b */ /* 0x000eee0000000200 */
[C---:B------:R-:W-:Y:S01]  /*5970*/  HMMA.16816.F32 R24, R152.reuse, R166, R24 ;  /* 0x000000a69818723c */ /* 0x040fe20000001818 */
[----:B------:R-:W3:Y:S07]  /*5980*/  LDSM.16.M88.4 R136, [R200+0x7100] ;  /* 0x00710000c888783b */ /* 0x000eee0000000200 */
[C---:B--2---:R-:W-:Y:S01]  /*5990*/  HMMA.16816.F32 R28, R152.reuse, R168, R28 ;  /* 0x000000a8981c723c */ /* 0x044fe2000000181c */
[----:B------:R-:W2:Y:S07]  /*59a0*/  LDSM.16.M88.4 R140, [R200+0x7900] ;  /* 0x00790000c88c783b */ /* 0x000eae0000000200 */
[----:B------:R-:W-:Y:S01]  /*59b0*/  HMMA.16816.F32 R32, R152, R170, R32 ;  /* 0x000000aa9820723c */ /* 0x000fe20000001820 */
[----:B------:R-:W-:Y:S07]  /*59c0*/  LDSM.16.M88.4 R144, [R199+0xc100] ;  /* 0x00c10000c790783b */ /* 0x000fee0000000200 */
[----:B------:R-:W2:Y:S01]  /*59d0*/  LDSM.16.M88.4 R148, [R192] ;  /* 0x00000000c094783b */ /* 0x000ea20000000200 */
[C---:B-1----:R-:W-:Y:S06]  /*59e0*/  HMMA.16816.F32 R4, R172.reuse, R176, R4 ;  /* 0x000000b0ac04723c */ /* 0x042fec0000001804 */
[----:B------:R-:W1:Y:S02]  /*59f0*/  LDSM.16.M88.4 R152, [R192+0x800] ;  /* 0x00080000c098783b */ /* 0x000e640000000200 */
[C---:B------:R-:W-:Y:S05]  /*5a00*/  HMMA.16816.F32 R8, R172.reuse, R178, R8 ;  /* 0x000000b2ac08723c */ /* 0x040fea0000001808 */
[----:B------:R-:W1:Y:S03]  /*5a10*/  LDSM.16.M88.4 R156, [R192+0x1000] ;  /* 0x00100000c09c783b */ /* 0x000e660000000200 */
[C---:B---3--:R-:W-:Y:S04]  /*5a20*/  HMMA.16816.F32 R12, R172.reuse, R132, R12 ;  /* 0x00000084ac0c723c */ /* 0x048fe8000000180c */
[----:B------:R-:W3:Y:S04]  /*5a30*/  LDSM.16.M88.4 R160, [R192+0x1800] ;  /* 0x00180000c0a0783b */ /* 0x000ee80000000200 */
[C---:B------:R-:W-:Y:S03]  /*5a40*/  HMMA.16816.F32 R16, R172.reuse, R134, R16 ;  /* 0x00000086ac10723c */ /* 0x040fe60000001810 */
[----:B------:R-:W-:Y:S05]  /*5a50*/  LDSM.16.M88.4 R164, [R206+0x10100] ;  /* 0x01010000cea4783b */ /* 0x000fea0000000200 */
[C---:B------:R-:W-:Y:S02]  /*5a60*/  HMMA.16816.F32 R20, R172.reuse, R136, R20 ;  /* 0x00000088ac14723c */ /* 0x040fe40000001814 */
[----:B------:R-:W1:Y:S06]  /*5a70*/  LDSM.16.M88.4 R168, [R205+0x8100] ;  /* 0x00810000cda8783b */ /* 0x000e6c0000000200 */
[C---:B------:R-:W-:Y:S01]  /*5a80*/  HMMA.16816.F32 R24, R172.reuse, R138, R24 ;  /* 0x0000008aac18723c */ /* 0x040fe20000001818 */
[----:B------:R-:W3:Y:S07]  /*5a90*/  LDSM.16.M88.4 R132, [R205+0x8900] ;  /* 0x00890000cd84783b */ /* 0x000eee0000000200 */
[C---:B--2---:R-:W-:Y:S01]  /*5aa0*/  HMMA.16816.F32 R28, R172.reuse, R140, R28 ;  /* 0x0000008cac1c723c */ /* 0x044fe2000000181c */
[----:B------:R-:W2:Y:S07]  /*5ab0*/  LDSM.16.M88.4 R136, [R205+0x9100] ;  /* 0x00910000cd88783b */ /* 0x000eae0000000200 */
[----:B------:R-:W-:Y:S01]  /*5ac0*/  HMMA.16816.F32 R32, R172, R142, R32 ;  /* 0x0000008eac20723c */ /* 0x000fe20000001820 */
[----:B------:R-:W2:Y:S07]  /*5ad0*/  LDSM.16.M88.4 R140, [R205+0x9900] ;  /* 0x00990000cd8c783b */ /* 0x000eae0000000200 */
[C---:B------:R-:W-:Y:S01]  /*5ae0*/  HMMA.16816.F32 R4, R144.reuse, R148, R4 ;  /* 0x000000949004723c */ /* 0x040fe20000001804 */
[----:B------:R-:W-:Y:S07]  /*5af0*/  LDSM.16.M88.4 R172, [R202+0x10100] ;  /* 0x01010000caac783b */ /* 0x000fee0000000200 */
[C---:B------:R-:W-:Y:S01]  /*5b00*/  HMMA.16816.F32 R8, R144.reuse, R150, R8 ;  /* 0x000000969008723c */ /* 0x040fe20000001808 */
[----:B------:R-:W2:Y:S07]  /*5b10*/  LDSM.16.M88.4 R176, [R191] ;  /* 0x00000000bfb0783b */ /* 0x000eae0000000200 */
[C---:B-1----:R-:W-:Y:S01]  /*5b20*/  HMMA.16816.F32 R12, R144.reuse, R152, R12 ;  /* 0x00000098900c723c */ /* 0x042fe2000000180c */
[----:B------:R-:W-:Y:S07]  /*5b30*/  LDSM.16.M88.4 R148, [R189] ;  /* 0x00000000bd94783b */ /* 0x000fee0000000200 */
[C---:B------:R-:W-:Y:S01]  /*5b40*/  HMMA.16816.F32 R16, R144.reuse, R154, R16 ;  /* 0x0000009a9010723c */ /* 0x040fe20000001810 */
[----:B------:R-:W-:Y:S07]  /*5b50*/  LDSM.16.M88.4 R152, [R188] ;  /* 0x00000000bc98783b */ /* 0x000fee0000000200 */
[C---:B------:R-:W-:Y:S08]  /*5b60*/  HMMA.16816.F32 R20, R144.reuse, R156, R20 ;  /* 0x0000009c9014723c */ /* 0x040ff00000001814 */
[C---:B------:R-:W-:Y:S01]  /*5b70*/  HMMA.16816.F32 R24, R144.reuse, R158, R24 ;  /* 0x0000009e9018723c */ /* 0x040fe20000001818 */
[----:B------:R-:W-:Y:S07]  /*5b80*/  LDSM.16.M88.4 R156, [R201+0x10100] ;  /* 0x01010000c99c783b */ /* 0x000fee0000000200 */
[C---:B---3--:R-:W-:Y:S08]  /*5b90*/  HMMA.16816.F32 R28, R144.reuse, R160, R28 ;  /* 0x000000a0901c723c */ /* 0x048ff0000000181c */
[----:B------:R-:W-:Y:S01]  /*5ba0*/  HMMA.16816.F32 R32, R144, R162, R32 ;  /* 0x000000a29020723c */ /* 0x000fe20000001820 */
[----:B------:R-:W1:Y:S07]  /*5bb0*/  LDSM.16.M88.4 R144, [R190] ;  /* 0x00000000be90783b */ /* 0x000e6e0000000200 */
[C---:B------:R-:W-:Y:S01]  /*5bc0*/  HMMA.16816.F32 R4, R164.reuse, R168, R4 ;  /* 0x000000a8a404723c */ /* 0x040fe20000001804 */
[----:B------:R-:W3:Y:S07]  /*5bd0*/  LDSM.16.M88.4 R160, [R200+0x8100] ;  /* 0x00810000c8a0783b */ /* 0x000eee0000000200 */
[C---:B------:R-:W-:Y:S01]  /*5be0*/  HMMA.16816.F32 R8, R164.reuse, R170, R8 ;  /* 0x000000aaa408723c */ /* 0x040fe20000001808 */
[----:B------:R-:W-:Y:S07]  /*5bf0*/  LDSM.16.M88.4 R168, [R192+0x2000] ;  /* 0x00200000c0a8783b */ /* 0x000fee0000000200 */
[C---:B------:R-:W-:Y:S08]  /*5c00*/  HMMA.16816.F32 R12, R164.reuse, R132, R12 ;  /* 0x00000084a40c723c */ /* 0x040ff0000000180c */
[C---:B------:R-:W-:Y:S01]  /*5c10*/  HMMA.16816.F32 R16, R164.reuse, R134, R16 ;  /* 0x00000086a410723c */ /* 0x040fe20000001810 */
[----:B------:R-:W1:Y:S07]  /*5c20*/  LDSM.16.M88.4 R132, [R200+0x8900] ;  /* 0x00890000c884783b */ /* 0x000e6e0000000200 */
[C---:B--2---:R-:W-:Y:S08]  /*5c30*/  HMMA.16816.F32 R20, R164.reuse, R136, R20 ;  /* 0x00000088a414723c */ /* 0x044ff00000001814 */
[C---:B------:R-:W-:Y:S01]  /*5c40*/  HMMA.16816.F32 R24, R164.reuse, R138, R24 ;  /* 0x0000008aa418723c */ /* 0x040fe20000001818 */
[----:B------:R-:W2:Y:S07]  /*5c50*/  LDSM.16.M88.4 R136, [R200+0x9100] ;  /* 0x00910000c888783b */ /* 0x000eae0000000200 */
[C---:B------:R-:W-:Y:S08]  /*5c60*/  HMMA.16816.F32 R28, R164.reuse, R140, R28 ;  /* 0x0000008ca41c723c */ /* 0x040ff0000000181c */
[----:B------:R-:W-:Y:S01]  /*5c70*/  HMMA.16816.F32 R32, R164, R142, R32 ;  /* 0x0000008ea420723c */ /* 0x000fe20000001820 */
[----:B------:R-:W2:Y:S07]  /*5c80*/  LDSM.16.M88.4 R140, [R200+0x9900] ;  /* 0x00990000c88c783b */ /* 0x000eae0000000200 */
[C---:B------:R-:W-:Y:S01]  /*5c90*/  HMMA.16816.F32 R4, R172.reuse, R176, R4 ;  /* 0x000000b0ac04723c */ /* 0x040fe20000001804 */
[----:B------:R-:W2:Y:S07]  /*5ca0*/  LDSM.16.M88.4 R164, [R199+0x10100] ;  /* 0x01010000c7a4783b */ /* 0x000eae0000000200 */
[C---:B------:R-:W-:Y:S01]  /*5cb0*/  HMMA.16816.F32 R8, R172.reuse, R178, R8 ;  /* 0x000000b2ac08723c */ /* 0x040fe20000001808 */
[----:B------:R-:W-:Y:S07]  /*5cc0*/  LDSM.16.M88.4 R176, [R205+0xa100] ;  /* 0x00a10000cdb0783b */ /* 0x000fee0000000200 */
[C---:B-1----:R-:W-:Y:S08]  /*5cd0*/  HMMA.16816.F32 R12, R172.reuse, R144, R12 ;  /* 0x00000090ac0c723c */ /* 0x042ff0000000180c */
[C---:B------:R-:W-:Y:S01]  /*5ce0*/  HMMA.16816.F32 R16, R172.reuse, R146, R16 ;  /* 0x00000092ac10723c */ /* 0x040fe20000001810 */
[----:B------:R-:W1:Y:S07]  /*5cf0*/  LDSM.16.M88.4 R144, [R192+0x2800] ;  /* 0x00280000c090783b */ /* 0x000e6e0000000200 */
[C---:B------:R-:W-:Y:S08]  /*5d00*/  HMMA.16816.F32 R20, R172.reuse, R148, R20 ;  /* 0x00000094ac14723c */ /* 0x040ff00000001814 */
[C---:B------:R-:W-:Y:S01]  /*5d10*/  HMMA.16816.F32 R24, R172.reuse, R150, R24 ;  /* 0x00000096ac18723c */ /* 0x040fe20000001818 */
[----:B------:R-:W1:Y:S07]  /*5d20*/  LDSM.16.M88.4 R148, [R192+0x3000] ;  /* 0x00300000c094783b */ /* 0x000e6e0000000200 */
[C---:B------:R-:W-:Y:S08]  /*5d30*/  HMMA.16816.F32 R28, R172.reuse, R152, R28 ;  /* 0x00000098ac1c723c */ /* 0x040ff0000000181c */
[----:B------:R-:W-:Y:S01]  /*5d40*/  HMMA.16816.F32 R32, R172, R154, R32 ;  /* 0x0000009aac20723c */ /* 0x000fe20000001820 */
[----:B------:R-:W1:Y:S07]  /*5d50*/  LDSM.16.M88.4 R152, [R192+0x3800] ;  /* 0x00380000c098783b */ /* 0x000e6e0000000200 */
[C---:B---3--:R-:W-:Y:S01]  /*5d60*/  HMMA.16816.F32 R4, R156.reuse, R160, R4 ;  /* 0x000000a09c04723c */ /* 0x048fe20000001804 */
[----:B------:R-:W3:Y:S07]  /*5d70*/  LDSM.16.M88.4 R172, [R206+0x14100] ;  /* 0x01410000ceac783b */ /* 0x000eee0000000200 */
[C---:B------:R-:W-:Y:S01]  /*5d80*/  HMMA.16816.F32 R8, R156.reuse, R162, R8 ;  /* 0x000000a29c08723c */ /* 0x040fe20000001808 */
[----:B------:R-:W-:Y:S07]  /*5d90*/  LDSM.16.M88.4 R160, [R187] ;  /* 0x00000000bba0783b */ /* 0x000fee0000000200 */
        /* <DEDUP_REMOVED lines=15> */
[----:B------:R-:W1:Y:S07]  /*5e90*/  LDSM.16.M88.4 R144, [R186] ;  /* 0x00000000ba90783b */ /* 0x000e6e0000000200 */
[C---:B------:R-:W-:Y:S08]  /*5ea0*/  HMMA.16816.F32 R20, R164.reuse, R148, R20 ;  /* 0x00000094a414723c */ /* 0x040ff00000001814 */
[C---:B------:R-:W-:Y:S01]  /*5eb0*/  HMMA.16816.F32 R24, R164.reuse, R150, R24 ;  /* 0x00000096a418723c */ /* 0x040fe20000001818 */
[----:B------:R-:W1:Y:S07]  /*5ec0*/  LDSM.16.M88.4 R148, [R185] ;  /* 0x00000000b994783b */ /* 0x000e6e0000000200 */
[C---:B------:R-:W-:Y:S08]  /*5ed0*/  HMMA.16816.F32 R28, R164.reuse, R152, R28 ;  /* 0x00000098a41c723c */ /* 0x040ff0000000181c */
[----:B------:R-:W-:Y:S01]  /*5ee0*/  HMMA.16816.F32 R32, R164, R154, R32 ;  /* 0x0000009aa420723c */ /* 0x000fe20000001820 */
[----:B------:R-:W1:Y:S07]  /*5ef0*/  LDSM.16.M88.4 R152, [R184] ;  /* 0x00000000b898783b */ /* 0x000e6e0000000200 */
[C---:B---3--:R-:W-:Y:S01]  /*5f00*/  HMMA.16816.F32 R4, R172.reuse, R176, R4 ;  /* 0x000000b0ac04723c */ /* 0x048fe20000001804 */
        /* <DEDUP_REMOVED lines=12> */
[----:B------:R-:W2:Y:S01]  /*5fd0*/  LDSM.16.M88.4 R172, [R199+0x14100] ;  /* 0x01410000c7ac783b */ /* 0x000ea20000000200 */
[C---:B------:R-:W-:Y:S08]  /*5fe0*/  HMMA.16816.F32 R4, R156.reuse, R160, R4 ;  /* 0x000000a09c04723c */ /* 0x040ff00000001804 */
[C---:B------:R-:W-:Y:S08]  /*5ff0*/  HMMA.16816.F32 R8, R156.reuse, R162, R8 ;  /* 0x000000a29c08723c */ /* 0x040ff00000001808 */
[C---:B-1----:R-:W-:Y:S08]  /*6000*/  HMMA.16816.F32 R12, R156.reuse, R144, R12 ;  /* 0x000000909c0c723c */ /* 0x042ff0000000180c */
[C---:B------:R-:W-:Y:S08]  /*6010*/  HMMA.16816.F32 R16, R156.reuse, R146, R16 ;  /* 0x000000929c10723c */ /* 0x040ff00000001810 */
[C---:B------:R-:W-:Y:S08]  /*6020*/  HMMA.16816.F32 R20, R156.reuse, R148, R20 ;  /* 0x000000949c14723c */ /* 0x040ff00000001814 */
[C---:B------:R-:W-:Y:S08]  /*6030*/  HMMA.16816.F32 R24, R156.reuse, R150, R24 ;  /* 0x000000969c18723c */ /* 0x040ff00000001818 */
[C---:B------:R-:W-:Y:S08]  /*6040*/  HMMA.16816.F32 R28, R156.reuse, R152, R28 ;  /* 0x000000989c1c723c */ /* 0x040ff0000000181c */
[----:B------:R-:W-:Y:S08]  /*6050*/  HMMA.16816.F32 R32, R156, R154, R32 ;  /* 0x0000009a9c20723c */ /* 0x000ff00000001820 */
[C---:B---3--:R-:W-:Y:S08]  /*6060*/  HMMA.16816.F32 R4, R164.reuse, R168, R4 ;  /* 0x000000a8a404723c */ /* 0x048ff00000001804 */
[C---:B------:R-:W-:Y:S08]  /*6070*/  HMMA.16816.F32 R8, R164.reuse, R170, R8 ;  /* 0x000000aaa408723c */ /* 0x040ff00000001808 */
[C---:B------:R-:W-:Y:S08]  /*6080*/  HMMA.16816.F32 R12, R164.reuse, R132, R12 ;  /* 0x00000084a40c723c */ /* 0x040ff0000000180c */
[C---:B------:R-:W-:Y:S01]  /*6090*/  HMMA.16816.F32 R16, R164.reuse, R134, R16 ;  /* 0x00000086a410723c */ /* 0x040fe20000001810 */
[----:B------:R-:W1:Y:S07]  /*60a0*/  LDSM.16.M88.4 R132, [R192+0x4800] ;  /* 0x00480000c084783b */ /* 0x000e6e0000000200 */
[C---:B--2---:R-:W-:Y:S08]  /*60b0*/  HMMA.16816.F32 R20, R164.reuse, R136, R20 ;  /* 0x00000088a414723c */ /* 0x044ff00000001814 */
[C---:B------:R-:W-:Y:S01]  /*60c0*/  HMMA.16816.F32 R24, R164.reuse, R138, R24 ;  /* 0x0000008aa418723c */ /* 0x040fe20000001818 */
[----:B------:R-:W2:Y:S07]  /*60d0*/  LDSM.16.M88.4 R136, [R192+0x5000] ;  /* 0x00500000c088783b */ /* 0x000eae0000000200 */
[C---:B------:R-:W-:Y:S08]  /*60e0*/  HMMA.16816.F32 R28, R164.reuse, R140, R28 ;  /* 0x0000008ca41c723c */ /* 0x040ff0000000181c */
[----:B------:R-:W-:Y:S08]  /*60f0*/  HMMA.16816.F32 R32, R164, R142, R32 ;  /* 0x0000008ea420723c */ /* 0x000ff00000001820 */
[C---:B------:R-:W-:Y:S08]  /*6100*/  HMMA.16816.F32 R4, R172.reuse, R176, R4 ;  /* 0x000000b0ac04723c */ /* 0x040ff00000001804 */
[C---:B------:R-:W-:Y:S08]  /*6110*/  HMMA.16816.F32 R8, R172.reuse, R178, R8 ;  /* 0x000000b2ac08723c */ /* 0x040ff00000001808 */
[C---:B-1----:R-:W-:Y:S08]  /*6120*/  HMMA.16816.F32 R12, R172.reuse, R132, R12 ;  /* 0x00000084ac0c723c */ /* 0x042ff0000000180c */
[C---:B------:R-:W-:Y:S01]  /*6130*/  HMMA.16816.F32 R16, R172.reuse, R134, R16 ;  /* 0x00000086ac10723c */ /* 0x040fe20000001810 */
[----:B------:R-:W1:Y:S01]  /*6140*/  LDSM.16.M88.4 R132, [R192+0x5800] ;  /* 0x00580000c084783b */ /* 0x000e620000000200 */
[----:B------:R-:W-:Y:S04]  /*6150*/  DEPBAR.LE SB0, 0x0 ;  /* 0x000080000000791a */ /* 0x000fe80000000000 */
[----:B-----5:R-:W-:Y:S02]  /*6160*/  FMUL.FTZ R227, R4, c[0x0][0x320] ;  /* 0x0000c80004e37a20 */ /* 0x020fe40000410000 */
[C---:B--2---:R-:W-:Y:S04]  /*6170*/  HMMA.16816.F32 R20, R172.reuse, R136, R20 ;  /* 0x00000088ac14723c */ /* 0x044fe80000001814 */
[----:B------:R-:W2:Y:S01]  /*6180*/  MUFU.TANH R227, R227 ;  /* 0x000000e300e37308 */ /* 0x000ea20000002400 */
[----:B------:R-:W-:Y:S01]  /*6190*/  BAR.SYNC.DEFER_BLOCKING 0x0 ;  /* 0x0000000000007b1d */ /* 0x000fe20000010000 */
[----:B------:R-:W-:Y:S02]  /*61a0*/  FMUL.FTZ R228, R11, c[0x0][0x320] ;  /* 0x0000c8000be47a20 */ /* 0x000fe40000410000 */
[C---:B------:R-:W-:Y:S04]  /*61b0*/  HMMA.16816.F32 R24, R172.reuse, R138, R24 ;  /* 0x0000008aac18723c */ /* 0x040fe80000001818 */
[----:B------:R-:W-:Y:S01]  /*61c0*/  FMUL.FTZ R232, R14, c[0x0][0x320] ;  /* 0x0000c8000ee87a20 */ /* 0x000fe20000410000 */
[----:B------:R-:W-:Y:S01]  /*61d0*/  @P0 LEA R14, P4, R249, c[0x0][0x1c8], 0x1 ;  /* 0x00007200f90e0a11 */ /* 0x000fe200078808ff */
[----:B------:R-:W3:Y:S01]  /*61e0*/  MUFU.TANH R228, R228 ;  /* 0x000000e400e47308 */ /* 0x000ee20000002400 */
[----:B----4-:R-:W-:Y:S02]  /*61f0*/  FMUL.FTZ R231, R15, c[0x0][0x320] ;  /* 0x0000c8000fe77a20 */ /* 0x010fe40000410000 */
[----:B------:R-:W-:Y:S03]  /*6200*/  @P0 LEA.HI.X R15, R249, c[0x0][0x1cc], R250, 0x1, P4 ;  /* 0x00007300f90f0a11 */ /* 0x000fe600020f0cfa */
[----:B------:R-:W-:Y:S02]  /*6210*/  FMUL.FTZ R235, R18, c[0x0][0x320] ;  /* 0x0000c80012eb7a20 */ /* 0x000fe40000410000 */
[----:B------:R-:W-:Y:S02]  /*6220*/  FMUL.FTZ R236, R13, c[0x0][0x320] ;  /* 0x0000c8000dec7a20 */ /* 0x000fe40000410000 */
[----:B------:R-:W4:Y:S01]  /*6230*/  MUFU.TANH R232, R232 ;  /* 0x000000e800e87308 */ /* 0x000f220000002400 */
[----:B------:R-:W-:Y:S01]  /*6240*/  FMUL.FTZ R240, R22, c[0x0][0x320] ;  /* 0x0000c80016f07a20 */ /* 0x000fe20000410000 */
[----:B------:R-:W-:Y:S01]  /*6250*/  @P0 LEA R22, P6, R248, c[0x0][0x1c8], 0x1 ;  /* 0x00007200f8160a11 */ /* 0x000fe200078c08ff */
[----:B------:R-:W-:Y:S02]  /*6260*/  FMUL.FTZ R239, R23, c[0x0][0x320] ;  /* 0x0000c80017ef7a20 */ /* 0x000fe40000410000 */
[----:B------:R-:W-:Y:S01]  /*6270*/  FMUL.FTZ R226, R10, c[0x0][0x320] ;  /* 0x0000c8000ae27a20 */ /* 0x000fe20000410000 */
[----:B------:R-:W-:Y:S01]  /*6280*/  @P0 LEA.HI.X R23, R248, c[0x0][0x1cc], R251, 0x1, P6 ;  /* 0x00007300f8170a11 */ /* 0x000fe200030f0cfb */
[----:B------:R-:W-:Y:S01]  /*6290*/  FMUL.FTZ R234, R19, c[0x0][0x320] ;  /* 0x0000c80013ea7a20 */ /* 0x000fe20000410000 */
[----:B------:R-:W-:Y:S01]  /*62a0*/  @P0 IADD3 R248, P5, R182, UR20, RZ ;  /* 0x00000014b6f80c10 */ /* 0x000fe2000ffbe0ff */
[C---:B-1----:R-:W-:Y:S01]  /*62b0*/  HMMA.16816.F32 R28, R172.reuse, R132, R28 ;  /* 0x00000084ac1c723c */ /* 0x042fe2000000181c */
[----:B------:R-:W1:Y:S01]  /*62c0*/  MUFU.TANH R236, R236 ;  /* 0x000000ec00ec7308 */ /* 0x000e620000002400 */
[----:B------:R-:W-:Y:S01]  /*62d0*/  @!PT LDS RZ, [RZ] ;  /* 0x00000000fffff984 */ /* 0x000fe20000000800 */
[----:B------:R-:W-:Y:S01]  /*62e0*/  @!PT LDS RZ, [RZ] ;  /* 0x00000000fffff984 */ /* 0x000fe20000000800 */
[----:B------:R-:W-:Y:S01]  /*62f0*/  @!PT LDS RZ, [RZ] ;  /* 0x00000000fffff984 */ /* 0x000fe20000000800 */
[----:B------:R1:W-:Y:S01]  /*6300*/  @P0 LDGSTS.E.BYPASS.LTC128B.128 [R207+0x6100], [R22.64], !P3 ;  /* 0x0610000016cf0fae */ /* 0x0003e2000d901d50 */
[----:B------:R-:W-:Y:S01]  /*6310*/  @P0 LEA R158, P4, R248, c[0x0][0x1c8], 0x1 ;  /* 0x00007200f89e0a11 */ /* 0x000fe200078808ff */
[----:B------:R-:W-:Y:S01]  /*6320*/  FMUL.FTZ R243, R26, c[0x0][0x320] ;  /* 0x0000c8001af37a20 */ /* 0x000fe20000410000 */
[----:B------:R-:W-:Y:S01]  /*6330*/  @P0 IADD3.X R251, R181, UR19, RZ, P5, !PT ;  /* 0x00000013b5fb0c10 */ /* 0x000fe2000affe4ff */
[----:B------:R-:W-:Y:S01]  /*6340*/  FMUL.FTZ R242, R27, c[0x0][0x320] ;  /* 0x0000c8001bf27a20 */ /* 0x000fe20000410000 */
[----:B------:R-:W-:Y:S01]  /*6350*/  @UP3 UIADD3 UR20, UP0, UR12, UR20, URZ ;  /* 0x000000140c143290 */ /* 0x000fe2000ff1e03f */
[----:B------:R-:W-:Y:S01]  /*6360*/  HMMA.16816.F32 R32, R172, R134, R32 ;  /* 0x00000086ac20723c */ /* 0x000fe20000001820 */
[----:B------:R5:W-:Y:S02]  /*6370*/  @P0 LDGSTS.E.BYPASS.LTC128B.128 [R207+0x8100], [R14.64], !P2 ;  /* 0x081000000ecf0fae */ /* 0x000be4000d101d50 */
[----:B------:R-:W1:Y:S01]  /*6380*/  MUFU.TANH R226, R226 ;  /* 0x000000e200e27308 */ /* 0x000e620000002400 */
[----:B------:R-:W-:Y:S01]  /*6390*/  @P0 LEA.HI.X R159, R248, c[0x0][0x1cc], R251, 0x1, P4 ;  /* 0x00007300f89f0a11 */ /* 0x000fe200020f0cfb */
[----:B------:R-:W-:Y:S01]  /*63a0*/  @UP3 UIADD3.X UR19, UR11, UR19, URZ, UP0, !UPT ;  /* 0x000000130b133290 */ /* 0x000fe200087fe43f */
[----:B------:R-:W-:Y:S01]  /*63b0*/  @P0 IADD3 R250, P6, R210, UR20, RZ ;  /* 0x00000014d2fa0c10 */ /* 0x000fe2000ffde0ff */
[----:B------:R-:W-:Y:S01]  /*63c0*/  IMAD.MOV.U32 R19, RZ, RZ, R212 ;  /* 0x000000ffff137224 */ /* 0x000fe200078e00d4 */
[----:B------:R-:W-:Y:S01]  /*63d0*/  @P0 IADD3 R18, P4, R182, UR20, RZ ;  /* 0x00000014b6120c10 */ /* 0x000fe2000ff9e0ff */
[----:B------:R1:W-:Y:S03]  /*63e0*/  @P0 LDGSTS.E.BYPASS.LTC128B.128 [R207+0xa100], [R158.64], !P1 ;  /* 0x0a1000009ecf0fae */ /* 0x0003e6000c901d50 */
[----:B------:R-:W-:Y:S01]  /*63f0*/  @P0 IADD3.X R251, R217, UR19, RZ, P6, !PT ;  /* 0x00000013d9fb0c10 */ /* 0x000fe2000b7fe4ff */
[----:B------:R-:W1:Y:S01]  /*6400*/  MUFU.TANH R231, R231 ;  /* 0x000000e700e77308 */ /* 0x000e620000002400 */
[----:B------:R-:W-:Y:S01]  /*6410*/  @P0 LEA R162, P6, R250, c[0x0][0x1c8], 0x1 ;  /* 0x00007200faa20a11 */ /* 0x000fe200078c08ff */
[----:B------:R-:W-:Y:S01]  /*6420*/  FMUL.FTZ R229, R5, c[0x0][0x320] ;  /* 0x0000c80005e57a20 */ /* 0x000fe20000410000 */
[----:B------:R-:W-:Y:S01]  /*6430*/  @P0 IADD3.X R13, R181, UR19, RZ, P4, !PT ;  /* 0x00000013b50d0c10 */ /* 0x000fe2000a7fe4ff */
[----:B------:R-:W-:Y:S01]  /*6440*/  FMUL.FTZ R249, R30, c[0x0][0x320] ;  /* 0x0000c8001ef97a20 */ /* 0x000fe20000410000 */
[----:B------:R-:W-:Y:S01]  /*6450*/  @P0 LEA R26, P4, R18, c[0x0][0x1c8], 0x1 ;  /* 0x00007200121a0a11 */ /* 0x000fe200078808ff */
[----:B------:R-:W-:Y:S01]  /*6460*/  FMUL.FTZ R248, R31, c[0x0][0x320] ;  /* 0x0000c8001ff87a20 */ /* 0x000fe20000410000 */
[----:B------:R-:W-:Y:S01]  /*6470*/  @P0 LEA.HI.X R163, R250, c[0x0][0x1cc], R251, 0x1, P6 ;  /* 0x00007300faa30a11 */ /* 0x000fe200030f0cfb */
[----:B------:R-:W-:Y:S01]  /*6480*/  FMUL.FTZ R0, R6, c[0x0][0x320] ;  /* 0x0000c80006007a20 */ /* 0x000fe20000410000 */
[----:B------:R-:W-:Y:S01]  /*6490*/  @P0 LEA.HI.X R27, R18, c[0x0][0x1cc], R13, 0x1, P4 ;  /* 0x00007300121b0a11 */ /* 0x000fe200020f0c0d */
[----:B------:R-:W1:Y:S01]  /*64a0*/  MUFU.TANH R229, R229 ;  /* 0x000000e500e57308 */ /* 0x000e620000002400 */
[----:B------:R-:W-:Y:S01]  /*64b0*/  @P0 IADD3 R11, P5, R220, UR20, RZ ;  /* 0x00000014dc0b0c10 */ /* 0x000fe2000ffbe0ff */
[----:B------:R1:W-:Y:S01]  /*64c0*/  @P0 LDGSTS.E.BYPASS.LTC128B.128 [R207+0x7100], [R162.64], !P3 ;  /* 0x07100000a2cf0fae */ /* 0x0003e2000d901d50 */
[----:B------:R-:W-:Y:S01]  /*64d0*/  FMUL.FTZ R250, R32, c[0x0][0x320] ;  /* 0x0000c80020fa7a20 */ /* 0x000fe20000410000 */
[----:B------:R-:W-:Y:S01]  /*64e0*/  PLOP3.LUT P4, PT, PT, PT, UP2, 0x80, 0x0 ;  /* 0x000000000000781c */ /* 0x000fe20003f8f028 */
[----:B------:R-:W-:Y:S01]  /*64f0*/  FMUL.FTZ R225, R7, c[0x0][0x320] ;  /* 0x0000c80007e17a20 */ /* 0x000fe20000410000 */
[----:B------:R-:W-:Y:S01]  /*6500*/  @P0 IADD3.X R10, R183, UR19, RZ, P5, !PT ;  /* 0x00000013b70a0c10 */ /* 0x000fe2000affe4ff */
[----:B------:R-:W-:Y:S01]  /*6510*/  USHF.L.U32 UR19, UR13, 0x6, URZ ;  /* 0x000000060d137899 */ /* 0x000fe2000800063f */
[----:B------:R-:W-:Y:S01]  /*6520*/  @P0 LEA R30, P5, R11, c[0x0][0x1c8], 0x1 ;  /* 0x000072000b1e0a11 */ /* 0x000fe200078a08ff */
[----:B------:R-:W-:Y:S01]  /*6530*/  FMUL.FTZ R230, R8, c[0x0][0x320] ;  /* 0x0000c80008e67a20 */ /* 0x000fe20000410000 */
[----:B------:R1:W1:Y:S01]  /*6540*/  MUFU.TANH R13, R250 ;  /* 0x000000fa000d7308 */ /* 0x0002620000002400 */
[----:B------:R-:W-:Y:S01]  /*6550*/  FMUL.FTZ R233, R9, c[0x0][0x320] ;  /* 0x0000c80009e97a20 */ /* 0x000fe20000410000 */
[----:B------:R-:W-:Y:S01]  /*6560*/  @P0 LEA.HI.X R31, R11, c[0x0][0x1cc], R10, 0x1, P5 ;  /* 0x000073000b1f0a11 */ /* 0x000fe200028f0c0a */
[----:B------:R-:W-:Y:S02]  /*6570*/  FMUL.FTZ R237, R12, c[0x0][0x320] ;  /* 0x0000c8000ced7a20 */ /* 0x000fe40000410000 */
[----:B------:R-:W-:Y:S02]  /*6580*/  FMUL.FTZ R238, R16, c[0x0][0x320] ;  /* 0x0000c80010ee7a20 */ /* 0x000fe40000410000 */
[----:B------:R2:W-:Y:S01]  /*6590*/  @P0 LDGSTS.E.BYPASS.LTC128B.128 [R207+0x9100], [R30.64], !P2 ;  /* 0x091000001ecf0fae */ /* 0x0005e2000d101d50 */
[----:B------:R-:W-:Y:S02]  /*65a0*/  @P4 IMAD.MOV.U32 R19, RZ, RZ, R180 ;  /* 0x000000ffff134224 */ /* 0x000fe400078e00b4 */
[----:B------:R-:W2:Y:S01]  /*65b0*/  MUFU.TANH R0, R0 ;  /* 0x0000000000007308 */ /* 0x000ea20000002400 */
[----:B------:R-:W-:Y:S02]  /*65c0*/  FMUL.FTZ R241, R17, c[0x0][0x320] ;  /* 0x0000c80011f17a20 */ /* 0x000fe40000410000 */
[----:B------:R-:W-:Y:S01]  /*65d0*/  FMUL.FTZ R245, R20, c[0x0][0x320] ;  /* 0x0000c80014f57a20 */ /* 0x000fe20000410000 */
[----:B------:R2:W-:Y:S01]  /*65e0*/  @P0 LDGSTS.E.BYPASS.LTC128B.128 [R207+0xb100], [R26.64], !P1 ;  /* 0x0b1000001acf0fae */ /* 0x0005e2000c901d50 */
[----:B------:R-:W-:Y:S01]  /*65f0*/  FMUL.FTZ R244, R21, c[0x0][0x320] ;  /* 0x0000c80015f47a20 */ /* 0x000fe20000410000 */
[----:B------:R-:W-:Y:S01]  /*6600*/  PLOP3.LUT P0, PT, PT, PT, UP1, 0x40, 0x0 ;  /* 0x000000000000781c */ /* 0x000fe20003f0e818 */
[----:B------:R-:W-:Y:S02]  /*6610*/  FMUL.FTZ R247, R24, c[0x0][0x320] ;  /* 0x0000c80018f77a20 */ /* 0x000fe40000410000 */
[----:B------:R-:W-:Y:S01]  /*6620*/  FMUL.FTZ R246, R25, c[0x0][0x320] ;  /* 0x0000c80019f67a20 */ /* 0x000fe20000410000 */
[----:B------:R-:W2:Y:S01]  /*6630*/  MUFU.TANH R225, R225 ;  /* 0x000000e100e17308 */ /* 0x000ea20000002400 */
[----:B------:R-:W0:Y:S01]  /*6640*/  LDGDEPBAR ;  /* 0x00000000000079af */ /* 0x000e220000000000 */
[----:B------:R-:W-:Y:S02]  /*6650*/  FMUL.FTZ R9, R28, c[0x0][0x320] ;  /* 0x0000c8001c097a20 */ /* 0x000fe40000410000 */
[----:B-1----:R-:W-:Y:S02]  /*6660*/  IMAD.U32 R250, RZ, RZ, UR19 ;  /* 0x00000013fffa7e24 */ /* 0x002fe4000f8e00ff */
[----:B------:R-:W-:Y:S02]  /*6670*/  FMUL.FTZ R252, R29, c[0x0][0x320] ;  /* 0x0000c8001dfc7a20 */ /* 0x000fe40000410000 */
[----:B------:R-:W-:Y:S01]  /*6680*/  FMUL.FTZ R11, R33, c[0x0][0x320] ;  /* 0x0000c800210b7a20 */ /* 0x000fe20000410000 */
[----:B------:R-:W1:Y:S01]  /*6690*/  SHFL.IDX PT, R10, R19, RZ, 0x1c1f ;  /* 0x001c1fff130a7589 */ /* 0x000e6200000e0000 */
[----:B------:R-:W2:Y:S01]  /*66a0*/  MUFU.TANH R230, R230 ;  /* 0x000000e600e67308 */ /* 0x000ea20000002400 */
[----:B------:R-:W-:Y:S01]  /*66b0*/  FMUL.FTZ R251, R34, c[0x0][0x320] ;  /* 0x0000c80022fb7a20 */ /* 0x000fe20000410000 */
[----:B-----5:R-:W-:Y:S01]  /*66c0*/  IADD3 R14, -R213, 0x1, -R250 ;  /* 0x00000001d50e7810 */ /* 0x020fe20007ffe9fa */
[----:B------:R-:W-:Y:S03]  /*66d0*/  FMUL.FTZ R35, R35, c[0x0][0x320] ;  /* 0x0000c80023237a20 */ /* 0x000fe60000410000 */
[----:B------:R-:W-:Y:S04]  /*66e0*/  IADD3 R14, R14, c[0x0][0x1d0], RZ ;  /* 0x000074000e0e7a10 */ /* 0x000fe80007ffe0ff */
[----:B------:R-:W2:Y:S01]  /*66f0*/  MUFU.TANH R233, R233 ;  /* 0x000000e900e97308 */ /* 0x000ea20000002400 */
[----:B------:R-:W-:Y:S04]  /*6700*/  IADD3 R14, R14, -c[0x0][0x168], RZ ;  /* 0x80005a000e0e7a10 */ /* 0x000fe80007ffe0ff */
[C---:B------:R-:W-:Y:S02]  /*6710*/  IADD3 R15, R14.reuse, c[0x0][0x328], RZ ;  /* 0x0000ca000e0f7a10 */ /* 0x040fe40007ffe0ff */
[----:B------:R-:W-:Y:S03]  /*6720*/  IADD3 R14, R14, UR14, RZ ;  /* 0x0000000e0e0e7c10 */ /* 0x000fe6000fffe0ff */
[----:B------:R-:W2:Y:S01]  /*6730*/  MUFU.TANH R237, R237 ;  /* 0x000000ed00ed7308 */ /* 0x000ea20000002400 */
[--C-:B-1----:R-:W-:Y:S02]  /*6740*/  IMAD.IADD R18, R15, 0x1, R10.reuse ;  /* 0x000000010f127824 */ /* 0x102fe400078e020a */
[----:B------:R-:W-:Y:S07]  /*6750*/  IMAD.IADD R17, R14, 0x1, R10 ;  /* 0x000000010e117824 */ /* 0x000fee00078e020a */
[----:B------:R-:W1:Y:S10]  /*6760*/  MUFU.TANH R238, R238 ;  /* 0x000000ee00ee7308 */ /* 0x000e740000002400 */
        /* <DEDUP_REMOVED lines=17> */
[----:B------:R1:W1:Y:S01]  /*6880*/  MUFU.TANH R250, R35 ;  /* 0x0000002300fa7308 */ /* 0x0002620000002400 */
[----:B------:R-:W-:-:S05]  /*6890*/  @P0 BRA `(.L_x_363) ;  /* 0x000001a000000947 */ /* 0x000fca0003800000 */
[----:B--234-:R-:W-:Y:S01]  /*68a0*/  IADD3 R5, R10, c[0x0][0x1d0], RZ ;  /* 0x000074000a057a10 */ /* 0x01cfe20007ffe0ff */
[----:B------:R-:W-:Y:S03]  /*68b0*/  BSSY B0, `(.L_x_364) ;  /* 0x0000012000007945 */ /* 0x000fe60003800000 */
[----:B------:R-:W-:Y:S04]  /*68c0*/  IADD3 R5, R5, -c[0x0][0x168], RZ ;  /* 0x80005a0005057a10 */ /* 0x000fe80007ffe0ff */
[----:B------:R-:W-:Y:S11]  /*68d0*/  ISETP.GT.AND P0, PT, R5, -0x1, PT ;  /* 0xffffffff0500780c */ /* 0x000ff60003f04270 */
[----:B------:R-:W-:Y:S02]  /*68e0*/  @!UPT UIADD3 URZ, URZ, URZ, URZ ;  /* 0x0000003f3f3ff290 */ /* 0x000fe4000fffe03f */
[----:B------:R-:W-:-:S05]  /*68f0*/  @P0 BRA `(.L_x_365) ;  /* 0x0000008000000947 */ /* 0x000fca0003800000 */
[----:B------:R-:W-:Y:S01]  /*6900*/  LOP3.LUT R5, RZ, R5, RZ, 0x33, !PT ;  /* 0x00000005ff057212 */ /* 0x000fe200078e33ff */
[----:B------:R-:W-:Y:S05]  /*6910*/  IMAD.MOV.U32 R4, RZ, RZ, c[0x0][0x32c] ;  /* 0x0000cb00ff047624 */ /* 0x000fea00078e00ff */
[----:B------:R-:W-:Y:S11]  /*6920*/  ISETP.NE.AND P0, PT, R4, 0x1, PT ;  /* 0x000000010400780c */ /* 0x000ff60003f05270 */
[----:B------:R-:W-:Y:S02]  /*6930*/  @!UPT UIADD3 URZ, URZ, URZ, URZ ;  /* 0x0000003f3f3ff290 */ /* 0x000fe4000fffe03f */
[----:B------:R-:W-:Y:S05]  /*6940*/  @P0 IMAD.HI.U32 R4, R5, c[0x0][0x330], RZ ;  /* 0x0000cc0005040a27 */ /* 0x000fea00078e00ff */
[----:B------:R-:W-:Y:S04]  /*6950*/  @P0 SHF.R.U32.HI R5, RZ, c[0x0][0x334], R4 ;  /* 0x0000cd00ff050a19 */ /* 0x000fe80000011604 */
[----:B------:R-:W-:Y:S01]  /*6960*/  LOP3.LUT R5, RZ, R5, RZ, 0x33, !PT ;  /* 0x00000005ff057212 */ /* 0x000fe200078e33ff */
[----:B------:R-:W-:-:S05]  /*6970*/  BRA `(.L_x_366) ;  /* 0x0000005000007947 */ /* 0x000fca0003800000 */
.L_x_365:
[----:B------:R-:W-:Y:S04]  /*6980*/  MOV R4, c[0x0][0x32c] ;  /* 0x0000cb0000047a02 */ /* 0x000fe80000000f00 */
[----:B------:R-:W-:Y:S11]  /*6990*/  ISETP.NE.AND P0, PT, R4, 0x1, PT ;  /* 0x000000010400780c */ /* 0x000ff60003f05270 */
[----:B------:R-:W-:Y:S02]  /*69a0*/  @!UPT UIADD3 URZ, URZ, URZ, URZ ;  /* 0x0000003f3f3ff290 */ /* 0x000fe4000fffe03f */
[----:B------:R-:W-:Y:S05]  /*69b0*/  @P0 IMAD.HI.U32 R4, R5, c[0x0][0x330], RZ ;  /* 0x0000cc0005040a27 */ /* 0x000fea00078e00ff */
[----:B------:R-:W-:Y:S02]  /*69c0*/  @P0 SHF.R.U32.HI R5, RZ, c[0x0][0x334], R4 ;  /* 0x0000cd00ff050a19 */ /* 0x000fe40000011604 */
.L_x_366:
[----:B------:R-:W-:Y:S05]  /*69d0*/  BSYNC B0 ;  /* 0x0000000000007941 */ /* 0x000fea0003800000 */
.L_x_364:
[----:B------:R-:W-:Y:S04]  /*69e0*/  IMAD.MOV.U32 R4, RZ, RZ, c[0x0][0x32c] ;  /* 0x0000cb00ff047624 */ /* 0x000fe800078e00ff */
[----:B------:R-:W-:Y:S04]  /*69f0*/  IMAD R4, R5, R4, -UR19 ;  /* 0x8000001305047e24 */ /* 0x000fe8000f8e0204 */
[----:B------:R-:W-:Y:S05]  /*6a00*/  IMAD.IADD R4, R4, 0x1, -R213 ;  /* 0x0000000104047824 */ /* 0x000fea00078e0ad5 */
[----:B------:R-:W-:Y:S02]  /*6a10*/  IADD3 R5, R4, c[0x0][0x32c], RZ ;  /* 0x0000cb0004057a10 */ /* 0x000fe40007ffe0ff */
[----:B------:R-:W-:Y:S02]  /*6a20*/  IMNMX R17, R17, R4, !PT ;  /* 0x0000000411117217 */ /* 0x000fe40007800200 */
[----:B------:R-:W-:Y:S02]  /*6a30*/  IMNMX R18, R18, R5, PT ;  /* 0x0000000512127217 */ /* 0x000fe40003800200 */
.L_x_363:
[----:B--234-:R-:W-:Y:S01]  /*6a40*/  UISETP.GT.AND UP0, UPT, UR13, -0x1, UPT ;  /* 0xffffffff0d00788c */ /* 0x01cfe2000bf04270 */
[----:B------:R-:W2:Y:S05]  /*6a50*/  SHFL.IDX PT, R7, R19, 0x1, 0x1c1f ;  /* 0x003c1f0013077f89 */ /* 0x000eaa00000e0000 */
[----:B------:R-:W-:Y:S04]  /*6a60*/  PLOP3.LUT P0, PT, PT, PT, UP0, 0x80, 0x0 ;  /* 0x000000000000781c */ /* 0x000fe80003f0f008 */
[C---:B------:R-:W-:Y:S02]  /*6a70*/  ISETP.GT.AND P4, PT, R17.reuse, 0x1, P0 ;  /* 0x000000011100780c */ /* 0x040fe40000784270 */
[----:B------:R-:W-:Y:S02]  /*6a80*/  ISETP.GT.AND P5, PT, R17, RZ, P0 ;  /* 0x000000ff1100720c */ /* 0x000fe400007a4270 */
[C---:B------:R-:W-:Y:S02]  /*6a90*/  ISETP.LT.OR P4, PT, R18.reuse, 0x2, P4 ;  /* 0x000000021200780c */ /* 0x040fe40002781670 */
[C---:B------:R-:W-:Y:S02]  /*6aa0*/  ISETP.LT.OR P5, PT, R18.reuse, 0x1, P5 ;  /* 0x000000011200780c */ /* 0x040fe40002fa1670 */
[----:B------:R-:W-:Y:S02]  /*6ab0*/  FSEL R8, R229, -INF , !P4 ;  /* 0xff800000e5087808 */ /* 0x000fe40006000000 */
[C---:B------:R-:W-:Y:S02]  /*6ac0*/  ISETP.GT.AND P4, PT, R17.reuse, 0x10, P0 ;  /* 0x000000101100780c */ /* 0x040fe40000784270 */
[----:B------:R-:W-:Y:S02]  /*6ad0*/  ISETP.GT.AND P6, PT, R17, 0x8, P0 ;  /* 0x000000081100780c */ /* 0x000fe400007c4270 */
[----:B------:R-:W-:Y:S01]  /*6ae0*/  ISETP.LT.OR P4, PT, R18, 0x11, P4 ;  /* 0x000000111200780c */ /* 0x000fe20002781670 */
[--C-:B--2---:R-:W-:Y:S01]  /*6af0*/  IMAD.IADD R4, R15, 0x1, R7.reuse ;  /* 0x000000010f047824 */ /* 0x104fe200078e0207 */
[----:B------:R-:W-:Y:S01]  /*6b00*/  FSEL R10, R227, -INF , !P5 ;  /* 0xff800000e30a7808 */ /* 0x000fe20006800000 */
[----:B------:R-:W-:Y:S01]  /*6b10*/  IMAD.IADD R5, R14, 0x1, R7 ;  /* 0x000000010e057824 */ /* 0x000fe200078e0207 */
[----:B------:R-:W-:Y:S02]  /*6b20*/  ISETP.GT.AND P5, PT, R17, 0x9, P0 ;  /* 0x000000091100780c */ /* 0x000fe400007a4270 */
[----:B------:R-:W-:Y:S02]  /*6b30*/  FSEL R164, R237, -INF , !P4 ;  /* 0xff800000eda47808 */ /* 0x000fe40006000000 */
[C---:B------:R-:W-:Y:S02]  /*6b40*/  ISETP.GT.AND P4, PT, R17.reuse, 0x19, P0 ;  /* 0x000000191100780c */ /* 0x040fe40000784270 */
[C---:B------:R-:W-:Y:S02]  /*6b50*/  ISETP.LT.OR P6, PT, R18.reuse, 0x9, P6 ;  /* 0x000000091200780c */ /* 0x040fe400037c1670 */
[C---:B------:R-:W-:Y:S02]  /*6b60*/  ISETP.LT.OR P5, PT, R18.reuse, 0xa, P5 ;  /* 0x0000000a1200780c */ /* 0x040fe40002fa1670 */
[----:B------:R-:W-:Y:S02]  /*6b70*/  ISETP.LT.OR P4, PT, R18, 0x1a, P4 ;  /* 0x0000001a1200780c */ /* 0x000fe40002781670 */
[----:B------:R-:W-:Y:S02]  /*6b80*/  FSEL R230, R230, -INF , !P6 ;  /* 0xff800000e6e67808 */ /* 0x000fe40007000000 */
[----:B------:R-:W-:Y:S02]  /*6b90*/  ISETP.GT.AND P6, PT, R17, 0x11, P0 ;  /* 0x000000111100780c */ /* 0x000fe400007c4270 */
[----:B------:R-:W-:Y:S02]  /*6ba0*/  FSEL R6, R233, -INF , !P5 ;  /* 0xff800000e9067808 */ /* 0x000fe40006800000 */
[----:B------:R-:W-:Y:S02]  /*6bb0*/  ISETP.GT.AND P5, PT, R17, 0x18, P0 ;  /* 0x000000181100780c */ /* 0x000fe400007a4270 */
[----:B-1----:R-:W-:Y:S02]  /*6bc0*/  FSEL R140, R241, -INF , !P4 ;  /* 0xff800000f18c7808 */ /* 0x002fe40006000000 */
[C---:B------:R-:W-:Y:S02]  /*6bd0*/  ISETP.GT.AND P4, PT, R17.reuse, 0x28, P0 ;  /* 0x000000281100780c */ /* 0x040fe40000784270 */
[C---:B------:R-:W-:Y:S02]  /*6be0*/  ISETP.LT.OR P6, PT, R18.reuse, 0x12, P6 ;  /* 0x000000121200780c */ /* 0x040fe400037c1670 */
[C---:B------:R-:W-:Y:S02]  /*6bf0*/  ISETP.LT.OR P5, PT, R18.reuse, 0x19, P5 ;  /* 0x000000191200780c */ /* 0x040fe40002fa1670 */
[----:B------:R-:W-:Y:S02]  /*6c00*/  ISETP.LT.OR P4, PT, R18, 0x29, P4 ;  /* 0x000000291200780c */ /* 0x000fe40002781670 */
[----:B------:R-:W-:Y:S02]  /*6c10*/  FSEL R162, R236, -INF , !P6 ;  /* 0xff800000eca27808 */ /* 0x000fe40007000000 */
[C---:B------:R-:W-:Y:S02]  /*6c20*/  ISETP.GT.AND P6, PT, R17.reuse, 0x20, P0 ;  /* 0x000000201100780c */ /* 0x040fe400007c4270 */
[----:B------:R-:W-:Y:S02]  /*6c30*/  FSEL R142, R238, -INF , !P5 ;  /* 0xff800000ee8e7808 */ /* 0x000fe40006800000 */
[----:B------:R-:W-:Y:S02]  /*6c40*/  ISETP.GT.AND P5, PT, R17, 0x21, P0 ;  /* 0x000000211100780c */ /* 0x000fe400007a4270 */
[----:B------:R-:W-:Y:S02]  /*6c50*/  FSEL R156, R247, -INF , !P4 ;  /* 0xff800000f79c7808 */ /* 0x000fe40006000000 */
[----:B------:R-:W-:Y:S02]  /*6c60*/  ISETP.GT.AND P4, PT, R17, 0x31, P0 ;  /* 0x000000311100780c */ /* 0x000fe40000784270 */
[C---:B------:R-:W-:Y:S02]  /*6c70*/  ISETP.LT.OR P6, PT, R18.reuse, 0x21, P6 ;  /* 0x000000211200780c */ /* 0x040fe400037c1670 */
[C---:B------:R-:W-:Y:S02]  /*6c80*/  ISETP.LT.OR P5, PT, R18.reuse, 0x22, P5 ;  /* 0x000000221200780c */ /* 0x040fe40002fa1670 */
[----:B------:R-:W-:Y:S02]  /*6c90*/  ISETP.LT.OR P4, PT, R18, 0x32, P4 ;  /* 0x000000321200780c */ /* 0x000fe40002781670 */
[----:B------:R-:W-:Y:S02]  /*6ca0*/  FSEL R160, R245, -INF , !P6 ;  /* 0xff800000f5a07808 */ /* 0x000fe40007000000 */
[C---:B------:R-:W-:Y:S02]  /*6cb0*/  ISETP.GT.AND P6, PT, R17.reuse, 0x29, P0 ;  /* 0x000000291100780c */ /* 0x040fe400007c4270 */
[----:B------:R-:W-:Y:S02]  /*6cc0*/  FSEL R158, R244, -INF , !P5 ;  /* 0xff800000f49e7808 */ /* 0x000fe40006800000 */
[C---:B------:R-:W-:Y:S02]  /*6cd0*/  ISETP.GT.AND P5, PT, R17.reuse, 0x30, P0 ;  /* 0x000000301100780c */ /* 0x040fe400007a4270 */
[----:B------:R-:W-:Y:S02]  /*6ce0*/  FSEL R150, R252, -INF , !P4 ;  /* 0xff800000fc967808 */ /* 0x000fe40006000000 */
[----:B------:R-:W-:Y:S02]  /*6cf0*/  PLOP3.LUT P4, PT, PT, PT, UP1, 0x40, 0x0 ;  /* 0x000000000000781c */ /* 0x000fe40003f8e818 */
[C---:B------:R-:W-:Y:S02]  /*6d00*/  ISETP.LT.OR P6, PT, R18.reuse, 0x2a, P6 ;  /* 0x0000002a1200780c */ /* 0x040fe400037c1670 */
[----:B------:R-:W-:Y:S02]  /*6d10*/  ISETP.LT.OR P5, PT, R18, 0x31, P5 ;  /* 0x000000311200780c */ /* 0x000fe40002fa1670 */
[----:B------:R-:W-:Y:S02]  /*6d20*/  FSEL R154, R246, -INF , !P6 ;  /* 0xff800000f69a7808 */ /* 0x000fe40007000000 */
[----:B------:R-:W-:Y:S02]  /*6d30*/  ISETP.GT.AND P6, PT, R17, 0x38, P0 ;  /* 0x000000381100780c */ /* 0x000fe400007c4270 */
[----:B------:R-:W-:Y:S02]  /*6d40*/  FSEL R152, R9, -INF , !P5 ;  /* 0xff80000009987808 */ /* 0x000fe40006800000 */
[----:B------:R-:W-:Y:S02]  /*6d50*/  ISETP.GT.AND P5, PT, R17, 0x39, P0 ;  /* 0x000000391100780c */ /* 0x000fe400007a4270 */
[C---:B------:R-:W-:Y:S02]  /*6d60*/  ISETP.LT.OR P6, PT, R18.reuse, 0x39, P6 ;  /* 0x000000391200780c */ /* 0x040fe400037c1670 */
[----:B------:R-:W-:Y:S02]  /*6d70*/  ISETP.LT.OR P5, PT, R18, 0x3a, P5 ;  /* 0x0000003a1200780c */ /* 0x000fe40002fa1670 */
[----:B------:R-:W-:Y:S02]  /*6d80*/  FSEL R148, R13, -INF , !P6 ;  /* 0xff8000000d947808 */ /* 0x000fe40007000000 */
[----:B------:R-:W-:Y:S01]  /*6d90*/  FSEL R146, R11, -INF , !P5 ;  /* 0xff8000000b927808 */ /* 0x000fe20006800000 */
[----:B------:R-:W-:-:S05]  /*6da0*/  @P4 BRA `(.L_x_367) ;  /* 0x000001a000004947 */ /* 0x000fca0003800000 */
[----:B------:R-:W-:Y:S01]  /*6db0*/  IADD3 R7, R7, c[0x0][0x1d0], RZ ;  /* 0x0000740007077a10 */ /* 0x000fe20007ffe0ff */
        /* <DEDUP_REMOVED lines=13> */
.L_x_369:
[----:B------:R-:W-:Y:S04]  /*6e90*/  MOV R7, c[0x0][0x32c] ;  /* 0x0000cb0000077a02 */ /* 0x000fe80000000f00 */
[----:B------:R-:W-:Y:S11]  /*6ea0*/  ISETP.NE.AND P4, PT, R7, 0x1, PT ;  /* 0x000000010700780c */ /* 0x000ff60003f85270 */
[----:B------:R-:W-:Y:S02]  /*6eb0*/  @!UPT UIADD3 URZ, URZ, URZ, URZ ;  /* 0x0000003f3f3ff290 */ /* 0x000fe4000fffe03f */
[----:B------:R-:W-:Y:S05]  /*6ec0*/  @P4 IMAD.HI.U32 R7, R12, c[0x0][0x330], RZ ;  /* 0x0000cc000c074a27 */ /* 0x000fea00078e00ff */
[----:B------:R-:W-:Y:S02]  /*6ed0*/  @P4 SHF.R.U32.HI R12, RZ, c[0x0][0x334], R7 ;  /* 0x0000cd00ff0c4a19 */ /* 0x000fe40000011607 */
.L_x_370:
[----:B------:R-:W-:Y:S05]  /*6ee0*/  BSYNC B0 ;  /* 0x0000000000007941 */ /* 0x000fea0003800000 */
.L_x_368:
[----:B------:R-:W-:Y:S04]  /*6ef0*/  IMAD.MOV.U32 R7, RZ, RZ, c[0x0][0x32c] ;  /* 0x0000cb00ff077624 */ /* 0x000fe800078e00ff */
[----:B------:R-:W-:Y:S04]  /*6f00*/  IMAD R12, R12, R7, -UR19 ;  /* 0x800000130c0c7e24 */ /* 0x000fe8000f8e0207 */
[----:B------:R-:W-:Y:S05]  /*6f10*/  IMAD.IADD R12, R12, 0x1, -R213 ;  /* 0x000000010c0c7824 */ /* 0x000fea00078e0ad5 */
[----:B------:R-:W-:Y:S02]  /*6f20*/  IADD3 R7, R12, c[0x0][0x32c], RZ ;  /* 0x0000cb000c077a10 */ /* 0x000fe40007ffe0ff */
[----:B------:R-:W-:Y:S02]  /*6f30*/  IMNMX R5, R5, R12, !PT ;  /* 0x0000000c05057217 */ /* 0x000fe40007800200 */
[----:B------:R-:W-:Y:S02]  /*6f40*/  IMNMX R4, R4, R7, PT ;  /* 0x0000000704047217 */ /* 0x000fe40003800200 */
.L_x_367:
[----:B------:R-:W-:Y:S01]  /*6f50*/  FMNMX.FTZ R7, R10, R3, !PT ;  /* 0x000000030a077209 */ /* 0x000fe20007810000 */
[----:B------:R-:W-:Y:S01]  /*6f60*/  LDSM.16.MT88.4 R20, [R198+0x100] ;  /* 0x00010000c614783b */ /* 0x000fe20000004200 */
[C---:B------:R-:W-:Y:S01]  /*6f70*/  ISETP.GT.AND P6, PT, R5.reuse, RZ, P0 ;  /* 0x000000ff0500720c */ /* 0x040fe200007c4270 */
[----:B------:R-:W-:Y:S01]  /*6f80*/  UISETP.GT.AND UP0, UPT, UR13, UR18, UPT ;  /* 0x000000120d00728c */ /* 0x000fe2000bf04270 */
[----:B------:R-:W-:Y:S01]  /*6f90*/  FMNMX.FTZ R7, R8, R7, !PT ;  /* 0x0000000708077209 */ /* 0x000fe20007810000 */
[----:B------:R-:W-:Y:S01]  /*6fa0*/  UIADD3 UR13, UR13, -0x1, URZ ;  /* 0xffffffff0d0d7890 */ /* 0x000fe2000fffe03f */
[----:B------:R-:W-:Y:S02]  /*6fb0*/  ISETP.LT.OR P6, PT, R4, 0x1, P6 ;  /* 0x000000010400780c */ /* 0x000fe400037c1670 */
[----:B------:R-:W-:Y:S01]  /*6fc0*/  FMNMX.FTZ R7, R230, R7, !PT ;  /* 0x00000007e6077209 */ /* 0x000fe20007810000 */
[----:B------:R-:W-:Y:S01]  /*6fd0*/  LDSM.16.MT88.4 R28, [R197+0x100] ;  /* 0x00010000c51c783b */ /* 0x000fe20000004200 */
[C---:B------:R-:W-:Y:S02]  /*6fe0*/  ISETP.GT.AND P5, PT, R5.reuse, 0x1, P0 ;  /* 0x000000010500780c */ /* 0x040fe400007a4270 */
[----:B------:R-:W-:Y:S02]  /*6ff0*/  FMNMX.FTZ R7, R6, R7, !PT ;  /* 0x0000000706077209 */ /* 0x000fe40007810000 */
[----:B------:R-:W-:Y:S02]  /*7000*/  FSEL R13, R0, -INF , !P6 ;  /* 0xff800000000d7808 */ /* 0x000fe40007000000 */
[----:B------:R-:W-:Y:S02]  /*7010*/  FMNMX.FTZ R7, R164, R7, !PT ;  /* 0x00000007a4077209 */ /* 0x000fe40007810000 */
[----:B------:R-:W-:Y:S02]  /*7020*/  ISETP.GT.AND P4, PT, R5, 0x8, P0 ;  /* 0x000000080500780c */ /* 0x000fe40000784270 */
[----:B------:R-:W-:Y:S02]  /*7030*/  FMNMX.FTZ R7, R162, R7, !PT ;  /* 0x00000007a2077209 */ /* 0x000fe40007810000 */
[----:B------:R-:W-:Y:S02]  /*7040*/  ISETP.LT.OR P5, PT, R4, 0x2, P5 ;  /* 0x000000020400780c */ /* 0x000fe40002fa1670 */
[----:B------:R-:W-:Y:S02]  /*7050*/  FMNMX.FTZ R7, R142, R7, !PT ;  /* 0x000000078e077209 */ /* 0x000fe40007810000 */
[----:B------:R-:W-:Y:S02]  /*7060*/  FMNMX.FTZ R0, R13, R2, !PT ;  /* 0x000000020d007209 */ /* 0x000fe40007810000 */
[----:B------:R-:W-:Y:S02]  /*7070*/  FMNMX.FTZ R7, R140, R7, !PT ;  /* 0x000000078c077209 */ /* 0x000fe40007810000 */
[----:B------:R-:W-:Y:S02]  /*7080*/  FSEL R225, R225, -INF , !P5 ;  /* 0xff800000e1e17808 */ /* 0x000fe40006800000 */
[----:B------:R-:W-:Y:S02]  /*7090*/  FMNMX.FTZ R7, R160, R7, !PT ;  /* 0x00000007a0077209 */ /* 0x000fe40007810000 */
[----:B------:R-:W-:Y:S02]  /*70a0*/  ISETP.GT.AND P6, PT, R5, 0x9, P0 ;  /* 0x000000090500780c */ /* 0x000fe400007c4270 */
[----:B------:R-:W-:Y:S02]  /*70b0*/  FMNMX.FTZ R7, R158, R7, !PT ;  /* 0x000000079e077209 */ /* 0x000fe40007810000 */
[----:B------:R-:W-:Y:S02]  /*70c0*/  ISETP.LT.OR P4, PT, R4, 0x9, P4 ;  /* 0x000000090400780c */ /* 0x000fe40002781670 */
[----:B------:R-:W-:Y:S02]  /*70d0*/  FMNMX.FTZ R7, R156, R7, !PT ;  /* 0x000000079c077209 */ /* 0x000fe40007810000 */
[----:B------:R-:W-:Y:S02]  /*70e0*/  FSEL R11, R226, -INF , !P4 ;  /* 0xff800000e20b7808 */ /* 0x000fe40006000000 */
[----:B------:R-:W-:Y:S02]  /*70f0*/  FMNMX.FTZ R0, R225, R0, !PT ;  /* 0x00000000e1007209 */ /* 0x000fe40007810000 */
[----:B------:R-:W-:Y:S02]  /*7100*/  ISETP.GT.AND P5, PT, R5, 0x10, P0 ;  /* 0x000000100500780c */ /* 0x000fe400007a4270 */
[----:B------:R-:W-:Y:S02]  /*7110*/  ISETP.LT.OR P6, PT, R4, 0xa, P6 ;  /* 0x0000000a0400780c */ /* 0x000fe400037c1670 */
[----:B------:R-:W-:Y:S02]  /*7120*/  FMNMX.FTZ R7, R154, R7, !PT ;  /* 0x000000079a077209 */ /* 0x000fe40007810000 */
[----:B------:R-:W-:Y:S02]  /*7130*/  FSEL R9, R228, -INF , !P6 ;  /* 0xff800000e4097808 */ /* 0x000fe40007000000 */
[----:B------:R-:W-:Y:S02]  /*7140*/  ISETP.LT.OR P5, PT, R4, 0x11, P5 ;  /* 0x000000110400780c */ /* 0x000fe40002fa1670 */
[----:B------:R-:W-:Y:S02]  /*7150*/  FMNMX.FTZ R0, R11, R0, !PT ;  /* 0x000000000b007209 */ /* 0x000fe40007810000 */
[----:B------:R-:W-:Y:S02]  /*7160*/  ISETP.GT.AND P4, PT, R5, 0x11, P0 ;  /* 0x000000110500780c */ /* 0x000fe40000784270 */
[----:B------:R-:W-:Y:S02]  /*7170*/  FMNMX.FTZ R7, R152, R7, !PT ;  /* 0x0000000798077209 */ /* 0x000fe40007810000 */
[----:B------:R-:W-:Y:S02]  /*7180*/  FSEL R163, R232, -INF , !P5 ;  /* 0xff800000e8a37808 */ /* 0x000fe40006800000 */
[----:B------:R-:W-:Y:S02]  /*7190*/  ISETP.LT.OR P4, PT, R4, 0x12, P4 ;  /* 0x000000120400780c */ /* 0x000fe40002781670 */
[----:B------:R-:W-:Y:S02]  /*71a0*/  FMNMX.FTZ R0, R9, R0, !PT ;  /* 0x0000000009007209 */ /* 0x000fe40007810000 */
[----:B------:R-:W-:Y:S02]  /*71b0*/  ISETP.GT.AND P6, PT, R5, 0x18, P0 ;  /* 0x000000180500780c */ /* 0x000fe400007c4270 */
[----:B------:R-:W-:Y:S02]  /*71c0*/  FMNMX.FTZ R15, R150, R7, !PT ;  /* 0x00000007960f7209 */ /* 0x000fe40007810000 */
[----:B------:R-:W-:Y:S02]  /*71d0*/  FSEL R161, R231, -INF , !P4 ;  /* 0xff800000e7a17808 */ /* 0x000fe40006000000 */
[----:B------:R-:W-:Y:S02]  /*71e0*/  FMNMX.FTZ R0, R163, R0, !PT ;  /* 0x00000000a3007209 */ /* 0x000fe40007810000 */
[----:B------:R-:W-:Y:S02]  /*71f0*/  ISETP.LT.OR P6, PT, R4, 0x19, P6 ;  /* 0x000000190400780c */ /* 0x000fe400037c1670 */
        /* <DEDUP_REMOVED lines=9> */
[----:B------:R-:W-:Y:S01]  /*7290*/  ISETP.LT.OR P4, PT, R4, 0x21, P4 ;  /* 0x000000210400780c */ /* 0x000fe20002781670 */
[----:B------:R-:W1:Y:S01]  /*72a0*/  SHFL.BFLY PT, R0, R7, 0x2, 0x1f ;  /* 0x0c401f0007007f89 */ /* 0x000e6200000e0000 */
[----:B------:R-:W-:Y:S02]  /*72b0*/  ISETP.GT.AND P6, PT, R5, 0x21, P0 ;  /* 0x000000210500780c */ /* 0x000fe400007c4270 */
[----:B------:R-:W-:Y:S02]  /*72c0*/  FSEL R159, R240, -INF , !P4 ;  /* 0xff800000f09f7808 */ /* 0x000fe40006000000 */
[----:B------:R-:W-:Y:S02]  /*72d0*/  FMNMX.FTZ R14, R141, R14, !PT ;  /* 0x0000000e8d0e7209 */ /* 0x000fe40007810000 */
[C---:B------:R-:W-:Y:S02]  /*72e0*/  ISETP.LT.OR P6, PT, R4.reuse, 0x22, P6 ;  /* 0x000000220400780c */ /* 0x040fe400037c1670 */
[----:B------:R-:W-:Y:S02]  /*72f0*/  ISETP.GT.AND P5, PT, R5, 0x28, P0 ;  /* 0x000000280500780c */ /* 0x000fe400007a4270 */
[----:B------:R-:W-:Y:S02]  /*7300*/  FSEL R157, R239, -INF , !P6 ;  /* 0xff800000ef9d7808 */ /* 0x000fe40007000000 */
[----:B------:R-:W-:Y:S02]  /*7310*/  FMNMX.FTZ R14, R159, R14, !PT ;  /* 0x0000000e9f0e7209 */ /* 0x000fe40007810000 */
[C---:B------:R-:W-:Y:S02]  /*7320*/  ISETP.LT.OR P5, PT, R4.reuse, 0x29, P5 ;  /* 0x000000290400780c */ /* 0x040fe40002fa1670 */
[----:B------:R-:W-:Y:S02]  /*7330*/  ISETP.GT.AND P4, PT, R5, 0x29, P0 ;  /* 0x000000290500780c */ /* 0x000fe40000784270 */
[----:B------:R-:W-:Y:S02]  /*7340*/  FSEL R155, R243, -INF , !P5 ;  /* 0xff800000f39b7808 */ /* 0x000fe40006800000 */
[----:B------:R-:W-:Y:S02]  /*7350*/  FMNMX.FTZ R14, R157, R14, !PT ;  /* 0x0000000e9d0e7209 */ /* 0x000fe40007810000 */
[----:B------:R-:W-:Y:S02]  /*7360*/  ISETP.LT.OR P4, PT, R4, 0x2a, P4 ;  /* 0x0000002a0400780c */ /* 0x000fe40002781670 */
        /* <DEDUP_REMOVED lines=13> */
[----:B-1----:R-:W-:Y:S02]  /*7440*/  FMNMX.FTZ R12, R7, R0, !PT ;  /* 0x00000000070c7209 */ /* 0x002fe40007810000 */
[----:B------:R-:W-:Y:S02]  /*7450*/  FSEL R145, R251, -INF , !P4 ;  /* 0xff800000fb917808 */ /* 0x000fe40006000000 */
[----:B------:R-:W-:Y:S01]  /*7460*/  FMNMX.FTZ R0, R147, R14, !PT ;  /* 0x0000000e93007209 */ /* 0x000fe20007810000 */
[----:B------:R-:W1:Y:S01]  /*7470*/  SHFL.BFLY PT, R15, R12, 0x1, 0x1f ;  /* 0x0c201f000c0f7f89 */ /* 0x000e6200000e0000 */
[----:B------:R-:W-:Y:S02]  /*7480*/  ISETP.LT.OR P0, PT, R4, 0x3a, P0 ;  /* 0x0000003a0400780c */ /* 0x000fe40000701670 */
[----:B------:R-:W-:Y:S02]  /*7490*/  FMNMX.FTZ R0, R145, R0, !PT ;  /* 0x0000000091007209 */ /* 0x000fe40007810000 */
[----:B------:R-:W-:Y:S04]  /*74a0*/  FSEL R133, R250, -INF , !P0 ;  /* 0xff800000fa857808 */ /* 0x000fe80004000000 */
[----:B------:R-:W-:Y:S05]  /*74b0*/  FMNMX.FTZ R7, R133, R0, !PT ;  /* 0x0000000085077209 */ /* 0x000fea0007810000 */
[----:B------:R-:W2:Y:S01]  /*74c0*/  SHFL.BFLY PT, R4, R7, 0x2, 0x1f ;  /* 0x0c401f0007047f89 */ /* 0x000ea200000e0000 */
[----:B-1----:R-:W-:Y:S04]  /*74d0*/  FMNMX.FTZ R0, R12, R15, !PT ;  /* 0x0000000f0c007209 */ /* 0x002fe80007810000 */
[C---:B------:R-:W-:Y:S01]  /*74e0*/  FSETP.NEU.FTZ.AND P0, PT, R0.reuse, -INF , PT ;  /* 0xff8000000000780b */ /* 0x040fe20003f1d000 */
[----:B------:R-:W-:Y:S05]  /*74f0*/  FMUL.FTZ R151, R0, c[0x0][0x2d0] ;  /* 0x0000b40000977a20 */ /* 0x000fea0000410000 */
[----:B------:R-:W-:Y:S02]  /*7500*/  FSEL R151, R151, RZ, P0 ;  /* 0x000000ff97977208 */ /* 0x000fe40000000000 */
[----:B--2---:R-:W-:Y:S03]  /*7510*/  FMNMX.FTZ R5, R7, R4, !PT ;  /* 0x0000000407057209 */ /* 0x004fe60007810000 */
[--C-:B------:R-:W-:Y:S01]  /*7520*/  FFMA.FTZ R168, R10, c[0x0][0x2d0], -R151.reuse ;  /* 0x0000b4000aa87a23 */ /* 0x100fe20000010897 */
[----:B------:R-:W-:Y:S01]  /*7530*/  FSEL R4, R0, RZ, P0 ;  /* 0x000000ff00047208 */ /* 0x000fe20000000000 */
[--C-:B------:R-:W-:Y:S01]  /*7540*/  FFMA.FTZ R135, R8, c[0x0][0x2d0], -R151.reuse ;  /* 0x0000b40008877a23 */ /* 0x100fe20000010897 */
[----:B------:R-:W1:Y:S01]  /*7550*/  SHFL.BFLY PT, R132, R5, 0x1, 0x1f ;  /* 0x0c201f0005847f89 */ /* 0x000e6200000e0000 */
[----:B------:R-:W-:Y:S02]  /*7560*/  FFMA.FTZ R134, R230, c[0x0][0x2d0], -R151 ;  /* 0x0000b400e6867a23 */ /* 0x000fe40000010897 */
[----:B------:R-:W-:Y:S01]  /*7570*/  MUFU.EX2 R168, R168 ;  /* 0x000000a800a87308 */ /* 0x000fe20000000800 */
[----:B------:R-:W-:Y:S02]  /*7580*/  FADD.FTZ R3, -R4, R3 ;  /* 0x0000000304037221 */ /* 0x000fe40000010100 */
[--C-:B------:R-:W-:Y:S02]  /*7590*/  FFMA.FTZ R169, R6, c[0x0][0x2d0], -R151.reuse ;  /* 0x0000b40006a97a23 */ /* 0x100fe40000010897 */
[----:B------:R-:W-:Y:S02]  /*75a0*/  FMUL.FTZ R6, R3, c[0x0][0x2d0] ;  /* 0x0000b40003067a20 */ /* 0x000fe40000410000 */
[--C-:B------:R-:W-:Y:S02]  /*75b0*/  FFMA.FTZ R174, R164, c[0x0][0x2d0], -R151.reuse ;  /* 0x0000b400a4ae7a23 */ /* 0x100fe40000010897 */
[----:B------:R-:W-:Y:S01]  /*75c0*/  LDSM.16.MT88.4 R164, [R203+0x5900] ;  /* 0x00590000cba4783b */ /* 0x000fe20000004200 */
[----:B------:R-:W2:Y:S01]  /*75d0*/  MUFU.EX2 R135, R135 ;  /* 0x0000008700877308 */ /* 0x000ea20000000800 */
[--C-:B------:R-:W-:Y:S02]  /*75e0*/  FFMA.FTZ R175, R162, c[0x0][0x2d0], -R151.reuse ;  /* 0x0000b400a2af7a23 */ /* 0x100fe40000010897 */
[--C-:B------:R-:W-:Y:S02]  /*75f0*/  FFMA.FTZ R176, R142, c[0x0][0x2d0], -R151.reuse ;  /* 0x0000b4008eb07a23 */ /* 0x100fe40000010897 */
[--C-:B------:R-:W-:Y:S02]  /*7600*/  FFMA.FTZ R177, R140, c[0x0][0x2d0], -R151.reuse ;  /* 0x0000b4008cb17a23 */ /* 0x100fe40000010897 */
[--C-:B------:R-:W-:Y:S02]  /*7610*/  FFMA.FTZ R227, R160, c[0x0][0x2d0], -R151.reuse ;  /* 0x0000b400a0e37a23 */ /* 0x100fe40000010897 */
[--C-:B------:R-:W-:Y:S01]  /*7620*/  FFMA.FTZ R228, R158, c[0x0][0x2d0], -R151.reuse ;  /* 0x0000b4009ee47a23 */ /* 0x100fe20000010897 */
[----:B------:R-:W-:Y:S01]  /*7630*/  MUFU.EX2 R134, R134 ;  /* 0x0000008600867308 */ /* 0x000fe20000000800 */
[--C-:B------:R-:W-:Y:S01]  /*7640*/  FFMA.FTZ R229, R156, c[0x0][0x2d0], -R151.reuse ;  /* 0x0000b4009ce57a23 */ /* 0x100fe20000010897 */
[----:B-1----:R-:W-:Y:S01]  /*7650*/  FMNMX.FTZ R132, R5, R132, !PT ;  /* 0x0000008405847209 */ /* 0x002fe20007810000 */
[--C-:B------:R-:W-:Y:S02]  /*7660*/  FFMA.FTZ R230, R154, c[0x0][0x2d0], -R151.reuse ;  /* 0x0000b4009ae67a23 */ /* 0x100fe40000010897 */
[--C-:B------:R-:W-:Y:S01]  /*7670*/  FFMA.FTZ R235, R152, c[0x0][0x2d0], -R151.reuse ;  /* 0x0000b40098eb7a23 */ /* 0x100fe20000010897 */
[C---:B------:R-:W-:Y:S01]  /*7680*/  FSETP.NEU.FTZ.AND P0, PT, R132.reuse, -INF , PT ;  /* 0xff8000008400780b */ /* 0x040fe20003f1d000 */
[----:B------:R-:W-:Y:S02]  /*7690*/  FMUL.FTZ R144, R132, c[0x0][0x2d0] ;  /* 0x0000b40084907a20 */ /* 0x000fe40000410000 */
[--C-:B------:R-:W-:Y:S01]  /*76a0*/  FFMA.FTZ R236, R150, c[0x0][0x2d0], -R151.reuse ;  /* 0x0000b40096ec7a23 */ /* 0x100fe20000010897 */
[----:B------:R-:W-:Y:S01]  /*76b0*/  FSEL R5, R132, RZ, P0 ;  /* 0x000000ff84057208 */ /* 0x000fe20000000000 */
[----:B------:R-:W1:Y:S01]  /*76c0*/  MUFU.EX2 R169, R169 ;  /* 0x000000a900a97308 */ /* 0x000e620000000800 */
[----:B------:R-:W-:Y:S01]  /*76d0*/  FSEL R144, R144, RZ, P0 ;  /* 0x000000ff90907208 */ /* 0x000fe20000000000 */
[--C-:B------:R-:W-:Y:S01]  /*76e0*/  FFMA.FTZ R237, R148, c[0x0][0x2d0], -R151.reuse ;  /* 0x0000b40094ed7a23 */ /* 0x100fe20000010897 */
[----:B--2---:R-:W-:Y:S01]  /*76f0*/  F2FP.PACK_AB R136, R135, R168 ;  /* 0x000000a88788723e */ /* 0x004fe200000000ff */
[----:B------:R-:W-:Y:S01]  /*7700*/  FADD.FTZ R5, -R5, R2 ;  /* 0x0000000205057221 */ /* 0x000fe20000010100 */
[----:B------:R-:W-:Y:S01]  /*7710*/  PLOP3.LUT P0, PT, PT, PT, UP0, 0x80, 0x0 ;  /* 0x000000000000781c */ /* 0x000fe20003f0f008 */
[--C-:B------:R-:W-:Y:S02]  /*7720*/  FFMA.FTZ R173, R13, c[0x0][0x2d0], -R144.reuse ;  /* 0x0000b4000dad7a23 */ /* 0x100fe40000010890 */
[----:B------:R-:W2:Y:S01]  /*7730*/  LDSM.16.MT88.4 R12, [R203+0x100] ;  /* 0x00010000cb0c783b */ /* 0x000ea20000004200 */
[--C-:B------:R-:W-:Y:S01]  /*7740*/  FFMA.FTZ R172, R225, c[0x0][0x2d0], -R144.reuse ;  /* 0x0000b400e1ac7a23 */ /* 0x100fe20000010890 */
[----:B------:R-:W3:Y:S01]  /*7750*/  MUFU.EX2 R3, R6 ;  /* 0x0000000600037308 */ /* 0x000ee20000000800 */
[--C-:B------:R-:W-:Y:S02]  /*7760*/  FFMA.FTZ R171, R11, c[0x0][0x2d0], -R144.reuse ;  /* 0x0000b4000bab7a23 */ /* 0x100fe40000010890 */
[--C-:B------:R-:W-:Y:S02]  /*7770*/  FFMA.FTZ R170, R9, c[0x0][0x2d0], -R144.reuse ;  /* 0x0000b40009aa7a23 */ /* 0x100fe40000010890 */
[----:B------:R-:W-:Y:S02]  /*7780*/  FMUL.FTZ R2, R5, c[0x0][0x2d0] ;  /* 0x0000b40005027a20 */ /* 0x000fe40000410000 */
[--C-:B------:R-:W-:Y:S02]  /*7790*/  FFMA.FTZ R178, R163, c[0x0][0x2d0], -R144.reuse ;  /* 0x0000b400a3b27a23 */ /* 0x100fe40000010890 */
[--C-:B------:R-:W-:Y:S01]  /*77a0*/  FFMA.FTZ R179, R161, c[0x0][0x2d0], -R144.reuse ;  /* 0x0000b400a1b37a23 */ /* 0x100fe20000010890 */
[----:B------:R-:W-:Y:S01]  /*77b0*/  MUFU.EX2 R173, R173 ;  /* 0x000000ad00ad7308 */ /* 0x000fe20000000800 */
[----:B------:R-:W-:Y:S01]  /*77c0*/  LDSM.16.MT88.4 R160, [R196+0x3900] ;  /* 0x00390000c4a0783b */ /* 0x000fe20000004200 */
[--C-:B------:R-:W-:Y:S01]  /*77d0*/  FFMA.FTZ R225, R143, c[0x0][0x2d0], -R144.reuse ;  /* 0x0000b4008fe17a23 */ /* 0x100fe20000010890 */
[----:B-1----:R-:W-:Y:S01]  /*77e0*/  F2FP.PACK_AB R138, R169, R134 ;  /* 0x00000086a98a723e */ /* 0x002fe200000000ff */
[--C-:B------:R-:W-:Y:S02]  /*77f0*/  FFMA.FTZ R226, R141, c[0x0][0x2d0], -R144.reuse ;  /* 0x0000b4008de27a23 */ /* 0x100fe40000010890 */
[--C-:B------:R-:W-:Y:S03]  /*7800*/  FFMA.FTZ R231, R159, c[0x0][0x2d0], -R144.reuse ;  /* 0x0000b4009fe77a23 */ /* 0x100fe60000010890 */
[----:B------:R-:W-:Y:S01]  /*7810*/  LDSM.16.MT88.4 R140, [R197+0x2900] ;  /* 0x00290000c58c783b */ /* 0x000fe20000004200 */
[----:B------:R-:W1:Y:S01]  /*7820*/  MUFU.EX2 R172, R172 ;  /* 0x000000ac00ac7308 */ /* 0x000e620000000800 */
[--C-:B------:R-:W-:Y:S02]  /*7830*/  FFMA.FTZ R232, R157, c[0x0][0x2d0], -R144.reuse ;  /* 0x0000b4009de87a23 */ /* 0x100fe40000010890 */
[--C-:B------:R-:W-:Y:S02]  /*7840*/  FFMA.FTZ R233, R155, c[0x0][0x2d0], -R144.reuse ;  /* 0x0000b4009be97a23 */ /* 0x100fe40000010890 */
[C---:B---3--:R-:W-:Y:S02]  /*7850*/  FMUL.FTZ R4, R3.reuse, R128 ;  /* 0x0000008003047220 */ /* 0x048fe40000410000 */
[C---:B------:R-:W-:Y:S01]  /*7860*/  FMUL.FTZ R5, R3.reuse, R129 ;  /* 0x0000008103057220 */ /* 0x040fe20000410000 */
[----:B------:R-:W-:Y:S01]  /*7870*/  LDSM.16.MT88.4 R156, [R197+0x3900] ;  /* 0x00390000c59c783b */ /* 0x000fe20000004200 */
[C---:B------:R-:W-:Y:S01]  /*7880*/  FMUL.FTZ R8, R3.reuse, R124 ;  /* 0x0000007c03087220 */ /* 0x040fe20000410000 */
[----:B------:R-:W-:Y:S01]  /*7890*/  MUFU.EX2 R171, R171 ;  /* 0x000000ab00ab7308 */ /* 0x000fe20000000800 */
[C---:B------:R-:W-:Y:S02]  /*78a0*/  FMUL.FTZ R9, R3.reuse, R125 ;  /* 0x0000007d03097220 */ /* 0x040fe40000410000 */
[C---:B------:R-:W-:Y:S02]  /*78b0*/  FMUL.FTZ R16, R3.reuse, R116 ;  /* 0x0000007403107220 */ /* 0x040fe40000410000 */
[C---:B------:R-:W-:Y:S02]  /*78c0*/  FMUL.FTZ R17, R3.reuse, R117 ;  /* 0x0000007503117220 */ /* 0x040fe40000410000 */
[C---:B------:R-:W-:Y:S02]  /*78d0*/  FMUL.FTZ R24, R3.reuse, R108 ;  /* 0x0000006c03187220 */ /* 0x040fe40000410000 */
[C---:B------:R-:W-:Y:S01]  /*78e0*/  FMUL.FTZ R25, R3.reuse, R109 ;  /* 0x0000006d03197220 */ /* 0x040fe20000410000 */
[----:B------:R-:W3:Y:S01]  /*78f0*/  MUFU.EX2 R170, R170 ;  /* 0x000000aa00aa7308 */ /* 0x000ee20000000800 */
[C---:B------:R-:W-:Y:S02]  /*7900*/  FMUL.FTZ R32, R3.reuse, R100 ;  /* 0x0000006403207220 */ /* 0x040fe40000410000 */
[----:B------:R-:W-:Y:S01]  /*7910*/  FMUL.FTZ R33, R3, R101 ;  /* 0x0000006503217220 */ /* 0x000fe20000410000 */
[----:B-1----:R-:W-:Y:S01]  /*7920*/  F2FP.PACK_AB R137, R172, R173 ;  /* 0x000000adac89723e */ /* 0x002fe200000000ff */
[--C-:B------:R-:W-:Y:S02]  /*7930*/  FFMA.FTZ R234, R153, c[0x0][0x2d0], -R144.reuse ;  /* 0x0000b40099ea7a23 */ /* 0x100fe40000010890 */
[----:B------:R-:W-:Y:S01]  /*7940*/  LDSM.16.MT88.4 R152, [R198+0x3900] ;  /* 0x00390000c698783b */ /* 0x000fe20000004200 */
[--C-:B------:R-:W-:Y:S02]  /*7950*/  FFMA.FTZ R239, R149, c[0x0][0x2d0], -R144.reuse ;  /* 0x0000b40095ef7a23 */ /* 0x100fe40000010890 */
[----:B------:R-:W1:Y:S01]  /*7960*/  MUFU.EX2 R2, R2 ;  /* 0x0000000200027308 */ /* 0x000e620000000800 */
[--C-:B------:R-:W-:Y:S02]  /*7970*/  FFMA.FTZ R240, R147, c[0x0][0x2d0], -R144.reuse ;  /* 0x0000b40093f07a23 */ /* 0x100fe40000010890 */
[--C-:B------:R-:W-:Y:S02]  /*7980*/  FFMA.FTZ R241, R145, c[0x0][0x2d0], -R144.reuse ;  /* 0x0000b40091f17a23 */ /* 0x100fe40000010890 */
[----:B------:R-:W-:Y:S02]  /*7990*/  FFMA.FTZ R151, R146, c[0x0][0x2d0], -R151 ;  /* 0x0000b40092977a23 */ /* 0x000fe40000010897 */
[----:B------:R-:W-:Y:S02]  /*79a0*/  FFMA.FTZ R144, R133, c[0x0][0x2d0], -R144 ;  /* 0x0000b40085907a23 */ /* 0x000fe40000010890 */
[C---:B------:R-:W-:Y:S01]  /*79b0*/  FMUL.FTZ R36, R3.reuse, R36 ;  /* 0x0000002403247220 */ /* 0x040fe20000410000 */
[----:B------:R-:W-:Y:S01]  /*79c0*/  MUFU.EX2 R238, R151 ;  /* 0x0000009700ee7308 */ /* 0x000fe20000000800 */
[C---:B------:R-:W-:Y:S02]  /*79d0*/  FMUL.FTZ R37, R3.reuse, R37 ;  /* 0x0000002503257220 */ /* 0x040fe40000410000 */
[C---:B------:R-:W-:Y:S01]  /*79e0*/  FMUL.FTZ R40, R3.reuse, R40 ;  /* 0x0000002803287220 */ /* 0x040fe20000410000 */
[----:B---3--:R-:W-:Y:S01]  /*79f0*/  F2FP.PACK_AB R139, R170, R171 ;  /* 0x000000abaa8b723e */ /* 0x008fe200000000ff */
[C---:B------:R-:W-:Y:S02]  /*7a00*/  FMUL.FTZ R41, R3.reuse, R41 ;  /* 0x0000002903297220 */ /* 0x040fe40000410000 */
[C---:B------:R-:W-:Y:S02]  /*7a10*/  FMUL.FTZ R44, R3.reuse, R44 ;  /* 0x0000002c032c7220 */ /* 0x040fe40000410000 */
[C---:B------:R-:W-:Y:S01]  /*7a20*/  FMUL.FTZ R45, R3.reuse, R45 ;  /* 0x0000002d032d7220 */ /* 0x040fe20000410000 */
[----:B------:R3:W-:Y:S01]  /*7a30*/  MUFU.EX2 R242, R144 ;  /* 0x0000009000f27308 */ /* 0x0007e20000000800 */
[C---:B------:R-:W-:Y:S02]  /*7a40*/  FMUL.FTZ R48, R3.reuse, R48 ;  /* 0x0000003003307220 */ /* 0x040fe40000410000 */
[C---:B------:R-:W-:Y:S02]  /*7a50*/  FMUL.FTZ R49, R3.reuse, R49 ;  /* 0x0000003103317220 */ /* 0x040fe40000410000 */
[C---:B-1----:R-:W-:Y:S02]  /*7a60*/  FMUL.FTZ R6, R2.reuse, R130 ;  /* 0x0000008202067220 */ /* 0x042fe40000410000 */
[C---:B------:R-:W-:Y:S02]  /*7a70*/  FMUL.FTZ R7, R2.reuse, R131 ;  /* 0x0000008302077220 */ /* 0x040fe40000410000 */
[----:B------:R-:W-:Y:S01]  /*7a80*/  LDSM.16.MT88.4 R128, [R198+0x2900] ;  /* 0x00290000c680783b */ /* 0x000fe20000004200 */
[C---:B------:R-:W-:Y:S01]  /*7a90*/  FMUL.FTZ R10, R2.reuse, R126 ;  /* 0x0000007e020a7220 */ /* 0x040fe20000410000 */
[----:B------:R-:W-:Y:S01]  /*7aa0*/  MUFU.EX2 R174, R174 ;  /* 0x000000ae00ae7308 */ /* 0x000fe20000000800 */
[C---:B------:R-:W-:Y:S02]  /*7ab0*/  FMUL.FTZ R11, R2.reuse, R127 ;  /* 0x0000007f020b7220 */ /* 0x040fe40000410000 */
[C---:B--2---:R-:W-:Y:S03]  /*7ac0*/  HMMA.16816.F32 R4, R136.reuse, R12, R4 ;  /* 0x0000000c8804723c */ /* 0x044fe60000001804 */
[----:B------:R-:W-:Y:S02]  /*7ad0*/  LDSM.16.MT88.4 R124, [R203+0x2900] ;  /* 0x00290000cb7c783b */ /* 0x000fe40000004200 */
[C---:B------:R-:W-:Y:S02]  /*7ae0*/  FMUL.FTZ R18, R2.reuse, R118 ;  /* 0x0000007602127220 */ /* 0x040fe40000410000 */
[C---:B------:R-:W-:Y:S01]  /*7af0*/  FMUL.FTZ R12, R3.reuse, R120 ;  /* 0x00000078030c7220 */ /* 0x040fe20000410000 */
[C---:B------:R-:W-:Y:S01]  /*7b00*/  HMMA.16816.F32 R8, R136.reuse, R14, R8 ;  /* 0x0000000e8808723c */ /* 0x040fe20000001808 */
[----:B------:R-:W1:Y:S02]  /*7b10*/  MUFU.EX2 R175, R175 ;  /* 0x000000af00af7308 */ /* 0x000e640000000800 */
[----:B---3--:R-:W-:Y:S01]  /*7b20*/  LDSM.16.MT88.4 R144, [R196+0x1900] ;  /* 0x00190000c490783b */ /* 0x008fe20000004200 */
[C---:B------:R-:W-:Y:S02]  /*7b30*/  FMUL.FTZ R13, R3.reuse, R121 ;  /* 0x00000079030d7220 */ /* 0x040fe40000410000 */
[C---:B------:R-:W-:Y:S02]  /*7b40*/  FMUL.FTZ R19, R2.reuse, R119 ;  /* 0x0000007702137220 */ /* 0x040fe40000410000 */
[C---:B------:R-:W-:Y:S03]  /*7b50*/  FMUL.FTZ R14, R2.reuse, R122 ;  /* 0x0000007a020e7220 */ /* 0x040fe60000410000 */
[----:B------:R-:W-:Y:S01]  /*7b60*/  LDSM.16.MT88.4 R116, [R198+0x900] ;  /* 0x00090000c674783b */ /* 0x000fe20000004200 */
[C---:B------:R-:W-:Y:S01]  /*7b70*/  FMUL.FTZ R15, R2.reuse, R123 ;  /* 0x0000007b020f7220 */ /* 0x040fe20000410000 */
[----:B------:R-:W-:Y:S01]  /*7b80*/  MUFU.EX2 R176, R176 ;  /* 0x000000b000b07308 */ /* 0x000fe20000000800 */
[C---:B------:R-:W-:Y:S02]  /*7b90*/  FMUL.FTZ R26, R2.reuse, R110 ;  /* 0x0000006e021a7220 */ /* 0x040fe40000410000 */
[C---:B------:R-:W-:Y:S02]  /*7ba0*/  FMUL.FTZ R27, R2.reuse, R111 ;  /* 0x0000006f021b7220 */ /* 0x040fe40000410000 */
[C---:B------:R-:W-:Y:S01]  /*7bb0*/  FMUL.FTZ R34, R2.reuse, R102 ;  /* 0x0000006602227220 */ /* 0x040fe20000410000 */
[C---:B------:R-:W-:Y:S01]  /*7bc0*/  HMMA.16816.F32 R12, R136.reuse, R20, R12 ;  /* 0x00000014880c723c */ /* 0x040fe2000000180c */
[----:B------:R-:W2:Y:S02]  /*7bd0*/  LDSM.16.MT88.4 R120, [R196+0x100] ;  /* 0x00010000c478783b */ /* 0x000ea40000004200 */
[C---:B------:R-:W-:Y:S01]  /*7be0*/  FMUL.FTZ R35, R2.reuse, R103 ;  /* 0x0000006702237220 */ /* 0x040fe20000410000 */
[----:B------:R-:W-:Y:S01]  /*7bf0*/  MUFU.EX2 R177, R177 ;  /* 0x000000b100b17308 */ /* 0x000fe20000000800 */
[C---:B------:R-:W-:Y:S02]  /*7c00*/  FMUL.FTZ R38, R2.reuse, R38 ;  /* 0x0000002602267220 */ /* 0x040fe40000410000 */
[C---:B------:R-:W-:Y:S01]  /*7c10*/  FMUL.FTZ R20, R3.reuse, R112 ;  /* 0x0000007003147220 */ /* 0x040fe20000410000 */
[C---:B------:R-:W-:Y:S01]  /*7c20*/  HMMA.16816.F32 R16, R136.reuse, R22, R16 ;  /* 0x000000168810723c */ /* 0x040fe20000001810 */
[----:B------:R-:W-:Y:S03]  /*7c30*/  LDSM.16.MT88.4 R100, [R197+0x2100] ;  /* 0x00210000c564783b */ /* 0x000fe60000004200 */
[C---:B------:R-:W-:Y:S02]  /*7c40*/  FMUL.FTZ R21, R3.reuse, R113 ;  /* 0x0000007103157220 */ /* 0x040fe40000410000 */
[C---:B------:R-:W-:Y:S01]  /*7c50*/  FMUL.FTZ R39, R2.reuse, R39 ;  /* 0x0000002702277220 */ /* 0x040fe20000410000 */
[----:B------:R-:W-:Y:S01]  /*7c60*/  MUFU.EX2 R178, R178 ;  /* 0x000000b200b27308 */ /* 0x000fe20000000800 */
[C---:B------:R-:W-:Y:S01]  /*7c70*/  FMUL.FTZ R22, R2.reuse, R114 ;  /* 0x0000007202167220 */ /* 0x040fe20000410000 */
[----:B------:R-:W-:Y:S03]  /*7c80*/  LDSM.16.MT88.4 R108, [R196+0x2100] ;  /* 0x00210000c46c783b */ /* 0x000fe60000004200 */
[C---:B------:R-:W-:Y:S02]  /*7c90*/  FMUL.FTZ R23, R2.reuse, R115 ;  /* 0x0000007302177220 */ /* 0x040fe40000410000 */
[C---:B------:R-:W-:Y:S02]  /*7ca0*/  FMUL.FTZ R42, R2.reuse, R42 ;  /* 0x0000002a022a7220 */ /* 0x040fe40000410000 */
[C---:B------:R-:W-:Y:S01]  /*7cb0*/  FMUL.FTZ R43, R2.reuse, R43 ;  /* 0x0000002b022b7220 */ /* 0x040fe20000410000 */
[----:B------:R-:W3:Y:S01]  /*7cc0*/  LDSM.16.MT88.4 R112, [R203+0x2100] ;  /* 0x00210000cb70783b */ /* 0x000ee20000004200 */
[C---:B------:R-:W-:Y:S01]  /*7cd0*/  FMUL.FTZ R46, R2.reuse, R46 ;  /* 0x0000002e022e7220 */ /* 0x040fe20000410000 */
[C---:B------:R-:W-:Y:S01]  /*7ce0*/  HMMA.16816.F32 R20, R136.reuse, R28, R20 ;  /* 0x0000001c8814723c */ /* 0x040fe20000001814 */
[----:B------:R-:W4:Y:S02]  /*7cf0*/  MUFU.EX2 R179, R179 ;  /* 0x000000b300b37308 */ /* 0x000f240000000800 */
[C---:B------:R-:W-:Y:S02]  /*7d00*/  FMUL.FTZ R47, R2.reuse, R47 ;  /* 0x0000002f022f7220 */ /* 0x040fe40000410000 */
[C---:B------:R-:W-:Y:S01]  /*7d10*/  FMUL.FTZ R50, R2.reuse, R50 ;  /* 0x0000003202327220 */ /* 0x040fe20000410000 */
[----:B------:R-:W-:Y:S01]  /*7d20*/  LDSM.16.MT88.4 R148, [R203+0x3900] ;  /* 0x00390000cb94783b */ /* 0x000fe20000004200 */
[C---:B------:R-:W-:Y:S01]  /*7d30*/  FMUL.FTZ R28, R3.reuse, R104 ;  /* 0x00000068031c7220 */ /* 0x040fe20000410000 */
[C---:B------:R-:W-:Y:S03]  /*7d40*/  HMMA.16816.F32 R24, R136.reuse, R30, R24 ;  /* 0x0000001e8818723c */ /* 0x040fe60000001818 */
[----:B------:R-:W-:Y:S01]  /*7d50*/  MUFU.EX2 R225, R225 ;  /* 0x000000e100e17308 */ /* 0x000fe20000000800 */
[C---:B------:R-:W-:Y:S02]  /*7d60*/  FMUL.FTZ R29, R3.reuse, R105 ;  /* 0x00000069031d7220 */ /* 0x040fe40000410000 */
[C---:B------:R-:W-:Y:S02]  /*7d70*/  FMUL.FTZ R51, R2.reuse, R51 ;  /* 0x0000003302337220 */ /* 0x040fe40000410000 */
[C---:B------:R-:W-:Y:S04]  /*7d80*/  FMUL.FTZ R30, R2.reuse, R106 ;  /* 0x0000006a021e7220 */ /* 0x040fe80000410000 */
[C---:B------:R-:W-:Y:S01]  /*7d90*/  FMUL.FTZ R31, R2.reuse, R107 ;  /* 0x0000006b021f7220 */ /* 0x040fe20000410000 */
[----:B------:R-:W5:Y:S01]  /*7da0*/  MUFU.EX2 R226, R226 ;  /* 0x000000e200e27308 */ /* 0x000f620000000800 */
[----:B------:R-:W1:Y:S01]  /*7db0*/  LDSM.16.MT88.4 R104, [R198+0x2100] ;  /* 0x00210000c668783b */ /* 0x000e620000004200 */
[C---:B------:R-:W-:Y:S02]  /*7dc0*/  FMUL.FTZ R52, R3.reuse, R52 ;  /* 0x0000003403347220 */ /* 0x040fe40000410000 */
[C---:B------:R-:W-:Y:S02]  /*7dd0*/  FMUL.FTZ R53, R3.reuse, R53 ;  /* 0x0000003503357220 */ /* 0x040fe40000410000 */
[C---:B--2---:R-:W-:Y:S03]  /*7de0*/  HMMA.16816.F32 R28, R136.reuse, R120, R28 ;  /* 0x00000078881c723c */ /* 0x044fe6000000181c */
        /* <DEDUP_REMOVED lines=8> */
[----:B------:R-:W2:Y:S01]  /*7e70*/  MUFU.EX2 R228, R228 ;  /* 0x000000e400e47308 */ /* 0x000ea20000000800 */
[C---:B---3--:R-:W-:Y:S04]  /*7e80*/  HMMA.16816.F32 R36, R136.reuse, R112, R36 ;  /* 0x000000708824723c */ /* 0x048fe80000001824 */
[C---:B------:R-:W-:Y:S02]  /*7e90*/  FMUL.FTZ R59, R2.reuse, R59 ;  /* 0x0000003b023b7220 */ /* 0x040fe40000410000 */
[C---:B------:R-:W-:Y:S02]  /*7ea0*/  FMUL.FTZ R60, R3.reuse, R60 ;  /* 0x0000003c033c7220 */ /* 0x040fe40000410000 */
[C---:B------:R-:W-:Y:S01]  /*7eb0*/  HMMA.16816.F32 R40, R136.reuse, R114, R40 ;  /* 0x000000728828723c */ /* 0x040fe20000001828 */
[----:B------:R-:W-:Y:S01]  /*7ec0*/  LDSM.16.MT88.4 R112, [R203+0x900] ;  /* 0x00090000cb70783b */ /* 0x000fe20000004200 */
[----:B------:R-:W-:Y:S02]  /*7ed0*/  MUFU.EX2 R229, R229 ;  /* 0x000000e500e57308 */ /* 0x000fe40000000800 */
[C---:B------:R-:W-:Y:S02]  /*7ee0*/  FMUL.FTZ R61, R3.reuse, R61 ;  /* 0x0000003d033d7220 */ /* 0x040fe40000410000 */
[C---:B------:R-:W-:Y:S02]  /*7ef0*/  FMUL.FTZ R62, R2.reuse, R62 ;  /* 0x0000003e023e7220 */ /* 0x040fe40000410000 */
[C---:B------:R-:W-:Y:S01]  /*7f00*/  FMUL.FTZ R63, R2.reuse, R63 ;  /* 0x0000003f023f7220 */ /* 0x040fe20000410000 */
[C---:B-1----:R-:W-:Y:S03]  /*7f10*/  HMMA.16816.F32 R44, R136.reuse, R104, R44 ;  /* 0x00000068882c723c */ /* 0x042fe6000000182c */
[----:B------:R-:W1:Y:S01]  /*7f20*/  MUFU.EX2 R230, R230 ;  /* 0x000000e600e67308 */ /* 0x000e620000000800 */
[C---:B------:R-:W-:Y:S02]  /*7f30*/  FMUL.FTZ R64, R3.reuse, R64 ;  /* 0x0000004003407220 */ /* 0x040fe40000410000 */
[C---:B------:R-:W-:Y:S02]  /*7f40*/  FMUL.FTZ R65, R3.reuse, R65 ;  /* 0x0000004103417220 */ /* 0x040fe40000410000 */
[C---:B------:R-:W-:Y:S01]  /*7f50*/  FMUL.FTZ R66, R2.reuse, R66 ;  /* 0x0000004202427220 */ /* 0x040fe20000410000 */
[C---:B------:R-:W-:Y:S01]  /*7f60*/  HMMA.16816.F32 R48, R136.reuse, R106, R48 ;  /* 0x0000006a8830723c */ /* 0x040fe20000001830 */
[----:B------:R-:W3:Y:S03]  /*7f70*/  LDSM.16.MT88.4 R104, [R203+0x4100] ;  /* 0x00410000cb68783b */ /* 0x000ee60000004200 */
[----:B------:R-:W-:Y:S01]  /*7f80*/  MUFU.EX2 R231, R231 ;  /* 0x000000e700e77308 */ /* 0x000fe20000000800 */
[C---:B------:R-:W-:Y:S02]  /*7f90*/  FMUL.FTZ R67, R2.reuse, R67 ;  /* 0x0000004302437220 */ /* 0x040fe40000410000 */
[C---:B------:R-:W-:Y:S01]  /*7fa0*/  FMUL.FTZ R68, R3.reuse, R68 ;  /* 0x0000004403447220 */ /* 0x040fe20000410000 */
[C---:B------:R-:W-:Y:S04]  /*7fb0*/  HMMA.16816.F32 R52, R136.reuse, R100, R52 ;  /* 0x000000648834723c */ /* 0x040fe80000001834 */
[C---:B------:R-:W-:Y:S02]  /*7fc0*/  FMUL.FTZ R69, R3.reuse, R69 ;  /* 0x0000004503457220 */ /* 0x040fe40000410000 */
[----:B------:R-:W1:Y:S01]  /*7fd0*/  MUFU.EX2 R232, R232 ;  /* 0x000000e800e87308 */ /* 0x000e620000000800 */
[C---:B------:R-:W-:Y:S01]  /*7fe0*/  FMUL.FTZ R70, R2.reuse, R70 ;  /* 0x0000004602467220 */ /* 0x040fe20000410000 */
[C---:B------:R-:W-:Y:S01]  /*7ff0*/  HMMA.16816.F32 R56, R136.reuse, R102, R56 ;  /* 0x000000668838723c */ /* 0x040fe20000001838 */
[----:B------:R-:W1:Y:S03]  /*8000*/  LDSM.16.MT88.4 R100, [R198+0x4100] ;  /* 0x00410000c664783b */ /* 0x000e660000004200 */
[C---:B------:R-:W-:Y:S02]  /*8010*/  FMUL.FTZ R71, R2.reuse, R71 ;  /* 0x0000004702477220 */ /* 0x040fe40000410000 */
[C---:B------:R-:W-:Y:S02]  /*8020*/  FMUL.FTZ R72, R3.reuse, R72 ;  /* 0x0000004803487220 */ /* 0x040fe40000410000 */
[----:B------:R-:W-:Y:S01]  /*8030*/  MUFU.EX2 R233, R233 ;  /* 0x000000e900e97308 */ /* 0x000fe20000000800 */
[C---:B------:R-:W-:Y:S03]  /*8040*/  HMMA.16816.F32 R60, R136.reuse, R108, R60 ;  /* 0x0000006c883c723c */ /* 0x040fe6000000183c */
[C---:B------:R-:W-:Y:S02]  /*8050*/  FMUL.FTZ R73, R3.reuse, R73 ;  /* 0x0000004903497220 */ /* 0x040fe40000410000 */
[C---:B------:R-:W-:Y:S03]  /*8060*/  FMUL.FTZ R74, R2.reuse, R74 ;  /* 0x0000004a024a7220 */ /* 0x040fe60000410000 */
[C---:B------:R-:W-:Y:S01]  /*8070*/  HMMA.16816.F32 R64, R136.reuse, R110, R64 ;  /* 0x0000006e8840723c */ /* 0x040fe20000001840 */
[----:B------:R-:W2:Y:S01]  /*8080*/  LDSM.16.MT88.4 R108, [R197+0x4100] ;  /* 0x00410000c56c783b */ /* 0x000ea20000004200 */
[----:B------:R-:W2:Y:S02]  /*8090*/  MUFU.EX2 R234, R234 ;  /* 0x000000ea00ea7308 */ /* 0x000ea40000000800 */
[C---:B------:R-:W-:Y:S02]  /*80a0*/  FMUL.FTZ R75, R2.reuse, R75 ;  /* 0x0000004b024b7220 */ /* 0x040fe40000410000 */
[C---:B------:R-:W-:Y:S02]  /*80b0*/  FMUL.FTZ R76, R3.reuse, R76 ;  /* 0x0000004c034c7220 */ /* 0x040fe40000410000 */
[C---:B------:R-:W-:Y:S01]  /*80c0*/  FMUL.FTZ R77, R3.reuse, R77 ;  /* 0x0000004d034d7220 */ /* 0x040fe20000410000 */
[C---:B---3--:R-:W-:Y:S03]  /*80d0*/  HMMA.16816.F32 R68, R136.reuse, R104, R68 ;  /* 0x000000688844723c */ /* 0x048fe60000001844 */
[C---:B------:R-:W-:Y:S01]  /*80e0*/  FMUL.FTZ R78, R2.reuse, R78 ;  /* 0x0000004e024e7220 */ /* 0x040fe20000410000 */
[----:B------:R-:W-:Y:S01]  /*80f0*/  MUFU.EX2 R235, R235 ;  /* 0x000000eb00eb7308 */ /* 0x000fe20000000800 */
[C---:B------:R-:W-:Y:S02]  /*8100*/  FMUL.FTZ R79, R2.reuse, R79 ;  /* 0x0000004f024f7220 */ /* 0x040fe40000410000 */
[C---:B------:R-:W-:Y:S01]  /*8110*/  FMUL.FTZ R80, R3.reuse, R80 ;  /* 0x0000005003507220 */ /* 0x040fe20000410000 */
[C---:B------:R-:W-:Y:S01]  /*8120*/  HMMA.16816.F32 R72, R136.reuse, R106, R72 ;  /* 0x0000006a8848723c */ /* 0x040fe20000001848 */
[----:B------:R-:W3:Y:S03]  /*8130*/  LDSM.16.MT88.4 R104, [R196+0x4100] ;  /* 0x00410000c468783b */ /* 0x000ee60000004200 */
[C---:B------:R-:W-:Y:S02]  /*8140*/  FMUL.FTZ R81, R3.reuse, R81 ;  /* 0x0000005103517220 */ /* 0x040fe40000410000 */
[C---:B------:R-:W-:Y:S01]  /*8150*/  FMUL.FTZ R82, R2.reuse, R82 ;  /* 0x0000005202527220 */ /* 0x040fe20000410000 */
[----:B------:R-:W2:Y:S01]  /*8160*/  MUFU.EX2 R236, R236 ;  /* 0x000000ec00ec7308 */ /* 0x000ea20000000800 */
[C---:B-1----:R-:W-:Y:S04]  /*8170*/  HMMA.16816.F32 R76, R136.reuse, R100, R76 ;  /* 0x00000064884c723c */ /* 0x042fe8000000184c */
[C---:B------:R-:W-:Y:S02]  /*8180*/  FMUL.FTZ R83, R2.reuse, R83 ;  /* 0x0000005302537220 */ /* 0x040fe40000410000 */
[----:B------:R-:W-:Y:S01]  /*8190*/  FMUL.FTZ R84, R3, R84 ;  /* 0x0000005403547220 */ /* 0x000fe20000410000 */
[----:B------:R-:W-:Y:S01]  /*81a0*/  F2FP.PACK_AB R100, R175, R174 ;  /* 0x000000aeaf64723e */ /* 0x000fe200000000ff */
[----:B------:R-:W-:Y:S01]  /*81b0*/  FMUL.FTZ R85, R3, R85 ;  /* 0x0000005503557220 */ /* 0x000fe20000410000 */
[----:B----4-:R-:W-:Y:S01]  /*81c0*/  F2FP.PACK_AB R101, R179, R178 ;  /* 0x000000b2b365723e */ /* 0x010fe200000000ff */
[----:B------:R-:W-:Y:S01]  /*81d0*/  MUFU.EX2 R237, R237 ;  /* 0x000000ed00ed7308 */ /* 0x000fe20000000800 */
[C---:B------:R-:W-:Y:S03]  /*81e0*/  HMMA.16816.F32 R80, R136.reuse, R102, R80 ;  /* 0x000000668850723c */ /* 0x040fe60000001850 */
[C---:B------:R-:W-:Y:S02]  /*81f0*/  FMUL.FTZ R86, R2.reuse, R86 ;  /* 0x0000005602567220 */ /* 0x040fe40000410000 */
[C---:B------:R-:W-:Y:S02]  /*8200*/  FMUL.FTZ R87, R2.reuse, R87 ;  /* 0x0000005702577220 */ /* 0x040fe40000410000 */
[----:B------:R-:W-:Y:S01]  /*8210*/  FMUL.FTZ R88, R3, R88 ;  /* 0x0000005803587220 */ /* 0x000fe20000410000 */
[----:B------:R-:W-:Y:S01]  /*8220*/  F2FP.PACK_AB R102, R177, R176 ;  /* 0x000000b0b166723e */ /* 0x000fe200000000ff */
[C---:B------:R-:W-:Y:S01]  /*8230*/  FMUL.FTZ R89, R3.reuse, R89 ;  /* 0x0000005903597220 */ /* 0x040fe20000410000 */
[----:B------:R-:W-:Y:S02]  /*8240*/  MUFU.EX2 R239, R239 ;  /* 0x000000ef00ef7308 */ /* 0x000fe40000000800 */
[C---:B--2---:R-:W-:Y:S03]  /*8250*/  HMMA.16816.F32 R84, R136.reuse, R108, R84 ;  /* 0x0000006c8854723c */ /* 0x044fe60000001854 */
[----:B------:R-:W-:Y:S01]  /*8260*/  FMUL.FTZ R90, R2, R90 ;  /* 0x0000005a025a7220 */ /* 0x000fe20000410000 */
[----:B-----5:R-:W-:Y:S01]  /*8270*/  F2FP.PACK_AB R103, R226, R225 ;  /* 0x000000e1e267723e */ /* 0x020fe200000000ff */
[C---:B------:R-:W-:Y:S02]  /*8280*/  FMUL.FTZ R91, R2.reuse, R91 ;  /* 0x0000005b025b7220 */ /* 0x040fe40000410000 */
[C---:B------:R-:W-:Y:S01]  /*8290*/  FMUL.FTZ R92, R3.reuse, R92 ;  /* 0x0000005c035c7220 */ /* 0x040fe20000410000 */
[----:B------:R-:W1:Y:S01]  /*82a0*/  MUFU.EX2 R240, R240 ;  /* 0x000000f000f07308 */ /* 0x000e620000000800 */
[C---:B------:R-:W-:Y:S03]  /*82b0*/  FMUL.FTZ R93, R3.reuse, R93 ;  /* 0x0000005d035d7220 */ /* 0x040fe60000410000 */
[C---:B------:R-:W-:Y:S01]  /*82c0*/  HMMA.16816.F32 R88, R136.reuse, R110, R88 ;  /* 0x0000006e8858723c */ /* 0x040fe20000001858 */
[----:B------:R-:W2:Y:S02]  /*82d0*/  LDSM.16.MT88.4 R108, [R197+0x900] ;  /* 0x00090000c56c783b */ /* 0x000ea40000004200 */
[C---:B------:R-:W-:Y:S02]  /*82e0*/  FMUL.FTZ R94, R2.reuse, R94 ;  /* 0x0000005e025e7220 */ /* 0x040fe40000410000 */
[C---:B------:R-:W-:Y:S01]  /*82f0*/  FMUL.FTZ R95, R2.reuse, R95 ;  /* 0x0000005f025f7220 */ /* 0x040fe20000410000 */
[----:B------:R-:W4:Y:S01]  /*8300*/  MUFU.EX2 R241, R241 ;  /* 0x000000f100f17308 */ /* 0x000f220000000800 */
[C---:B------:R-:W-:Y:S02]  /*8310*/  FMUL.FTZ R96, R3.reuse, R96 ;  /* 0x0000006003607220 */ /* 0x040fe40000410000 */
[C---:B------:R-:W-:Y:S03]  /*8320*/  FMUL.FTZ R97, R3.reuse, R97 ;  /* 0x0000006103617220 */ /* 0x040fe60000410000 */
[C---:B---3--:R-:W-:Y:S03]  /*8330*/  HMMA.16816.F32 R92, R136.reuse, R104, R92 ;  /* 0x00000068885c723c */ /* 0x048fe6000000185c */
[C---:B------:R-:W-:Y:S02]  /*8340*/  FMUL.FTZ R98, R2.reuse, R98 ;  /* 0x0000006202627220 */ /* 0x040fe40000410000 */
[C---:B------:R-:W-:Y:S02]  /*8350*/  FMUL.FTZ R99, R2.reuse, R99 ;  /* 0x0000006302637220 */ /* 0x040fe40000410000 */
[----:B------:R-:W-:Y:S01]  /*8360*/  FFMA.FTZ R168, R3, R218, R168 ;  /* 0x000000da03a87223 */ /* 0x000fe200000100a8 */
[----:B------:R-:W-:Y:S01]  /*8370*/  MOV R3, R0 ;  /* 0x0000000000037202 */ /* 0x000fe20000000f00 */
[----:B------:R-:W-:Y:S03]  /*8380*/  FFMA.FTZ R173, R2, R219, R173 ;  /* 0x000000db02ad7223 */ /* 0x000fe600000100ad */
[----:B------:R-:W-:Y:S01]  /*8390*/  HMMA.16816.F32 R96, R136, R106, R96 ;  /* 0x0000006a8860723c */ /* 0x000fe20000001860 */
[----:B------:R-:W3:Y:S02]  /*83a0*/  LDSM.16.MT88.4 R104, [R196+0x2900] ;  /* 0x00290000c468783b */ /* 0x000ee40000004200 */
[----:B------:R-:W-:Y:S02]  /*83b0*/  FADD.FTZ R135, R135, R168 ;  /* 0x000000a887877221 */ /* 0x000fe40000010000 */
[----:B------:R-:W-:Y:S02]  /*83c0*/  FADD.FTZ R172, R172, R173 ;  /* 0x000000adacac7221 */ /* 0x000fe40000010000 */
[----:B------:R-:W-:Y:S01]  /*83d0*/  FADD.FTZ R134, R134, R135 ;  /* 0x0000008786867221 */ /* 0x000fe20000010000 */
[C---:B------:R-:W-:Y:S01]  /*83e0*/  HMMA.16816.F32 R4, R100.reuse, R112, R4 ;  /* 0x000000706404723c */ /* 0x040fe20000001804 */
[----:B------:R-:W-:Y:S04]  /*83f0*/  LDSM.16.MT88.4 R136, [R197+0x3100] ;  /* 0x00310000c588783b */ /* 0x000fe80000004200 */
[----:B------:R-:W-:Y:S03]  /*8400*/  FADD.FTZ R169, R169, R134 ;  /* 0x00000086a9a97221 */ /* 0x000fe60000010000 */
[C---:B------:R-:W-:Y:S01]  /*8410*/  HMMA.16816.F32 R8, R100.reuse, R114, R8 ;  /* 0x000000726408723c */ /* 0x040fe20000001808 */
[----:B------:R-:W-:Y:S03]  /*8420*/  LDSM.16.MT88.4 R112, [R198+0x4900] ;  /* 0x00490000c670783b */ /* 0x000fe60000004200 */
[----:B------:R-:W-:Y:S04]  /*8430*/  FADD.FTZ R174, R174, R169 ;  /* 0x000000a9aeae7221 */ /* 0x000fe80000010000 */
[C---:B------:R-:W-:Y:S04]  /*8440*/  HMMA.16816.F32 R12, R100.reuse, R116, R12 ;  /* 0x00000074640c723c */ /* 0x040fe8000000180c */
[----:B------:R-:W-:Y:S04]  /*8450*/  FADD.FTZ R175, R175, R174 ;  /* 0x000000aeafaf7221 */ /* 0x000fe80000010000 */
[C---:B------:R-:W-:Y:S01]  /*8460*/  HMMA.16816.F32 R16, R100.reuse, R118, R16 ;  /* 0x000000766410723c */ /* 0x040fe20000001810 */
[----:B------:R-:W-:Y:S03]  /*8470*/  LDSM.16.MT88.4 R116, [R197+0x4900] ;  /* 0x00490000c574783b */ /* 0x000fe60000004200 */
[----:B------:R-:W-:Y:S04]  /*8480*/  FADD.FTZ R176, R176, R175 ;  /* 0x000000afb0b07221 */ /* 0x000fe80000010000 */
[C---:B--2---:R-:W-:Y:S04]  /*8490*/  HMMA.16816.F32 R20, R100.reuse, R108, R20 ;  /* 0x0000006c6414723c */ /* 0x044fe80000001814 */
[----:B------:R-:W-:Y:S04]  /*84a0*/  FADD.FTZ R176, R177, R176 ;  /* 0x000000b0b1b07221 */ /* 0x000fe80000010000 */
        /* <DEDUP_REMOVED lines=16> */
[----:B------:R-:W3:Y:S07]  /*85b0*/  LDSM.16.MT88.4 R104, [R196+0x4900] ;  /* 0x00490000c468783b */ /* 0x000eee0000004200 */
[C---:B--2---:R-:W-:Y:S08]  /*85c0*/  HMMA.16816.F32 R68, R100.reuse, R108, R68 ;  /* 0x0000006c6444723c */ /* 0x044ff00000001844 */
[C---:B------:R-:W-:Y:S01]  /*85d0*/  HMMA.16816.F32 R72, R100.reuse, R110, R72 ;  /* 0x0000006e6448723c */ /* 0x040fe20000001848 */
[----:B------:R-:W2:Y:S07]  /*85e0*/  LDSM.16.MT88.4 R108, [R203+0x1100] ;  /* 0x00110000cb6c783b */ /* 0x000eae0000004200 */
[C---:B------:R-:W-:Y:S08]  /*85f0*/  HMMA.16816.F32 R76, R100.reuse, R112, R76 ;  /* 0x00000070644c723c */ /* 0x040ff0000000184c */
[C---:B------:R-:W-:Y:S01]  /*8600*/  HMMA.16816.F32 R80, R100.reuse, R114, R80 ;  /* 0x000000726450723c */ /* 0x040fe20000001850 */
[----:B------:R-:W5:Y:S07]  /*8610*/  LDSM.16.MT88.4 R112, [R197+0x1100] ;  /* 0x00110000c570783b */ /* 0x000f6e0000004200 */
[C---:B------:R-:W-:Y:S08]  /*8620*/  HMMA.16816.F32 R84, R100.reuse, R116, R84 ;  /* 0x000000746454723c */ /* 0x040ff00000001854 */
[C---:B------:R-:W-:Y:S01]  /*8630*/  HMMA.16816.F32 R88, R100.reuse, R118, R88 ;  /* 0x000000766458723c */ /* 0x040fe20000001858 */
[----:B------:R-:W1:Y:S07]  /*8640*/  LDSM.16.MT88.4 R116, [R203+0x3100] ;  /* 0x00310000cb74783b */ /* 0x000e6e0000004200 */
[C---:B---3--:R-:W-:Y:S08]  /*8650*/  HMMA.16816.F32 R92, R100.reuse, R104, R92 ;  /* 0x00000068645c723c */ /* 0x048ff0000000185c */
[----:B------:R-:W-:Y:S01]  /*8660*/  HMMA.16816.F32 R96, R100, R106, R96 ;  /* 0x0000006a6460723c */ /* 0x000fe20000001860 */
[----:B------:R-:W3:Y:S06]  /*8670*/  LDSM.16.MT88.4 R104, [R196+0x3100] ;  /* 0x00310000c468783b */ /* 0x000eec0000004200 */
[----:B------:R-:W-:Y:S01]  /*8680*/  F2FP.PACK_AB R100, R228, R227 ;  /* 0x000000e3e464723e */ /* 0x000fe200000000ff */
[----:B------:R-:W-:Y:S01]  /*8690*/  FADD.FTZ R227, R227, R176 ;  /* 0x000000b0e3e37221 */ /* 0x000fe20000010000 */
[----:B------:R-:W-:Y:S03]  /*86a0*/  F2FP.PACK_AB R102, R230, R229 ;  /* 0x000000e5e666723e */ /* 0x000fe600000000ff */
[----:B------:R-:W-:Y:S01]  /*86b0*/  F2FP.PACK_AB R101, R232, R231 ;  /* 0x000000e7e865723e */ /* 0x000fe200000000ff */
[----:B------:R-:W-:Y:S01]  /*86c0*/  FADD.FTZ R228, R228, R227 ;  /* 0x000000e3e4e47221 */ /* 0x000fe20000010000 */
[----:B------:R-:W-:Y:S03]  /*86d0*/  F2FP.PACK_AB R103, R234, R233 ;  /* 0x000000e9ea67723e */ /* 0x000fe600000000ff */
[----:B------:R-:W-:Y:S04]  /*86e0*/  FADD.FTZ R229, R229, R228 ;  /* 0x000000e4e5e57221 */ /* 0x000fe80000010000 */
[C---:B--2---:R-:W-:Y:S03]  /*86f0*/  HMMA.16816.F32 R4, R100.reuse, R108, R4 ;  /* 0x0000006c6404723c */ /* 0x044fe60000001804 */
[----:B------:R-:W-:Y:S05]  /*8700*/  FADD.FTZ R230, R230, R229 ;  /* 0x000000e5e6e67221 */ /* 0x000fea0000010000 */
[C---:B------:R-:W-:Y:S01]  /*8710*/  HMMA.16816.F32 R8, R100.reuse, R110, R8 ;  /* 0x0000006e6408723c */ /* 0x040fe20000001808 */
[----:B------:R-:W2:Y:S07]  /*8720*/  LDSM.16.MT88.4 R108, [R203+0x5100] ;  /* 0x00510000cb6c783b */ /* 0x000eae0000004200 */
[C---:B------:R-:W-:Y:S08]  /*8730*/  HMMA.16816.F32 R12, R100.reuse, R120, R12 ;  /* 0x00000078640c723c */ /* 0x040ff0000000180c */
[C---:B------:R-:W-:Y:S08]  /*8740*/  HMMA.16816.F32 R16, R100.reuse, R122, R16 ;  /* 0x0000007a6410723c */ /* 0x040ff00000001810 */
[C---:B-----5:R-:W-:Y:S08]  /*8750*/  HMMA.16816.F32 R20, R100.reuse, R112, R20 ;  /* 0x000000706414723c */ /* 0x060ff00000001814 */
[C---:B------:R-:W-:Y:S01]  /*8760*/  HMMA.16816.F32 R24, R100.reuse, R114, R24 ;  /* 0x000000726418723c */ /* 0x040fe20000001818 */
[----:B------:R-:W5:Y:S07]  /*8770*/  LDSM.16.MT88.4 R112, [R198+0x5100] ;  /* 0x00510000c670783b */ /* 0x000f6e0000004200 */
[C---:B------:R-:W-:Y:S08]  /*8780*/  HMMA.16816.F32 R28, R100.reuse, R124, R28 ;  /* 0x0000007c641c723c */ /* 0x040ff0000000181c */
[C---:B------:R-:W-:Y:S01]  /*8790*/  HMMA.16816.F32 R32, R100.reuse, R126, R32 ;  /* 0x0000007e6420723c */ /* 0x040fe20000001820 */
[----:B------:R-:W-:Y:S07]  /*87a0*/  LDSM.16.MT88.4 R124, [R203+0x1900] ;  /* 0x00190000cb7c783b */ /* 0x000fee0000004200 */
[C---:B-1----:R-:W-:Y:S08]  /*87b0*/  HMMA.16816.F32 R36, R100.reuse, R116, R36 ;  /* 0x000000746424723c */ /* 0x042ff00000001824 */
[C---:B------:R-:W-:Y:S01]  /*87c0*/  HMMA.16816.F32 R40, R100.reuse, R118, R40 ;  /* 0x000000766428723c */ /* 0x040fe20000001828 */
[----:B------:R-:W1:Y:S07]  /*87d0*/  LDSM.16.MT88.4 R116, [R197+0x5100] ;  /* 0x00510000c574783b */ /* 0x000e6e0000004200 */
[C---:B------:R-:W-:Y:S08]  /*87e0*/  HMMA.16816.F32 R44, R100.reuse, R128, R44 ;  /* 0x00000080642c723c */ /* 0x040ff0000000182c */
[C---:B------:R-:W-:Y:S08]  /*87f0*/  HMMA.16816.F32 R48, R100.reuse, R130, R48 ;  /* 0x000000826430723c */ /* 0x040ff00000001830 */
[C---:B------:R-:W-:Y:S07]  /*8800*/  HMMA.16816.F32 R52, R100.reuse, R136, R52 ;  /* 0x000000886434723c */ /* 0x040fee0000001834 */
[----:B------:R-:W-:Y:S01]  /*8810*/  F2FP.PACK_AB R136, R236, R235 ;  /* 0x000000ebec88723e */ /* 0x000fe200000000ff */
[C---:B------:R-:W-:Y:S04]  /*8820*/  HMMA.16816.F32 R56, R100.reuse, R138, R56 ;  /* 0x0000008a6438723c */ /* 0x040fe80000001838 */
[----:B------:R-:W-:Y:S01]  /*8830*/  F2FP.PACK_AB R137, R240, R239 ;  /* 0x000000eff089723e */ /* 0x000fe200000000ff */
[----:B------:R-:W-:Y:S02]  /*8840*/  FADD.FTZ R235, R235, R230 ;  /* 0x000000e6ebeb7221 */ /* 0x000fe40000010000 */
[----:B------:R-:W-:Y:S01]  /*8850*/  F2FP.PACK_AB R138, R238, R237 ;  /* 0x000000edee8a723e */ /* 0x000fe200000000ff */
[C---:B---3--:R-:W-:Y:S04]  /*8860*/  HMMA.16816.F32 R60, R100.reuse, R104, R60 ;  /* 0x00000068643c723c */ /* 0x048fe8000000183c */
[----:B----4-:R-:W-:Y:S01]  /*8870*/  F2FP.PACK_AB R139, R242, R241 ;  /* 0x000000f1f28b723e */ /* 0x010fe200000000ff */
[----:B------:R-:W-:Y:S03]  /*8880*/  FADD.FTZ R236, R236, R235 ;  /* 0x000000ebecec7221 */ /* 0x000fe60000010000 */
[C---:B------:R-:W-:Y:S01]  /*8890*/  HMMA.16816.F32 R64, R100.reuse, R106, R64 ;  /* 0x0000006a6440723c */ /* 0x040fe20000001840 */
[----:B------:R-:W3:Y:S03]  /*88a0*/  LDSM.16.MT88.4 R104, [R196+0x5100] ;  /* 0x00510000c468783b */ /* 0x000ee60000004200 */
[----:B------:R-:W-:Y:S04]  /*88b0*/  FADD.FTZ R237, R237, R236 ;  /* 0x000000eceded7221 */ /* 0x000fe80000010000 */
[C---:B--2---:R-:W-:Y:S04]  /*88c0*/  HMMA.16816.F32 R68, R100.reuse, R108, R68 ;  /* 0x0000006c6444723c */ /* 0x044fe80000001844 */
[----:B------:R-:W-:Y:S04]  /*88d0*/  FADD.FTZ R218, R238, R237 ;  /* 0x000000edeeda7221 */ /* 0x000fe80000010000 */
[C---:B------:R-:W-:Y:S01]  /*88e0*/  HMMA.16816.F32 R72, R100.reuse, R110, R72 ;  /* 0x0000006e6448723c */ /* 0x040fe20000001848 */
[----:B------:R-:W2:Y:S07]  /*88f0*/  LDSM.16.MT88.4 R108, [R198+0x1900] ;  /* 0x00190000c66c783b */ /* 0x000eae0000004200 */
[C---:B-----5:R-:W-:Y:S08]  /*8900*/  HMMA.16816.F32 R76, R100.reuse, R112, R76 ;  /* 0x00000070644c723c */ /* 0x060ff0000000184c */
[C---:B------:R-:W-:Y:S08]  /*8910*/  HMMA.16816.F32 R80, R100.reuse, R114, R80 ;  /* 0x000000726450723c */ /* 0x040ff00000001850 */
[C---:B-1----:R-:W-:Y:S08]  /*8920*/  HMMA.16816.F32 R84, R100.reuse, R116, R84 ;  /* 0x000000746454723c */ /* 0x042ff00000001854 */
[C---:B------:R-:W-:Y:S08]  /*8930*/  HMMA.16816.F32 R88, R100.reuse, R118, R88 ;  /* 0x000000766458723c */ /* 0x040ff00000001858 */
[C---:B---3--:R-:W-:Y:S08]  /*8940*/  HMMA.16816.F32 R92, R100.reuse, R104, R92 ;  /* 0x00000068645c723c */ /* 0x048ff0000000185c */
[----:B------:R-:W-:Y:S08]  /*8950*/  HMMA.16816.F32 R96, R100, R106, R96 ;  /* 0x0000006a6460723c */ /* 0x000ff00000001860 */
[C---:B------:R-:W-:Y:S01]  /*8960*/  HMMA.16816.F32 R128, R136.reuse, R124, R4 ;  /* 0x0000007c8880723c */ /* 0x040fe20000001804 */
[----:B------:R-:W1:Y:S07]  /*8970*/  LDSM.16.MT88.4 R4, [R198+0x5900] ;  /* 0x00590000c604783b */ /* 0x000e6e0000004200 */
[C---:B------:R-:W-:Y:S01]  /*8980*/  HMMA.16816.F32 R124, R136.reuse, R126, R8 ;  /* 0x0000007e887c723c */ /* 0x040fe20000001808 */
[----:B------:R-:W3:Y:S07]  /*8990*/  LDSM.16.MT88.4 R8, [R197+0x5900] ;  /* 0x00590000c508783b */ /* 0x000eee0000004200 */
[C---:B--2---:R-:W-:Y:S01]  /*89a0*/  HMMA.16816.F32 R120, R136.reuse, R108, R12 ;  /* 0x0000006c8878723c */ /* 0x044fe2000000180c */
[----:B------:R-:W2:Y:S07]  /*89b0*/  LDSM.16.MT88.4 R12, [R196+0x5900] ;  /* 0x00590000c40c783b */ /* 0x000eae0000004200 */
        /* <DEDUP_REMOVED lines=15> */
[C---:B-1----:R-:W-:Y:S07]  /*8ab0*/  HMMA.16816.F32 R76, R136.reuse, R4, R76 ;  /* 0x00000004884c723c */ /* 0x042fee000000184c */
[----:B------:R-:W-:Y:S01]  /*8ac0*/  FADD.FTZ R5, R171, R172 ;  /* 0x000000acab057221 */ /* 0x000fe20000010000 */
[C---:B------:R-:W-:Y:S04]  /*8ad0*/  HMMA.16816.F32 R80, R136.reuse, R6, R80 ;  /* 0x000000068850723c */ /* 0x040fe80000001850 */
[----:B------:R-:W-:Y:S04]  /*8ae0*/  FADD.FTZ R5, R170, R5 ;  /* 0x00000005aa057221 */ /* 0x000fe80000010000 */
[C---:B---3--:R-:W-:Y:S04]  /*8af0*/  HMMA.16816.F32 R84, R136.reuse, R8, R84 ;  /* 0x000000088854723c */ /* 0x048fe80000001854 */
[----:B------:R-:W-:Y:S04]  /*8b00*/  FADD.FTZ R2, R178, R5 ;  /* 0x00000005b2027221 */ /* 0x000fe80000010000 */
[C---:B------:R-:W-:Y:S04]  /*8b10*/  HMMA.16816.F32 R88, R136.reuse, R10, R88 ;  /* 0x0000000a8858723c */ /* 0x040fe80000001858 */
[----:B------:R-:W-:Y:S04]  /*8b20*/  FADD.FTZ R2, R179, R2 ;  /* 0x00000002b3027221 */ /* 0x000fe80000010000 */
[----:B------:R-:W-:Y:S01]  /*8b30*/  FADD.FTZ R225, R225, R2 ;  /* 0x00000002e1e17221 */ /* 0x000fe20000010000 */
[----:B------:R-:W-:Y:S01]  /*8b40*/  MOV R2, R132 ;  /* 0x0000008400027202 */ /* 0x000fe20000000f00 */
[C---:B--2---:R-:W-:Y:S03]  /*8b50*/  HMMA.16816.F32 R92, R136.reuse, R12, R92 ;  /* 0x0000000c885c723c */ /* 0x044fe6000000185c */
[----:B------:R-:W-:Y:S04]  /*8b60*/  FADD.FTZ R226, R226, R225 ;  /* 0x000000e1e2e27221 */ /* 0x000fe80000010000 */
[----:B------:R-:W-:Y:S01]  /*8b70*/  FADD.FTZ R231, R231, R226 ;  /* 0x000000e2e7e77221 */ /* 0x000fe20000010000 */
[----:B------:R-:W-:Y:S04]  /*8b80*/  HMMA.16816.F32 R96, R136, R14, R96 ;  /* 0x0000000e8860723c */ /* 0x000fe80000001860 */
[----:B------:R-:W-:Y:S04]  /*8b90*/  FADD.FTZ R232, R232, R231 ;  /* 0x000000e7e8e87221 */ /* 0x000fe80000010000 */
[----:B------:R-:W-:Y:S04]  /*8ba0*/  FADD.FTZ R233, R233, R232 ;  /* 0x000000e8e9e97221 */ /* 0x000fe80000010000 */
[----:B------:R-:W-:Y:S04]  /*8bb0*/  FADD.FTZ R234, R234, R233 ;  /* 0x000000e9eaea7221 */ /* 0x000fe80000010000 */
[----:B------:R-:W-:Y:S04]  /*8bc0*/  FADD.FTZ R239, R239, R234 ;  /* 0x000000eaefef7221 */ /* 0x000fe80000010000 */
[----:B------:R-:W-:Y:S04]  /*8bd0*/  FADD.FTZ R240, R240, R239 ;  /* 0x000000eff0f07221 */ /* 0x000fe80000010000 */
[----:B------:R-:W-:Y:S04]  /*8be0*/  FADD.FTZ R219, R241, R240 ;  /* 0x000000f0f1db7221 */ /* 0x000fe80000010000 */
[----:B------:R-:W-:Y:S01]  /*8bf0*/  FADD.FTZ R219, R242, R219 ;  /* 0x000000dbf2db7221 */ /* 0x000fe20000010000 */
[----:B------:R-:W-:-:S05]  /*8c00*/  @P0 BRA `(.L_x_371) ;  /* 0xffffc7f000000947 */ /* 0x000fca000383ffff */
.L_x_362:
[----:B------:R-:W1:Y:S01]  /*8c10*/  S2UR UR7, SR_CTAID.X ;  /* 0x00000000000779c3 */ /* 0x000e620000002500 */
[----:B------:R-:W-:Y:S01]  /*8c20*/  ULDC.64 UR4, c[0x0][0x2c8] ;  /* 0x0000b20000047ab9 */ /* 0x000fe20000000a00 */
[----:B------:R-:W-:Y:S01]  /*8c30*/  PLOP3.LUT P0, PT, PT, PT, UP1, 0x40, 0x0 ;  /* 0x000000000000781c */ /* 0x000fe20003f0e818 */
[----:B------:R-:W-:-:S02]  /*8c40*/  UMOV UR6, 0x1 ;  /* 0x0000000100067882 */ /* 0x000fc40000000000 */
[----:B-1----:R-:W-:-:S04]  /*8c50*/  ULEA UR7, UR7, 0x7f, 0x7 ;  /* 0x0000007f07077891 */ /* 0x002fc8000f8e383f */
[----:B------:R-:W-:-:S03]  /*8c60*/  UIMAD.WIDE.U32 UR18, UR7, UR4, URZ ;  /* 0x00000004071272a5 */ /* 0x000fc6000f8e003f */
[----:B------:R-:W-:Y:S02]  /*8c70*/  ULDC UR4, c[0x0][0x168] ;  /* 0x00005a0000047ab9 */ /* 0x000fe40000000800 */
[----:B------:R-:W-:Y:S02]  /*8c80*/  UIADD3 UR4, UR6, -UR4, URZ ;  /* 0x8000000406047290 */ /* 0x000fe4000fffe03f */
[----:B------:R-:W-:Y:S02]  /*8c90*/  @UP2 USHF.R.U32.HI UR7, URZ, UR5, UR19 ;  /* 0x000000053f072299 */ /* 0x000fe40008011613 */
[----:B------:R-:W-:Y:S02]  /*8ca0*/  ULDC UR6, c[0x0][0x324] ;  /* 0x0000c90000067ab9 */ /* 0x000fe40000000800 */
[----:B------:R-:W-:Y:S02]  /*8cb0*/  ULDC UR5, c[0x0][0x1d0] ;  /* 0x0000740000057ab9 */ /* 0x000fe40000000800 */
[----:B------:R-:W-:-:S04]  /*8cc0*/  UIADD3 UR7, UR7, UR5, UR4 ;  /* 0x0000000507077290 */ /* 0x000fc8000fffe004 */
[----:B------:R-:W-:Y:S01]  /*8cd0*/  UIADD3 UR6, UR7, -UR6, URZ ;  /* 0x8000000607067290 */ /* 0x000fe2000fffe03f */
[----:B------:R-:W-:Y:S05]  /*8ce0*/  @P0 BRA `(.L_x_372) ;  /* 0x0000014000000947 */ /* 0x000fea0003800000 */
        /* <DEDUP_REMOVED lines=11> */
.L_x_373:
[----:B------:R-:W-:Y:S02]  /*8da0*/  ULDC UR4, c[0x0][0x32c] ;  /* 0x0000cb0000047ab9 */ /* 0x000fe40000000800 */
[----:B------:R-:W-:-:S03]  /*8db0*/  UISETP.NE.AND UP0, UPT, UR4, 0x1, UPT ;  /* 0x000000010400788c */ /* 0x000fc6000bf05270 */
[----:B------:R-:W-:Y:S02]  /*8dc0*/  ULDC.64 UR4, c[0x0][0x330] ;  /* 0x0000cc0000047ab9 */ /* 0x000fe40000000a00 */
[----:B------:R-:W-:-:S06]  /*8dd0*/  UIMAD.WIDE.U32 UR18, UR7, UR4, URZ ;  /* 0x00000004071272a5 */ /* 0x000fcc000f8e003f */
[----:B------:R-:W-:Y:S02]  /*8de0*/  @UP0 USHF.R.U32.HI UR7, URZ, UR5, UR19 ;  /* 0x000000053f070299 */ /* 0x000fe40008011613 */
.L_x_374:
[----:B------:R-:W-:Y:S02]  /*8df0*/  ULDC UR4, c[0x0][0x32c] ;  /* 0x0000cb0000047ab9 */ /* 0x000fe40000000800 */
[----:B------:R-:W-:-:S04]  /*8e00*/  UIMAD UR4, UR7, UR4, URZ ;  /* 0x00000004070472a4 */ /* 0x000fc8000f8e023f */
[----:B------:R-:W-:-:S04]  /*8e10*/  UISETP.LT.AND UP0, UPT, UR6, UR4, UPT ;  /* 0x000000040600728c */ /* 0x000fc8000bf01270 */
[----:B------:R-:W-:-:S04]  /*8e20*/  USEL UR6, UR6, UR4, !UP0 ;  /* 0x0000000406067287 */ /* 0x000fc8000c000000 */
.L_x_372:
[----:B------:R-:W-:-:S04]  /*8e30*/  UIADD3 UR6, UR6, 0x3f, URZ ;  /* 0x0000003f06067890 */ /* 0x000fc8000fffe03f */
        /* <DEDUP_REMOVED lines=8> */
[----:B------:R-:W-:Y:S01]  /*8ec0*/  IADD3 R227, P6, R208, 0x40, RZ ;  /* 0x00000040d0e37810 */ /* 0x000fe20007fde0ff */
[----:B------:R-:W-:Y:S01]  /*8ed0*/  IMAD.MOV.U32 R135, RZ, RZ, R132 ;  /* 0x000000ffff877224 */ /* 0x000fe200078e0084 */
[----:B------:R-:W-:Y:S01]  /*8ee0*/  IADD3 R223, P4, R210, 0x40, RZ ;  /* 0x00000040d2df7810 */ /* 0x000fe20007f9e0ff */
[----:B------:R-:W-:Y:S01]  /*8ef0*/  IMAD.MOV.U32 R3, RZ, RZ, R0 ;  /* 0x000000ffff037224 */ /* 0x000fe200078e0000 */
[----:B------:R-:W-:Y:S01]  /*8f00*/  IADD3 R225, P5, R208, 0x80, RZ ;  /* 0x00000080d0e17810 */ /* 0x000fe20007fbe0ff */
[----:B------:R-:W-:Y:S01]  /*8f10*/  IMAD.X R226, RZ, RZ, R215, P6 ;  /* 0x000000ffffe27224 */ /* 0x000fe200030e06d7 */
[----:B------:R-:W-:Y:S01]  /*8f20*/  IADD3 R221, P0, R210, 0x80, RZ ;  /* 0x00000080d2dd7810 */ /* 0x000fe20007f1e0ff */
[----:B------:R-:W-:Y:S01]  /*8f30*/  IMAD.X R222, RZ, RZ, R217, P4 ;  /* 0x000000ffffde7224 */ /* 0x000fe200020e06d9 */
[----:B------:R-:W-:Y:S01]  /*8f40*/  IADD3.X R224, RZ, R215, RZ, P5, !PT ;  /* 0x000000d7ffe07210 */ /* 0x000fe20002ffe4ff */
[----:B------:R-:W-:Y:S01]  /*8f50*/  UMOV UR19, UR13 ;  /* 0x0000000d00137c82 */ /* 0x000fe20008000000 */
[----:B------:R-:W-:Y:S01]  /*8f60*/  IADD3.X R220, RZ, R217, RZ, P0, !PT ;  /* 0x000000d9ffdc7210 */ /* 0x000fe200007fe4ff */
[----:B------:R-:W-:-:S02]  /*8f70*/  ULDC.64 UR6, c[0x0][0x208] ;  /* 0x0000820000067ab9 */ /* 0x000fc40000000a00 */
[----:B------:R-:W-:Y:S02]  /*8f80*/  ULDC.64 UR4, c[0x0][0x1e0] ;  /* 0x0000780000047ab9 */ /* 0x000fe40000000a00 */
.L_x_376:
        /* <DEDUP_REMOVED lines=15> */
[----:B------:R-:W-:Y:S01]  /*9080*/  @!UP3 ULEA UR20, UP0, UR6, UR20, 0x5 ;  /* 0x000000140614b291 */ /* 0x000fe2000f80283f */
[----:B------:R-:W1:Y:S03]  /*9090*/  LDSM.16.M88.4 R8, [R205+0x6100] ;  /* 0x00610000cd08783b */ /* 0x000e660000000200 */
[----:B------:R-:W-:Y:S02]  /*90a0*/  @!P0 IADD3.X R0, R215, UR13, RZ, P6, !PT ;  /* 0x0000000dd7008c10 */ /* 0x000fe4000b7fe4ff */
[----:B------:R-:W-:Y:S02]  /*90b0*/  @!P0 LEA R22, P6, R5, c[0x0][0x1f8], 0x1 ;  /* 0x00007e0005168a11 */ /* 0x000fe400078c08ff */
[----:B------:R-:W-:Y:S01]  /*90c0*/  @!P0 IADD3.X R2, R226, UR13, RZ, P5, !PT ;  /* 0x0000000de2028c10 */ /* 0x000fe2000affe4ff */
[----:B------:R-:W2:Y:S01]  /*90d0*/  LDSM.16.M88.4 R16, [R205+0x6900] ;  /* 0x00690000cd10783b */ /* 0x000ea20000000200 */
[----:B------:R-:W-:Y:S02]  /*90e0*/  @!P0 LEA R20, P5, R7, c[0x0][0x1f8], 0x1 ;  /* 0x00007e0007148a11 */ /* 0x000fe400078a08ff */
[----:B------:R-:W-:Y:S01]  /*90f0*/  @!P0 IADD3.X R4, R224, UR13, RZ, P4, !PT ;  /* 0x0000000de0048c10 */ /* 0x000fe2000a7fe4ff */
[----:B------:R-:W-:Y:S01]  /*9100*/  @!UP3 ULEA.HI.X UR13, UR6, UR13, UR7, 0x5, UP0 ;  /* 0x0000000d060db291 */ /* 0x000fe200080f2c07 */
[----:B------:R-:W-:Y:S01]  /*9110*/  @!P0 LEA R28, P4, R13, c[0x0][0x1f8], 0x1 ;  /* 0x00007e000d1c8a11 */ /* 0x000fe200078808ff */
[----:B------:R-:W-:Y:S01]  /*9120*/  UISETP.GT.AND UP3, UPT, UR19, UR8, UPT ;  /* 0x000000081300728c */ /* 0x000fe2000bf64270 */
[----:B------:R-:W-:Y:S01]  /*9130*/  @!P0 LEA.HI.X R23, R5, c[0x0][0x1fc], R0, 0x1, P6 ;  /* 0x00007f0005178a11 */ /* 0x000fe200030f0c00 */
[----:B------:R-:W3:Y:S01]  /*9140*/  LDSM.16.M88.4 R24, [R205+0x7100] ;  /* 0x00710000cd18783b */ /* 0x000ee20000000200 */
[----:B------:R-:W-:Y:S02]  /*9150*/  @!P0 LEA.HI.X R21, R7, c[0x0][0x1fc], R2, 0x1, P5 ;  /* 0x00007f0007158a11 */ /* 0x000fe400028f0c02 */
[----:B------:R-:W-:Y:S02]  /*9160*/  @!P0 LEA.HI.X R29, R13, c[0x0][0x1fc], R4, 0x1, P4 ;  /* 0x00007f000d1d8a11 */ /* 0x000fe400020f0c04 */
[----:B------:R-:W-:Y:S02]  /*9170*/  @!P0 IADD3 R5, P6, R208, UR20, RZ ;  /* 0x00000014d0058c10 */ /* 0x000fe4000ffde0ff */
[----:B------:R-:W-:Y:S01]  /*9180*/  @!P0 IADD3 R7, P5, R227, UR20, RZ ;  /* 0x00000014e3078c10 */ /* 0x000fe2000ffbe0ff */
[----:B------:R-:W4:Y:S01]  /*9190*/  LDSM.16.M88.4 R136, [R205+0x7900] ;  /* 0x00790000cd88783b */ /* 0x000f220000000200 */
[----:B------:R-:W-:Y:S02]  /*91a0*/  @!P0 IADD3 R13, P4, R225, UR20, RZ ;  /* 0x00000014e10d8c10 */ /* 0x000fe4000ff9e0ff */
[----:B------:R-:W-:Y:S02]  /*91b0*/  @!P0 IADD3.X R0, R215, UR13, RZ, P6, !PT ;  /* 0x0000000dd7008c10 */ /* 0x000fe4000b7fe4ff */
[----:B------:R-:W-:Y:S02]  /*91c0*/  @!P0 LEA R170, P6, R5, c[0x0][0x1f8], 0x1 ;  /* 0x00007e0005aa8a11 */ /* 0x000fe400078c08ff */
[----:B------:R-:W-:Y:S01]  /*91d0*/  @!P0 IADD3.X R2, R226, UR13, RZ, P5, !PT ;  /* 0x0000000de2028c10 */ /* 0x000fe2000affe4ff */
[----:B------:R-:W-:Y:S01]  /*91e0*/  LDSM.16.M88.4 R140, [R202+0xc100] ;  /* 0x00c10000ca8c783b */ /* 0x000fe20000000200 */
[----:B------:R-:W-:Y:S02]  /*91f0*/  @!P0 LEA R168, P5, R7, c[0x0][0x1f8], 0x1 ;  /* 0x00007e0007a88a11 */ /* 0x000fe400078a08ff */
[----:B------:R-:W-:Y:S01]  /*9200*/  @!P0 IADD3.X R4, R224, UR13, RZ, P4, !PT ;  /* 0x0000000de0048c10 */ /* 0x000fe2000a7fe4ff */
[----:B------:R-:W-:Y:S01]  /*9210*/  UIADD3 UR13, UR19, -0x1, URZ ;  /* 0xffffffff130d7890 */ /* 0x000fe2000fffe03f */
[----:B------:R-:W-:Y:S02]  /*9220*/  @!P0 LEA R132, P4, R13, c[0x0][0x1f8], 0x1 ;  /* 0x00007e000d848a11 */ /* 0x000fe400078808ff */
[----:B------:R-:W-:Y:S01]  /*9230*/  @!P0 LEA.HI.X R171, R5, c[0x0][0x1fc], R0, 0x1, P6 ;  /* 0x00007f0005ab8a11 */ /* 0x000fe200030f0c00 */
[----:B------:R-:W5:Y:S01]  /*9240*/  LDSM.16.M88.4 R144, [R204] ;  /* 0x00000000cc90783b */ /* 0x000f620000000200 */
[----:B------:R-:W-:Y:S01]  /*9250*/  @!P0 LEA.HI.X R169, R7, c[0x0][0x1fc], R2, 0x1, P5 ;  /* 0x00007f0007a98a11 */ /* 0x000fe200028f0c02 */
[----:B------:R-:W-:Y:S01]  /*9260*/  @UP3 UIMAD.WIDE.U32 UR22, UR13, UR4, URZ ;  /* 0x000000040d1632a5 */ /* 0x000fe2000f8e003f */
[----:B------:R-:W-:Y:S01]  /*9270*/  @!P0 LEA.HI.X R133, R13, c[0x0][0x1fc], R4, 0x1, P4 ;  /* 0x00007f000d858a11 */ /* 0x000fe200020f0c04 */
[----:B------:R-:W-:Y:S01]  /*9280*/  @UP3 USHF.R.S32.HI UR20, URZ, 0x1f, UR13 ;  /* 0x0000001f3f143899 */ /* 0x000fe2000801140d */
[C---:B-1----:R-:W-:Y:S01]  /*9290*/  HMMA.16816.F32 R4, R32.reuse, R8, RZ ;  /* 0x000000082004723c */ /* 0x042fe200000018ff */
[----:B------:R-:W-:Y:S02]  /*92a0*/  @UP3 USHF.L.U32 UR21, UR22, 0x6, URZ ;  /* 0x0000000616153899 */ /* 0x000fe4000800063f */
[----:B------:R-:W1:Y:S01]  /*92b0*/  LDSM.16.M88.4 R148, [R195] ;  /* 0x00000000c394783b */ /* 0x000e620000000200 */
[----:B------:R-:W-:Y:S04]  /*92c0*/  @UP3 UIMAD UR20, UR20, UR4, URZ ;  /* 0x00000004141432a4 */ /* 0x000fe8000f8e023f */
[C---:B------:R-:W-:Y:S01]  /*92d0*/  HMMA.16816.F32 R8, R32.reuse, R10, RZ ;  /* 0x0000000a2008723c */ /* 0x040fe200000018ff */
[----:B------:R-:W-:Y:S02]  /*92e0*/  @UP3 UIMAD UR20, UR13, UR5, UR20 ;  /* 0x000000050d1432a4 */ /* 0x000fe4000f8e0214 */
[----:B------:R-:W1:Y:S02]  /*92f0*/  LDSM.16.M88.4 R152, [R194] ;  /* 0x00000000c298783b */ /* 0x000e640000000200 */
[----:B------:R-:W-:Y:S03]  /*9300*/  @UP3 UIADD3 UR20, UR23, UR20, URZ ;  /* 0x0000001417143290 */ /* 0x000fe6000fffe03f */
[C---:B--2---:R-:W-:Y:S01]  /*9310*/  HMMA.16816.F32 R12, R32.reuse, R16, RZ ;  /* 0x00000010200c723c */ /* 0x044fe200000018ff */
[----:B------:R-:W-:Y:S02]  /*9320*/  @UP3 USHF.L.U64.HI UR20, UR22, 0x6, UR20 ;  /* 0x0000000616143899 */ /* 0x000fe40008010214 */
[----:B------:R-:W2:Y:S05]  /*9330*/  LDSM.16.M88.4 R156, [R193] ;  /* 0x00000000c19c783b */ /* 0x000eaa0000000200 */
[C---:B------:R-:W-:Y:S03]  /*9340*/  HMMA.16816.F32 R16, R32.reuse, R18, RZ ;  /* 0x000000122010723c */ /* 0x040fe600000018ff */
[----:B------:R-:W-:Y:S01]  /*9350*/  @!PT LDS RZ, [RZ] ;  /* 0x00000000fffff984 */ /* 0x000fe20000000800 */
[----:B------:R-:W-:Y:S01]  /*9360*/  @!PT LDS RZ, [RZ] ;  /* 0x00000000fffff984 */ /* 0x000fe20000000800 */
[----:B------:R-:W-:Y:S01]  /*9370*/  @!PT LDS RZ, [RZ] ;  /* 0x00000000fffff984 */ /* 0x000fe20000000800 */
[----:B------:R3:W-:Y:S08]  /*9380*/  @!P0 LDGSTS.E.BYPASS.LTC128B.128 [R207+0x100], [R22.64], !P3 ;  /* 0x0010000016cf8fae */ /* 0x0007f0000d901d50 */
[----:B------:R3:W-:Y:S08]  /*9390*/  @!P0 LDGSTS.E.BYPASS.LTC128B.128 [R207+0x2100], [R20.64], !P2 ;  /* 0x0210000014cf8fae */ /* 0x0007f0000d101d50 */
[----:B------:R4:W-:Y:S08]  /*93a0*/  @!P0 LDGSTS.E.BYPASS.LTC128B.128 [R207+0x4100], [R28.64], !P1 ;  /* 0x041000001ccf8fae */ /* 0x0009f0000c901d50 */
[----:B------:R1:W-:Y:S08]  /*93b0*/  @!P0 LDGSTS.E.BYPASS.LTC128B.128 [R207+0x1100], [R170.64], !P3 ;  /* 0x01100000aacf8fae */ /* 0x0003f0000d901d50 */
[----:B------:R1:W-:Y:S01]  /*93c0*/  @!P0 LDGSTS.E.BYPASS.LTC128B.128 [R207+0x3100], [R168.64], !P2 ;  /* 0x03100000a8cf8fae */ /* 0x0003e2000d101d50 */
[C---:B---3--:R-:W-:Y:S07]  /*93d0*/  HMMA.16816.F32 R20, R32.reuse, R24, RZ ;  /* 0x000000182014723c */ /* 0x048fee00000018ff */
[----:B------:R3:W-:Y:S01]  /*93e0*/  @!P0 LDGSTS.E.BYPASS.LTC128B.128 [R207+0x5100], [R132.64], !P1 ;  /* 0x0510000084cf8fae */ /* 0x0007e2000c901d50 */
[----:B------:R-:W-:Y:S01]  /*93f0*/  PLOP3.LUT P0, PT, PT, PT, UP3, 0x80, 0x0 ;  /* 0x000000000000781c */ /* 0x000fe20003f0f038 */
[C---:B------:R-:W-:Y:S06]  /*9400*/  HMMA.16816.F32 R24, R32.reuse, R26, RZ ;  /* 0x0000001a2018723c */ /* 0x040fec00000018ff */
[----:B------:R-:W-:Y:S02]  /*9410*/  LDSM.16.M88.4 R160, [R201+0xc100] ;  /* 0x00c10000c9a0783b */ /* 0x000fe40000000200 */
[C---:B----4-:R-:W-:Y:S06]  /*9420*/  HMMA.16816.F32 R28, R32.reuse, R136, RZ ;  /* 0x00000088201c723c */ /* 0x050fec00000018ff */
[----:B------:R-:W0:Y:S02]  /*9430*/  LDGDEPBAR ;  /* 0x00000000000079af */ /* 0x000e240000000000 */
[----:B------:R-:W-:Y:S06]  /*9440*/  HMMA.16816.F32 R32, R32, R138, RZ ;  /* 0x0000008a2020723c */ /* 0x000fec00000018ff */
[----:B------:R-:W4:Y:S02]  /*9450*/  LDSM.16.M88.4 R164, [R200+0x6100] ;  /* 0x00610000c8a4783b */ /* 0x000f240000000200 */
[C---:B-----5:R-:W-:Y:S06]  /*9460*/  HMMA.16816.F32 R4, R140.reuse, R144, R4 ;  /* 0x000000908c04723c */ /* 0x060fec0000001804 */
[----:B------:R-:W5:Y:S02]  /*9470*/  LDSM.16.M88.4 R136, [R200+0x6900] ;  /* 0x00690000c888783b */ /* 0x000f640000000200 */
[C---:B------:R-:W-:Y:S06]  /*9480*/  HMMA.16816.F32 R8, R140.reuse, R146, R8 ;  /* 0x000000928c08723c */ /* 0x040fec0000001808 */
[----:B-1----:R-:W1:Y:S02]  /*9490*/  LDSM.16.M88.4 R168, [R200+0x7100] ;  /* 0x00710000c8a8783b */ /* 0x002e640000000200 */
[C---:B------:R-:W-:Y:S06]  /*94a0*/  HMMA.16816.F32 R12, R140.reuse, R148, R12 ;  /* 0x000000948c0c723c */ /* 0x040fec000000180c */
[----:B------:R-:W1:Y:S02]  /*94b0*/  LDSM.16.M88.4 R172, [R200+0x7900] ;  /* 0x00790000c8ac783b */ /* 0x000e640000000200 */
[C---:B------:R-:W-:Y:S06]  /*94c0*/  HMMA.16816.F32 R16, R140.reuse, R150, R16 ;  /* 0x000000968c10723c */ /* 0x040fec0000001810 */
[----:B------:R-:W-:Y:S02]  /*94d0*/  LDSM.16.M88.4 R176, [R199+0xc100] ;  /* 0x00c10000c7b0783b */ /* 0x000fe40000000200 */
[C---:B------:R-:W-:Y:S06]  /*94e0*/  HMMA.16816.F32 R20, R140.reuse, R152, R20 ;  /* 0x000000988c14723c */ /* 0x040fec0000001814 */
[----:B------:R-:W1:Y:S02]  /*94f0*/  LDSM.16.M88.4 R180, [R192] ;  /* 0x00000000c0b4783b */ /* 0x000e640000000200 */
[C---:B------:R-:W-:Y:S06]  /*9500*/  HMMA.16816.F32 R24, R140.reuse, R154, R24 ;  /* 0x0000009a8c18723c */ /* 0x040fec0000001818 */
[----:B------:R-:W-:Y:S02]  /*9510*/  LDSM.16.M88.4 R144, [R192+0x1000] ;  /* 0x00100000c090783b */ /* 0x000fe40000000200 */
[C---:B--2---:R-:W-:Y:S06]  /*9520*/  HMMA.16816.F32 R28, R140.reuse, R156, R28 ;  /* 0x0000009c8c1c723c */ /* 0x044fec000000181c */
[----:B------:R-:W-:Y:S02]  /*9530*/  LDSM.16.M88.4 R148, [R192+0x1800] ;  /* 0x00180000c094783b */ /* 0x000fe40000000200 */
[----:B------:R-:W-:Y:S06]  /*9540*/  HMMA.16816.F32 R32, R140, R158, R32 ;  /* 0x0000009e8c20723c */ /* 0x000fec0000001820 */
[----:B------:R-:W2:Y:S02]  /*9550*/  LDSM.16.M88.4 R140, [R192+0x800] ;  /* 0x00080000c08c783b */ /* 0x000ea40000000200 */
[C---:B----4-:R-:W-:Y:S06]  /*9560*/  HMMA.16816.F32 R4, R160.reuse, R164, R4 ;  /* 0x000000a4a004723c */ /* 0x050fec0000001804 */
[----:B------:R-:W-:Y:S02]  /*9570*/  LDSM.16.M88.4 R152, [R206+0x10100] ;  /* 0x01010000ce98783b */ /* 0x000fe40000000200 */
[C---:B------:R-:W-:Y:S06]  /*9580*/  HMMA.16816.F32 R8, R160.reuse, R166, R8 ;  /* 0x000000a6a008723c */ /* 0x040fec0000001808 */
[----:B------:R-:W4:Y:S02]  /*9590*/  LDSM.16.M88.4 R156, [R205+0x8100] ;  /* 0x00810000cd9c783b */ /* 0x000f240000000200 */
[C---:B-----5:R-:W-:Y:S06]  /*95a0*/  HMMA.16816.F32 R12, R160.reuse, R136, R12 ;  /* 0x00000088a00c723c */ /* 0x060fec000000180c */
[----:B------:R-:W-:Y:S02]  /*95b0*/  LDSM.16.M88.4 R164, [R205+0x9900] ;  /* 0x00990000cda4783b */ /* 0x000fe40000000200 */
[C---:B------:R-:W-:Y:S06]  /*95c0*/  HMMA.16816.F32 R16, R160.reuse, R138, R16 ;  /* 0x0000008aa010723c */ /* 0x040fec0000001810 */
[----:B------:R-:W5:Y:S02]  /*95d0*/  LDSM.16.M88.4 R136, [R205+0x8900] ;  /* 0x00890000cd88783b */ /* 0x000f640000000200 */
[C---:B-1----:R-:W-:Y:S08]  /*95e0*/  HMMA.16816.F32 R20, R160.reuse, R168, R20 ;  /* 0x000000a8a014723c */ /* 0x042ff00000001814 */
[C---:B------:R-:W-:Y:S01]  /*95f0*/  HMMA.16816.F32 R24, R160.reuse, R170, R24 ;  /* 0x000000aaa018723c */ /* 0x040fe20000001818 */
[----:B------:R-:W-:Y:S07]  /*9600*/  LDSM.16.M88.4 R168, [R202+0x10100] ;  /* 0x01010000caa8783b */ /* 0x000fee0000000200 */
[C---:B------:R-:W-:Y:S08]  /*9610*/  HMMA.16816.F32 R28, R160.reuse, R172, R28 ;  /* 0x000000aca01c723c */ /* 0x040ff0000000181c */
[----:B------:R-:W-:Y:S01]  /*9620*/  HMMA.16816.F32 R32, R160, R174, R32 ;  /* 0x000000aea020723c */ /* 0x000fe20000001820 */
[----:B------:R-:W1:Y:S07]  /*9630*/  LDSM.16.M88.4 R160, [R205+0x9100] ;  /* 0x00910000cda0783b */ /* 0x000e6e0000000200 */
[C---:B------:R-:W-:Y:S01]  /*9640*/  HMMA.16816.F32 R4, R176.reuse, R180, R4 ;  /* 0x000000b4b004723c */ /* 0x040fe20000001804 */
[----:B------:R-:W1:Y:S07]  /*9650*/  LDSM.16.M88.4 R172, [R191] ;  /* 0x00000000bfac783b */ /* 0x000e6e0000000200 */
[C---:B------:R-:W-:Y:S01]  /*9660*/  HMMA.16816.F32 R8, R176.reuse, R182, R8 ;  /* 0x000000b6b008723c */ /* 0x040fe20000001808 */
[----:B------:R-:W-:Y:S07]  /*9670*/  LDSM.16.M88.4 R180, [R200+0x8100] ;  /* 0x00810000c8b4783b */ /* 0x000fee0000000200 */
[C---:B--2---:R-:W-:Y:S08]  /*9680*/  HMMA.16816.F32 R12, R176.reuse, R140, R12 ;  /* 0x0000008cb00c723c */ /* 0x044ff0000000180c */
[C---:B------:R-:W-:Y:S01]  /*9690*/  HMMA.16816.F32 R16, R176.reuse, R142, R16 ;  /* 0x0000008eb010723c */ /* 0x040fe20000001810 */
[----:B------:R-:W2:Y:S07]  /*96a0*/  LDSM.16.M88.4 R140, [R190] ;  /* 0x00000000be8c783b */ /* 0x000eae0000000200 */
[C---:B------:R-:W-:Y:S08]  /*96b0*/  HMMA.16816.F32 R20, R176.reuse, R144, R20 ;  /* 0x00000090b014723c */ /* 0x040ff00000001814 */
[C---:B------:R-:W-:Y:S01]  /*96c0*/  HMMA.16816.F32 R24, R176.reuse, R146, R24 ;  /* 0x00000092b018723c */ /* 0x040fe20000001818 */
[----:B------:R-:W1:Y:S07]  /*96d0*/  LDSM.16.M88.4 R144, [R189] ;  /* 0x00000000bd90783b */ /* 0x000e6e0000000200 */
[C---:B------:R-:W-:Y:S08]  /*96e0*/  HMMA.16816.F32 R28, R176.reuse, R148, R28 ;  /* 0x00000094b01c723c */ /* 0x040ff0000000181c */
[----:B------:R-:W-:Y:S01]  /*96f0*/  HMMA.16816.F32 R32, R176, R150, R32 ;  /* 0x00000096b020723c */ /* 0x000fe20000001820 */
[----:B------:R-:W2:Y:S07]  /*9700*/  LDSM.16.M88.4 R148, [R188] ;  /* 0x00000000bc94783b */ /* 0x000eae0000000200 */
[C---:B----4-:R-:W-:Y:S01]  /*9710*/  HMMA.16816.F32 R4, R152.reuse, R156, R4 ;  /* 0x0000009c9804723c */ /* 0x050fe20000001804 */
[----:B------:R-:W4:Y:S07]  /*9720*/  LDSM.16.M88.4 R176, [R201+0x10100] ;  /* 0x01010000c9b0783b */ /* 0x000f2e0000000200 */
[C---:B------:R-:W-:Y:S01]  /*9730*/  HMMA.16816.F32 R8, R152.reuse, R158, R8 ;  /* 0x0000009e9808723c */ /* 0x040fe20000001808 */
[----:B------:R-:W-:Y:S07]  /*9740*/  LDSM.16.M88.4 R156, [R200+0x9900] ;  /* 0x00990000c89c783b */ /* 0x000fee0000000200 */
[C---:B-----5:R-:W-:Y:S08]  /*9750*/  HMMA.16816.F32 R12, R152.reuse, R136, R12 ;  /* 0x00000088980c723c */ /* 0x060ff0000000180c */
[C---:B------:R-:W-:Y:S01]  /*9760*/  HMMA.16816.F32 R16, R152.reuse, R138, R16 ;  /* 0x0000008a9810723c */ /* 0x040fe20000001810 */
[----:B------:R-:W5:Y:S07]  /*9770*/  LDSM.16.M88.4 R136, [R200+0x8900] ;  /* 0x00890000c888783b */ /* 0x000f6e0000000200 */
[C---:B-1----:R-:W-:Y:S08]  /*9780*/  HMMA.16816.F32 R20, R152.reuse, R160, R20 ;  /* 0x000000a09814723c */ /* 0x042ff00000001814 */
[C---:B------:R-:W-:Y:S01]  /*9790*/  HMMA.16816.F32 R24, R152.reuse, R162, R24 ;  /* 0x000000a29818723c */ /* 0x040fe20000001818 */
[----:B------:R-:W-:Y:S07]  /*97a0*/  LDSM.16.M88.4 R160, [R199+0x10100] ;  /* 0x01010000c7a0783b */ /* 0x000fee0000000200 */
[C---:B------:R-:W-:Y:S08]  /*97b0*/  HMMA.16816.F32 R28, R152.reuse, R164, R28 ;  /* 0x000000a4981c723c */ /* 0x040ff0000000181c */
[----:B------:R-:W-:Y:S01]  /*97c0*/  HMMA.16816.F32 R32, R152, R166, R32 ;  /* 0x000000a69820723c */ /* 0x000fe20000001820 */
[----:B------:R-:W1:Y:S07]  /*97d0*/  LDSM.16.M88.4 R152, [R200+0x9100] ;  /* 0x00910000c898783b */ /* 0x000e6e0000000200 */
[C---:B------:R-:W-:Y:S01]  /*97e0*/  HMMA.16816.F32 R4, R168.reuse, R172, R4 ;  /* 0x000000aca804723c */ /* 0x040fe20000001804 */
[----:B------:R-:W1:Y:S07]  /*97f0*/  LDSM.16.M88.4 R164, [R192+0x2000] ;  /* 0x00200000c0a4783b */ /* 0x000e6e0000000200 */
[C---:B------:R-:W-:Y:S01]  /*9800*/  HMMA.16816.F32 R8, R168.reuse, R174, R8 ;  /* 0x000000aea808723c */ /* 0x040fe20000001808 */
[----:B------:R-:W-:Y:S07]  /*9810*/  LDSM.16.M88.4 R172, [R205+0xa100] ;  /* 0x00a10000cdac783b */ /* 0x000fee0000000200 */
[C---:B--2---:R-:W-:Y:S08]  /*9820*/  HMMA.16816.F32 R12, R168.reuse, R140, R12 ;  /* 0x0000008ca80c723c */ /* 0x044ff0000000180c */
[C---:B------:R-:W-:Y:S01]  /*9830*/  HMMA.16816.F32 R16, R168.reuse, R142, R16 ;  /* 0x0000008ea810723c */ /* 0x040fe20000001810 */
[----:B------:R-:W2:Y:S07]  /*9840*/  LDSM.16.M88.4 R140, [R192+0x2800] ;  /* 0x00280000c08c783b */ /* 0x000eae0000000200 */
[C---:B------:R-:W-:Y:S08]  /*9850*/  HMMA.16816.F32 R20, R168.reuse, R144, R20 ;  /* 0x00000090a814723c */ /* 0x040ff00000001814 */
[C---:B------:R-:W-:Y:S01]  /*9860*/  HMMA.16816.F32 R24, R168.reuse, R146, R24 ;  /* 0x00000092a818723c */ /* 0x040fe20000001818 */
[----:B------:R-:W1:Y:S07]  /*9870*/  LDSM.16.M88.4 R144, [R192+0x3000] ;  /* 0x00300000c090783b */ /* 0x000e6e0000000200 */
[C---:B------:R-:W-:Y:S08]  /*9880*/  HMMA.16816.F32 R28, R168.reuse, R148, R28 ;  /* 0x00000094a81c723c */ /* 0x040ff0000000181c */
[----:B------:R-:W-:Y:S01]  /*9890*/  HMMA.16816.F32 R32, R168, R150, R32 ;  /* 0x00000096a820723c */ /* 0x000fe20000001820 */
[----:B------:R-:W2:Y:S07]  /*98a0*/  LDSM.16.M88.4 R148, [R192+0x3800] ;  /* 0x00380000c094783b */ /* 0x000eae0000000200 */
[C---:B----4-:R-:W-:Y:S01]  /*98b0*/  HMMA.16816.F32 R4, R176.reuse, R180, R4 ;  /* 0x000000b4b004723c */ /* 0x050fe20000001804 */
[----:B------:R-:W4:Y:S07]  /*98c0*/  LDSM.16.M88.4 R168, [R206+0x14100] ;  /* 0x01410000cea8783b */ /* 0x000f2e0000000200 */
[C---:B------:R-:W-:Y:S01]  /*98d0*/  HMMA.16816.F32 R8, R176.reuse, R182, R8 ;  /* 0x000000b6b008723c */ /* 0x040fe20000001808 */
[----:B------:R-:W-:Y:S07]  /*98e0*/  LDSM.16.M88.4 R180, [R187] ;  /* 0x00000000bbb4783b */ /* 0x000fee0000000200 */
[C---:B-----5:R-:W-:Y:S08]  /*98f0*/  HMMA.16816.F32 R12, R176.reuse, R136, R12 ;  /* 0x00000088b00c723c */ /* 0x060ff0000000180c */
[C---:B------:R-:W-:Y:S01]  /*9900*/  HMMA.16816.F32 R16, R176.reuse, R138, R16 ;  /* 0x0000008ab010723c */ /* 0x040fe20000001810 */
[----:B------:R-:W5:Y:S07]  /*9910*/  LDSM.16.M88.4 R136, [R205+0xa900] ;  /* 0x00a90000cd88783b */ /* 0x000f6e0000000200 */
[C---:B-1----:R-:W-:Y:S08]  /*9920*/  HMMA.16816.F32 R20, R176.reuse, R152, R20 ;  /* 0x00000098b014723c */ /* 0x042ff00000001814 */
[C---:B------:R-:W-:Y:S01]  /*9930*/  HMMA.16816.F32 R24, R176.reuse, R154, R24 ;  /* 0x0000009ab018723c */ /* 0x040fe20000001818 */
[----:B------:R-:W1:Y:S07]  /*9940*/  LDSM.16.M88.4 R152, [R205+0xb100] ;  /* 0x00b10000cd98783b */ /* 0x000e6e0000000200 */
        /* <DEDUP_REMOVED lines=31> */
[C---:B------:R-:W-:Y:S08]  /*9b40*/  HMMA.16816.F32 R8, R176.reuse, R182, R8 ;  /* 0x000000b6b008723c */ /* 0x040ff00000001808 */
[C---:B--2---:R-:W-:Y:S08]  /*9b50*/  HMMA.16816.F32 R12, R176.reuse, R140, R12 ;  /* 0x0000008cb00c723c */ /* 0x044ff0000000180c */
[C---:B------:R-:W-:Y:S08]  /*9b60*/  HMMA.16816.F32 R16, R176.reuse, R142, R16 ;  /* 0x0000008eb010723c */ /* 0x040ff00000001810 */
[C---:B------:R-:W-:Y:S08]  /*9b70*/  HMMA.16816.F32 R20, R176.reuse, R144, R20 ;  /* 0x00000090b014723c */ /* 0x040ff00000001814 */
[C---:B------:R-:W-:Y:S08]  /*9b80*/  HMMA.16816.F32 R24, R176.reuse, R146, R24 ;  /* 0x00000092b018723c */ /* 0x040ff00000001818 */
[C---:B------:R-:W-:Y:S08]  /*9b90*/  HMMA.16816.F32 R28, R176.reuse, R148, R28 ;  /* 0x00000094b01c723c */ /* 0x040ff0000000181c */
[----:B------:R-:W-:Y:S08]  /*9ba0*/  HMMA.16816.F32 R32, R176, R150, R32 ;  /* 0x00000096b020723c */ /* 0x000ff00000001820 */
[C---:B----4-:R-:W-:Y:S08]  /*9bb0*/  HMMA.16816.F32 R4, R160.reuse, R164, R4 ;  /* 0x000000a4a004723c */ /* 0x050ff00000001804 */
[C---:B------:R-:W-:Y:S08]  /*9bc0*/  HMMA.16816.F32 R8, R160.reuse, R166, R8 ;  /* 0x000000a6a008723c */ /* 0x040ff00000001808 */
[C---:B-----5:R-:W-:Y:S08]  /*9bd0*/  HMMA.16816.F32 R12, R160.reuse, R136, R12 ;  /* 0x00000088a00c723c */ /* 0x060ff0000000180c */
[C---:B------:R-:W-:Y:S01]  /*9be0*/  HMMA.16816.F32 R16, R160.reuse, R138, R16 ;  /* 0x0000008aa010723c */ /* 0x040fe20000001810 */
[----:B------:R-:W2:Y:S07]  /*9bf0*/  LDSM.16.M88.4 R136, [R192+0x4800] ;  /* 0x00480000c088783b */ /* 0x000eae0000000200 */
[C---:B-1----:R-:W-:Y:S08]  /*9c00*/  HMMA.16816.F32 R20, R160.reuse, R152, R20 ;  /* 0x00000098a014723c */ /* 0x042ff00000001814 */
[C---:B------:R-:W-:Y:S08]  /*9c10*/  HMMA.16816.F32 R24, R160.reuse, R154, R24 ;  /* 0x0000009aa018723c */ /* 0x040ff00000001818 */
[C---:B------:R-:W-:Y:S08]  /*9c20*/  HMMA.16816.F32 R28, R160.reuse, R156, R28 ;  /* 0x0000009ca01c723c */ /* 0x040ff0000000181c */
[----:B------:R-:W-:Y:S08]  /*9c30*/  HMMA.16816.F32 R32, R160, R158, R32 ;  /* 0x0000009ea020723c */ /* 0x000ff00000001820 */
[C---:B------:R-:W-:Y:S08]  /*9c40*/  HMMA.16816.F32 R4, R168.reuse, R172, R4 ;  /* 0x000000aca804723c */ /* 0x040ff00000001804 */
[C---:B------:R-:W-:Y:S08]  /*9c50*/  HMMA.16816.F32 R8, R168.reuse, R174, R8 ;  /* 0x000000aea808723c */ /* 0x040ff00000001808 */
[C---:B--2---:R-:W-:Y:S08]  /*9c60*/  HMMA.16816.F32 R12, R168.reuse, R136, R12 ;  /* 0x00000088a80c723c */ /* 0x044ff0000000180c */
[C---:B------:R-:W-:Y:S04]  /*9c70*/  HMMA.16816.F32 R16, R168.reuse, R138, R16 ;  /* 0x0000008aa810723c */ /* 0x040fe80000001810 */
[----:B------:R-:W-:Y:S02]  /*9c80*/  FMUL.FTZ R230, R4, c[0x0][0x320] ;  /* 0x0000c80004e67a20 */ /* 0x000fe40000410000 */
[----:B------:R-:W-:Y:S02]  /*9c90*/  FMUL.FTZ R172, R5, c[0x0][0x320] ;  /* 0x0000c80005ac7a20 */ /* 0x000fe40000410000 */
[----:B------:R-:W-:Y:S02]  /*9ca0*/  FMUL.FTZ R9, R9, c[0x0][0x320] ;  /* 0x0000c80009097a20 */ /* 0x000fe40000410000 */
[----:B------:R-:W1:Y:S02]  /*9cb0*/  MUFU.TANH R230, R230 ;  /* 0x000000e600e67308 */ /* 0x000e640000002400 */
[----:B------:R-:W-:Y:S02]  /*9cc0*/  FMUL.FTZ R10, R10, c[0x0][0x320] ;  /* 0x0000c8000a0a7a20 */ /* 0x000fe40000410000 */
[----:B------:R-:W-:Y:S02]  /*9cd0*/  FMUL.FTZ R11, R11, c[0x0][0x320] ;  /* 0x0000c8000b0b7a20 */ /* 0x000fe40000410000 */
[----:B------:R-:W-:Y:S02]  /*9ce0*/  FMUL.FTZ R174, R6, c[0x0][0x320] ;  /* 0x0000c80006ae7a20 */ /* 0x000fe40000410000 */
[----:B------:R-:W-:Y:S02]  /*9cf0*/  FMUL.FTZ R228, R7, c[0x0][0x320] ;  /* 0x0000c80007e47a20 */ /* 0x000fe40000410000 */
[----:B------:R-:W-:Y:S01]  /*9d00*/  MUFU.TANH R238, R9 ;  /* 0x0000000900ee7308 */ /* 0x000fe20000002400 */
[----:B------:R-:W2:Y:S01]  /*9d10*/  LDSM.16.M88.4 R4, [R192+0x5000] ;  /* 0x00500000c004783b */ /* 0x000ea20000000200 */
[----:B------:R-:W-:Y:S02]  /*9d20*/  FMUL.FTZ R234, R8, c[0x0][0x320] ;  /* 0x0000c80008ea7a20 */ /* 0x000fe40000410000 */
[----:B------:R-:W-:Y:S02]  /*9d30*/  FMUL.FTZ R182, R12, c[0x0][0x320] ;  /* 0x0000c8000cb67a20 */ /* 0x000fe40000410000 */
[----:B------:R-:W-:Y:S02]  /*9d40*/  FMUL.FTZ R13, R13, c[0x0][0x320] ;  /* 0x0000c8000d0d7a20 */ /* 0x000fe40000410000 */
[----:B------:R-:W-:Y:S02]  /*9d50*/  FMUL.FTZ R14, R14, c[0x0][0x320] ;  /* 0x0000c8000e0e7a20 */ /* 0x000fe40000410000 */
[----:B------:R-:W-:Y:S01]  /*9d60*/  MUFU.TANH R236, R10 ;  /* 0x0000000a00ec7308 */ /* 0x000fe20000002400 */
[----:B------:R-:W-:Y:S02]  /*9d70*/  FMUL.FTZ R15, R15, c[0x0][0x320] ;  /* 0x0000c8000f0f7a20 */ /* 0x000fe40000410000 */
[----:B------:R-:W-:Y:S02]  /*9d80*/  FMUL.FTZ R16, R16, c[0x0][0x320] ;  /* 0x0000c80010107a20 */ /* 0x000fe40000410000 */
[----:B------:R-:W-:Y:S02]  /*9d90*/  FMUL.FTZ R17, R17, c[0x0][0x320] ;  /* 0x0000c80011117a20 */ /* 0x000fe40000410000 */
[----:B------:R-:W-:Y:S02]  /*9da0*/  FMUL.FTZ R18, R18, c[0x0][0x320] ;  /* 0x0000c80012127a20 */ /* 0x000fe40000410000 */
[----:B------:R-:W-:Y:S01]  /*9db0*/  FMUL.FTZ R19, R19, c[0x0][0x320] ;  /* 0x0000c80013137a20 */ /* 0x000fe20000410000 */
[----:B------:R4:W-:Y:S10]  /*9dc0*/  MUFU.TANH R232, R11 ;  /* 0x0000000b00e87308 */ /* 0x0009f40000002400 */
[----:B------:R-:W-:Y:S10]  /*9dd0*/  MUFU.TANH R176, R13 ;  /* 0x0000000d00b07308 */ /* 0x000ff40000002400 */
[----:B------:R-:W-:Y:S01]  /*9de0*/  MUFU.TANH R142, R14 ;  /* 0x0000000e008e7308 */ /* 0x000fe20000002400 */
[C---:B--2---:R-:W-:Y:S01]  /*9df0*/  HMMA.16816.F32 R20, R168.reuse, R4, R20 ;  /* 0x00000004a814723c */ /* 0x044fe20000001814 */
[----:B----4-:R-:W2:Y:S01]  /*9e00*/  LDSM.16.M88.4 R8, [R192+0x5800] ;  /* 0x00580000c008783b */ /* 0x010ea20000000200 */
[----:B------:R-:W-:Y:S06]  /*9e10*/  DEPBAR.LE SB0, 0x0 ;  /* 0x000080000000791a */ /* 0x000fec0000000000 */
[C---:B------:R-:W-:Y:S01]  /*9e20*/  HMMA.16816.F32 R24, R168.reuse, R6, R24 ;  /* 0x00000006a818723c */ /* 0x040fe20000001818 */
[----:B------:R-:W4:Y:S01]  /*9e30*/  MUFU.TANH R172, R172 ;  /* 0x000000ac00ac7308 */ /* 0x000f220000002400 */
[----:B------:R-:W-:Y:S03]  /*9e40*/  BAR.SYNC.DEFER_BLOCKING 0x0 ;  /* 0x0000000000007b1d */ /* 0x000fe60000010000 */
[----:B-1----:R-:W-:Y:S11]  /*9e50*/  FMNMX.FTZ R5, R230, R3, !PT ;  /* 0x00000003e6057209 */ /* 0x002ff60007810000 */
[----:B------:R-:W-:Y:S02]  /*9e60*/  FMUL.FTZ R20, R20, c[0x0][0x320] ;  /* 0x0000c80014147a20 */ /* 0x000fe40000410000 */
[----:B------:R-:W-:Y:S02]  /*9e70*/  FMUL.FTZ R21, R21, c[0x0][0x320] ;  /* 0x0000c80015157a20 */ /* 0x000fe40000410000 */
[----:B------:R-:W-:Y:S02]  /*9e80*/  FMUL.FTZ R22, R22, c[0x0][0x320] ;  /* 0x0000c80016167a20 */ /* 0x000fe40000410000 */
[----:B------:R-:W-:Y:S02]  /*9e90*/  FMUL.FTZ R23, R23, c[0x0][0x320] ;  /* 0x0000c80017177a20 */ /* 0x000fe40000410000 */
[----:B------:R-:W-:Y:S01]  /*9ea0*/  FMUL.FTZ R24, R24, c[0x0][0x320] ;  /* 0x0000c80018187a20 */ /* 0x000fe20000410000 */
[----:B----4-:R-:W-:Y:S01]  /*9eb0*/  FMNMX.FTZ R5, R172, R5, !PT ;  /* 0x00000005ac057209 */ /* 0x010fe20007810000 */
[----:B------:R-:W-:Y:S01]  /*9ec0*/  FMUL.FTZ R25, R25, c[0x0][0x320] ;  /* 0x0000c80019197a20 */ /* 0x000fe20000410000 */
[----:B------:R-:W1:Y:S01]  /*9ed0*/  MUFU.TANH R174, R174 ;  /* 0x000000ae00ae7308 */ /* 0x000e620000002400 */
[----:B------:R-:W-:Y:S02]  /*9ee0*/  FMUL.FTZ R26, R26, c[0x0][0x320] ;  /* 0x0000c8001a1a7a20 */ /* 0x000fe40000410000 */
[----:B------:R-:W-:Y:S01]  /*9ef0*/  FMUL.FTZ R27, R27, c[0x0][0x320] ;  /* 0x0000c8001b1b7a20 */ /* 0x000fe20000410000 */
[C---:B--2---:R-:W-:Y:S06]  /*9f00*/  HMMA.16816.F32 R28, R168.reuse, R8, R28 ;  /* 0x00000008a81c723c */ /* 0x044fec000000181c */
[----:B------:R-:W2:Y:S02]  /*9f10*/  MUFU.TANH R228, R228 ;  /* 0x000000e400e47308 */ /* 0x000ea40000002400 */
[----:B------:R-:W-:Y:S08]  /*9f20*/  HMMA.16816.F32 R32, R168, R10, R32 ;  /* 0x0000000aa820723c */ /* 0x000ff00000001820 */
[----:B------:R-:W4:Y:S01]  /*9f30*/  MUFU.TANH R234, R234 ;  /* 0x000000ea00ea7308 */ /* 0x000f220000002400 */
[----:B-1----:R-:W-:Y:S09]  /*9f40*/  FMNMX.FTZ R9, R174, R135, !PT ;  /* 0x00000087ae097209 */ /* 0x002ff20007810000 */
[----:B------:R-:W1:Y:S01]  /*9f50*/  MUFU.TANH R182, R182 ;  /* 0x000000b600b67308 */ /* 0x000e620000002400 */
[----:B------:R-:W-:Y:S01]  /*9f60*/  FMUL.FTZ R28, R28, c[0x0][0x320] ;  /* 0x0000c8001c1c7a20 */ /* 0x000fe20000410000 */
[----:B--2---:R-:W-:Y:S01]  /*9f70*/  FMNMX.FTZ R9, R228, R9, !PT ;  /* 0x00000009e4097209 */ /* 0x004fe20007810000 */
[----:B------:R-:W-:Y:S02]  /*9f80*/  FMUL.FTZ R30, R30, c[0x0][0x320] ;  /* 0x0000c8001e1e7a20 */ /* 0x000fe40000410000 */
[----:B------:R-:W-:Y:S01]  /*9f90*/  FMUL.FTZ R29, R29, c[0x0][0x320] ;  /* 0x0000c8001d1d7a20 */ /* 0x000fe20000410000 */
[----:B------:R-:W-:Y:S01]  /*9fa0*/  FMNMX.FTZ R9, R236, R9, !PT ;  /* 0x00000009ec097209 */ /* 0x000fe20007810000 */
[----:B------:R-:W-:Y:S03]  /*9fb0*/  FMUL.FTZ R31, R31, c[0x0][0x320] ;  /* 0x0000c8001f1f7a20 */ /* 0x000fe60000410000 */
[----:B------:R-:W2:Y:S01]  /*9fc0*/  MUFU.TANH R140, R15 ;  /* 0x0000000f008c7308 */ /* 0x000ea20000002400 */
[----:B------:R-:W-:Y:S01]  /*9fd0*/  FMUL.FTZ R32, R32, c[0x0][0x320] ;  /* 0x0000c80020207a20 */ /* 0x000fe20000410000 */
[----:B------:R-:W-:Y:S01]  /*9fe0*/  FMNMX.FTZ R9, R232, R9, !PT ;  /* 0x00000009e8097209 */ /* 0x000fe20007810000 */
[----:B------:R-:W-:Y:S01]  /*9ff0*/  FMUL.FTZ R33, R33, c[0x0][0x320] ;  /* 0x0000c80021217a20 */ /* 0x000fe20000410000 */
[----:B----4-:R-:W-:Y:S01]  /*a000*/  FMNMX.FTZ R5, R234, R5, !PT ;  /* 0x00000005ea057209 */ /* 0x010fe20007810000 */
[----:B------:R-:W-:Y:S01]  /*a010*/  FMUL.FTZ R34, R34, c[0x0][0x320] ;  /* 0x0000c80022227a20 */ /* 0x000fe20000410000 */
[----:B------:R-:W-:Y:S01]  /*a020*/  FMNMX.FTZ R9, R142, R9, !PT ;  /* 0x000000098e097209 */ /* 0x000fe20007810000 */
[----:B------:R-:W-:Y:S01]  /*a030*/  FMUL.FTZ R35, R35, c[0x0][0x320] ;  /* 0x0000c80023237a20 */ /* 0x000fe20000410000 */
[----:B------:R-:W-:Y:S02]  /*a040*/  FMNMX.FTZ R5, R238, R5, !PT ;  /* 0x00000005ee057209 */ /* 0x000fe40007810000 */
[----:B------:R-:W4:Y:S02]  /*a050*/  MUFU.TANH R180, R16 ;  /* 0x0000001000b47308 */ /* 0x000f240000002400 */
[----:B-1----:R-:W-:Y:S04]  /*a060*/  FMNMX.FTZ R5, R182, R5, !PT ;  /* 0x00000005b6057209 */ /* 0x002fe80007810000 */
[----:B------:R-:W-:Y:S04]  /*a070*/  FMNMX.FTZ R5, R176, R5, !PT ;  /* 0x00000005b0057209 */ /* 0x000fe80007810000 */
[----:B------:R-:W1:Y:S01]  /*a080*/  MUFU.TANH R138, R18 ;  /* 0x00000012008a7308 */ /* 0x000e620000002400 */
[----:B--2---:R-:W-:Y:S09]  /*a090*/  FMNMX.FTZ R9, R140, R9, !PT ;  /* 0x000000098c097209 */ /* 0x004ff20007810000 */
[----:B------:R-:W2:Y:S01]  /*a0a0*/  MUFU.TANH R178, R17 ;  /* 0x0000001100b27308 */ /* 0x000ea20000002400 */
[----:B----4-:R-:W-:Y:S09]  /*a0b0*/  FMNMX.FTZ R5, R180, R5, !PT ;  /* 0x00000005b4057209 */ /* 0x010ff20007810000 */
[----:B------:R-:W4:Y:S01]  /*a0c0*/  MUFU.TANH R136, R19 ;  /* 0x0000001300887308 */ /* 0x000f220000002400 */
[----:B-1----:R-:W-:Y:S09]  /*a0d0*/  FMNMX.FTZ R9, R138, R9, !PT ;  /* 0x000000098a097209 */ /* 0x002ff20007810000 */
        /* <DEDUP_REMOVED lines=30> */
[----:B---3--:R-:W1:Y:S01]  /*a2c0*/  MUFU.TANH R133, R35 ;  /* 0x0000002300857308 */ /* 0x008e620000002400 */
[----:B--2---:R-:W-:Y:S02]  /*a2d0*/  FMNMX.FTZ R4, R147, R0, !PT ;  /* 0x0000000093047209 */ /* 0x004fe40007810000 */
[----:B----4-:R-:W-:Y:S03]  /*a2e0*/  FMNMX.FTZ R0, R134, R9, !PT ;  /* 0x0000000986007209 */ /* 0x010fe60007810000 */
[----:B------:R-:W2:Y:S01]  /*a2f0*/  SHFL.BFLY PT, R9, R4, 0x2, 0x1f ;  /* 0x0c401f0004097f89 */ /* 0x000ea200000e0000 */
[----:B-1----:R-:W-:Y:S07]  /*a300*/  FMNMX.FTZ R7, R133, R0, !PT ;  /* 0x0000000085077209 */ /* 0x002fee0007810000 */
[----:B------:R-:W1:Y:S01]  /*a310*/  SHFL.BFLY PT, R0, R7, 0x2, 0x1f ;  /* 0x0c401f0007007f89 */ /* 0x000e6200000e0000 */
[----:B--2---:R-:W-:Y:S07]  /*a320*/  FMNMX.FTZ R11, R4, R9, !PT ;  /* 0x00000009040b7209 */ /* 0x004fee0007810000 */
[----:B------:R-:W2:Y:S01]  /*a330*/  SHFL.BFLY PT, R2, R11, 0x1, 0x1f ;  /* 0x0c201f000b027f89 */ /* 0x000ea200000e0000 */
[----:B-1----:R-:W-:Y:S07]  /*a340*/  FMNMX.FTZ R5, R7, R0, !PT ;  /* 0x0000000007057209 */ /* 0x002fee0007810000 */
[----:B------:R-:W1:Y:S01]  /*a350*/  SHFL.BFLY PT, R132, R5, 0x1, 0x1f ;  /* 0x0c201f0005847f89 */ /* 0x000e6200000e0000 */
[----:B--2---:R-:W-:Y:S05]  /*a360*/  FMNMX.FTZ R0, R11, R2, !PT ;  /* 0x000000020b007209 */ /* 0x004fea0007810000 */
[C---:B------:R-:W-:Y:S02]  /*a370*/  FADD.FTZ R2, -R0.reuse, R3 ;  /* 0x0000000300027221 */ /* 0x040fe40000010100 */
[----:B------:R-:W-:Y:S02]  /*a380*/  FMUL.FTZ R151, R0, c[0x0][0x2d0] ;  /* 0x0000b40000977a20 */ /* 0x000fe40000410000 */
[----:B------:R-:W-:Y:S02]  /*a390*/  FMUL.FTZ R3, R2, c[0x0][0x2d0] ;  /* 0x0000b40002037a20 */ /* 0x000fe40000410000 */
[--C-:B------:R-:W-:Y:S01]  /*a3a0*/  FFMA.FTZ R173, R230, c[0x0][0x2d0], -R151.reuse ;  /* 0x0000b400e6ad7a23 */ /* 0x100fe20000010897 */
[----:B-1----:R-:W-:Y:S01]  /*a3b0*/  FMNMX.FTZ R132, R5, R132, !PT ;  /* 0x0000008405847209 */ /* 0x002fe20007810000 */
[--C-:B------:R-:W-:Y:S01]  /*a3c0*/  FFMA.FTZ R172, R172, c[0x0][0x2d0], -R151.reuse ;  /* 0x0000b400acac7a23 */ /* 0x100fe20000010897 */
[----:B------:R-:W-:Y:S01]  /*a3d0*/  @P0 IADD3 R5, P5, R223, UR21, RZ ;  /* 0x00000015df050c10 */ /* 0x000fe2000ffbe0ff */
[----:B------:R-:W-:Y:S01]  /*a3e0*/  FFMA.FTZ R171, R234, c[0x0][0x2d0], -R151 ;  /* 0x0000b400eaab7a23 */ /* 0x000fe20000010897 */
[----:B------:R-:W1:Y:S01]  /*a3f0*/  MUFU.EX2 R3, R3 ;  /* 0x0000000300037308 */ /* 0x000e620000000800 */
[----:B------:R-:W-:Y:S01]  /*a400*/  FADD.FTZ R4, -R132, R135 ;  /* 0x0000008784047221 */ /* 0x000fe20000010100 */
[----:B------:R-:W-:Y:S01]  /*a410*/  @P0 IADD3.X R6, R222, UR20, RZ, P5, !PT ;  /* 0x00000014de060c10 */ /* 0x000fe2000affe4ff */
[----:B------:R-:W-:Y:S02]  /*a420*/  FMUL.FTZ R145, R132, c[0x0][0x2d0] ;  /* 0x0000b40084917a20 */ /* 0x000fe40000410000 */
[----:B------:R-:W-:Y:S01]  /*a430*/  FMUL.FTZ R2, R4, c[0x0][0x2d0] ;  /* 0x0000b40004027a20 */ /* 0x000fe20000410000 */
[----:B------:R-:W-:Y:S01]  /*a440*/  @P0 IADD3 R4, P4, R210, UR21, RZ ;  /* 0x00000015d2040c10 */ /* 0x000fe2000ff9e0ff */
[----:B------:R-:W-:Y:S02]  /*a450*/  FFMA.FTZ R170, R238, c[0x0][0x2d0], -R151 ;  /* 0x0000b400eeaa7a23 */ /* 0x000fe40000010897 */
[--C-:B------:R-:W-:Y:S01]  /*a460*/  FFMA.FTZ R174, R174, c[0x0][0x2d0], -R145.reuse ;  /* 0x0000b400aeae7a23 */ /* 0x100fe20000010891 */
[----:B------:R-:W-:Y:S01]  /*a470*/  @P0 LEA R10, P6, R4, c[0x0][0x1c8], 0x1 ;  /* 0x00007200040a0a11 */ /* 0x000fe200078c08ff */
[--C-:B------:R-:W-:Y:S01]  /*a480*/  FFMA.FTZ R169, R228, c[0x0][0x2d0], -R145.reuse ;  /* 0x0000b400e4a97a23 */ /* 0x100fe20000010891 */
[----:B------:R-:W-:Y:S01]  /*a490*/  @P0 IADD3.X R7, R217, UR20, RZ, P4, !PT ;  /* 0x00000014d9070c10 */ /* 0x000fe2000a7fe4ff */
[--C-:B------:R-:W-:Y:S01]  /*a4a0*/  FFMA.FTZ R168, R236, c[0x0][0x2d0], -R145.reuse ;  /* 0x0000b400eca87a23 */ /* 0x100fe20000010891 */
[C---:B------:R-:W-:Y:S01]  /*a4b0*/  @P0 LEA R18, P4, R5.reuse, c[0x0][0x1c8], 0x1 ;  /* 0x0000720005120a11 */ /* 0x040fe200078808ff */
[----:B------:R-:W-:Y:S01]  /*a4c0*/  FFMA.FTZ R135, R232, c[0x0][0x2d0], -R145 ;  /* 0x0000b400e8877a23 */ /* 0x000fe20000010891 */
[----:B------:R-:W-:Y:S01]  /*a4d0*/  @P0 LEA.HI.X R11, R4, c[0x0][0x1cc], R7, 0x1, P6 ;  /* 0x00007300040b0a11 */ /* 0x000fe200030f0c07 */
[----:B------:R-:W2:Y:S01]  /*a4e0*/  MUFU.EX2 R2, R2 ;  /* 0x0000000200027308 */ /* 0x000ea20000000800 */
[----:B------:R-:W-:Y:S01]  /*a4f0*/  @P0 LEA.HI.X R19, R5, c[0x0][0x1cc], R6, 0x1, P4 ;  /* 0x0000730005130a11 */ /* 0x000fe200020f0c06 */
[--C-:B------:R-:W-:Y:S01]  /*a500*/  FFMA.FTZ R179, R142, c[0x0][0x2d0], -R145.reuse ;  /* 0x0000b4008eb37a23 */ /* 0x100fe20000010891 */
[----:B------:R-:W-:Y:S01]  /*a510*/  @P0 IADD3 R4, P5, R221, UR21, RZ ;  /* 0x00000015dd040c10 */ /* 0x000fe2000ffbe0ff */
[----:B------:R3:W-:Y:S01]  /*a520*/  @P0 LDGSTS.E.BYPASS.LTC128B.128 [R207+0x6100], [R10.64], !P3 ;  /* 0x061000000acf0fae */ /* 0x0007e2000d901d50 */
[----:B------:R-:W-:Y:S01]  /*a530*/  @UP3 UIADD3 UR21, UP0, UR12, UR21, URZ ;  /* 0x000000150c153290 */ /* 0x000fe2000ff1e03f */
[----:B------:R-:W-:Y:S01]  /*a540*/  FFMA.FTZ R181, R138, c[0x0][0x2d0], -R145 ;  /* 0x0000b4008ab57a23 */ /* 0x000fe20000010891 */
[----:B------:R-:W-:Y:S01]  /*a550*/  @P0 LEA R16, P4, R4, c[0x0][0x1c8], 0x1 ;  /* 0x0000720004100a11 */ /* 0x000fe200078808ff */
[C---:B-1----:R-:W-:Y:S01]  /*a560*/  FMUL.FTZ R32, R3.reuse, R100 ;  /* 0x0000006403207220 */ /* 0x042fe20000410000 */
[----:B------:R-:W-:Y:S01]  /*a570*/  @P0 IADD3.X R5, R220, UR20, RZ, P5, !PT ;  /* 0x00000014dc050c10 */ /* 0x000fe2000affe4ff */
[----:B------:R-:W-:Y:S01]  /*a580*/  @UP3 UIADD3.X UR20, UR11, UR20, URZ, UP0, !UPT ;  /* 0x000000140b143290 */ /* 0x000fe200087fe43f */
[----:B------:R-:W-:Y:S01]  /*a590*/  MUFU.EX2 R173, R173 ;  /* 0x000000ad00ad7308 */ /* 0x000fe20000000800 */
[----:B------:R1:W-:Y:S01]  /*a5a0*/  @P0 LDGSTS.E.BYPASS.LTC128B.128 [R207+0x8100], [R18.64], !P2 ;  /* 0x0810000012cf0fae */ /* 0x0003e2000d101d50 */
[----:B------:R-:W-:Y:S01]  /*a5b0*/  @P0 LEA.HI.X R17, R4, c[0x0][0x1cc], R5, 0x1, P4 ;  /* 0x0000730004110a11 */ /* 0x000fe200020f0c05 */
[----:B------:R-:W-:Y:S01]  /*a5c0*/  FMUL.FTZ R33, R3, R101 ;  /* 0x0000006503217220 */ /* 0x000fe20000410000 */
[----:B------:R-:W-:Y:S01]  /*a5d0*/  @P0 IADD3 R4, P6, R210, UR21, RZ ;  /* 0x00000015d2040c10 */ /* 0x000fe2000ffde0ff */
[--C-:B------:R-:W-:Y:S01]  /*a5e0*/  FFMA.FTZ R183, R166, c[0x0][0x2d0], -R151.reuse ;  /* 0x0000b400a6b77a23 */ /* 0x100fe20000010897 */
[----:B------:R-:W-:Y:S01]  /*a5f0*/  @P0 IADD3 R5, P5, R223, UR21, RZ ;  /* 0x00000015df050c10 */ /* 0x000fe2000ffbe0ff */
[----:B------:R-:W-:Y:S01]  /*a600*/  FFMA.FTZ R228, R162, c[0x0][0x2d0], -R151 ;  /* 0x0000b400a2e47a23 */ /* 0x000fe20000010897 */
[----:B------:R-:W-:Y:S01]  /*a610*/  @P0 IADD3.X R7, R217, UR20, RZ, P6, !PT ;  /* 0x00000014d9070c10 */ /* 0x000fe2000b7fe4ff */
[----:B------:R4:W-:Y:S01]  /*a620*/  @P0 LDGSTS.E.BYPASS.LTC128B.128 [R207+0xa100], [R16.64], !P1 ;  /* 0x0a10000010cf0fae */ /* 0x0009e2000c901d50 */
[----:B------:R-:W-:Y:S01]  /*a630*/  @P0 LEA R28, P6, R4, c[0x0][0x1c8], 0x1 ;  /* 0x00007200041c0a11 */ /* 0x000fe200078c08ff */
[----:B------:R-:W5:Y:S01]  /*a640*/  MUFU.EX2 R172, R172 ;  /* 0x000000ac00ac7308 */ /* 0x000f620000000800 */
[----:B------:R-:W-:Y:S01]  /*a650*/  @P0 IADD3.X R8, R222, UR20, RZ, P5, !PT ;  /* 0x00000014de080c10 */ /* 0x000fe2000affe4ff */
[----:B--2---:R-:W-:Y:S01]  /*a660*/  FMUL.FTZ R34, R2, R102 ;  /* 0x0000006602227220 */ /* 0x004fe20000410000 */
[----:B------:R-:W-:Y:S01]  /*a670*/  @P0 LEA.HI.X R29, R4, c[0x0][0x1cc], R7, 0x1, P6 ;  /* 0x00007300041d0a11 */ /* 0x000fe200030f0c07 */
[----:B------:R-:W-:Y:S01]  /*a680*/  FMUL.FTZ R4, R3, R128 ;  /* 0x0000008003047220 */ /* 0x000fe20000410000 */
[----:B------:R-:W-:Y:S01]  /*a690*/  @P0 LEA R26, P5, R5, c[0x0][0x1c8], 0x1 ;  /* 0x00007200051a0a11 */ /* 0x000fe200078a08ff */
[----:B------:R-:W-:Y:S01]  /*a6a0*/  FMUL.FTZ R7, R2, R131 ;  /* 0x0000008302077220 */ /* 0x000fe20000410000 */
[----:B------:R-:W-:Y:S01]  /*a6b0*/  @P0 IADD3 R6, P4, R221, UR21, RZ ;  /* 0x00000015dd060c10 */ /* 0x000fe2000ff9e0ff */
[----:B------:R2:W-:Y:S01]  /*a6c0*/  @P0 LDGSTS.E.BYPASS.LTC128B.128 [R207+0x7100], [R28.64], !P3 ;  /* 0x071000001ccf0fae */ /* 0x0005e2000d901d50 */
[----:B------:R-:W-:Y:S01]  /*a6d0*/  @P0 LEA.HI.X R27, R5, c[0x0][0x1cc], R8, 0x1, P5 ;  /* 0x00007300051b0a11 */ /* 0x000fe200028f0c08 */
[----:B------:R-:W-:Y:S01]  /*a6e0*/  MUFU.EX2 R171, R171 ;  /* 0x000000ab00ab7308 */ /* 0x000fe20000000800 */
[----:B------:R-:W-:Y:S01]  /*a6f0*/  @P0 IADD3.X R9, R220, UR20, RZ, P4, !PT ;  /* 0x00000014dc090c10 */ /* 0x000fe2000a7fe4ff */
[C---:B------:R-:W-:Y:S01]  /*a700*/  FMUL.FTZ R5, R3.reuse, R129 ;  /* 0x0000008103057220 */ /* 0x040fe20000410000 */
[C---:B------:R-:W-:Y:S01]  /*a710*/  @P0 LEA R24, P4, R6.reuse, c[0x0][0x1c8], 0x1 ;  /* 0x0000720006180a11 */ /* 0x040fe200078808ff */
[C---:B------:R-:W-:Y:S01]  /*a720*/  FMUL.FTZ R8, R3.reuse, R124 ;  /* 0x0000007c03087220 */ /* 0x040fe20000410000 */
[----:B------:R-:W-:Y:S01]  /*a730*/  UISETP.GT.AND UP0, UPT, UR19, UR18, UPT ;  /* 0x000000121300728c */ /* 0x000fe2000bf04270 */
[----:B------:R2:W-:Y:S01]  /*a740*/  @P0 LDGSTS.E.BYPASS.LTC128B.128 [R207+0x9100], [R26.64], !P2 ;  /* 0x091000001acf0fae */ /* 0x0005e2000d101d50 */
[----:B------:R-:W-:Y:S01]  /*a750*/  @P0 LEA.HI.X R25, R6, c[0x0][0x1cc], R9, 0x1, P4 ;  /* 0x0000730006190a11 */ /* 0x000fe200020f0c09 */
[C---:B------:R-:W-:Y:S01]  /*a760*/  FMUL.FTZ R6, R2.reuse, R130 ;  /* 0x0000008202067220 */ /* 0x040fe20000410000 */
[----:B------:R-:W-:Y:S01]  /*a770*/  UMOV UR19, UR13 ;  /* 0x0000000d00137c82 */ /* 0x000fe20008000000 */
[----:B------:R-:W2:Y:S01]  /*a780*/  MUFU.EX2 R170, R170 ;  /* 0x000000aa00aa7308 */ /* 0x000ea20000000800 */
[C---:B------:R-:W-:Y:S02]  /*a790*/  FMUL.FTZ R9, R3.reuse, R125 ;  /* 0x0000007d03097220 */ /* 0x040fe40000410000 */
[----:B---3--:R-:W-:Y:S01]  /*a7a0*/  FMUL.FTZ R10, R2, R126 ;  /* 0x0000007e020a7220 */ /* 0x008fe20000410000 */
[----:B------:R3:W-:Y:S01]  /*a7b0*/  @P0 LDGSTS.E.BYPASS.LTC128B.128 [R207+0xb100], [R24.64], !P1 ;  /* 0x0b10000018cf0fae */ /* 0x0007e2000c901d50 */
[----:B-----5:R-:W-:Y:S01]  /*a7c0*/  F2FP.PACK_AB R128, R172, R173 ;  /* 0x000000adac80723e */ /* 0x020fe200000000ff */
[C---:B------:R-:W-:Y:S01]  /*a7d0*/  FMUL.FTZ R11, R2.reuse, R127 ;  /* 0x0000007f020b7220 */ /* 0x040fe20000410000 */
[----:B------:R-:W-:Y:S01]  /*a7e0*/  PLOP3.LUT P0, PT, PT, PT, UP0, 0x80, 0x0 ;  /* 0x000000000000781c */ /* 0x000fe20003f0f008 */
[C---:B----4-:R-:W-:Y:S02]  /*a7f0*/  FMUL.FTZ R16, R3.reuse, R116 ;  /* 0x0000007403107220 */ /* 0x050fe40000410000 */
[----:B------:R-:W-:Y:S01]  /*a800*/  MUFU.EX2 R174, R174 ;  /* 0x000000ae00ae7308 */ /* 0x000fe20000000800 */
[C---:B------:R-:W-:Y:S01]  /*a810*/  FMUL.FTZ R17, R3.reuse, R117 ;  /* 0x0000007503117220 */ /* 0x040fe20000410000 */
[----:B------:R-:W4:Y:S01]  /*a820*/  LDSM.16.MT88.4 R12, [R203+0x100] ;  /* 0x00010000cb0c783b */ /* 0x000f220000004200 */
[C---:B-1----:R-:W-:Y:S02]  /*a830*/  FMUL.FTZ R18, R2.reuse, R118 ;  /* 0x0000007602127220 */ /* 0x042fe40000410000 */
[C---:B------:R-:W-:Y:S02]  /*a840*/  FMUL.FTZ R19, R2.reuse, R119 ;  /* 0x0000007702137220 */ /* 0x040fe40000410000 */
[----:B------:R-:W-:Y:S02]  /*a850*/  FMUL.FTZ R35, R2, R103 ;  /* 0x0000006702237220 */ /* 0x000fe40000410000 */
[--C-:B------:R-:W-:Y:S01]  /*a860*/  FFMA.FTZ R229, R164, c[0x0][0x2d0], -R151.reuse ;  /* 0x0000b400a4e57a23 */ /* 0x100fe20000010897 */
[----:B------:R-:W1:Y:S01]  /*a870*/  MUFU.EX2 R169, R169 ;  /* 0x000000a900a97308 */ /* 0x000e620000000800 */
[----:B------:R-:W5:Y:S01]  /*a880*/  LDSM.16.MT88.4 R20, [R198+0x100] ;  /* 0x00010000c614783b */ /* 0x000f620000004200 */
[----:B------:R-:W-:Y:S01]  /*a890*/  FFMA.FTZ R230, R160, c[0x0][0x2d0], -R151 ;  /* 0x0000b400a0e67a23 */ /* 0x000fe20000010897 */
[----:B--2---:R-:W-:Y:S01]  /*a8a0*/  F2FP.PACK_AB R130, R170, R171 ;  /* 0x000000abaa82723e */ /* 0x004fe200000000ff */
[C---:B------:R-:W-:Y:S02]  /*a8b0*/  FMUL.FTZ R26, R2.reuse, R110 ;  /* 0x0000006e021a7220 */ /* 0x040fe40000410000 */
[----:B------:R-:W-:Y:S03]  /*a8c0*/  FMUL.FTZ R27, R2, R111 ;  /* 0x0000006f021b7220 */ /* 0x000fe60000410000 */
[----:B------:R-:W2:Y:S01]  /*a8d0*/  LDSM.16.MT88.4 R28, [R197+0x100] ;  /* 0x00010000c51c783b */ /* 0x000ea20000004200 */
[----:B------:R-:W-:Y:S01]  /*a8e0*/  MUFU.EX2 R168, R168 ;  /* 0x000000a800a87308 */ /* 0x000fe20000000800 */
[C---:B---3--:R-:W-:Y:S02]  /*a8f0*/  FMUL.FTZ R24, R3.reuse, R108 ;  /* 0x0000006c03187220 */ /* 0x048fe40000410000 */
[----:B------:R-:W-:Y:S02]  /*a900*/  FMUL.FTZ R25, R3, R109 ;  /* 0x0000006d03197220 */ /* 0x000fe40000410000 */
[--C-:B------:R-:W-:Y:S02]  /*a910*/  FFMA.FTZ R231, R156, c[0x0][0x2d0], -R145.reuse ;  /* 0x0000b4009ce77a23 */ /* 0x100fe40000010891 */
[----:B------:R-:W-:Y:S01]  /*a920*/  LDSM.16.MT88.4 R100, [R197+0x2100] ;  /* 0x00210000c564783b */ /* 0x000fe20000004200 */
[--C-:B------:R-:W-:Y:S02]  /*a930*/  FFMA.FTZ R232, R154, c[0x0][0x2d0], -R145.reuse ;  /* 0x0000b4009ae87a23 */ /* 0x100fe40000010891 */
[----:B------:R-:W3:Y:S01]  /*a940*/  MUFU.EX2 R135, R135 ;  /* 0x0000008700877308 */ /* 0x000ee20000000800 */
[--C-:B------:R-:W-:Y:S02]  /*a950*/  FFMA.FTZ R233, R158, c[0x0][0x2d0], -R145.reuse ;  /* 0x0000b4009ee97a23 */ /* 0x100fe40000010891 */
[----:B------:R-:W-:Y:S01]  /*a960*/  FFMA.FTZ R234, R152, c[0x0][0x2d0], -R145 ;  /* 0x0000b40098ea7a23 */ /* 0x000fe20000010891 */
[----:B-1----:R-:W-:Y:S01]  /*a970*/  F2FP.PACK_AB R129, R169, R174 ;  /* 0x000000aea981723e */ /* 0x002fe200000000ff */
[----:B------:R-:W-:Y:S01]  /*a980*/  LDSM.16.MT88.4 R108, [R196+0x2100] ;  /* 0x00210000c46c783b */ /* 0x000fe20000004200 */
[--C-:B------:R-:W-:Y:S02]  /*a990*/  FFMA.FTZ R235, R150, c[0x0][0x2d0], -R151.reuse ;  /* 0x0000b40096eb7a23 */ /* 0x100fe40000010897 */
[--C-:B------:R-:W-:Y:S02]  /*a9a0*/  FFMA.FTZ R236, R149, c[0x0][0x2d0], -R151.reuse ;  /* 0x0000b40095ec7a23 */ /* 0x100fe40000010897 */
[----:B------:R-:W-:Y:S01]  /*a9b0*/  FFMA.FTZ R237, R148, c[0x0][0x2d0], -R151 ;  /* 0x0000b40094ed7a23 */ /* 0x000fe20000010897 */
[----:B------:R-:W-:Y:S01]  /*a9c0*/  MUFU.EX2 R179, R179 ;  /* 0x000000b300b37308 */ /* 0x000fe20000000800 */
[--C-:B------:R-:W-:Y:S01]  /*a9d0*/  FFMA.FTZ R239, R146, c[0x0][0x2d0], -R145.reuse ;  /* 0x0000b40092ef7a23 */ /* 0x100fe20000010891 */
[----:B------:R-:W-:Y:S01]  /*a9e0*/  LDSM.16.MT88.4 R116, [R198+0x900] ;  /* 0x00090000c674783b */ /* 0x000fe20000004200 */
[----:B------:R-:W-:Y:S02]  /*a9f0*/  FFMA.FTZ R240, R144, c[0x0][0x2d0], -R145 ;  /* 0x0000b40090f07a23 */ /* 0x000fe40000010891 */
[C---:B------:R-:W-:Y:S02]  /*aa00*/  FMUL.FTZ R36, R3.reuse, R36 ;  /* 0x0000002403247220 */ /* 0x040fe40000410000 */
[----:B------:R-:W-:Y:S02]  /*aa10*/  FMUL.FTZ R37, R3, R37 ;  /* 0x0000002503257220 */ /* 0x000fe40000410000 */
[C---:B------:R-:W-:Y:S01]  /*aa20*/  FMUL.FTZ R38, R2.reuse, R38 ;  /* 0x0000002602267220 */ /* 0x040fe20000410000 */
[----:B------:R-:W-:Y:S01]  /*aa30*/  LDSM.16.MT88.4 R124, [R203+0x2900] ;  /* 0x00290000cb7c783b */ /* 0x000fe20000004200 */
[C---:B------:R-:W-:Y:S01]  /*aa40*/  FMUL.FTZ R39, R2.reuse, R39 ;  /* 0x0000002702277220 */ /* 0x040fe20000410000 */
[----:B------:R-:W-:Y:S01]  /*aa50*/  MUFU.EX2 R181, R181 ;  /* 0x000000b500b57308 */ /* 0x000fe20000000800 */
[----:B---3--:R-:W-:Y:S01]  /*aa60*/  F2FP.PACK_AB R131, R135, R168 ;  /* 0x000000a88783723e */ /* 0x008fe200000000ff */
[C---:B------:R-:W-:Y:S02]  /*aa70*/  FMUL.FTZ R40, R3.reuse, R40 ;  /* 0x0000002803287220 */ /* 0x040fe40000410000 */
[C---:B------:R-:W-:Y:S02]  /*aa80*/  FMUL.FTZ R41, R3.reuse, R41 ;  /* 0x0000002903297220 */ /* 0x040fe40000410000 */
[----:B------:R-:W-:Y:S01]  /*aa90*/  LDSM.16.MT88.4 R152, [R198+0x3900] ;  /* 0x00390000c698783b */ /* 0x000fe20000004200 */
[C---:B------:R-:W-:Y:S01]  /*aaa0*/  FMUL.FTZ R42, R2.reuse, R42 ;  /* 0x0000002a022a7220 */ /* 0x040fe20000410000 */
[C---:B----4-:R-:W-:Y:S02]  /*aab0*/  HMMA.16816.F32 R4, R128.reuse, R12, R4 ;  /* 0x0000000c8004723c */ /* 0x050fe40000001804 */
[----:B------:R-:W-:Y:S03]  /*aac0*/  MUFU.EX2 R183, R183 ;  /* 0x000000b700b77308 */ /* 0x000fe60000000800 */
[C---:B------:R-:W-:Y:S01]  /*aad0*/  FMUL.FTZ R43, R2.reuse, R43 ;  /* 0x0000002b022b7220 */ /* 0x040fe20000410000 */
[----:B------:R-:W-:Y:S01]  /*aae0*/  LDSM.16.MT88.4 R156, [R197+0x3900] ;  /* 0x00390000c59c783b */ /* 0x000fe20000004200 */
[C---:B------:R-:W-:Y:S01]  /*aaf0*/  FMUL.FTZ R12, R3.reuse, R120 ;  /* 0x00000078030c7220 */ /* 0x040fe20000410000 */
[C---:B------:R-:W-:Y:S04]  /*ab00*/  HMMA.16816.F32 R8, R128.reuse, R14, R8 ;  /* 0x0000000e8008723c */ /* 0x040fe80000001808 */
[C---:B------:R-:W-:Y:S01]  /*ab10*/  FMUL.FTZ R13, R3.reuse, R121 ;  /* 0x00000079030d7220 */ /* 0x040fe20000410000 */
[----:B------:R-:W-:Y:S01]  /*ab20*/  MUFU.EX2 R228, R228 ;  /* 0x000000e400e47308 */ /* 0x000fe20000000800 */
[----:B------:R-:W-:Y:S01]  /*ab30*/  LDSM.16.MT88.4 R160, [R196+0x3900] ;  /* 0x00390000c4a0783b */ /* 0x000fe20000004200 */
[C---:B------:R-:W-:Y:S02]  /*ab40*/  FMUL.FTZ R14, R2.reuse, R122 ;  /* 0x0000007a020e7220 */ /* 0x040fe40000410000 */
[C---:B------:R-:W-:Y:S03]  /*ab50*/  FMUL.FTZ R15, R2.reuse, R123 ;  /* 0x0000007b020f7220 */ /* 0x040fe60000410000 */
[C---:B------:R-:W-:Y:S02]  /*ab60*/  FMUL.FTZ R44, R3.reuse, R44 ;  /* 0x0000002c032c7220 */ /* 0x040fe40000410000 */
[----:B------:R-:W1:Y:S01]  /*ab70*/  LDSM.16.MT88.4 R120, [R196+0x100] ;  /* 0x00010000c478783b */ /* 0x000e620000004200 */
[C---:B------:R-:W-:Y:S01]  /*ab80*/  FMUL.FTZ R45, R3.reuse, R45 ;  /* 0x0000002d032d7220 */ /* 0x040fe20000410000 */
[C---:B-----5:R-:W-:Y:S01]  /*ab90*/  HMMA.16816.F32 R12, R128.reuse, R20, R12 ;  /* 0x00000014800c723c */ /* 0x060fe2000000180c */
[----:B------:R-:W-:Y:S02]  /*aba0*/  MUFU.EX2 R229, R229 ;  /* 0x000000e500e57308 */ /* 0x000fe40000000800 */
[C---:B------:R-:W-:Y:S02]  /*abb0*/  FMUL.FTZ R46, R2.reuse, R46 ;  /* 0x0000002e022e7220 */ /* 0x040fe40000410000 */
[C---:B------:R-:W-:Y:S01]  /*abc0*/  FMUL.FTZ R47, R2.reuse, R47 ;  /* 0x0000002f022f7220 */ /* 0x040fe20000410000 */
[----:B------:R-:W-:Y:S01]  /*abd0*/  LDSM.16.MT88.4 R164, [R203+0x5900] ;  /* 0x00590000cba4783b */ /* 0x000fe20000004200 */
[C---:B------:R-:W-:Y:S01]  /*abe0*/  FMUL.FTZ R20, R3.reuse, R112 ;  /* 0x0000007003147220 */ /* 0x040fe20000410000 */
[C---:B------:R-:W-:Y:S03]  /*abf0*/  HMMA.16816.F32 R16, R128.reuse, R22, R16 ;  /* 0x000000168010723c */ /* 0x040fe60000001810 */
[----:B------:R-:W-:Y:S01]  /*ac00*/  MUFU.EX2 R230, R230 ;  /* 0x000000e600e67308 */ /* 0x000fe20000000800 */
[C---:B------:R-:W-:Y:S02]  /*ac10*/  FMUL.FTZ R21, R3.reuse, R113 ;  /* 0x0000007103157220 */ /* 0x040fe40000410000 */
[----:B------:R-:W0:Y:S01]  /*ac20*/  LDGDEPBAR ;  /* 0x00000000000079af */ /* 0x000e220000000000 */
[C---:B------:R-:W-:Y:S02]  /*ac30*/  FMUL.FTZ R22, R2.reuse, R114 ;  /* 0x0000007202167220 */ /* 0x040fe40000410000 */
[C---:B------:R-:W-:Y:S03]  /*ac40*/  FMUL.FTZ R23, R2.reuse, R115 ;  /* 0x0000007302177220 */ /* 0x040fe60000410000 */
[C---:B------:R-:W-:Y:S01]  /*ac50*/  FMUL.FTZ R48, R3.reuse, R48 ;  /* 0x0000003003307220 */ /* 0x040fe20000410000 */
[----:B------:R-:W-:Y:S01]  /*ac60*/  MUFU.EX2 R231, R231 ;  /* 0x000000e700e77308 */ /* 0x000fe20000000800 */
[----:B------:R-:W3:Y:S01]  /*ac70*/  LDSM.16.MT88.4 R112, [R203+0x2100] ;  /* 0x00210000cb70783b */ /* 0x000ee20000004200 */
[C---:B------:R-:W-:Y:S01]  /*ac80*/  FMUL.FTZ R49, R3.reuse, R49 ;  /* 0x0000003103317220 */ /* 0x040fe20000410000 */
[C---:B--2---:R-:W-:Y:S03]  /*ac90*/  HMMA.16816.F32 R20, R128.reuse, R28, R20 ;  /* 0x0000001c8014723c */ /* 0x044fe60000001814 */
[C---:B------:R-:W-:Y:S02]  /*aca0*/  FMUL.FTZ R50, R2.reuse, R50 ;  /* 0x0000003202327220 */ /* 0x040fe40000410000 */
[C---:B------:R-:W-:Y:S02]  /*acb0*/  FMUL.FTZ R51, R2.reuse, R51 ;  /* 0x0000003302337220 */ /* 0x040fe40000410000 */
[C---:B------:R-:W-:Y:S01]  /*acc0*/  FMUL.FTZ R28, R3.reuse, R104 ;  /* 0x00000068031c7220 */ /* 0x040fe20000410000 */
[C---:B------:R-:W-:Y:S01]  /*acd0*/  HMMA.16816.F32 R24, R128.reuse, R30, R24 ;  /* 0x0000001e8018723c */ /* 0x040fe20000001818 */
[----:B------:R-:W-:Y:S03]  /*ace0*/  MUFU.EX2 R232, R232 ;  /* 0x000000e800e87308 */ /* 0x000fe60000000800 */
[C---:B------:R-:W-:Y:S02]  /*acf0*/  FMUL.FTZ R29, R3.reuse, R105 ;  /* 0x00000069031d7220 */ /* 0x040fe40000410000 */
[C---:B------:R-:W-:Y:S02]  /*ad00*/  FMUL.FTZ R52, R3.reuse, R52 ;  /* 0x0000003403347220 */ /* 0x040fe40000410000 */
[C---:B------:R-:W-:Y:S03]  /*ad10*/  FMUL.FTZ R30, R2.reuse, R106 ;  /* 0x0000006a021e7220 */ /* 0x040fe60000410000 */
[----:B------:R-:W-:Y:S01]  /*ad20*/  MUFU.EX2 R233, R233 ;  /* 0x000000e900e97308 */ /* 0x000fe20000000800 */
[C---:B------:R-:W-:Y:S02]  /*ad30*/  FMUL.FTZ R31, R2.reuse, R107 ;  /* 0x0000006b021f7220 */ /* 0x040fe40000410000 */
[----:B------:R-:W2:Y:S01]  /*ad40*/  LDSM.16.MT88.4 R104, [R198+0x2100] ;  /* 0x00210000c668783b */ /* 0x000ea20000004200 */
[C---:B------:R-:W-:Y:S02]  /*ad50*/  FMUL.FTZ R53, R3.reuse, R53 ;  /* 0x0000003503357220 */ /* 0x040fe40000410000 */
[C---:B------:R-:W-:Y:S02]  /*ad60*/  FMUL.FTZ R54, R2.reuse, R54 ;  /* 0x0000003602367220 */ /* 0x040fe40000410000 */
[C---:B-1----:R-:W-:Y:S02]  /*ad70*/  HMMA.16816.F32 R28, R128.reuse, R120, R28 ;  /* 0x00000078801c723c */ /* 0x042fe4000000181c */
[----:B------:R-:W-:Y:S01]  /*ad80*/  MUFU.EX2 R234, R234 ;  /* 0x000000ea00ea7308 */ /* 0x000fe20000000800 */
[C---:B------:R-:W-:Y:S02]  /*ad90*/  FMUL.FTZ R55, R2.reuse, R55 ;  /* 0x0000003702377220 */ /* 0x040fe40000410000 */
[C---:B------:R-:W-:Y:S02]  /*ada0*/  FMUL.FTZ R56, R3.reuse, R56 ;  /* 0x0000003803387220 */ /* 0x040fe40000410000 */
[C---:B------:R-:W-:Y:S01]  /*adb0*/  FMUL.FTZ R57, R3.reuse, R57 ;  /* 0x0000003903397220 */ /* 0x040fe20000410000 */
[C---:B------:R-:W-:Y:S01]  /*adc0*/  HMMA.16816.F32 R32, R128.reuse, R122, R32 ;  /* 0x0000007a8020723c */ /* 0x040fe20000001820 */
[----:B------:R-:W-:Y:S03]  /*add0*/  LDSM.16.MT88.4 R120, [R196+0x900] ;  /* 0x00090000c478783b */ /* 0x000fe60000004200 */
[C---:B------:R-:W-:Y:S01]  /*ade0*/  FMUL.FTZ R58, R2.reuse, R58 ;  /* 0x0000003a023a7220 */ /* 0x040fe20000410000 */
[----:B------:R-:W-:Y:S01]  /*adf0*/  MUFU.EX2 R235, R235 ;  /* 0x000000eb00eb7308 */ /* 0x000fe20000000800 */
[C---:B------:R-:W-:Y:S02]  /*ae00*/  FMUL.FTZ R59, R2.reuse, R59 ;  /* 0x0000003b023b7220 */ /* 0x040fe40000410000 */
[C---:B---3--:R-:W-:Y:S04]  /*ae10*/  HMMA.16816.F32 R36, R128.reuse, R112, R36 ;  /* 0x000000708024723c */ /* 0x048fe80000001824 */
[C---:B------:R-:W-:Y:S02]  /*ae20*/  FMUL.FTZ R60, R3.reuse, R60 ;  /* 0x0000003c033c7220 */ /* 0x040fe40000410000 */
[C---:B------:R-:W-:Y:S01]  /*ae30*/  FMUL.FTZ R61, R3.reuse, R61 ;  /* 0x0000003d033d7220 */ /* 0x040fe20000410000 */
[----:B------:R-:W-:Y:S01]  /*ae40*/  MUFU.EX2 R236, R236 ;  /* 0x000000ec00ec7308 */ /* 0x000fe20000000800 */
[C---:B------:R-:W-:Y:S01]  /*ae50*/  HMMA.16816.F32 R40, R128.reuse, R114, R40 ;  /* 0x000000728028723c */ /* 0x040fe20000001828 */
[----:B------:R-:W-:Y:S03]  /*ae60*/  LDSM.16.MT88.4 R112, [R203+0x900] ;  /* 0x00090000cb70783b */ /* 0x000fe60000004200 */
[C---:B------:R-:W-:Y:S02]  /*ae70*/  FMUL.FTZ R62, R2.reuse, R62 ;  /* 0x0000003e023e7220 */ /* 0x040fe40000410000 */
[C---:B------:R-:W-:Y:S02]  /*ae80*/  FMUL.FTZ R63, R2.reuse, R63 ;  /* 0x0000003f023f7220 */ /* 0x040fe40000410000 */
[C---:B------:R-:W-:Y:S01]  /*ae90*/  FMUL.FTZ R64, R3.reuse, R64 ;  /* 0x0000004003407220 */ /* 0x040fe20000410000 */
[----:B------:R-:W-:Y:S01]  /*aea0*/  MUFU.EX2 R237, R237 ;  /* 0x000000ed00ed7308 */ /* 0x000fe20000000800 */
[C---:B--2---:R-:W-:Y:S03]  /*aeb0*/  HMMA.16816.F32 R44, R128.reuse, R104, R44 ;  /* 0x00000068802c723c */ /* 0x044fe6000000182c */
[C---:B------:R-:W-:Y:S02]  /*aec0*/  FMUL.FTZ R65, R3.reuse, R65 ;  /* 0x0000004103417220 */ /* 0x040fe40000410000 */
[C---:B------:R-:W-:Y:S02]  /*aed0*/  FMUL.FTZ R66, R2.reuse, R66 ;  /* 0x0000004202427220 */ /* 0x040fe40000410000 */
[C---:B------:R-:W-:Y:S01]  /*aee0*/  FMUL.FTZ R67, R2.reuse, R67 ;  /* 0x0000004302437220 */ /* 0x040fe20000410000 */
[C---:B------:R-:W-:Y:S01]  /*aef0*/  HMMA.16816.F32 R48, R128.reuse, R106, R48 ;  /* 0x0000006a8030723c */ /* 0x040fe20000001830 */
[----:B------:R-:W1:Y:S01]  /*af00*/  LDSM.16.MT88.4 R104, [R203+0x4100] ;  /* 0x00410000cb68783b */ /* 0x000e620000004200 */
[----:B------:R-:W-:Y:S02]  /*af10*/  MUFU.EX2 R239, R239 ;  /* 0x000000ef00ef7308 */ /* 0x000fe40000000800 */
[C---:B------:R-:W-:Y:S02]  /*af20*/  FMUL.FTZ R68, R3.reuse, R68 ;  /* 0x0000004403447220 */ /* 0x040fe40000410000 */
[C---:B------:R-:W-:Y:S02]  /*af30*/  FMUL.FTZ R69, R3.reuse, R69 ;  /* 0x0000004503457220 */ /* 0x040fe40000410000 */
[C---:B------:R-:W-:Y:S04]  /*af40*/  HMMA.16816.F32 R52, R128.reuse, R100, R52 ;  /* 0x000000648034723c */ /* 0x040fe80000001834 */
[C---:B------:R-:W-:Y:S01]  /*af50*/  FMUL.FTZ R70, R2.reuse, R70 ;  /* 0x0000004602467220 */ /* 0x040fe20000410000 */
[----:B------:R-:W-:Y:S01]  /*af60*/  MUFU.EX2 R240, R240 ;  /* 0x000000f000f07308 */ /* 0x000fe20000000800 */
[C---:B------:R-:W-:Y:S02]  /*af70*/  FMUL.FTZ R71, R2.reuse, R71 ;  /* 0x0000004702477220 */ /* 0x040fe40000410000 */
[C---:B------:R-:W-:Y:S01]  /*af80*/  HMMA.16816.F32 R56, R128.reuse, R102, R56 ;  /* 0x000000668038723c */ /* 0x040fe20000001838 */
[----:B------:R-:W2:Y:S03]  /*af90*/  LDSM.16.MT88.4 R100, [R198+0x4100] ;  /* 0x00410000c664783b */ /* 0x000ea60000004200 */
[C---:B------:R-:W-:Y:S02]  /*afa0*/  FMUL.FTZ R72, R3.reuse, R72 ;  /* 0x0000004803487220 */ /* 0x040fe40000410000 */
[C---:B------:R-:W-:Y:S02]  /*afb0*/  FMUL.FTZ R73, R3.reuse, R73 ;  /* 0x0000004903497220 */ /* 0x040fe40000410000 */
[C---:B------:R-:W-:Y:S04]  /*afc0*/  HMMA.16816.F32 R60, R128.reuse, R108, R60 ;  /* 0x0000006c803c723c */ /* 0x040fe8000000183c */
[C---:B------:R-:W-:Y:S02]  /*afd0*/  FMUL.FTZ R74, R2.reuse, R74 ;  /* 0x0000004a024a7220 */ /* 0x040fe40000410000 */
[C---:B------:R-:W-:Y:S02]  /*afe0*/  FMUL.FTZ R75, R2.reuse, R75 ;  /* 0x0000004b024b7220 */ /* 0x040fe40000410000 */
[C---:B------:R-:W-:Y:S01]  /*aff0*/  HMMA.16816.F32 R64, R128.reuse, R110, R64 ;  /* 0x0000006e8040723c */ /* 0x040fe20000001840 */
[----:B------:R-:W3:Y:S03]  /*b000*/  LDSM.16.MT88.4 R108, [R197+0x4100] ;  /* 0x00410000c56c783b */ /* 0x000ee60000004200 */
[C---:B------:R-:W-:Y:S02]  /*b010*/  FMUL.FTZ R76, R3.reuse, R76 ;  /* 0x0000004c034c7220 */ /* 0x040fe40000410000 */
[C---:B------:R-:W-:Y:S02]  /*b020*/  FMUL.FTZ R77, R3.reuse, R77 ;  /* 0x0000004d034d7220 */ /* 0x040fe40000410000 */
[C---:B------:R-:W-:Y:S01]  /*b030*/  FMUL.FTZ R78, R2.reuse, R78 ;  /* 0x0000004e024e7220 */ /* 0x040fe20000410000 */
[C---:B-1----:R-:W-:Y:S03]  /*b040*/  HMMA.16816.F32 R68, R128.reuse, R104, R68 ;  /* 0x000000688044723c */ /* 0x042fe60000001844 */
[C---:B------:R-:W-:Y:S02]  /*b050*/  FMUL.FTZ R79, R2.reuse, R79 ;  /* 0x0000004f024f7220 */ /* 0x040fe40000410000 */
[C---:B------:R-:W-:Y:S02]  /*b060*/  FMUL.FTZ R80, R3.reuse, R80 ;  /* 0x0000005003507220 */ /* 0x040fe40000410000 */
[C---:B------:R-:W-:Y:S01]  /*b070*/  FMUL.FTZ R81, R3.reuse, R81 ;  /* 0x0000005103517220 */ /* 0x040fe20000410000 */
[C---:B------:R-:W-:Y:S01]  /*b080*/  HMMA.16816.F32 R72, R128.reuse, R106, R72 ;  /* 0x0000006a8048723c */ /* 0x040fe20000001848 */
[----:B------:R-:W1:Y:S03]  /*b090*/  LDSM.16.MT88.4 R104, [R196+0x4100] ;  /* 0x00410000c468783b */ /* 0x000e660000004200 */
[C---:B------:R-:W-:Y:S02]  /*b0a0*/  FMUL.FTZ R82, R2.reuse, R82 ;  /* 0x0000005202527220 */ /* 0x040fe40000410000 */
[C---:B------:R-:W-:Y:S02]  /*b0b0*/  FMUL.FTZ R83, R2.reuse, R83 ;  /* 0x0000005302537220 */ /* 0x040fe40000410000 */
[C---:B--2---:R-:W-:Y:S04]  /*b0c0*/  HMMA.16816.F32 R76, R128.reuse, R100, R76 ;  /* 0x00000064804c723c */ /* 0x044fe8000000184c */
[C---:B------:R-:W-:Y:S02]  /*b0d0*/  FMUL.FTZ R84, R3.reuse, R84 ;  /* 0x0000005403547220 */ /* 0x040fe40000410000 */
[C---:B------:R-:W-:Y:S02]  /*b0e0*/  FMUL.FTZ R85, R3.reuse, R85 ;  /* 0x0000005503557220 */ /* 0x040fe40000410000 */
[C---:B------:R-:W-:Y:S04]  /*b0f0*/  HMMA.16816.F32 R80, R128.reuse, R102, R80 ;  /* 0x000000668050723c */ /* 0x040fe80000001850 */
[C---:B------:R-:W-:Y:S02]  /*b100*/  FMUL.FTZ R86, R2.reuse, R86 ;  /* 0x0000005602567220 */ /* 0x040fe40000410000 */
[----:B------:R-:W-:Y:S02]  /*b110*/  FMUL.FTZ R87, R2, R87 ;  /* 0x0000005702577220 */ /* 0x000fe40000410000 */
[----:B------:R-:W-:Y:S04]  /*b120*/  FFMA.FTZ R175, R182, c[0x0][0x2d0], -R151 ;  /* 0x0000b400b6af7a23 */ /* 0x000fe80000010897 */
[----:B------:R-:W-:Y:S01]  /*b130*/  FFMA.FTZ R182, R136, c[0x0][0x2d0], -R145 ;  /* 0x0000b40088b67a23 */ /* 0x000fe20000010891 */
[C---:B---3--:R-:W-:Y:S01]  /*b140*/  HMMA.16816.F32 R84, R128.reuse, R108, R84 ;  /* 0x0000006c8054723c */ /* 0x048fe20000001854 */
[----:B------:R-:W-:Y:S01]  /*b150*/  MUFU.EX2 R175, R175 ;  /* 0x000000af00af7308 */ /* 0x000fe20000000800 */
[----:B------:R-:W-:Y:S01]  /*b160*/  LDSM.16.MT88.4 R136, [R198+0x2900] ;  /* 0x00290000c688783b */ /* 0x000fe20000004200 */
[--C-:B------:R-:W-:Y:S02]  /*b170*/  FFMA.FTZ R176, R176, c[0x0][0x2d0], -R151.reuse ;  /* 0x0000b400b0b07a23 */ /* 0x100fe40000010897 */
[----:B------:R-:W-:Y:S02]  /*b180*/  FFMA.FTZ R177, R180, c[0x0][0x2d0], -R151 ;  /* 0x0000b400b4b17a23 */ /* 0x000fe40000010897 */
[----:B------:R-:W-:Y:S02]  /*b190*/  FFMA.FTZ R180, R140, c[0x0][0x2d0], -R145 ;  /* 0x0000b4008cb47a23 */ /* 0x000fe40000010891 */
[--C-:B------:R-:W-:Y:S01]  /*b1a0*/  FFMA.FTZ R178, R178, c[0x0][0x2d0], -R151.reuse ;  /* 0x0000b400b2b27a23 */ /* 0x100fe20000010897 */
[----:B------:R-:W-:Y:S01]  /*b1b0*/  LDSM.16.MT88.4 R140, [R197+0x2900] ;  /* 0x00290000c58c783b */ /* 0x000fe20000004200 */
[----:B------:R-:W2:Y:S01]  /*b1c0*/  MUFU.EX2 R176, R176 ;  /* 0x000000b000b07308 */ /* 0x000ea20000000800 */
[C---:B------:R-:W-:Y:S02]  /*b1d0*/  FMUL.FTZ R88, R3.reuse, R88 ;  /* 0x0000005803587220 */ /* 0x040fe40000410000 */
[----:B------:R-:W-:Y:S02]  /*b1e0*/  FMUL.FTZ R89, R3, R89 ;  /* 0x0000005903597220 */ /* 0x000fe40000410000 */
[C---:B------:R-:W-:Y:S02]  /*b1f0*/  FMUL.FTZ R90, R2.reuse, R90 ;  /* 0x0000005a025a7220 */ /* 0x040fe40000410000 */
[C---:B------:R-:W-:Y:S02]  /*b200*/  FMUL.FTZ R91, R2.reuse, R91 ;  /* 0x0000005b025b7220 */ /* 0x040fe40000410000 */
[----:B------:R-:W-:Y:S01]  /*b210*/  FFMA.FTZ R151, R147, c[0x0][0x2d0], -R151 ;  /* 0x0000b40093977a23 */ /* 0x000fe20000010897 */
[----:B------:R-:W-:Y:S01]  /*b220*/  MUFU.EX2 R177, R177 ;  /* 0x000000b100b17308 */ /* 0x000fe20000000800 */
[C---:B------:R-:W-:Y:S02]  /*b230*/  FMUL.FTZ R92, R3.reuse, R92 ;  /* 0x0000005c035c7220 */ /* 0x040fe40000410000 */
[C---:B------:R-:W-:Y:S01]  /*b240*/  FMUL.FTZ R93, R3.reuse, R93 ;  /* 0x0000005d035d7220 */ /* 0x040fe20000410000 */
[C---:B------:R-:W-:Y:S01]  /*b250*/  HMMA.16816.F32 R88, R128.reuse, R110, R88 ;  /* 0x0000006e8058723c */ /* 0x040fe20000001858 */
[----:B------:R-:W3:Y:S02]  /*b260*/  LDSM.16.MT88.4 R108, [R197+0x900] ;  /* 0x00090000c56c783b */ /* 0x000ee40000004200 */
[C---:B------:R-:W-:Y:S02]  /*b270*/  FMUL.FTZ R94, R2.reuse, R94 ;  /* 0x0000005e025e7220 */ /* 0x040fe40000410000 */
[C---:B------:R-:W-:Y:S01]  /*b280*/  FMUL.FTZ R95, R2.reuse, R95 ;  /* 0x0000005f025f7220 */ /* 0x040fe20000410000 */
[----:B------:R-:W4:Y:S01]  /*b290*/  MUFU.EX2 R178, R178 ;  /* 0x000000b200b27308 */ /* 0x000f220000000800 */
[C---:B------:R-:W-:Y:S02]  /*b2a0*/  FMUL.FTZ R96, R3.reuse, R96 ;  /* 0x0000006003607220 */ /* 0x040fe40000410000 */
[----:B------:R-:W-:Y:S03]  /*b2b0*/  FMUL.FTZ R97, R3, R97 ;  /* 0x0000006103617220 */ /* 0x000fe60000410000 */
[C---:B-1----:R-:W-:Y:S03]  /*b2c0*/  HMMA.16816.F32 R92, R128.reuse, R104, R92 ;  /* 0x00000068805c723c */ /* 0x042fe6000000185c */
[C---:B------:R-:W-:Y:S01]  /*b2d0*/  FMUL.FTZ R98, R2.reuse, R98 ;  /* 0x0000006202627220 */ /* 0x040fe20000410000 */
[----:B------:R-:W1:Y:S01]  /*b2e0*/  MUFU.EX2 R180, R180 ;  /* 0x000000b400b47308 */ /* 0x000e620000000800 */
[----:B------:R-:W-:Y:S01]  /*b2f0*/  FMUL.FTZ R99, R2, R99 ;  /* 0x0000006302637220 */ /* 0x000fe20000410000 */
[----:B--2---:R-:W-:Y:S01]  /*b300*/  F2FP.PACK_AB R100, R176, R175 ;  /* 0x000000afb064723e */ /* 0x004fe200000000ff */
[--C-:B------:R-:W-:Y:S02]  /*b310*/  FFMA.FTZ R134, R134, c[0x0][0x2d0], -R145.reuse ;  /* 0x0000b40086867a23 */ /* 0x100fe40000010891 */
[----:B------:R-:W-:Y:S03]  /*b320*/  FFMA.FTZ R145, R133, c[0x0][0x2d0], -R145 ;  /* 0x0000b40085917a23 */ /* 0x000fe60000010891 */
[----:B------:R-:W-:Y:S01]  /*b330*/  HMMA.16816.F32 R96, R128, R106, R96 ;  /* 0x0000006a8060723c */ /* 0x000fe20000001860 */
[----:B------:R-:W2:Y:S01]  /*b340*/  LDSM.16.MT88.4 R104, [R196+0x2900] ;  /* 0x00290000c468783b */ /* 0x000ea20000004200 */
[----:B------:R-:W5:Y:S01]  /*b350*/  MUFU.EX2 R182, R182 ;  /* 0x000000b600b67308 */ /* 0x000f620000000800 */
[----:B------:R-:W-:Y:S01]  /*b360*/  FFMA.FTZ R173, R3, R218, R173 ;  /* 0x000000da03ad7223 */ /* 0x000fe200000100ad */
[----:B------:R-:W-:Y:S01]  /*b370*/  MOV R3, R0 ;  /* 0x0000000000037202 */ /* 0x000fe20000000f00 */
[----:B------:R-:W-:Y:S01]  /*b380*/  FFMA.FTZ R174, R2, R219, R174 ;  /* 0x000000db02ae7223 */ /* 0x000fe200000100ae */
[----:B----4-:R-:W-:Y:S01]  /*b390*/  F2FP.PACK_AB R102, R178, R177 ;  /* 0x000000b1b266723e */ /* 0x010fe200000000ff */
[----:B------:R-:W-:Y:S02]  /*b3a0*/  FADD.FTZ R172, R172, R173 ;  /* 0x000000adacac7221 */ /* 0x000fe40000010000 */
[----:B------:R-:W-:Y:S03]  /*b3b0*/  LDSM.16.MT88.4 R128, [R198+0x3100] ;  /* 0x00310000c680783b */ /* 0x000fe60000004200 */
[----:B------:R4:W2:Y:S01]  /*b3c0*/  MUFU.EX2 R238, R151 ;  /* 0x0000009700ee7308 */ /* 0x0008a20000000800 */
[----:B------:R-:W-:Y:S02]  /*b3d0*/  FADD.FTZ R169, R169, R174 ;  /* 0x000000aea9a97221 */ /* 0x000fe40000010000 */
[----:B------:R-:W-:Y:S01]  /*b3e0*/  FADD.FTZ R171, R171, R172 ;  /* 0x000000acabab7221 */ /* 0x000fe20000010000 */
[----:B-1----:R-:W-:Y:S01]  /*b3f0*/  F2FP.PACK_AB R101, R180, R179 ;  /* 0x000000b3b465723e */ /* 0x002fe200000000ff */
[----:B------:R-:W-:Y:S02]  /*b400*/  FADD.FTZ R168, R168, R169 ;  /* 0x000000a9a8a87221 */ /* 0x000fe40000010000 */
[----:B------:R-:W-:Y:S02]  /*b410*/  FADD.FTZ R170, R170, R171 ;  /* 0x000000abaaaa7221 */ /* 0x000fe40000010000 */
[----:B------:R-:W-:Y:S01]  /*b420*/  FADD.FTZ R168, R135, R168 ;  /* 0x000000a887a87221 */ /* 0x000fe20000010000 */
[----:B------:R1:W-:Y:S01]  /*b430*/  MUFU.EX2 R133, R145 ;  /* 0x0000009100857308 */ /* 0x0003e20000000800 */
[----:B------:R-:W-:Y:S01]  /*b440*/  MOV R135, R132 ;  /* 0x0000008400877202 */ /* 0x000fe20000000f00 */
[----:B------:R-:W-:Y:S01]  /*b450*/  FADD.FTZ R175, R175, R170 ;  /* 0x000000aaafaf7221 */ /* 0x000fe20000010000 */
[----:B-----5:R-:W-:Y:S01]  /*b460*/  F2FP.PACK_AB R103, R182, R181 ;  /* 0x000000b5b667723e */ /* 0x020fe200000000ff */
[----:B------:R-:W-:Y:S02]  /*b470*/  FADD.FTZ R179, R179, R168 ;  /* 0x000000a8b3b37221 */ /* 0x000fe40000010000 */
[----:B------:R-:W-:Y:S02]  /*b480*/  FADD.FTZ R176, R176, R175 ;  /* 0x000000afb0b07221 */ /* 0x000fe40000010000 */
[----:B------:R-:W-:Y:S02]  /*b490*/  FADD.FTZ R180, R180, R179 ;  /* 0x000000b3b4b47221 */ /* 0x000fe40000010000 */
[----:B------:R-:W5:Y:S01]  /*b4a0*/  MUFU.EX2 R134, R134 ;  /* 0x0000008600867308 */ /* 0x000f620000000800 */
[C---:B------:R-:W-:Y:S01]  /*b4b0*/  HMMA.16816.F32 R4, R100.reuse, R112, R4 ;  /* 0x000000706404723c */ /* 0x040fe20000001804 */
[----:B----4-:R-:W-:Y:S04]  /*b4c0*/  LDSM.16.MT88.4 R148, [R203+0x3900] ;  /* 0x00390000cb94783b */ /* 0x010fe80000004200 */
[----:B------:R-:W-:Y:S02]  /*b4d0*/  FADD.FTZ R177, R177, R176 ;  /* 0x000000b0b1b17221 */ /* 0x000fe40000010000 */
[----:B------:R-:W-:Y:S01]  /*b4e0*/  FADD.FTZ R181, R181, R180 ;  /* 0x000000b4b5b57221 */ /* 0x000fe20000010000 */
[C---:B------:R-:W-:Y:S01]  /*b4f0*/  HMMA.16816.F32 R8, R100.reuse, R114, R8 ;  /* 0x000000726408723c */ /* 0x040fe20000001808 */
[----:B------:R-:W-:Y:S03]  /*b500*/  LDSM.16.MT88.4 R112, [R198+0x4900] ;  /* 0x00490000c670783b */ /* 0x000fe60000004200 */
[----:B------:R-:W-:Y:S02]  /*b510*/  FADD.FTZ R178, R178, R177 ;  /* 0x000000b1b2b27221 */ /* 0x000fe40000010000 */
[----:B------:R-:W-:Y:S02]  /*b520*/  FADD.FTZ R182, R182, R181 ;  /* 0x000000b5b6b67221 */ /* 0x000fe40000010000 */
[C---:B------:R-:W-:Y:S01]  /*b530*/  HMMA.16816.F32 R12, R100.reuse, R116, R12 ;  /* 0x00000074640c723c */ /* 0x040fe2000000180c */
[----:B-1----:R-:W-:Y:S07]  /*b540*/  LDSM.16.MT88.4 R144, [R196+0x1900] ;  /* 0x00190000c490783b */ /* 0x002fee0000004200 */
[C---:B------:R-:W-:Y:S01]  /*b550*/  HMMA.16816.F32 R16, R100.reuse, R118, R16 ;  /* 0x000000766410723c */ /* 0x040fe20000001810 */
[----:B------:R-:W-:Y:S07]  /*b560*/  LDSM.16.MT88.4 R116, [R197+0x4900] ;  /* 0x00490000c574783b */ /* 0x000fee0000004200 */
[C---:B---3--:R-:W-:Y:S08]  /*b570*/  HMMA.16816.F32 R20, R100.reuse, R108, R20 ;  /* 0x0000006c6414723c */ /* 0x048ff00000001814 */
[C---:B------:R-:W-:Y:S01]  /*b580*/  HMMA.16816.F32 R24, R100.reuse, R110, R24 ;  /* 0x0000006e6418723c */ /* 0x040fe20000001818 */
[----:B------:R-:W1:Y:S07]  /*b590*/  LDSM.16.MT88.4 R108, [R203+0x4900] ;  /* 0x00490000cb6c783b */ /* 0x000e6e0000004200 */
        /* <DEDUP_REMOVED lines=12> */
[C---:B--2---:R-:W-:Y:S08]  /*b660*/  HMMA.16816.F32 R60, R100.reuse, R104, R60 ;  /* 0x00000068643c723c */ /* 0x044ff0000000183c */
[C---:B------:R-:W-:Y:S01]  /*b670*/  HMMA.16816.F32 R64, R100.reuse, R106, R64 ;  /* 0x0000006a6440723c */ /* 0x040fe20000001840 */
[----:B------:R-:W2:Y:S07]  /*b680*/  LDSM.16.MT88.4 R104, [R196+0x4900] ;  /* 0x00490000c468783b */ /* 0x000eae0000004200 */
[C---:B-1----:R-:W-:Y:S08]  /*b690*/  HMMA.16816.F32 R68, R100.reuse, R108, R68 ;  /* 0x0000006c6444723c */ /* 0x042ff00000001844 */
[C---:B------:R-:W-:Y:S01]  /*b6a0*/  HMMA.16816.F32 R72, R100.reuse, R110, R72 ;  /* 0x0000006e6448723c */ /* 0x040fe20000001848 */
[----:B------:R-:W1:Y:S07]  /*b6b0*/  LDSM.16.MT88.4 R108, [R203+0x1100] ;  /* 0x00110000cb6c783b */ /* 0x000e6e0000004200 */
[C---:B------:R-:W-:Y:S08]  /*b6c0*/  HMMA.16816.F32 R76, R100.reuse, R112, R76 ;  /* 0x00000070644c723c */ /* 0x040ff0000000184c */
[C---:B------:R-:W-:Y:S01]  /*b6d0*/  HMMA.16816.F32 R80, R100.reuse, R114, R80 ;  /* 0x000000726450723c */ /* 0x040fe20000001850 */
[----:B------:R-:W3:Y:S07]  /*b6e0*/  LDSM.16.MT88.4 R112, [R197+0x1100] ;  /* 0x00110000c570783b */ /* 0x000eee0000004200 */
[C---:B------:R-:W-:Y:S08]  /*b6f0*/  HMMA.16816.F32 R84, R100.reuse, R116, R84 ;  /* 0x000000746454723c */ /* 0x040ff00000001854 */
[C---:B------:R-:W-:Y:S01]  /*b700*/  HMMA.16816.F32 R88, R100.reuse, R118, R88 ;  /* 0x000000766458723c */ /* 0x040fe20000001858 */
[----:B------:R-:W4:Y:S07]  /*b710*/  LDSM.16.MT88.4 R116, [R203+0x3100] ;  /* 0x00310000cb74783b */ /* 0x000f2e0000004200 */
[C---:B--2---:R-:W-:Y:S08]  /*b720*/  HMMA.16816.F32 R92, R100.reuse, R104, R92 ;  /* 0x00000068645c723c */ /* 0x044ff0000000185c */
[----:B------:R-:W-:Y:S01]  /*b730*/  HMMA.16816.F32 R96, R100, R106, R96 ;  /* 0x0000006a6460723c */ /* 0x000fe20000001860 */
[----:B------:R-:W2:Y:S06]  /*b740*/  LDSM.16.MT88.4 R104, [R196+0x3100] ;  /* 0x00310000c468783b */ /* 0x000eac0000004200 */
[----:B------:R-:W-:Y:S01]  /*b750*/  F2FP.PACK_AB R100, R228, R183 ;  /* 0x000000b7e464723e */ /* 0x000fe200000000ff */
[----:B------:R-:W-:Y:S01]  /*b760*/  FADD.FTZ R183, R183, R178 ;  /* 0x000000b2b7b77221 */ /* 0x000fe20000010000 */
[----:B------:R-:W-:Y:S03]  /*b770*/  F2FP.PACK_AB R102, R230, R229 ;  /* 0x000000e5e666723e */ /* 0x000fe600000000ff */
[----:B------:R-:W-:Y:S01]  /*b780*/  F2FP.PACK_AB R101, R232, R231 ;  /* 0x000000e7e865723e */ /* 0x000fe200000000ff */
[----:B------:R-:W-:Y:S01]  /*b790*/  FADD.FTZ R231, R231, R182 ;  /* 0x000000b6e7e77221 */ /* 0x000fe20000010000 */
[----:B------:R-:W-:Y:S01]  /*b7a0*/  F2FP.PACK_AB R103, R234, R233 ;  /* 0x000000e9ea67723e */ /* 0x000fe200000000ff */
[----:B------:R-:W-:Y:S02]  /*b7b0*/  FADD.FTZ R228, R228, R183 ;  /* 0x000000b7e4e47221 */ /* 0x000fe40000010000 */
[----:B------:R-:W-:Y:S02]  /*b7c0*/  FADD.FTZ R232, R232, R231 ;  /* 0x000000e7e8e87221 */ /* 0x000fe40000010000 */
[----:B------:R-:W-:Y:S02]  /*b7d0*/  FADD.FTZ R229, R229, R228 ;  /* 0x000000e4e5e57221 */ /* 0x000fe40000010000 */
[C---:B-1----:R-:W-:Y:S03]  /*b7e0*/  HMMA.16816.F32 R4, R100.reuse, R108, R4 ;  /* 0x0000006c6404723c */ /* 0x042fe60000001804 */
[----:B------:R-:W-:Y:S02]  /*b7f0*/  FADD.FTZ R233, R233, R232 ;  /* 0x000000e8e9e97221 */ /* 0x000fe40000010000 */
[----:B------:R-:W-:Y:S02]  /*b800*/  FADD.FTZ R230, R230, R229 ;  /* 0x000000e5e6e67221 */ /* 0x000fe40000010000 */
[----:B------:R-:W-:Y:S01]  /*b810*/  FADD.FTZ R234, R234, R233 ;  /* 0x000000e9eaea7221 */ /* 0x000fe20000010000 */
[C---:B------:R-:W-:Y:S01]  /*b820*/  HMMA.16816.F32 R8, R100.reuse, R110, R8 ;  /* 0x0000006e6408723c */ /* 0x040fe20000001808 */
[----:B------:R-:W1:Y:S07]  /*b830*/  LDSM.16.MT88.4 R108, [R203+0x5100] ;  /* 0x00510000cb6c783b */ /* 0x000e6e0000004200 */
[C---:B------:R-:W-:Y:S08]  /*b840*/  HMMA.16816.F32 R12, R100.reuse, R120, R12 ;  /* 0x00000078640c723c */ /* 0x040ff0000000180c */
[C---:B------:R-:W-:Y:S08]  /*b850*/  HMMA.16816.F32 R16, R100.reuse, R122, R16 ;  /* 0x0000007a6410723c */ /* 0x040ff00000001810 */
[C---:B---3--:R-:W-:Y:S08]  /*b860*/  HMMA.16816.F32 R20, R100.reuse, R112, R20 ;  /* 0x000000706414723c */ /* 0x048ff00000001814 */
[C---:B------:R-:W-:Y:S01]  /*b870*/  HMMA.16816.F32 R24, R100.reuse, R114, R24 ;  /* 0x000000726418723c */ /* 0x040fe20000001818 */
[----:B------:R-:W3:Y:S07]  /*b880*/  LDSM.16.MT88.4 R112, [R198+0x5100] ;  /* 0x00510000c670783b */ /* 0x000eee0000004200 */
[C---:B------:R-:W-:Y:S08]  /*b890*/  HMMA.16816.F32 R28, R100.reuse, R124, R28 ;  /* 0x0000007c641c723c */ /* 0x040ff0000000181c */
[C---:B------:R-:W-:Y:S01]  /*b8a0*/  HMMA.16816.F32 R32, R100.reuse, R126, R32 ;  /* 0x0000007e6420723c */ /* 0x040fe20000001820 */
[----:B------:R-:W-:Y:S07]  /*b8b0*/  LDSM.16.MT88.4 R124, [R203+0x1900] ;  /* 0x00190000cb7c783b */ /* 0x000fee0000004200 */
[C---:B----4-:R-:W-:Y:S08]  /*b8c0*/  HMMA.16816.F32 R36, R100.reuse, R116, R36 ;  /* 0x000000746424723c */ /* 0x050ff00000001824 */
[C---:B------:R-:W-:Y:S01]  /*b8d0*/  HMMA.16816.F32 R40, R100.reuse, R118, R40 ;  /* 0x000000766428723c */ /* 0x040fe20000001828 */
[----:B------:R-:W4:Y:S07]  /*b8e0*/  LDSM.16.MT88.4 R116, [R197+0x5100] ;  /* 0x00510000c574783b */ /* 0x000f2e0000004200 */
        /* <DEDUP_REMOVED lines=8> */
[C---:B--2---:R-:W-:Y:S04]  /*b970*/  HMMA.16816.F32 R60, R100.reuse, R104, R60 ;  /* 0x00000068643c723c */ /* 0x044fe8000000183c */
[----:B-----5:R-:W-:Y:S01]  /*b980*/  F2FP.PACK_AB R139, R133, R134 ;  /* 0x00000086858b723e */ /* 0x020fe200000000ff */
[----:B------:R-:W-:Y:S02]  /*b990*/  FADD.FTZ R239, R239, R234 ;  /* 0x000000eaefef7221 */ /* 0x000fe40000010000 */
[----:B------:R-:W-:Y:S01]  /*b9a0*/  FADD.FTZ R236, R236, R235 ;  /* 0x000000ebecec7221 */ /* 0x000fe20000010000 */
[C---:B------:R-:W-:Y:S01]  /*b9b0*/  HMMA.16816.F32 R64, R100.reuse, R106, R64 ;  /* 0x0000006a6440723c */ /* 0x040fe20000001840 */
[----:B------:R-:W2:Y:S03]  /*b9c0*/  LDSM.16.MT88.4 R104, [R196+0x5100] ;  /* 0x00510000c468783b */ /* 0x000ea60000004200 */
[----:B------:R-:W-:Y:S02]  /*b9d0*/  FADD.FTZ R239, R240, R239 ;  /* 0x000000eff0ef7221 */ /* 0x000fe40000010000 */
[----:B------:R-:W-:Y:S02]  /*b9e0*/  FADD.FTZ R237, R237, R236 ;  /* 0x000000eceded7221 */ /* 0x000fe40000010000 */
[C---:B-1----:R-:W-:Y:S04]  /*b9f0*/  HMMA.16816.F32 R68, R100.reuse, R108, R68 ;  /* 0x0000006c6444723c */ /* 0x042fe80000001844 */
[----:B------:R-:W-:Y:S02]  /*ba00*/  FADD.FTZ R134, R134, R239 ;  /* 0x000000ef86867221 */ /* 0x000fe40000010000 */
[----:B------:R-:W-:Y:S02]  /*ba10*/  FADD.FTZ R218, R238, R237 ;  /* 0x000000edeeda7221 */ /* 0x000fe40000010000 */
[C---:B------:R-:W-:Y:S01]  /*ba20*/  HMMA.16816.F32 R72, R100.reuse, R110, R72 ;  /* 0x0000006e6448723c */ /* 0x040fe20000001848 */
[----:B------:R-:W1:Y:S03]  /*ba30*/  LDSM.16.MT88.4 R108, [R198+0x1900] ;  /* 0x00190000c66c783b */ /* 0x000e660000004200 */
[----:B------:R-:W-:Y:S04]  /*ba40*/  FADD.FTZ R219, R133, R134 ;  /* 0x0000008685db7221 */ /* 0x000fe80000010000 */
[C---:B---3--:R-:W-:Y:S08]  /*ba50*/  HMMA.16816.F32 R76, R100.reuse, R112, R76 ;  /* 0x00000070644c723c */ /* 0x048ff0000000184c */
[C---:B------:R-:W-:Y:S08]  /*ba60*/  HMMA.16816.F32 R80, R100.reuse, R114, R80 ;  /* 0x000000726450723c */ /* 0x040ff00000001850 */
[C---:B----4-:R-:W-:Y:S08]  /*ba70*/  HMMA.16816.F32 R84, R100.reuse, R116, R84 ;  /* 0x000000746454723c */ /* 0x050ff00000001854 */
[C---:B------:R-:W-:Y:S08]  /*ba80*/  HMMA.16816.F32 R88, R100.reuse, R118, R88 ;  /* 0x000000766458723c */ /* 0x040ff00000001858 */
[C---:B--2---:R-:W-:Y:S08]  /*ba90*/  HMMA.16816.F32 R92, R100.reuse, R104, R92 ;  /* 0x00000068645c723c */ /* 0x044ff0000000185c */
[----:B------:R-:W-:Y:S08]  /*baa0*/  HMMA.16816.F32 R96, R100, R106, R96 ;  /* 0x0000006a6460723c */ /* 0x000ff00000001860 */
[C---:B------:R-:W-:Y:S01]  /*bab0*/  HMMA.16816.F32 R128, R136.reuse, R124, R4 ;  /* 0x0000007c8880723c */ /* 0x040fe20000001804 */
[----:B------:R-:W2:Y:S07]  /*bac0*/  LDSM.16.MT88.4 R4, [R198+0x5900] ;  /* 0x00590000c604783b */ /* 0x000eae0000004200 */
[C---:B------:R-:W-:Y:S01]  /*bad0*/  HMMA.16816.F32 R124, R136.reuse, R126, R8 ;  /* 0x0000007e887c723c */ /* 0x040fe20000001808 */
[----:B------:R-:W3:Y:S07]  /*bae0*/  LDSM.16.MT88.4 R8, [R197+0x5900] ;  /* 0x00590000c508783b */ /* 0x000eee0000004200 */
[C---:B-1----:R-:W-:Y:S01]  /*baf0*/  HMMA.16816.F32 R120, R136.reuse, R108, R12 ;  /* 0x0000006c8878723c */ /* 0x042fe2000000180c */
[----:B------:R-:W1:Y:S07]  /*bb00*/  LDSM.16.MT88.4 R12, [R196+0x5900] ;  /* 0x00590000c40c783b */ /* 0x000e6e0000004200 */
        /* <DEDUP_REMOVED lines=15> */
[C---:B--2---:R-:W-:Y:S08]  /*bc00*/  HMMA.16816.F32 R76, R136.reuse, R4, R76 ;  /* 0x00000004884c723c */ /* 0x044ff0000000184c */
[C---:B------:R-:W-:Y:S08]  /*bc10*/  HMMA.16816.F32 R80, R136.reuse, R6, R80 ;  /* 0x000000068850723c */ /* 0x040ff00000001850 */
[C---:B---3--:R-:W-:Y:S08]  /*bc20*/  HMMA.16816.F32 R84, R136.reuse, R8, R84 ;  /* 0x000000088854723c */ /* 0x048ff00000001854 */
[C---:B------:R-:W-:Y:S08]  /*bc30*/  HMMA.16816.F32 R88, R136.reuse, R10, R88 ;  /* 0x0000000a8858723c */ /* 0x040ff00000001858 */
[C---:B-1----:R-:W-:Y:S08]  /*bc40*/  HMMA.16816.F32 R92, R136.reuse, R12, R92 ;  /* 0x0000000c885c723c */ /* 0x042ff0000000185c */
[----:B------:R-:W-:Y:S01]  /*bc50*/  HMMA.16816.F32 R96, R136, R14, R96 ;  /* 0x0000000e8860723c */ /* 0x000fe20000001860 */
[----:B------:R-:W-:-:S07]  /*bc60*/  @P0 BRA `(.L_x_376) ;  /* 0xffffd32000000947 */ /* 0x000fce000383ffff */
.L_x_375:
[----:B------:R-:W-:-:S06]  /*bc70*/  UISETP.GE.AND UP0, UPT, UR13, UR8, UPT ;  /* 0x000000080d00728c */ /* 0x000fcc000bf06270 */
[----:B------:R-:W-:-:S13]  /*bc80*/  PLOP3.LUT P0, PT, PT, PT, UP0, 0x80, 0x0 ;  /* 0x000000000000781c */ /* 0x000fda0003f0f008 */
[----:B------:R-:W-:Y:S05]  /*bc90*/  @!P0 BRA `(.L_x_377) ;  /* 0x000038f000008947 */ /* 0x000fea0003800000 */
[----:B------:R-:W-:Y:S01]  /*bca0*/  IADD3 R220, P5, R208, 0x80, RZ ;  /* 0x00000080d0dc7810 */ /* 0x000fe20007fbe0ff */
[----:B------:R-:W-:Y:S01]  /*bcb0*/  ULDC.64 UR4, c[0x0][0x208] ;  /* 0x0000820000047ab9 */ /* 0x000fe20000000a00 */
[----:B------:R-:W-:Y:S01]  /*bcc0*/  IADD3 R181, P0, R210, 0x80, RZ ;  /* 0x00000080d2b57810 */ /* 0x000fe20007f1e0ff */
[----:B------:R-:W-:Y:S01]  /*bcd0*/  IMAD.MOV.U32 R2, RZ, RZ, R132 ;  /* 0x000000ffff027224 */ /* 0x000fe200078e0084 */
[----:B------:R-:W-:Y:S01]  /*bce0*/  IADD3 R222, P6, R208, 0x40, RZ ;  /* 0x00000040d0de7810 */ /* 0x000fe20007fde0ff */
[----:B------:R-:W-:Y:S01]  /*bcf0*/  IMAD.MOV.U32 R3, RZ, RZ, R0 ;  /* 0x000000ffff037224 */ /* 0x000fe200078e0000 */
[----:B------:R-:W-:Y:S01]  /*bd00*/  IADD3 R183, P4, R210, 0x40, RZ ;  /* 0x00000040d2b77810 */ /* 0x000fe20007f9e0ff */
[----:B------:R-:W-:Y:S01]  /*bd10*/  IMAD.X R221, RZ, RZ, R215, P5 ;  /* 0x000000ffffdd7224 */ /* 0x000fe200028e06d7 */
[----:B------:R-:W-:Y:S01]  /*bd20*/  IADD3.X R223, RZ, R215, RZ, P6, !PT ;  /* 0x000000d7ffdf7210 */ /* 0x000fe200037fe4ff */
[----:B------:R-:W-:Y:S01]  /*bd30*/  IMAD.X R180, RZ, RZ, R217, P0 ;  /* 0x000000ffffb47224 */ /* 0x000fe200000e06d9 */
[----:B------:R-:W-:Y:S01]  /*bd40*/  IADD3.X R182, RZ, R217, RZ, P4, !PT ;  /* 0x000000d9ffb67210 */ /* 0x000fe200027fe4ff */
[----:B------:R-:W-:Y:S01]  /*bd50*/  USHF.L.U64.HI UR19, UR4, 0x5, UR5 ;  /* 0x0000000504137899 */ /* 0x000fe20008010205 */
[----:B------:R-:W-:Y:S01]  /*bd60*/  MOV R214, R208 ;  /* 0x000000d000d67202 */ /* 0x000fe20000000f00 */
[----:B------:R-:W-:-:S03]  /*bd70*/  USHF.L.U32 UR18, UR4, 0x5, URZ ;  /* 0x0000000504127899 */ /* 0x000fc6000800063f */
[----:B------:R-:W-:Y:S02]  /*bd80*/  ULDC.64 UR4, c[0x0][0x1e0] ;  /* 0x0000780000047ab9 */ /* 0x000fe40000000a00 */
.L_x_386:
[----:B------:R-:W-:Y:S04]  /*bd90*/  DEPBAR.LE SB0, 0x0 ;  /* 0x000080000000791a */ /* 0x000fe80000000000 */
[----:B------:R-:W-:Y:S01]  /*bda0*/  BAR.SYNC.DEFER_BLOCKING 0x0 ;  /* 0x0000000000007b1d */ /* 0x000fe20000010000 */
[----:B------:R-:W-:Y:S01]  /*bdb0*/  USHF.R.S32.HI UR7, URZ, 0x1f, UR13 ;  /* 0x0000001f3f077899 */ /* 0x000fe2000801140d */
[----:B------:R-:W-:Y:S01]  /*bdc0*/  IMAD.U32 R13, RZ, RZ, UR13 ;  /* 0x0000000dff0d7e24 */ /* 0x000fe2000f8e00ff */
[----:B------:R-:W-:Y:S01]  /*bdd0*/  UIMAD UR6, UR9, UR13, URZ ;  /* 0x0000000d090672a4 */ /* 0x000fe2000f8e023f */
[----:B------:R-:W-:Y:S01]  /*bde0*/  IMAD.U32 R7, RZ, RZ, UR13 ;  /* 0x0000000dff077e24 */ /* 0x000fe2000f8e00ff */
[----:B------:R-:W-:Y:S01]  /*bdf0*/  UIMAD.WIDE.U32 UR20, UR13, UR10, UR18 ;  /* 0x0000000a0d1472a5 */ /* 0x000fe2000f8e0012 */
[----:B------:R-:W-:Y:S01]  /*be00*/  IMAD.WIDE.U32 R12, R13, UR10, R214 ;  /* 0x0000000a0d0c7c25 */ /* 0x000fe2000f8e00d6 */
[----:B------:R-:W-:Y:S02]  /*be10*/  UIMAD UR6, UR7, UR10, UR6 ;  /* 0x0000000a070672a4 */ /* 0x000fe4000f8e0206 */
[----:B------:R-:W-:Y:S01]  /*be20*/  UISETP.GT.AND UP3, UPT, UR13, UR8, UPT ;  /* 0x000000080d00728c */ /* 0x000fe2000bf64270 */
[----:B------:R-:W-:Y:S01]  /*be30*/  IMAD.WIDE.U32 R6, R7, UR10, R222 ;  /* 0x0000000a07067c25 */ /* 0x000fe2000f8e00de */
[----:B------:R-:W-:Y:S01]  /*be40*/  LEA R22, P4, R12, c[0x0][0x1f8], 0x1 ;  /* 0x00007e000c167a11 */ /* 0x000fe200078808ff */
[----:B------:R-:W-:Y:S01]  /*be50*/  UIADD3 UR7, UR6, UR21, URZ ;  /* 0x0000001506077290 */ /* 0x000fe2000fffe03f */
[----:B------:R-:W-:Y:S01]  /*be60*/  IADD3 R0, R13, UR6, RZ ;  /* 0x000000060d007c10 */ /* 0x000fe2000fffe0ff */
[----:B------:R-:W-:Y:S01]  /*be70*/  IMAD.U32 R15, RZ, RZ, UR13 ;  /* 0x0000000dff0f7e24 */ /* 0x000fe2000f8e00ff */
[----:B------:R-:W-:Y:S02]  /*be80*/  LEA R20, P0, R6, c[0x0][0x1f8], 0x1 ;  /* 0x00007e0006147a11 */ /* 0x000fe400078008ff */
[----:B------:R-:W-:Y:S01]  /*be90*/  LEA.HI.X R23, R12, c[0x0][0x1fc], R0, 0x1, P4 ;  /* 0x00007f000c177a11 */ /* 0x000fe200020f0c00 */
[----:B------:R-:W-:Y:S01]  /*bea0*/  IMAD.WIDE.U32 R14, R15, UR10, R220 ;  /* 0x0000000a0f0e7c25 */ /* 0x000fe2000f8e00dc */
[----:B------:R-:W-:Y:S02]  /*beb0*/  IADD3 R4, R7, UR6, RZ ;  /* 0x0000000607047c10 */ /* 0x000fe4000fffe0ff */
[----:B------:R-:W-:Y:S02]  /*bec0*/  IADD3 R5, P5, R208, UR20, RZ ;  /* 0x00000014d0057c10 */ /* 0x000fe4000ffbe0ff */
[----:B------:R-:W-:Y:S01]  /*bed0*/  IADD3 R7, P4, R222, UR20, RZ ;  /* 0x00000014de077c10 */ /* 0x000fe2000ff9e0ff */
[----:B------:R-:W-:Y:S01]  /*bee0*/  LDSM.16.M88.4 R32, [R206+0xc100] ;  /* 0x00c10000ce20783b */ /* 0x000fe20000000200 */
[----:B------:R-:W-:Y:S02]  /*bef0*/  LEA.HI.X R21, R6, c[0x0][0x1fc], R4, 0x1, P0 ;  /* 0x00007f0006157a11 */ /* 0x000fe400000f0c04 */
[----:B------:R-:W-:Y:S02]  /*bf00*/  IADD3.X R4, R215, UR7, RZ, P5, !PT ;  /* 0x00000007d7047c10 */ /* 0x000fe4000affe4ff */
[----:B------:R-:W-:Y:S02]  /*bf10*/  LEA R168, P5, R5, c[0x0][0x1f8], 0x1 ;  /* 0x00007e0005a87a11 */ /* 0x000fe400078a08ff */
[----:B------:R-:W1:Y:S01]  /*bf20*/  LDSM.16.M88.4 R8, [R205+0x6100] ;  /* 0x00610000cd08783b */ /* 0x000e620000000200 */
[----:B------:R-:W-:Y:S02]  /*bf30*/  IADD3.X R6, R223, UR7, RZ, P4, !PT ;  /* 0x00000007df067c10 */ /* 0x000fe4000a7fe4ff */
[----:B------:R-:W-:Y:S02]  /*bf40*/  LEA R166, P4, R7, c[0x0][0x1f8], 0x1 ;  /* 0x00007e0007a67a11 */ /* 0x000fe400078808ff */
[----:B------:R-:W-:Y:S02]  /*bf50*/  LEA.HI.X R169, R5, c[0x0][0x1fc], R4, 0x1, P5 ;  /* 0x00007f0005a97a11 */ /* 0x000fe400028f0c04 */
[----:B------:R-:W2:Y:S01]  /*bf60*/  LDSM.16.M88.4 R16, [R205+0x6900] ;  /* 0x00690000cd10783b */ /* 0x000ea20000000200 */
[----:B------:R-:W-:Y:S02]  /*bf70*/  LEA.HI.X R167, R7, c[0x0][0x1fc], R6, 0x1, P4 ;  /* 0x00007f0007a77a11 */ /* 0x000fe400020f0c06 */
[----:B------:R-:W-:Y:S02]  /*bf80*/  LEA R28, P6, R14, c[0x0][0x1f8], 0x1 ;  /* 0x00007e000e1c7a11 */ /* 0x000fe400078c08ff */
[----:B------:R-:W-:Y:S02]  /*bf90*/  IADD3 R13, P0, R220, UR20, RZ ;  /* 0x00000014dc0d7c10 */ /* 0x000fe4000ff1e0ff */
[----:B------:R-:W3:Y:S01]  /*bfa0*/  LDSM.16.M88.4 R24, [R205+0x7100] ;  /* 0x00710000cd18783b */ /* 0x000ee20000000200 */
[----:B------:R-:W-:Y:S02]  /*bfb0*/  IADD3 R0, R15, UR6, RZ ;  /* 0x000000060f007c10 */ /* 0x000fe4000fffe0ff */
[----:B------:R-:W-:Y:S01]  /*bfc0*/  IADD3.X R12, R221, UR7, RZ, P0, !PT ;  /* 0x00000007dd0c7c10 */ /* 0x000fe200087fe4ff */
[----:B------:R-:W-:Y:S01]  /*bfd0*/  @UP3 UIADD3 UR7, UR13, -0x1, URZ ;  /* 0xffffffff0d073890 */ /* 0x000fe2000fffe03f */
[C---:B------:R-:W-:Y:S02]  /*bfe0*/  LEA R164, P0, R13.reuse, c[0x0][0x1f8], 0x1 ;  /* 0x00007e000da47a11 */ /* 0x040fe400078008ff */
[----:B------:R-:W4:Y:S01]  /*bff0*/  LDSM.16.M88.4 R132, [R205+0x7900] ;  /* 0x00790000cd84783b */ /* 0x000f220000000200 */
[----:B------:R-:W-:Y:S01]  /*c000*/  LEA.HI.X R29, R14, c[0x0][0x1fc], R0, 0x1, P6 ;  /* 0x00007f000e1d7a11 */ /* 0x000fe200030f0c00 */
[----:B------:R-:W-:Y:S01]  /*c010*/  @UP3 USHF.R.S32.HI UR6, URZ, 0x1f, UR7 ;  /* 0x0000001f3f063899 */ /* 0x000fe20008011407 */
[----:B------:R-:W-:Y:S01]  /*c020*/  LEA.HI.X R165, R13, c[0x0][0x1fc], R12, 0x1, P0 ;  /* 0x00007f000da57a11 */ /* 0x000fe200000f0c0c */
[----:B------:R-:W-:Y:S01]  /*c030*/  @UP3 UIMAD.WIDE.U32 UR20, UR7, UR4, URZ ;  /* 0x00000004071432a5 */ /* 0x000fe2000f8e003f */
[----:B------:R-:W-:Y:S01]  /*c040*/  PLOP3.LUT P0, PT, PT, PT, UP3, 0x80, 0x0 ;  /* 0x000000000000781c */ /* 0x000fe20003f0f038 */
[----:B------:R-:W-:Y:S01]  /*c050*/  @UP3 UIMAD UR6, UR6, UR4, URZ ;  /* 0x00000004060632a4 */ /* 0x000fe2000f8e023f */
[----:B------:R-:W-:Y:S01]  /*c060*/  LDSM.16.M88.4 R136, [R202+0xc100] ;  /* 0x00c10000ca88783b */ /* 0x000fe20000000200 */
[----:B------:R-:W-:Y:S02]  /*c070*/  PLOP3.LUT P5, PT, PT, PT, UP2, 0x80, 0x0 ;  /* 0x000000000000781c */ /* 0x000fe40003faf028 */
[----:B------:R-:W-:Y:S01]  /*c080*/  PLOP3.LUT P4, PT, PT, PT, UP2, 0x80, 0x0 ;  /* 0x000000000000781c */ /* 0x000fe20003f8f028 */
[----:B------:R-:W-:Y:S02]  /*c090*/  @UP3 UIMAD UR6, UR7, UR5, UR6 ;  /* 0x00000005070632a4 */ /* 0x000fe4000f8e0206 */
[----:B------:R-:W-:Y:S01]  /*c0a0*/  @UP3 USHF.L.U32 UR7, UR20, 0x6, URZ ;  /* 0x0000000614073899 */ /* 0x000fe2000800063f */
[----:B------:R-:W5:Y:S01]  /*c0b0*/  LDSM.16.M88.4 R140, [R204] ;  /* 0x00000000cc8c783b */ /* 0x000f620000000200 */
[----:B------:R-:W-:Y:S01]  /*c0c0*/  @UP3 UIADD3 UR6, UR21, UR6, URZ ;  /* 0x0000000615063290 */ /* 0x000fe2000fffe03f */
[C---:B-1----:R-:W-:Y:S03]  /*c0d0*/  HMMA.16816.F32 R4, R32.reuse, R8, RZ ;  /* 0x000000082004723c */ /* 0x042fe600000018ff */
[----:B------:R-:W-:Y:S02]  /*c0e0*/  @UP3 USHF.L.U64.HI UR6, UR20, 0x6, UR6 ;  /* 0x0000000614063899 */ /* 0x000fe40008010206 */
[----:B------:R-:W1:Y:S03]  /*c0f0*/  LDSM.16.M88.4 R144, [R195] ;  /* 0x00000000c390783b */ /* 0x000e660000000200 */
[C---:B------:R-:W-:Y:S04]  /*c100*/  HMMA.16816.F32 R8, R32.reuse, R10, RZ ;  /* 0x0000000a2008723c */ /* 0x040fe800000018ff */
[----:B------:R-:W1:Y:S04]  /*c110*/  LDSM.16.M88.4 R148, [R194] ;  /* 0x00000000c294783b */ /* 0x000e680000000200 */
[C---:B--2---:R-:W-:Y:S03]  /*c120*/  HMMA.16816.F32 R12, R32.reuse, R16, RZ ;  /* 0x00000010200c723c */ /* 0x044fe600000018ff */
[----:B------:R-:W2:Y:S05]  /*c130*/  LDSM.16.M88.4 R152, [R193] ;  /* 0x00000000c198783b */ /* 0x000eaa0000000200 */
[C---:B------:R-:W-:Y:S02]  /*c140*/  HMMA.16816.F32 R16, R32.reuse, R18, RZ ;  /* 0x000000122010723c */ /* 0x040fe400000018ff */
[----:B------:R-:W-:Y:S01]  /*c150*/  @!PT LDS RZ, [RZ] ;  /* 0x00000000fffff984 */ /* 0x000fe20000000800 */
[----:B------:R-:W-:Y:S01]  /*c160*/  @!PT LDS RZ, [RZ] ;  /* 0x00000000fffff984 */ /* 0x000fe20000000800 */
[----:B------:R-:W-:Y:S01]  /*c170*/  @!PT LDS RZ, [RZ] ;  /* 0x00000000fffff984 */ /* 0x000fe20000000800 */
[----:B------:R3:W-:Y:S07]  /*c180*/  LDGSTS.E.BYPASS.LTC128B.128 [R207+0x100], [R22.64], !P3 ;  /* 0x0010000016cf7fae */ /* 0x0007ee000d901d50 */
[----:B------:R3:W-:Y:S07]  /*c190*/  LDGSTS.E.BYPASS.LTC128B.128 [R207+0x2100], [R20.64], !P2 ;  /* 0x0210000014cf7fae */ /* 0x0007ee000d101d50 */
[----:B------:R4:W-:Y:S07]  /*c1a0*/  LDGSTS.E.BYPASS.LTC128B.128 [R207+0x4100], [R28.64], !P1 ;  /* 0x041000001ccf7fae */ /* 0x0009ee000c901d50 */
[----:B------:R1:W-:Y:S07]  /*c1b0*/  LDGSTS.E.BYPASS.LTC128B.128 [R207+0x1100], [R168.64], !P3 ;  /* 0x01100000a8cf7fae */ /* 0x0003ee000d901d50 */
[----:B------:R1:W-:Y:S01]  /*c1c0*/  LDGSTS.E.BYPASS.LTC128B.128 [R207+0x3100], [R166.64], !P2 ;  /* 0x03100000a6cf7fae */ /* 0x0003e2000d101d50 */
[C---:B---3--:R-:W-:Y:S06]  /*c1d0*/  HMMA.16816.F32 R20, R32.reuse, R24, RZ ;  /* 0x000000182014723c */ /* 0x048fec00000018ff */
[----:B------:R1:W-:Y:S02]  /*c1e0*/  LDGSTS.E.BYPASS.LTC128B.128 [R207+0x5100], [R164.64], !P1 ;  /* 0x05100000a4cf7fae */ /* 0x0003e4000c901d50 */
[C---:B------:R-:W-:Y:S05]  /*c1f0*/  HMMA.16816.F32 R24, R32.reuse, R26, RZ ;  /* 0x0000001a2018723c */ /* 0x040fea00000018ff */
[----:B------:R-:W-:Y:S03]  /*c200*/  LDSM.16.M88.4 R156, [R201+0xc100] ;  /* 0x00c10000c99c783b */ /* 0x000fe60000000200 */
[C---:B----4-:R-:W-:Y:S04]  /*c210*/  HMMA.16816.F32 R28, R32.reuse, R132, RZ ;  /* 0x00000084201c723c */ /* 0x050fe800000018ff */
[----:B------:R-:W0:Y:S04]  /*c220*/  LDGDEPBAR ;  /* 0x00000000000079af */ /* 0x000e280000000000 */
[----:B------:R-:W-:Y:S03]  /*c230*/  HMMA.16816.F32 R32, R32, R134, RZ ;  /* 0x000000862020723c */ /* 0x000fe600000018ff */
[----:B------:R-:W3:Y:S05]  /*c240*/  LDSM.16.M88.4 R160, [R200+0x6100] ;  /* 0x00610000c8a0783b */ /* 0x000eea0000000200 */
[C---:B-----5:R-:W-:Y:S02]  /*c250*/  HMMA.16816.F32 R4, R136.reuse, R140, R4 ;  /* 0x0000008c8804723c */ /* 0x060fe40000001804 */
[----:B------:R-:W4:Y:S06]  /*c260*/  LDSM.16.M88.4 R132, [R200+0x6900] ;  /* 0x00690000c884783b */ /* 0x000f2c0000000200 */
[C---:B------:R-:W-:Y:S01]  /*c270*/  HMMA.16816.F32 R8, R136.reuse, R142, R8 ;  /* 0x0000008e8808723c */ /* 0x040fe20000001808 */
[----:B-1----:R-:W1:Y:S07]  /*c280*/  LDSM.16.M88.4 R164, [R200+0x7100] ;  /* 0x00710000c8a4783b */ /* 0x002e6e0000000200 */
[C---:B------:R-:W-:Y:S01]  /*c290*/  HMMA.16816.F32 R12, R136.reuse, R144, R12 ;  /* 0x00000090880c723c */ /* 0x040fe2000000180c */
[----:B------:R-:W5:Y:S07]  /*c2a0*/  LDSM.16.M88.4 R168, [R200+0x7900] ;  /* 0x00790000c8a8783b */ /* 0x000f6e0000000200 */
[C---:B------:R-:W-:Y:S01]  /*c2b0*/  HMMA.16816.F32 R16, R136.reuse, R146, R16 ;  /* 0x000000928810723c */ /* 0x040fe20000001810 */
[----:B------:R-:W-:Y:S07]  /*c2c0*/  LDSM.16.M88.4 R172, [R199+0xc100] ;  /* 0x00c10000c7ac783b */ /* 0x000fee0000000200 */
[C---:B------:R-:W-:Y:S01]  /*c2d0*/  HMMA.16816.F32 R20, R136.reuse, R148, R20 ;  /* 0x000000948814723c */ /* 0x040fe20000001814 */
[----:B------:R-:W1:Y:S07]  /*c2e0*/  LDSM.16.M88.4 R176, [R192] ;  /* 0x00000000c0b0783b */ /* 0x000e6e0000000200 */
[C---:B------:R-:W-:Y:S01]  /*c2f0*/  HMMA.16816.F32 R24, R136.reuse, R150, R24 ;  /* 0x000000968818723c */ /* 0x040fe20000001818 */
[----:B------:R-:W-:Y:S07]  /*c300*/  LDSM.16.M88.4 R140, [R192+0x1000] ;  /* 0x00100000c08c783b */ /* 0x000fee0000000200 */
[C---:B--2---:R-:W-:Y:S01]  /*c310*/  HMMA.16816.F32 R28, R136.reuse, R152, R28 ;  /* 0x00000098881c723c */ /* 0x044fe2000000181c */
[----:B------:R-:W-:Y:S07]  /*c320*/  LDSM.16.M88.4 R144, [R192+0x1800] ;  /* 0x00180000c090783b */ /* 0x000fee0000000200 */
[----:B------:R-:W-:Y:S01]  /*c330*/  HMMA.16816.F32 R32, R136, R154, R32 ;  /* 0x0000009a8820723c */ /* 0x000fe20000001820 */
[----:B------:R-:W2:Y:S07]  /*c340*/  LDSM.16.M88.4 R136, [R192+0x800] ;  /* 0x00080000c088783b */ /* 0x000eae0000000200 */
[C---:B---3--:R-:W-:Y:S01]  /*c350*/  HMMA.16816.F32 R4, R156.reuse, R160, R4 ;  /* 0x000000a09c04723c */ /* 0x048fe20000001804 */
[----:B------:R-:W-:Y:S07]  /*c360*/  LDSM.16.M88.4 R148, [R206+0x10100] ;  /* 0x01010000ce94783b */ /* 0x000fee0000000200 */
[C---:B------:R-:W-:Y:S01]  /*c370*/  HMMA.16816.F32 R8, R156.reuse, R162, R8 ;  /* 0x000000a29c08723c */ /* 0x040fe20000001808 */
[----:B------:R-:W3:Y:S07]  /*c380*/  LDSM.16.M88.4 R152, [R205+0x8100] ;  /* 0x00810000cd98783b */ /* 0x000eee0000000200 */
[C---:B----4-:R-:W-:Y:S01]  /*c390*/  HMMA.16816.F32 R12, R156.reuse, R132, R12 ;  /* 0x000000849c0c723c */ /* 0x050fe2000000180c */
[----:B------:R-:W-:Y:S07]  /*c3a0*/  LDSM.16.M88.4 R160, [R205+0x9900] ;  /* 0x00990000cda0783b */ /* 0x000fee0000000200 */
[C---:B------:R-:W-:Y:S01]  /*c3b0*/  HMMA.16816.F32 R16, R156.reuse, R134, R16 ;  /* 0x000000869c10723c */ /* 0x040fe20000001810 */
[----:B------:R-:W4:Y:S07]  /*c3c0*/  LDSM.16.M88.4 R132, [R205+0x8900] ;  /* 0x00890000cd84783b */ /* 0x000f2e0000000200 */
[C---:B-1----:R-:W-:Y:S08]  /*c3d0*/  HMMA.16816.F32 R20, R156.reuse, R164, R20 ;  /* 0x000000a49c14723c */ /* 0x042ff00000001814 */
[C---:B------:R-:W-:Y:S01]  /*c3e0*/  HMMA.16816.F32 R24, R156.reuse, R166, R24 ;  /* 0x000000a69c18723c */ /* 0x040fe20000001818 */
[----:B------:R-:W-:Y:S07]  /*c3f0*/  LDSM.16.M88.4 R164, [R202+0x10100] ;  /* 0x01010000caa4783b */ /* 0x000fee0000000200 */
[C---:B-----5:R-:W-:Y:S08]  /*c400*/  HMMA.16816.F32 R28, R156.reuse, R168, R28 ;  /* 0x000000a89c1c723c */ /* 0x060ff0000000181c */
[----:B------:R-:W-:Y:S01]  /*c410*/  HMMA.16816.F32 R32, R156, R170, R32 ;  /* 0x000000aa9c20723c */ /* 0x000fe20000001820 */
[----:B------:R-:W1:Y:S07]  /*c420*/  LDSM.16.M88.4 R156, [R205+0x9100] ;  /* 0x00910000cd9c783b */ /* 0x000e6e0000000200 */
[C---:B------:R-:W-:Y:S01]  /*c430*/  HMMA.16816.F32 R4, R172.reuse, R176, R4 ;  /* 0x000000b0ac04723c */ /* 0x040fe20000001804 */
[----:B------:R-:W5:Y:S07]  /*c440*/  LDSM.16.M88.4 R168, [R191] ;  /* 0x00000000bfa8783b */ /* 0x000f6e0000000200 */
        /* <DEDUP_REMOVED lines=11> */
[C---:B---3--:R-:W-:Y:S01]  /*c500*/  HMMA.16816.F32 R4, R148.reuse, R152, R4 ;  /* 0x000000989404723c */ /* 0x048fe20000001804 */
[----:B------:R-:W3:Y:S07]  /*c510*/  LDSM.16.M88.4 R172, [R201+0x10100] ;  /* 0x01010000c9ac783b */ /* 0x000eee0000000200 */
[C---:B------:R-:W-:Y:S01]  /*c520*/  HMMA.16816.F32 R8, R148.reuse, R154, R8 ;  /* 0x0000009a9408723c */ /* 0x040fe20000001808 */
[----:B------:R-:W-:Y:S07]  /*c530*/  LDSM.16.M88.4 R152, [R200+0x9900] ;  /* 0x00990000c898783b */ /* 0x000fee0000000200 */
[C---:B----4-:R-:W-:Y:S08]  /*c540*/  HMMA.16816.F32 R12, R148.reuse, R132, R12 ;  /* 0x00000084940c723c */ /* 0x050ff0000000180c */
[C---:B------:R-:W-:Y:S01]  /*c550*/  HMMA.16816.F32 R16, R148.reuse, R134, R16 ;  /* 0x000000869410723c */ /* 0x040fe20000001810 */
[----:B------:R-:W4:Y:S07]  /*c560*/  LDSM.16.M88.4 R132, [R200+0x8900] ;  /* 0x00890000c884783b */ /* 0x000f2e0000000200 */
[C---:B-1----:R-:W-:Y:S08]  /*c570*/  HMMA.16816.F32 R20, R148.reuse, R156, R20 ;  /* 0x0000009c9414723c */ /* 0x042ff00000001814 */
[C---:B------:R-:W-:Y:S01]  /*c580*/  HMMA.16816.F32 R24, R148.reuse, R158, R24 ;  /* 0x0000009e9418723c */ /* 0x040fe20000001818 */
[----:B------:R-:W-:Y:S07]  /*c590*/  LDSM.16.M88.4 R156, [R199+0x10100] ;  /* 0x01010000c79c783b */ /* 0x000fee0000000200 */
[C---:B------:R-:W-:Y:S08]  /*c5a0*/  HMMA.16816.F32 R28, R148.reuse, R160, R28 ;  /* 0x000000a0941c723c */ /* 0x040ff0000000181c */
[----:B------:R-:W-:Y:S01]  /*c5b0*/  HMMA.16816.F32 R32, R148, R162, R32 ;  /* 0x000000a29420723c */ /* 0x000fe20000001820 */
[----:B------:R-:W1:Y:S07]  /*c5c0*/  LDSM.16.M88.4 R148, [R200+0x9100] ;  /* 0x00910000c894783b */ /* 0x000e6e0000000200 */
[C---:B-----5:R-:W-:Y:S01]  /*c5d0*/  HMMA.16816.F32 R4, R164.reuse, R168, R4 ;  /* 0x000000a8a404723c */ /* 0x060fe20000001804 */
[----:B------:R-:W5:Y:S07]  /*c5e0*/  LDSM.16.M88.4 R160, [R192+0x2000] ;  /* 0x00200000c0a0783b */ /* 0x000f6e0000000200 */
        /* <DEDUP_REMOVED lines=11> */
[C---:B---3--:R-:W-:Y:S01]  /*c6a0*/  HMMA.16816.F32 R4, R172.reuse, R176, R4 ;  /* 0x000000b0ac04723c */ /* 0x048fe20000001804 */
[----:B------:R-:W3:Y:S07]  /*c6b0*/  LDSM.16.M88.4 R164, [R206+0x14100] ;  /* 0x01410000cea4783b */ /* 0x000eee0000000200 */
[C---:B------:R-:W-:Y:S01]  /*c6c0*/  HMMA.16816.F32 R8, R172.reuse, R178, R8 ;  /* 0x000000b2ac08723c */ /* 0x040fe20000001808 */
[----:B------:R-:W-:Y:S07]  /*c6d0*/  LDSM.16.M88.4 R176, [R187] ;  /* 0x00000000bbb0783b */ /* 0x000fee0000000200 */
[C---:B----4-:R-:W-:Y:S08]  /*c6e0*/  HMMA.16816.F32 R12, R172.reuse, R132, R12 ;  /* 0x00000084ac0c723c */ /* 0x050ff0000000180c */
[C---:B------:R-:W-:Y:S01]  /*c6f0*/  HMMA.16816.F32 R16, R172.reuse, R134, R16 ;  /* 0x00000086ac10723c */ /* 0x040fe20000001810 */
[----:B------:R-:W4:Y:S07]  /*c700*/  LDSM.16.M88.4 R132, [R205+0xa900] ;  /* 0x00a90000cd84783b */ /* 0x000f2e0000000200 */
[C---:B-1----:R-:W-:Y:S08]  /*c710*/  HMMA.16816.F32 R20, R172.reuse, R148, R20 ;  /* 0x00000094ac14723c */ /* 0x042ff00000001814 */
[C---:B------:R-:W-:Y:S01]  /*c720*/  HMMA.16816.F32 R24, R172.reuse, R150, R24 ;  /* 0x00000096ac18723c */ /* 0x040fe20000001818 */
[----:B------:R-:W1:Y:S07]  /*c730*/  LDSM.16.M88.4 R148, [R205+0xb100] ;  /* 0x00b10000cd94783b */ /* 0x000e6e0000000200 */
        /* <DEDUP_REMOVED lines=29> */
[----:B------:R-:W1:Y:S01]  /*c910*/  LDSM.16.M88.4 R164, [R199+0x14100] ;  /* 0x01410000c7a4783b */ /* 0x000e620000000200 */
[C---:B-----5:R-:W-:Y:S08]  /*c920*/  HMMA.16816.F32 R4, R172.reuse, R176, R4 ;  /* 0x000000b0ac04723c */ /* 0x060ff00000001804 */
[C---:B------:R-:W-:Y:S08]  /*c930*/  HMMA.16816.F32 R8, R172.reuse, R178, R8 ;  /* 0x000000b2ac08723c */ /* 0x040ff00000001808 */
[C---:B--2---:R-:W-:Y:S08]  /*c940*/  HMMA.16816.F32 R12, R172.reuse, R136, R12 ;  /* 0x00000088ac0c723c */ /* 0x044ff0000000180c */
[C---:B------:R-:W-:Y:S08]  /*c950*/  HMMA.16816.F32 R16, R172.reuse, R138, R16 ;  /* 0x0000008aac10723c */ /* 0x040ff00000001810 */
[C---:B------:R-:W-:Y:S08]  /*c960*/  HMMA.16816.F32 R20, R172.reuse, R140, R20 ;  /* 0x0000008cac14723c */ /* 0x040ff00000001814 */
[C---:B------:R-:W-:Y:S08]  /*c970*/  HMMA.16816.F32 R24, R172.reuse, R142, R24 ;  /* 0x0000008eac18723c */ /* 0x040ff00000001818 */
[C---:B------:R-:W-:Y:S08]  /*c980*/  HMMA.16816.F32 R28, R172.reuse, R144, R28 ;  /* 0x00000090ac1c723c */ /* 0x040ff0000000181c */
[----:B------:R-:W-:Y:S08]  /*c990*/  HMMA.16816.F32 R32, R172, R146, R32 ;  /* 0x00000092ac20723c */ /* 0x000ff00000001820 */
[C---:B---3--:R-:W-:Y:S08]  /*c9a0*/  HMMA.16816.F32 R4, R156.reuse, R160, R4 ;  /* 0x000000a09c04723c */ /* 0x048ff00000001804 */
[C---:B------:R-:W-:Y:S08]  /*c9b0*/  HMMA.16816.F32 R8, R156.reuse, R162, R8 ;  /* 0x000000a29c08723c */ /* 0x040ff00000001808 */
[C---:B----4-:R-:W-:Y:S08]  /*c9c0*/  HMMA.16816.F32 R12, R156.reuse, R132, R12 ;  /* 0x000000849c0c723c */ /* 0x050ff0000000180c */
        /* <DEDUP_REMOVED lines=9> */
[----:B------:R-:W-:Y:S01]  /*ca60*/  FMUL.FTZ R137, R4, c[0x0][0x320] ;  /* 0x0000c80004897a20 */ /* 0x000fe20000410000 */
[C---:B------:R-:W-:Y:S03]  /*ca70*/  HMMA.16816.F32 R16, R164.reuse, R134, R16 ;  /* 0x00000086a410723c */ /* 0x040fe60000001810 */
[----:B------:R-:W-:Y:S02]  /*ca80*/  FMUL.FTZ R138, R5, c[0x0][0x320] ;  /* 0x0000c800058a7a20 */ /* 0x000fe40000410000 */
[----:B------:R-:W1:Y:S01]  /*ca90*/  MUFU.TANH R137, R137 ;  /* 0x0000008900897308 */ /* 0x000e620000002400 */
[----:B------:R-:W-:Y:S02]  /*caa0*/  FMUL.FTZ R0, R6, c[0x0][0x320] ;  /* 0x0000c80006007a20 */ /* 0x000fe40000410000 */
[----:B------:R-:W-:Y:S02]  /*cab0*/  FMUL.FTZ R136, R7, c[0x0][0x320] ;  /* 0x0000c80007887a20 */ /* 0x000fe40000410000 */
[----:B------:R-:W2:Y:S02]  /*cac0*/  LDSM.16.M88.4 R4, [R192+0x5000] ;  /* 0x00500000c004783b */ /* 0x000ea40000000200 */
[----:B------:R-:W-:Y:S02]  /*cad0*/  FMUL.FTZ R9, R9, c[0x0][0x320] ;  /* 0x0000c80009097a20 */ /* 0x000fe40000410000 */
[----:B------:R-:W-:Y:S01]  /*cae0*/  FMUL.FTZ R10, R10, c[0x0][0x320] ;  /* 0x0000c8000a0a7a20 */ /* 0x000fe20000410000 */
[----:B------:R-:W3:Y:S01]  /*caf0*/  MUFU.TANH R138, R138 ;  /* 0x0000008a008a7308 */ /* 0x000ee20000002400 */
[----:B------:R-:W-:Y:S02]  /*cb00*/  FMUL.FTZ R11, R11, c[0x0][0x320] ;  /* 0x0000c8000b0b7a20 */ /* 0x000fe40000410000 */
[----:B------:R-:W-:Y:S02]  /*cb10*/  FMUL.FTZ R139, R8, c[0x0][0x320] ;  /* 0x0000c800088b7a20 */ /* 0x000fe40000410000 */
[----:B------:R-:W-:Y:S02]  /*cb20*/  FMUL.FTZ R8, R12, c[0x0][0x320] ;  /* 0x0000c8000c087a20 */ /* 0x000fe40000410000 */
[----:B------:R-:W-:Y:S02]  /*cb30*/  FMUL.FTZ R14, R14, c[0x0][0x320] ;  /* 0x0000c8000e0e7a20 */ /* 0x000fe40000410000 */
[----:B------:R-:W-:Y:S01]  /*cb40*/  FMUL.FTZ R15, R15, c[0x0][0x320] ;  /* 0x0000c8000f0f7a20 */ /* 0x000fe20000410000 */
[----:B------:R-:W4:Y:S01]  /*cb50*/  MUFU.TANH R140, R9 ;  /* 0x00000009008c7308 */ /* 0x000f220000002400 */
[----:B------:R-:W-:Y:S02]  /*cb60*/  FMUL.FTZ R142, R16, c[0x0][0x320] ;  /* 0x0000c800108e7a20 */ /* 0x000fe40000410000 */
[----:B------:R-:W-:Y:S02]  /*cb70*/  FMUL.FTZ R18, R18, c[0x0][0x320] ;  /* 0x0000c80012127a20 */ /* 0x000fe40000410000 */
[----:B------:R-:W-:Y:S02]  /*cb80*/  FMUL.FTZ R19, R19, c[0x0][0x320] ;  /* 0x0000c80013137a20 */ /* 0x000fe40000410000 */
[----:B------:R-:W-:Y:S02]  /*cb90*/  FMUL.FTZ R162, R13, c[0x0][0x320] ;  /* 0x0000c8000da27a20 */ /* 0x000fe40000410000 */
[----:B------:R-:W-:Y:S01]  /*cba0*/  FMUL.FTZ R13, R17, c[0x0][0x320] ;  /* 0x0000c800110d7a20 */ /* 0x000fe20000410000 */
[----:B------:R-:W1:Y:S10]  /*cbb0*/  MUFU.TANH R132, R10 ;  /* 0x0000000a00847308 */ /* 0x000e740000002400 */
[----:B------:R-:W1:Y:S01]  /*cbc0*/  MUFU.TANH R133, R11 ;  /* 0x0000000b00857308 */ /* 0x000e620000002400 */
[C---:B--2---:R-:W-:Y:S09]  /*cbd0*/  HMMA.16816.F32 R20, R164.reuse, R4, R20 ;  /* 0x00000004a414723c */ /* 0x044ff20000001814 */
[----:B------:R2:W1:Y:S03]  /*cbe0*/  MUFU.TANH R12, R8 ;  /* 0x00000008000c7308 */ /* 0x0004660000002400 */
[----:B------:R-:W-:Y:S01]  /*cbf0*/  @P5 IMAD.HI.U32 R4, R212, c[0x0][0x2c8], RZ ;  /* 0x0000b200d4045a27 */ /* 0x000fe200078e00ff */
[C---:B------:R-:W-:Y:S03]  /*cc00*/  HMMA.16816.F32 R24, R164.reuse, R6, R24 ;  /* 0x00000006a418723c */ /* 0x040fe60000001818 */
[----:B------:R-:W-:Y:S01]  /*cc10*/  IMAD.MOV.U32 R5, RZ, RZ, R212 ;  /* 0x000000ffff057224 */ /* 0x000fe200078e00d4 */
[----:B------:R-:W-:Y:S02]  /*cc20*/  @P4 SHF.R.U32.HI R5, RZ, c[0x0][0x2cc], R4 ;  /* 0x0000b300ff054a19 */ /* 0x000fe40000011604 */
[----:B------:R5:W1:Y:S01]  /*cc30*/  MUFU.TANH R163, R14 ;  /* 0x0000000e00a37308 */ /* 0x000a620000002400 */
[----:B------:R-:W-:Y:S05]  /*cc40*/  @P0 IADD3 R4, P4, R210, UR7, RZ ;  /* 0x00000007d2040c10 */ /* 0x000fea000ff9e0ff */
[----:B------:R-:W-:Y:S02]  /*cc50*/  @P0 LEA R16, P6, R4, c[0x0][0x1c8], 0x1 ;  /* 0x0000720004100a11 */ /* 0x000fe400078c08ff */
[----:B------:R-:W-:Y:S01]  /*cc60*/  @P0 IADD3 R6, P5, R183, UR7, RZ ;  /* 0x00000007b7060c10 */ /* 0x000fe2000ffbe0ff */
[----:B------:R-:W-:Y:S01]  /*cc70*/  FMUL.FTZ R22, R22, c[0x0][0x320] ;  /* 0x0000c80016167a20 */ /* 0x000fe20000410000 */
[----:B------:R1:W1:Y:S01]  /*cc80*/  MUFU.TANH R161, R15 ;  /* 0x0000000f00a17308 */ /* 0x0002620000002400 */
[----:B------:R-:W-:Y:S01]  /*cc90*/  FMUL.FTZ R23, R23, c[0x0][0x320] ;  /* 0x0000c80017177a20 */ /* 0x000fe20000410000 */
[----:B------:R-:W-:Y:S01]  /*cca0*/  @P0 IADD3.X R7, R182, UR6, RZ, P5, !PT ;  /* 0x00000006b6070c10 */ /* 0x000fe2000affe4ff */
[----:B------:R-:W-:Y:S01]  /*ccb0*/  FMUL.FTZ R160, R20, c[0x0][0x320] ;  /* 0x0000c80014a07a20 */ /* 0x000fe20000410000 */
[----:B--2---:R-:W2:Y:S01]  /*ccc0*/  LDSM.16.M88.4 R8, [R192+0x5800] ;  /* 0x00580000c008783b */ /* 0x004ea20000000200 */
[----:B------:R-:W-:Y:S04]  /*ccd0*/  DEPBAR.LE SB0, 0x0 ;  /* 0x000080000000791a */ /* 0x000fe80000000000 */
[----:B------:R-:W-:Y:S01]  /*cce0*/  FMUL.FTZ R25, R25, c[0x0][0x320] ;  /* 0x0000c80019197a20 */ /* 0x000fe20000410000 */
[----:B------:R1:W1:Y:S01]  /*ccf0*/  MUFU.TANH R159, R22 ;  /* 0x00000016009f7308 */ /* 0x0002620000002400 */
[----:B------:R-:W-:Y:S01]  /*cd00*/  BAR.SYNC.DEFER_BLOCKING 0x0 ;  /* 0x0000000000007b1d */ /* 0x000fe20000010000 */
[----:B------:R-:W-:Y:S02]  /*cd10*/  FMUL.FTZ R156, R24, c[0x0][0x320] ;  /* 0x0000c800189c7a20 */ /* 0x000fe40000410000 */
[----:B------:R-:W-:Y:S02]  /*cd20*/  FMUL.FTZ R158, R21, c[0x0][0x320] ;  /* 0x0000c800159e7a20 */ /* 0x000fe40000410000 */
[----:B------:R-:W-:Y:S02]  /*cd30*/  FMUL.FTZ R26, R26, c[0x0][0x320] ;  /* 0x0000c8001a1a7a20 */ /* 0x000fe40000410000 */
[----:B------:R-:W-:Y:S02]  /*cd40*/  FMUL.FTZ R27, R27, c[0x0][0x320] ;  /* 0x0000c8001b1b7a20 */ /* 0x000fe40000410000 */
[----:B------:R1:W1:Y:S10]  /*cd50*/  MUFU.TANH R157, R23 ;  /* 0x00000017009d7308 */ /* 0x0002740000002400 */
[----:B------:R1:W1:Y:S10]  /*cd60*/  MUFU.TANH R154, R25 ;  /* 0x00000019009a7308 */ /* 0x0002740000002400 */
[----:B------:R1:W1:Y:S01]  /*cd70*/  MUFU.TANH R143, R18 ;  /* 0x00000012008f7308 */ /* 0x0002620000002400 */
[C---:B--2---:R-:W-:Y:S09]  /*cd80*/  HMMA.16816.F32 R28, R164.reuse, R8, R28 ;  /* 0x00000008a41c723c */ /* 0x044ff2000000181c */
[----:B------:R2:W2:Y:S03]  /*cd90*/  MUFU.TANH R141, R19 ;  /* 0x00000013008d7308 */ /* 0x0004a60000002400 */
[----:B------:R-:W-:Y:S01]  /*cda0*/  @P0 IADD3.X R9, R217, UR6, RZ, P4, !PT ;  /* 0x00000006d9090c10 */ /* 0x000fe2000a7fe4ff */
[----:B------:R-:W-:Y:S03]  /*cdb0*/  HMMA.16816.F32 R32, R164, R10, R32 ;  /* 0x0000000aa420723c */ /* 0x000fe60000001820 */
[----:B------:R-:W-:Y:S02]  /*cdc0*/  @P0 LEA.HI.X R17, R4, c[0x0][0x1cc], R9, 0x1, P6 ;  /* 0x0000730004110a11 */ /* 0x000fe400030f0c09 */
[C---:B-----5:R-:W-:Y:S01]  /*cdd0*/  @P0 LEA R14, P4, R6.reuse, c[0x0][0x1c8], 0x1 ;  /* 0x00007200060e0a11 */ /* 0x060fe200078808ff */
[----:B------:R-:W2:Y:S02]  /*cde0*/  MUFU.TANH R0, R0 ;  /* 0x0000000000007308 */ /* 0x000ea40000002400 */
[----:B------:R-:W-:Y:S01]  /*cdf0*/  @!PT LDS RZ, [RZ] ;  /* 0x00000000fffff984 */ /* 0x000fe20000000800 */
[----:B------:R-:W-:Y:S01]  /*ce00*/  @!PT LDS RZ, [RZ] ;  /* 0x00000000fffff984 */ /* 0x000fe20000000800 */
[----:B------:R-:W-:Y:S01]  /*ce10*/  @!PT LDS RZ, [RZ] ;  /* 0x00000000fffff984 */ /* 0x000fe20000000800 */
[----:B------:R2:W-:Y:S01]  /*ce20*/  @P0 LDGSTS.E.BYPASS.LTC128B.128 [R207+0x6100], [R16.64], !P3 ;  /* 0x0610000010cf0fae */ /* 0x0005e2000d901d50 */
[----:B-1----:R-:W-:Y:S03]  /*ce30*/  @P0 LEA.HI.X R15, R6, c[0x0][0x1cc], R7, 0x1, P4 ;  /* 0x00007300060f0a11 */ /* 0x002fe600020f0c07 */
[----:B------:R-:W-:Y:S01]  /*ce40*/  @P0 IADD3 R4, P5, R181, UR7, RZ ;  /* 0x00000007b5040c10 */ /* 0x000fe2000ffbe0ff */
[----:B------:R-:W-:Y:S01]  /*ce50*/  @UP3 UIADD3 UR7, UP0, UR12, UR7, URZ ;  /* 0x000000070c073290 */ /* 0x000fe2000ff1e03f */
[----:B------:R-:W-:Y:S01]  /*ce60*/  FMUL.FTZ R28, R28, c[0x0][0x320] ;  /* 0x0000c8001c1c7a20 */ /* 0x000fe20000410000 */
[----:B------:R1:W-:Y:S01]  /*ce70*/  @P0 LDGSTS.E.BYPASS.LTC128B.128 [R207+0x8100], [R14.64], !P2 ;  /* 0x081000000ecf0fae */ /* 0x0003e2000d101d50 */
[----:B------:R-:W1:Y:S01]  /*ce80*/  MUFU.TANH R136, R136 ;  /* 0x0000008800887308 */ /* 0x000e620000002400 */
[----:B------:R-:W-:Y:S01]  /*ce90*/  @P0 LEA R22, P4, R4, c[0x0][0x1c8], 0x1 ;  /* 0x0000720004160a11 */ /* 0x000fe200078808ff */
[----:B------:R-:W-:Y:S01]  /*cea0*/  FMUL.FTZ R29, R29, c[0x0][0x320] ;  /* 0x0000c8001d1d7a20 */ /* 0x000fe20000410000 */
[----:B------:R-:W-:Y:S01]  /*ceb0*/  @P0 IADD3.X R7, R180, UR6, RZ, P5, !PT ;  /* 0x00000006b4070c10 */ /* 0x000fe2000affe4ff */
[----:B------:R-:W-:Y:S01]  /*cec0*/  @UP3 UIADD3.X UR6, UR11, UR6, URZ, UP0, !UPT ;  /* 0x000000060b063290 */ /* 0x000fe200087fe43f */
[----:B------:R-:W-:Y:S01]  /*ced0*/  @P0 IADD3 R9, P6, R210, UR7, RZ ;  /* 0x00000007d2090c10 */ /* 0x000fe2000ffde0ff */
[----:B------:R-:W-:Y:S01]  /*cee0*/  FMUL.FTZ R30, R30, c[0x0][0x320] ;  /* 0x0000c8001e1e7a20 */ /* 0x000fe20000410000 */
[----:B------:R-:W-:Y:S01]  /*cef0*/  @P0 LEA.HI.X R23, R4, c[0x0][0x1cc], R7, 0x1, P4 ;  /* 0x0000730004170a11 */ /* 0x000fe200020f0c07 */
[----:B------:R-:W-:Y:S01]  /*cf00*/  FMUL.FTZ R31, R31, c[0x0][0x320] ;  /* 0x0000c8001f1f7a20 */ /* 0x000fe20000410000 */
[----:B------:R-:W-:Y:S01]  /*cf10*/  @P0 IADD3 R7, P5, R183, UR7, RZ ;  /* 0x00000007b7070c10 */ /* 0x000fe2000ffbe0ff */
[----:B------:R-:W1:Y:S01]  /*cf20*/  MUFU.TANH R139, R139 ;  /* 0x0000008b008b7308 */ /* 0x000e620000002400 */
[----:B------:R-:W-:Y:S01]  /*cf30*/  @P0 IADD3.X R8, R217, UR6, RZ, P6, !PT ;  /* 0x00000006d9080c10 */ /* 0x000fe2000b7fe4ff */
[----:B------:R1:W-:Y:S01]  /*cf40*/  @P0 LDGSTS.E.BYPASS.LTC128B.128 [R207+0xa100], [R22.64], !P1 ;  /* 0x0a10000016cf0fae */ /* 0x0003e2000c901d50 */
[----:B------:R-:W-:Y:S01]  /*cf50*/  @P0 LEA R24, P6, R9, c[0x0][0x1c8], 0x1 ;  /* 0x0000720009180a11 */ /* 0x000fe200078c08ff */
[----:B------:R-:W-:Y:S01]  /*cf60*/  FMUL.FTZ R32, R32, c[0x0][0x320] ;  /* 0x0000c80020207a20 */ /* 0x000fe20000410000 */
[----:B------:R-:W-:Y:S01]  /*cf70*/  @P0 IADD3.X R4, R182, UR6, RZ, P5, !PT ;  /* 0x00000006b6040c10 */ /* 0x000fe2000affe4ff */
[----:B------:R-:W-:Y:S01]  /*cf80*/  FMUL.FTZ R33, R33, c[0x0][0x320] ;  /* 0x0000c80021217a20 */ /* 0x000fe20000410000 */
[----:B------:R-:W-:Y:S01]  /*cf90*/  @P0 LEA.HI.X R25, R9, c[0x0][0x1cc], R8, 0x1, P6 ;  /* 0x0000730009190a11 */ /* 0x000fe200030f0c08 */
[----:B------:R-:W-:Y:S01]  /*cfa0*/  FMUL.FTZ R34, R34, c[0x0][0x320] ;  /* 0x0000c80022227a20 */ /* 0x000fe20000410000 */
[----:B------:R-:W-:Y:S01]  /*cfb0*/  @P0 LEA R18, P5, R7, c[0x0][0x1c8], 0x1 ;  /* 0x0000720007120a11 */ /* 0x000fe200078a08ff */
[----:B------:R-:W1:Y:S01]  /*cfc0*/  MUFU.TANH R162, R162 ;  /* 0x000000a200a27308 */ /* 0x000e620000002400 */
[----:B------:R-:W-:Y:S01]  /*cfd0*/  @P0 IADD3 R6, P4, R181, UR7, RZ ;  /* 0x00000007b5060c10 */ /* 0x000fe2000ff9e0ff */
[----:B------:R1:W-:Y:S01]  /*cfe0*/  @P0 LDGSTS.E.BYPASS.LTC128B.128 [R207+0x7100], [R24.64], !P3 ;  /* 0x0710000018cf0fae */ /* 0x0003e2000d901d50 */
[----:B--2---:R-:W-:Y:S01]  /*cff0*/  @P0 LEA.HI.X R19, R7, c[0x0][0x1cc], R4, 0x1, P5 ;  /* 0x0000730007130a11 */ /* 0x004fe200028f0c04 */
[----:B------:R-:W-:Y:S01]  /*d000*/  FMUL.FTZ R35, R35, c[0x0][0x320] ;  /* 0x0000c80023237a20 */ /* 0x000fe20000410000 */
[----:B------:R-:W-:Y:S01]  /*d010*/  @P0 IADD3.X R11, R180, UR6, RZ, P4, !PT ;  /* 0x00000006b40b0c10 */ /* 0x000fe2000a7fe4ff */
[----:B------:R-:W-:Y:S01]  /*d020*/  USHF.L.U32 UR6, UR13, 0x6, URZ ;  /* 0x000000060d067899 */ /* 0x000fe2000800063f */
[C---:B------:R-:W-:Y:S02]  /*d030*/  @P0 LEA R20, P4, R6.reuse, c[0x0][0x1c8], 0x1 ;  /* 0x0000720006140a11 */ /* 0x040fe400078808ff */
[----:B------:R2:W-:Y:S01]  /*d040*/  @P0 LDGSTS.E.BYPASS.LTC128B.128 [R207+0x9100], [R18.64], !P2 ;  /* 0x0910000012cf0fae */ /* 0x0005e2000d101d50 */
[----:B------:R-:W1:Y:S01]  /*d050*/  MUFU.TANH R142, R142 ;  /* 0x0000008e008e7308 */ /* 0x000e620000002400 */
[----:B------:R-:W-:Y:S01]  /*d060*/  @P0 LEA.HI.X R21, R6, c[0x0][0x1cc], R11, 0x1, P4 ;  /* 0x0000730006150a11 */ /* 0x000fe200020f0c0b */
[----:B------:R-:W-:Y:S04]  /*d070*/  IMAD.U32 R4, RZ, RZ, UR6 ;  /* 0x00000006ff047e24 */ /* 0x000fe8000f8e00ff */
[----:B------:R2:W-:Y:S01]  /*d080*/  @P0 LDGSTS.E.BYPASS.LTC128B.128 [R207+0xb100], [R20.64], !P1 ;  /* 0x0b10000014cf0fae */ /* 0x0005e2000c901d50 */
[----:B------:R-:W-:Y:S02]  /*d090*/  IADD3 R7, -R213, 0x1, -R4 ;  /* 0x00000001d5077810 */ /* 0x000fe40007ffe904 */
[----:B------:R-:W-:Y:S01]  /*d0a0*/  PLOP3.LUT P0, PT, PT, PT, UP1, 0x40, 0x0 ;  /* 0x000000000000781c */ /* 0x000fe20003f0e818 */
[----:B------:R-:W1:Y:S01]  /*d0b0*/  MUFU.TANH R13, R13 ;  /* 0x0000000d000d7308 */ /* 0x000e620000002400 */
[----:B------:R-:W-:Y:S02]  /*d0c0*/  IADD3 R7, R7, c[0x0][0x1d0], RZ ;  /* 0x0000740007077a10 */ /* 0x000fe40007ffe0ff */
[----:B------:R-:W0:Y:S02]  /*d0d0*/  LDGDEPBAR ;  /* 0x00000000000079af */ /* 0x000e240000000000 */
[----:B------:R-:W-:Y:S04]  /*d0e0*/  IADD3 R7, R7, -c[0x0][0x168], RZ ;  /* 0x80005a0007077a10 */ /* 0x000fe80007ffe0ff */
[C---:B------:R-:W-:Y:S01]  /*d0f0*/  IADD3 R9, R7.reuse, c[0x0][0x328], RZ ;  /* 0x0000ca0007097a10 */ /* 0x040fe20007ffe0ff */
[----:B------:R-:W1:Y:S01]  /*d100*/  MUFU.TANH R160, R160 ;  /* 0x000000a000a07308 */ /* 0x000e620000002400 */
[----:B------:R-:W1:Y:S01]  /*d110*/  SHFL.IDX PT, R6, R5, RZ, 0x1c1f ;  /* 0x001c1fff05067589 */ /* 0x000e6200000e0000 */
[----:B------:R-:W-:Y:S08]  /*d120*/  IADD3 R7, R7, UR14, RZ ;  /* 0x0000000e07077c10 */ /* 0x000ff0000fffe0ff */
[----:B------:R-:W2:Y:S10]  /*d130*/  MUFU.TANH R158, R158 ;  /* 0x0000009e009e7308 */ /* 0x000eb40000002400 */
[----:B------:R-:W2:Y:S01]  /*d140*/  MUFU.TANH R156, R156 ;  /* 0x0000009c009c7308 */ /* 0x000ea20000002400 */
[--C-:B-1----:R-:W-:Y:S02]  /*d150*/  IMAD.IADD R14, R9, 0x1, R6.reuse ;  /* 0x00000001090e7824 */ /* 0x102fe400078e0206 */
[----:B------:R-:W-:Y:S07]  /*d160*/  IMAD.IADD R11, R7, 0x1, R6 ;  /* 0x00000001070b7824 */ /* 0x000fee00078e0206 */
[----:B------:R1:W1:Y:S10]  /*d170*/  MUFU.TANH R155, R26 ;  /* 0x0000001a009b7308 */ /* 0x0002740000002400 */
        /* <DEDUP_REMOVED lines=24> */
.L_x_380:
[----:B------:R-:W-:Y:S04]  /*d300*/  MOV R6, c[0x0][0x32c] ;  /* 0x0000cb0000067a02 */ /* 0x000fe80000000f00 */
[----:B------:R-:W-:Y:S11]  /*d310*/  ISETP.NE.AND P0, PT, R6, 0x1, PT ;  /* 0x000000010600780c */ /* 0x000ff60003f05270 */
[----:B------:R-:W-:Y:S02]  /*d320*/  @!UPT UIADD3 URZ, URZ, URZ, URZ ;  /* 0x0000003f3f3ff290 */ /* 0x000fe4000fffe03f */
[----:B------:R-:W-:Y:S05]  /*d330*/  @P0 IMAD.HI.U32 R6, R15, c[0x0][0x330], RZ ;  /* 0x0000cc000f060a27 */ /* 0x000fea00078e00ff */
[----:B------:R-:W-:Y:S02]  /*d340*/  @P0 SHF.R.U32.HI R15, RZ, c[0x0][0x334], R6 ;  /* 0x0000cd00ff0f0a19 */ /* 0x000fe40000011606 */
.L_x_381:
[----:B------:R-:W-:Y:S05]  /*d350*/  BSYNC B0 ;  /* 0x0000000000007941 */ /* 0x000fea0003800000 */
.L_x_379:
[----:B------:R-:W-:Y:S04]  /*d360*/  IMAD.MOV.U32 R6, RZ, RZ, c[0x0][0x32c] ;  /* 0x0000cb00ff067624 */ /* 0x000fe800078e00ff */
[----:B------:R-:W-:Y:S04]  /*d370*/  IMAD R6, R15, R6, -UR6 ;  /* 0x800000060f067e24 */ /* 0x000fe8000f8e0206 */
[----:B------:R-:W-:Y:S05]  /*d380*/  IMAD.IADD R6, R6, 0x1, -R213 ;  /* 0x0000000106067824 */ /* 0x000fea00078e0ad5 */
[----:B------:R-:W-:Y:S02]  /*d390*/  IADD3 R15, R6, c[0x0][0x32c], RZ ;  /* 0x0000cb00060f7a10 */ /* 0x000fe40007ffe0ff */
[----:B------:R-:W-:Y:S02]  /*d3a0*/  IMNMX R11, R11, R6, !PT ;  /* 0x000000060b0b7217 */ /* 0x000fe40007800200 */
[----:B------:R-:W-:Y:S02]  /*d3b0*/  IMNMX R14, R14, R15, PT ;  /* 0x0000000f0e0e7217 */ /* 0x000fe40003800200 */
.L_x_378:
[----:B--234-:R-:W-:Y:S06]  /*d3c0*/  UISETP.GT.AND UP0, UPT, UR13, -0x1, UPT ;  /* 0xffffffff0d00788c */ /* 0x01cfec000bf04270 */
[----:B------:R-:W-:Y:S04]  /*d3d0*/  PLOP3.LUT P0, PT, PT, PT, UP0, 0x80, 0x0 ;  /* 0x000000000000781c */ /* 0x000fe80003f0f008 */
[C---:B------:R-:W-:Y:S02]  /*d3e0*/  ISETP.GT.AND P4, PT, R11.reuse, 0x1, P0 ;  /* 0x000000010b00780c */ /* 0x040fe40000784270 */
[C---:B------:R-:W-:Y:S02]  /*d3f0*/  ISETP.GT.AND P5, PT, R11.reuse, RZ, P0 ;  /* 0x000000ff0b00720c */ /* 0x040fe400007a4270 */
[C---:B------:R-:W-:Y:S02]  /*d400*/  ISETP.LT.OR P4, PT, R14.reuse, 0x2, P4 ;  /* 0x000000020e00780c */ /* 0x040fe40002781670 */
[----:B------:R-:W-:Y:S02]  /*d410*/  ISETP.LT.OR P5, PT, R14, 0x1, P5 ;  /* 0x000000010e00780c */ /* 0x000fe40002fa1670 */
[----:B------:R-:W-:Y:S02]  /*d420*/  FSEL R138, R138, -INF , !P4 ;  /* 0xff8000008a8a7808 */ /* 0x000fe40006000000 */
[C---:B------:R-:W-:Y:S02]  /*d430*/  ISETP.GT.AND P4, PT, R11.reuse, 0x10, P0 ;  /* 0x000000100b00780c */ /* 0x040fe40000784270 */
[----:B------:R-:W-:Y:S02]  /*d440*/  ISETP.GT.AND P6, PT, R11, 0x8, P0 ;  /* 0x000000080b00780c */ /* 0x000fe400007c4270 */
[----:B------:R-:W-:Y:S02]  /*d450*/  ISETP.LT.OR P4, PT, R14, 0x11, P4 ;  /* 0x000000110e00780c */ /* 0x000fe40002781670 */
[----:B------:R-:W-:Y:S02]  /*d460*/  FSEL R10, R137, -INF , !P5 ;  /* 0xff800000890a7808 */ /* 0x000fe40006800000 */
[C---:B------:R-:W-:Y:S02]  /*d470*/  ISETP.GT.AND P5, PT, R11.reuse, 0x9, P0 ;  /* 0x000000090b00780c */ /* 0x040fe400007a4270 */
[----:B------:R-:W-:Y:S02]  /*d480*/  FSEL R164, R12, -INF , !P4 ;  /* 0xff8000000ca47808 */ /* 0x000fe40006000000 */
[----:B------:R-:W-:Y:S01]  /*d490*/  ISETP.GT.AND P4, PT, R11, 0x19, P0 ;  /* 0x000000190b00780c */ /* 0x000fe20000784270 */
[----:B------:R-:W2:Y:S01]  /*d4a0*/  SHFL.IDX PT, R12, R5, 0x1, 0x1c1f ;  /* 0x003c1f00050c7f89 */ /* 0x000ea200000e0000 */
        /* <DEDUP_REMOVED lines=11> */
[----:B------:R-:W-:Y:S01]  /*d560*/  ISETP.LT.OR P4, PT, R14, 0x29, P4 ;  /* 0x000000290e00780c */ /* 0x000fe20002781670 */
[--C-:B--2---:R-:W-:Y:S01]  /*d570*/  IMAD.IADD R5, R9, 0x1, R12.reuse ;  /* 0x0000000109057824 */ /* 0x104fe200078e020c */
[----:B------:R-:W-:Y:S01]  /*d580*/  FSEL R162, R162, -INF , !P6 ;  /* 0xff800000a2a27808 */ /* 0x000fe20007000000 */
[----:B------:R-:W-:Y:S01]  /*d590*/  IMAD.IADD R7, R7, 0x1, R12 ;  /* 0x0000000107077824 */ /* 0x000fe200078e020c */
[C---:B------:R-:W-:Y:S02]  /*d5a0*/  ISETP.GT.AND P6, PT, R11.reuse, 0x20, P0 ;  /* 0x000000200b00780c */ /* 0x040fe400007c4270 */
[----:B------:R-:W-:Y:S02]  /*d5b0*/  FSEL R142, R142, -INF , !P5 ;  /* 0xff8000008e8e7808 */ /* 0x000fe40006800000 */
[C---:B------:R-:W-:Y:S02]  /*d5c0*/  ISETP.GT.AND P5, PT, R11.reuse, 0x21, P0 ;  /* 0x000000210b00780c */ /* 0x040fe400007a4270 */
[----:B------:R-:W-:Y:S02]  /*d5d0*/  FSEL R156, R156, -INF , !P4 ;  /* 0xff8000009c9c7808 */ /* 0x000fe40006000000 */
[C---:B------:R-:W-:Y:S02]  /*d5e0*/  ISETP.GT.AND P4, PT, R11.reuse, 0x31, P0 ;  /* 0x000000310b00780c */ /* 0x040fe40000784270 */
[C---:B------:R-:W-:Y:S02]  /*d5f0*/  ISETP.LT.OR P6, PT, R14.reuse, 0x21, P6 ;  /* 0x000000210e00780c */ /* 0x040fe400037c1670 */
[C---:B------:R-:W-:Y:S02]  /*d600*/  ISETP.LT.OR P5, PT, R14.reuse, 0x22, P5 ;  /* 0x000000220e00780c */ /* 0x040fe40002fa1670 */
[----:B------:R-:W-:Y:S02]  /*d610*/  ISETP.LT.OR P4, PT, R14, 0x32, P4 ;  /* 0x000000320e00780c */ /* 0x000fe40002781670 */
[----:B------:R-:W-:Y:S02]  /*d620*/  FSEL R160, R160, -INF , !P6 ;  /* 0xff800000a0a07808 */ /* 0x000fe40007000000 */
[C---:B------:R-:W-:Y:S02]  /*d630*/  ISETP.GT.AND P6, PT, R11.reuse, 0x29, P0 ;  /* 0x000000290b00780c */ /* 0x040fe400007c4270 */
[----:B------:R-:W-:Y:S02]  /*d640*/  FSEL R158, R158, -INF , !P5 ;  /* 0xff8000009e9e7808 */ /* 0x000fe40006800000 */
[C---:B------:R-:W-:Y:S02]  /*d650*/  ISETP.GT.AND P5, PT, R11.reuse, 0x30, P0 ;  /* 0x000000300b00780c */ /* 0x040fe400007a4270 */
[----:B-1----:R-:W-:Y:S02]  /*d660*/  FSEL R150, R150, -INF , !P4 ;  /* 0xff80000096967808 */ /* 0x002fe40006000000 */
[----:B------:R-:W-:Y:S02]  /*d670*/  PLOP3.LUT P4, PT, PT, PT, UP1, 0x40, 0x0 ;  /* 0x000000000000781c */ /* 0x000fe40003f8e818 */
[C---:B------:R-:W-:Y:S02]  /*d680*/  ISETP.LT.OR P6, PT, R14.reuse, 0x2a, P6 ;  /* 0x0000002a0e00780c */ /* 0x040fe400037c1670 */
[----:B------:R-:W-:Y:S02]  /*d690*/  ISETP.LT.OR P5, PT, R14, 0x31, P5 ;  /* 0x000000310e00780c */ /* 0x000fe40002fa1670 */
[----:B------:R-:W-:Y:S02]  /*d6a0*/  FSEL R154, R154, -INF , !P6 ;  /* 0xff8000009a9a7808 */ /* 0x000fe40007000000 */
[C---:B------:R-:W-:Y:S02]  /*d6b0*/  ISETP.GT.AND P6, PT, R11.reuse, 0x38, P0 ;  /* 0x000000380b00780c */ /* 0x040fe400007c4270 */
        /* <DEDUP_REMOVED lines=21> */
.L_x_384:
[----:B------:R-:W-:Y:S04]  /*d810*/  MOV R9, c[0x0][0x32c] ;  /* 0x0000cb0000097a02 */ /* 0x000fe80000000f00 */
[----:B------:R-:W-:Y:S11]  /*d820*/  ISETP.NE.AND P4, PT, R9, 0x1, PT ;  /* 0x000000010900780c */ /* 0x000ff60003f85270 */
[----:B------:R-:W-:Y:S02]  /*d830*/  @!UPT UIADD3 URZ, URZ, URZ, URZ ;  /* 0x0000003f3f3ff290 */ /* 0x000fe4000fffe03f */
[----:B------:R-:W-:Y:S05]  /*d840*/  @P4 IMAD.HI.U32 R9, R12, c[0x0][0x330], RZ ;  /* 0x0000cc000c094a27 */ /* 0x000fea00078e00ff */
[----:B------:R-:W-:Y:S02]  /*d850*/  @P4 SHF.R.U32.HI R12, RZ, c[0x0][0x334], R9 ;  /* 0x0000cd00ff0c4a19 */ /* 0x000fe40000011609 */
.L_x_385:
[----:B------:R-:W-:Y:S05]  /*d860*/  BSYNC B0 ;  /* 0x0000000000007941 */ /* 0x000fea0003800000 */
.L_x_383:
[----:B------:R-:W-:Y:S04]  /*d870*/  IMAD.MOV.U32 R9, RZ, RZ, c[0x0][0x32c] ;  /* 0x0000cb00ff097624 */ /* 0x000fe800078e00ff */
[----:B------:R-:W-:Y:S04]  /*d880*/  IMAD R14, R12, R9, -UR6 ;  /* 0x800000060c0e7e24 */ /* 0x000fe8000f8e0209 */
[----:B------:R-:W-:Y:S05]  /*d890*/  IMAD.IADD R14, R14, 0x1, -R213 ;  /* 0x000000010e0e7824 */ /* 0x000fea00078e0ad5 */
[----:B------:R-:W-:Y:S02]  /*d8a0*/  IADD3 R12, R14, c[0x0][0x32c], RZ ;  /* 0x0000cb000e0c7a10 */ /* 0x000fe40007ffe0ff */
[----:B------:R-:W-:Y:S02]  /*d8b0*/  IMNMX R7, R7, R14, !PT ;  /* 0x0000000e07077217 */ /* 0x000fe40007800200 */
[----:B------:R-:W-:Y:S02]  /*d8c0*/  IMNMX R5, R5, R12, PT ;  /* 0x0000000c05057217 */ /* 0x000fe40003800200 */
.L_x_382:
[----:B------:R-:W-:Y:S01]  /*d8d0*/  FMNMX.FTZ R17, R10, R3, !PT ;  /* 0x000000030a117209 */ /* 0x000fe20007810000 */
[----:B------:R-:W-:Y:S01]  /*d8e0*/  LDSM.16.MT88.4 R20, [R198+0x100] ;  /* 0x00010000c614783b */ /* 0x000fe20000004200 */
[----:B------:R-:W-:Y:S01]  /*d8f0*/  ISETP.GT.AND P6, PT, R7, RZ, P0 ;  /* 0x000000ff0700720c */ /* 0x000fe200007c4270 */
[----:B------:R-:W-:Y:S01]  /*d900*/  UISETP.GT.AND UP0, UPT, UR13, UR8, UPT ;  /* 0x000000080d00728c */ /* 0x000fe2000bf04270 */
[----:B------:R-:W-:Y:S01]  /*d910*/  FMNMX.FTZ R17, R138, R17, !PT ;  /* 0x000000118a117209 */ /* 0x000fe20007810000 */
[----:B------:R-:W-:Y:S01]  /*d920*/  UIADD3 UR13, UR13, -0x1, URZ ;  /* 0xffffffff0d0d7890 */ /* 0x000fe2000fffe03f */
[----:B------:R-:W-:Y:S02]  /*d930*/  ISETP.LT.OR P6, PT, R5, 0x1, P6 ;  /* 0x000000010500780c */ /* 0x000fe400037c1670 */
[----:B------:R-:W-:Y:S01]  /*d940*/  FMNMX.FTZ R17, R8, R17, !PT ;  /* 0x0000001108117209 */ /* 0x000fe20007810000 */
[----:B------:R-:W-:Y:S01]  /*d950*/  LDSM.16.MT88.4 R28, [R197+0x100] ;  /* 0x00010000c51c783b */ /* 0x000fe20000004200 */
[----:B------:R-:W-:Y:S02]  /*d960*/  ISETP.GT.AND P5, PT, R7, 0x1, P0 ;  /* 0x000000010700780c */ /* 0x000fe400007a4270 */
[----:B------:R-:W-:Y:S02]  /*d970*/  FMNMX.FTZ R17, R6, R17, !PT ;  /* 0x0000001106117209 */ /* 0x000fe40007810000 */
[----:B------:R-:W-:Y:S02]  /*d980*/  FSEL R15, R0, -INF , !P6 ;  /* 0xff800000000f7808 */ /* 0x000fe40007000000 */
[----:B------:R-:W-:Y:S02]  /*d990*/  FMNMX.FTZ R17, R164, R17, !PT ;  /* 0x00000011a4117209 */ /* 0x000fe40007810000 */
[----:B------:R-:W-:Y:S02]  /*d9a0*/  ISETP.LT.OR P5, PT, R5, 0x2, P5 ;  /* 0x000000020500780c */ /* 0x000fe40002fa1670 */
[----:B------:R-:W-:Y:S02]  /*d9b0*/  FMNMX.FTZ R17, R162, R17, !PT ;  /* 0x00000011a2117209 */ /* 0x000fe40007810000 */
[----:B------:R-:W-:Y:S02]  /*d9c0*/  ISETP.GT.AND P4, PT, R7, 0x8, P0 ;  /* 0x000000080700780c */ /* 0x000fe40000784270 */
[----:B------:R-:W-:Y:S02]  /*d9d0*/  FMNMX.FTZ R17, R142, R17, !PT ;  /* 0x000000118e117209 */ /* 0x000fe40007810000 */
[----:B------:R-:W-:Y:S02]  /*d9e0*/  FSEL R13, R136, -INF , !P5 ;  /* 0xff800000880d7808 */ /* 0x000fe40006800000 */
[----:B------:R-:W-:Y:S02]  /*d9f0*/  FMNMX.FTZ R17, R140, R17, !PT ;  /* 0x000000118c117209 */ /* 0x000fe40007810000 */
[----:B------:R-:W-:Y:S02]  /*da00*/  FMNMX.FTZ R0, R15, R2, !PT ;  /* 0x000000020f007209 */ /* 0x000fe40007810000 */
[----:B------:R-:W-:Y:S02]  /*da10*/  FMNMX.FTZ R17, R160, R17, !PT ;  /* 0x00000011a0117209 */ /* 0x000fe40007810000 */
[----:B------:R-:W-:Y:S02]  /*da20*/  ISETP.GT.AND P6, PT, R7, 0x9, P0 ;  /* 0x000000090700780c */ /* 0x000fe400007c4270 */
[----:B------:R-:W-:Y:S02]  /*da30*/  FMNMX.FTZ R17, R158, R17, !PT ;  /* 0x000000119e117209 */ /* 0x000fe40007810000 */
[----:B------:R-:W-:Y:S02]  /*da40*/  ISETP.LT.OR P4, PT, R5, 0x9, P4 ;  /* 0x000000090500780c */ /* 0x000fe40002781670 */
[----:B------:R-:W-:Y:S02]  /*da50*/  FMNMX.FTZ R17, R156, R17, !PT ;  /* 0x000000119c117209 */ /* 0x000fe40007810000 */
[----:B------:R-:W-:Y:S02]  /*da60*/  FMNMX.FTZ R0, R13, R0, !PT ;  /* 0x000000000d007209 */ /* 0x000fe40007810000 */
[----:B------:R-:W-:Y:S02]  /*da70*/  FSEL R11, R132, -INF , !P4 ;  /* 0xff800000840b7808 */ /* 0x000fe40006000000 */
        /* <DEDUP_REMOVED lines=30> */
[----:B------:R-:W-:Y:S02]  /*dc60*/  ISETP.LT.OR P6, PT, R5, 0x22, P6 ;  /* 0x000000220500780c */ /* 0x000fe400037c1670 */
        /* <DEDUP_REMOVED lines=22> */
[----:B-1----:R-:W-:Y:S02]  /*ddd0*/  FMNMX.FTZ R17, R17, R0, !PT ;  /* 0x0000000011117209 */ /* 0x002fe40007810000 */
[----:B------:R-:W-:Y:S02]  /*dde0*/  FMNMX.FTZ R0, R147, R12, !PT ;  /* 0x0000000c93007209 */ /* 0x000fe40007810000 */
[----:B------:R-:W-:Y:S01]  /*ddf0*/  ISETP.LT.OR P0, PT, R5, 0x3a, P0 ;  /* 0x0000003a0500780c */ /* 0x000fe20000701670 */
[----:B------:R-:W1:Y:S01]  /*de00*/  SHFL.BFLY PT, R12, R17, 0x1, 0x1f ;  /* 0x0c201f00110c7f89 */ /* 0x000e6200000e0000 */
[----:B------:R-:W-:Y:S02]  /*de10*/  FMNMX.FTZ R0, R145, R0, !PT ;  /* 0x0000000091007209 */ /* 0x000fe40007810000 */
[----:B------:R-:W-:Y:S04]  /*de20*/  FSEL R133, R4, -INF , !P0 ;  /* 0xff80000004857808 */ /* 0x000fe80004000000 */
[----:B------:R-:W-:Y:S05]  /*de30*/  FMNMX.FTZ R7, R133, R0, !PT ;  /* 0x0000000085077209 */ /* 0x000fea0007810000 */
[----:B------:R-:W2:Y:S01]  /*de40*/  SHFL.BFLY PT, R4, R7, 0x2, 0x1f ;  /* 0x0c401f0007047f89 */ /* 0x000ea200000e0000 */
[----:B-1----:R-:W-:Y:S04]  /*de50*/  FMNMX.FTZ R0, R17, R12, !PT ;  /* 0x0000000c11007209 */ /* 0x002fe80007810000 */
[C---:B------:R-:W-:Y:S01]  /*de60*/  FSETP.NEU.FTZ.AND P0, PT, R0.reuse, -INF , PT ;  /* 0xff8000000000780b */ /* 0x040fe20003f1d000 */
[C---:B------:R-:W-:Y:S05]  /*de70*/  FMUL.FTZ R151, R0.reuse, c[0x0][0x2d0] ;  /* 0x0000b40000977a20 */ /* 0x040fea0000410000 */
[----:B------:R-:W-:Y:S02]  /*de80*/  FSEL R151, R151, RZ, P0 ;  /* 0x000000ff97977208 */ /* 0x000fe40000000000 */
[----:B--2---:R-:W-:Y:S02]  /*de90*/  FMNMX.FTZ R5, R7, R4, !PT ;  /* 0x0000000407057209 */ /* 0x004fe40007810000 */
[----:B------:R-:W-:Y:S01]  /*dea0*/  FSEL R4, R0, RZ, P0 ;  /* 0x000000ff00047208 */ /* 0x000fe20000000000 */
[--C-:B------:R-:W-:Y:S02]  /*deb0*/  FFMA.FTZ R168, R10, c[0x0][0x2d0], -R151.reuse ;  /* 0x0000b4000aa87a23 */ /* 0x100fe40000010897 */
[----:B------:R-:W1:Y:S01]  /*dec0*/  SHFL.BFLY PT, R132, R5, 0x1, 0x1f ;  /* 0x0c201f0005847f89 */ /* 0x000e6200000e0000 */
[----:B------:R-:W-:Y:S02]  /*ded0*/  FFMA.FTZ R135, R138, c[0x0][0x2d0], -R151 ;  /* 0x0000b4008a877a23 */ /* 0x000fe40000010897 */
[----:B------:R-:W-:Y:S01]  /*dee0*/  FADD.FTZ R3, -R4, R3 ;  /* 0x0000000304037221 */ /* 0x000fe20000010100 */
[----:B------:R-:W-:Y:S01]  /*def0*/  MUFU.EX2 R168, R168 ;  /* 0x000000a800a87308 */ /* 0x000fe20000000800 */
[--C-:B------:R-:W-:Y:S02]  /*df00*/  FFMA.FTZ R134, R8, c[0x0][0x2d0], -R151.reuse ;  /* 0x0000b40008867a23 */ /* 0x100fe40000010897 */
        /* <DEDUP_REMOVED lines=10> */
[----:B-1----:R-:W-:Y:S01]  /*dfb0*/  FMNMX.FTZ R132, R5, R132, !PT ;  /* 0x0000008405847209 */ /* 0x002fe20007810000 */
[----:B------:R-:W-:Y:S01]  /*dfc0*/  MUFU.EX2 R134, R134 ;  /* 0x0000008600867308 */ /* 0x000fe20000000800 */
[--C-:B------:R-:W-:Y:S02]  /*dfd0*/  FFMA.FTZ R228, R156, c[0x0][0x2d0], -R151.reuse ;  /* 0x0000b4009ce47a23 */ /* 0x100fe40000010897 */
[C---:B------:R-:W-:Y:S01]  /*dfe0*/  FSETP.NEU.FTZ.AND P0, PT, R132.reuse, -INF , PT ;  /* 0xff8000008400780b */ /* 0x040fe20003f1d000 */
[----:B------:R-:W-:Y:S02]  /*dff0*/  FMUL.FTZ R144, R132, c[0x0][0x2d0] ;  /* 0x0000b40084907a20 */ /* 0x000fe40000410000 */
[--C-:B------:R-:W-:Y:S01]  /*e000*/  FFMA.FTZ R229, R154, c[0x0][0x2d0], -R151.reuse ;  /* 0x0000b4009ae57a23 */ /* 0x100fe20000010897 */
[----:B------:R-:W-:Y:S01]  /*e010*/  FSEL R5, R132, RZ, P0 ;  /* 0x000000ff84057208 */ /* 0x000fe20000000000 */
[--C-:B------:R-:W-:Y:S01]  /*e020*/  FFMA.FTZ R234, R152, c[0x0][0x2d0], -R151.reuse ;  /* 0x0000b40098ea7a23 */ /* 0x100fe20000010897 */
[----:B------:R-:W-:Y:S01]  /*e030*/  FSEL R144, R144, RZ, P0 ;  /* 0x000000ff90907208 */ /* 0x000fe20000000000 */
[----:B------:R-:W1:Y:S01]  /*e040*/  MUFU.EX2 R169, R169 ;  /* 0x000000a900a97308 */ /* 0x000e620000000800 */
[--C-:B------:R-:W-:Y:S01]  /*e050*/  FFMA.FTZ R235, R150, c[0x0][0x2d0], -R151.reuse ;  /* 0x0000b40096eb7a23 */ /* 0x100fe20000010897 */
[----:B------:R-:W-:Y:S01]  /*e060*/  PLOP3.LUT P0, PT, PT, PT, UP0, 0x80, 0x0 ;  /* 0x000000000000781c */ /* 0x000fe20003f0f008 */
[----:B------:R-:W-:Y:S01]  /*e070*/  FADD.FTZ R5, -R5, R2 ;  /* 0x0000000205057221 */ /* 0x000fe20000010100 */
[----:B--2---:R-:W-:Y:S01]  /*e080*/  F2FP.PACK_AB R136, R135, R168 ;  /* 0x000000a88788723e */ /* 0x004fe200000000ff */
[--C-:B------:R-:W-:Y:S02]  /*e090*/  FFMA.FTZ R173, R15, c[0x0][0x2d0], -R144.reuse ;  /* 0x0000b4000fad7a23 */ /* 0x100fe40000010890 */
[--C-:B------:R-:W-:Y:S02]  /*e0a0*/  FFMA.FTZ R172, R13, c[0x0][0x2d0], -R144.reuse ;  /* 0x0000b4000dac7a23 */ /* 0x100fe40000010890 */
[----:B------:R-:W2:Y:S01]  /*e0b0*/  LDSM.16.MT88.4 R12, [R203+0x100] ;  /* 0x00010000cb0c783b */ /* 0x000ea20000004200 */
[--C-:B------:R-:W-:Y:S01]  /*e0c0*/  FFMA.FTZ R171, R11, c[0x0][0x2d0], -R144.reuse ;  /* 0x0000b4000bab7a23 */ /* 0x100fe20000010890 */
[----:B------:R-:W3:Y:S01]  /*e0d0*/  MUFU.EX2 R3, R6 ;  /* 0x0000000600037308 */ /* 0x000ee20000000800 */
[--C-:B------:R-:W-:Y:S02]  /*e0e0*/  FFMA.FTZ R170, R9, c[0x0][0x2d0], -R144.reuse ;  /* 0x0000b40009aa7a23 */ /* 0x100fe40000010890 */
[----:B------:R-:W-:Y:S02]  /*e0f0*/  FMUL.FTZ R2, R5, c[0x0][0x2d0] ;  /* 0x0000b40005027a20 */ /* 0x000fe40000410000 */
[--C-:B------:R-:W-:Y:S02]  /*e100*/  FFMA.FTZ R178, R163, c[0x0][0x2d0], -R144.reuse ;  /* 0x0000b400a3b27a23 */ /* 0x100fe40000010890 */
[--C-:B------:R-:W-:Y:S02]  /*e110*/  FFMA.FTZ R179, R161, c[0x0][0x2d0], -R144.reuse ;  /* 0x0000b400a1b37a23 */ /* 0x100fe40000010890 */
[----:B------:R-:W-:Y:S01]  /*e120*/  LDSM.16.MT88.4 R160, [R196+0x3900] ;  /* 0x00390000c4a0783b */ /* 0x000fe20000004200 */
[----:B------:R-:W-:Y:S01]  /*e130*/  MUFU.EX2 R173, R173 ;  /* 0x000000ad00ad7308 */ /* 0x000fe20000000800 */
[--C-:B------:R-:W-:Y:S01]  /*e140*/  FFMA.FTZ R224, R143, c[0x0][0x2d0], -R144.reuse ;  /* 0x0000b4008fe07a23 */ /* 0x100fe20000010890 */
[----:B-1----:R-:W-:Y:S01]  /*e150*/  F2FP.PACK_AB R138, R169, R134 ;  /* 0x00000086a98a723e */ /* 0x002fe200000000ff */
[--C-:B------:R-:W-:Y:S02]  /*e160*/  FFMA.FTZ R225, R141, c[0x0][0x2d0], -R144.reuse ;  /* 0x0000b4008de17a23 */ /* 0x100fe40000010890 */
[--C-:B------:R-:W-:Y:S02]  /*e170*/  FFMA.FTZ R230, R159, c[0x0][0x2d0], -R144.reuse ;  /* 0x0000b4009fe67a23 */ /* 0x100fe40000010890 */
[----:B------:R-:W-:Y:S01]  /*e180*/  LDSM.16.MT88.4 R140, [R197+0x2900] ;  /* 0x00290000c58c783b */ /* 0x000fe20000004200 */
[--C-:B------:R-:W-:Y:S02]  /*e190*/  FFMA.FTZ R231, R157, c[0x0][0x2d0], -R144.reuse ;  /* 0x0000b4009de77a23 */ /* 0x100fe40000010890 */
[----:B------:R-:W1:Y:S01]  /*e1a0*/  MUFU.EX2 R172, R172 ;  /* 0x000000ac00ac7308 */ /* 0x000e620000000800 */
[--C-:B------:R-:W-:Y:S02]  /*e1b0*/  FFMA.FTZ R232, R155, c[0x0][0x2d0], -R144.reuse ;  /* 0x0000b4009be87a23 */ /* 0x100fe40000010890 */
[--C-:B------:R-:W-:Y:S02]  /*e1c0*/  FFMA.FTZ R233, R153, c[0x0][0x2d0], -R144.reuse ;  /* 0x0000b40099e97a23 */ /* 0x100fe40000010890 */
[C---:B---3--:R-:W-:Y:S01]  /*e1d0*/  FMUL.FTZ R4, R3.reuse, R128 ;  /* 0x0000008003047220 */ /* 0x048fe20000410000 */
[----:B------:R-:W-:Y:S01]  /*e1e0*/  LDSM.16.MT88.4 R152, [R198+0x3900] ;  /* 0x00390000c698783b */ /* 0x000fe20000004200 */
[C---:B------:R-:W-:Y:S02]  /*e1f0*/  FMUL.FTZ R5, R3.reuse, R129 ;  /* 0x0000008103057220 */ /* 0x040fe40000410000 */
[C---:B------:R-:W-:Y:S01]  /*e200*/  FMUL.FTZ R8, R3.reuse, R124 ;  /* 0x0000007c03087220 */ /* 0x040fe20000410000 */
[----:B------:R-:W-:Y:S01]  /*e210*/  MUFU.EX2 R171, R171 ;  /* 0x000000ab00ab7308 */ /* 0x000fe20000000800 */
[C---:B------:R-:W-:Y:S02]  /*e220*/  FMUL.FTZ R9, R3.reuse, R125 ;  /* 0x0000007d03097220 */ /* 0x040fe40000410000 */
[C---:B------:R-:W-:Y:S01]  /*e230*/  FMUL.FTZ R16, R3.reuse, R116 ;  /* 0x0000007403107220 */ /* 0x040fe20000410000 */
[----:B------:R-:W-:Y:S01]  /*e240*/  LDSM.16.MT88.4 R156, [R197+0x3900] ;  /* 0x00390000c59c783b */ /* 0x000fe20000004200 */
        /* <DEDUP_REMOVED lines=8> */
[--C-:B------:R-:W-:Y:S02]  /*e2d0*/  FFMA.FTZ R238, R149, c[0x0][0x2d0], -R144.reuse ;  /* 0x0000b40095ee7a23 */ /* 0x100fe40000010890 */
[--C-:B------:R-:W-:Y:S01]  /*e2e0*/  FFMA.FTZ R239, R147, c[0x0][0x2d0], -R144.reuse ;  /* 0x0000b40093ef7a23 */ /* 0x100fe20000010890 */
[----:B------:R-:W1:Y:S01]  /*e2f0*/  MUFU.EX2 R2, R2 ;  /* 0x0000000200027308 */ /* 0x000e620000000800 */
[--C-:B------:R-:W-:Y:S02]  /*e300*/  FFMA.FTZ R240, R145, c[0x0][0x2d0], -R144.reuse ;  /* 0x0000b40091f07a23 */ /* 0x100fe40000010890 */
[----:B------:R-:W-:Y:S02]  /*e310*/  FFMA.FTZ R151, R146, c[0x0][0x2d0], -R151 ;  /* 0x0000b40092977a23 */ /* 0x000fe40000010897 */
[----:B------:R-:W-:Y:S02]  /*e320*/  FFMA.FTZ R144, R133, c[0x0][0x2d0], -R144 ;  /* 0x0000b40085907a23 */ /* 0x000fe40000010890 */
[C---:B------:R-:W-:Y:S02]  /*e330*/  FMUL.FTZ R36, R3.reuse, R36 ;  /* 0x0000002403247220 */ /* 0x040fe40000410000 */
        /* <DEDUP_REMOVED lines=123> */
[----:B------:R-:W3:Y:S01]  /*eaf0*/  MUFU.EX2 R235, R235 ;  /* 0x000000eb00eb7308 */ /* 0x000ee20000000800 */
[C---:B-1----:R-:W-:Y:S04]  /*eb00*/  HMMA.16816.F32 R76, R136.reuse, R100, R76 ;  /* 0x00000064884c723c */ /* 0x042fe8000000184c */
[C---:B------:R-:W-:Y:S02]  /*eb10*/  FMUL.FTZ R84, R3.reuse, R84 ;  /* 0x0000005403547220 */ /* 0x040fe40000410000 */
[----:B------:R-:W-:Y:S01]  /*eb20*/  FMUL.FTZ R85, R3, R85 ;  /* 0x0000005503557220 */ /* 0x000fe20000410000 */
[----:B------:R-:W-:Y:S01]  /*eb30*/  F2FP.PACK_AB R100, R175, R174 ;  /* 0x000000aeaf64723e */ /* 0x000fe200000000ff */
[C---:B------:R-:W-:Y:S01]  /*eb40*/  HMMA.16816.F32 R80, R136.reuse, R102, R80 ;  /* 0x000000668850723c */ /* 0x040fe20000001850 */
[----:B------:R-:W-:Y:S03]  /*eb50*/  MUFU.EX2 R236, R236 ;  /* 0x000000ec00ec7308 */ /* 0x000fe60000000800 */
[C---:B------:R-:W-:Y:S01]  /*eb60*/  FMUL.FTZ R86, R2.reuse, R86 ;  /* 0x0000005602567220 */ /* 0x040fe20000410000 */
[----:B----4-:R-:W-:Y:S01]  /*eb70*/  F2FP.PACK_AB R101, R179, R178 ;  /* 0x000000b2b365723e */ /* 0x010fe200000000ff */
[C---:B------:R-:W-:Y:S01]  /*eb80*/  FMUL.FTZ R87, R2.reuse, R87 ;  /* 0x0000005702577220 */ /* 0x040fe20000410000 */
[----:B------:R-:W-:Y:S01]  /*eb90*/  F2FP.PACK_AB R102, R177, R176 ;  /* 0x000000b0b166723e */ /* 0x000fe200000000ff */
[----:B------:R-:W-:Y:S01]  /*eba0*/  FMUL.FTZ R88, R3, R88 ;  /* 0x0000005803587220 */ /* 0x000fe20000410000 */
[----:B-----5:R-:W-:Y:S02]  /*ebb0*/  F2FP.PACK_AB R103, R225, R224 ;  /* 0x000000e0e167723e */ /* 0x020fe400000000ff */
[----:B------:R-:W-:Y:S01]  /*ebc0*/  MUFU.EX2 R238, R238 ;  /* 0x000000ee00ee7308 */ /* 0x000fe20000000800 */
[C---:B------:R-:W-:Y:S01]  /*ebd0*/  FMUL.FTZ R89, R3.reuse, R89 ;  /* 0x0000005903597220 */ /* 0x040fe20000410000 */
[C---:B--2---:R-:W-:Y:S03]  /*ebe0*/  HMMA.16816.F32 R84, R136.reuse, R108, R84 ;  /* 0x0000006c8854723c */ /* 0x044fe60000001854 */
[C---:B------:R-:W-:Y:S02]  /*ebf0*/  FMUL.FTZ R90, R2.reuse, R90 ;  /* 0x0000005a025a7220 */ /* 0x040fe40000410000 */
        /* <DEDUP_REMOVED lines=19> */
[----:B------:R-:W-:Y:S01]  /*ed30*/  FADD.FTZ R135, R135, R168 ;  /* 0x000000a887877221 */ /* 0x000fe20000010000 */
[----:B------:R-:W-:Y:S01]  /*ed40*/  MOV R2, R132 ;  /* 0x0000008400027202 */ /* 0x000fe20000000f00 */
        /* <DEDUP_REMOVED lines=132> */
.L_x_377:
[----:B------:R-:W1:Y:S01]  /*f590*/  SHFL.BFLY PT, R3, R218, 0x2, 0x1f ;  /* 0x0c401f00da037f89 */ /* 0x000e6200000e0000 */
[----:B------:R-:W-:-:S02]  /*f5a0*/  MOV R7, RZ ;  /* 0x000000ff00077202 */ /* 0x000fc40000000f00 */
[----:B------:R-:W-:Y:S01]  /*f5b0*/  MOV R4, RZ ;  /* 0x000000ff00047202 */ /* 0x000fe20000000f00 */
[----:B------:R-:W2:Y:S01]  /*f5c0*/  SHFL.BFLY PT, R2, R219, 0x2, 0x1f ;  /* 0x0c401f00db027f89 */ /* 0x000ea200000e0000 */
[----:B------:R-:W-:Y:S01]  /*f5d0*/  PLOP3.LUT P2, PT, PT, PT, PT, 0x8, 0x0 ;  /* 0x000000000000781c */ /* 0x000fe20003f4e170 */
[----:B-1----:R-:W-:Y:S02]  /*f5e0*/  FADD.FTZ R3, R3, R218 ;  /* 0x000000da03037221 */ /* 0x002fe40000010000 */
[----:B--2---:R-:W-:-:S03]  /*f5f0*/  FADD.FTZ R2, R2, R219 ;  /* 0x000000db02027221 */ /* 0x004fc60000010000 */
[----:B------:R-:W1:Y:S04]  /*f600*/  SHFL.BFLY PT, R6, R3, 0x1, 0x1f ;  /* 0x0c201f0003067f89 */ /* 0x000e6800000e0000 */
[----:B------:R-:W2:Y:S01]  /*f610*/  SHFL.BFLY PT, R5, R2, 0x1, 0x1f ;  /* 0x0c201f0002057f89 */ /* 0x000ea200000e0000 */
[----:B-1----:R-:W-:Y:S02]  /*f620*/  FADD.FTZ R6, R3, R6 ;  /* 0x0000000603067221 */ /* 0x002fe40000010000 */
[----:B--2---:R-:W-:-:S03]  /*f630*/  FADD.FTZ R5, R5, R2 ;  /* 0x0000000205057221 */ /* 0x004fc60000010000 */
[----:B------:R-:W-:Y:S02]  /*f640*/  FSETP.NE.FTZ.AND P1, PT, R6, RZ, PT ;  /* 0x000000ff0600720b */ /* 0x000fe40003f35000 */
[----:B------:R-:W-:-:S11]  /*f650*/  FSETP.NE.FTZ.AND P0, PT, R5, RZ, PT ;  /* 0x000000ff0500720b */ /* 0x000fd60003f15000 */
[----:B------:R-:W1:Y:S01]  /*f660*/  @P1 MUFU.RCP R7, R6 ;  /* 0x0000000600071308 */ /* 0x000e620000001000 */
[----:B------:R-:W-:Y:S02]  /*f670*/  @P1 MOV R10, 0x3f317218 ;  /* 0x3f317218000a1802 */ /* 0x000fe40000000f00 */
[----:B------:R-:W-:-:S05]  /*f680*/  @P0 MOV R11, 0x3f317218 ;  /* 0x3f317218000b0802 */ /* 0x000fca0000000f00 */
[----:B------:R-:W2:Y:S01]  /*f690*/  @P1 MUFU.LG2 R6, R6 ;  /* 0x0000000600061308 */ /* 0x000ea20000000c00 */
[----:B------:R-:W-:-:S07]  /*f6a0*/  @P0 FMUL.FTZ R11, R11, c[0x0][0x2d0] ;  /* 0x0000b4000b0b0a20 */ /* 0x000fce0000410000 */
[----:B------:R-:W3:Y:S01]  /*f6b0*/  @P0 MUFU.LG2 R8, R5 ;  /* 0x0000000500080308 */ /* 0x000ee20000000c00 */
[C---:B-1----:R-:W-:Y:S02]  /*f6c0*/  FMUL.FTZ R128, R7.reuse, R128 ;  /* 0x0000008007807220 */ /* 0x042fe40000410000 */
[C---:B------:R-:W-:Y:S02]  /*f6d0*/  FMUL.FTZ R129, R7.reuse, R129 ;  /* 0x0000008107817220 */ /* 0x040fe40000410000 */
[C---:B------:R-:W-:Y:S02]  /*f6e0*/  FMUL.FTZ R124, R7.reuse, R124 ;  /* 0x0000007c077c7220 */ /* 0x040fe40000410000 */
[----:B------:R-:W-:Y:S01]  /*f6f0*/  FMUL.FTZ R125, R7, R125 ;  /* 0x0000007d077d7220 */ /* 0x000fe20000410000 */
[----:B------:R1:W4:Y:S01]  /*f700*/  @P0 MUFU.RCP R4, R5 ;  /* 0x0000000500040308 */ /* 0x0003220000001000 */
[----:B--2---:R-:W-:Y:S02]  /*f710*/  @P1 FMUL.FTZ R9, R6, 0.69314718246459960938 ;  /* 0x3f31721806091820 */ /* 0x004fe40000410000 */
[----:B------:R-:W-:-:S02]  /*f720*/  @P1 FMUL.FTZ R6, R10, c[0x0][0x2d0] ;  /* 0x0000b4000a061a20 */ /* 0x000fc40000410000 */
[C---:B------:R-:W-:Y:S02]  /*f730*/  FMUL.FTZ R120, R7.reuse, R120 ;  /* 0x0000007807787220 */ /* 0x040fe40000410000 */
[C---:B------:R-:W-:Y:S02]  /*f740*/  FMUL.FTZ R121, R7.reuse, R121 ;  /* 0x0000007907797220 */ /* 0x040fe40000410000 */
[----:B---3--:R-:W-:Y:S02]  /*f750*/  @P0 FMUL.FTZ R8, R8, 0.69314718246459960938 ;  /* 0x3f31721808080820 */ /* 0x008fe40000410000 */
[C---:B------:R-:W-:Y:S02]  /*f760*/  FMUL.FTZ R116, R7.reuse, R116 ;  /* 0x0000007407747220 */ /* 0x040fe40000410000 */
[C---:B------:R-:W-:Y:S02]  /*f770*/  FMUL.FTZ R117, R7.reuse, R117 ;  /* 0x0000007507757220 */ /* 0x040fe40000410000 */
[C---:B------:R-:W-:Y:S01]  /*f780*/  FMUL.FTZ R112, R7.reuse, R112 ;  /* 0x0000007007707220 */ /* 0x040fe20000410000 */
[----:B-1----:R-:W-:Y:S01]  /*f790*/  MOV R5, 0xff800000 ;  /* 0xff80000000057802 */ /* 0x002fe20000000f00 */
        /* <DEDUP_REMOVED lines=38> */
[----:B------:R-:W-:Y:S01]  /*fa00*/  FMUL.FTZ R97, R7, R97 ;  /* 0x0000006107617220 */ /* 0x000fe20000410000 */
[----:B------:R-:W-:Y:S01]  /*fa10*/  MOV R7, 0xff800000 ;  /* 0xff80000000077802 */ /* 0x000fe20000000f00 */
[C---:B----4-:R-:W-:Y:S02]  /*fa20*/  FMUL.FTZ R130, R4.reuse, R130 ;  /* 0x0000008204827220 */ /* 0x050fe40000410000 */
        /* <DEDUP_REMOVED lines=49> */
.L_x_344:
[----:B------:R-:W-:Y:S05]  /*fd40*/  @P2 BRA `(.L_x_387) ;  /* 0x0000197000002947 */ /* 0x000fea0003800000 */
[----:B------:R-:W1:Y:S01]  /*fd50*/  S2R R9, SR_CTAID.Y ;  /* 0x0000000000097919 */ /* 0x000e620000002600 */
[----:B------:R-:W-:Y:S01]  /*fd60*/  IMAD R8, RZ, RZ, -UR15 ;  /* 0x8000000fff087e24 */ /* 0x000fe2000f8e02ff */
[----:B------:R-:W-:Y:S01]  /*fd70*/  USHF.R.S32.HI UR6, URZ, 0x1f, UR15 ;  /* 0x0000001f3f067899 */ /* 0x000fe2000801140f */
[----:B------:R-:W-:Y:S01]  /*fd80*/  BSSY B0, `(.L_x_388) ;  /* 0x0000101000007945 */ /* 0x000fe20003800000 */
[----:B------:R-:W2:Y:S01]  /*fd90*/  S2R R4, SR_TID.X ;  /* 0x0000000000047919 */ /* 0x000ea20000002100 */
[----:B------:R-:W-:-:S02]  /*fda0*/  ULDC.64 UR4, c[0x0][0x4d0] ;  /* 0x0001340000047ab9 */ /* 0x000fc40000000a00 */
[----:B------:R-:W-:Y:S01]  /*fdb0*/  UIMAD UR7, UR6, UR4, URZ ;  /* 0x00000004060772a4 */ /* 0x000fe2000f8e023f */
[----:B------:R-:W3:Y:S01]  /*fdc0*/  S2R R11, SR_CTAID.Z ;  /* 0x00000000000b7919 */ /* 0x000ee20000002700 */
[----:B------:R-:W-:Y:S02]  /*fdd0*/  UIMAD.WIDE.U32 UR8, UR15, UR4, URZ ;  /* 0x000000040f0872a5 */ /* 0x000fe4000f8e003f */
[----:B------:R-:W-:Y:S01]  /*fde0*/  UIMAD UR7, UR15, UR5, UR7 ;  /* 0x000000050f0772a4 */ /* 0x000fe2000f8e0207 */
[----:B------:R-:W4:Y:S02]  /*fdf0*/  S2R R12, SR_CTAID.X ;  /* 0x00000000000c7919 */ /* 0x000f240000002500 */
[----:B------:R-:W-:Y:S01]  /*fe00*/  ULDC.64 UR4, c[0x0][0x438] ;  /* 0x00010e0000047ab9 */ /* 0x000fe20000000a00 */
[----:B------:R-:W-:Y:S01]  /*fe10*/  MOV R19, UR9 ;  /* 0x0000000900137c02 */ /* 0x000fe20008000f00 */
[----:B------:R-:W-:Y:S01]  /*fe20*/  UIMAD.WIDE.U32 UR10, UR15, UR4, URZ ;  /* 0x000000040f0a72a5 */ /* 0x000fe2000f8e003f */
[----:B------:R-:W-:Y:S01]  /*fe30*/  IMAD.U32 R18, RZ, RZ, UR8 ;  /* 0x00000008ff127e24 */ /* 0x000fe2000f8e00ff */
[----:B------:R-:W-:-:S02]  /*fe40*/  UIMAD UR4, UR6, UR4, URZ ;  /* 0x00000004060472a4 */ /* 0x000fc4000f8e023f */
[----:B------:R-:W-:Y:S02]  /*fe50*/  UIADD3 UR7, UR9, UR7, URZ ;  /* 0x0000000709077290 */ /* 0x000fe4000fffe03f */
[----:B------:R-:W-:Y:S01]  /*fe60*/  UIMAD UR4, UR15, UR5, UR4 ;  /* 0x000000050f0472a4 */ /* 0x000fe2000f8e0204 */
[----:B------:R-:W-:Y:S01]  /*fe70*/  MOV R16, UR10 ;  /* 0x0000000a00107c02 */ /* 0x000fe20008000f00 */
[----:B-1----:R-:W-:Y:S02]  /*fe80*/  IMAD R8, R8, c[0x0][0x550], R9 ;  /* 0x0001540008087a24 */ /* 0x002fe400078e0209 */
[----:B------:R-:W-:Y:S01]  /*fe90*/  UIADD3 UR4, UR11, UR4, URZ ;  /* 0x000000040b047290 */ /* 0x000fe2000fffe03f */
[----:B------:R-:W-:Y:S01]  /*fea0*/  IMAD.U32 R17, RZ, RZ, UR11 ;  /* 0x0000000bff117e24 */ /* 0x000fe2000f8e00ff */
[----:B--2---:R-:W-:Y:S01]  /*feb0*/  SHF.R.S32.HI R9, RZ, 0x1f, R4 ;  /* 0x0000001fff097819 */ /* 0x004fe20000011404 */
[----:B------:R-:W-:-:S03]  /*fec0*/  IMAD.U32 R19, RZ, RZ, UR7 ;  /* 0x00000007ff137e24 */ /* 0x000fc6000f8e00ff */
[CC--:B------:R-:W-:Y:S01]  /*fed0*/  LEA.HI R0, R9.reuse, R4.reuse, RZ, 0x5 ;  /* 0x0000000409007211 */ /* 0x0c0fe200078f28ff */
[----:B------:R-:W-:Y:S01]  /*fee0*/  IMAD.U32 R17, RZ, RZ, UR4 ;  /* 0x00000004ff117e24 */ /* 0x000fe2000f8e00ff */
[-C--:B------:R-:W-:Y:S01]  /*fef0*/  LEA.HI R9, R9, R4.reuse, RZ, 0x2 ;  /* 0x0000000409097211 */ /* 0x080fe200078f10ff */
[C---:B---3--:R-:W-:Y:S01]  /*ff00*/  IMAD.WIDE.U32 R18, R11.reuse, c[0x0][0x4d8], R18 ;  /* 0x000136000b127a25 */ /* 0x048fe200078e0012 */
[----:B------:R-:W-:Y:S02]  /*ff10*/  LOP3.LUT R13, R0, 0xffffffe0, RZ, 0xc0, !PT ;  /* 0xffffffe0000d7812 */ /* 0x000fe400078ec0ff */
[----:B------:R-:W-:Y:S01]  /*ff20*/  SHF.R.S32.HI R15, RZ, 0x5, R0 ;  /* 0x00000005ff0f7819 */ /* 0x000fe20000011400 */
[----:B------:R-:W-:Y:S01]  /*ff30*/  IMAD.WIDE.U32 R16, R11, c[0x0][0x440], R16 ;  /* 0x000110000b107a25 */ /* 0x000fe200078e0010 */
[----:B------:R-:W-:Y:S02]  /*ff40*/  SHF.R.S32.HI R0, RZ, 0x1f, R0 ;  /* 0x0000001fff007819 */ /* 0x000fe40000011400 */
[----:B------:R-:W-:Y:S01]  /*ff50*/  LOP3.LUT R9, R9, 0xfffffffc, RZ, 0xc0, !PT ;  /* 0xfffffffc09097812 */ /* 0x000fe200078ec0ff */
[----:B------:R-:W-:Y:S01]  /*ff60*/  IMAD.IADD R6, R4, 0x1, -R13 ;  /* 0x0000000104067824 */ /* 0x000fe200078e0a0d */
[----:B------:R-:W-:Y:S01]  /*ff70*/  LEA.HI R0, R0, R15, RZ, 0x3 ;  /* 0x0000000f00007211 */ /* 0x000fe200078f18ff */
[----:B------:R-:W-:Y:S01]  /*ff80*/  IMAD.MOV.U32 R20, RZ, RZ, R18 ;  /* 0x000000ffff147224 */ /* 0x000fe200078e0012 */
[----:B------:R-:W-:-:S02]  /*ff90*/  IADD3 R9, -R9, R4, RZ ;  /* 0x0000000409097210 */ /* 0x000fc40007ffe1ff */
[----:B------:R-:W-:Y:S02]  /*ffa0*/  LOP3.LUT R0, R0, 0xffffff8, RZ, 0xc0, !PT ;  /* 0x0ffffff800007812 */ /* 0x000fe400078ec0ff */
[----:B------:R-:W-:Y:S02]  /*ffb0*/  SHF.R.S32.HI R13, RZ, 0x1f, R6 ;  /* 0x0000001fff0d7819 */ /* 0x000fe40000011406 */
[----:B------:R-:W-:Y:S01]  /*ffc0*/  SHF.R.S32.HI R10, RZ, 0x1f, R11 ;  /* 0x0000001fff0a7819 */ /* 0x000fe2000001140b */
[----:B------:R-:W-:Y:S01]  /*ffd0*/  IMAD.IADD R15, R15, 0x1, -R0 ;  /* 0x000000010f0f7824 */ /* 0x000fe200078e0a00 */
[----:B------:R-:W-:Y:S02]  /*ffe0*/  LEA.HI R0, R9, R9, RZ, 0x1 ;  /* 0x0000000909007211 */ /* 0x000fe400078f08ff */
[----:B------:R-:W-:Y:S01]  /*fff0*/  LEA.HI R4, R13, R6, RZ, 0x2 ;  /* 0x000000060d047211 */ /* 0x000fe200078f10ff */
[----:B------:R-:W-:Y:S01]  /*10000*/  IMAD.MOV.U32 R13, RZ, RZ, c[0x0][0x4e8] ;  /* 0x00013a00ff0d7624 */ /* 0x000fe200078e00ff */
[----:B------:R-:W-:-:S02]  /*10010*/  LOP3.LUT R0, R0, 0x1ffffffe, RZ, 0xc0, !PT ;  /* 0x1ffffffe00007812 */ /* 0x000fc400078ec0ff */
[----:B------:R-:W-:Y:S02]  /*10020*/  SHF.R.S32.HI R14, RZ, 0x2, R4 ;  /* 0x00000002ff0e7819 */ /* 0x000fe40000011404 */
[----:B------:R-:W-:Y:S01]  /*10030*/  IADD3 R0, R9, -R0, RZ ;  /* 0x8000000009007210 */ /* 0x000fe20007ffe0ff */
[----:B------:R-:W-:Y:S01]  /*10040*/  BAR.SYNC.DEFER_BLOCKING 0x1, 0x100 ;  /* 0x0044000000007b1d */ /* 0x000fe20000010000 */
[----:B------:R-:W-:Y:S01]  /*10050*/  ISETP.NE.AND P1, PT, R13, 0x1, PT ;  /* 0x000000010d00780c */ /* 0x000fe20003f25270 */
[----:B------:R-:W-:Y:S01]  /*10060*/  IMAD R15, R15, 0x10, R14 ;  /* 0x000000100f0f7824 */ /* 0x000fe200078e020e */
[----:B------:R-:W-:Y:S01]  /*10070*/  MOV R22, R16 ;  /* 0x0000001000167202 */ /* 0x000fe20000000f00 */
[----:B------:R-:W-:Y:S02]  /*10080*/  IMAD R14, R10, c[0x0][0x4d8], RZ ;  /* 0x000136000a0e7a24 */ /* 0x000fe400078e02ff */
[----:B------:R-:W-:Y:S01]  /*10090*/  IMAD R9, R0, 0x8, R15 ;  /* 0x0000000800097824 */ /* 0x000fe200078e020f */
[----:B------:R-:W-:Y:S01]  /*100a0*/  SHF.R.S32.HI R0, RZ, 0x1f, R8 ;  /* 0x0000001fff007819 */ /* 0x000fe20000011408 */
[----:B------:R-:W-:-:S02]  /*100b0*/  IMAD R10, R10, c[0x0][0x440], RZ ;  /* 0x000110000a0a7a24 */ /* 0x000fc400078e02ff */
[C---:B------:R-:W-:Y:S01]  /*100c0*/  IMAD R14, R11.reuse, c[0x0][0x4dc], R14 ;  /* 0x000137000b0e7a24 */ /* 0x040fe200078e020e */
[C---:B----4-:R-:W-:Y:S01]  /*100d0*/  LEA R9, R12.reuse, R9, 0x7 ;  /* 0x000000090c097211 */ /* 0x050fe200078e38ff */
[----:B------:R-:W-:Y:S01]  /*100e0*/  IMAD R10, R11, c[0x0][0x444], R10 ;  /* 0x000111000b0a7a24 */ /* 0x000fe200078e020a */
[----:B------:R-:W-:Y:S01]  /*100f0*/  LEA R12, R12, R15, 0x7 ;  /* 0x0000000f0c0c7211 */ /* 0x000fe200078e38ff */
[----:B------:R-:W-:Y:S01]  /*10100*/  IMAD.IADD R21, R19, 0x1, R14 ;  /* 0x0000000113157824 */ /* 0x000fe200078e020e */
[----:B------:R-:W-:Y:S01]  /*10110*/  MOV R11, R9 ;  /* 0x00000009000b7202 */ /* 0x000fe20000000f00 */
[----:B------:R-:W-:Y:S02]  /*10120*/  IMAD.IADD R23, R17, 0x1, R10 ;  /* 0x0000000111177824 */ /* 0x000fe400078e020a */
[----:B------:R-:W-:-:S04]  /*10130*/  @P1 IMAD.HI.U32 R10, R9, c[0x0][0x4ec], RZ ;  /* 0x00013b00090a1a27 */ /* 0x000fc800078e00ff */
[C---:B------:R-:W-:Y:S01]  /*10140*/  IMAD R17, R0.reuse, c[0x0][0x4e0], RZ ;  /* 0x0001380000117a24 */ /* 0x040fe200078e02ff */
[----:B------:R-:W-:Y:S01]  /*10150*/  @P1 SHF.R.U32.HI R11, RZ, c[0x0][0x4f0], R10 ;  /* 0x00013c00ff0b1a19 */ /* 0x000fe2000001160a */
[----:B------:R-:W-:Y:S01]  /*10160*/  IMAD R19, R0, c[0x0][0x448], RZ ;  /* 0x0001120000137a24 */ /* 0x000fe200078e02ff */
[----:B------:R-:W-:Y:S01]  /*10170*/  MOV R10, R9 ;  /* 0x00000009000a7202 */ /* 0x000fe20000000f00 */
[C---:B------:R-:W-:Y:S01]  /*10180*/  IMAD R17, R8.reuse, c[0x0][0x4e4], R17 ;  /* 0x0001390008117a24 */ /* 0x040fe200078e0211 */
[--C-:B------:R-:W-:Y:S01]  /*10190*/  SHF.R.S32.HI R14, RZ, 0x1f, R11.reuse ;  /* 0x0000001fff0e7819 */ /* 0x100fe2000001140b */
[----:B------:R-:W-:Y:S02]  /*101a0*/  IMAD.MOV R0, RZ, RZ, -R11 ;  /* 0x000000ffff007224 */ /* 0x000fe400078e0a0b */
[C---:B------:R-:W-:Y:S02]  /*101b0*/  IMAD R19, R8.reuse, c[0x0][0x44c], R19 ;  /* 0x0001130008137a24 */ /* 0x040fe400078e0213 */
[----:B------:R-:W-:-:S04]  /*101c0*/  IMAD.WIDE.U32 R22, R8, c[0x0][0x448], R22 ;  /* 0x0001120008167a25 */ /* 0x000fc800078e0016 */
[----:B------:R-:W-:-:S04]  /*101d0*/  IMAD.WIDE.U32 R20, R8, c[0x0][0x4e0], R20 ;  /* 0x0001380008147a25 */ /* 0x000fc800078e0014 */
[----:B------:R-:W-:Y:S01]  /*101e0*/  @P1 IMAD.HI.U32 R8, R9, c[0x0][0x4ec], RZ ;  /* 0x00013b0009081a27 */ /* 0x000fe200078e00ff */
[----:B------:R-:W-:-:S03]  /*101f0*/  IADD3 R16, P0, R11, R20, RZ ;  /* 0x000000140b107210 */ /* 0x000fc60007f1e0ff */
[----:B------:R-:W-:Y:S01]  /*10200*/  IMAD R0, R0, c[0x0][0x4e8], R9 ;  /* 0x00013a0000007a24 */ /* 0x000fe200078e0209 */
[----:B------:R-:W-:Y:S01]  /*10210*/  @P1 SHF.R.U32.HI R10, RZ, c[0x0][0x4f0], R8 ;  /* 0x00013c00ff0a1a19 */ /* 0x000fe20000011608 */
[----:B------:R-:W-:Y:S01]  /*10220*/  IMAD.IADD R23, R23, 0x1, R19 ;  /* 0x0000000117177824 */ /* 0x000fe200078e0213 */
[----:B------:R-:W-:Y:S01]  /*10230*/  IADD3.X R17, R14, R21, R17, P0, !PT ;  /* 0x000000150e117210 */ /* 0x000fe200007fe411 */
[----:B------:R-:W-:Y:S01]  /*10240*/  IMAD R13, R13, c[0x0][0x388], RZ ;  /* 0x0000e2000d0d7a24 */ /* 0x000fe200078e02ff */
[----:B------:R-:W-:Y:S01]  /*10250*/  SHF.R.S32.HI R8, RZ, 0x1f, R0 ;  /* 0x0000001fff087819 */ /* 0x000fe20000011400 */
[C---:B------:R-:W-:Y:S01]  /*10260*/  IMAD.WIDE.U32 R22, R10.reuse, c[0x0][0x430], R22 ;  /* 0x00010c000a167a25 */ /* 0x040fe200078e0016 */
[----:B------:R-:W-:Y:S02]  /*10270*/  IADD3 R14, -R10, RZ, RZ ;  /* 0x000000ff0a0e7210 */ /* 0x000fe40007ffe1ff */
[----:B------:R-:W-:Y:S01]  /*10280*/  LOP3.LUT P1, RZ, R6, 0x3, RZ, 0xc0, !PT ;  /* 0x0000000306ff7812 */ /* 0x000fe2000782c0ff */
[----:B------:R-:W-:Y:S01]  /*10290*/  IMAD R11, R8, c[0x0][0x4c8], RZ ;  /* 0x00013200080b7a24 */ /* 0x000fe200078e02ff */
[----:B------:R-:W-:Y:S01]  /*102a0*/  SHF.R.S32.HI R8, RZ, 0x1f, R10 ;  /* 0x0000001fff087819 */ /* 0x000fe2000001140a */
[----:B------:R-:W-:Y:S01]  /*102b0*/  IMAD.WIDE.U32 R16, R0, c[0x0][0x4c8], R16 ;  /* 0x0001320000107a25 */ /* 0x000fe200078e0010 */
[----:B------:R-:W-:-:S03]  /*102c0*/  ISETP.GE.OR P2, PT, R12, R13, P1 ;  /* 0x0000000d0c00720c */ /* 0x000fc60000f46670 */
[----:B------:R-:W-:Y:S01]  /*102d0*/  IMAD R11, R0, c[0x0][0x4cc], R11 ;  /* 0x00013300000b7a24 */ /* 0x000fe200078e020b */
[----:B------:R-:W-:Y:S01]  /*102e0*/  LEA R0, P0, R16, c[0x0][0x4a8], 0x2 ;  /* 0x00012a0010007a11 */ /* 0x000fe200078010ff */
[----:B------:R-:W-:Y:S02]  /*102f0*/  IMAD R14, R14, c[0x0][0x4e8], R9 ;  /* 0x00013a000e0e7a24 */ /* 0x000fe400078e0209 */
[----:B------:R-:W-:Y:S02]  /*10300*/  IMAD.IADD R11, R17, 0x1, R11 ;  /* 0x00000001110b7824 */ /* 0x000fe400078e020b */
[----:B------:R-:W-:Y:S01]  /*10310*/  IMAD R9, R8, c[0x0][0x430], RZ ;  /* 0x00010c0008097a24 */ /* 0x000fe200078e02ff */
[----:B------:R-:W-:Y:S01]  /*10320*/  SHFL.IDX PT, R18, R0, 0x1, 0x1c1f ;  /* 0x003c1f0000127f89 */ /* 0x000fe200000e0000 */
[----:B------:R-:W-:Y:S02]  /*10330*/  SHF.R.S32.HI R8, RZ, 0x1f, R14 ;  /* 0x0000001fff087819 */ /* 0x000fe4000001140e */
[----:B------:R-:W-:Y:S01]  /*10340*/  LEA.HI.X R11, R16, c[0x0][0x4ac], R11, 0x2, P0 ;  /* 0x00012b00100b7a11 */ /* 0x000fe200000f140b */
[----:B------:R-:W-:Y:S01]  /*10350*/  IMAD R9, R10, c[0x0][0x434], R9 ;  /* 0x00010d000a097a24 */ /* 0x000fe200078e0209 */
[----:B------:R-:W-:Y:S03]  /*10360*/  SHFL.IDX PT, R16, R0, RZ, 0x1c1f ;  /* 0x001c1fff00107589 */ /* 0x000fe600000e0000 */
[----:B------:R-:W-:Y:S01]  /*10370*/  IMAD.IADD R23, R23, 0x1, R9 ;  /* 0x0000000117177824 */ /* 0x000fe200078e0209 */
[----:B------:R-:W1:Y:S01]  /*10380*/  SHFL.IDX PT, R17, R11, RZ, 0x1c1f ;  /* 0x001c1fff0b117589 */ /* 0x000e6200000e0000 */
[----:B------:R-:W-:Y:S01]  /*10390*/  IMAD R9, R8, c[0x0][0x428], RZ ;  /* 0x00010a0008097a24 */ /* 0x000fe200078e02ff */
[----:B------:R-:W-:-:S02]  /*103a0*/  IADD3 R8, R12, 0x8, RZ ;  /* 0x000000080c087810 */ /* 0x000fc40007ffe0ff */
[----:B------:R2:W3:Y:S01]  /*103b0*/  SHFL.IDX PT, R19, R11, 0x1, 0x1c1f ;  /* 0x003c1f000b137f89 */ /* 0x0004e200000e0000 */
[----:B------:R-:W-:Y:S01]  /*103c0*/  IMAD R9, R14, c[0x0][0x42c], R9 ;  /* 0x00010b000e097a24 */ /* 0x000fe200078e0209 */
[----:B------:R-:W-:Y:S01]  /*103d0*/  ISETP.GE.OR P1, PT, R8, R13, P1 ;  /* 0x0000000d0800720c */ /* 0x000fe20000f26670 */
[----:B------:R-:W-:-:S05]  /*103e0*/  IMAD.WIDE.U32 R14, R14, c[0x0][0x428], R22 ;  /* 0x00010a000e0e7a25 */ /* 0x000fca00078e0016 */
[----:B------:R-:W-:Y:S02]  /*103f0*/  IADD3 R10, R15, R9, RZ ;  /* 0x000000090f0a7210 */ /* 0x000fe40007ffe0ff */
[----:B------:R-:W-:-:S04]  /*10400*/  LEA R9, P0, R14, c[0x0][0x400], 0x2 ;  /* 0x000100000e097a11 */ /* 0x000fc800078010ff */
[----:B------:R-:W-:Y:S02]  /*10410*/  LEA.HI.X R10, R14, c[0x0][0x404], R10, 0x2, P0 ;  /* 0x000101000e0a7a11 */ /* 0x000fe400000f140a */
[----:B------:R4:W4:Y:S01]  /*10420*/  SHFL.IDX PT, R14, R9, RZ, 0x1c1f ;  /* 0x001c1fff090e7589 */ /* 0x00092200000e0000 */
[----:B------:R-:W-:-:S03]  /*10430*/  ISETP.GE.AND P0, PT, R8, R13, PT ;  /* 0x0000000d0800720c */ /* 0x000fc60003f06270 */
[----:B-1----:R1:W-:Y:S01]  /*10440*/  @!P2 ST.E [R16.64], R5 ;  /* 0x000000051000a985 */ /* 0x0023e2000c101910 */
[----:B--2---:R-:W-:-:S03]  /*10450*/  LOP3.LUT R11, R4, 0x7ffffffc, RZ, 0xc0, !PT ;  /* 0x7ffffffc040b7812 */ /* 0x004fc600078ec0ff */
[----:B---3--:R1:W-:Y:S01]  /*10460*/  @!P1 ST.E [R18.64], R7 ;  /* 0x0000000712009985 */ /* 0x0083e2000c101910 */
[----:B------:R-:W-:Y:S01]  /*10470*/  ISETP.GE.AND P1, PT, R12, R13, PT ;  /* 0x0000000d0c00720c */ /* 0x000fe20003f26270 */
[----:B------:R-:W-:Y:S02]  /*10480*/  IMAD.IADD R11, R6, 0x1, -R11 ;  /* 0x00000001060b7824 */ /* 0x000fe400078e0a0b */
[----:B------:R1:W2:Y:S03]  /*10490*/  SHFL.IDX PT, R15, R10, RZ, 0x1c1f ;  /* 0x001c1fff0a0f7589 */ /* 0x0002a600000e0000 */
[----:B------:R-:W-:-:S07]  /*104a0*/  SHF.L.U32 R11, R11, 0x1, RZ ;  /* 0x000000010b0b7819 */ /* 0x000fce00000006ff */
[----:B------:R-:W-:Y:S05]  /*104b0*/  @P1 BRA `(.L_x_389) ;  /* 0x000008d000001947 */ /* 0x000fea0003800000 */
[C---:B------:R-:W-:Y:S02]  /*104c0*/  ISETP.GE.AND P1, PT, R11.reuse, c[0x0][0x3c8], PT ;  /* 0x0000f2000b007a0c */ /* 0x040fe40003f26270 */
[C---:B-1----:R-:W-:Y:S02]  /*104d0*/  IADD3 R7, R11.reuse, 0x8, RZ ;  /* 0x000000080b077810 */ /* 0x042fe40007ffe0ff */
[C---:B------:R-:W-:Y:S02]  /*104e0*/  IADD3 R6, R11.reuse, 0x10, RZ ;  /* 0x000000100b067810 */ /* 0x040fe40007ffe0ff */
[----:B------:R-:W-:Y:S02]  /*104f0*/  IADD3 R5, R11, 0x18, RZ ;  /* 0x000000180b057810 */ /* 0x000fe40007ffe0ff */
[----:B------:R-:W-:Y:S02]  /*10500*/  ISETP.GE.AND P5, PT, R7, c[0x0][0x3c8], PT ;  /* 0x0000f20007007a0c */ /* 0x000fe40003fa6270 */
[----:B------:R-:W-:-:S02]  /*10510*/  ISETP.GE.AND P4, PT, R6, c[0x0][0x3c8], PT ;  /* 0x0000f20006007a0c */ /* 0x000fc40003f86270 */
[C---:B------:R-:W-:Y:S01]  /*10520*/  IADD3 R4, R11.reuse, 0x20, RZ ;  /* 0x000000200b047810 */ /* 0x040fe20007ffe0ff */
[----:B--2-4-:R-:W-:Y:S01]  /*10530*/  @!P1 IMAD.WIDE R12, R11, 0x4, R14 ;  /* 0x000000040b0c9825 */ /* 0x014fe200078e020e */
[----:B------:R-:W-:Y:S02]  /*10540*/  ISETP.GE.AND P3, PT, R5, c[0x0][0x3c8], PT ;  /* 0x0000f20005007a0c */ /* 0x000fe40003f66270 */
[----:B------:R-:W-:Y:S02]  /*10550*/  ISETP.GE.AND P2, PT, R4, c[0x0][0x3c8], PT ;  /* 0x0000f20004007a0c */ /* 0x000fe40003f46270 */
[C---:B------:R-:W-:Y:S01]  /*10560*/  IADD3 R0, R11.reuse, 0x28, RZ ;  /* 0x000000280b007810 */ /* 0x040fe20007ffe0ff */
[----:B------:R1:W-:Y:S01]  /*10570*/  @!P1 ST.E.64 [R12.64], R128 ;  /* 0x000000800c009985 */ /* 0x0003e2000c101b10 */
[----:B------:R-:W-:Y:S02]  /*10580*/  IADD3 R8, R11, 0x30, RZ ;  /* 0x000000300b087810 */ /* 0x000fe40007ffe0ff */
[----:B------:R-:W-:-:S02]  /*10590*/  ISETP.GE.AND P6, PT, R0, c[0x0][0x3c8], PT ;  /* 0x0000f20000007a0c */ /* 0x000fc40003fc6270 */
[----:B------:R-:W-:Y:S02]  /*105a0*/  @!P5 LEA.HI R7, R7, R7, RZ, 0x1 ;  /* 0x000000070707d211 */ /* 0x000fe400078f08ff */
[----:B------:R-:W-:Y:S02]  /*105b0*/  ISETP.GE.AND P1, PT, R8, c[0x0][0x3c8], PT ;  /* 0x0000f20008007a0c */ /* 0x000fe40003f26270 */
[----:B------:R-:W-:Y:S02]  /*105c0*/  @!P4 LEA.HI R6, R6, R6, RZ, 0x1 ;  /* 0x000000060606c211 */ /* 0x000fe400078f08ff */
[----:B------:R-:W-:Y:S02]  /*105d0*/  @!P3 LEA.HI R5, R5, R5, RZ, 0x1 ;  /* 0x000000050505b211 */ /* 0x000fe400078f08ff */
[----:B------:R-:W-:Y:S02]  /*105e0*/  @!P5 LOP3.LUT R7, R7, 0xfffffffe, RZ, 0xc0, !PT ;  /* 0xfffffffe0707d812 */ /* 0x000fe400078ec0ff */
[----:B------:R-:W-:-:S02]  /*105f0*/  @!P4 LOP3.LUT R17, R6, 0xfffffffe, RZ, 0xc0, !PT ;  /* 0xfffffffe0611c812 */ /* 0x000fc400078ec0ff */
[----:B------:R-:W-:Y:S01]  /*10600*/  @!P2 LEA.HI R4, R4, R4, RZ, 0x1 ;  /* 0x000000040404a211 */ /* 0x000fe200078f08ff */
[--C-:B------:R-:W-:Y:S01]  /*10610*/  @!P5 IMAD.WIDE R6, R7, 0x4, R14.reuse ;  /* 0x000000040706d825 */ /* 0x100fe200078e020e */
[----:B------:R-:W-:Y:S02]  /*10620*/  @!P3 LOP3.LUT R5, R5, 0xfffffffe, RZ, 0xc0, !PT ;  /* 0xfffffffe0505b812 */ /* 0x000fe400078ec0ff */
[----:B------:R-:W-:Y:S02]  /*10630*/  @!P2 LOP3.LUT R19, R4, 0xfffffffe, RZ, 0xc0, !PT ;  /* 0xfffffffe0413a812 */ /* 0x000fe400078ec0ff */
[----:B------:R-:W-:Y:S01]  /*10640*/  @!P6 LEA.HI R0, R0, R0, RZ, 0x1 ;  /* 0x000000000000e211 */ /* 0x000fe200078f08ff */
[--C-:B------:R-:W-:Y:S01]  /*10650*/  @!P3 IMAD.WIDE R4, R5, 0x4, R14.reuse ;  /* 0x000000040504b825 */ /* 0x100fe200078e020e */
[----:B------:R-:W-:Y:S01]  /*10660*/  @!P1 LEA.HI R8, R8, R8, RZ, 0x1 ;  /* 0x0000000808089211 */ /* 0x000fe200078f08ff */
[----:B------:R2:W-:Y:S01]  /*10670*/  @!P5 ST.E.64 [R6.64], R124 ;  /* 0x0000007c0600d985 */ /* 0x0005e2000c101b10 */
[----:B------:R-:W-:Y:S01]  /*10680*/  IADD3 R21, R11, 0x38, RZ ;  /* 0x000000380b157810 */ /* 0x000fe20007ffe0ff */
[----:B-1----:R-:W-:Y:S01]  /*10690*/  @!P4 IMAD.WIDE R12, R17, 0x4, R14 ;  /* 0x00000004110cc825 */ /* 0x002fe200078e020e */
[----:B------:R-:W-:-:S02]  /*106a0*/  IADD3 R20, R11, 0x40, RZ ;  /* 0x000000400b147810 */ /* 0x000fc40007ffe0ff */
[----:B------:R-:W-:Y:S01]  /*106b0*/  ISETP.GE.AND P5, PT, R21, c[0x0][0x3c8], PT ;  /* 0x0000f20015007a0c */ /* 0x000fe20003fa6270 */
[----:B------:R-:W-:Y:S01]  /*106c0*/  @!P2 IMAD.WIDE R16, R19, 0x4, R14 ;  /* 0x000000041310a825 */ /* 0x000fe200078e020e */
[----:B------:R1:W-:Y:S01]  /*106d0*/  @!P4 ST.E.64 [R12.64], R120 ;  /* 0x000000780c00c985 */ /* 0x0003e2000c101b10 */
[C---:B------:R-:W-:Y:S02]  /*106e0*/  IADD3 R19, R11.reuse, 0x48, RZ ;  /* 0x000000480b137810 */ /* 0x040fe40007ffe0ff */
[----:B------:R-:W-:Y:S01]  /*106f0*/  IADD3 R18, R11, 0x50, RZ ;  /* 0x000000500b127810 */ /* 0x000fe20007ffe0ff */
[----:B------:R3:W-:Y:S01]  /*10700*/  @!P3 ST.E.64 [R4.64], R116 ;  /* 0x000000740400b985 */ /* 0x0007e2000c101b10 */
[----:B------:R-:W-:Y:S02]  /*10710*/  ISETP.GE.AND P4, PT, R20, c[0x0][0x3c8], PT ;  /* 0x0000f20014007a0c */ /* 0x000fe40003f86270 */
[----:B------:R-:W-:Y:S01]  /*10720*/  ISETP.GE.AND P3, PT, R19, c[0x0][0x3c8], PT ;  /* 0x0000f20013007a0c */ /* 0x000fe20003f66270 */
[----:B------:R4:W-:Y:S01]  /*10730*/  @!P2 ST.E.64 [R16.64], R112 ;  /* 0x000000701000a985 */ /* 0x0009e2000c101b10 */
[----:B------:R-:W-:-:S02]  /*10740*/  ISETP.GE.AND P2, PT, R18, c[0x0][0x3c8], PT ;  /* 0x0000f20012007a0c */ /* 0x000fc40003f46270 */
[----:B------:R-:W-:-:S04]  /*10750*/  @!P5 LEA.HI R21, R21, R21, RZ, 0x1 ;  /* 0x000000151515d211 */ /* 0x000fc800078f08ff */
[----:B------:R-:W-:-:S03]  /*10760*/  @!P5 LOP3.LUT R21, R21, 0xfffffffe, RZ, 0xc0, !PT ;  /* 0xfffffffe1515d812 */ /* 0x000fc600078ec0ff */
[----:B------:R-:W-:Y:S02]  /*10770*/  @!P4 LEA.HI R20, R20, R20, RZ, 0x1 ;  /* 0x000000141414c211 */ /* 0x000fe400078f08ff */
[----:B------:R-:W-:Y:S02]  /*10780*/  @!P3 LEA.HI R19, R19, R19, RZ, 0x1 ;  /* 0x000000131313b211 */ /* 0x000fe400078f08ff */
[----:B--2---:R-:W-:Y:S02]  /*10790*/  @!P6 LOP3.LUT R7, R0, 0xfffffffe, RZ, 0xc0, !PT ;  /* 0xfffffffe0007e812 */ /* 0x004fe400078ec0ff */
[----:B------:R-:W-:Y:S02]  /*107a0*/  IADD3 R0, R11, 0x58, RZ ;  /* 0x000000580b007810 */ /* 0x000fe40007ffe0ff */
[----:B------:R-:W-:Y:S01]  /*107b0*/  @!P2 LEA.HI R18, R18, R18, RZ, 0x1 ;  /* 0x000000121212a211 */ /* 0x000fe200078f08ff */
[----:B------:R-:W-:Y:S01]  /*107c0*/  @!P6 IMAD.WIDE R6, R7, 0x4, R14 ;  /* 0x000000040706e825 */ /* 0x000fe200078e020e */
[----:B------:R-:W-:-:S02]  /*107d0*/  @!P3 LOP3.LUT R19, R19, 0xfffffffe, RZ, 0xc0, !PT ;  /* 0xfffffffe1313b812 */ /* 0x000fc400078ec0ff */
[----:B-1----:R-:W-:Y:S02]  /*107e0*/  @!P4 LOP3.LUT R13, R20, 0xfffffffe, RZ, 0xc0, !PT ;  /* 0xfffffffe140dc812 */ /* 0x002fe400078ec0ff */
[----:B------:R1:W-:Y:S01]  /*107f0*/  @!P6 ST.E.64 [R6.64], R108 ;  /* 0x0000006c0600e985 */ /* 0x0003e2000c101b10 */
[----:B---3--:R-:W-:Y:S02]  /*10800*/  @!P1 LOP3.LUT R5, R8, 0xfffffffe, RZ, 0xc0, !PT ;  /* 0xfffffffe08059812 */ /* 0x008fe400078ec0ff */
[----:B------:R-:W-:Y:S01]  /*10810*/  IADD3 R8, R11, 0x60, RZ ;  /* 0x000000600b087810 */ /* 0x000fe20007ffe0ff */
[--C-:B------:R-:W-:Y:S01]  /*10820*/  @!P4 IMAD.WIDE R12, R13, 0x4, R14.reuse ;  /* 0x000000040d0cc825 */ /* 0x100fe200078e020e */
[----:B------:R-:W-:Y:S02]  /*10830*/  IADD3 R20, R11, 0x68, RZ ;  /* 0x000000680b147810 */ /* 0x000fe40007ffe0ff */
[----:B------:R-:W-:Y:S01]  /*10840*/  ISETP.GE.AND P6, PT, R8, c[0x0][0x3c8], PT ;  /* 0x0000f20008007a0c */ /* 0x000fe20003fc6270 */
[----:B------:R-:W-:-:S04]  /*10850*/  @!P1 IMAD.WIDE R4, R5, 0x4, R14 ;  /* 0x0000000405049825 */ /* 0x000fc800078e020e */
[----:B----4-:R-:W-:Y:S01]  /*10860*/  @!P3 IMAD.WIDE R16, R19, 0x4, R14 ;  /* 0x000000041310b825 */ /* 0x010fe200078e020e */
[----:B------:R2:W-:Y:S01]  /*10870*/  @!P1 ST.E.64 [R4.64], R104 ;  /* 0x0000006804009985 */ /* 0x0005e2000c101b10 */
[----:B------:R-:W-:Y:S02]  /*10880*/  ISETP.GE.AND P1, PT, R0, c[0x0][0x3c8], PT ;  /* 0x0000f20000007a0c */ /* 0x000fe40003f26270 */
[----:B------:R-:W-:-:S04]  /*10890*/  IADD3 R19, R11, 0x70, RZ ;  /* 0x000000700b137810 */ /* 0x000fc80007ffe0ff */
[----:B------:R-:W-:-:S07]  /*108a0*/  @!P6 LEA.HI R8, R8, R8, RZ, 0x1 ;  /* 0x000000080808e211 */ /* 0x000fce00078f08ff */
[----:B------:R-:W-:Y:S02]  /*108b0*/  @!P1 LEA.HI R0, R0, R0, RZ, 0x1 ;  /* 0x0000000000009211 */ /* 0x000fe400078f08ff */
[----:B-1----:R-:W-:Y:S02]  /*108c0*/  @!P2 LOP3.LUT R7, R18, 0xfffffffe, RZ, 0xc0, !PT ;  /* 0xfffffffe1207a812 */ /* 0x002fe400078ec0ff */
[----:B------:R-:W-:Y:S02]  /*108d0*/  @!P1 LOP3.LUT R23, R0, 0xfffffffe, RZ, 0xc0, !PT ;  /* 0xfffffffe00179812 */ /* 0x000fe400078ec0ff */
[----:B------:R-:W-:Y:S01]  /*108e0*/  IADD3 R18, R11, 0x78, RZ ;  /* 0x000000780b127810 */ /* 0x000fe20007ffe0ff */
[----:B------:R-:W-:Y:S01]  /*108f0*/  @!P2 IMAD.WIDE R6, R7, 0x4, R14 ;  /* 0x000000040706a825 */ /* 0x000fe200078e020e */
[----:B------:R-:W-:-:S03]  /*10900*/  IADD3 R0, R11, 0x88, RZ ;  /* 0x000000880b007810 */ /* 0x000fc60007ffe0ff */
[----:B--2---:R-:W-:Y:S01]  /*10910*/  @!P5 IMAD.WIDE R4, R21, 0x4, R14 ;  /* 0x000000041504d825 */ /* 0x004fe200078e020e */
[----:B------:R-:W-:-:S04]  /*10920*/  IADD3 R21, R11, 0x80, RZ ;  /* 0x000000800b157810 */ /* 0x000fc80007ffe0ff */
[----:B------:R1:W-:Y:S01]  /*10930*/  @!P5 ST.E.64 [R4.64], R100 ;  /* 0x000000640400d985 */ /* 0x0003e2000c101b10 */
[----:B------:R-:W-:-:S03]  /*10940*/  ISETP.GE.AND P5, PT, R20, c[0x0][0x3c8], PT ;  /* 0x0000f20014007a0c */ /* 0x000fc60003fa6270 */
[----:B------:R2:W-:Y:S01]  /*10950*/  @!P4 ST.E.64 [R12.64], R36 ;  /* 0x000000240c00c985 */ /* 0x0005e2000c101b10 */
[----:B------:R-:W-:-:S03]  /*10960*/  ISETP.GE.AND P4, PT, R19, c[0x0][0x3c8], PT ;  /* 0x0000f20013007a0c */ /* 0x000fc60003f86270 */
[----:B------:R-:W-:Y:S01]  /*10970*/  @!P3 ST.E.64 [R16.64], R40 ;  /* 0x000000281000b985 */ /* 0x000fe2000c101b10 */
[----:B------:R-:W-:-:S03]  /*10980*/  ISETP.GE.AND P3, PT, R18, c[0x0][0x3c8], PT ;  /* 0x0000f20012007a0c */ /* 0x000fc60003f66270 */
[----:B------:R3:W-:Y:S01]  /*10990*/  @!P2 ST.E.64 [R6.64], R44 ;  /* 0x0000002c0600a985 */ /* 0x0007e2000c101b10 */
[----:B------:R-:W-:Y:S02]  /*109a0*/  ISETP.GE.AND P2, PT, R21, c[0x0][0x3c8], PT ;  /* 0x0000f20015007a0c */ /* 0x000fe40003f46270 */
[----:B------:R-:W-:-:S03]  /*109b0*/  @!P5 LEA.HI R20, R20, R20, RZ, 0x1 ;  /* 0x000000141414d211 */ /* 0x000fc600078f08ff */
[----:B------:R-:W-:-:S04]  /*109c0*/  @!P4 LEA.HI R19, R19, R19, RZ, 0x1 ;  /* 0x000000131313c211 */ /* 0x000fc800078f08ff */
[----:B------:R-:W-:Y:S02]  /*109d0*/  @!P3 LEA.HI R18, R18, R18, RZ, 0x1 ;  /* 0x000000121212b211 */ /* 0x000fe400078f08ff */
[----:B------:R-:W-:Y:S02]  /*109e0*/  @!P4 LOP3.LUT R19, R19, 0xfffffffe, RZ, 0xc0, !PT ;  /* 0xfffffffe1313c812 */ /* 0x000fe400078ec0ff */
[----:B------:R-:W-:Y:S02]  /*109f0*/  @!P2 LEA.HI R21, R21, R21, RZ, 0x1 ;  /* 0x000000151515a211 */ /* 0x000fe400078f08ff */
[----:B-1----:R-:W-:Y:S02]  /*10a00*/  @!P6 LOP3.LUT R5, R8, 0xfffffffe, RZ, 0xc0, !PT ;  /* 0xfffffffe0805e812 */ /* 0x002fe400078ec0ff */
[----:B------:R-:W-:Y:S01]  /*10a10*/  @!P2 LOP3.LUT R21, R21, 0xfffffffe, RZ, 0xc0, !PT ;  /* 0xfffffffe1515a812 */ /* 0x000fe200078ec0ff */
[----:B--2---:R-:W-:Y:S01]  /*10a20*/  @!P1 IMAD.WIDE R12, R23, 0x4, R14 ;  /* 0x00000004170c9825 */ /* 0x004fe200078e020e */
[----:B------:R-:W-:-:S03]  /*10a30*/  IADD3 R8, R11, 0x98, RZ ;  /* 0x000000980b087810 */ /* 0x000fc60007ffe0ff */
[--C-:B------:R-:W-:Y:S01]  /*10a40*/  @!P6 IMAD.WIDE R4, R5, 0x4, R14.reuse ;  /* 0x000000040504e825 */ /* 0x100fe200078e020e */
[----:B------:R1:W-:Y:S01]  /*10a50*/  @!P1 ST.E.64 [R12.64], R48 ;  /* 0x000000300c009985 */ /* 0x0003e2000c101b10 */
[----:B------:R-:W-:Y:S02]  /*10a60*/  ISETP.GE.AND P1, PT, R0, c[0x0][0x3c8], PT ;  /* 0x0000f20000007a0c */ /* 0x000fe40003f26270 */
[----:B---3--:R-:W-:Y:S01]  /*10a70*/  @!P5 LOP3.LUT R7, R20, 0xfffffffe, RZ, 0xc0, !PT ;  /* 0xfffffffe1407d812 */ /* 0x008fe200078ec0ff */
[----:B------:R2:W-:Y:S01]  /*10a80*/  @!P6 ST.E.64 [R4.64], R52 ;  /* 0x000000340400e985 */ /* 0x0005e2000c101b10 */
[----:B------:R-:W-:Y:S01]  /*10a90*/  @!P4 IMAD.WIDE R16, R19, 0x4, R14 ;  /* 0x000000041310c825 */ /* 0x000fe200078e020e */
[----:B------:R-:W-:-:S03]  /*10aa0*/  IADD3 R20, R11, 0xa8, RZ ;  /* 0x000000a80b147810 */ /* 0x000fc60007ffe0ff */
[----:B------:R-:W-:-:S05]  /*10ab0*/  @!P5 IMAD.WIDE R6, R7, 0x4, R14 ;  /* 0x000000040706d825 */ /* 0x000fca00078e020e */
[----:B------:R-:W-:Y:S01]  /*10ac0*/  @!P1 LEA.HI R0, R0, R0, RZ, 0x1 ;  /* 0x0000000000009211 */ /* 0x000fe200078f08ff */
[----:B------:R3:W-:Y:S01]  /*10ad0*/  @!P5 ST.E.64 [R6.64], R56 ;  /* 0x000000380600d985 */ /* 0x0007e2000c101b10 */
[----:B------:R-:W-:-:S03]  /*10ae0*/  ISETP.GE.AND P5, PT, R8, c[0x0][0x3c8], PT ;  /* 0x0000f20008007a0c */ /* 0x000fc60003fa6270 */
[----:B------:R4:W-:Y:S01]  /*10af0*/  @!P4 ST.E.64 [R16.64], R60 ;  /* 0x0000003c1000c985 */ /* 0x0009e2000c101b10 */
[----:B-1----:R-:W-:Y:S01]  /*10b00*/  @!P3 LOP3.LUT R13, R18, 0xfffffffe, RZ, 0xc0, !PT ;  /* 0xfffffffe120db812 */ /* 0x002fe200078ec0ff */
[--C-:B------:R-:W-:Y:S01]  /*10b10*/  @!P2 IMAD.WIDE R18, R21, 0x4, R14.reuse ;  /* 0x000000041512a825 */ /* 0x100fe200078e020e */
[----:B------:R-:W-:Y:S02]  /*10b20*/  IADD3 R21, R11, 0xa0, RZ ;  /* 0x000000a00b157810 */ /* 0x000fe40007ffe0ff */
[----:B--2---:R-:W-:Y:S01]  /*10b30*/  @!P1 LOP3.LUT R5, R0, 0xfffffffe, RZ, 0xc0, !PT ;  /* 0xfffffffe00059812 */ /* 0x004fe200078ec0ff */
[--C-:B------:R-:W-:Y:S01]  /*10b40*/  @!P3 IMAD.WIDE R12, R13, 0x4, R14.reuse ;  /* 0x000000040d0cb825 */ /* 0x100fe200078e020e */
[----:B------:R-:W-:Y:S02]  /*10b50*/  IADD3 R0, R11, 0x90, RZ ;  /* 0x000000900b007810 */ /* 0x000fe40007ffe0ff */
[----:B------:R-:W-:Y:S01]  /*10b60*/  ISETP.GE.AND P4, PT, R21, c[0x0][0x3c8], PT ;  /* 0x0000f20015007a0c */ /* 0x000fe20003f86270 */
[----:B------:R-:W-:Y:S01]  /*10b70*/  @!P1 IMAD.WIDE R4, R5, 0x4, R14 ;  /* 0x0000000405049825 */ /* 0x000fe200078e020e */
[----:B------:R-:W-:Y:S01]  /*10b80*/  ISETP.GE.AND P6, PT, R0, c[0x0][0x3c8], PT ;  /* 0x0000f20000007a0c */ /* 0x000fe20003fc6270 */
[----:B------:R1:W-:Y:S01]  /*10b90*/  @!P3 ST.E.64 [R12.64], R64 ;  /* 0x000000400c00b985 */ /* 0x0003e2000c101b10 */
[----:B------:R-:W-:-:S02]  /*10ba0*/  ISETP.GE.AND P3, PT, R20, c[0x0][0x3c8], PT ;  /* 0x0000f20014007a0c */ /* 0x000fc40003f66270 */
[----:B------:R-:W-:Y:S01]  /*10bb0*/  @!P5 LEA.HI R8, R8, R8, RZ, 0x1 ;  /* 0x000000080808d211 */ /* 0x000fe200078f08ff */
[----:B------:R2:W-:Y:S01]  /*10bc0*/  @!P2 ST.E.64 [R18.64], R68 ;  /* 0x000000441200a985 */ /* 0x0005e2000c101b10 */
[C---:B---3--:R-:W-:Y:S02]  /*10bd0*/  IADD3 R7, R11.reuse, 0xb0, RZ ;  /* 0x000000b00b077810 */ /* 0x048fe40007ffe0ff */
[----:B------:R-:W-:Y:S01]  /*10be0*/  IADD3 R6, R11, 0xb8, RZ ;  /* 0x000000b80b067810 */ /* 0x000fe20007ffe0ff */
[----:B------:R3:W-:Y:S01]  /*10bf0*/  @!P1 ST.E.64 [R4.64], R72 ;  /* 0x0000004804009985 */ /* 0x0007e2000c101b10 */
[----:B------:R-:W-:Y:S02]  /*10c00*/  ISETP.GE.AND P2, PT, R7, c[0x0][0x3c8], PT ;  /* 0x0000f20007007a0c */ /* 0x000fe40003f46270 */
[----:B------:R-:W-:Y:S02]  /*10c10*/  ISETP.GE.AND P1, PT, R6, c[0x0][0x3c8], PT ;  /* 0x0000f20006007a0c */ /* 0x000fe40003f26270 */
[----:B------:R-:W-:-:S02]  /*10c20*/  @!P6 LEA.HI R0, R0, R0, RZ, 0x1 ;  /* 0x000000000000e211 */ /* 0x000fc400078f08ff */
[----:B------:R-:W-:Y:S02]  /*10c30*/  @!P4 LEA.HI R21, R21, R21, RZ, 0x1 ;  /* 0x000000151515c211 */ /* 0x000fe400078f08ff */
[----:B------:R-:W-:Y:S02]  /*10c40*/  @!P3 LEA.HI R20, R20, R20, RZ, 0x1 ;  /* 0x000000141414b211 */ /* 0x000fe400078f08ff */
[----:B------:R-:W-:Y:S02]  /*10c50*/  @!P4 LOP3.LUT R21, R21, 0xfffffffe, RZ, 0xc0, !PT ;  /* 0xfffffffe1515c812 */ /* 0x000fe400078ec0ff */
[----:B----4-:R-:W-:Y:S02]  /*10c60*/  @!P3 LOP3.LUT R17, R20, 0xfffffffe, RZ, 0xc0, !PT ;  /* 0xfffffffe1411b812 */ /* 0x010fe400078ec0ff */
[----:B------:R-:W-:Y:S01]  /*10c70*/  @!P2 LEA.HI R7, R7, R7, RZ, 0x1 ;  /* 0x000000070707a211 */ /* 0x000fe200078f08ff */
[----:B------:R-:W-:Y:S01]  /*10c80*/  @!P4 IMAD.WIDE R20, R21, 0x4, R14 ;  /* 0x000000041514c825 */ /* 0x000fe200078e020e */
[----:B------:R-:W-:-:S02]  /*10c90*/  @!P1 LEA.HI R6, R6, R6, RZ, 0x1 ;  /* 0x0000000606069211 */ /* 0x000fc400078f08ff */
[----:B------:R-:W-:Y:S01]  /*10ca0*/  @!P2 LOP3.LUT R7, R7, 0xfffffffe, RZ, 0xc0, !PT ;  /* 0xfffffffe0707a812 */ /* 0x000fe200078ec0ff */
[----:B------:R-:W-:Y:S01]  /*10cb0*/  @!P3 IMAD.WIDE R16, R17, 0x4, R14 ;  /* 0x000000041110b825 */ /* 0x000fe200078e020e */
[----:B-1----:R-:W-:Y:S02]  /*10cc0*/  @!P5 LOP3.LUT R13, R8, 0xfffffffe, RZ, 0xc0, !PT ;  /* 0xfffffffe080dd812 */ /* 0x002fe400078ec0ff */
[----:B--2---:R-:W-:-:S03]  /*10cd0*/  @!P1 LOP3.LUT R19, R6, 0xfffffffe, RZ, 0xc0, !PT ;  /* 0xfffffffe06139812 */ /* 0x004fc600078ec0ff */
[----:B------:R-:W-:Y:S01]  /*10ce0*/  @!P5 IMAD.WIDE R12, R13, 0x4, R14 ;  /* 0x000000040d0cd825 */ /* 0x000fe200078e020e */
[----:B---3--:R-:W-:-:S03]  /*10cf0*/  @!P6 LOP3.LUT R5, R0, 0xfffffffe, RZ, 0xc0, !PT ;  /* 0xfffffffe0005e812 */ /* 0x008fc600078ec0ff */
[----:B------:R-:W-:-:S04]  /*10d00*/  @!P2 IMAD.WIDE R6, R7, 0x4, R14 ;  /* 0x000000040706a825 */ /* 0x000fc800078e020e */
[----:B------:R-:W-:-:S04]  /*10d10*/  @!P6 IMAD.WIDE R4, R5, 0x4, R14 ;  /* 0x000000040504e825 */ /* 0x000fc800078e020e */
[----:B------:R-:W-:Y:S01]  /*10d20*/  @!P1 IMAD.WIDE R14, R19, 0x4, R14 ;  /* 0x00000004130e9825 */ /* 0x000fe200078e020e */
[----:B------:R1:W-:Y:S04]  /*10d30*/  @!P6 ST.E.64 [R4.64], R76 ;  /* 0x0000004c0400e985 */ /* 0x0003e8000c101b10 */
[----:B------:R1:W-:Y:S04]  /*10d40*/  @!P5 ST.E.64 [R12.64], R80 ;  /* 0x000000500c00d985 */ /* 0x0003e8000c101b10 */
[----:B------:R1:W-:Y:S04]  /*10d50*/  @!P4 ST.E.64 [R20.64], R2 ;  /* 0x000000021400c985 */ /* 0x0003e8000c101b10 */
[----:B------:R1:W-:Y:S04]  /*10d60*/  @!P3 ST.E.64 [R16.64], R88 ;  /* 0x000000581000b985 */ /* 0x0003e8000c101b10 */
[----:B------:R1:W-:Y:S04]  /*10d70*/  @!P2 ST.E.64 [R6.64], R92 ;  /* 0x0000005c0600a985 */ /* 0x0003e8000c101b10 */
[----:B------:R1:W-:Y:S02]  /*10d80*/  @!P1 ST.E.64 [R14.64], R96 ;  /* 0x000000600e009985 */ /* 0x0003e4000c101b10 */
.L_x_389:
[----:B------:R-:W-:Y:S05]  /*10d90*/  BSYNC B0 ;  /* 0x0000000000007941 */ /* 0x000fea0003800000 */
.L_x_388:
[----:B-1----:R1:W3:Y:S04]  /*10da0*/  SHFL.IDX PT, R5, R10, 0x1, 0x1c1f ;  /* 0x003c1f000a057f89 */ /* 0x0022e800000e0000 */
[----:B------:R1:W4:Y:S01]  /*10db0*/  SHFL.IDX PT, R4, R9, 0x1, 0x1c1f ;  /* 0x003c1f0009047f89 */ /* 0x00032200000e0000 */
[----:B------:R-:W-:Y:S05]  /*10dc0*/  @P0 EXIT ;  /* 0x000000000000094d */ /* 0x000fea0003800000 */
[C---:B------:R-:W-:Y:S02]  /*10dd0*/  IADD3 R3, R11.reuse, 0x8, RZ ;  /* 0x000000080b037810 */ /* 0x040fe40007ffe0ff */
[----:B------:R-:W-:-:S02]  /*10de0*/  ISETP.GE.AND P1, PT, R11, c[0x0][0x3c8], PT ;  /* 0x0000f2000b007a0c */ /* 0x000fc40003f26270 */
[----:B------:R-:W-:Y:S02]  /*10df0*/  ISETP.GE.AND P0, PT, R3, c[0x0][0x3c8], PT ;  /* 0x0000f20003007a0c */ /* 0x000fe40003f06270 */
[C---:B------:R-:W-:Y:S02]  /*10e00*/  IADD3 R2, R11.reuse, 0x10, RZ ;  /* 0x000000100b027810 */ /* 0x040fe40007ffe0ff */
[C---:B------:R-:W-:Y:S02]  /*10e10*/  IADD3 R0, R11.reuse, 0x18, RZ ;  /* 0x000000180b007810 */ /* 0x040fe40007ffe0ff */
[----:B------:R-:W-:Y:S02]  /*10e20*/  ISETP.GE.AND P6, PT, R2, c[0x0][0x3c8], PT ;  /* 0x0000f20002007a0c */ /* 0x000fe40003fc6270 */
[----:B------:R-:W-:Y:S02]  /*10e30*/  ISETP.GE.AND P5, PT, R0, c[0x0][0x3c8], PT ;  /* 0x0000f20000007a0c */ /* 0x000fe40003fa6270 */
[C---:B-1--4-:R-:W-:Y:S01]  /*10e40*/  IADD3 R9, R11.reuse, 0x20, RZ ;  /* 0x000000200b097810 */ /* 0x052fe20007ffe0ff */
[C---:B---3--:R-:W-:Y:S01]  /*10e50*/  @!P1 IMAD.WIDE R12, R11.reuse, 0x4, R4 ;  /* 0x000000040b0c9825 */ /* 0x048fe200078e0204 */
[----:B------:R-:W-:-:S02]  /*10e60*/  IADD3 R8, R11, 0x28, RZ ;  /* 0x000000280b087810 */ /* 0x000fc40007ffe0ff */
[----:B------:R-:W-:Y:S02]  /*10e70*/  @!P0 LEA.HI R3, R3, R3, RZ, 0x1 ;  /* 0x0000000303038211 */ /* 0x000fe400078f08ff */
[----:B------:R-:W-:Y:S01]  /*10e80*/  IADD3 R7, R11, 0x30, RZ ;  /* 0x000000300b077810 */ /* 0x000fe20007ffe0ff */
[----:B------:R1:W-:Y:S01]  /*10e90*/  @!P1 ST.E.64 [R12.64], R130 ;  /* 0x000000820c009985 */ /* 0x0003e2000c101b10 */
[----:B------:R-:W-:Y:S02]  /*10ea0*/  @!P0 LOP3.LUT R3, R3, 0xfffffffe, RZ, 0xc0, !PT ;  /* 0xfffffffe03038812 */ /* 0x000fe400078ec0ff */
[----:B------:R-:W-:Y:S02]  /*10eb0*/  IADD3 R6, R11, 0x38, RZ ;  /* 0x000000380b067810 */ /* 0x000fe40007ffe0ff */
[----:B------:R-:W-:Y:S01]  /*10ec0*/  ISETP.GE.AND P4, PT, R9, c[0x0][0x3c8], PT ;  /* 0x0000f20009007a0c */ /* 0x000fe20003f86270 */
[----:B--2---:R-:W-:Y:S01]  /*10ed0*/  @!P0 IMAD.WIDE R14, R3, 0x4, R4 ;  /* 0x00000004030e8825 */ /* 0x004fe200078e0204 */
[----:B------:R-:W-:-:S02]  /*10ee0*/  IADD3 R3, R11, 0x40, RZ ;  /* 0x000000400b037810 */ /* 0x000fc40007ffe0ff */
[----:B------:R-:W-:Y:S02]  /*10ef0*/  ISETP.GE.AND P3, PT, R8, c[0x0][0x3c8], PT ;  /* 0x0000f20008007a0c */ /* 0x000fe40003f66270 */
[----:B------:R-:W-:Y:S01]  /*10f00*/  ISETP.GE.AND P2, PT, R7, c[0x0][0x3c8], PT ;  /* 0x0000f20007007a0c */ /* 0x000fe20003f46270 */
[----:B------:R2:W-:Y:S01]  /*10f10*/  @!P0 ST.E.64 [R14.64], R126 ;  /* 0x0000007e0e008985 */ /* 0x0005e2000c101b10 */
[----:B------:R-:W-:Y:S02]  /*10f20*/  ISETP.GE.AND P1, PT, R6, c[0x0][0x3c8], PT ;  /* 0x0000f20006007a0c */ /* 0x000fe40003f26270 */
[----:B------:R-:W-:Y:S02]  /*10f30*/  @!P6 LEA.HI R2, R2, R2, RZ, 0x1 ;  /* 0x000000020202e211 */ /* 0x000fe400078f08ff */
[----:B------:R-:W-:Y:S02]  /*10f40*/  ISETP.GE.AND P0, PT, R3, c[0x0][0x3c8], PT ;  /* 0x0000f20003007a0c */ /* 0x000fe40003f06270 */
[----:B------:R-:W-:-:S02]  /*10f50*/  @!P5 LEA.HI R0, R0, R0, RZ, 0x1 ;  /* 0x000000000000d211 */ /* 0x000fc400078f08ff */
[----:B------:R-:W-:Y:S02]  /*10f60*/  @!P4 LEA.HI R9, R9, R9, RZ, 0x1 ;  /* 0x000000090909c211 */ /* 0x000fe400078f08ff */
[----:B------:R-:W-:Y:S02]  /*10f70*/  @!P3 LEA.HI R8, R8, R8, RZ, 0x1 ;  /* 0x000000080808b211 */ /* 0x000fe400078f08ff */
[----:B------:R-:W-:Y:S02]  /*10f80*/  @!P2 LEA.HI R7, R7, R7, RZ, 0x1 ;  /* 0x000000070707a211 */ /* 0x000fe400078f08ff */
[----:B------:R-:W-:Y:S02]  /*10f90*/  @!P1 LEA.HI R6, R6, R6, RZ, 0x1 ;  /* 0x0000000606069211 */ /* 0x000fe400078f08ff */
[----:B-1----:R-:W-:Y:S02]  /*10fa0*/  @!P6 LOP3.LUT R13, R2, 0xfffffffe, RZ, 0xc0, !PT ;  /* 0xfffffffe020de812 */ /* 0x002fe400078ec0ff */
[----:B------:R-:W-:-:S02]  /*10fb0*/  IADD3 R2, R11, 0x48, RZ ;  /* 0x000000480b027810 */ /* 0x000fc40007ffe0ff */
[----:B------:R-:W-:Y:S01]  /*10fc0*/  @!P0 LEA.HI R3, R3, R3, RZ, 0x1 ;  /* 0x0000000303038211 */ /* 0x000fe200078f08ff */
[--C-:B------:R-:W-:Y:S01]  /*10fd0*/  @!P6 IMAD.WIDE R12, R13, 0x4, R4.reuse ;  /* 0x000000040d0ce825 */ /* 0x100fe200078e0204 */
[----:B------:R-:W-:Y:S02]  /*10fe0*/  @!P4 LOP3.LUT R9, R9, 0xfffffffe, RZ, 0xc0, !PT ;  /* 0xfffffffe0909c812 */ /* 0x000fe400078ec0ff */
[----:B------:R-:W-:Y:S02]  /*10ff0*/  @!P3 LOP3.LUT R17, R8, 0xfffffffe, RZ, 0xc0, !PT ;  /* 0xfffffffe0811b812 */ /* 0x000fe400078ec0ff */
[----:B------:R1:W-:Y:S01]  /*11000*/  @!P6 ST.E.64 [R12.64], R122 ;  /* 0x0000007a0c00e985 */ /* 0x0003e2000c101b10 */
[----:B------:R-:W-:Y:S01]  /*11010*/  ISETP.GE.AND P6, PT, R2, c[0x0][0x3c8], PT ;  /* 0x0000f20002007a0c */ /* 0x000fe20003fc6270 */
[----:B------:R-:W-:Y:S01]  /*11020*/  @!P4 IMAD.WIDE R8, R9, 0x4, R4 ;  /* 0x000000040908c825 */ /* 0x000fe200078e0204 */
[----:B--2---:R-:W-:Y:S02]  /*11030*/  @!P5 LOP3.LUT R15, R0, 0xfffffffe, RZ, 0xc0, !PT ;  /* 0xfffffffe000fd812 */ /* 0x004fe400078ec0ff */
[----:B------:R-:W-:-:S02]  /*11040*/  IADD3 R0, R11, 0x50, RZ ;  /* 0x000000500b007810 */ /* 0x000fc40007ffe0ff */
[----:B------:R-:W-:Y:S01]  /*11050*/  @!P2 LOP3.LUT R7, R7, 0xfffffffe, RZ, 0xc0, !PT ;  /* 0xfffffffe0707a812 */ /* 0x000fe200078ec0ff */
[----:B------:R-:W-:Y:S01]  /*11060*/  @!P5 IMAD.WIDE R14, R15, 0x4, R4 ;  /* 0x000000040f0ed825 */ /* 0x000fe200078e0204 */
[----:B------:R-:W-:Y:S02]  /*11070*/  @!P0 LOP3.LUT R3, R3, 0xfffffffe, RZ, 0xc0, !PT ;  /* 0xfffffffe03038812 */ /* 0x000fe400078ec0ff */
[C---:B------:R-:W-:Y:S02]  /*11080*/  IADD3 R20, R11.reuse, 0x58, RZ ;  /* 0x000000580b147810 */ /* 0x040fe40007ffe0ff */
[----:B------:R2:W-:Y:S01]  /*11090*/  @!P5 ST.E.64 [R14.64], R118 ;  /* 0x000000760e00d985 */ /* 0x0005e2000c101b10 */
[----:B------:R-:W-:Y:S02]  /*110a0*/  ISETP.GE.AND P5, PT, R0, c[0x0][0x3c8], PT ;  /* 0x0000f20000007a0c */ /* 0x000fe40003fa6270 */
[C---:B------:R-:W-:Y:S01]  /*110b0*/  IADD3 R19, R11.reuse, 0x60, RZ ;  /* 0x000000600b137810 */ /* 0x040fe20007ffe0ff */
[----:B------:R3:W-:Y:S01]  /*110c0*/  @!P4 ST.E.64 [R8.64], R114 ;  /* 0x000000720800c985 */ /* 0x0007e2000c101b10 */
[----:B------:R-:W-:-:S02]  /*110d0*/  IADD3 R18, R11, 0x68, RZ ;  /* 0x000000680b127810 */ /* 0x000fc40007ffe0ff */
[----:B------:R-:W-:Y:S02]  /*110e0*/  IADD3 R10, R11, 0x70, RZ ;  /* 0x000000700b0a7810 */ /* 0x000fe40007ffe0ff */
[----:B------:R-:W-:Y:S02]  /*110f0*/  ISETP.GE.AND P4, PT, R20, c[0x0][0x3c8], PT ;  /* 0x0000f20014007a0c */ /* 0x000fe40003f86270 */
[----:B------:R-:W-:-:S03]  /*11100*/  @!P6 LEA.HI R2, R2, R2, RZ, 0x1 ;  /* 0x000000020202e211 */ /* 0x000fc600078f08ff */
[----:B------:R-:W-:Y:S02]  /*11110*/  @!P5 LEA.HI R0, R0, R0, RZ, 0x1 ;  /* 0x000000000000d211 */ /* 0x000fe400078f08ff */
[----:B-1----:R-:W-:Y:S01]  /*11120*/  @!P1 LOP3.LUT R13, R6, 0xfffffffe, RZ, 0xc0, !PT ;  /* 0xfffffffe060d9812 */ /* 0x002fe200078ec0ff */
[----:B------:R-:W-:-:S04]  /*11130*/  @!P2 IMAD.WIDE R6, R7, 0x4, R4 ;  /* 0x000000040706a825 */ /* 0x000fc800078e0204 */
[----:B------:R-:W-:Y:S01]  /*11140*/  @!P1 IMAD.WIDE R12, R13, 0x4, R4 ;  /* 0x000000040d0c9825 */ /* 0x000fe200078e0204 */
[----:B------:R-:W-:-:S03]  /*11150*/  @!P4 LEA.HI R20, R20, R20, RZ, 0x1 ;  /* 0x000000141414c211 */ /* 0x000fc600078f08ff */
[----:B--2---:R-:W-:-:S04]  /*11160*/  @!P3 IMAD.WIDE R14, R17, 0x4, R4 ;  /* 0x00000004110eb825 */ /* 0x004fc800078e0204 */
[----:B------:R-:W-:Y:S01]  /*11170*/  @!P0 IMAD.WIDE R16, R3, 0x4, R4 ;  /* 0x0000000403108825 */ /* 0x000fe200078e0204 */
[----:B------:R1:W-:Y:S01]  /*11180*/  @!P3 ST.E.64 [R14.64], R110 ;  /* 0x0000006e0e00b985 */ /* 0x0003e2000c101b10 */
[----:B------:R-:W-:Y:S02]  /*11190*/  IADD3 R3, R11, 0x78, RZ ;  /* 0x000000780b037810 */ /* 0x000fe40007ffe0ff */
[----:B------:R-:W-:Y:S01]  /*111a0*/  ISETP.GE.AND P3, PT, R19, c[0x0][0x3c8], PT ;  /* 0x0000f20013007a0c */ /* 0x000fe20003f66270 */
[----:B------:R2:W-:Y:S01]  /*111b0*/  @!P2 ST.E.64 [R6.64], R106 ;  /* 0x0000006a0600a985 */ /* 0x0005e2000c101b10 */
[----:B------:R-:W-:Y:S02]  /*111c0*/  ISETP.GE.AND P2, PT, R18, c[0x0][0x3c8], PT ;  /* 0x0000f20012007a0c */ /* 0x000fe40003f46270 */
[----:B---3--:R-:W-:Y:S01]  /*111d0*/  @!P5 LOP3.LUT R9, R0, 0xfffffffe, RZ, 0xc0, !PT ;  /* 0xfffffffe0009d812 */ /* 0x008fe200078ec0ff */
[----:B------:R3:W-:Y:S01]  /*111e0*/  @!P1 ST.E.64 [R12.64], R102 ;  /* 0x000000660c009985 */ /* 0x0007e2000c101b10 */
[----:B------:R-:W-:-:S02]  /*111f0*/  ISETP.GE.AND P1, PT, R10, c[0x0][0x3c8], PT ;  /* 0x0000f2000a007a0c */ /* 0x000fc40003f26270 */
[----:B------:R-:W-:Y:S01]  /*11200*/  IADD3 R0, R11, 0x88, RZ ;  /* 0x000000880b007810 */ /* 0x000fe20007ffe0ff */
[----:B------:R4:W-:Y:S01]  /*11210*/  @!P0 ST.E.64 [R16.64], R38 ;  /* 0x0000002610008985 */ /* 0x0009e2000c101b10 */
[----:B------:R-:W-:Y:S01]  /*11220*/  ISETP.GE.AND P0, PT, R3, c[0x0][0x3c8], PT ;  /* 0x0000f20003007a0c */ /* 0x000fe20003f06270 */
[----:B------:R-:W-:Y:S02]  /*11230*/  @!P5 IMAD.WIDE R8, R9, 0x4, R4 ;  /* 0x000000040908d825 */ /* 0x000fe400078e0204 */
[----:B------:R-:W-:Y:S02]  /*11240*/  @!P3 LEA.HI R19, R19, R19, RZ, 0x1 ;  /* 0x000000131313b211 */ /* 0x000fe400078f08ff */
[----:B------:R-:W-:Y:S02]  /*11250*/  @!P2 LEA.HI R18, R18, R18, RZ, 0x1 ;  /* 0x000000121212a211 */ /* 0x000fe400078f08ff */
[----:B------:R-:W-:Y:S02]  /*11260*/  @!P3 LOP3.LUT R19, R19, 0xfffffffe, RZ, 0xc0, !PT ;  /* 0xfffffffe1313b812 */ /* 0x000fe400078ec0ff */
[----:B------:R-:W-:-:S04]  /*11270*/  @!P1 LEA.HI R10, R10, R10, RZ, 0x1 ;  /* 0x0000000a0a0a9211 */ /* 0x000fc800078f08ff */
[----:B------:R-:W-:Y:S01]  /*11280*/  @!P0 LEA.HI R3, R3, R3, RZ, 0x1 ;  /* 0x0000000303038211 */ /* 0x000fe200078f08ff */
[----:B-1----:R-:W-:-:S03]  /*11290*/  @!P3 IMAD.WIDE R14, R19, 0x4, R4 ;  /* 0x00000004130eb825 */ /* 0x002fc600078e0204 */
[----:B------:R-:W-:Y:S02]  /*112a0*/  @!P0 LOP3.LUT R3, R3, 0xfffffffe, RZ, 0xc0, !PT ;  /* 0xfffffffe03038812 */ /* 0x000fe400078ec0ff */
[C---:B------:R-:W-:Y:S02]  /*112b0*/  IADD3 R19, R11.reuse, 0x98, RZ ;  /* 0x000000980b137810 */ /* 0x040fe40007ffe0ff */
[----:B--2---:R-:W-:Y:S02]  /*112c0*/  @!P6 LOP3.LUT R7, R2, 0xfffffffe, RZ, 0xc0, !PT ;  /* 0xfffffffe0207e812 */ /* 0x004fe400078ec0ff */
[----:B------:R-:W-:Y:S02]  /*112d0*/  IADD3 R2, R11, 0x80, RZ ;  /* 0x000000800b027810 */ /* 0x000fe40007ffe0ff */
[----:B---3--:R-:W-:Y:S01]  /*112e0*/  @!P4 LOP3.LUT R13, R20, 0xfffffffe, RZ, 0xc0, !PT ;  /* 0xfffffffe140dc812 */ /* 0x008fe200078ec0ff */
[----:B------:R-:W-:Y:S01]  /*112f0*/  @!P6 IMAD.WIDE R6, R7, 0x4, R4 ;  /* 0x000000040706e825 */ /* 0x000fe200078e0204 */
[----:B------:R-:W-:-:S03]  /*11300*/  IADD3 R20, R11, 0x90, RZ ;  /* 0x000000900b147810 */ /* 0x000fc60007ffe0ff */
[--C-:B------:R-:W-:Y:S01]  /*11310*/  @!P4 IMAD.WIDE R12, R13, 0x4, R4.reuse ;  /* 0x000000040d0cc825 */ /* 0x100fe200078e0204 */
[----:B------:R1:W-:Y:S01]  /*11320*/  @!P6 ST.E.64 [R6.64], R42 ;  /* 0x0000002a0600e985 */ /* 0x0003e2000c101b10 */
[----:B------:R-:W-:Y:S02]  /*11330*/  ISETP.GE.AND P6, PT, R2, c[0x0][0x3c8], PT ;  /* 0x0000f20002007a0c */ /* 0x000fe40003fc6270 */
[----:B----4-:R-:W-:Y:S01]  /*11340*/  @!P0 IMAD.WIDE R16, R3, 0x4, R4 ;  /* 0x0000000403108825 */ /* 0x010fe200078e0204 */
[----:B------:R2:W-:Y:S01]  /*11350*/  @!P5 ST.E.64 [R8.64], R46 ;  /* 0x0000002e0800d985 */ /* 0x0005e2000c101b10 */
[----:B------:R-:W-:Y:S02]  /*11360*/  ISETP.GE.AND P5, PT, R0, c[0x0][0x3c8], PT ;  /* 0x0000f20000007a0c */ /* 0x000fe40003fa6270 */
[----:B------:R-:W-:Y:S01]  /*11370*/  IADD3 R3, R11, 0xb0, RZ ;  /* 0x000000b00b037810 */ /* 0x000fe20007ffe0ff */
[----:B------:R3:W-:Y:S01]  /*11380*/  @!P4 ST.E.64 [R12.64], R50 ;  /* 0x000000320c00c985 */ /* 0x0007e2000c101b10 */
[----:B------:R-:W-:-:S03]  /*11390*/  ISETP.GE.AND P4, PT, R20, c[0x0][0x3c8], PT ;  /* 0x0000f20014007a0c */ /* 0x000fc60003f86270 */
[----:B------:R4:W-:Y:S01]  /*113a0*/  @!P3 ST.E.64 [R14.64], R54 ;  /* 0x000000360e00b985 */ /* 0x0009e2000c101b10 */
[----:B------:R-:W-:Y:S02]  /*113b0*/  ISETP.GE.AND P3, PT, R19, c[0x0][0x3c8], PT ;  /* 0x0000f20013007a0c */ /* 0x000fe40003f66270 */
[----:B------:R-:W-:-:S03]  /*113c0*/  @!P6 LEA.HI R2, R2, R2, RZ, 0x1 ;  /* 0x000000020202e211 */ /* 0x000fc600078f08ff */
[----:B------:R-:W-:-:S04]  /*113d0*/  @!P5 LEA.HI R0, R0, R0, RZ, 0x1 ;  /* 0x000000000000d211 */ /* 0x000fc800078f08ff */
[----:B------:R-:W-:-:S04]  /*113e0*/  @!P4 LEA.HI R20, R20, R20, RZ, 0x1 ;  /* 0x000000141414c211 */ /* 0x000fc800078f08ff */
[----:B------:R-:W-:Y:S02]  /*113f0*/  @!P3 LEA.HI R19, R19, R19, RZ, 0x1 ;  /* 0x000000131313b211 */ /* 0x000fe400078f08ff */
[----:B-1----:R-:W-:Y:S02]  /*11400*/  @!P2 LOP3.LUT R7, R18, 0xfffffffe, RZ, 0xc0, !PT ;  /* 0xfffffffe1207a812 */ /* 0x002fe400078ec0ff */
[----:B------:R-:W-:Y:S02]  /*11410*/  IADD3 R18, R11, 0xa0, RZ ;  /* 0x000000a00b127810 */ /* 0x000fe40007ffe0ff */
[----:B--2---:R-:W-:Y:S01]  /*11420*/  @!P1 LOP3.LUT R9, R10, 0xfffffffe, RZ, 0xc0, !PT ;  /* 0xfffffffe0a099812 */ /* 0x004fe200078ec0ff */
[--C-:B------:R-:W-:Y:S01]  /*11430*/  @!P2 IMAD.WIDE R6, R7, 0x4, R4.reuse ;  /* 0x000000040706a825 */ /* 0x100fe200078e0204 */
[----:B------:R-:W-:Y:S02]  /*11440*/  IADD3 R10, R11, 0xa8, RZ ;  /* 0x000000a80b0a7810 */ /* 0x000fe40007ffe0ff */
[----:B---3--:R-:W-:Y:S01]  /*11450*/  @!P4 LOP3.LUT R13, R20, 0xfffffffe, RZ, 0xc0, !PT ;  /* 0xfffffffe140dc812 */ /* 0x008fe200078ec0ff */
[----:B------:R-:W-:Y:S01]  /*11460*/  @!P1 IMAD.WIDE R8, R9, 0x4, R4 ;  /* 0x0000000409089825 */ /* 0x000fe200078e0204 */
[----:B------:R1:W-:Y:S01]  /*11470*/  @!P2 ST.E.64 [R6.64], R58 ;  /* 0x0000003a0600a985 */ /* 0x0003e2000c101b10 */
[----:B------:R-:W-:-:S02]  /*11480*/  ISETP.GE.AND P2, PT, R18, c[0x0][0x3c8], PT ;  /* 0x0000f20012007a0c */ /* 0x000fc40003f46270 */
[----:B------:R-:W-:Y:S01]  /*11490*/  @!P3 LOP3.LUT R19, R19, 0xfffffffe, RZ, 0xc0, !PT ;  /* 0xfffffffe1313b812 */ /* 0x000fe200078ec0ff */
[----:B------:R2:W-:Y:S01]  /*114a0*/  @!P1 ST.E.64 [R8.64], R62 ;  /* 0x0000003e08009985 */ /* 0x0005e2000c101b10 */
[----:B------:R-:W-:Y:S02]  /*114b0*/  ISETP.GE.AND P1, PT, R10, c[0x0][0x3c8], PT ;  /* 0x0000f2000a007a0c */ /* 0x000fe40003f26270 */
[----:B------:R-:W-:Y:S01]  /*114c0*/  IADD3 R11, R11, 0xb8, RZ ;  /* 0x000000b80b0b7810 */ /* 0x000fe20007ffe0ff */
[----:B------:R3:W-:Y:S01]  /*114d0*/  @!P0 ST.E.64 [R16.64], R66 ;  /* 0x0000004210008985 */ /* 0x0007e2000c101b10 */
[----:B------:R-:W-:-:S05]  /*114e0*/  ISETP.GE.AND P0, PT, R3, c[0x0][0x3c8], PT ;  /* 0x0000f20003007a0c */ /* 0x000fca0003f06270 */
[----:B------:R-:W-:-:S04]  /*114f0*/  @!P2 LEA.HI R18, R18, R18, RZ, 0x1 ;  /* 0x000000121212a211 */ /* 0x000fc800078f08ff */
[----:B------:R-:W-:Y:S02]  /*11500*/  @!P1 LEA.HI R10, R10, R10, RZ, 0x1 ;  /* 0x0000000a0a0a9211 */ /* 0x000fe400078f08ff */
[----:B----4-:R-:W-:Y:S02]  /*11510*/  @!P2 LOP3.LUT R15, R18, 0xfffffffe, RZ, 0xc0, !PT ;  /* 0xfffffffe120fa812 */ /* 0x010fe400078ec0ff */
[----:B------:R-:W-:-:S04]  /*11520*/  @!P0 LEA.HI R3, R3, R3, RZ, 0x1 ;  /* 0x0000000303038211 */ /* 0x000fc800078f08ff */
[----:B------:R-:W-:Y:S02]  /*11530*/  @!P0 LOP3.LUT R3, R3, 0xfffffffe, RZ, 0xc0, !PT ;  /* 0xfffffffe03038812 */ /* 0x000fe400078ec0ff */
[----:B-1----:R-:W-:-:S03]  /*11540*/  @!P6 LOP3.LUT R7, R2, 0xfffffffe, RZ, 0xc0, !PT ;  /* 0xfffffffe0207e812 */ /* 0x002fc600078ec0ff */
[----:B------:R-:W-:Y:S01]  /*11550*/  @!P0 IMAD.WIDE R2, R3, 0x4, R4 ;  /* 0x0000000403028825 */ /* 0x000fe200078e0204 */
[----:B--2---:R-:W-:-:S03]  /*11560*/  @!P5 LOP3.LUT R9, R0, 0xfffffffe, RZ, 0xc0, !PT ;  /* 0xfffffffe0009d812 */ /* 0x004fc600078ec0ff */
[----:B------:R-:W-:Y:S01]  /*11570*/  @!P6 IMAD.WIDE R6, R7, 0x4, R4 ;  /* 0x000000040706e825 */ /* 0x000fe200078e0204 */
[----:B---3--:R-:W-:-:S03]  /*11580*/  @!P1 LOP3.LUT R17, R10, 0xfffffffe, RZ, 0xc0, !PT ;  /* 0xfffffffe0a119812 */ /* 0x008fc600078ec0ff */
[--C-:B------:R-:W-:Y:S01]  /*11590*/  @!P5 IMAD.WIDE R8, R9, 0x4, R4.reuse ;  /* 0x000000040908d825 */ /* 0x100fe200078e0204 */
[----:B------:R1:W-:Y:S04]  /*115a0*/  @!P6 ST.E.64 [R6.64], R70 ;  /* 0x000000460600e985 */ /* 0x0003e8000c101b10 */
[----:B------:R2:W-:Y:S01]  /*115b0*/  @!P5 ST.E.64 [R8.64], R74 ;  /* 0x0000004a0800d985 */ /* 0x0005e2000c101b10 */
[----:B-1----:R-:W-:-:S04]  /*115c0*/  @!P4 IMAD.WIDE R6, R13, 0x4, R4 ;  /* 0x000000040d06c825 */ /* 0x002fc800078e0204 */
[--C-:B--2---:R-:W-:Y:S01]  /*115d0*/  @!P3 IMAD.WIDE R8, R19, 0x4, R4.reuse ;  /* 0x000000041308b825 */ /* 0x104fe200078e0204 */
[----:B------:R1:W-:Y:S03]  /*115e0*/  @!P4 ST.E.64 [R6.64], R78 ;  /* 0x0000004e0600c985 */ /* 0x0003e6000c101b10 */
[--C-:B------:R-:W-:Y:S01]  /*115f0*/  @!P2 IMAD.WIDE R12, R15, 0x4, R4.reuse ;  /* 0x000000040f0ca825 */ /* 0x100fe200078e0204 */
[----:B------:R1:W-:Y:S03]  /*11600*/  @!P3 ST.E.64 [R8.64], R82 ;  /* 0x000000520800b985 */ /* 0x0003e6000c101b10 */
[----:B------:R-:W-:Y:S01]  /*11610*/  @!P1 IMAD.WIDE R14, R17, 0x4, R4 ;  /* 0x00000004110e9825 */ /* 0x000fe200078e0204 */
[----:B------:R1:W-:Y:S04]  /*11620*/  @!P2 ST.E.64 [R12.64], R86 ;  /* 0x000000560c00a985 */ /* 0x0003e8000c101b10 */
[----:B------:R1:W-:Y:S04]  /*11630*/  @!P1 ST.E.64 [R14.64], R90 ;  /* 0x0000005a0e009985 */ /* 0x0003e8000c101b10 */
[----:B------:R1:W-:Y:S01]  /*11640*/  @!P0 ST.E.64 [R2.64], R94 ;  /* 0x0000005e02008985 */ /* 0x0003e2000c101b10 */
[----:B------:R-:W-:-:S13]  /*11650*/  ISETP.GE.AND P0, PT, R11, c[0x0][0x3c8], PT ;  /* 0x0000f2000b007a0c */ /* 0x000fda0003f06270 */
[----:B------:R-:W-:Y:S05]  /*11660*/  @P0 EXIT ;  /* 0x000000000000094d */ /* 0x000fea0003800000 */
[----:B-1----:R-:W-:-:S04]  /*11670*/  LEA.HI R3, R11, R11, RZ, 0x1 ;  /* 0x0000000b0b037211 */ /* 0x002fc800078f08ff */
[----:B------:R-:W-:-:S05]  /*11680*/  LOP3.LUT R3, R3, 0xfffffffe, RZ, 0xc0, !PT ;  /* 0xfffffffe03037812 */ /* 0x000fca00078ec0ff */
[----:B------:R-:W-:-:S05]  /*11690*/  IMAD.WIDE R4, R3, 0x4, R4 ;  /* 0x0000000403047825 */ /* 0x000fca00078e0204 */
[----:B------:R-:W-:Y:S01]  /*116a0*/  ST.E.64 [R4.64], R98 ;  /* 0x0000006204007985 */ /* 0x000fe2000c101b10 */
[----:B------:R-:W-:Y:S05]  /*116b0*/  EXIT ;  /* 0x000000000000794d */ /* 0x000fea0003800000 */
.L_x_387:
        /* <DEDUP_REMOVED lines=26> */
[----:B------:R-:W-:Y:S01]  /*11860*/  IMAD.WIDE.U32 R8, R5, c[0x0][0x4d8], R8 ;  /* 0x0001360005087a25 */ /* 0x000fe200078e0008 */
[----:B------:R-:W-:-:S03]  /*11870*/  IADD3 R4, -R6, RZ, RZ ;  /* 0x000000ff06047210 */ /* 0x000fc60007ffe1ff */
[----:B------:R-:W-:Y:S02]  /*11880*/  IMAD R0, R0, c[0x0][0x4d8], RZ ;  /* 0x0001360000007a24 */ /* 0x000fe400078e02ff */
[----:B--2---:R-:W-:Y:S02]  /*11890*/  IMAD R2, R2, c[0x0][0x550], R3 ;  /* 0x0001540002027a24 */ /* 0x004fe400078e0203 */
[----:B------:R-:W-:Y:S02]  /*118a0*/  IMAD R0, R5, c[0x0][0x4dc], R0 ;  /* 0x0001370005007a24 */ /* 0x000fe400078e0200 */
[----:B------:R-:W-:Y:S01]  /*118b0*/  IMAD R4, R4, c[0x0][0x4e8], R7 ;  /* 0x00013a0004047a24 */ /* 0x000fe200078e0207 */
[----:B------:R-:W-:Y:S01]  /*118c0*/  SHF.R.S32.HI R3, RZ, 0x1f, R2 ;  /* 0x0000001fff037819 */ /* 0x000fe20000011402 */
[----:B------:R-:W-:Y:S01]  /*118d0*/  IMAD.IADD R9, R0, 0x1, R9 ;  /* 0x0000000100097824 */ /* 0x000fe200078e0209 */
[----:B------:R-:W-:-:S03]  /*118e0*/  SHF.R.S32.HI R0, RZ, 0x1f, R6 ;  /* 0x0000001fff007819 */ /* 0x000fc60000011406 */
[----:B------:R-:W-:Y:S02]  /*118f0*/  IMAD R3, R3, c[0x0][0x4e0], RZ ;  /* 0x0001380003037a24 */ /* 0x000fe400078e02ff */
        /* <DEDUP_REMOVED lines=14> */
.L_x_390:
        /* <DEDUP_REMOVED lines=10> */
.L_x_2463:


//--------------------- .text._ZN7cutlass13device_kernelIN5flash19enable_sm80_to_sm89INS1_16FlashAttnFwdSm80INS1_25CollectiveMainloopFwdSm80ILi8ELi1ELb0EN4cute5tupleIJNS5_1CILi128EEENS7_ILi64EEENS7_ILi192EEEEEELi192ENS_6half_tEfNS_4arch4Sm80ELb0ELb1ELb1ELb1ELb0ELb0ELb1ELb1EEENS1_21CollectiveEpilogueFwdINS6_IJS8_SA_S9_EEENS6_IJNS7_ILi1EEESI_SI_EEESC_SE_Li256ELb1ELb1ELb1ELb0EEENS1_36VarlenDynamicPersistentTileSchedulerILi128ELi64ELi256ELi256ELb1ELb1ELb0ELb1ELb0ELb1EEEEEEEEEvNT_6ParamsE --------------------------
	.section	.text._ZN7cutlass13device_kernelIN5flash19enable_sm80_to_sm89INS1_16FlashAttnFwdSm80INS1_25CollectiveMainloopFwdSm80ILi8ELi1ELb0EN4cute5tupleIJNS5_1CILi128EEENS7_ILi64EEENS7_ILi192EEEEEELi192ENS_6half_tEfNS_4arch4Sm80ELb0ELb1ELb1ELb1ELb0ELb0ELb1ELb1EEENS1_21CollectiveEpilogueFwdINS6_IJS8_SA_S9_EEENS6_IJNS7_ILi1EEESI_SI_EEESC_SE_Li256ELb1ELb1ELb1ELb0EEENS1_36VarlenDynamicPersistentTileSchedulerILi128ELi64ELi256ELi256ELb1ELb1ELb0ELb1ELb0ELb1EEEEEEEEEvNT_6ParamsE,"ax",@progbits
	.sectioninfo	@"SHI_REGISTERS=255"
	.align	128
.text._ZN7cutlass13device_kernelIN5flash19enable_sm80_to_sm89INS1_16FlashAttnFwdSm80INS1_25CollectiveMainloopFwdSm80ILi8ELi1ELb0EN4cute5tupleIJNS5_1CILi128EEENS7_ILi64EEENS7_ILi192EEEEEELi192ENS_6half_tEfNS_4arch4Sm80ELb0ELb1ELb1ELb1ELb0ELb0ELb1ELb1EEENS1_21CollectiveEpilogueFwdINS6_IJS8_SA_S9_EEENS6_IJNS7_ILi1EEESI_SI_EEESC_SE_Li256ELb1ELb1ELb1ELb0EEENS1_36VarlenDynamicPersistentTileSchedulerILi128ELi64ELi256ELi256ELb1ELb1ELb0ELb1ELb0ELb1EEEEEEEEEvNT_6ParamsE:
        .type           _ZN7cutlass13device_kernelIN5flash19enable_sm80_to_sm89INS1_16FlashAttnFwdSm80INS1_25CollectiveMainloopFwdSm80ILi8ELi1ELb0EN4cute5tupleIJNS5_1CILi128EEENS7_ILi64EEENS7_ILi192EEEEEELi192ENS_6half_tEfNS_4arch4Sm80ELb0ELb1ELb1ELb1ELb0ELb0ELb1ELb1EEENS1_21CollectiveEpilogueFwdINS6_IJS8_SA_S9_EEENS6_IJNS7_ILi1EEESI_SI_EEESC_SE_Li256ELb1ELb1ELb1ELb0EEENS1_36VarlenDynamicPersistentTileSchedulerILi128ELi64ELi256ELi256ELb1ELb1ELb0ELb1ELb0ELb1EEEEEEEEEvNT_6ParamsE,@function
        .size           _ZN7cutlass13device_kernelIN5flash19enable_sm80_to_sm89INS1_16FlashAttnFwdSm80INS1_25CollectiveMainloopFwdSm80ILi8ELi1ELb0EN4cute5tupleIJNS5_1CILi128EEENS7_ILi64EEENS7_ILi192EEEEEELi192ENS_6half_tEfNS_4arch4Sm80ELb0ELb1ELb1ELb1ELb0ELb0ELb1ELb1EEENS1_21CollectiveEpilogueFwdINS6_IJS8_SA_S9_EEENS6_IJNS7_ILi1EEESI_SI_EEESC_SE_Li256ELb1ELb1ELb1ELb0EEENS1_36VarlenDynamicPersistentTileSchedulerILi128ELi64ELi256ELi256ELb1ELb1ELb0ELb1ELb0ELb1EEEEEEEEEvNT_6ParamsE,(.L_x_2464 - _ZN7cutlass13device_kernelIN5flash19enable_sm80_to_sm89INS1_16FlashAttnFwdSm80INS1_25CollectiveMainloopFwdSm80ILi8ELi1ELb0EN4cute5tupleIJNS5_1CILi128EEENS7_ILi64EEENS7_ILi192EEEEEELi192ENS_6half_tEfNS_4arch4Sm80ELb0ELb1ELb1ELb1ELb0ELb0ELb1ELb1EEENS1_21CollectiveEpilogueFwdINS6_IJS8_SA_S9_EEENS6_IJNS7_ILi1EEESI_SI_EEESC_SE_Li256ELb1ELb1ELb1ELb0EEENS1_36VarlenDynamicPersistentTileSchedulerILi128ELi64ELi256ELi256ELb1ELb1ELb0ELb1ELb0ELb1EEEEEEEEEvNT_6ParamsE)
        .other          _ZN7cutlass13device_kernelIN5flash19enable_sm80_to_sm89INS1_16FlashAttnFwdSm80INS1_25CollectiveMainloopFwdSm80ILi8ELi1ELb0EN4cute5tupleIJNS5_1CILi128EEENS7_ILi64EEENS7_ILi192EEEEEELi192ENS_6half_tEfNS_4arch4Sm80ELb0ELb1ELb1ELb1ELb0ELb0ELb1ELb1EEENS1_21CollectiveEpilogueFwdINS6_IJS8_SA_S9_EEENS6_IJNS7_ILi1EEESI_SI_EEESC_SE_Li256ELb1ELb1ELb1ELb0EEENS1_36VarlenDynamicPersistentTileSchedulerILi128ELi64ELi256ELi256ELb1ELb1ELb0ELb1ELb0ELb1EEEEEEEEEvNT_6ParamsE,@"STO_CUDA_ENTRY STV_DEFAULT"
_ZN7cutlass13device_kernelIN5flash19enable_sm80_to_sm89INS1_16FlashAttnFwdSm80INS1_25CollectiveMainloopFwdSm80ILi8ELi1ELb0EN4cute5tupleIJNS5_1CILi128EEENS7_ILi64EEENS7_ILi192EEEEEELi192ENS_6half_tEfNS_4arch4Sm80ELb0ELb1ELb1ELb1ELb0ELb0ELb1ELb1EEENS1_21CollectiveEpilogueFwdINS6_IJS8_SA_S9_EEENS6_IJNS7_ILi1EEESI_SI_EEESC_SE_Li256ELb1ELb1ELb1ELb0EEENS1_36VarlenDynamicPersistentTileSchedulerILi128ELi64ELi256ELi256ELb1ELb1ELb0ELb1ELb0ELb1EEEEEEEEEvNT_6ParamsE:
        /* <DEDUP_REMOVED lines=13> */
[----:B------:R-:W-:-:S03]  /*00d0*/  CS2R R8, SRZ ;  /* 0x0000000000087805 */ /* 0x000fc6000001ff00 */
        /* <DEDUP_REMOVED lines=10> */
[C---:B------:R-:W-:Y:S01]  /*0180*/  ISETP.GE.U32.AND P4, PT, R12.reuse, 0x2, PT ;  /* 0x000000020c00780c */ /* 0x040fe20003f86070 */
[----:B------:R-:W-:Y:S01]  /*0190*/  IMAD.MOV.U32 R6, RZ, RZ, RZ ;  /* 0x000000ffff067224 */ /* 0x000fe200078e00ff */
        /* <DEDUP_REMOVED lines=26> */
.L_x_396:
        /* <DEDUP_REMOVED lines=9> */
[----:B------:R-:W-:-:S04]  /*03d0*/  @!P0 IMAD.WIDE R4, R0, R2, c[0x0][0x580] ;  /* 0x0001600000048625 */ /* 0x000fc800078e0202 */
[----:B------:R-:W-:Y:S01]  /*03e0*/  @!P0 IMAD.WIDE R2, R0, R3, c[0x0][0x578] ;  /* 0x00015e0000028625 */ /* 0x000fe200078e0203 */
[----:B------:R-:W3:Y:S04]  /*03f0*/  @!P0 LDG.E R9, [R4.64] ;  /* 0x0000000604098981 */ /* 0x000ee8000c1e1900 */
[----:B------:R-:W3:Y:S02]  /*0400*/  @!P0 LDG.E R8, [R2.64] ;  /* 0x0000000602088981 */ /* 0x000ee4000c1e1900 */
[----:B---3--:R-:W-:Y:S01]  /*0410*/  IMAD R5, R9, R8, RZ ;  /* 0x0000000809057224 */ /* 0x008fe200078e02ff */
[----:B------:R-:W-:Y:S05]  /*0420*/  BRA.DIV ~URZ, `(.L_x_394) ;  /* 0x00014f827f007947 */ /* 0x000fea000b800000 */
[----:B------:R1:W3:Y:S02]  /*0430*/  SHFL.UP PT, R0, R5, 0x1, RZ ;  /* 0x0420000005007989 */ /* 0x0002e400000e00ff */
.L_x_535:
        /* <DEDUP_REMOVED lines=16> */
.L_x_536:
[----:B---3--:R-:W-:-:S05]  /*0540*/  IMAD R0, R0, c[0x0][0x538], RZ ;  /* 0x00014e0000007a24 */ /* 0x008fca00078e02ff */
[----:B------:R-:W-:-:S04]  /*0550*/  IADD3 R7, R0, R7, RZ ;  /* 0x0000000700077210 */ /* 0x000fc80007ffe0ff */
[----:B------:R-:W-:-:S13]  /*0560*/  ISETP.GT.AND P0, PT, R7, UR4, PT ;  /* 0x0000000407007c0c */ /* 0x000fda000bf04270 */
[----:B-12---:R-:W-:Y:S05]  /*0570*/  @!P0 BRA `(.L_x_396) ;  /* 0xfffffdc000008947 */ /* 0x006fea000383ffff */
.L_x_392:
[----:B------:R-:W-:-:S05]  /*0580*/  IADD3 R11, -R0, R7, RZ ;  /* 0x00000007000b7210 */ /* 0x000fca0007ffe1ff */
[----:B------:R-:W-:-:S05]  /*0590*/  IMAD R0, R4, c[0x0][0x538], R11 ;  /* 0x00014e0004007a24 */ /* 0x000fca00078e020b */
[----:B------:R-:W-:Y:S01]  /*05a0*/  ISETP.GT.AND P0, PT, R0, UR4, PT ;  /* 0x0000000400007c0c */ /* 0x000fe2000bf04270 */
[----:B------:R-:W-:-:S12]  /*05b0*/  BRA.DIV ~URZ, `(.L_x_397) ;  /* 0x000150027f007947 */ /* 0x000fd8000b800000 */
[----:B------:R-:W-:-:S04]  /*05c0*/  VOTE.ANY R10, PT, !P0 ;  /* 0x00000000000a7806 */ /* 0x000fc800040e0100 */
.L_x_537:
[----:B------:R-:W1:Y:S02]  /*05d0*/  POPC R7, R10 ;  /* 0x0000000a00077309 */ /* 0x000e640000000000 */
[----:B-12---:R-:W-:Y:S01]  /*05e0*/  IADD3 R235, R7, R6, RZ ;  /* 0x0000000607eb7210 */ /* 0x006fe20007ffe0ff */
[----:B------:R-:W-:Y:S05]  /*05f0*/  BRA.DIV ~URZ, `(.L_x_398) ;  /* 0x000150127f007947 */ /* 0x000fea000b800000 */
[----:B------:R1:W2:Y:S01]  /*0600*/  SHFL.IDX PT, R233, R9, R7, 0x1f ;  /* 0x00001f0709e97589 */ /* 0x0002a200000e0000 */
[----:B------:R-:W-:-:S03]  /*0610*/  MOV R6, RZ ;  /* 0x000000ff00067202 */ /* 0x000fc60000000f00 */
[----:B------:R1:W3:Y:S04]  /*0620*/  SHFL.IDX PT, R9, R8, R7, 0x1f ;  /* 0x00001f0708097589 */ /* 0x0002e800000e0000 */
.L_x_538:
[----:B------:R-:W-:Y:S01]  /*0630*/  ISETP.NE.AND P0, PT, R10, RZ, PT ;  /* 0x000000ff0a00720c */ /* 0x000fe20003f05270 */
[----:B------:R-:W-:-:S12]  /*0640*/  BSSY B0, `(.L_x_399) ;  /* 0x0000005000007945 */ /* 0x000fd80003800000 */
[----:B------:R-:W-:Y:S05]  /*0650*/  @!P0 BRA `(.L_x_400) ;  /* 0x0000003000008947 */ /* 0x000fea0003800000 */
[----:B------:R-:W-:Y:S01]  /*0660*/  IADD3 R3, R7, -0x1, RZ ;  /* 0xffffffff07037810 */ /* 0x000fe20007ffe0ff */
[----:B------:R-:W-:Y:S05]  /*0670*/  BRA.DIV ~URZ, `(.L_x_401) ;  /* 0x000150727f007947 */ /* 0x000fea000b800000 */
[----:B------:R4:W1:Y:S02]  /*0680*/  SHFL.IDX PT, R6, R4, R3, 0x1f ;  /* 0x00001f0304067589 */ /* 0x00086400000e0000 */
.L_x_400:
[----:B------:R-:W-:Y:S05]  /*0690*/  BSYNC B0 ;  /* 0x0000000000007941 */ /* 0x000fea0003800000 */
.L_x_399:
[----:B---3--:R-:W-:Y:S01]  /*06a0*/  ISETP.NE.AND P0, PT, R9, 0x1, PT ;  /* 0x000000010900780c */ /* 0x008fe20003f05270 */
[----:B-1----:R-:W-:Y:S01]  /*06b0*/  IMAD R232, R6, c[0x0][0x538], R11 ;  /* 0x00014e0006e87a24 */ /* 0x002fe200078e020b */
[----:B------:R-:W-:Y:S04]  /*06c0*/  BSSY B0, `(.L_x_402) ;  /* 0x0000085000007945 */ /* 0x000fe80003800000 */
[----:B------:R-:W-:-:S07]  /*06d0*/  IADD3 R11, -R232, UR4, RZ ;  /* 0x00000004e80b7c10 */ /* 0x000fce000fffe1ff */
[----:B------:R-:W-:Y:S05]  /*06e0*/  @!P0 BRA `(.L_x_403) ;  /* 0x000003e000008947 */ /* 0x000fea0003800000 */
[-C--:B--2---:R-:W-:Y:S02]  /*06f0*/  IABS R0, R233.reuse ;  /* 0x000000e900007213 */ /* 0x084fe40000000000 */
[----:B------:R-:W-:-:S03]  /*0700*/  IABS R6, R233 ;  /* 0x000000e900067213 */ /* 0x000fc60000000000 */
[----:B------:R-:W-:Y:S01]  /*0710*/  IMAD.MOV.U32 R5, RZ, RZ, R0 ;  /* 0x000000ffff057224 */ /* 0x000fe200078e0000 */
[----:B------:R-:W-:-:S03]  /*0720*/  IABS R0, R9 ;  /* 0x0000000900007213 */ /* 0x000fc60000000000 */
[----:B------:R-:W1:Y:S02]  /*0730*/  I2F.RP R2, R5 ;  /* 0x0000000500027306 */ /* 0x000e640000209400 */
[----:B------:R-:W-:Y:S01]  /*0740*/  IMAD.MOV.U32 R8, RZ, RZ, R0 ;  /* 0x000000ffff087224 */ /* 0x000fe200078e0000 */
[----:B------:R-:W-:-:S05]  /*0750*/  IABS R0, R11 ;  /* 0x0000000b00007213 */ /* 0x000fca0000000000 */
[----:B------:R-:W-:Y:S08]  /*0760*/  I2F.RP R7, R8 ;  /* 0x0000000800077306 */ /* 0x000ff00000209400 */
[----:B-1----:R-:W1:Y:S02]  /*0770*/  MUFU.RCP R2, R2 ;  /* 0x0000000200027308 */ /* 0x002e640000001000 */
[----:B-1----:R-:W-:-:S06]  /*0780*/  IADD3 R2, R2, 0xffffffe, RZ ;  /* 0x0ffffffe02027810 */ /* 0x002fcc0007ffe0ff */
[----:B----4-:R-:W1:Y:S02]  /*0790*/  F2I.FTZ.U32.TRUNC.NTZ R3, R2 ;  /* 0x0000000200037305 */ /* 0x010e64000021f000 */
[----:B-1----:R-:W-:-:S04]  /*07a0*/  IMAD.MOV R2, RZ, RZ, -R3 ;  /* 0x000000ffff027224 */ /* 0x002fc800078e0a03 */
[----:B------:R-:W-:Y:S02]  /*07b0*/  IMAD R4, R2, R5, RZ ;  /* 0x0000000502047224 */ /* 0x000fe400078e02ff */
[----:B------:R-:W-:-:S04]  /*07c0*/  IMAD.MOV.U32 R2, RZ, RZ, RZ ;  /* 0x000000ffff027224 */ /* 0x000fc800078e00ff */
[----:B------:R-:W-:Y:S01]  /*07d0*/  IMAD.HI.U32 R2, R3, R4, R2 ;  /* 0x0000000403027227 */ /* 0x000fe200078e0002 */
[----:B------:R-:W-:-:S03]  /*07e0*/  MOV R3, R0 ;  /* 0x0000000000037202 */ /* 0x000fc60000000f00 */
[----:B------:R-:W-:Y:S02]  /*07f0*/  IMAD.MOV R0, RZ, RZ, -R6 ;  /* 0x000000ffff007224 */ /* 0x000fe400078e0a06 */
        /* <DEDUP_REMOVED lines=28> */
[----:B------:R-:W-:-:S03]  /*09c0*/  IMAD.MOV R5, RZ, RZ, -R4 ;  /* 0x000000ffff057224 */ /* 0x000fc600078e0a04 */
        /* <DEDUP_REMOVED lines=10> */
[----:B------:R-:W-:-:S04]  /*0a70*/  IMAD.MOV R2, RZ, RZ, -R0 ;  /* 0x000000ffff027224 */ /* 0x000fc800078e0a00 */
[C---:B------:R-:W-:Y:S01]  /*0a80*/  IMAD R3, R9.reuse, R2, R4 ;  /* 0x0000000209037224 */ /* 0x040fe200078e0204 */
[----:B------:R-:W-:Y:S01]  /*0a90*/  LEA R2, R9, R0, 0x18 ;  /* 0x0000000009027211 */ /* 0x000fe200078ec0ff */
[----:B------:R-:W-:-:S04]  /*0aa0*/  IMAD R0, R233, R5, R11 ;  /* 0x00000005e9007224 */ /* 0x000fc800078e020b */
[----:B------:R-:W-:Y:S01]  /*0ab0*/  IMAD R234, R3, 0x10000, R2 ;  /* 0x0001000003ea7824 */ /* 0x000fe200078e0202 */
[----:B------:R-:W-:Y:S05]  /*0ac0*/  BRA `(.L_x_404) ;  /* 0x0000044000007947 */ /* 0x000fea0003800000 */
.L_x_403:
[----:B------:R-:W-:-:S04]  /*0ad0*/  IMAD.MOV.U32 R2, RZ, RZ, 0x4 ;  /* 0x00000004ff027424 */ /* 0x000fc800078e00ff */
[----:B----4-:R-:W-:-:S05]  /*0ae0*/  IMAD.WIDE R2, R235, R2, c[0x0][0x590] ;  /* 0x00016400eb027625 */ /* 0x010fca00078e0202 */
[----:B------:R-:W3:Y:S02]  /*0af0*/  LDG.E R7, [R2.64] ;  /* 0x0000000602077981 */ /* 0x000ee4000c1e1900 */
[----:B--23--:R-:W-:-:S05]  /*0b00*/  IMAD R9, R7, R233, RZ ;  /* 0x000000e907097224 */ /* 0x00cfca00078e02ff */
[-C--:B------:R-:W-:Y:S02]  /*0b10*/  IABS R0, R9.reuse ;  /* 0x0000000900007213 */ /* 0x080fe40000000000 */
[----:B------:R-:W-:-:S03]  /*0b20*/  IABS R8, R9 ;  /* 0x0000000900087213 */ /* 0x000fc60000000000 */
[----:B------:R-:W-:-:S04]  /*0b30*/  IMAD.MOV.U32 R6, RZ, RZ, R0 ;  /* 0x000000ffff067224 */ /* 0x000fc800078e0000 */
[----:B------:R-:W1:Y:S08]  /*0b40*/  I2F.RP R2, R6 ;  /* 0x0000000600027306 */ /* 0x000e700000209400 */
[----:B-1----:R-:W1:Y:S02]  /*0b50*/  MUFU.RCP R2, R2 ;  /* 0x0000000200027308 */ /* 0x002e640000001000 */
[----:B-1----:R-:W-:-:S06]  /*0b60*/  IADD3 R2, R2, 0xffffffe, RZ ;  /* 0x0ffffffe02027810 */ /* 0x002fcc0007ffe0ff */
[----:B------:R-:W1:Y:S02]  /*0b70*/  F2I.FTZ.U32.TRUNC.NTZ R3, R2 ;  /* 0x0000000200037305 */ /* 0x000e64000021f000 */
[----:B-1----:R-:W-:-:S04]  /*0b80*/  IMAD.MOV R0, RZ, RZ, -R3 ;  /* 0x000000ffff007224 */ /* 0x002fc800078e0a03 */
[----:B------:R-:W-:Y:S01]  /*0b90*/  IMAD.MOV.U32 R2, RZ, RZ, R0 ;  /* 0x000000ffff027224 */ /* 0x000fe200078e0000 */
[----:B------:R-:W-:-:S03]  /*0ba0*/  IABS R0, R11 ;  /* 0x0000000b00007213 */ /* 0x000fc60000000000 */
[----:B------:R-:W-:Y:S01]  /*0bb0*/  IMAD R4, R2, R6, RZ ;  /* 0x0000000602047224 */ /* 0x000fe200078e02ff */
[----:B------:R-:W-:Y:S01]  /*0bc0*/  MOV R5, R0 ;  /* 0x0000000000057202 */ /* 0x000fe20000000f00 */
[----:B------:R-:W-:-:S04]  /*0bd0*/  IMAD.MOV.U32 R2, RZ, RZ, RZ ;  /* 0x000000ffff027224 */ /* 0x000fc800078e00ff */
[----:B------:R-:W-:-:S04]  /*0be0*/  IMAD.HI.U32 R0, R3, R4, R2 ;  /* 0x0000000403007227 */ /* 0x000fc800078e0002 */
[----:B------:R-:W-:Y:S02]  /*0bf0*/  IMAD.MOV R2, RZ, RZ, -R8 ;  /* 0x000000ffff027224 */ /* 0x000fe400078e0a08 */
        /* <DEDUP_REMOVED lines=9> */
[----:B------:R-:W-:-:S04]  /*0c90*/  @P2 IADD3 R0, R0, 0x1, RZ ;  /* 0x0000000100002810 */ /* 0x000fc80007ffe0ff */
[----:B------:R-:W-:-:S05]  /*0ca0*/  MOV R4, R0 ;  /* 0x0000000000047202 */ /* 0x000fca0000000f00 */
[----:B------:R-:W-:Y:S01]  /*0cb0*/  @!P0 IMAD.MOV R4, RZ, RZ, -R4 ;  /* 0x000000ffff048224 */ /* 0x000fe200078e0a04 */
[----:B------:R-:W-:-:S05]  /*0cc0*/  @!P1 LOP3.LUT R4, RZ, R9, RZ, 0x33, !PT ;  /* 0x00000009ff049212 */ /* 0x000fca00078e33ff */
[----:B------:R-:W-:-:S05]  /*0cd0*/  IMAD R10, R7, R4, RZ ;  /* 0x00000004070a7224 */ /* 0x000fca00078e02ff */
[----:B------:R-:W-:-:S04]  /*0ce0*/  IADD3 R0, -R10, c[0x0][0x538], RZ ;  /* 0x00014e000a007a10 */ /* 0x000fc80007ffe1ff */
[----:B------:R-:W-:-:S04]  /*0cf0*/  IMNMX R6, R7, R0, PT ;  /* 0x0000000007067217 */ /* 0x000fc80003800200 */
[----:B------:R-:W-:-:S05]  /*0d00*/  IABS R0, R6 ;  /* 0x0000000600007213 */ /* 0x000fca0000000000 */
[----:B------:R-:W-:-:S04]  /*0d10*/  IMAD.MOV.U32 R5, RZ, RZ, R0 ;  /* 0x000000ffff057224 */ /* 0x000fc800078e0000 */
[----:B------:R-:W1:Y:S08]  /*0d20*/  I2F.RP R2, R5 ;  /* 0x0000000500027306 */ /* 0x000e700000209400 */
[----:B-1----:R-:W1:Y:S02]  /*0d30*/  MUFU.RCP R2, R2 ;  /* 0x0000000200027308 */ /* 0x002e640000001000 */
[----:B-1----:R-:W-:-:S06]  /*0d40*/  IADD3 R2, R2, 0xffffffe, RZ ;  /* 0x0ffffffe02027810 */ /* 0x002fcc0007ffe0ff */
[----:B------:R1:W2:Y:S02]  /*0d50*/  F2I.FTZ.U32.TRUNC.NTZ R3, R2 ;  /* 0x0000000200037305 */ /* 0x0002a4000021f000 */
[----:B-1----:R-:W-:Y:S01]  /*0d60*/  IMAD.MOV R2, RZ, RZ, -R4 ;  /* 0x000000ffff027224 */ /* 0x002fe200078e0a04 */
[----:B--2---:R-:W-:-:S03]  /*0d70*/  IADD3 R0, RZ, -R3, RZ ;  /* 0x80000003ff007210 */ /* 0x004fc60007ffe0ff */
[----:B------:R-:W-:Y:S01]  /*0d80*/  IMAD R8, R9, R2, R11 ;  /* 0x0000000209087224 */ /* 0x000fe200078e020b */
[----:B------:R-:W-:Y:S01]  /*0d90*/  IABS R9, R6 ;  /* 0x0000000600097213 */ /* 0x000fe20000000000 */
[----:B------:R-:W-:-:S03]  /*0da0*/  IMAD.MOV.U32 R2, RZ, RZ, R0 ;  /* 0x000000ffff027224 */ /* 0x000fc600078e0000 */
[----:B------:R-:W-:Y:S01]  /*0db0*/  IABS R0, R8 ;  /* 0x0000000800007213 */ /* 0x000fe20000000000 */
[----:B------:R-:W-:Y:S02]  /*0dc0*/  IMAD R7, R2, R5, RZ ;  /* 0x0000000502077224 */ /* 0x000fe400078e02ff */
[----:B------:R-:W-:Y:S02]  /*0dd0*/  IMAD.MOV.U32 R2, RZ, RZ, RZ ;  /* 0x000000ffff027224 */ /* 0x000fe400078e00ff */
[----:B------:R-:W-:Y:S01]  /*0de0*/  IMAD.MOV.U32 R4, RZ, RZ, R0 ;  /* 0x000000ffff047224 */ /* 0x000fe200078e0000 */
[----:B------:R-:W-:Y:S01]  /*0df0*/  IADD3 R0, RZ, -R9, RZ ;  /* 0x80000009ff007210 */ /* 0x000fe20007ffe0ff */
[----:B------:R-:W-:-:S04]  /*0e00*/  IMAD.HI.U32 R3, R3, R7, R2 ;  /* 0x0000000703037227 */ /* 0x000fc800078e0002 */
[----:B------:R-:W-:Y:S02]  /*0e10*/  IMAD.MOV.U32 R2, RZ, RZ, R0 ;  /* 0x000000ffff027224 */ /* 0x000fe400078e0000 */
[----:B------:R-:W-:Y:S01]  /*0e20*/  IMAD.HI.U32 R0, R3, R4, RZ ;  /* 0x0000000403007227 */ /* 0x000fe200078e00ff */
[----:B------:R-:W-:-:S03]  /*0e30*/  IADD3 R3, R10, 0x1000000, R8 ;  /* 0x010000000a037810 */ /* 0x000fc60007ffe008 */
[----:B------:R-:W-:-:S05]  /*0e40*/  IMAD R2, R0, R2, R4 ;  /* 0x0000000200027224 */ /* 0x000fca00078e0204 */
[----:B------:R-:W-:-:S13]  /*0e50*/  ISETP.GT.U32.AND P1, PT, R5, R2, PT ;  /* 0x000000020500720c */ /* 0x000fda0003f24070 */
[----:B------:R-:W-:Y:S01]  /*0e60*/  @!P1 IMAD.IADD R2, R2, 0x1, -R5 ;  /* 0x0000000102029824 */ /* 0x000fe200078e0a05 */
[----:B------:R-:W-:Y:S02]  /*0e70*/  @!P1 IADD3 R0, R0, 0x1, RZ ;  /* 0x0000000100009810 */ /* 0x000fe40007ffe0ff */
[----:B------:R-:W-:Y:S02]  /*0e80*/  ISETP.NE.AND P1, PT, R6, RZ, PT ;  /* 0x000000ff0600720c */ /* 0x000fe40003f25270 */
[----:B------:R-:W-:Y:S02]  /*0e90*/  ISETP.GE.U32.AND P2, PT, R2, R5, PT ;  /* 0x000000050200720c */ /* 0x000fe40003f46070 */
[----:B------:R-:W-:-:S04]  /*0ea0*/  LOP3.LUT R2, R8, R6, RZ, 0x3c, !PT ;  /* 0x0000000608027212 */ /* 0x000fc800078e3cff */
[----:B------:R-:W-:Y:S01]  /*0eb0*/  ISETP.GE.AND P0, PT, R2, RZ, PT ;  /* 0x000000ff0200720c */ /* 0x000fe20003f06270 */
[----:B------:R-:W-:-:S06]  /*0ec0*/  IMAD.MOV R2, RZ, RZ, -R6 ;  /* 0x000000ffff027224 */ /* 0x000fcc00078e0a06 */
[----:B------:R-:W-:-:S06]  /*0ed0*/  @P2 IADD3 R0, R0, 0x1, RZ ;  /* 0x0000000100002810 */ /* 0x000fcc0007ffe0ff */
[----:B------:R-:W-:Y:S02]  /*0ee0*/  @!P0 IADD3 R0, -R0, RZ, RZ ;  /* 0x000000ff00008210 */ /* 0x000fe40007ffe1ff */
[----:B------:R-:W-:-:S05]  /*0ef0*/  @!P1 LOP3.LUT R0, RZ, R6, RZ, 0x33, !PT ;  /* 0x00000006ff009212 */ /* 0x000fca00078e33ff */
[----:B------:R-:W-:Y:S02]  /*0f00*/  IMAD R234, R0, R2, R3 ;  /* 0x0000000200ea7224 */ /* 0x000fe400078e0203 */
.L_x_404:
[----:B------:R-:W-:Y:S05]  /*0f10*/  BSYNC B0 ;  /* 0x0000000000007941 */ /* 0x000fea0003800000 */
.L_x_402:
[----:B------:R-:W-:-:S04]  /*0f20*/  LOP3.LUT R0, RZ, R0, RZ, 0x33, !PT ;  /* 0x00000000ff007212 */ /* 0x000fc800078e33ff */
[----:B------:R-:W-:Y:S01]  /*0f30*/  IADD3 R233, R0, R233, RZ ;  /* 0x000000e900e97210 */ /* 0x000fe20007ffe0ff */
[----:B------:R-:W-:Y:S05]  /*0f40*/  BRA `(.L_x_405) ;  /* 0x0000004000007947 */ /* 0x000fea0003800000 */
.L_x_393:
[----:B--2---:R-:W-:Y:S01]  /*0f50*/  IMAD.MOV.U32 R233, RZ, RZ, RZ ;  /* 0x000000ffffe97224 */ /* 0x004fe200078e00ff */
[----:B------:R-:W-:Y:S01]  /*0f60*/  MOV R234, RZ ;  /* 0x000000ff00ea7202 */ /* 0x000fe20000000f00 */
[----:B------:R-:W-:Y:S01]  /*0f70*/  IMAD.U32 R232, RZ, RZ, UR4 ;  /* 0x00000004ffe87e24 */ /* 0x000fe2000f8e00ff */
[----:B------:R-:W-:Y:S02]  /*0f80*/  MOV R235, c[0x0][0x53c] ;  /* 0x00014f0000eb7a02 */ /* 0x000fe40000000f00 */
.L_x_405:
[----:B------:R-:W-:Y:S01]  /*0f90*/  ISETP.NE.AND P0, PT, R12, RZ, PT ;  /* 0x000000ff0c00720c */ /* 0x000fe20003f05270 */
[----:B------:R-:W-:-:S12]  /*0fa0*/  WARPSYNC 0xffffffff ;  /* 0xffffffff00007948 */ /* 0x000fd80003800000 */
[----:B------:R1:W-:Y:S04]  /*0fb0*/  @!P0 STS.128 [0x18100], R232 ;  /* 0x018100e8ff008388 */ /* 0x0003e80000000c00 */
[----:B------:R-:W-:Y:S06]  /*0fc0*/  BAR.ARV 0x5, 0x100 ;  /* 0x0144000000007b1d */ /* 0x000fec0000002000 */
.L_x_391:
        /* <DEDUP_REMOVED lines=33> */
[----:B------:R-:W-:Y:S02]  /*11e0*/  LOP3.LUT R4, R13, 0xfffffff8, RZ, 0xc0, !PT ;  /* 0xfffffff80d047812 */ /* 0x000fe400078ec0ff */
[----:B------:R-:W-:-:S02]  /*11f0*/  LEA.HI R6, R8, R16, RZ, 0x5 ;  /* 0x0000001008067211 */ /* 0x000fc400078f28ff */
[----:B------:R-:W-:Y:S01]  /*1200*/  LOP3.LUT R15, R3, R0, RZ, 0x3c, !PT ;  /* 0x00000000030f7212 */ /* 0x000fe200078e3cff */
[----:B------:R-:W-:Y:S01]  /*1210*/  IMAD.IADD R11, R2, 0x1, -R4 ;  /* 0x00000001020b7824 */ /* 0x000fe200078e0a04 */
[----:B------:R-:W-:Y:S02]  /*1220*/  LEA.HI R7, R8, R16, RZ, 0x6 ;  /* 0x0000001008077211 */ /* 0x000fe400078f30ff */
[----:B------:R-:W-:Y:S02]  /*1230*/  LOP3.LUT R0, R6, 0xffffffe0, RZ, 0xc0, !PT ;  /* 0xffffffe006007812 */ /* 0x000fe400078ec0ff */
[--C-:B------:R-:W-:Y:S01]  /*1240*/  SHF.R.S32.HI R8, RZ, 0x5, R6.reuse ;  /* 0x00000005ff087819 */ /* 0x100fe20000011406 */
[----:B------:R-:W-:Y:S01]  /*1250*/  IMAD.SHL.U32 R4, R7, 0x8, RZ ;  /* 0x0000000807047824 */ /* 0x000fe200078e00ff */
[----:B------:R-:W-:Y:S01]  /*1260*/  SHF.R.S32.HI R2, RZ, 0x1f, R6 ;  /* 0x0000001fff027819 */ /* 0x000fe20000011406 */
[----:B------:R-:W-:Y:S01]  /*1270*/  IMAD.IADD R17, R16, 0x1, -R0 ;  /* 0x0000000110117824 */ /* 0x000fe200078e0a00 */
[----:B------:R-:W-:-:S02]  /*1280*/  LOP3.LUT R3, R12, 0xfffffffc, RZ, 0xc0, !PT ;  /* 0xfffffffc0c037812 */ /* 0x000fc400078ec0ff */
[----:B------:R-:W-:Y:S01]  /*1290*/  LEA.HI R0, R2, R8, RZ, 0x3 ;  /* 0x0000000802007211 */ /* 0x000fe200078f18ff */
[----:B------:R-:W-:Y:S01]  /*12a0*/  IMAD.SHL.U32 R2, R11, 0x40, RZ ;  /* 0x000000400b027824 */ /* 0x000fe200078e00ff */
[----:B------:R-:W-:Y:S01]  /*12b0*/  LOP3.LUT R209, R5, 0x7ffffe00, R4, 0xf8, !PT ;  /* 0x7ffffe0005d17812 */ /* 0x000fe200078ef804 */
[----:B------:R-:W-:Y:S01]  /*12c0*/  IMAD.SHL.U32 R5, R14, 0x8, RZ ;  /* 0x000000080e057824 */ /* 0x000fe200078e00ff */
[----:B------:R-:W-:Y:S01]  /*12d0*/  SHF.R.S32.HI R12, RZ, 0x1f, R17 ;  /* 0x0000001fff0c7819 */ /* 0x000fe20000011411 */
[----:B------:R-:W-:Y:S01]  /*12e0*/  IMAD.IADD R7, R16, 0x1, -R3 ;  /* 0x0000000110077824 */ /* 0x000fe200078e0a03 */
[----:B------:R-:W-:Y:S01]  /*12f0*/  LOP3.LUT R2, R2, 0x1c0, RZ, 0xc0, !PT ;  /* 0x000001c002027812 */ /* 0x000fe200078ec0ff */
[----:B------:R-:W-:Y:S01]  /*1300*/  IMAD.SHL.U32 R209, R209, 0x2, RZ ;  /* 0x00000002d1d17824 */ /* 0x000fe200078e00ff */
[----:B------:R-:W-:Y:S02]  /*1310*/  LOP3.LUT R0, R0, 0xffffff8, RZ, 0xc0, !PT ;  /* 0x0ffffff800007812 */ /* 0x000fe400078ec0ff */
[----:B------:R-:W-:-:S02]  /*1320*/  LOP3.LUT R5, R2, 0x8, R5, 0xf8, !PT ;  /* 0x0000000802057812 */ /* 0x000fc400078ef805 */
[----:B------:R-:W-:Y:S01]  /*1330*/  SHF.R.U32.HI R2, RZ, 0x3, R2 ;  /* 0x00000003ff027819 */ /* 0x000fe20000011602 */
[----:B------:R-:W-:Y:S01]  /*1340*/  IMAD.IADD R3, R8, 0x1, -R0 ;  /* 0x0000000108037824 */ /* 0x000fe200078e0a00 */
[----:B------:R-:W-:Y:S02]  /*1350*/  LEA.HI R12, R12, R17, RZ, 0x2 ;  /* 0x000000110c0c7211 */ /* 0x000fe400078f10ff */
[----:B------:R-:W-:Y:S01]  /*1360*/  LOP3.LUT R6, R5, R2, RZ, 0x3c, !PT ;  /* 0x0000000205067212 */ /* 0x000fe200078e3cff */
[C---:B------:R-:W-:Y:S01]  /*1370*/  IMAD.SHL.U32 R2, R9.reuse, 0x40, RZ ;  /* 0x0000004009027824 */ /* 0x040fe200078e00ff */
[----:B------:R-:W-:Y:S02]  /*1380*/  SHF.R.S32.HI R0, RZ, 0x2, R12 ;  /* 0x00000002ff007819 */ /* 0x000fe4000001140c */
[----:B------:R-:W-:Y:S02]  /*1390*/  LOP3.LUT R4, R9, 0x1, RZ, 0xc0, !PT ;  /* 0x0000000109047812 */ /* 0x000fe400078ec0ff */
[----:B------:R-:W-:Y:S01]  /*13a0*/  LOP3.LUT R2, R2, 0x1c0, RZ, 0xc0, !PT ;  /* 0x000001c002027812 */ /* 0x000fe200078ec0ff */
[----:B------:R-:W-:Y:S01]  /*13b0*/  IMAD R16, R3, 0x10, R0 ;  /* 0x0000001003107824 */ /* 0x000fe200078e0200 */
[----:B------:R-:W-:Y:S01]  /*13c0*/  ISETP.NE.U32.AND P0, PT, R4, 0x1, PT ;  /* 0x000000010400780c */ /* 0x000fe20003f05070 */
[----:B------:R-:W-:Y:S01]  /*13d0*/  IMAD.SHL.U32 R4, R8, 0x400, RZ ;  /* 0x0000040008047824 */ /* 0x000fe200078e00ff */
[----:B------:R-:W-:Y:S01]  /*13e0*/  LEA.HI R2, R2, R2, RZ, 0x1d ;  /* 0x0000000202027211 */ /* 0x000fe200078fe8ff */
[----:B------:R-:W-:Y:S01]  /*13f0*/  IMAD.SHL.U32 R3, R13, 0x40, RZ ;  /* 0x000000400d037824 */ /* 0x000fe200078e00ff */
[C---:B------:R-:W-:Y:S01]  /*1400*/  LEA.HI R0, R7.reuse, R7, RZ, 0x1 ;  /* 0x0000000707007211 */ /* 0x040fe200078f08ff */
[----:B------:R-:W-:Y:S01]  /*1410*/  IMAD R5, R7, 0x2, R4 ;  /* 0x0000000207057824 */ /* 0x000fe200078e0204 */
[----:B------:R-:W-:Y:S01]  /*1420*/  STL [R1+0x3c], R16 ;  /* 0x00003c1001007387 */ /* 0x000fe20000100800 */
[----:B------:R-:W-:-:S02]  /*1430*/  IADD3 R238, R236, 0x40, RZ ;  /* 0x00000040ecee7810 */ /* 0x000fc40007ffe0ff */
[----:B------:R-:W-:Y:S01]  /*1440*/  LOP3.LUT R3, R3, 0xfffffe00, RZ, 0xc0, !PT ;  /* 0xfffffe0003037812 */ /* 0x000fe200078ec0ff */
[----:B------:R-:W-:Y:S01]  /*1450*/  IMAD.IADD R8, R5, 0x1, R2 ;  /* 0x0000000105087824 */ /* 0x000fe200078e0202 */
[----:B------:R-:W-:Y:S02]  /*1460*/  LOP3.LUT R0, R0, 0x1ffffffe, RZ, 0xc0, !PT ;  /* 0x1ffffffe00007812 */ /* 0x000fe400078ec0ff */
[CC--:B------:R-:W-:Y:S02]  /*1470*/  IADD3 R4, R6.reuse, R3.reuse, R4 ;  /* 0x0000000306047210 */ /* 0x0c0fe40007ffe004 */
[----:B------:R-:W-:Y:S01]  /*1480*/  LOP3.LUT R5, R6, R3, RZ, 0xfc, !PT ;  /* 0x0000000306057212 */ /* 0x000fe200078efcff */
[----:B------:R-:W-:Y:S01]  /*1490*/  IMAD R3, R10, 0x20, R18 ;  /* 0x000000200a037824 */ /* 0x000fe200078e0212 */
[----:B------:R-:W-:Y:S01]  /*14a0*/  R2P PR, R9, 0x6 ;  /* 0x0000000609007804 */ /* 0x000fe20000000000 */
[----:B------:R-:W-:Y:S01]  /*14b0*/  IMAD.IADD R240, R7, 0x1, -R0 ;  /* 0x0000000107f07824 */ /* 0x000fe200078e0a00 */
[----:B------:R-:W-:Y:S01]  /*14c0*/  IADD3 R239, R236, 0x80, RZ ;  /* 0x00000080ecef7810 */ /* 0x000fe20007ffe0ff */
[----:B------:R-:W-:Y:S01]  /*14d0*/  IMAD R0, R14, 0x200, R15 ;  /* 0x000002000e007824 */ /* 0x000fe200078e020f */
[----:B------:R1:W-:Y:S01]  /*14e0*/  STL [R1+0x34], R3 ;  /* 0x0000340301007387 */ /* 0x0003e20000100800 */
[----:B------:R-:W-:Y:S01]  /*14f0*/  LOP3.LUT P4, RZ, R10, 0x2, RZ, 0xc0, !PT ;  /* 0x000000020aff7812 */ /* 0x000fe2000788c0ff */
[----:B------:R-:W-:Y:S01]  /*1500*/  IMAD.MOV.U32 R9, RZ, RZ, 0x40 ;  /* 0x00000040ff097424 */ /* 0x000fe200078e00ff */
[----:B------:R-:W-:Y:S01]  /*1510*/  SHF.R.S32.HI R7, RZ, 0x1f, R238 ;  /* 0x0000001fff077819 */ /* 0x000fe200000114ee */
[----:B------:R-:W-:Y:S01]  /*1520*/  IMAD R240, R240, 0x8, R16 ;  /* 0x00000008f0f07824 */ /* 0x000fe200078e0210 */
[----:B------:R-:W-:-:S02]  /*1530*/  SHF.R.S32.HI R6, RZ, 0x1f, R239 ;  /* 0x0000001fff067819 */ /* 0x000fc400000114ef */
[C---:B------:R-:W-:Y:S01]  /*1540*/  LOP3.LUT P6, RZ, R11.reuse, 0x2, RZ, 0xc0, !PT ;  /* 0x000000020bff7812 */ /* 0x040fe200078cc0ff */
[----:B------:R2:W-:Y:S01]  /*1550*/  STL [R1+0x4], R7 ;  /* 0x0000040701007387 */ /* 0x0005e20000100800 */
[----:B------:R-:W-:Y:S01]  /*1560*/  LOP3.LUT P5, RZ, R11, 0x4, RZ, 0xc0, !PT ;  /* 0x000000040bff7812 */ /* 0x000fe200078ac0ff */
[----:B------:R-:W-:Y:S01]  /*1570*/  IMAD.MOV.U32 R11, RZ, RZ, 0x20 ;  /* 0x00000020ff0b7424 */ /* 0x000fe200078e00ff */
[----:B------:R-:W-:Y:S01]  /*1580*/  LOP3.LUT P3, RZ, R10, 0x4, RZ, 0xc0, !PT ;  /* 0x000000040aff7812 */ /* 0x000fe2000786c0ff */
[----:B------:R3:W-:Y:S01]  /*1590*/  STL [R1], R6 ;  /* 0x0000000601007387 */ /* 0x0007e20000100800 */
[----:B------:R-:W-:Y:S02]  /*15a0*/  LEA R184, R0, 0x6100, 0x1 ;  /* 0x0000610000b87811 */ /* 0x000fe400078e08ff */
[C---:B------:R-:W-:Y:S02]  /*15b0*/  SEL R2, R9.reuse, 0xffffffc0, !P3 ;  /* 0xffffffc009027807 */ /* 0x040fe40005800000 */
[----:B------:R-:W-:-:S02]  /*15c0*/  SEL R0, R9, 0xffffffc0, !P5 ;  /* 0xffffffc009007807 */ /* 0x000fc40006800000 */
[C---:B------:R-:W-:Y:S01]  /*15d0*/  IADD3 R195, R184.reuse, 0x20, RZ ;  /* 0x00000020b8c37810 */ /* 0x040fe20007ffe0ff */
[C---:B------:R-:W-:Y:S01]  /*15e0*/  IMAD.IADD R190, R184.reuse, 0x1, R2 ;  /* 0x00000001b8be7824 */ /* 0x040fe200078e0202 */
[----:B------:R-:W-:Y:S02]  /*15f0*/  @P4 IADD3 R195, R184, -0x20, RZ ;  /* 0xffffffe0b8c34810 */ /* 0x000fe40007ffe0ff */
[----:B------:R-:W-:Y:S02]  /*1600*/  LEA R191, R4, 0xc100, 0x1 ;  /* 0x0000c10004bf7811 */ /* 0x000fe400078e08ff */
[----:B-1----:R-:W-:Y:S01]  /*1610*/  LOP3.LUT R3, R12, 0x7ffffffc, RZ, 0xc0, !PT ;  /* 0x7ffffffc0c037812 */ /* 0x002fe200078ec0ff */
[----:B------:R-:W-:Y:S01]  /*1620*/  IMAD.IADD R187, R2, 0x1, R195 ;  /* 0x0000000102bb7824 */ /* 0x000fe200078e02c3 */
[----:B------:R-:W-:Y:S01]  /*1630*/  LEA R185, R5, 0x100, 0x1 ;  /* 0x0000010005b97811 */ /* 0x000fe200078e08ff */
[----:B------:R-:W-:Y:S01]  /*1640*/  IMAD.IADD R194, R191, 0x1, R0 ;  /* 0x00000001bfc27824 */ /* 0x000fe200078e0200 */
[----:B------:R-:W-:Y:S01]  /*1650*/  SHF.R.S32.HI R237, RZ, 0x1f, R236 ;  /* 0x0000001fffed7819 */ /* 0x000fe200000114ec */
[----:B------:R-:W-:Y:S01]  /*1660*/  IMAD.IADD R3, R17, 0x1, -R3 ;  /* 0x0000000111037824 */ /* 0x000fe200078e0a03 */
[----:B------:R-:W-:Y:S01]  /*1670*/  IADD3 R206, R195, 0x800, RZ ;  /* 0x00000800c3ce7810 */ /* 0x000fe20007ffe0ff */
[----:B------:R-:W-:Y:S01]  /*1680*/  IMAD.IADD R189, R0, 0x1, R185 ;  /* 0x0000000100bd7824 */ /* 0x000fe200078e02b9 */
[----:B--2---:R-:W-:Y:S01]  /*1690*/  SEL R7, R11, 0xffffffe0, !P1 ;  /* 0xffffffe00b077807 */ /* 0x004fe20004800000 */
[----:B------:R-:W-:Y:S01]  /*16a0*/  IMAD.SHL.U32 R227, R3, 0x2, RZ ;  /* 0x0000000203e37824 */ /* 0x000fe200078e00ff */
[----:B------:R-:W-:-:S02]  /*16b0*/  SEL R3, R11, 0xffffffe0, !P6 ;  /* 0xffffffe00b037807 */ /* 0x000fc40007000000 */
[----:B---3--:R-:W-:Y:S02]  /*16c0*/  SEL R6, R9, 0xffffffc0, !P2 ;  /* 0xffffffc009067807 */ /* 0x008fe40005000000 */
[----:B------:R-:W-:Y:S01]  /*16d0*/  IADD3 R10, R227, 0xa8, RZ ;  /* 0x000000a8e30a7810 */ /* 0x000fe20007ffe0ff */
[----:B------:R-:W-:Y:S01]  /*16e0*/  IMAD.IADD R192, R191, 0x1, R3 ;  /* 0x00000001bfc07824 */ /* 0x000fe200078e0203 */
[----:B------:R-:W-:Y:S01]  /*16f0*/  IADD3 R9, R227, 0xb8, RZ ;  /* 0x000000b8e3097810 */ /* 0x000fe20007ffe0ff */
[----:B------:R-:W-:Y:S01]  /*1700*/  IMAD.IADD R186, R3, 0x1, R185 ;  /* 0x0000000103ba7824 */ /* 0x000fe200078e02b9 */
[----:B------:R-:W-:Y:S01]  /*1710*/  LEA R10, R8, 0x80, 0x1 ;  /* 0x00000080080a7811 */ /* 0x000fe200078e08ff */
[----:B------:R-:W-:Y:S01]  /*1720*/  IMAD.IADD R193, R192, 0x1, R0 ;  /* 0x00000001c0c17824 */ /* 0x000fe200078e0200 */
[----:B------:R-:W-:Y:S01]  /*1730*/  IADD3 R11, R227, 0xb0, RZ ;  /* 0x000000b0e30b7810 */ /* 0x000fe20007ffe0ff */
[----:B------:R-:W-:Y:S01]  /*1740*/  IMAD.IADD R188, R0, 0x1, R186 ;  /* 0x0000000100bc7824 */ /* 0x000fe200078e02ba */
[----:B------:R-:W-:Y:S01]  /*1750*/  SHF.R.S32.HI R9, RZ, 0x1f, R9 ;  /* 0x0000001fff097819 */ /* 0x000fe20000011409 */
[C---:B------:R-:W-:Y:S01]  /*1760*/  IMAD.IADD R9, R10.reuse, 0x1, R7 ;  /* 0x000000010a097824 */ /* 0x040fe200078e0207 */
[----:B------:R-:W-:Y:S01]  /*1770*/  SHF.R.S32.HI R8, RZ, 0x1f, R11 ;  /* 0x0000001fff087819 */ /* 0x000fe2000001140b */
[C-C-:B------:R-:W-:Y:S01]  /*1780*/  IMAD.IADD R11, R10.reuse, 0x1, R6.reuse ;  /* 0x000000010a0b7824 */ /* 0x140fe200078e0206 */
[C---:B------:R-:W-:Y:S01]  /*1790*/  IADD3 R8, R10.reuse, -0x10, RZ ;  /* 0xfffffff00a087810 */ /* 0x040fe20007ffe0ff */
[----:B------:R-:W-:Y:S01]  /*17a0*/  IMAD.IADD R2, R9, 0x1, R6 ;  /* 0x0000000109027824 */ /* 0x000fe200078e0206 */
[----:B------:R-:W-:Y:S01]  /*17b0*/  @P0 IADD3 R8, R10, 0x10, RZ ;  /* 0x000000100a080810 */ /* 0x000fe20007ffe0ff */
[----:B------:R-:W-:Y:S01]  /*17c0*/  STL [R1+0x14], R10 ;  /* 0x0000140a01007387 */ /* 0x000fe20000100800 */
[----:B------:R-:W-:-:S02]  /*17d0*/  IADD3 R205, R195, 0x1000, RZ ;  /* 0x00001000c3cd7810 */ /* 0x000fc40007ffe0ff */
[C---:B------:R-:W-:Y:S01]  /*17e0*/  IADD3 R204, R195.reuse, 0x1800, RZ ;  /* 0x00001800c3cc7810 */ /* 0x040fe20007ffe0ff */
[----:B------:R-:W-:Y:S01]  /*17f0*/  STL [R1+0x30], R11 ;  /* 0x0000300b01007387 */ /* 0x000fe20000100800 */
[----:B------:R-:W-:Y:S01]  /*1800*/  IMAD.IADD R4, R6, 0x1, R8 ;  /* 0x0000000106047824 */ /* 0x000fe200078e0208 */
[C---:B------:R-:W-:Y:S02]  /*1810*/  IADD3 R203, R195.reuse, 0x2000, RZ ;  /* 0x00002000c3cb7810 */ /* 0x040fe40007ffe0ff */
[----:B------:R-:W-:Y:S01]  /*1820*/  STL [R1+0x20], R9 ;  /* 0x0000200901007387 */ /* 0x000fe20000100800 */
[C---:B------:R-:W-:Y:S02]  /*1830*/  IADD3 R202, R195.reuse, 0x2800, RZ ;  /* 0x00002800c3ca7810 */ /* 0x040fe40007ffe0ff */
[C---:B------:R-:W-:Y:S01]  /*1840*/  IADD3 R201, R195.reuse, 0x3000, RZ ;  /* 0x00003000c3c97810 */ /* 0x040fe20007ffe0ff */
[----:B------:R1:W-:Y:S01]  /*1850*/  STL [R1+0x2c], R2 ;  /* 0x00002c0201007387 */ /* 0x0003e20000100800 */
[----:B------:R-:W-:-:S02]  /*1860*/  IADD3 R200, R195, 0x3800, RZ ;  /* 0x00003800c3c87810 */ /* 0x000fc40007ffe0ff */
[C---:B------:R-:W-:Y:S01]  /*1870*/  IADD3 R199, R195.reuse, 0x4000, RZ ;  /* 0x00004000c3c77810 */ /* 0x040fe20007ffe0ff */
[----:B------:R-:W-:Y:S01]  /*1880*/  STL [R1+0x18], R8 ;  /* 0x0000180801007387 */ /* 0x000fe20000100800 */
[C---:B------:R-:W-:Y:S02]  /*1890*/  IADD3 R198, R195.reuse, 0x4800, RZ ;  /* 0x00004800c3c67810 */ /* 0x040fe40007ffe0ff */
[C---:B------:R-:W-:Y:S01]  /*18a0*/  IADD3 R197, R195.reuse, 0x5000, RZ ;  /* 0x00005000c3c57810 */ /* 0x040fe20007ffe0ff */
[----:B------:R-:W-:Y:S01]  /*18b0*/  STL [R1+0x28], R4 ;  /* 0x0000280401007387 */ /* 0x000fe20000100800 */
[----:B------:R-:W-:Y:S01]  /*18c0*/  IADD3 R196, R195, 0x5800, RZ ;  /* 0x00005800c3c47810 */ /* 0x000fe20007ffe0ff */
[----:B-1----:R-:W-:-:S05]  /*18d0*/  IMAD.IADD R2, R7, 0x1, R8 ;  /* 0x0000000107027824 */ /* 0x002fca00078e0208 */
[----:B------:R1:W-:Y:S02]  /*18e0*/  STL [R1+0x1c], R2 ;  /* 0x00001c0201007387 */ /* 0x0003e40000100800 */
[----:B-1----:R-:W-:-:S05]  /*18f0*/  IMAD.IADD R2, R2, 0x1, R6 ;  /* 0x0000000102027824 */ /* 0x002fca00078e0206 */
[----:B------:R1:W-:Y:S02]  /*1900*/  STL [R1+0x24], R2 ;  /* 0x0000240201007387 */ /* 0x0003e40000100800 */
.L_x_534:
[----:B------:R-:W-:Y:S01]  /*1910*/  ISETP.NE.U32.AND P2, PT, RZ, c[0x0][0x370], PT ;  /* 0x0000dc00ff007a0c */ /* 0x000fe20003f45070 */
[----:B------:R-:W-:Y:S01]  /*1920*/  IMAD.MOV.U32 R14, RZ, RZ, 0x4 ;  /* 0x00000004ff0e7424 */ /* 0x000fe200078e00ff */
[----:B------:R-:W-:Y:S01]  /*1930*/  ISETP.NE.U32.AND P1, PT, RZ, c[0x0][0x360], PT ;  /* 0x0000d800ff007a0c */ /* 0x000fe20003f25070 */
[----:B------:R-:W-:Y:S01]  /*1940*/  CS2R R4, SRZ ;  /* 0x0000000000047805 */ /* 0x000fe2000001ff00 */
[----:B------:R-:W-:Y:S01]  /*1950*/  ISETP.NE.AND.EX P2, PT, RZ, c[0x0][0x374], PT, P2 ;  /* 0x0000dd00ff007a0c */ /* 0x000fe20003f45320 */
[----:B------:R-:W-:Y:S01]  /*1960*/  IMAD.MOV.U32 R12, RZ, RZ, RZ ;  /* 0x000000ffff0c7224 */ /* 0x000fe200078e00ff */
[----:B------:R-:W-:Y:S01]  /*1970*/  ISETP.NE.AND.EX P1, PT, RZ, c[0x0][0x364], PT, P1 ;  /* 0x0000d900ff007a0c */ /* 0x000fe20003f25310 */
[CC--:B------:R-:W-:Y:S01]  /*1980*/  IMAD.WIDE R6, R235.reuse, R14.reuse, c[0x0][0x348] ;  /* 0x0000d200eb067625 */ /* 0x0c0fe200078e020e */
[----:B------:R-:W-:Y:S02]  /*1990*/  ISETP.NE.U32.AND P4, PT, RZ, c[0x0][0x348], PT ;  /* 0x0000d200ff007a0c */ /* 0x000fe40003f85070 */
[----:B------:R-:W-:Y:S01]  /*19a0*/  ISETP.NE.U32.AND P0, PT, RZ, c[0x0][0x350], PT ;  /* 0x0000d400ff007a0c */ /* 0x000fe20003f05070 */
[----:B-1----:R-:W-:Y:S01]  /*19b0*/  IMAD.WIDE R2, R235, R14, c[0x0][0x350] ;  /* 0x0000d400eb027625 */ /* 0x002fe200078e020e */
[----:B------:R-:W-:-:S02]  /*19c0*/  ISETP.NE.AND.EX P4, PT, RZ, c[0x0][0x34c], PT, P4 ;  /* 0x0000d300ff007a0c */ /* 0x000fc40003f85340 */
[----:B------:R-:W-:-:S03]  /*19d0*/  ISETP.NE.AND.EX P0, PT, RZ, c[0x0][0x354], PT, P0 ;  /* 0x0000d500ff007a0c */ /* 0x000fc60003f05300 */
[----:B------:R-:W-:-:S04]  /*19e0*/  @P2 IMAD.WIDE R10, R235, R14, c[0x0][0x370] ;  /* 0x0000dc00eb0a2625 */ /* 0x000fc800078e020e */
[----:B------:R-:W-:Y:S01]  /*19f0*/  @P1 IMAD.WIDE R8, R235, R14, c[0x0][0x360] ;  /* 0x0000d800eb081625 */ /* 0x000fe200078e020e */
[----:B------:R1:W5:Y:S04]  /*1a00*/  @P2 LDG.E R4, [R10.64] ;  /* 0x000000060a042981 */ /* 0x000368000c1e1900 */
[----:B------:R1:W5:Y:S04]  /*1a10*/  @P1 LDG.E R229, [R8.64] ;  /* 0x0000000608e51981 */ /* 0x000368000c1e1900 */
[----:B------:R1:W5:Y:S04]  /*1a20*/  @P4 LDG.E R12, [R6.64] ;  /* 0x00000006060c4981 */ /* 0x000368000c1e1900 */
[----:B------:R1:W5:Y:S01]  /*1a30*/  @P0 LDG.E R5, [R2.64] ;  /* 0x0000000602050981 */ /* 0x000362000c1e1900 */
[----:B------:R-:W-:Y:S01]  /*1a40*/  YIELD ;  /* 0x0000000000007946 */ /* 0x000fe20003800000 */
[----:B------:R-:W-:Y:S01]  /*1a50*/  LOP3.LUT R242, R234, 0xffff, RZ, 0xc0, !PT ;  /* 0x0000ffffeaf27812 */ /* 0x000fe200078ec0ff */
[----:B------:R-:W-:Y:S05]  /*1a60*/  @P1 BRA `(.L_x_406) ;  /* 0x0000005000001947 */ /* 0x000fea0003800000 */
[----:B-----5:R-:W-:Y:S01]  /*1a70*/  MOV R229, c[0x0][0x168] ;  /* 0x00005a0000e57a02 */ /* 0x020fe20000000f00 */
[----:B------:R-:W-:Y:S05]  /*1a80*/  @!P4 BRA `(.L_x_406) ;  /* 0x000000300000c947 */ /* 0x000fea0003800000 */
[----:B-1----:R-:W2:Y:S04]  /*1a90*/  LDG.E R8, [R6.64] ;  /* 0x0000000606087981 */ /* 0x002ea8000c1e1900 */
[----:B------:R-:W2:Y:S02]  /*1aa0*/  LDG.E R0, [R6.64+0x4] ;  /* 0x0000040606007981 */ /* 0x000ea4000c1e1900 */
[----:B--2---:R-:W-:-:S02]  /*1ab0*/  IADD3 R229, -R8, R0, RZ ;  /* 0x0000000008e57210 */ /* 0x004fc40007ffe1ff */
.L_x_406:
[----:B------:R-:W-:-:S04]  /*1ac0*/  ISETP.NE.U32.AND P1, PT, RZ, c[0x0][0x368], PT ;  /* 0x0000da00ff007a0c */ /* 0x000fc80003f25070 */
[----:B------:R-:W-:-:S13]  /*1ad0*/  ISETP.NE.AND.EX P1, PT, RZ, c[0x0][0x36c], PT, P1 ;  /* 0x0000db00ff007a0c */ /* 0x000fda0003f25310 */
[----:B------:R-:W-:Y:S05]  /*1ae0*/  @!P1 BRA `(.L_x_407) ;  /* 0x0000003000009947 */ /* 0x000fea0003800000 */
[----:B-1----:R-:W-:-:S05]  /*1af0*/  IMAD.WIDE R2, R235, R14, c[0x0][0x368] ;  /* 0x0000da00eb027625 */ /* 0x002fca00078e020e */
[----:B------:R1:W5:Y:S01]  /*1b00*/  LDG.E R0, [R2.64] ;  /* 0x0000000602007981 */ /* 0x000362000c1e1900 */
[----:B------:R-:W-:Y:S05]  /*1b10*/  BRA `(.L_x_408) ;  /* 0x0000005000007947 */ /* 0x000fea0003800000 */
.L_x_407:
[----:B------:R-:W-:Y:S01]  /*1b20*/  MOV R0, c[0x0][0x1d0] ;  /* 0x0000740000007a02 */ /* 0x000fe20000000f00 */
[----:B------:R-:W-:Y:S05]  /*1b30*/  @!P0 BRA `(.L_x_408) ;  /* 0x0000003000008947 */ /* 0x000fea0003800000 */
[----:B-1----:R-:W2:Y:S04]  /*1b40*/  LDG.E R6, [R2.64] ;  /* 0x0000000602067981 */ /* 0x002ea8000c1e1900 */
[----:B------:R-:W2:Y:S02]  /*1b50*/  LDG.E R0, [R2.64+0x4] ;  /* 0x0000040602007981 */ /* 0x000ea4000c1e1900 */
[----:B--2---:R-:W-:Y:S02]  /*1b60*/  IADD3 R0, -R6, R0, RZ ;  /* 0x0000000006007210 */ /* 0x004fe40007ffe1ff */
.L_x_408:
[----:B-1----:R-:W-:Y:S01]  /*1b70*/  IMAD.MOV.U32 R2, RZ, RZ, c[0x0][0x2c4] ;  /* 0x0000b100ff027624 */ /* 0x002fe200078e00ff */
[----:B-----5:R-:W-:Y:S01]  /*1b80*/  IADD3 R13, R5, R4, RZ ;  /* 0x00000004050d7210 */ /* 0x020fe20007ffe0ff */
[----:B------:R-:W-:-:S02]  /*1b90*/  IMAD.SHL.U32 R231, R233, 0x80, RZ ;  /* 0x00000080e9e77824 */ /* 0x000fc400078e00ff */
[----:B------:R-:W-:Y:S01]  /*1ba0*/  IMAD.MOV.U32 R8, RZ, RZ, c[0x0][0x32c] ;  /* 0x0000cb00ff087624 */ /* 0x000fe200078e00ff */
[----:B------:R-:W-:Y:S01]  /*1bb0*/  ISETP.NE.AND P2, PT, R2, 0x1, PT ;  /* 0x000000010200780c */ /* 0x000fe20003f45270 */
[----:B------:R-:W-:Y:S01]  /*1bc0*/  IMAD.IADD R228, R0, 0x1, -R4 ;  /* 0x0000000100e47824 */ /* 0x000fe200078e0a04 */
[----:B------:R-:W-:Y:S02]  /*1bd0*/  IADD3 R2, R231, 0x7f, RZ ;  /* 0x0000007fe7027810 */ /* 0x000fe40007ffe0ff */
[----:B------:R-:W-:Y:S02]  /*1be0*/  ISETP.GE.AND P1, PT, R8, 0x1, PT ;  /* 0x000000010800780c */ /* 0x000fe40003f26270 */
[----:B------:R-:W-:-:S07]  /*1bf0*/  MOV R0, R2 ;  /* 0x0000000200007202 */ /* 0x000fce0000000f00 */
[----:B------:R-:W-:Y:S01]  /*1c00*/  @P2 IMAD.HI.U32 R3, R2, c[0x0][0x2c8], RZ ;  /* 0x0000b20002032a27 */ /* 0x000fe200078e00ff */
[----:B------:R-:W-:-:S04]  /*1c10*/  IADD3 R2, R228, 0x1, -R229 ;  /* 0x00000001e4027810 */ /* 0x000fc80007ffe8e5 */
[----:B------:R-:W-:-:S05]  /*1c20*/  @P2 SHF.R.U32.HI R0, RZ, c[0x0][0x2cc], R3 ;  /* 0x0000b300ff002a19 */ /* 0x000fca0000011603 */
[----:B------:R-:W-:-:S05]  /*1c30*/  IMAD.IADD R0, R2, 0x1, R0 ;  /* 0x0000000102007824 */ /* 0x000fca00078e0200 */
[----:B------:R-:W-:Y:S01]  /*1c40*/  IADD3 R3, R0, c[0x0][0x328], RZ ;  /* 0x0000ca0000037a10 */ /* 0x000fe20007ffe0ff */
[----:B------:R-:W-:Y:S05]  /*1c50*/  @!P1 BRA `(.L_x_409) ;  /* 0x0000010000009947 */ /* 0x000fea0003800000 */
[C---:B------:R-:W-:Y:S01]  /*1c60*/  ISETP.GT.AND P3, PT, R0.reuse, RZ, PT ;  /* 0x000000ff0000720c */ /* 0x040fe20003f64270 */
[----:B------:R-:W-:Y:S01]  /*1c70*/  BSSY B0, `(.L_x_410) ;  /* 0x000000c000007945 */ /* 0x000fe20003800000 */
[----:B------:R-:W-:-:S11]  /*1c80*/  IADD3 R2, R0, -0x1, RZ ;  /* 0xffffffff00027810 */ /* 0x000fd60007ffe0ff */
[----:B------:R-:W-:Y:S05]  /*1c90*/  @P3 BRA `(.L_x_411) ;  /* 0x0000006000003947 */ /* 0x000fea0003800000 */
[----:B------:R-:W-:Y:S01]  /*1ca0*/  ISETP.NE.AND P3, PT, R8, 0x1, PT ;  /* 0x000000010800780c */ /* 0x000fe20003f65270 */
[----:B------:R-:W-:-:S12]  /*1cb0*/  IMAD.MOV R0, RZ, RZ, -R0 ;  /* 0x000000ffff007224 */ /* 0x000fd800078e0a00 */
[----:B------:R-:W-:-:S05]  /*1cc0*/  @P3 IMAD.HI.U32 R2, R0, c[0x0][0x330], RZ ;  /* 0x0000cc0000023a27 */ /* 0x000fca00078e00ff */
[----:B------:R-:W-:-:S04]  /*1cd0*/  @P3 SHF.R.U32.HI R0, RZ, c[0x0][0x334], R2 ;  /* 0x0000cd00ff003a19 */ /* 0x000fc80000011602 */
[----:B------:R-:W-:Y:S01]  /*1ce0*/  LOP3.LUT R2, RZ, R0, RZ, 0x33, !PT ;  /* 0x00000000ff027212 */ /* 0x000fe200078e33ff */
[----:B------:R-:W-:Y:S05]  /*1cf0*/  BRA `(.L_x_412) ;  /* 0x0000003000007947 */ /* 0x000fea0003800000 */
.L_x_411:
[----:B------:R-:W-:-:S13]  /*1d00*/  ISETP.NE.AND P3, PT, R8, 0x1, PT ;  /* 0x000000010800780c */ /* 0x000fda0003f65270 */
[----:B------:R-:W-:-:S05]  /*1d10*/  @P3 IMAD.HI.U32 R0, R2, c[0x0][0x330], RZ ;  /* 0x0000cc0002003a27 */ /* 0x000fca00078e00ff */
[----:B------:R-:W-:Y:S02]  /*1d20*/  @P3 SHF.R.U32.HI R2, RZ, c[0x0][0x334], R0 ;  /* 0x0000cd00ff023a19 */ /* 0x000fe40000011600 */
.L_x_412:
[----:B------:R-:W-:Y:S05]  /*1d30*/  BSYNC B0 ;  /* 0x0000000000007941 */ /* 0x000fea0003800000 */
.L_x_410:
[----:B------:R-:W-:-:S05]  /*1d40*/  IMAD R2, R2, R8, c[0x0][0x32c] ;  /* 0x0000cb0002027624 */ /* 0x000fca00078e0208 */
[----:B------:R-:W-:-:S04]  /*1d50*/  IMNMX R3, R3, R2, PT ;  /* 0x0000000203037217 */ /* 0x000fc80003800200 */
.L_x_409:
[----:B------:R-:W-:Y:S01]  /*1d60*/  IADD3 R3, R3, 0x3f, RZ ;  /* 0x0000003f03037810 */ /* 0x000fe20007ffe0ff */
[----:B------:R-:W-:Y:S01]  /*1d70*/  @P2 IMAD.HI.U32 R4, R231, c[0x0][0x2c8], RZ ;  /* 0x0000b200e7042a27 */ /* 0x000fe200078e00ff */
[C---:B------:R-:W-:Y:S02]  /*1d80*/  IADD3 R2, R228.reuse, 0x3f, RZ ;  /* 0x0000003fe4027810 */ /* 0x040fe40007ffe0ff */
[----:B------:R-:W-:Y:S01]  /*1d90*/  SHF.R.S32.HI R5, RZ, 0x1f, R3 ;  /* 0x0000001fff057819 */ /* 0x000fe20000011403 */
[----:B------:R-:W-:Y:S01]  /*1da0*/  IMAD.MOV.U32 R0, RZ, RZ, R231 ;  /* 0x000000ffff007224 */ /* 0x000fe200078e00e7 */
[----:B------:R-:W-:Y:S01]  /*1db0*/  SHF.R.S32.HI R6, RZ, 0x1f, R2 ;  /* 0x0000001fff067819 */ /* 0x000fe20000011402 */
[----:B------:R-:W-:Y:S01]  /*1dc0*/  IMAD.IADD R7, R228, 0x1, -R229 ;  /* 0x00000001e4077824 */ /* 0x000fe200078e0ae5 */
[----:B------:R-:W-:Y:S02]  /*1dd0*/  @P2 SHF.R.U32.HI R0, RZ, c[0x0][0x2cc], R4 ;  /* 0x0000b300ff002a19 */ /* 0x000fe40000011604 */
[----:B------:R-:W-:-:S02]  /*1de0*/  LEA.HI R3, R5, R3, RZ, 0x6 ;  /* 0x0000000305037211 */ /* 0x000fc400078f30ff */
[----:B------:R-:W-:Y:S01]  /*1df0*/  LEA.HI R2, R6, R2, RZ, 0x6 ;  /* 0x0000000206027211 */ /* 0x000fe200078f30ff */
[----:B------:R1:W-:Y:S01]  /*1e00*/  STL [R1+0x8], R7 ;  /* 0x0000080701007387 */ /* 0x0003e20000100800 */
[----:B------:R-:W-:Y:S01]  /*1e10*/  IMAD.IADD R0, R7, 0x1, R0 ;  /* 0x0000000107007824 */ /* 0x000fe200078e0200 */
[----:B------:R-:W-:Y:S02]  /*1e20*/  SHF.R.S32.HI R3, RZ, 0x6, R3 ;  /* 0x00000006ff037819 */ /* 0x000fe40000011403 */
[----:B-1----:R-:W-:Y:S02]  /*1e30*/  SHF.R.S32.HI R7, RZ, 0x6, R2 ;  /* 0x00000006ff077819 */ /* 0x002fe40000011402 */
[----:B------:R-:W-:Y:S02]  /*1e40*/  IADD3 R2, R0, -c[0x0][0x324], RZ ;  /* 0x8000c90000027a10 */ /* 0x000fe40007ffe0ff */
[----:B------:R-:W-:Y:S01]  /*1e50*/  IMNMX R7, R7, R3, PT ;  /* 0x0000000307077217 */ /* 0x000fe20003800200 */
[----:B------:R-:W-:Y:S05]  /*1e60*/  @!P1 BRA `(.L_x_413) ;  /* 0x000000f000009947 */ /* 0x000fea0003800000 */
[----:B------:R-:W-:Y:S01]  /*1e70*/  ISETP.GT.AND P3, PT, R0, -0x1, PT ;  /* 0xffffffff0000780c */ /* 0x000fe20003f64270 */
[----:B------:R-:W-:-:S12]  /*1e80*/  BSSY B0, `(.L_x_414) ;  /* 0x000000b000007945 */ /* 0x000fd80003800000 */
[----:B------:R-:W-:Y:S05]  /*1e90*/  @P3 BRA `(.L_x_415) ;  /* 0x0000006000003947 */ /* 0x000fea0003800000 */
[----:B------:R-:W-:Y:S02]  /*1ea0*/  ISETP.NE.AND P3, PT, R8, 0x1, PT ;  /* 0x000000010800780c */ /* 0x000fe40003f65270 */
[----:B------:R-:W-:-:S11]  /*1eb0*/  LOP3.LUT R0, RZ, R0, RZ, 0x33, !PT ;  /* 0x00000000ff007212 */ /* 0x000fd600078e33ff */
[----:B------:R-:W-:-:S05]  /*1ec0*/  @P3 IMAD.HI.U32 R3, R0, c[0x0][0x330], RZ ;  /* 0x0000cc0000033a27 */ /* 0x000fca00078e00ff */
[----:B------:R-:W-:-:S04]  /*1ed0*/  @P3 SHF.R.U32.HI R0, RZ, c[0x0][0x334], R3 ;  /* 0x0000cd00ff003a19 */ /* 0x000fc80000011603 */
[----:B------:R-:W-:Y:S01]  /*1ee0*/  LOP3.LUT R0, RZ, R0, RZ, 0x33, !PT ;  /* 0x00000000ff007212 */ /* 0x000fe200078e33ff */
[----:B------:R-:W-:Y:S05]  /*1ef0*/  BRA `(.L_x_416) ;  /* 0x0000003000007947 */ /* 0x000fea0003800000 */
.L_x_415:
[----:B------:R-:W-:-:S13]  /*1f00*/  ISETP.NE.AND P3, PT, R8, 0x1, PT ;  /* 0x000000010800780c */ /* 0x000fda0003f65270 */
[----:B------:R-:W-:-:S05]  /*1f10*/  @P3 IMAD.HI.U32 R3, R0, c[0x0][0x330], RZ ;  /* 0x0000cc0000033a27 */ /* 0x000fca00078e00ff */
[----:B------:R-:W-:Y:S02]  /*1f20*/  @P3 SHF.R.U32.HI R0, RZ, c[0x0][0x334], R3 ;  /* 0x0000cd00ff003a19 */ /* 0x000fe40000011603 */
.L_x_416:
[----:B------:R-:W-:Y:S05]  /*1f30*/  BSYNC B0 ;  /* 0x0000000000007941 */ /* 0x000fea0003800000 */
.L_x_414:
[----:B------:R-:W-:-:S05]  /*1f40*/  IMAD R0, R0, c[0x0][0x32c], RZ ;  /* 0x0000cb0000007a24 */ /* 0x000fca00078e02ff */
[----:B------:R-:W-:-:S04]  /*1f50*/  IMNMX R2, R2, R0, !PT ;  /* 0x0000000002027217 */ /* 0x000fc80007800200 */
.L_x_413:
[----:B------:R-:W-:Y:S01]  /*1f60*/  SHF.R.S32.HI R0, RZ, 0x1f, R2 ;  /* 0x0000001fff007819 */ /* 0x000fe20000011402 */
[----:B------:R-:W-:Y:S01]  /*1f70*/  BSSY B0, `(.L_x_417) ;  /* 0x000002e000007945 */ /* 0x000fe20003800000 */
[----:B------:R-:W-:Y:S02]  /*1f80*/  LOP3.LUT R3, R234, 0xff000000, RZ, 0xc0, !PT ;  /* 0xff000000ea037812 */ /* 0x000fe400078ec0ff */
[----:B------:R-:W-:Y:S02]  /*1f90*/  LEA.HI R0, R0, R2, RZ, 0x6 ;  /* 0x0000000200007211 */ /* 0x000fe400078f30ff */
[----:B------:R-:W-:Y:S02]  /*1fa0*/  LOP3.LUT R2, R234, 0xff0000, RZ, 0xc0, !PT ;  /* 0x00ff0000ea027812 */ /* 0x000fe400078ec0ff */
[----:B------:R-:W-:-:S04]  /*1fb0*/  SHF.R.S32.HI R0, RZ, 0x6, R0 ;  /* 0x00000006ff007819 */ /* 0x000fc80000011400 */
[----:B------:R-:W-:Y:S02]  /*1fc0*/  IMNMX R6, RZ, R0, !PT ;  /* 0x00000000ff067217 */ /* 0x000fe40007800200 */
[----:B------:R-:W-:Y:S02]  /*1fd0*/  SHF.R.U32.HI R0, RZ, 0x8, R3 ;  /* 0x00000008ff007819 */ /* 0x000fe40000011603 */
[----:B------:R-:W-:Y:S02]  /*1fe0*/  ISETP.GT.AND P3, PT, R7, R6, PT ;  /* 0x000000060700720c */ /* 0x000fe40003f64270 */
[----:B------:R-:W-:Y:S01]  /*1ff0*/  LEA.HI R0, R2, R0, RZ, 0x10 ;  /* 0x0000000002007211 */ /* 0x000fe200078f80ff */
[----:B------:R-:W-:-:S03]  /*2000*/  IMAD.MOV.U32 R2, RZ, RZ, RZ ;  /* 0x000000ffff027224 */ /* 0x000fc600078e00ff */
[----:B------:R-:W-:Y:S02]  /*2010*/  LOP3.LUT R15, R0, 0xff, RZ, 0xc0, !PT ;  /* 0x000000ff000f7812 */ /* 0x000fe400078ec0ff */
[----:B------:R-:W-:-:S03]  /*2020*/  SHF.R.U32.HI R5, RZ, 0x10, R0 ;  /* 0x00000010ff057819 */ /* 0x000fc60000011600 */
[----:B------:R1:W-:Y:S04]  /*2030*/  STL [R1+0x10], R15 ;  /* 0x0000100f01007387 */ /* 0x0003e80000100800 */
[----:B------:R1:W-:Y:S01]  /*2040*/  STL [R1+0xc], R5 ;  /* 0x00000c0501007387 */ /* 0x0003e20000100800 */
[----:B------:R-:W-:Y:S05]  /*2050*/  @!P3 BRA `(.L_x_418) ;  /* 0x000001f00000b947 */ /* 0x000fea0003800000 */
[----:B------:R-:W-:-:S04]  /*2060*/  ISETP.NE.AND P3, PT, R5, RZ, PT ;  /* 0x000000ff0500720c */ /* 0x000fc80003f65270 */
[----:B------:R-:W-:-:S04]  /*2070*/  SEL R0, R5, c[0x0][0x338], P3 ;  /* 0x0000ce0005007a07 */ /* 0x000fc80001800000 */
[----:B------:R-:W-:Y:S02]  /*2080*/  IABS R3, R0 ;  /* 0x0000000000037213 */ /* 0x000fe40000000000 */
[----:B------:R-:W-:Y:S02]  /*2090*/  IADD3 R4, R0, -0x1, R7 ;  /* 0xffffffff00047810 */ /* 0x000fe40007ffe007 */
[----:B------:R-:W2:Y:S03]  /*20a0*/  I2F.RP R2, R3 ;  /* 0x0000000300027306 */ /* 0x000ea60000209400 */
[----:B------:R-:W-:Y:S02]  /*20b0*/  IMAD.IADD R8, R4, 0x1, -R6 ;  /* 0x0000000104087824 */ /* 0x000fe400078e0a06 */
[----:B------:R-:W-:-:S03]  /*20c0*/  IMAD.MOV.U32 R4, RZ, RZ, RZ ;  /* 0x000000ffff047224 */ /* 0x000fc600078e00ff */
[----:B------:R-:W-:Y:S01]  /*20d0*/  IABS R11, R8 ;  /* 0x00000008000b7213 */ /* 0x000fe20000000000 */
[----:B--2---:R-:W2:Y:S02]  /*20e0*/  MUFU.RCP R2, R2 ;  /* 0x0000000200027308 */ /* 0x004ea40000001000 */
[----:B--2---:R-:W-:-:S06]  /*20f0*/  IADD3 R2, R2, 0xffffffe, RZ ;  /* 0x0ffffffe02027810 */ /* 0x004fcc0007ffe0ff */
[----:B-1----:R-:W1:Y:S02]  /*2100*/  F2I.FTZ.U32.TRUNC.NTZ R5, R2 ;  /* 0x0000000200057305 */ /* 0x002e64000021f000 */
        /* <DEDUP_REMOVED lines=20> */
.L_x_418:
[----:B------:R-:W-:Y:S05]  /*2250*/  BSYNC B0 ;  /* 0x0000000000007941 */ /* 0x000fea0003800000 */
.L_x_417:
[----:B------:R-:W-:Y:S01]  /*2260*/  IMAD R211, R15, R2, R6 ;  /* 0x000000020fd37224 */ /* 0x000fe200078e0206 */
        /* <DEDUP_REMOVED lines=54> */
[----:B------:R-:W2:Y:S01]  /*25d0*/  LDL R8, [R1+0x34] ;  /* 0x0000340001087983 */ /* 0x000ea20000100800 */
[----:B------:R-:W-:-:S04]  /*25e0*/  ISETP.NE.U32.AND P3, PT, RZ, c[0x0][0x340], PT ;  /* 0x0000d000ff007a0c */ /* 0x000fc80003f65070 */
[----:B------:R-:W-:-:S13]  /*25f0*/  ISETP.NE.AND.EX P3, PT, RZ, c[0x0][0x344], PT, P3 ;  /* 0x0000d100ff007a0c */ /* 0x000fda0003f65330 */
[----:B------:R-:W-:-:S05]  /*2600*/  @P3 IMAD.WIDE R2, R235, R14, c[0x0][0x340] ;  /* 0x0000d000eb023625 */ /* 0x000fca00078e020e */
[----:B-1----:R1:W3:Y:S01]  /*2610*/  @P3 LDG.E R15, [R2.64] ;  /* 0x00000006020f3981 */ /* 0x0022e2000c1e1900 */
[----:B------:R-:W-:Y:S02]  /*2620*/  SHF.R.S32.HI R0, RZ, 0x1f, R12 ;  /* 0x0000001fff007819 */ /* 0x000fe4000001140c */
[----:B------:R-:W-:Y:S01]  /*2630*/  SHF.R.S32.HI R14, RZ, 0x1f, R235 ;  /* 0x0000001fff0e7819 */ /* 0x000fe200000114eb */
[----:B------:R-:W4:Y:S01]  /*2640*/  S2R R9, SR_TID.X ;  /* 0x0000000000097919 */ /* 0x000f220000002100 */
[----:B------:R-:W-:Y:S01]  /*2650*/  SHF.R.S32.HI R10, RZ, 0x1f, R13 ;  /* 0x0000001fff0a7819 */ /* 0x000fe2000001140d */
[----:B------:R-:W-:Y:S01]  /*2660*/  IMAD R0, R0, c[0x0][0x178], RZ ;  /* 0x00005e0000007a24 */ /* 0x000fe200078e02ff */
[----:B------:R-:W-:Y:S02]  /*2670*/  SEL R7, R14, RZ, !P4 ;  /* 0x000000ff0e077207 */ /* 0x000fe40006000000 */
[----:B------:R-:W-:Y:S01]  /*2680*/  ISETP.GE.AND P6, PT, R236, c[0x0][0x198], PT ;  /* 0x00006600ec007a0c */ /* 0x000fe20003fc6270 */
[----:B------:R-:W-:Y:S01]  /*2690*/  IMAD R0, R12, c[0x0][0x17c], R0 ;  /* 0x00005f000c007a24 */ /* 0x000fe200078e0200 */
[----:B------:R-:W-:Y:S01]  /*26a0*/  LOP3.LUT R241, R241, 0xfffffffb, RZ, 0xc0, !PT ;  /* 0xfffffffbf1f17812 */ /* 0x000fe200078ec0ff */
[----:B------:R-:W-:Y:S01]  /*26b0*/  IMAD R7, R7, c[0x0][0x1c0], RZ ;  /* 0x0000700007077a24 */ /* 0x000fe200078e02ff */
[----:B------:R-:W-:-:S09]  /*26c0*/  IADD3 R88, R234, -0x1, RZ ;  /* 0xffffffffea587810 */ /* 0x000fd20007ffe0ff */
[----:B------:R-:W-:Y:S01]  /*26d0*/  @P6 LOP3.LUT R241, R241, 0x4, RZ, 0xfc, !PT ;  /* 0x00000004f1f16812 */ /* 0x000fe200078efcff */
[----:B-1----:R-:W-:-:S03]  /*26e0*/  IMAD.WIDE.U32 R2, R12, c[0x0][0x178], RZ ;  /* 0x00005e000c027a25 */ /* 0x002fc600078e00ff */
[----:B------:R-:W-:Y:S02]  /*26f0*/  LOP3.LUT R241, R241, 0xfffffffd, RZ, 0xc0, !PT ;  /* 0xfffffffdf1f17812 */ /* 0x000fe400078ec0ff */
[----:B----4-:R-:W-:Y:S01]  /*2700*/  SHF.R.S32.HI R18, RZ, 0x1f, R9 ;  /* 0x0000001fff127819 */ /* 0x010fe20000011409 */
[----:B------:R-:W-:Y:S01]  /*2710*/  IMAD.IADD R5, R3, 0x1, R0 ;  /* 0x0000000103057824 */ /* 0x000fe200078e0200 */
[----:B------:R-:W-:Y:S01]  /*2720*/  SEL R3, R235, RZ, !P4 ;  /* 0x000000ffeb037207 */ /* 0x000fe20006000000 */
[----:B------:R-:W-:Y:S01]  /*2730*/  IMAD.MOV.U32 R4, RZ, RZ, R2 ;  /* 0x000000ffff047224 */ /* 0x000fe200078e0002 */
[----:B------:R-:W-:Y:S02]  /*2740*/  LEA.HI R18, R18, R9, RZ, 0x3 ;  /* 0x0000000912127211 */ /* 0x000fe400078f18ff */
[----:B------:R-:W-:Y:S01]  /*2750*/  ISETP.GE.AND P4, PT, R238, c[0x0][0x1d4], PT ;  /* 0x00007500ee007a0c */ /* 0x000fe20003f86270 */
[----:B------:R-:W-:Y:S01]  /*2760*/  IMAD.WIDE.U32 R4, R242, c[0x0][0x1b8], R4 ;  /* 0x00006e00f2047a25 */ /* 0x000fe200078e0004 */
[----:B------:R-:W-:-:S03]  /*2770*/  SHF.R.S32.HI R18, RZ, 0x3, R18 ;  /* 0x00000003ff127819 */ /* 0x000fc60000011412 */
[----:B------:R-:W-:Y:S01]  /*2780*/  IMAD R5, R242, c[0x0][0x1bc], R5 ;  /* 0x00006f00f2057a24 */ /* 0x000fe200078e0205 */
[C---:B------:R-:W-:Y:S01]  /*2790*/  IADD3 R2, P5, R18.reuse, R13, RZ ;  /* 0x0000000d12027210 */ /* 0x040fe20007fbe0ff */
[C---:B------:R-:W-:Y:S02]  /*27a0*/  IMAD R11, R3.reuse, c[0x0][0x1c4], R7 ;  /* 0x00007100030b7a24 */ /* 0x040fe400078e0207 */
[----:B------:R-:W-:Y:S01]  /*27b0*/  IMAD.WIDE.U32 R4, R3, c[0x0][0x1c0], R4 ;  /* 0x0000700003047a25 */ /* 0x000fe200078e0004 */
[----:B------:R-:W-:Y:S02]  /*27c0*/  LEA.HI.X.SX32 R10, R18, R10, 0x1, P5 ;  /* 0x0000000a120a7211 */ /* 0x000fe400028f0eff */
[----:B------:R-:W-:Y:S01]  /*27d0*/  ISETP.GE.AND P5, PT, R236, c[0x0][0x1d4], PT ;  /* 0x00007500ec007a0c */ /* 0x000fe20003fa6270 */
[----:B------:R-:W-:-:S04]  /*27e0*/  IMAD.WIDE.U32 R12, R2, c[0x0][0x208], R236 ;  /* 0x00008200020c7a25 */ /* 0x000fc800078e00ec */
[C---:B------:R-:W-:Y:S02]  /*27f0*/  IMAD R7, R10.reuse, c[0x0][0x1e0], RZ ;  /* 0x000078000a077a24 */ /* 0x040fe400078e02ff */
[----:B------:R-:W-:Y:S02]  /*2800*/  IMAD R3, R10, c[0x0][0x208], RZ ;  /* 0x000082000a037a24 */ /* 0x000fe400078e02ff */
[C---:B------:R-:W-:Y:S02]  /*2810*/  IMAD R16, R2.reuse, c[0x0][0x1e4], R7 ;  /* 0x0000790002107a24 */ /* 0x040fe400078e0207 */
[----:B------:R-:W-:Y:S01]  /*2820*/  IMAD R17, R2, c[0x0][0x20c], R3 ;  /* 0x0000830002117a24 */ /* 0x000fe200078e0203 */
[----:B------:R-:W-:Y:S02]  /*2830*/  IADD3 R3, R5, R11, RZ ;  /* 0x0000000b05037210 */ /* 0x000fe40007ffe0ff */
[----:B--2---:R-:W-:-:S05]  /*2840*/  IADD3 R6, R8, R231, RZ ;  /* 0x000000e708067210 */ /* 0x004fca0007ffe0ff */
[----:B------:R-:W-:-:S04]  /*2850*/  @P2 IMAD.HI.U32 R8, R6, c[0x0][0x2c8], RZ ;  /* 0x0000b20006082a27 */ /* 0x000fc800078e00ff */
[----:B------:R-:W-:Y:S01]  /*2860*/  IMAD.MOV.U32 R0, RZ, RZ, R6 ;  /* 0x000000ffff007224 */ /* 0x000fe200078e0006 */
[----:B------:R-:W-:Y:S01]  /*2870*/  @P2 SHF.R.U32.HI R0, RZ, c[0x0][0x2cc], R8 ;  /* 0x0000b300ff002a19 */ /* 0x000fe20000011608 */
[----:B------:R-:W-:-:S03]  /*2880*/  IMAD.WIDE.U32 R8, R2, c[0x0][0x1e0], R236 ;  /* 0x0000780002087a25 */ /* 0x000fc600078e00ec */
[--C-:B------:R-:W-:Y:S01]  /*2890*/  SHF.R.S32.HI R2, RZ, 0x1f, R0.reuse ;  /* 0x0000001fff027819 */ /* 0x100fe20000011400 */
[----:B------:R-:W-:Y:S01]  /*28a0*/  IMAD.MOV R7, RZ, RZ, -R0 ;  /* 0x000000ffff077224 */ /* 0x000fe200078e0a00 */
[----:B------:R-:W-:-:S03]  /*28b0*/  IADD3 R9, R9, R16, RZ ;  /* 0x0000001009097210 */ /* 0x000fc60007ffe0ff */
[----:B------:R-:W-:Y:S01]  /*28c0*/  IMAD R10, R7, c[0x0][0x2c4], R6 ;  /* 0x0000b100070a7a24 */ /* 0x000fe200078e0206 */
[----:B------:R-:W-:Y:S01]  /*28d0*/  SEL R6, RZ, 0xffffffff, P4 ;  /* 0xffffffffff067807 */ /* 0x000fe20002000000 */
[----:B------:R-:W-:Y:S02]  /*28e0*/  IMAD R5, R2, c[0x0][0x1b0], RZ ;  /* 0x00006c0002057a24 */ /* 0x000fe400078e02ff */
[----:B------:R-:W-:Y:S01]  /*28f0*/  IMAD.MOV.U32 R2, RZ, RZ, R4 ;  /* 0x000000ffff027224 */ /* 0x000fe200078e0004 */
[----:B------:R-:W-:Y:S01]  /*2900*/  SEL R4, RZ, 0x1, P5 ;  /* 0x00000001ff047807 */ /* 0x000fe20002800000 */
[----:B------:R-:W-:Y:S02]  /*2910*/  IMAD.SHL.U32 R6, R6, 0x2, RZ ;  /* 0x0000000206067824 */ /* 0x000fe400078e00ff */
[C---:B------:R-:W-:Y:S02]  /*2920*/  IMAD R5, R0.reuse, c[0x0][0x1b4], R5 ;  /* 0x00006d0000057a24 */ /* 0x040fe400078e0205 */
[----:B------:R-:W-:Y:S01]  /*2930*/  IMAD.WIDE.U32 R2, R0, c[0x0][0x1b0], R2 ;  /* 0x00006c0000027a25 */ /* 0x000fe200078e0002 */
[----:B------:R-:W-:-:S02]  /*2940*/  SHF.R.S32.HI R0, RZ, 0x1f, R10 ;  /* 0x0000001fff007819 */ /* 0x000fc4000001140a */
[----:B------:R-:W-:Y:S01]  /*2950*/  LOP3.LUT R16, R6, 0x2, R4, 0xe2, !PT ;  /* 0x0000000206107812 */ /* 0x000fe200078ee204 */
[----:B------:R-:W-:Y:S01]  /*2960*/  IMAD.IADD R7, R13, 0x1, R17 ;  /* 0x000000010d077824 */ /* 0x000fe200078e0211 */
[----:B------:R-:W-:Y:S01]  /*2970*/  IADD3 R5, R3, R5, RZ ;  /* 0x0000000503057210 */ /* 0x000fe20007ffe0ff */
[----:B------:R-:W-:Y:S01]  /*2980*/  IMAD R0, R0, c[0x0][0x1a8], RZ ;  /* 0x00006a0000007a24 */ /* 0x000fe200078e02ff */
[----:B------:R-:W-:Y:S01]  /*2990*/  MOV R4, R2 ;  /* 0x0000000200047202 */ /* 0x000fe20000000f00 */
[----:B------:R-:W-:Y:S01]  /*29a0*/  IMAD.MOV.U32 R6, RZ, RZ, R12 ;  /* 0x000000ffff067224 */ /* 0x000fe200078e000c */
[----:B---3--:R-:W-:Y:S01]  /*29b0*/  @P3 SHF.R.S32.HI R3, RZ, 0x1f, R15 ;  /* 0x0000001fff033819 */ /* 0x008fe2000001140f */
[----:B------:R-:W-:Y:S02]  /*29c0*/  @!P3 IMAD.MOV.U32 R3, RZ, RZ, R14 ;  /* 0x000000ffff03b224 */ /* 0x000fe400078e000e */
[C---:B------:R-:W-:Y:S02]  /*29d0*/  IMAD R12, R10.reuse, c[0x0][0x1ac], R0 ;  /* 0x00006b000a0c7a24 */ /* 0x040fe400078e0200 */
[----:B------:R-:W-:Y:S01]  /*29e0*/  IMAD.WIDE.U32 R10, R10, c[0x0][0x1a8], R4 ;  /* 0x00006a000a0a7a25 */ /* 0x000fe200078e0004 */
[----:B------:R-:W-:-:S03]  /*29f0*/  SEL R0, R3, RZ, !P0 ;  /* 0x000000ff03007207 */ /* 0x000fc60004000000 */
[----:B------:R-:W-:Y:S01]  /*2a00*/  @P3 IMAD.MOV.U32 R2, RZ, RZ, R15 ;  /* 0x000000ffff023224 */ /* 0x000fe200078e000f */
[----:B------:R-:W-:Y:S01]  /*2a10*/  @!P3 MOV R2, R235 ;  /* 0x000000eb0002b202 */ /* 0x000fe20000000f00 */
[----:B------:R-:W-:Y:S01]  /*2a20*/  IMAD.WIDE.U32 R6, R242, c[0x0][0x210], R6 ;  /* 0x00008400f2067a25 */ /* 0x000fe200078e0006 */
[----:B------:R-:W-:-:S03]  /*2a30*/  ISETP.GE.AND P3, PT, R239, c[0x0][0x1d4], PT ;  /* 0x00007500ef007a0c */ /* 0x000fc60003f66270 */
[----:B------:R-:W-:Y:S01]  /*2a40*/  IMAD.WIDE.U32 R4, R242, c[0x0][0x1e8], R8 ;  /* 0x00007a00f2047a25 */ /* 0x000fe200078e0008 */
[----:B------:R-:W-:Y:S02]  /*2a50*/  SEL R8, R2, RZ, !P0 ;  /* 0x000000ff02087207 */ /* 0x000fe40004000000 */
[----:B------:R-:W-:Y:S01]  /*2a60*/  SEL R2, RZ, 0x4, P3 ;  /* 0x00000004ff027807 */ /* 0x000fe20001800000 */
[C---:B------:R-:W-:Y:S01]  /*2a70*/  IMAD R3, R242.reuse, c[0x0][0x214], R7 ;  /* 0x00008500f2037a24 */ /* 0x040fe200078e0207 */
[----:B------:R-:W-:Y:S01]  /*2a80*/  IADD3 R7, R11, R12, RZ ;  /* 0x0000000c0b077210 */ /* 0x000fe20007ffe0ff */
[----:B------:R-:W-:Y:S01]  /*2a90*/  IMAD R5, R242, c[0x0][0x1ec], R5 ;  /* 0x00007b00f2057a24 */ /* 0x000fe200078e0205 */
[----:B------:R-:W-:Y:S02]  /*2aa0*/  LEA R12, P0, R10, c[0x0][0x160], 0x1 ;  /* 0x000058000a0c7a11 */ /* 0x000fe400078008ff */
[----:B------:R-:W-:Y:S01]  /*2ab0*/  LOP3.LUT R14, R16, R2, RZ, 0xfc, !PT ;  /* 0x00000002100e7212 */ /* 0x000fe200078efcff */
[----:B------:R-:W-:Y:S01]  /*2ac0*/  IMAD.MOV.U32 R2, RZ, RZ, R6 ;  /* 0x000000ffff027224 */ /* 0x000fe200078e0006 */
[----:B------:R-:W-:Y:S01]  /*2ad0*/  LEA.HI.X R11, R10, c[0x0][0x164], R7, 0x1, P0 ;  /* 0x000059000a0b7a11 */ /* 0x000fe200000f0c07 */
[----:B------:R-:W-:Y:S01]  /*2ae0*/  IMAD R6, R0, c[0x0][0x1f0], RZ ;  /* 0x00007c0000067a24 */ /* 0x000fe200078e02ff */
[----:B------:R-:W-:Y:S01]  /*2af0*/  ISETP.GE.AND P0, PT, R238, c[0x0][0x198], PT ;  /* 0x00006600ee007a0c */ /* 0x000fe20003f06270 */
[----:B------:R-:W-:Y:S01]  /*2b00*/  IMAD R0, R0, c[0x0][0x218], RZ ;  /* 0x0000860000007a24 */ /* 0x000fe200078e02ff */
[----:B------:R-:W-:Y:S01]  /*2b10*/  IADD3 R9, R18, R231, RZ ;  /* 0x000000e712097210 */ /* 0x000fe20007ffe0ff */
[----:B------:R-:W-:-:S04]  /*2b20*/  IMAD.WIDE.U32 R214, R8, c[0x0][0x218], R2 ;  /* 0x0000860008d67a25 */ /* 0x000fc800078e0002 */
[C---:B------:R-:W-:Y:S02]  /*2b30*/  IMAD R0, R8.reuse, c[0x0][0x21c], R0 ;  /* 0x0000870008007a24 */ /* 0x040fe400078e0200 */
[----:B------:R-:W-:-:S03]  /*2b40*/  IMAD.WIDE.U32 R212, R8, c[0x0][0x1f0], R4 ;  /* 0x00007c0008d47a25 */ /* 0x000fc600078e0004 */
[----:B------:R-:W-:Y:S01]  /*2b50*/  IADD3 R217, R215, R0, RZ ;  /* 0x00000000d7d97210 */ /* 0x000fe20007ffe0ff */
[----:B------:R-:W-:Y:S01]  /*2b60*/  IMAD R2, R8, c[0x0][0x1f4], R6 ;  /* 0x00007d0008027a24 */ /* 0x000fe200078e0206 */
[----:B------:R-:W-:Y:S02]  /*2b70*/  @P0 LOP3.LUT R241, R241, 0x2, RZ, 0xfc, !PT ;  /* 0x00000002f1f10812 */ /* 0x000fe400078efcff */
[----:B------:R-:W-:Y:S01]  /*2b80*/  ISETP.GE.AND P0, PT, R239, c[0x0][0x198], PT ;  /* 0x00006600ef007a0c */ /* 0x000fe20003f06270 */
[----:B------:R-:W-:Y:S01]  /*2b90*/  IMAD.IADD R216, R213, 0x1, R2 ;  /* 0x00000001d5d87824 */ /* 0x000fe200078e0202 */
[----:B------:R-:W-:-:S11]  /*2ba0*/  LOP3.LUT R241, R241, 0xfffffffe, RZ, 0xc0, !PT ;  /* 0xfffffffef1f17812 */ /* 0x000fd600078ec0ff */
[----:B------:R-:W-:Y:S01]  /*2bb0*/  @P0 LOP3.LUT R241, R241, 0x1, RZ, 0xfc, !PT ;  /* 0x00000001f1f10812 */ /* 0x000fe200078efcff */
[----:B------:R-:W-:Y:S05]  /*2bc0*/  BRA.DIV ~URZ, `(.L_x_420) ;  /* 0x00012b827f007947 */ /* 0x000fea000b800000 */
[----:B------:R1:W2:Y:S02]  /*2bd0*/  SHFL.IDX PT, R8, R11, RZ, 0x181f ;  /* 0x00181fff0b087589 */ /* 0x0002a400000e0000 */
.L_x_539:
[----:B------:R-:W-:Y:S05]  /*2be0*/  BRA.DIV ~URZ, `(.L_x_421) ;  /* 0x00012bd27f007947 */ /* 0x000fea000b800000 */
[----:B------:R3:W4:Y:S02]  /*2bf0*/  SHFL.IDX PT, R0, R12, RZ, 0x181f ;  /* 0x00181fff0c007589 */ /* 0x00072400000e0000 */
.L_x_540:
[----:B------:R-:W-:Y:S01]  /*2c00*/  IMAD R10, R229, c[0x0][0x2c4], RZ ;  /* 0x0000b100e50a7a24 */ /* 0x000fe200078e02ff */
[----:B------:R-:W-:Y:S04]  /*2c10*/  BSSY B0, `(.L_x_422) ;  /* 0x0000016000007945 */ /* 0x000fe80003800000 */
[----:B------:R-:W-:-:S13]  /*2c20*/  ISETP.GE.AND P0, PT, R9, R10, PT ;  /* 0x0000000a0900720c */ /* 0x000fda0003f06270 */
[----:B------:R-:W-:Y:S05]  /*2c30*/  @P0 BRA `(.L_x_423) ;  /* 0x0000013000000947 */ /* 0x000fea0003800000 */
[----:B------:R-:W5:Y:S04]  /*2c40*/  LDL R2, [R1+0x4] ;  /* 0x0000040001027983 */ /* 0x000f680000100800 */
[----:B---3--:R-:W3:Y:S01]  /*2c50*/  LDL R15, [R1] ;  /* 0x00000000010f7983 */ /* 0x008ee20000100800 */
[C---:B----4-:R-:W-:Y:S02]  /*2c60*/  LEA R6, P0, R236.reuse, R0, 0x1 ;  /* 0x00000000ec067211 */ /* 0x050fe400078008ff */
[----:B------:R-:W-:Y:S02]  /*2c70*/  P2R R13, PR, RZ, 0x2 ;  /* 0x00000002ff0d7803 */ /* 0x000fe40000000000 */
[----:B--2---:R-:W-:Y:S02]  /*2c80*/  LEA.HI.X R7, R236, R8, R237, 0x1, P0 ;  /* 0x00000008ec077211 */ /* 0x004fe400000f0ced */
[----:B------:R-:W-:-:S02]  /*2c90*/  LEA R4, P0, R238, R0, 0x1 ;  /* 0x00000000ee047211 */ /* 0x000fc400078008ff */
[C---:B------:R-:W-:Y:S02]  /*2ca0*/  LOP3.LUT P1, RZ, R241.reuse, 0x4, RZ, 0xc0, !PT ;  /* 0x00000004f1ff7812 */ /* 0x040fe4000782c0ff */
[----:B------:R-:W-:-:S11]  /*2cb0*/  LOP3.LUT P6, RZ, R241, 0x1, RZ, 0xc0, !PT ;  /* 0x00000001f1ff7812 */ /* 0x000fd600078cc0ff */
[----:B------:R-:W-:Y:S01]  /*2cc0*/  @!PT LDS RZ, [RZ] ;  /* 0x00000000fffff984 */ /* 0x000fe20000000800 */
[----:B------:R-:W-:Y:S01]  /*2cd0*/  @!PT LDS RZ, [RZ] ;  /* 0x00000000fffff984 */ /* 0x000fe20000000800 */
[----:B------:R-:W-:Y:S01]  /*2ce0*/  @!PT LDS RZ, [RZ] ;  /* 0x00000000fffff984 */ /* 0x000fe20000000800 */
[----:B------:R2:W-:Y:S01]  /*2cf0*/  LDGSTS.E.BYPASS.LTC128B.128 [R209+0xc100], [R6.64], !P1 ;  /* 0x0c10000006d17fae */ /* 0x0005e2000c901d46 */
[----:B------:R-:W-:Y:S02]  /*2d00*/  ISETP.NE.AND P1, PT, R13, RZ, PT ;  /* 0x000000ff0d00720c */ /* 0x000fe40003f25270 */
[----:B-----5:R-:W-:Y:S02]  /*2d10*/  LEA.HI.X R5, R238, R8, R2, 0x1, P0 ;  /* 0x00000008ee057211 */ /* 0x020fe400000f0c02 */
[----:B------:R-:W-:-:S04]  /*2d20*/  LEA R2, P0, R239, R0, 0x1 ;  /* 0x00000000ef027211 */ /* 0x000fc800078008ff */
[----:B---3--:R-:W-:Y:S02]  /*2d30*/  LEA.HI.X R3, R239, R8, R15, 0x1, P0 ;  /* 0x00000008ef037211 */ /* 0x008fe400000f0c0f */
[----:B------:R-:W-:-:S13]  /*2d40*/  LOP3.LUT P0, RZ, R241, 0x2, RZ, 0xc0, !PT ;  /* 0x00000002f1ff7812 */ /* 0x000fda000780c0ff */
[----:B------:R2:W-:Y:S04]  /*2d50*/  LDGSTS.E.BYPASS.LTC128B.128 [R209+0x10100], [R4.64], !P0 ;  /* 0x1010000004d17fae */ /* 0x0005e8000c101d46 */
[----:B------:R2:W-:Y:S02]  /*2d60*/  LDGSTS.E.BYPASS.LTC128B.128 [R209+0x14100], [R2.64], !P6 ;  /* 0x1410000002d17fae */ /* 0x0005e4000f101d46 */
.L_x_423:
[----:B------:R-:W-:Y:S05]  /*2d70*/  BSYNC B0 ;  /* 0x0000000000007941 */ /* 0x000fea0003800000 */
.L_x_422:
[----:B------:R-:W-:Y:S05]  /*2d80*/  BRA.DIV ~URZ, `(.L_x_424) ;  /* 0x00012a927f007947 */ /* 0x000fea000b800000 */
[----:B--2---:R2:W1:Y:S04]  /*2d90*/  SHFL.IDX PT, R8, R11, 0x1, 0x181f ;  /* 0x00381f000b087f89 */ /* 0x00446800000e0000 */
[----:B----4-:R2:W4:Y:S02]  /*2da0*/  SHFL.IDX PT, R0, R12, 0x1, 0x181f ;  /* 0x00381f000c007f89 */ /* 0x01052400000e0000 */
.L_x_541:
[----:B------:R-:W-:Y:S01]  /*2db0*/  IADD3 R2, R9, 0x20, RZ ;  /* 0x0000002009027810 */ /* 0x000fe20007ffe0ff */
[----:B------:R-:W-:Y:S03]  /*2dc0*/  BSSY B0, `(.L_x_425) ;  /* 0x0000016000007945 */ /* 0x000fe60003800000 */
[----:B------:R-:W-:-:S13]  /*2dd0*/  ISETP.GE.AND P0, PT, R2, R10, PT ;  /* 0x0000000a0200720c */ /* 0x000fda0003f06270 */
[----:B------:R-:W-:Y:S05]  /*2de0*/  @P0 BRA `(.L_x_426) ;  /* 0x0000013000000947 */ /* 0x000fea0003800000 */
[----:B------:R-:W5:Y:S04]  /*2df0*/  LDL R3, [R1+0x4] ;  /* 0x0000040001037983 */ /* 0x000f680000100800 */
[----:B--2---:R-:W2:Y:S01]  /*2e00*/  LDL R15, [R1] ;  /* 0x00000000010f7983 */ /* 0x004ea20000100800 */
[C---:B----4-:R-:W-:Y:S02]  /*2e10*/  LEA R6, P0, R236.reuse, R0, 0x1 ;  /* 0x00000000ec067211 */ /* 0x050fe400078008ff */
[----:B------:R-:W-:Y:S02]  /*2e20*/  P2R R13, PR, RZ, 0x2 ;  /* 0x00000002ff0d7803 */ /* 0x000fe40000000000 */
[----:B-1----:R-:W-:Y:S02]  /*2e30*/  LEA.HI.X R7, R236, R8, R237, 0x1, P0 ;  /* 0x00000008ec077211 */ /* 0x002fe400000f0ced */
        /* <DEDUP_REMOVED lines=10> */
[----:B--2---:R-:W-:Y:S02]  /*2ee0*/  LEA.HI.X R3, R239, R8, R15, 0x1, P0 ;  /* 0x00000008ef037211 */ /* 0x004fe400000f0c0f */
[----:B------:R-:W-:-:S13]  /*2ef0*/  LOP3.LUT P0, RZ, R241, 0x2, RZ, 0xc0, !PT ;  /* 0x00000002f1ff7812 */ /* 0x000fda000780c0ff */
[----:B------:R1:W-:Y:S04]  /*2f00*/  LDGSTS.E.BYPASS.LTC128B.128 [R209+0x11100], [R4.64], !P0 ;  /* 0x1110000004d17fae */ /* 0x0003e8000c101d46 */
[----:B------:R1:W-:Y:S02]  /*2f10*/  LDGSTS.E.BYPASS.LTC128B.128 [R209+0x15100], [R2.64], !P6 ;  /* 0x1510000002d17fae */ /* 0x0003e4000f101d46 */
.L_x_426:
[----:B------:R-:W-:Y:S05]  /*2f20*/  BSYNC B0 ;  /* 0x0000000000007941 */ /* 0x000fea0003800000 */
.L_x_425:
[----:B------:R-:W-:Y:S05]  /*2f30*/  BRA.DIV ~URZ, `(.L_x_427) ;  /* 0x000129a27f007947 */ /* 0x000fea000b800000 */
[----:B-1----:R1:W2:Y:S02]  /*2f40*/  SHFL.IDX PT, R8, R11, 0x2, 0x181f ;  /* 0x00581f000b087f89 */ /* 0x0022a400000e0000 */
.L_x_542:
[----:B------:R-:W-:Y:S05]  /*2f50*/  BRA.DIV ~URZ, `(.L_x_428) ;  /* 0x000129f27f007947 */ /* 0x000fea000b800000 */
[----:B----4-:R4:W1:Y:S02]  /*2f60*/  SHFL.IDX PT, R0, R12, 0x2, 0x181f ;  /* 0x00581f000c007f89 */ /* 0x01086400000e0000 */
.L_x_543:
[----:B------:R-:W-:Y:S01]  /*2f70*/  IADD3 R2, R9, 0x40, RZ ;  /* 0x0000004009027810 */ /* 0x000fe20007ffe0ff */
[----:B------:R-:W-:Y:S03]  /*2f80*/  BSSY B0, `(.L_x_429) ;  /* 0x0000016000007945 */ /* 0x000fe60003800000 */
[----:B------:R-:W-:-:S13]  /*2f90*/  ISETP.GE.AND P0, PT, R2, R10, PT ;  /* 0x0000000a0200720c */ /* 0x000fda0003f06270 */
[----:B------:R-:W-:Y:S05]  /*2fa0*/  @P0 BRA `(.L_x_430) ;  /* 0x0000013000000947 */ /* 0x000fea0003800000 */
[----:B------:R-:W5:Y:S04]  /*2fb0*/  LDL R3, [R1+0x4] ;  /* 0x0000040001037983 */ /* 0x000f680000100800 */
[----:B---3--:R-:W3:Y:S01]  /*2fc0*/  LDL R15, [R1] ;  /* 0x00000000010f7983 */ /* 0x008ee20000100800 */
[C---:B-1----:R-:W-:Y:S02]  /*2fd0*/  LEA R6, P0, R236.reuse, R0, 0x1 ;  /* 0x00000000ec067211 */ /* 0x042fe400078008ff */
        /* <DEDUP_REMOVED lines=16> */
.L_x_430:
[----:B------:R-:W-:Y:S05]  /*30e0*/  BSYNC B0 ;  /* 0x0000000000007941 */ /* 0x000fea0003800000 */
.L_x_429:
[----:B------:R-:W-:Y:S05]  /*30f0*/  BRA.DIV ~URZ, `(.L_x_431) ;  /* 0x000128b27f007947 */ /* 0x000fea000b800000 */
[----:B--2---:R2:W3:Y:S04]  /*3100*/  SHFL.IDX PT, R8, R11, 0x3, 0x181f ;  /* 0x00781f000b087f89 */ /* 0x0044e800000e0000 */
[----:B-1----:R2:W1:Y:S02]  /*3110*/  SHFL.IDX PT, R0, R12, 0x3, 0x181f ;  /* 0x00781f000c007f89 */ /* 0x00246400000e0000 */
.L_x_544:
[----:B------:R-:W5:Y:S04]  /*3120*/  LDL R3, [R1+0x4] ;  /* 0x0000040001037983 */ /* 0x000f680000100800 */
[----:B--2---:R-:W2:Y:S01]  /*3130*/  LDL R11, [R1] ;  /* 0x00000000010b7983 */ /* 0x004ea20000100800 */
[----:B------:R-:W-:Y:S01]  /*3140*/  IADD3 R2, R9, 0x60, RZ ;  /* 0x0000006009027810 */ /* 0x000fe20007ffe0ff */
[----:B------:R-:W-:Y:S01]  /*3150*/  IMAD.SHL.U32 R89, R88, 0x40, RZ ;  /* 0x0000004058597824 */ /* 0x000fe200078e00ff */
[----:B------:R-:W-:Y:S01]  /*3160*/  P2R R15, PR, RZ, 0x2 ;  /* 0x00000002ff0f7803 */ /* 0x000fe20000000000 */
[----:B---34-:R-:W3:Y:S01]  /*3170*/  S2R R12, SR_TID.X ;  /* 0x00000000000c7919 */ /* 0x018ee20000002100 */
[----:B------:R-:W-:Y:S01]  /*3180*/  ISETP.GE.AND P6, PT, R2, R10, PT ;  /* 0x0000000a0200720c */ /* 0x000fe20003fc6270 */
[----:B------:R-:W-:Y:S01]  /*3190*/  IMAD.IADD R90, R228, 0x1, -R89 ;  /* 0x00000001e45a7824 */ /* 0x000fe200078e0a59 */
[----:B------:R-:W-:-:S02]  /*31a0*/  LOP3.LUT P1, RZ, R241, 0x2, RZ, 0xc0, !PT ;  /* 0x00000002f1ff7812 */ /* 0x000fc4000782c0ff */
[----:B------:R-:W-:Y:S02]  /*31b0*/  P2R R28, PR, RZ, 0x4 ;  /* 0x00000004ff1c7803 */ /* 0x000fe40000000000 */
[----:B------:R-:W-:-:S07]  /*31c0*/  LOP3.LUT P2, RZ, R241, 0x1, RZ, 0xc0, !PT ;  /* 0x00000001f1ff7812 */ /* 0x000fce000784c0ff */
[----:B-1----:R-:W-:-:S04]  /*31d0*/  @!P6 LEA R6, P0, R236, R0, 0x1 ;  /* 0x00000000ec06e211 */ /* 0x002fc800078008ff */
[----:B------:R-:W-:Y:S02]  /*31e0*/  @!P6 LEA.HI.X R7, R236, R8, R237, 0x1, P0 ;  /* 0x00000008ec07e211 */ /* 0x000fe400000f0ced */
[----:B------:R-:W-:-:S04]  /*31f0*/  @!P6 LEA R4, P0, R238, R0, 0x1 ;  /* 0x00000000ee04e211 */ /* 0x000fc800078008ff */
[----:B-----5:R-:W-:Y:S02]  /*3200*/  @!P6 LEA.HI.X R5, R238, R8, R3, 0x1, P0 ;  /* 0x00000008ee05e211 */ /* 0x020fe400000f0c03 */
[----:B------:R-:W-:-:S04]  /*3210*/  @!P6 LEA R2, P0, R239, R0, 0x1 ;  /* 0x00000000ef02e211 */ /* 0x000fc800078008ff */
[----:B--2---:R-:W-:Y:S02]  /*3220*/  @!P6 LEA.HI.X R3, R239, R8, R11, 0x1, P0 ;  /* 0x00000008ef03e211 */ /* 0x004fe400000f0c0b */
[----:B------:R-:W-:Y:S02]  /*3230*/  LOP3.LUT P0, RZ, R241, 0x4, RZ, 0xc0, !PT ;  /* 0x00000004f1ff7812 */ /* 0x000fe4000780c0ff */
[----:B---3--:R-:W-:-:S04]  /*3240*/  SHF.R.S32.HI R11, RZ, 0x1f, R12 ;  /* 0x0000001fff0b7819 */ /* 0x008fc8000001140c */
[----:B------:R-:W-:-:S04]  /*3250*/  LEA.HI R11, R11, R12, RZ, 0x3 ;  /* 0x0000000c0b0b7211 */ /* 0x000fc800078f18ff */
[----:B------:R-:W-:-:S03]  /*3260*/  SHF.R.S32.HI R11, RZ, 0x3, R11 ;  /* 0x00000003ff0b7819 */ /* 0x000fc6000001140b */
[----:B------:R-:W-:Y:S01]  /*3270*/  @!PT LDS RZ, [RZ] ;  /* 0x00000000fffff984 */ /* 0x000fe20000000800 */
[----:B------:R-:W-:Y:S01]  /*3280*/  @!PT LDS RZ, [RZ] ;  /* 0x00000000fffff984 */ /* 0x000fe20000000800 */
[----:B------:R-:W-:Y:S01]  /*3290*/  @!PT LDS RZ, [RZ] ;  /* 0x00000000fffff984 */ /* 0x000fe20000000800 */
[----:B------:R1:W-:Y:S04]  /*32a0*/  @!P6 LDGSTS.E.BYPASS.LTC128B.128 [R209+0xf100], [R6.64], !P0 ;  /* 0x0f10000006d1efae */ /* 0x0003e8000c101d46 */
[----:B------:R2:W-:Y:S04]  /*32b0*/  @!P6 LDGSTS.E.BYPASS.LTC128B.128 [R209+0x13100], [R4.64], !P1 ;  /* 0x1310000004d1efae */ /* 0x0005e8000c901d46 */
[----:B------:R3:W-:Y:S04]  /*32c0*/  @!P6 LDGSTS.E.BYPASS.LTC128B.128 [R209+0x17100], [R2.64], !P2 ;  /* 0x1710000002d1efae */ /* 0x0007e8000d101d46 */
[----:B------:R-:W0:Y:S01]  /*32d0*/  LDGDEPBAR ;  /* 0x00000000000079af */ /* 0x000e220000000000 */
[----:B------:R-:W-:Y:S01]  /*32e0*/  WARPSYNC 0xffffffff ;  /* 0xffffffff00007948 */ /* 0x000fe20003800000 */
[----:B------:R-:W-:Y:S02]  /*32f0*/  BSSY B0, `(.L_x_432) ;  /* 0x000013c000007945 */ /* 0x000fe40003800000 */
[----:B------:R-:W-:Y:S01]  /*3300*/  BAR.SYNC.DEFER_BLOCKING 0x0 ;  /* 0x0000000000007b1d */ /* 0x000fe20000010000 */
[----:B-1----:R-:W-:Y:S01]  /*3310*/  SHF.R.S32.HI R6, RZ, 0x1f, R88 ;  /* 0x0000001fff067819 */ /* 0x002fe20000011458 */
[----:B------:R-:W-:Y:S01]  /*3320*/  IMAD.MOV.U32 R7, RZ, RZ, 0x20 ;  /* 0x00000020ff077424 */ /* 0x000fe200078e00ff */
[----:B--2---:R-:W-:-:S03]  /*3330*/  IADD3 R5, -R89, R228, -R11 ;  /* 0x000000e459057210 */ /* 0x004fc60007ffe90b */
[----:B------:R-:W-:Y:S02]  /*3340*/  IMAD R0, R6, c[0x0][0x1e0], RZ ;  /* 0x0000780006007a24 */ /* 0x000fe400078e02ff */
[----:B------:R-:W-:Y:S01]  /*3350*/  IMAD.WIDE.U32 R8, R7, c[0x0][0x1e0], RZ ;  /* 0x0000780007087a25 */ /* 0x000fe200078e00ff */
[----:B------:R-:W-:-:S03]  /*3360*/  ISETP.GE.AND P0, PT, R5, 0x1, PT ;  /* 0x000000010500780c */ /* 0x000fc60003f06270 */
[----:B---3--:R-:W-:-:S04]  /*3370*/  IMAD.WIDE.U32 R2, R88, c[0x0][0x1e0], RZ ;  /* 0x0000780058027a25 */ /* 0x008fc800078e00ff */
[----:B------:R-:W-:Y:S01]  /*3380*/  IMAD R4, R88, c[0x0][0x1e4], R0 ;  /* 0x0000790058047a24 */ /* 0x000fe200078e0200 */
[----:B------:R-:W-:Y:S01]  /*3390*/  LEA R0, P6, R2, R212, 0x6 ;  /* 0x000000d402007211 */ /* 0x000fe200078c30ff */
[----:B------:R-:W-:Y:S02]  /*33a0*/  IMAD R6, R6, c[0x0][0x208], RZ ;  /* 0x0000820006067a24 */ /* 0x000fe400078e02ff */
[----:B------:R-:W-:Y:S02]  /*33b0*/  IMAD.IADD R3, R3, 0x1, R4 ;  /* 0x0000000103037824 */ /* 0x000fe400078e0204 */
[----:B------:R-:W-:-:S03]  /*33c0*/  IMAD R6, R88, c[0x0][0x20c], R6 ;  /* 0x0000830058067a24 */ /* 0x000fc600078e0206 */
[----:B------:R-:W-:Y:S02]  /*33d0*/  LEA.HI.X R4, R2, R216, R3, 0x6, P6 ;  /* 0x000000d802047211 */ /* 0x000fe400030f3403 */
[----:B------:R-:W-:-:S04]  /*33e0*/  @P0 LEA R2, P6, R0, c[0x0][0x1c8], 0x1 ;  /* 0x0000720000020a11 */ /* 0x000fc800078c08ff */
[----:B------:R-:W-:Y:S02]  /*33f0*/  @P0 LEA.HI.X R3, R0, c[0x0][0x1cc], R4, 0x1, P6 ;  /* 0x0000730000030a11 */ /* 0x000fe400030f0c04 */
[----:B------:R-:W-:-:S03]  /*3400*/  ISETP.GE.AND P6, PT, R5, 0x21, PT ;  /* 0x000000210500780c */ /* 0x000fc60003fc6270 */
[----:B------:R-:W-:Y:S01]  /*3410*/  @!PT LDS RZ, [RZ] ;  /* 0x00000000fffff984 */ /* 0x000fe20000000800 */
[----:B------:R-:W-:Y:S01]  /*3420*/  @!PT LDS RZ, [RZ] ;  /* 0x00000000fffff984 */ /* 0x000fe20000000800 */
[----:B------:R-:W-:Y:S01]  /*3430*/  @!PT LDS RZ, [RZ] ;  /* 0x00000000fffff984 */ /* 0x000fe20000000800 */
[----:B------:R1:W-:Y:S04]  /*3440*/  @P0 LDGSTS.E.BYPASS.LTC128B.128 [R209+0x6100], [R2.64], !P5 ;  /* 0x0610000002d10fae */ /* 0x0003e8000e901d46 */
[----:B------:R1:W-:Y:S04]  /*3450*/  @P0 LDGSTS.E.BYPASS.LTC128B.128 [R209+0x8100], [R2.64+0x80], !P4 ;  /* 0x0810008002d10fae */ /* 0x0003e8000e101d46 */
[----:B------:R1:W-:Y:S02]  /*3460*/  @P0 LDGSTS.E.BYPASS.LTC128B.128 [R209+0xa100], [R2.64+0x100], !P3 ;  /* 0x0a10010002d10fae */ /* 0x0003e4000d901d46 */
[----:B------:R-:W-:Y:S01]  /*3470*/  @P6 IADD3 R0, P0, R0, R8, RZ ;  /* 0x0000000800006210 */ /* 0x000fe20007f1e0ff */
[----:B-1----:R-:W-:-:S05]  /*3480*/  IMAD R3, R7, c[0x0][0x1e4], RZ ;  /* 0x0000790007037a24 */ /* 0x002fca00078e02ff */
[----:B------:R-:W-:Y:S01]  /*3490*/  @P6 IADD3.X R3, R4, R9, R3, P0, !PT ;  /* 0x0000000904036210 */ /* 0x000fe200007fe403 */
[----:B------:R-:W-:Y:S01]  /*34a0*/  IMAD.WIDE.U32 R4, R88, c[0x0][0x208], RZ ;  /* 0x0000820058047a25 */ /* 0x000fe200078e00ff */
[----:B------:R-:W-:-:S04]  /*34b0*/  @P6 LEA R2, P0, R0, c[0x0][0x1c8], 0x1 ;  /* 0x0000720000026a11 */ /* 0x000fc800078008ff */
[----:B------:R-:W-:Y:S02]  /*34c0*/  @P6 LEA.HI.X R3, R0, c[0x0][0x1cc], R3, 0x1, P0 ;  /* 0x0000730000036a11 */ /* 0x000fe400000f0c03 */
[----:B------:R-:W-:-:S03]  /*34d0*/  LEA R0, P0, R4, R214, 0x6 ;  /* 0x000000d604007211 */ /* 0x000fc600078030ff */
[----:B------:R1:W-:Y:S04]  /*34e0*/  @P6 LDGSTS.E.BYPASS.LTC128B.128 [R209+0x7100], [R2.64], !P5 ;  /* 0x0710000002d16fae */ /* 0x0003e8000e901d46 */
[----:B------:R1:W-:Y:S04]  /*34f0*/  @P6 LDGSTS.E.BYPASS.LTC128B.128 [R209+0x9100], [R2.64+0x80], !P4 ;  /* 0x0910008002d16fae */ /* 0x0003e8000e101d46 */
[----:B------:R1:W-:Y:S01]  /*3500*/  @P6 LDGSTS.E.BYPASS.LTC128B.128 [R209+0xb100], [R2.64+0x100], !P3 ;  /* 0x0b10010002d16fae */ /* 0x0003e2000d901d46 */
[----:B------:R-:W-:-:S03]  /*3510*/  LOP3.LUT P6, RZ, R14, 0x2, RZ, 0xc0, !PT ;  /* 0x000000020eff7812 */ /* 0x000fc600078cc0ff */
[----:B------:R-:W0:Y:S01]  /*3520*/  LDGDEPBAR ;  /* 0x00000000000079af */ /* 0x000e220000000000 */
[----:B-1----:R-:W-:Y:S01]  /*3530*/  IMAD.IADD R3, R5, 0x1, R6 ;  /* 0x0000000105037824 */ /* 0x002fe200078e0206 */
[----:B------:R-:W-:-:S04]  /*3540*/  DEPBAR.LE SB0, 0x1 ;  /* 0x000080400000791a */ /* 0x000fc80000000000 */
[----:B------:R-:W-:-:S04]  /*3550*/  DEPBAR.LE SB0, 0x0 ;  /* 0x000080000000791a */ /* 0x000fc80000000000 */
[----:B------:R-:W-:Y:S01]  /*3560*/  BAR.SYNC.DEFER_BLOCKING 0x0 ;  /* 0x0000000000007b1d */ /* 0x000fe20000010000 */
[----:B------:R-:W-:Y:S02]  /*3570*/  LOP3.LUT R5, R14, 0x1, RZ, 0xc0, !PT ;  /* 0x000000010e057812 */ /* 0x000fe400078ec0ff */
[----:B------:R-:W-:Y:S02]  /*3580*/  LEA.HI.X R3, R4, R217, R3, 0x6, P0 ;  /* 0x000000d904037211 */ /* 0x000fe400000f3403 */
[C---:B------:R-:W-:Y:S02]  /*3590*/  LEA R2, P0, R0.reuse, c[0x0][0x1f8], 0x1 ;  /* 0x00007e0000027a11 */ /* 0x040fe400078008ff */
[----:B------:R-:W-:Y:S02]  /*35a0*/  MOV R4, c[0x0][0x208] ;  /* 0x0000820000047a02 */ /* 0x000fe40000000f00 */
[----:B------:R-:W-:Y:S01]  /*35b0*/  ISETP.NE.U32.AND P1, PT, R5, 0x1, PT ;  /* 0x000000010500780c */ /* 0x000fe20003f25070 */
[----:B------:R-:W-:Y:S01]  /*35c0*/  IMAD.MOV.U32 R5, RZ, RZ, c[0x0][0x20c] ;  /* 0x00008300ff057624 */ /* 0x000fe200078e00ff */
[----:B------:R-:W-:-:S02]  /*35d0*/  LEA.HI.X R3, R0, c[0x0][0x1fc], R3, 0x1, P0 ;  /* 0x00007f0000037a11 */ /* 0x000fc400000f0c03 */
[C---:B------:R-:W-:Y:S02]  /*35e0*/  LEA R12, P0, R4.reuse, R2, 0x6 ;  /* 0x00000002040c7211 */ /* 0x040fe400078030ff */
[----:B------:R-:W-:Y:S02]  /*35f0*/  IADD3 R0, -R11, R90, RZ ;  /* 0x0000005a0b007210 */ /* 0x000fe40007ffe1ff */
[----:B------:R-:W-:Y:S02]  /*3600*/  LEA.HI.X R13, R4, R3, R5, 0x6, P0 ;  /* 0x00000003040d7211 */ /* 0x000fe400000f3405 */
[C---:B------:R-:W-:Y:S02]  /*3610*/  ISETP.LT.OR P0, PT, R0.reuse, 0x1, P1 ;  /* 0x000000010000780c */ /* 0x040fe40000f01670 */
[C---:B------:R-:W-:Y:S01]  /*3620*/  ISETP.LT.OR P1, PT, R0.reuse, 0x21, P1 ;  /* 0x000000210000780c */ /* 0x040fe20000f21670 */
[----:B------:R-:W-:Y:S04]  /*3630*/  LDSM.16.M88.4 R8, [R191] ;  /* 0x00000000bf08783b */ /* 0x000fe80000000200 */
[----:B------:R-:W1:Y:S04]  /*3640*/  LDSM.16.M88.4 R20, [R184] ;  /* 0x00000000b814783b */ /* 0x000e680000000200 */
[----:B------:R-:W2:Y:S04]  /*3650*/  LDSM.16.M88.4 R16, [R184+0x800] ;  /* 0x00080000b810783b */ /* 0x000ea80000000200 */
[----:B------:R-:W3:Y:S04]  /*3660*/  LDSM.16.M88.4 R24, [R184+0x1000] ;  /* 0x00100000b818783b */ /* 0x000ee80000000200 */
[----:B------:R-:W4:Y:S04]  /*3670*/  LDSM.16.M88.4 R32, [R184+0x1800] ;  /* 0x00180000b820783b */ /* 0x000f280000000200 */
[----:B------:R-:W-:Y:S04]  /*3680*/  LDSM.16.M88.4 R4, [R192] ;  /* 0x00000000c004783b */ /* 0x000fe80000000200 */
[----:B------:R-:W5:Y:S04]  /*3690*/  LDSM.16.M88.4 R48, [R195] ;  /* 0x00000000c330783b */ /* 0x000f680000000200 */
[----:B------:R-:W3:Y:S04]  /*36a0*/  LDSM.16.M88.4 R56, [R206] ;  /* 0x00000000ce38783b */ /* 0x000ee80000000200 */
[----:B------:R-:W4:Y:S04]  /*36b0*/  LDSM.16.M88.4 R60, [R205] ;  /* 0x00000000cd3c783b */ /* 0x000f280000000200 */
[----:B------:R-:W4:Y:S04]  /*36c0*/  LDSM.16.M88.4 R72, [R204] ;  /* 0x00000000cc48783b */ /* 0x000f280000000200 */
[----:B------:R-:W-:Y:S01]  /*36d0*/  @!PT LDS RZ, [RZ] ;  /* 0x00000000fffff984 */ /* 0x000fe20000000800 */
[----:B------:R-:W-:Y:S01]  /*36e0*/  @!PT LDS RZ, [RZ] ;  /* 0x00000000fffff984 */ /* 0x000fe20000000800 */
[----:B------:R-:W-:Y:S01]  /*36f0*/  @!PT LDS RZ, [RZ] ;  /* 0x00000000fffff984 */ /* 0x000fe20000000800 */
[----:B------:R3:W-:Y:S01]  /*3700*/  LDGSTS.E.BYPASS.LTC128B.128 [R209+0x100], [R2.64], !P0 ;  /* 0x0010000002d17fae */ /* 0x0007e2000c101d46 */
[----:B------:R-:W-:-:S02]  /*3710*/  ISETP.LT.OR P0, PT, R0, 0x1, !P6 ;  /* 0x000000010000780c */ /* 0x000fc40007701670 */
[----:B------:R-:W-:Y:S01]  /*3720*/  ISETP.LT.OR P6, PT, R0, 0x21, !P6 ;  /* 0x000000210000780c */ /* 0x000fe200077c1670 */
[C---:B-1----:R-:W-:Y:S08]  /*3730*/  HMMA.16816.F32 R36, R8.reuse, R22, RZ ;  /* 0x000000160824723c */ /* 0x042ff000000018ff */
[----:B--2---:R-:W-:Y:S02]  /*3740*/  HMMA.16816.F32 R40, R8, R16, RZ ;  /* 0x000000100828723c */ /* 0x004fe400000018ff */
[----:B------:R1:W-:Y:S01]  /*3750*/  LDGSTS.E.BYPASS.LTC128B.128 [R209+0x2100], [R2.64+0x80], !P0 ;  /* 0x0210008002d17fae */ /* 0x0003e2000c101d46 */
[----:B------:R-:W-:-:S04]  /*3760*/  LOP3.LUT P0, RZ, R14, 0x4, RZ, 0xc0, !PT ;  /* 0x000000040eff7812 */ /* 0x000fc8000780c0ff */
[C---:B------:R-:W-:Y:S01]  /*3770*/  ISETP.LT.OR P2, PT, R0.reuse, 0x1, !P0 ;  /* 0x000000010000780c */ /* 0x040fe20004741670 */
[----:B------:R-:W-:Y:S01]  /*3780*/  HMMA.16816.F32 R16, R8, R18, RZ ;  /* 0x000000120810723c */ /* 0x000fe200000018ff */
[----:B------:R-:W-:-:S07]  /*3790*/  ISETP.LT.OR P0, PT, R0, 0x21, !P0 ;  /* 0x000000210000780c */ /* 0x000fce0004701670 */
[----:B---3--:R-:W-:Y:S04]  /*37a0*/  HMMA.16816.F32 R44, R8, R24, RZ ;  /* 0x00000018082c723c */ /* 0x008fe800000018ff */
[----:B------:R1:W-:Y:S01]  /*37b0*/  LDGSTS.E.BYPASS.LTC128B.128 [R209+0x4100], [R2.64+0x100], !P2 ;  /* 0x0410010002d17fae */ /* 0x0003e2000d101d46 */
[----:B------:R-:W-:-:S03]  /*37c0*/  ISETP.NE.AND P2, PT, R28, RZ, PT ;  /* 0x000000ff1c00720c */ /* 0x000fc60003f45270 */
[----:B------:R-:W-:Y:S01]  /*37d0*/  HMMA.16816.F32 R28, R8, R20, RZ ;  /* 0x00000014081c723c */ /* 0x000fe200000018ff */
[----:B------:R2:W-:Y:S01]  /*37e0*/  LDGSTS.E.BYPASS.LTC128B.128 [R209+0x1100], [R12.64], !P1 ;  /* 0x011000000cd17fae */ /* 0x0005e2000c901d46 */
[----:B------:R-:W-:-:S03]  /*37f0*/  ISETP.NE.AND P1, PT, R15, RZ, PT ;  /* 0x000000ff0f00720c */ /* 0x000fc60003f25270 */
[----:B------:R2:W-:Y:S03]  /*3800*/  LDGSTS.E.BYPASS.LTC128B.128 [R209+0x3100], [R12.64+0x80], !P6 ;  /* 0x031000800cd17fae */ /* 0x0005e6000f101d46 */
[----:B------:R-:W-:Y:S01]  /*3810*/  HMMA.16816.F32 R24, R8, R26, RZ ;  /* 0x0000001a0818723c */ /* 0x000fe200000018ff */
[----:B------:R2:W-:Y:S01]  /*3820*/  LDGSTS.E.BYPASS.LTC128B.128 [R209+0x5100], [R12.64+0x100], !P0 ;  /* 0x051001000cd17fae */ /* 0x0005e2000c101d46 */
[----:B------:R-:W-:-:S03]  /*3830*/  ISETP.GT.AND P0, PT, R88, R211, PT ;  /* 0x000000d35800720c */ /* 0x000fc60003f04270 */
[----:B------:R-:W-:Y:S03]  /*3840*/  LDSM.16.M88.4 R20, [R194] ;  /* 0x00000000c214783b */ /* 0x000fe60000000200 */
[C---:B----4-:R-:W-:Y:S01]  /*3850*/  HMMA.16816.F32 R52, R8.reuse, R32, RZ ;  /* 0x000000200834723c */ /* 0x050fe200000018ff */
[----:B------:R-:W3:Y:S04]  /*3860*/  LDSM.16.M88.4 R64, [R190] ;  /* 0x00000000be40783b */ /* 0x000ee80000000200 */
[----:B------:R-:W4:Y:S04]  /*3870*/  LDSM.16.M88.4 R68, [R190+0x800] ;  /* 0x00080000be44783b */ /* 0x000f280000000200 */
[----:B------:R-:W1:Y:S04]  /*3880*/  LDSM.16.M88.4 R80, [R190+0x1000] ;  /* 0x00100000be50783b */ /* 0x000e680000000200 */
[----:B------:R-:W-:Y:S04]  /*3890*/  LDSM.16.M88.4 R76, [R187+0x800] ;  /* 0x00080000bb4c783b */ /* 0x000fe80000000200 */
[----:B------:R-:W-:Y:S01]  /*38a0*/  LDSM.16.M88.4 R92, [R187+0x1000] ;  /* 0x00100000bb5c783b */ /* 0x000fe20000000200 */
[----:B--2---:R-:W-:Y:S03]  /*38b0*/  HMMA.16816.F32 R12, R8, R34, RZ ;  /* 0x00000022080c723c */ /* 0x004fe600000018ff */
[----:B------:R-:W-:Y:S04]  /*38c0*/  LDSM.16.M88.4 R84, [R184+0x3000] ;  /* 0x00300000b854783b */ /* 0x000fe80000000200 */
[----:B------:R-:W0:Y:S01]  /*38d0*/  LDGDEPBAR ;  /* 0x00000000000079af */ /* 0x000e220000000000 */
[C---:B-----5:R-:W-:Y:S08]  /*38e0*/  HMMA.16816.F32 R8, R4.reuse, R48, R28 ;  /* 0x000000300408723c */ /* 0x060ff0000000181c */
[C---:B------:R-:W-:Y:S01]  /*38f0*/  HMMA.16816.F32 R28, R4.reuse, R50, R36 ;  /* 0x00000032041c723c */ /* 0x040fe20000001824 */
[----:B------:R-:W2:Y:S07]  /*3900*/  LDSM.16.M88.4 R48, [R190+0x1800] ;  /* 0x00180000be30783b */ /* 0x000eae0000000200 */
[C---:B------:R-:W-:Y:S08]  /*3910*/  HMMA.16816.F32 R32, R4.reuse, R56, R40 ;  /* 0x000000380420723c */ /* 0x040ff00000001828 */
[C---:B------:R-:W-:Y:S01]  /*3920*/  HMMA.16816.F32 R36, R4.reuse, R58, R16 ;  /* 0x0000003a0424723c */ /* 0x040fe20000001810 */
[----:B------:R-:W-:Y:S04]  /*3930*/  LDSM.16.M88.4 R16, [R193] ;  /* 0x00000000c110783b */ /* 0x000fe80000000200 */
[----:B------:R-:W5:Y:S03]  /*3940*/  LDSM.16.M88.4 R56, [R187] ;  /* 0x00000000bb38783b */ /* 0x000f660000000200 */
[C---:B------:R-:W-:Y:S08]  /*3950*/  HMMA.16816.F32 R40, R4.reuse, R60, R44 ;  /* 0x0000003c0428723c */ /* 0x040ff0000000182c */
[C---:B------:R-:W-:Y:S01]  /*3960*/  HMMA.16816.F32 R44, R4.reuse, R62, R24 ;  /* 0x0000003e042c723c */ /* 0x040fe20000001818 */
[----:B------:R-:W1:Y:S07]  /*3970*/  LDSM.16.M88.4 R60, [R187+0x1800] ;  /* 0x00180000bb3c783b */ /* 0x000e6e0000000200 */
[C---:B------:R-:W-:Y:S08]  /*3980*/  HMMA.16816.F32 R52, R4.reuse, R72, R52 ;  /* 0x000000480434723c */ /* 0x040ff00000001834 */
[----:B------:R-:W-:Y:S01]  /*3990*/  HMMA.16816.F32 R24, R4, R74, R12 ;  /* 0x0000004a0418723c */ /* 0x000fe2000000180c */
[----:B------:R-:W-:Y:S04]  /*39a0*/  LDSM.16.M88.4 R12, [R191+0x4000] ;  /* 0x00400000bf0c783b */ /* 0x000fe80000000200 */
[----:B------:R-:W-:Y:S03]  /*39b0*/  LDSM.16.M88.4 R72, [R184+0x2800] ;  /* 0x00280000b848783b */ /* 0x000fe60000000200 */
[C---:B---3--:R-:W-:Y:S08]  /*39c0*/  HMMA.16816.F32 R8, R20.reuse, R64, R8 ;  /* 0x000000401408723c */ /* 0x048ff00000001808 */
[C---:B------:R-:W-:Y:S01]  /*39d0*/  HMMA.16816.F32 R4, R20.reuse, R66, R28 ;  /* 0x000000421404723c */ /* 0x040fe2000000181c */
[----:B------:R-:W-:Y:S07]  /*39e0*/  LDSM.16.M88.4 R64, [R203] ;  /* 0x00000000cb40783b */ /* 0x000fee0000000200 */
[C---:B----4-:R-:W-:Y:S08]  /*39f0*/  HMMA.16816.F32 R32, R20.reuse, R68, R32 ;  /* 0x000000441420723c */ /* 0x050ff00000001820 */
[C---:B------:R-:W-:Y:S01]  /*3a00*/  HMMA.16816.F32 R36, R20.reuse, R70, R36 ;  /* 0x000000461424723c */ /* 0x040fe20000001824 */
[----:B------:R-:W3:Y:S07]  /*3a10*/  LDSM.16.M88.4 R68, [R184+0x2000] ;  /* 0x00200000b844783b */ /* 0x000eee0000000200 */
[C---:B-1----:R-:W-:Y:S08]  /*3a20*/  HMMA.16816.F32 R40, R20.reuse, R80, R40 ;  /* 0x000000501428723c */ /* 0x042ff00000001828 */
[C---:B------:R-:W-:Y:S01]  /*3a30*/  HMMA.16816.F32 R44, R20.reuse, R82, R44 ;  /* 0x00000052142c723c */ /* 0x040fe2000000182c */
[----:B------:R-:W-:Y:S07]  /*3a40*/  LDSM.16.M88.4 R80, [R190+0x2800] ;  /* 0x00280000be50783b */ /* 0x000fee0000000200 */
[C---:B--2---:R-:W-:Y:S08]  /*3a50*/  HMMA.16816.F32 R52, R20.reuse, R48, R52 ;  /* 0x000000301434723c */ /* 0x044ff00000001834 */
[----:B------:R-:W-:Y:S08]  /*3a60*/  HMMA.16816.F32 R28, R20, R50, R24 ;  /* 0x00000032141c723c */ /* 0x000ff00000001818 */
[C---:B-----5:R-:W-:Y:S01]  /*3a70*/  HMMA.16816.F32 R24, R16.reuse, R56, R8 ;  /* 0x000000381018723c */ /* 0x060fe20000001808 */
        /* <DEDUP_REMOVED lines=8> */
[----:B------:R-:W4:Y:S07]  /*3b00*/  LDSM.16.M88.4 R92, [R201] ;  /* 0x00000000c95c783b */ /* 0x000f2e0000000200 */
[C---:B------:R-:W-:Y:S08]  /*3b10*/  HMMA.16816.F32 R52, R16.reuse, R60, R52 ;  /* 0x0000003c1034723c */ /* 0x040ff00000001834 */
[----:B------:R-:W-:Y:S01]  /*3b20*/  HMMA.16816.F32 R32, R16, R62, R28 ;  /* 0x0000003e1020723c */ /* 0x000fe2000000181c */
[----:B------:R-:W5:Y:S07]  /*3b30*/  LDSM.16.M88.4 R60, [R200] ;  /* 0x00000000c83c783b */ /* 0x000f6e0000000200 */
[C---:B---3--:R-:W-:Y:S08]  /*3b40*/  HMMA.16816.F32 R28, R12.reuse, R68, R24 ;  /* 0x000000440c1c723c */ /* 0x048ff00000001818 */
[C---:B------:R-:W-:Y:S01]  /*3b50*/  HMMA.16816.F32 R24, R12.reuse, R70, R20 ;  /* 0x000000460c18723c */ /* 0x040fe20000001814 */
[----:B------:R-:W-:Y:S07]  /*3b60*/  LDSM.16.M88.4 R68, [R187+0x2000] ;  /* 0x00200000bb44783b */ /* 0x000fee0000000200 */
[C---:B------:R-:W-:Y:S01]  /*3b70*/  HMMA.16816.F32 R20, R12.reuse, R72, R4 ;  /* 0x000000480c14723c */ /* 0x040fe20000001804 */
[----:B------:R-:W-:Y:S07]  /*3b80*/  LDSM.16.M88.4 R4, [R194+0x4000] ;  /* 0x00400000c204783b */ /* 0x000fee0000000200 */
[C---:B------:R-:W-:Y:S01]  /*3b90*/  HMMA.16816.F32 R16, R12.reuse, R74, R36 ;  /* 0x0000004a0c10723c */ /* 0x040fe20000001824 */
[----:B------:R-:W3:Y:S07]  /*3ba0*/  LDSM.16.M88.4 R72, [R190+0x2000] ;  /* 0x00200000be48783b */ /* 0x000eee0000000200 */
        /* <DEDUP_REMOVED lines=12> */
[C---:B----4-:R-:W-:Y:S01]  /*3c70*/  HMMA.16816.F32 R12, R8.reuse, R92, R40 ;  /* 0x0000005c080c723c */ /* 0x050fe20000001828 */
[----:B------:R-:W-:Y:S07]  /*3c80*/  LDSM.16.M88.4 R40, [R187+0x3000] ;  /* 0x00300000bb28783b */ /* 0x000fee0000000200 */
[C---:B------:R-:W-:Y:S08]  /*3c90*/  HMMA.16816.F32 R56, R8.reuse, R94, R48 ;  /* 0x0000005e0838723c */ /* 0x040ff00000001830 */
[C---:B-----5:R-:W-:Y:S08]  /*3ca0*/  HMMA.16816.F32 R48, R8.reuse, R60, R44 ;  /* 0x0000003c0830723c */ /* 0x060ff0000000182c */
[----:B------:R-:W-:Y:S01]  /*3cb0*/  HMMA.16816.F32 R44, R8, R62, R36 ;  /* 0x0000003e082c723c */ /* 0x000fe20000001824 */
[----:B------:R-:W-:Y:S07]  /*3cc0*/  LDSM.16.M88.4 R60, [R184+0x4000] ;  /* 0x00400000b83c783b */ /* 0x000fee0000000200 */
[C---:B---3--:R-:W-:Y:S08]  /*3cd0*/  HMMA.16816.F32 R36, R4.reuse, R72, R32 ;  /* 0x000000480424723c */ /* 0x048ff00000001820 */
        /* <DEDUP_REMOVED lines=41> */
[----:B------:R-:W-:Y:S01]  /*3f70*/  HMMA.16816.F32 R32, R12, R66, R40 ;  /* 0x000000420c20723c */ /* 0x000fe20000001828 */
[----:B------:R-:W-:-:S07]  /*3f80*/  FMUL.FTZ R0, R48, c[0x0][0x320] ;  /* 0x0000c80030007a20 */ /* 0x000fce0000410000 */
[----:B------:R-:W-:Y:S01]  /*3f90*/  HMMA.16816.F32 R28, R4, R58, R28 ;  /* 0x0000003a041c723c */ /* 0x000fe2000000181c */
[----:B------:R-:W1:Y:S07]  /*3fa0*/  LDSM.16.M88.4 R56, [R190+0x5000] ;  /* 0x00500000be38783b */ /* 0x000e6e0000000200 */
[----:B------:R-:W-:Y:S08]  /*3fb0*/  HMMA.16816.F32 R36, R8, R60, R36 ;  /* 0x0000003c0824723c */ /* 0x000ff00000001824 */
[----:B------:R-:W-:Y:S01]  /*3fc0*/  HMMA.16816.F32 R44, R16, R46, R76 ;  /* 0x0000002e102c723c */ /* 0x000fe2000000184c */
[----:B------:R4:W1:Y:S07]  /*3fd0*/  MUFU.TANH R76, R0 ;  /* 0x00000000004c7308 */ /* 0x00086e0000002400 */
[----:B--2---:R-:W-:Y:S08]  /*3fe0*/  HMMA.16816.F32 R24, R12, R68, R20 ;  /* 0x000000440c18723c */ /* 0x004ff00000001814 */
[----:B------:R-:W-:Y:S01]  /*3ff0*/  HMMA.16816.F32 R20, R8, R62, R32 ;  /* 0x0000003e0814723c */ /* 0x000fe20000001820 */
[----:B----4-:R-:W-:Y:S01]  /*4000*/  FMUL.FTZ R0, R49, c[0x0][0x320] ;  /* 0x0000c80031007a20 */ /* 0x010fe20000410000 */
[----:B------:R-:W2:Y:S06]  /*4010*/  LDSM.16.M88.4 R60, [R196] ;  /* 0x00000000c43c783b */ /* 0x000eac0000000200 */
[----:B------:R-:W-:Y:S01]  /*4020*/  HMMA.16816.F32 R64, R16, R72, R92 ;  /* 0x000000481040723c */ /* 0x000fe2000000185c */
[----:B------:R4:W1:Y:S07]  /*4030*/  MUFU.TANH R72, R0 ;  /* 0x0000000000487308 */ /* 0x00086e0000002400 */
[----:B---3--:R-:W-:Y:S08]  /*4040*/  HMMA.16816.F32 R36, R4, R52, R36 ;  /* 0x000000340424723c */ /* 0x008ff00000001824 */
[----:B------:R-:W-:Y:S01]  /*4050*/  HMMA.16816.F32 R40, R12, R70, R44 ;  /* 0x000000460c28723c */ /* 0x000fe2000000182c */
[----:B----4-:R-:W-:Y:S01]  /*4060*/  FMUL.FTZ R0, R50, c[0x0][0x320] ;  /* 0x0000c80032007a20 */ /* 0x010fe20000410000 */
[----:B------:R-:W3:Y:S03]  /*4070*/  LDSM.16.M88.4 R44, [R190+0x5800] ;  /* 0x00580000be2c783b */ /* 0x000ee60000000200 */
[----:B------:R4:W2:Y:S03]  /*4080*/  MUFU.TANH R77, R0 ;  /* 0x00000000004d7308 */ /* 0x0008a60000002400 */
[----:B-1----:R-:W-:Y:S08]  /*4090*/  HMMA.16816.F32 R32, R8, R56, R24 ;  /* 0x000000380820723c */ /* 0x002ff00000001818 */
[----:B------:R-:W-:Y:S01]  /*40a0*/  HMMA.16816.F32 R24, R4, R54, R20 ;  /* 0x000000360418723c */ /* 0x000fe20000001814 */
[----:B----4-:R-:W-:-:S02]  /*40b0*/  FMUL.FTZ R0, R51, c[0x0][0x320] ;  /* 0x0000c80033007a20 */ /* 0x010fc40000410000 */
[----:B------:R-:W1:Y:S05]  /*40c0*/  LDSM.16.M88.4 R48, [R187+0x5000] ;  /* 0x00500000bb30783b */ /* 0x000e6a0000000200 */
[----:B------:R-:W-:Y:S01]  /*40d0*/  HMMA.16816.F32 R16, R16, R74, R84 ;  /* 0x0000004a1010723c */ /* 0x000fe20000001854 */
[----:B------:R4:W1:Y:S07]  /*40e0*/  MUFU.TANH R73, R0 ;  /* 0x0000000000497308 */ /* 0x00086e0000002400 */
[----:B--2---:R-:W-:Y:S01]  /*40f0*/  HMMA.16816.F32 R20, R12, R60, R64 ;  /* 0x0000003c0c14723c */ /* 0x004fe20000001840 */
[----:B----4-:R-:W-:-:S04]  /*4100*/  FMUL.FTZ R0, R28, c[0x0][0x320] ;  /* 0x0000c8001c007a20 */ /* 0x010fc80000410000 */
[----:B------:R2:W4:Y:S11]  /*4110*/  MUFU.TANH R69, R0 ;  /* 0x0000000000457308 */ /* 0x0005360000002400 */
[----:B------:R-:W-:Y:S08]  /*4120*/  HMMA.16816.F32 R12, R12, R62, R16 ;  /* 0x0000003e0c0c723c */ /* 0x000ff00000001810 */
[----:B---3--:R-:W-:Y:S01]  /*4130*/  HMMA.16816.F32 R16, R8, R44, R20 ;  /* 0x0000002c0810723c */ /* 0x008fe20000001814 */
[----:B--2---:R-:W-:-:S07]  /*4140*/  FMUL.FTZ R0, R29, c[0x0][0x320] ;  /* 0x0000c8001d007a20 */ /* 0x004fce0000410000 */
[----:B-1----:R-:W-:Y:S01]  /*4150*/  HMMA.16816.F32 R32, R4, R48, R32 ;  /* 0x000000300420723c */ /* 0x002fe20000001820 */
[----:B------:R1:W2:Y:S02]  /*4160*/  MUFU.TANH R68, R0 ;  /* 0x0000000000447308 */ /* 0x0002a40000002400 */
[----:B-1----:R-:W-:-:S06]  /*4170*/  FMUL.FTZ R0, R30, c[0x0][0x320] ;  /* 0x0000c8001e007a20 */ /* 0x002fcc0000410000 */
[----:B------:R1:W3:Y:S02]  /*4180*/  MUFU.TANH R70, R0 ;  /* 0x0000000000467308 */ /* 0x0002e40000002400 */
[----:B-1----:R-:W-:Y:S02]  /*4190*/  FMUL.FTZ R0, R31, c[0x0][0x320] ;  /* 0x0000c8001f007a20 */ /* 0x002fe40000410000 */
[C---:B------:R-:W-:Y:S04]  /*41a0*/  HMMA.16816.F32 R28, R8.reuse, R58, R40 ;  /* 0x0000003a081c723c */ /* 0x040fe80000001828 */
[----:B------:R1:W1:Y:S04]  /*41b0*/  MUFU.TANH R56, R0 ;  /* 0x0000000000387308 */ /* 0x0002680000002400 */
[----:B------:R-:W-:Y:S01]  /*41c0*/  HMMA.16816.F32 R8, R8, R46, R12 ;  /* 0x0000002e0808723c */ /* 0x000fe2000000180c */
[----:B-1----:R-:W-:-:S04]  /*41d0*/  FMUL.FTZ R0, R36, c[0x0][0x320] ;  /* 0x0000c80024007a20 */ /* 0x002fc80000410000 */
[----:B------:R1:W1:Y:S11]  /*41e0*/  MUFU.TANH R55, R0 ;  /* 0x0000000000377308 */ /* 0x0002760000002400 */
[----:B------:R-:W-:Y:S01]  /*41f0*/  HMMA.16816.F32 R20, R4, R50, R28 ;  /* 0x000000320414723c */ /* 0x000fe2000000181c */
[----:B-1----:R-:W-:-:S04]  /*4200*/  FMUL.FTZ R0, R37, c[0x0][0x320] ;  /* 0x0000c80025007a20 */ /* 0x002fc80000410000 */
[----:B------:R1:W1:Y:S02]  /*4210*/  MUFU.TANH R52, R0 ;  /* 0x0000000000347308 */ /* 0x0002640000002400 */
[----:B-1----:R-:W-:-:S06]  /*4220*/  FMUL.FTZ R0, R38, c[0x0][0x320] ;  /* 0x0000c80026007a20 */ /* 0x002fcc0000410000 */
[----:B------:R1:W1:Y:S02]  /*4230*/  MUFU.TANH R54, R0 ;  /* 0x0000000000367308 */ /* 0x0002640000002400 */
[----:B-1----:R-:W-:Y:S02]  /*4240*/  FMUL.FTZ R0, R39, c[0x0][0x320] ;  /* 0x0000c80027007a20 */ /* 0x002fe40000410000 */
[----:B------:R-:W1:Y:S01]  /*4250*/  LDSM.16.M88.4 R36, [R187+0x5800] ;  /* 0x00580000bb24783b */ /* 0x000e620000000200 */
[----:B------:R-:W-:-:S04]  /*4260*/  DEPBAR.LE SB0, 0x0 ;  /* 0x000080000000791a */ /* 0x000fc80000000000 */
[----:B------:R5:W1:Y:S02]  /*4270*/  MUFU.TANH R53, R0 ;  /* 0x0000000000357308 */ /* 0x000a640000002400 */
[----:B-----5:R-:W-:-:S06]  /*4280*/  FMUL.FTZ R0, R24, c[0x0][0x320] ;  /* 0x0000c80018007a20 */ /* 0x020fcc0000410000 */
[----:B------:R5:W2:Y:S01]  /*4290*/  MUFU.TANH R41, R0 ;  /* 0x0000000000297308 */ /* 0x000aa20000002400 */
[----:B-1----:R-:W-:Y:S01]  /*42a0*/  HMMA.16816.F32 R12, R4, R36, R16 ;  /* 0x00000024040c723c */ /* 0x002fe20000001810 */
[----:B-----5:R-:W-:-:S06]  /*42b0*/  FMUL.FTZ R0, R25, c[0x0][0x320] ;  /* 0x0000c80019007a20 */ /* 0x020fcc0000410000 */
        /* <DEDUP_REMOVED lines=38> */
[----:B------:R-:W-:Y:S06]  /*4520*/  BAR.SYNC.DEFER_BLOCKING 0x0 ;  /* 0x0000000000007b1d */ /* 0x000fec0000010000 */
[----:B------:R-:W-:Y:S05]  /*4530*/  @!P0 BRA `(.L_x_433) ;  /* 0x0000017000008947 */ /* 0x000fea0003800000 */
[----:B-1234-:R-:W-:Y:S01]  /*4540*/  IADD3 R0, R234, -0x2, RZ ;  /* 0xfffffffeea007810 */ /* 0x01efe20007ffe0ff */
        /* <DEDUP_REMOVED lines=22> */
.L_x_433:
[----:B--234-:R-:W-:Y:S05]  /*46b0*/  BSYNC B0 ;  /* 0x0000000000007941 */ /* 0x01cfea0003800000 */
.L_x_432:
[----:B-1----:R-:W-:Y:S01]  /*46c0*/  IMAD.IADD R0, R240, 0x1, R231 ;  /* 0x00000001f0007824 */ /* 0x002fe200078e02e7 */
[----:B------:R-:W-:Y:S01]  /*46d0*/  ULDC UR4, c[0x0][0x324] ;  /* 0x0000c90000047ab9 */ /* 0x000fe20000000800 */
[----:B------:R-:W-:Y:S01]  /*46e0*/  IMAD.IADD R7, R90, 0x1, -R227 ;  /* 0x000000015a077824 */ /* 0x000fe200078e0ae3 */
[----:B------:R-:W-:Y:S01]  /*46f0*/  ULOP3.LUT UR4, URZ, UR4, URZ, 0x33, !UPT ;  /* 0x000000043f047292 */ /* 0x000fe2000f8e333f */
[----:B------:R-:W-:Y:S01]  /*4700*/  @P2 IMAD.HI.U32 R2, R0, c[0x0][0x2c8], RZ ;  /* 0x0000b20000022a27 */ /* 0x000fe200078e00ff */
[----:B------:R-:W0:Y:S03]  /*4710*/  LDGDEPBAR ;  /* 0x00000000000079af */ /* 0x000e260000000000 */
[----:B------:R-:W-:Y:S01]  /*4720*/  IMAD.MOV.U32 R4, RZ, RZ, R0 ;  /* 0x000000ffff047224 */ /* 0x000fe200078e0000 */
[----:B------:R-:W-:-:S02]  /*4730*/  @P2 SHF.R.U32.HI R4, RZ, c[0x0][0x2cc], R2 ;  /* 0x0000b300ff042a19 */ /* 0x000fc40000011602 */
[----:B------:R-:W-:-:S03]  /*4740*/  IADD3 R0, R228, 0x1, -R89 ;  /* 0x00000001e4007810 */ /* 0x000fc60007ffe859 */
[----:B------:R-:W1:Y:S01]  /*4750*/  SHFL.IDX PT, R3, R4, RZ, 0x1c1f ;  /* 0x001c1fff04037589 */ /* 0x000e6200000e0000 */
[----:B------:R-:W-:-:S04]  /*4760*/  IADD3 R0, -R229, R0, -R227 ;  /* 0x00000000e5007210 */ /* 0x000fc80007ffe9e3 */
[C---:B------:R-:W-:Y:S02]  /*4770*/  IADD3 R5, R0.reuse, c[0x0][0x328], RZ ;  /* 0x0000ca0000057a10 */ /* 0x040fe40007ffe0ff */
[----:B------:R-:W-:-:S03]  /*4780*/  IADD3 R6, R0, UR4, RZ ;  /* 0x0000000400067c10 */ /* 0x000fc6000fffe0ff */
[--C-:B-1----:R-:W-:Y:S02]  /*4790*/  IMAD.IADD R2, R5, 0x1, R3.reuse ;  /* 0x0000000105027824 */ /* 0x102fe400078e0203 */
[----:B------:R-:W-:-:S03]  /*47a0*/  IMAD.IADD R0, R6, 0x1, R3 ;  /* 0x0000000106007824 */ /* 0x000fc600078e0203 */
[----:B------:R-:W-:Y:S01]  /*47b0*/  IMNMX R2, R7, R2, PT ;  /* 0x0000000207027217 */ /* 0x000fe20003800200 */
[----:B------:R-:W-:Y:S05]  /*47c0*/  @!P1 BRA `(.L_x_434) ;  /* 0x0000015000009947 */ /* 0x000fea0003800000 */
[----:B------:R-:W-:Y:S01]  /*47d0*/  IADD3 R3, -R229, R228, R3 ;  /* 0x000000e4e5037210 */ /* 0x000fe20007ffe103 */
[----:B------:R-:W-:Y:S03]  /*47e0*/  BSSY B0, `(.L_x_435) ;  /* 0x000000e000007945 */ /* 0x000fe60003800000 */
[----:B------:R-:W-:-:S13]  /*47f0*/  ISETP.GT.AND P0, PT, R3, -0x1, PT ;  /* 0xffffffff0300780c */ /* 0x000fda0003f04270 */
[----:B------:R-:W-:Y:S05]  /*4800*/  @P0 BRA `(.L_x_436) ;  /* 0x0000007000000947 */ /* 0x000fea0003800000 */
[----:B------:R-:W-:Y:S01]  /*4810*/  IMAD.MOV.U32 R8, RZ, RZ, c[0x0][0x32c] ;  /* 0x0000cb00ff087624 */ /* 0x000fe200078e00ff */
[----:B------:R-:W-:-:S04]  /*4820*/  LOP3.LUT R3, RZ, R3, RZ, 0x33, !PT ;  /* 0x00000003ff037212 */ /* 0x000fc800078e33ff */
[----:B------:R-:W-:-:S13]  /*4830*/  ISETP.NE.AND P0, PT, R8, 0x1, PT ;  /* 0x000000010800780c */ /* 0x000fda0003f05270 */
[----:B------:R-:W-:-:S05]  /*4840*/  @P0 IMAD.HI.U32 R8, R3, c[0x0][0x330], RZ ;  /* 0x0000cc0003080a27 */ /* 0x000fca00078e00ff */
[----:B------:R-:W-:-:S04]  /*4850*/  @P0 SHF.R.U32.HI R3, RZ, c[0x0][0x334], R8 ;  /* 0x0000cd00ff030a19 */ /* 0x000fc80000011608 */
[----:B------:R-:W-:Y:S01]  /*4860*/  LOP3.LUT R3, RZ, R3, RZ, 0x33, !PT ;  /* 0x00000003ff037212 */ /* 0x000fe200078e33ff */
[----:B------:R-:W-:Y:S05]  /*4870*/  BRA `(.L_x_437) ;  /* 0x0000004000007947 */ /* 0x000fea0003800000 */
.L_x_436:
[----:B------:R-:W-:-:S04]  /*4880*/  MOV R8, c[0x0][0x32c] ;  /* 0x0000cb0000087a02 */ /* 0x000fc80000000f00 */
[----:B------:R-:W-:-:S13]  /*4890*/  ISETP.NE.AND P0, PT, R8, 0x1, PT ;  /* 0x000000010800780c */ /* 0x000fda0003f05270 */
[----:B------:R-:W-:-:S05]  /*48a0*/  @P0 IMAD.HI.U32 R8, R3, c[0x0][0x330], RZ ;  /* 0x0000cc0003080a27 */ /* 0x000fca00078e00ff */
[----:B------:R-:W-:Y:S02]  /*48b0*/  @P0 SHF.R.U32.HI R3, RZ, c[0x0][0x334], R8 ;  /* 0x0000cd00ff030a19 */ /* 0x000fe40000011608 */
.L_x_437:
[----:B------:R-:W-:Y:S05]  /*48c0*/  BSYNC B0 ;  /* 0x0000000000007941 */ /* 0x000fea0003800000 */
.L_x_435:
[----:B------:R-:W-:-:S04]  /*48d0*/  IMAD R3, R3, c[0x0][0x32c], -R89 ;  /* 0x0000cb0003037a24 */ /* 0x000fc800078e0a59 */
[----:B------:R-:W-:-:S05]  /*48e0*/  IMAD.IADD R3, R3, 0x1, -R227 ;  /* 0x0000000103037824 */ /* 0x000fca00078e0ae3 */
[----:B------:R-:W-:Y:S02]  /*48f0*/  IADD3 R8, R3, c[0x0][0x32c], RZ ;  /* 0x0000cb0003087a10 */ /* 0x000fe40007ffe0ff */
[----:B------:R-:W-:Y:S02]  /*4900*/  IMNMX R0, R0, R3, !PT ;  /* 0x0000000300007217 */ /* 0x000fe40007800200 */
[----:B------:R-:W-:Y:S02]  /*4910*/  IMNMX R2, R2, R8, PT ;  /* 0x0000000802027217 */ /* 0x000fe40003800200 */
.L_x_434:
[----:B------:R-:W-:Y:S01]  /*4920*/  ISETP.GT.AND P6, PT, R234, RZ, PT ;  /* 0x000000ffea00720c */ /* 0x000fe20003fc4270 */
[----:B------:R-:W1:Y:S03]  /*4930*/  SHFL.IDX PT, R3, R4, 0x1, 0x1c1f ;  /* 0x003c1f0004037f89 */ /* 0x000e6600000e0000 */
[----:B------:R-:W-:-:S04]  /*4940*/  ISETP.GT.AND P0, PT, R0, RZ, P6 ;  /* 0x000000ff0000720c */ /* 0x000fc80003704270 */
[----:B------:R-:W-:-:S04]  /*4950*/  ISETP.LT.OR P0, PT, R2, 0x1, P0 ;  /* 0x000000010200780c */ /* 0x000fc80000701670 */
[----:B------:R-:W-:Y:S02]  /*4960*/  FSEL R8, R76, -INF , !P0 ;  /* 0xff8000004c087808 */ /* 0x000fe40004000000 */
[----:B------:R-:W-:-:S04]  /*4970*/  ISETP.GT.AND P0, PT, R0, 0x1, P6 ;  /* 0x000000010000780c */ /* 0x000fc80003704270 */
        /* <DEDUP_REMOVED lines=41> */
[----:B------:R-:W-:Y:S01]  /*4c10*/  ISETP.GT.AND P0, PT, R0, 0x39, P6 ;  /* 0x000000390000780c */ /* 0x000fe20003704270 */
[----:B-1----:R-:W-:-:S03]  /*4c20*/  IMAD.IADD R0, R6, 0x1, R3 ;  /* 0x0000000106007824 */ /* 0x002fc600078e0203 */
[----:B------:R-:W-:Y:S01]  /*4c30*/  ISETP.LT.OR P0, PT, R2, 0x3a, P0 ;  /* 0x0000003a0200780c */ /* 0x000fe20000701670 */
[----:B------:R-:W-:-:S03]  /*4c40*/  IMAD.IADD R2, R5, 0x1, R3 ;  /* 0x0000000105027824 */ /* 0x000fc600078e0203 */
[----:B------:R-:W-:Y:S02]  /*4c50*/  FSEL R220, R13, -INF , !P0 ;  /* 0xff8000000ddc7808 */ /* 0x000fe40004000000 */
        /* <DEDUP_REMOVED lines=13> */
.L_x_440:
[----:B------:R-:W-:-:S04]  /*4d30*/  MOV R4, c[0x0][0x32c] ;  /* 0x0000cb0000047a02 */ /* 0x000fc80000000f00 */
[----:B------:R-:W-:-:S13]  /*4d40*/  ISETP.NE.AND P0, PT, R4, 0x1, PT ;  /* 0x000000010400780c */ /* 0x000fda0003f05270 */
[----:B------:R-:W-:-:S05]  /*4d50*/  @P0 IMAD.HI.U32 R4, R3, c[0x0][0x330], RZ ;  /* 0x0000cc0003040a27 */ /* 0x000fca00078e00ff */
[----:B------:R-:W-:Y:S02]  /*4d60*/  @P0 SHF.R.U32.HI R3, RZ, c[0x0][0x334], R4 ;  /* 0x0000cd00ff030a19 */ /* 0x000fe40000011604 */
.L_x_441:
[----:B------:R-:W-:Y:S05]  /*4d70*/  BSYNC B0 ;  /* 0x0000000000007941 */ /* 0x000fea0003800000 */
.L_x_439:
[----:B------:R-:W-:-:S04]  /*4d80*/  IMAD R3, R3, c[0x0][0x32c], -R89 ;  /* 0x0000cb0003037a24 */ /* 0x000fc800078e0a59 */
[----:B------:R-:W-:-:S05]  /*4d90*/  IMAD.IADD R3, R3, 0x1, -R227 ;  /* 0x0000000103037824 */ /* 0x000fca00078e0ae3 */
[----:B------:R-:W-:Y:S02]  /*4da0*/  IADD3 R4, R3, c[0x0][0x32c], RZ ;  /* 0x0000cb0003047a10 */ /* 0x000fe40007ffe0ff */
[----:B------:R-:W-:Y:S02]  /*4db0*/  IMNMX R0, R0, R3, !PT ;  /* 0x0000000300007217 */ /* 0x000fe40007800200 */
[----:B------:R-:W-:Y:S02]  /*4dc0*/  IMNMX R2, R2, R4, PT ;  /* 0x0000000402027217 */ /* 0x000fe40003800200 */
.L_x_438:
[----:B------:R-:W-:Y:S01]  /*4dd0*/  ISETP.GT.AND P0, PT, R0, 0x1, P6 ;  /* 0x000000010000780c */ /* 0x000fe20003704270 */
[----:B------:R-:W-:Y:S01]  /*4de0*/  LDSM.16.MT88.4 R32, [R185] ;  /* 0x00000000b920783b */ /* 0x000fe20000004200 */
[----:B------:R-:W-:Y:S02]  /*4df0*/  FMNMX.FTZ R3, R8, R10, !PT ;  /* 0x0000000a08037209 */ /* 0x000fe40007810000 */
[----:B------:R-:W-:Y:S01]  /*4e00*/  ISETP.LT.OR P0, PT, R2, 0x2, P0 ;  /* 0x000000020200780c */ /* 0x000fe20000701670 */
[----:B------:R-:W-:Y:S01]  /*4e10*/  LDSM.16.MT88.4 R28, [R186] ;  /* 0x00000000ba1c783b */ /* 0x000fe20000004200 */
[----:B------:R-:W-:-:S02]  /*4e20*/  FMNMX.FTZ R3, R11, R3, !PT ;  /* 0x000000030b037209 */ /* 0x000fc40007810000 */
[----:B------:R-:W-:Y:S01]  /*4e30*/  FSEL R7, R73, -INF , !P0 ;  /* 0xff80000049077808 */ /* 0x000fe20004000000 */
[----:B------:R-:W-:Y:S01]  /*4e40*/  LDSM.16.MT88.4 R36, [R189+0x2000] ;  /* 0x00200000bd24783b */ /* 0x000fe20000004200 */
[----:B------:R-:W-:Y:S02]  /*4e50*/  ISETP.GT.AND P0, PT, R0, 0x8, P6 ;  /* 0x000000080000780c */ /* 0x000fe40003704270 */
[----:B------:R-:W-:Y:S02]  /*4e60*/  FMNMX.FTZ R3, R12, R3, !PT ;  /* 0x000000030c037209 */ /* 0x000fe40007810000 */
[----:B------:R-:W-:Y:S02]  /*4e70*/  ISETP.LT.OR P0, PT, R2, 0x9, P0 ;  /* 0x000000090200780c */ /* 0x000fe40000701670 */
[----:B------:R-:W-:Y:S02]  /*4e80*/  FMNMX.FTZ R3, R42, R3, !PT ;  /* 0x000000032a037209 */ /* 0x000fe40007810000 */
[----:B------:R-:W-:-:S02]  /*4e90*/  FSEL R9, R70, -INF , !P0 ;  /* 0xff80000046097808 */ /* 0x000fc40004000000 */
[----:B------:R-:W-:Y:S02]  /*4ea0*/  ISETP.GT.AND P0, PT, R0, 0x9, P6 ;  /* 0x000000090000780c */ /* 0x000fe40003704270 */
[----:B------:R-:W-:Y:S02]  /*4eb0*/  FMNMX.FTZ R3, R43, R3, !PT ;  /* 0x000000032b037209 */ /* 0x000fe40007810000 */
[----:B------:R-:W-:Y:S02]  /*4ec0*/  ISETP.LT.OR P0, PT, R2, 0xa, P0 ;  /* 0x0000000a0200780c */ /* 0x000fe40000701670 */
[----:B------:R-:W-:Y:S02]  /*4ed0*/  FMNMX.FTZ R3, R46, R3, !PT ;  /* 0x000000032e037209 */ /* 0x000fe40007810000 */
[----:B------:R-:W-:Y:S02]  /*4ee0*/  FSEL R13, R56, -INF , !P0 ;  /* 0xff800000380d7808 */ /* 0x000fe40004000000 */
[----:B------:R-:W-:-:S02]  /*4ef0*/  ISETP.GT.AND P0, PT, R0, 0x10, P6 ;  /* 0x000000100000780c */ /* 0x000fc40003704270 */
[----:B------:R-:W-:Y:S02]  /*4f00*/  FMNMX.FTZ R3, R47, R3, !PT ;  /* 0x000000032f037209 */ /* 0x000fe40007810000 */
[----:B------:R-:W-:Y:S02]  /*4f10*/  ISETP.LT.OR P0, PT, R2, 0x11, P0 ;  /* 0x000000110200780c */ /* 0x000fe40000701670 */
[----:B------:R-:W-:Y:S02]  /*4f20*/  FMNMX.FTZ R3, R103, R3, !PT ;  /* 0x0000000367037209 */ /* 0x000fe40007810000 */
[----:B------:R-:W-:Y:S02]  /*4f30*/  FSEL R40, R54, -INF , !P0 ;  /* 0xff80000036287808 */ /* 0x000fe40004000000 */
[----:B------:R-:W-:Y:S02]  /*4f40*/  ISETP.GT.AND P0, PT, R0, 0x11, P6 ;  /* 0x000000110000780c */ /* 0x000fe40003704270 */
[----:B------:R-:W-:-:S02]  /*4f50*/  FMNMX.FTZ R3, R130, R3, !PT ;  /* 0x0000000382037209 */ /* 0x000fc40007810000 */
[----:B------:R-:W-:Y:S02]  /*4f60*/  ISETP.LT.OR P0, PT, R2, 0x12, P0 ;  /* 0x000000120200780c */ /* 0x000fe40000701670 */
[----:B------:R-:W-:Y:S02]  /*4f70*/  FMNMX.FTZ R3, R131, R3, !PT ;  /* 0x0000000383037209 */ /* 0x000fe40007810000 */
[----:B------:R-:W-:Y:S02]  /*4f80*/  FSEL R41, R53, -INF , !P0 ;  /* 0xff80000035297808 */ /* 0x000fe40004000000 */
[----:B------:R-:W-:Y:S02]  /*4f90*/  ISETP.GT.AND P0, PT, R0, 0x18, P6 ;  /* 0x000000180000780c */ /* 0x000fe40003704270 */
[----:B------:R-:W-:Y:S02]  /*4fa0*/  FMNMX.FTZ R3, R136, R3, !PT ;  /* 0x0000000388037209 */ /* 0x000fe40007810000 */
[----:B------:R-:W-:-:S02]  /*4fb0*/  ISETP.LT.OR P0, PT, R2, 0x19, P0 ;  /* 0x000000190200780c */ /* 0x000fc40000701670 */
[----:B------:R-:W-:Y:S02]  /*4fc0*/  FMNMX.FTZ R3, R210, R3, !PT ;  /* 0x00000003d2037209 */ /* 0x000fe40007810000 */
[----:B------:R-:W-:Y:S02]  /*4fd0*/  FSEL R44, R48, -INF , !P0 ;  /* 0xff800000302c7808 */ /* 0x000fe40004000000 */
[----:B------:R-:W-:Y:S02]  /*4fe0*/  ISETP.GT.AND P0, PT, R0, 0x19, P6 ;  /* 0x000000190000780c */ /* 0x000fe40003704270 */
[----:B------:R-:W-:Y:S02]  /*4ff0*/  FMNMX.FTZ R3, R219, R3, !PT ;  /* 0x00000003db037209 */ /* 0x000fe40007810000 */
[----:B------:R-:W-:Y:S02]  /*5000*/  ISETP.LT.OR P0, PT, R2, 0x1a, P0 ;  /* 0x0000001a0200780c */ /* 0x000fe40000701670 */
[----:B------:R-:W-:-:S02]  /*5010*/  FMNMX.FTZ R3, R218, R3, !PT ;  /* 0x00000003da037209 */ /* 0x000fc40007810000 */
[----:B------:R-:W-:Y:S02]  /*5020*/  FSEL R45, R45, -INF , !P0 ;  /* 0xff8000002d2d7808 */ /* 0x000fe40004000000 */
[----:B------:R-:W-:Y:S02]  /*5030*/  ISETP.GT.AND P0, PT, R0, 0x20, P6 ;  /* 0x000000200000780c */ /* 0x000fe40003704270 */
[----:B------:R-:W-:Y:S02]  /*5040*/  FMNMX.FTZ R3, R220, R3, !PT ;  /* 0x00000003dc037209 */ /* 0x000fe40007810000 */
[----:B------:R-:W-:-:S03]  /*5050*/  ISETP.LT.OR P0, PT, R2, 0x21, P0 ;  /* 0x000000210200780c */ /* 0x000fc60000701670 */
[----:B------:R-:W1:Y:S01]  /*5060*/  SHFL.BFLY PT, R5, R3, 0x2, 0x1f ;  /* 0x0c401f0003057f89 */ /* 0x000e6200000e0000 */
[----:B------:R-:W-:Y:S02]  /*5070*/  FSEL R101, R27, -INF , !P0 ;  /* 0xff8000001b657808 */ /* 0x000fe40004000000 */
[----:B------:R-:W-:-:S04]  /*5080*/  ISETP.GT.AND P0, PT, R0, 0x21, P6 ;  /* 0x000000210000780c */ /* 0x000fc80003704270 */
[----:B------:R-:W-:-:S04]  /*5090*/  ISETP.LT.OR P0, PT, R2, 0x22, P0 ;  /* 0x000000220200780c */ /* 0x000fc80000701670 */
[----:B------:R-:W-:Y:S02]  /*50a0*/  FSEL R129, R26, -INF , !P0 ;  /* 0xff8000001a817808 */ /* 0x000fe40004000000 */
[----:B------:R-:W-:Y:S01]  /*50b0*/  ISETP.GT.AND P0, PT, R0, RZ, P6 ;  /* 0x000000ff0000720c */ /* 0x000fe20003704270 */
[----:B------:R-:W-:Y:S03]  /*50c0*/  LDSM.16.MT88.4 R24, [R189] ;  /* 0x00000000bd18783b */ /* 0x000fe60000004200 */
[----:B------:R-:W-:-:S04]  /*50d0*/  ISETP.LT.OR P0, PT, R2, 0x1, P0 ;  /* 0x000000010200780c */ /* 0x000fc80000701670 */
[----:B------:R-:W-:Y:S02]  /*50e0*/  FSEL R6, R77, -INF , !P0 ;  /* 0xff8000004d067808 */ /* 0x000fe40004000000 */
[----:B------:R-:W-:Y:S02]  /*50f0*/  ISETP.GT.AND P0, PT, R0, 0x28, P6 ;  /* 0x000000280000780c */ /* 0x000fe40003704270 */
[----:B------:R-:W-:Y:S02]  /*5100*/  FMNMX.FTZ R4, R6, R7, !PT ;  /* 0x0000000706047209 */ /* 0x000fe40007810000 */
[----:B------:R-:W-:Y:S02]  /*5110*/  ISETP.LT.OR P0, PT, R2, 0x29, P0 ;  /* 0x000000290200780c */ /* 0x000fe40000701670 */
[----:B------:R-:W-:Y:S02]  /*5120*/  FMNMX.FTZ R4, R9, R4, !PT ;  /* 0x0000000409047209 */ /* 0x000fe40007810000 */
[----:B------:R-:W-:-:S02]  /*5130*/  FSEL R128, R22, -INF , !P0 ;  /* 0xff80000016807808 */ /* 0x000fc40004000000 */
[----:B------:R-:W-:Y:S02]  /*5140*/  FMNMX.FTZ R4, R13, R4, !PT ;  /* 0x000000040d047209 */ /* 0x000fe40007810000 */
        /* <DEDUP_REMOVED lines=16> */
[----:B------:R-:W-:Y:S01]  /*5250*/  ISETP.GT.AND P0, PT, R0, 0x38, P6 ;  /* 0x000000380000780c */ /* 0x000fe20003704270 */
[----:B------:R-:W-:Y:S01]  /*5260*/  LDSM.16.MT88.4 R20, [R188] ;  /* 0x00000000bc14783b */ /* 0x000fe20000004200 */
[----:B------:R-:W-:-:S02]  /*5270*/  FMNMX.FTZ R4, R102, R4, !PT ;  /* 0x0000000466047209 */ /* 0x000fc40007810000 */
[----:B------:R-:W-:Y:S02]  /*5280*/  ISETP.GT.AND P6, PT, R0, 0x39, P6 ;  /* 0x000000390000780c */ /* 0x000fe400037c4270 */
[----:B------:R-:W-:Y:S02]  /*5290*/  ISETP.LT.OR P0, PT, R2, 0x39, P0 ;  /* 0x000000390200780c */ /* 0x000fe40000701670 */
[----:B------:R-:W-:Y:S02]  /*52a0*/  FMNMX.FTZ R0, R158, R4, !PT ;  /* 0x000000049e007209 */ /* 0x000fe40007810000 */
[----:B------:R-:W-:Y:S02]  /*52b0*/  ISETP.LT.OR P6, PT, R2, 0x3a, P6 ;  /* 0x0000003a0200780c */ /* 0x000fe400037c1670 */
[----:B------:R-:W-:Y:S02]  /*52c0*/  FSEL R159, R15, -INF , !P0 ;  /* 0xff8000000f9f7808 */ /* 0x000fe40004000000 */
[----:B------:R-:W-:-:S02]  /*52d0*/  FMNMX.FTZ R2, R207, R0, !PT ;  /* 0x00000000cf027209 */ /* 0x000fc40007810000 */
[----:B------:R-:W-:Y:S02]  /*52e0*/  FSEL R208, R14, -INF , !P6 ;  /* 0xff8000000ed07808 */ /* 0x000fe40007000000 */
        /* <DEDUP_REMOVED lines=12> */
[----:B------:R2:W3:Y:S01]  /*53b0*/  MUFU.EX2 R16, R0 ;  /* 0x0000000000107308 */ /* 0x0004e20000000800 */
[----:B-1----:R-:W-:Y:S01]  /*53c0*/  FMNMX.FTZ R8, R3, R4, !PT ;  /* 0x0000000403087209 */ /* 0x002fe20007810000 */
[--C-:B------:R-:W-:Y:S02]  /*53d0*/  FFMA.FTZ R3, R12, c[0x0][0x2d0], -R2.reuse ;  /* 0x0000b4000c037a23 */ /* 0x100fe40000010802 */
[----:B--2---:R-:W-:Y:S01]  /*53e0*/  FFMA.FTZ R0, R10, c[0x0][0x2d0], -R2 ;  /* 0x0000b4000a007a23 */ /* 0x004fe20000010802 */
[----:B------:R-:W-:-:S03]  /*53f0*/  FSETP.NEU.FTZ.AND P0, PT, R8, -INF , PT ;  /* 0xff8000000800780b */ /* 0x000fc60003f1d000 */
[----:B------:R-:W-:Y:S01]  /*5400*/  MUFU.EX2 R252, R3 ;  /* 0x0000000300fc7308 */ /* 0x000fe20000000800 */
[----:B---3--:R-:W-:Y:S02]  /*5410*/  IMAD.MOV.U32 R10, RZ, RZ, R16 ;  /* 0x000000ffff0a7224 */ /* 0x008fe400078e0010 */
[----:B------:R-:W-:Y:S05]  /*5420*/  LDSM.16.MT88.4 R16, [R185+0x2000] ;  /* 0x00200000b910783b */ /* 0x000fea0000004200 */
[----:B------:R1:W2:Y:S02]  /*5430*/  MUFU.EX2 R251, R0 ;  /* 0x0000000000fb7308 */ /* 0x0002a40000000800 */
[----:B-1----:R-:W-:Y:S01]  /*5440*/  FFMA.FTZ R0, R11, c[0x0][0x2d0], -R2 ;  /* 0x0000b4000b007a23 */ /* 0x002fe20000010802 */
[----:B--2---:R-:W-:-:S05]  /*5450*/  F2FP.PACK_AB R4, R251, R10 ;  /* 0x0000000afb04723e */ /* 0x004fca00000000ff */
[----:B------:R1:W2:Y:S02]  /*5460*/  MUFU.EX2 R137, R0 ;  /* 0x0000000000897308 */ /* 0x0002a40000000800 */
[----:B-1----:R-:W-:-:S05]  /*5470*/  FMUL.FTZ R0, R8, c[0x0][0x2d0] ;  /* 0x0000b40008007a20 */ /* 0x002fca0000410000 */
[----:B------:R-:W-:-:S05]  /*5480*/  FSEL R0, R0, RZ, P0 ;  /* 0x000000ff00007208 */ /* 0x000fca0000000000 */
[----:B------:R-:W-:Y:S01]  /*5490*/  FFMA.FTZ R3, R6, c[0x0][0x2d0], -R0 ;  /* 0x0000b40006037a23 */ /* 0x000fe20000010800 */
[----:B--2---:R-:W-:-:S03]  /*54a0*/  F2FP.PACK_AB R6, R252, R137 ;  /* 0x00000089fc06723e */ /* 0x004fc600000000ff */
        /* <DEDUP_REMOVED lines=16> */
[C---:B------:R-:W-:Y:S01]  /*55b0*/  HMMA.16816.F32 R108, R4.reuse, R24, RZ ;  /* 0x00000018046c723c */ /* 0x040fe200000018ff */
[----:B------:R2:W4:Y:S07]  /*55c0*/  MUFU.EX2 R248, R3 ;  /* 0x0000000300f87308 */ /* 0x00052e0000000800 */
[C---:B------:R-:W-:Y:S01]  /*55d0*/  HMMA.16816.F32 R116, R4.reuse, R26, RZ ;  /* 0x0000001a0474723c */ /* 0x040fe200000018ff */
[----:B------:R-:W5:Y:S07]  /*55e0*/  LDSM.16.MT88.4 R24, [R185+0x4000] ;  /* 0x00400000b918783b */ /* 0x000f6e0000004200 */
[----:B------:R-:W-:Y:S01]  /*55f0*/  HMMA.16816.F32 R104, R4, R20, RZ ;  /* 0x000000140468723c */ /* 0x000fe200000018ff */
[----:B--2---:R-:W-:-:S04]  /*5600*/  FFMA.FTZ R3, R46, c[0x0][0x2d0], -R2 ;  /* 0x0000b4002e037a23 */ /* 0x004fc80000010802 */
[----:B------:R2:W-:Y:S03]  /*5610*/  MUFU.EX2 R249, R3 ;  /* 0x0000000300f97308 */ /* 0x0005e60000000800 */
[C---:B------:R-:W-:Y:S01]  /*5620*/  HMMA.16816.F32 R96, R4.reuse, R22, RZ ;  /* 0x000000160460723c */ /* 0x040fe200000018ff */
[----:B------:R-:W4:Y:S07]  /*5630*/  LDSM.16.MT88.4 R20, [R186+0x4000] ;  /* 0x00400000ba14783b */ /* 0x000f2e0000004200 */
[----:B-1----:R-:W-:Y:S01]  /*5640*/  HMMA.16816.F32 R80, R4, R12, RZ ;  /* 0x0000000c0450723c */ /* 0x002fe200000018ff */
[----:B--2---:R-:W-:-:S07]  /*5650*/  FFMA.FTZ R3, R47, c[0x0][0x2d0], -R2 ;  /* 0x0000b4002f037a23 */ /* 0x004fce0000010802 */
[C---:B------:R-:W-:Y:S01]  /*5660*/  HMMA.16816.F32 R72, R4.reuse, R14, RZ ;  /* 0x0000000e0448723c */ /* 0x040fe200000018ff */
[----:B------:R-:W1:Y:S01]  /*5670*/  LDSM.16.MT88.4 R12, [R188+0x4000] ;  /* 0x00400000bc0c783b */ /* 0x000e620000004200 */
[----:B------:R2:W1:Y:S06]  /*5680*/  MUFU.EX2 R247, R3 ;  /* 0x0000000300f77308 */ /* 0x00046c0000000800 */
[C---:B------:R-:W-:Y:S08]  /*5690*/  HMMA.16816.F32 R84, R4.reuse, R16, RZ ;  /* 0x000000100454723c */ /* 0x040ff000000018ff */
[----:B------:R-:W-:Y:S01]  /*56a0*/  HMMA.16816.F32 R92, R4, R18, RZ ;  /* 0x00000012045c723c */ /* 0x000fe200000018ff */
[----:B------:R-:W1:Y:S01]  /*56b0*/  LDSM.16.MT88.4 R16, [R189+0x4000] ;  /* 0x00400000bd10783b */ /* 0x000e620000004200 */
[----:B--2---:R-:W-:-:S04]  /*56c0*/  FFMA.FTZ R3, R40, c[0x0][0x2d0], -R0 ;  /* 0x0000b40028037a23 */ /* 0x004fc80000010800 */
[----:B------:R2:W-:Y:S02]  /*56d0*/  MUFU.EX2 R224, R3 ;  /* 0x0000000300e07308 */ /* 0x0005e40000000800 */
[C---:B---3--:R-:W-:Y:S08]  /*56e0*/  HMMA.16816.F32 R56, R4.reuse, R32, RZ ;  /* 0x000000200438723c */ /* 0x048ff000000018ff */
[----:B------:R-:W-:Y:S01]  /*56f0*/  HMMA.16816.F32 R60, R4, R34, RZ ;  /* 0x00000022043c723c */ /* 0x000fe200000018ff */
[----:B------:R-:W3:Y:S01]  /*5700*/  LDSM.16.MT88.4 R32, [R186+0x800] ;  /* 0x00080000ba20783b */ /* 0x000ee20000004200 */
[----:B--2---:R-:W-:-:S06]  /*5710*/  FFMA.FTZ R3, R41, c[0x0][0x2d0], -R0 ;  /* 0x0000b40029037a23 */ /* 0x004fcc0000010800 */
[C---:B------:R-:W-:Y:S01]  /*5720*/  HMMA.16816.F32 R112, R4.reuse, R28, RZ ;  /* 0x0000001c0470723c */ /* 0x040fe200000018ff */
[----:B------:R2:W1:Y:S07]  /*5730*/  MUFU.EX2 R222, R3 ;  /* 0x0000000300de7308 */ /* 0x00046e0000000800 */
[C---:B------:R-:W-:Y:S01]  /*5740*/  HMMA.16816.F32 R120, R4.reuse, R30, RZ ;  /* 0x0000001e0478723c */ /* 0x040fe200000018ff */
[----:B------:R-:W3:Y:S07]  /*5750*/  LDSM.16.MT88.4 R28, [R185+0x800] ;  /* 0x00080000b91c783b */ /* 0x000eee0000004200 */
[----:B-----5:R-:W-:Y:S01]  /*5760*/  HMMA.16816.F32 R52, R4, R24, RZ ;  /* 0x000000180434723c */ /* 0x020fe200000018ff */
[----:B--2---:R-:W-:-:S04]  /*5770*/  FFMA.FTZ R3, R44, c[0x0][0x2d0], -R0 ;  /* 0x0000b4002c037a23 */ /* 0x004fc80000010800 */
[----:B------:R2:W-:Y:S03]  /*5780*/  MUFU.EX2 R223, R3 ;  /* 0x0000000300df7308 */ /* 0x0005e60000000800 */
[C---:B------:R-:W-:Y:S01]  /*5790*/  HMMA.16816.F32 R48, R4.reuse, R26, RZ ;  /* 0x0000001a0430723c */ /* 0x040fe200000018ff */
[----:B------:R-:W5:Y:S07]  /*57a0*/  LDSM.16.MT88.4 R24, [R188+0x800] ;  /* 0x00080000bc18783b */ /* 0x000f6e0000004200 */
[----:B----4-:R-:W-:Y:S01]  /*57b0*/  HMMA.16816.F32 R40, R4, R20, RZ ;  /* 0x000000140428723c */ /* 0x010fe200000018ff */
[----:B--2---:R-:W-:-:S07]  /*57c0*/  FFMA.FTZ R3, R45, c[0x0][0x2d0], -R0 ;  /* 0x0000b4002d037a23 */ /* 0x004fce0000010800 */
[C---:B------:R-:W-:Y:S01]  /*57d0*/  HMMA.16816.F32 R124, R4.reuse, R22, RZ ;  /* 0x00000016047c723c */ /* 0x040fe200000018ff */
[----:B------:R-:W2:Y:S01]  /*57e0*/  LDSM.16.MT88.4 R20, [R185+0x2800] ;  /* 0x00280000b914783b */ /* 0x000ea20000004200 */
[----:B------:R4:W2:Y:S06]  /*57f0*/  MUFU.EX2 R221, R3 ;  /* 0x0000000300dd7308 */ /* 0x0008ac0000000800 */
[C---:B-1----:R-:W-:Y:S08]  /*5800*/  HMMA.16816.F32 R148, R4.reuse, R12, RZ ;  /* 0x0000000c0494723c */ /* 0x042ff000000018ff */
[----:B------:R-:W-:Y:S01]  /*5810*/  HMMA.16816.F32 R144, R4, R14, RZ ;  /* 0x0000000e0490723c */ /* 0x000fe200000018ff */
[----:B------:R-:W1:Y:S01]  /*5820*/  LDSM.16.MT88.4 R12, [R189+0x2800] ;  /* 0x00280000bd0c783b */ /* 0x000e620000004200 */
[----:B----4-:R-:W-:-:S04]  /*5830*/  FFMA.FTZ R3, R103, c[0x0][0x2d0], -R2 ;  /* 0x0000b40067037a23 */ /* 0x010fc80000010802 */
[----:B------:R4:W-:Y:S02]  /*5840*/  MUFU.EX2 R246, R3 ;  /* 0x0000000300f67308 */ /* 0x0009e40000000800 */
[C---:B------:R-:W-:Y:S08]  /*5850*/  HMMA.16816.F32 R68, R4.reuse, R36, RZ ;  /* 0x000000240444723c */ /* 0x040ff000000018ff */
[----:B------:R-:W-:Y:S01]  /*5860*/  HMMA.16816.F32 R64, R4, R38, RZ ;  /* 0x000000260440723c */ /* 0x000fe200000018ff */
[----:B------:R-:W1:Y:S01]  /*5870*/  LDSM.16.MT88.4 R36, [R189+0x800] ;  /* 0x00080000bd24783b */ /* 0x000e620000004200 */
[----:B----4-:R-:W-:-:S06]  /*5880*/  FFMA.FTZ R3, R130, c[0x0][0x2d0], -R2 ;  /* 0x0000b40082037a23 */ /* 0x010fcc0000010802 */
[C---:B------:R-:W-:Y:S01]  /*5890*/  HMMA.16816.F32 R132, R4.reuse, R16, RZ ;  /* 0x000000100484723c */ /* 0x040fe200000018ff */
[----:B------:R4:W1:Y:S07]  /*58a0*/  MUFU.EX2 R245, R3 ;  /* 0x0000000300f57308 */ /* 0x00086e0000000800 */
[----:B------:R-:W-:Y:S01]  /*58b0*/  HMMA.16816.F32 R140, R4, R18, RZ ;  /* 0x00000012048c723c */ /* 0x000fe200000018ff */
[----:B------:R-:W1:Y:S06]  /*58c0*/  LDSM.16.MT88.4 R16, [R186+0x2800] ;  /* 0x00280000ba10783b */ /* 0x000e6c0000004200 */
[----:B------:R-:W-:-:S02]  /*58d0*/  F2FP.PACK_AB R4, R248, R250 ;  /* 0x000000faf804723e */ /* 0x000fc400000000ff */
[----:B------:R-:W-:Y:S01]  /*58e0*/  F2FP.PACK_AB R6, R247, R249 ;  /* 0x000000f9f706723e */ /* 0x000fe200000000ff */
[--C-:B----4-:R-:W-:Y:S01]  /*58f0*/  FFMA.FTZ R3, R131, c[0x0][0x2d0], -R2.reuse ;  /* 0x0000b40083037a23 */ /* 0x110fe20000010802 */
[----:B------:R-:W-:Y:S02]  /*5900*/  F2FP.PACK_AB R5, R222, R224 ;  /* 0x000000e0de05723e */ /* 0x000fe400000000ff */
[----:B--2---:R-:W-:Y:S01]  /*5910*/  F2FP.PACK_AB R7, R221, R223 ;  /* 0x000000dfdd07723e */ /* 0x004fe200000000ff */
[----:B------:R2:W-:Y:S06]  /*5920*/  MUFU.EX2 R244, R3 ;  /* 0x0000000300f47308 */ /* 0x0005ec0000000800 */
[C---:B---3--:R-:W-:Y:S08]  /*5930*/  HMMA.16816.F32 R112, R4.reuse, R32, R112 ;  /* 0x000000200470723c */ /* 0x048ff00000001870 */
[----:B------:R-:W-:Y:S01]  /*5940*/  HMMA.16816.F32 R176, R4, R34, R120 ;  /* 0x0000002204b0723c */ /* 0x000fe20000001878 */
[----:B------:R-:W3:Y:S01]  /*5950*/  LDSM.16.MT88.4 R32, [R185+0x4800] ;  /* 0x00480000b920783b */ /* 0x000ee20000004200 */
[----:B--2---:R-:W-:-:S04]  /*5960*/  FFMA.FTZ R3, R136, c[0x0][0x2d0], -R2 ;  /* 0x0000b40088037a23 */ /* 0x004fc80000010802 */
[----:B------:R2:W4:Y:S02]  /*5970*/  MUFU.EX2 R243, R3 ;  /* 0x0000000300f37308 */ /* 0x0005240000000800 */
[C---:B------:R-:W-:Y:S08]  /*5980*/  HMMA.16816.F32 R168, R4.reuse, R28, R88 ;  /* 0x0000001c04a8723c */ /* 0x040ff00000001858 */
[----:B------:R-:W-:Y:S01]  /*5990*/  HMMA.16816.F32 R164, R4, R30, R76 ;  /* 0x0000001e04a4723c */ /* 0x000fe2000000184c */
[----:B------:R-:W3:Y:S01]  /*59a0*/  LDSM.16.MT88.4 R28, [R188+0x2800] ;  /* 0x00280000bc1c783b */ /* 0x000ee20000004200 */
[----:B--2---:R-:W-:-:S06]  /*59b0*/  FFMA.FTZ R3, R101, c[0x0][0x2d0], -R0 ;  /* 0x0000b40065037a23 */ /* 0x004fcc0000010800 */
[C---:B-----5:R-:W-:Y:S01]  /*59c0*/  HMMA.16816.F32 R160, R4.reuse, R24, R104 ;  /* 0x0000001804a0723c */ /* 0x060fe20000001868 */
[----:B------:R2:W-:Y:S07]  /*59d0*/  MUFU.EX2 R157, R3 ;  /* 0x00000003009d7308 */ /* 0x0005ee0000000800 */
[C---:B------:R-:W-:Y:S01]  /*59e0*/  HMMA.16816.F32 R152, R4.reuse, R26, R96 ;  /* 0x0000001a0498723c */ /* 0x040fe20000001860 */
[----:B------:R-:W5:Y:S07]  /*59f0*/  LDSM.16.MT88.4 R24, [R186+0x4800] ;  /* 0x00480000ba18783b */ /* 0x000f6e0000004200 */
[----:B------:R-:W-:Y:S01]  /*5a00*/  HMMA.16816.F32 R120, R4, R20, R84 ;  /* 0x000000140478723c */ /* 0x000fe20000001854 */
[----:B--2---:R-:W-:-:S04]  /*5a10*/  FFMA.FTZ R3, R129, c[0x0][0x2d0], -R0 ;  /* 0x0000b40081037a23 */ /* 0x004fc80000010800 */
[----:B------:R2:W2:Y:S03]  /*5a20*/  MUFU.EX2 R156, R3 ;  /* 0x00000003009c7308 */ /* 0x0004a60000000800 */
[C---:B-1----:R-:W-:Y:S08]  /*5a30*/  HMMA.16816.F32 R88, R4.reuse, R12, R68 ;  /* 0x0000000c0458723c */ /* 0x042ff00000001844 */
[----:B------:R-:W-:Y:S01]  /*5a40*/  HMMA.16816.F32 R84, R4, R14, R64 ;  /* 0x0000000e0454723c */ /* 0x000fe20000001840 */
[----:B------:R-:W1:Y:S01]  /*5a50*/  LDSM.16.MT88.4 R12, [R188+0x4800] ;  /* 0x00480000bc0c783b */ /* 0x000e620000004200 */
[----:B--2---:R-:W-:-:S06]  /*5a60*/  FFMA.FTZ R3, R128, c[0x0][0x2d0], -R0 ;  /* 0x0000b40080037a23 */ /* 0x004fcc0000010800 */
[C---:B------:R-:W-:Y:S01]  /*5a70*/  HMMA.16816.F32 R180, R4.reuse, R36, R108 ;  /* 0x0000002404b4723c */ /* 0x040fe2000000186c */
[----:B------:R2:W-:Y:S07]  /*5a80*/  MUFU.EX2 R103, R3 ;  /* 0x0000000300677308 */ /* 0x0005ee0000000800 */
[C---:B------:R-:W-:Y:S08]  /*5a90*/  HMMA.16816.F32 R108, R4.reuse, R16, R80 ;  /* 0x00000010046c723c */ /* 0x040ff00000001850 */
[----:B------:R-:W-:Y:S01]  /*5aa0*/  HMMA.16816.F32 R96, R4, R18, R72 ;  /* 0x000000120460723c */ /* 0x000fe20000001848 */
[----:B------:R-:W1:Y:S01]  /*5ab0*/  LDSM.16.MT88.4 R16, [R189+0x4800] ;  /* 0x00480000bd10783b */ /* 0x000e620000004200 */
[----:B--2---:R-:W-:-:S04]  /*5ac0*/  FFMA.FTZ R3, R102, c[0x0][0x2d0], -R0 ;  /* 0x0000b40066037a23 */ /* 0x004fc80000010800 */
[----:B------:R2:W1:Y:S02]  /*5ad0*/  MUFU.EX2 R101, R3 ;  /* 0x0000000300657308 */ /* 0x0004640000000800 */
[C---:B------:R-:W-:Y:S01]  /*5ae0*/  HMMA.16816.F32 R172, R4.reuse, R38, R116 ;  /* 0x0000002604ac723c */ /* 0x040fe20000001874 */
[----:B------:R-:W-:Y:S07]  /*5af0*/  LDSM.16.MT88.4 R36, [R186+0x1000] ;  /* 0x00100000ba24783b */ /* 0x000fee0000004200 */
[----:B------:R-:W-:Y:S01]  /*5b00*/  HMMA.16816.F32 R116, R4, R22, R92 ;  /* 0x000000160474723c */ /* 0x000fe2000000185c */
[----:B------:R-:W4:Y:S01]  /*5b10*/  LDSM.16.MT88.4 R20, [R185+0x1000] ;  /* 0x00100000b914783b */ /* 0x000f220000004200 */
[----:B--2---:R-:W-:-:S06]  /*5b20*/  FFMA.FTZ R3, R210, c[0x0][0x2d0], -R2 ;  /* 0x0000b400d2037a23 */ /* 0x004fcc0000010802 */
[----:B---3--:R-:W-:Y:S01]  /*5b30*/  HMMA.16816.F32 R68, R4, R32, R52 ;  /* 0x000000200444723c */ /* 0x008fe20000001834 */
[----:B------:R-:W-:-:S07]  /*5b40*/  IMAD.MOV.U32 R210, RZ, RZ, R10 ;  /* 0x000000ffffd27224 */ /* 0x000fce00078e000a */
[C---:B------:R-:W-:Y:S01]  /*5b50*/  HMMA.16816.F32 R48, R4.reuse, R34, R48 ;  /* 0x000000220430723c */ /* 0x040fe20000001830 */
[----:B------:R-:W2:Y:S07]  /*5b60*/  LDSM.16.MT88.4 R32, [R189+0x1000] ;  /* 0x00100000bd20783b */ /* 0x000eae0000004200 */
[C---:B------:R-:W-:Y:S08]  /*5b70*/  HMMA.16816.F32 R76, R4.reuse, R28, R56 ;  /* 0x0000001c044c723c */ /* 0x040ff00000001838 */
[C---:B-----5:R-:W-:Y:S08]  /*5b80*/  HMMA.16816.F32 R56, R4.reuse, R24, R40 ;  /* 0x000000180438723c */ /* 0x060ff00000001828 */
[C---:B-1----:R-:W-:Y:S08]  /*5b90*/  HMMA.16816.F32 R52, R4.reuse, R12, R148 ;  /* 0x0000000c0434723c */ /* 0x042ff00000001894 */
[C---:B------:R-:W-:Y:S01]  /*5ba0*/  HMMA.16816.F32 R40, R4.reuse, R14, R144 ;  /* 0x0000000e0428723c */ /* 0x040fe20000001890 */
[----:B------:R-:W1:Y:S07]  /*5bb0*/  LDSM.16.MT88.4 R12, [R188+0x3000] ;  /* 0x00300000bc0c783b */ /* 0x000e6e0000004200 */
[C---:B------:R-:W-:Y:S01]  /*5bc0*/  HMMA.16816.F32 R72, R4.reuse, R30, R60 ;  /* 0x0000001e0448723c */ /* 0x040fe2000000183c */
[----:B------:R-:W3:Y:S07]  /*5bd0*/  LDSM.16.MT88.4 R28, [R188+0x1000] ;  /* 0x00100000bc1c783b */ /* 0x000eee0000004200 */
[C---:B------:R-:W-:Y:S01]  /*5be0*/  HMMA.16816.F32 R44, R4.reuse, R26, R124 ;  /* 0x0000001a042c723c */ /* 0x040fe2000000187c */
[----:B------:R-:W-:Y:S04]  /*5bf0*/  LDSM.16.MT88.4 R24, [R185+0x3000] ;  /* 0x00300000b918783b */ /* 0x000fe80000004200 */
[----:B------:R-:W-:Y:S03]  /*5c00*/  LDSM.16.MT88.4 R124, [R189+0x1800] ;  /* 0x00180000bd7c783b */ /* 0x000fe60000004200 */
[C---:B------:R-:W-:Y:S01]  /*5c10*/  HMMA.16816.F32 R60, R4.reuse, R16, R132 ;  /* 0x00000010043c723c */ /* 0x040fe20000001884 */
[----:B------:R-:W-:Y:S07]  /*5c20*/  LDSM.16.MT88.4 R132, [R188+0x1800] ;  /* 0x00180000bc84783b */ /* 0x000fee0000004200 */
[----:B------:R-:W-:Y:S01]  /*5c30*/  HMMA.16816.F32 R64, R4, R18, R140 ;  /* 0x000000120440723c */ /* 0x000fe2000000188c */
[----:B------:R-:W-:Y:S06]  /*5c40*/  LDSM.16.MT88.4 R16, [R189+0x3000] ;  /* 0x00300000bd10783b */ /* 0x000fec0000004200 */
[----:B------:R-:W-:-:S02]  /*5c50*/  F2FP.PACK_AB R4, R245, R246 ;  /* 0x000000f6f504723e */ /* 0x000fc400000000ff */
[----:B----4-:R-:W-:Y:S02]  /*5c60*/  F2FP.PACK_AB R6, R243, R244 ;  /* 0x000000f4f306723e */ /* 0x010fe400000000ff */
[----:B------:R-:W-:Y:S02]  /*5c70*/  F2FP.PACK_AB R5, R156, R157 ;  /* 0x0000009d9c05723e */ /* 0x000fe400000000ff */
[----:B------:R-:W-:-:S07]  /*5c80*/  F2FP.PACK_AB R7, R101, R103 ;  /* 0x000000676507723e */ /* 0x000fce00000000ff */
[C---:B------:R-:W-:Y:S08]  /*5c90*/  HMMA.16816.F32 R104, R4.reuse, R20, R168 ;  /* 0x000000140468723c */ /* 0x040ff000000018a8 */
[C---:B------:R-:W-:Y:S01]  /*5ca0*/  HMMA.16816.F32 R80, R4.reuse, R22, R164 ;  /* 0x000000160450723c */ /* 0x040fe200000018a4 */
[----:B------:R-:W4:Y:S07]  /*5cb0*/  LDSM.16.MT88.4 R20, [R186+0x3000] ;  /* 0x00300000ba14783b */ /* 0x000f2e0000004200 */
[C---:B------:R-:W-:Y:S08]  /*5cc0*/  HMMA.16816.F32 R112, R4.reuse, R36, R112 ;  /* 0x000000240470723c */ /* 0x040ff00000001870 */
[C---:B------:R-:W-:Y:S01]  /*5cd0*/  HMMA.16816.F32 R92, R4.reuse, R38, R176 ;  /* 0x00000026045c723c */ /* 0x040fe200000018b0 */
[----:B------:R-:W5:Y:S07]  /*5ce0*/  LDSM.16.MT88.4 R36, [R185+0x5000] ;  /* 0x00500000b924783b */ /* 0x000f6e0000004200 */
[C---:B--2---:R-:W-:Y:S01]  /*5cf0*/  HMMA.16816.F32 R176, R4.reuse, R32, R180 ;  /* 0x0000002004b0723c */ /* 0x044fe200000018b4 */
[----:B------:R2:W-:Y:S06]  /*5d00*/  MUFU.EX2 R182, R3 ;  /* 0x0000000300b67308 */ /* 0x0005ec0000000800 */
[----:B------:R-:W-:Y:S01]  /*5d10*/  IMAD.MOV.U32 R183, RZ, RZ, R137 ;  /* 0x000000ffffb77224 */ /* 0x000fe200078e0089 */
[C---:B------:R-:W-:Y:S08]  /*5d20*/  HMMA.16816.F32 R172, R4.reuse, R34, R172 ;  /* 0x0000002204ac723c */ /* 0x040ff000000018ac */
[C---:B-1----:R-:W-:Y:S01]  /*5d30*/  HMMA.16816.F32 R32, R4.reuse, R14, R72 ;  /* 0x0000000e0420723c */ /* 0x042fe20000001848 */
[--C-:B--2---:R-:W-:Y:S01]  /*5d40*/  FFMA.FTZ R3, R219, c[0x0][0x2d0], -R2.reuse ;  /* 0x0000b400db037a23 */ /* 0x104fe20000010802 */
[----:B------:R-:W-:Y:S03]  /*5d50*/  LDSM.16.MT88.4 R72, [R185+0x5800] ;  /* 0x00580000b948783b */ /* 0x000fe60000004200 */
[----:B------:R1:W2:Y:S03]  /*5d60*/  MUFU.EX2 R181, R3 ;  /* 0x0000000300b57308 */ /* 0x0002a60000000800 */
[C---:B---3--:R-:W-:Y:S08]  /*5d70*/  HMMA.16816.F32 R128, R4.reuse, R28, R160 ;  /* 0x0000001c0480723c */ /* 0x048ff000000018a0 */
[----:B----4-:R-:W-:Y:S01]  /*5d80*/  HMMA.16816.F32 R160, R4, R20, R108 ;  /* 0x0000001404a0723c */ /* 0x010fe2000000186c */
[----:B------:R-:W-:Y:S01]  /*5d90*/  LDSM.16.MT88.4 R108, [R185+0x1800] ;  /* 0x00180000b96c783b */ /* 0x000fe20000004200 */
[----:B-1----:R-:W-:-:S02]  /*5da0*/  FFMA.FTZ R3, R218, c[0x0][0x2d0], -R2 ;  /* 0x0000b400da037a23 */ /* 0x002fc40000010802 */
[----:B------:R-:W-:-:S04]  /*5db0*/  FFMA.FTZ R2, R220, c[0x0][0x2d0], -R2 ;  /* 0x0000b400dc027a23 */ /* 0x000fc80000010802 */
[C---:B------:R-:W-:Y:S01]  /*5dc0*/  HMMA.16816.F32 R148, R4.reuse, R22, R96 ;  /* 0x000000160494723c */ /* 0x040fe20000001860 */
[----:B------:R-:W-:Y:S06]  /*5dd0*/  MUFU.EX2 R180, R3 ;  /* 0x0000000300b47308 */ /* 0x000fec0000000800 */
[----:B--2---:R-:W-:Y:S01]  /*5de0*/  F2FP.PACK_AB R96, R181, R182 ;  /* 0x000000b6b560723e */ /* 0x004fe200000000ff */
[C---:B-----5:R-:W-:Y:S01]  /*5df0*/  HMMA.16816.F32 R68, R4.reuse, R36, R68 ;  /* 0x000000240444723c */ /* 0x060fe20000001844 */
[----:B------:R1:W2:Y:S07]  /*5e00*/  MUFU.EX2 R102, R2 ;  /* 0x0000000200667308 */ /* 0x0002ae0000000800 */
[C---:B------:R-:W-:Y:S01]  /*5e10*/  HMMA.16816.F32 R20, R4.reuse, R38, R48 ;  /* 0x000000260414723c */ /* 0x040fe20000001830 */
[----:B------:R-:W-:Y:S07]  /*5e20*/  LDSM.16.MT88.4 R48, [R186+0x3800] ;  /* 0x00380000ba30783b */ /* 0x000fee0000004200 */
[C---:B------:R-:W-:Y:S01]  /*5e30*/  HMMA.16816.F32 R168, R4.reuse, R30, R152 ;  /* 0x0000001e04a8723c */ /* 0x040fe20000001898 */
[--C-:B-1----:R-:W-:Y:S01]  /*5e40*/  FFMA.FTZ R2, R158, c[0x0][0x2d0], -R0.reuse ;  /* 0x0000b4009e027a23 */ /* 0x102fe20000010800 */
[----:B--2---:R-:W-:Y:S01]  /*5e50*/  F2FP.PACK_AB R98, R102, R180 ;  /* 0x000000b46662723e */ /* 0x004fe200000000ff */
[----:B------:R-:W1:Y:S02]  /*5e60*/  LDSM.16.MT88.4 R28, [R186+0x5000] ;  /* 0x00500000ba1c783b */ /* 0x000e640000004200 */
[----:B------:R2:W-:Y:S03]  /*5e70*/  MUFU.EX2 R3, R2 ;  /* 0x0000000200037308 */ /* 0x0005e60000000800 */
[C---:B------:R-:W-:Y:S01]  /*5e80*/  HMMA.16816.F32 R144, R4.reuse, R16, R88 ;  /* 0x000000100490723c */ /* 0x040fe20000001858 */
[----:B------:R-:W-:Y:S07]  /*5e90*/  LDSM.16.MT88.4 R88, [R189+0x5800] ;  /* 0x00580000bd58783b */ /* 0x000fee0000004200 */
[----:B------:R-:W-:Y:S01]  /*5ea0*/  HMMA.16816.F32 R140, R4, R18, R84 ;  /* 0x00000012048c723c */ /* 0x000fe20000001854 */
[----:B------:R-:W3:Y:S01]  /*5eb0*/  LDSM.16.MT88.4 R16, [R189+0x5000] ;  /* 0x00500000bd10783b */ /* 0x000ee20000004200 */
[----:B--2---:R-:W-:-:S06]  /*5ec0*/  FFMA.FTZ R2, R207, c[0x0][0x2d0], -R0 ;  /* 0x0000b400cf027a23 */ /* 0x004fcc0000010800 */
[C---:B------:R-:W-:Y:S01]  /*5ed0*/  HMMA.16816.F32 R136, R4.reuse, R12, R76 ;  /* 0x0000000c0488723c */ /* 0x040fe2000000184c */
[----:B------:R2:W4:Y:S01]  /*5ee0*/  MUFU.EX2 R11, R2 ;  /* 0x00000002000b7308 */ /* 0x0005220000000800 */
[----:B------:R-:W5:Y:S06]  /*5ef0*/  LDSM.16.MT88.4 R12, [R188+0x5000] ;  /* 0x00500000bc0c783b */ /* 0x000f6c0000004200 */
[C---:B------:R-:W-:Y:S08]  /*5f00*/  HMMA.16816.F32 R164, R4.reuse, R24, R120 ;  /* 0x0000001804a4723c */ /* 0x040ff00000001878 */
[C---:B------:R-:W-:Y:S01]  /*5f10*/  HMMA.16816.F32 R152, R4.reuse, R26, R116 ;  /* 0x0000001a0498723c */ /* 0x040fe20000001874 */
[--C-:B--2---:R-:W-:Y:S01]  /*5f20*/  FFMA.FTZ R2, R159, c[0x0][0x2d0], -R0.reuse ;  /* 0x0000b4009f027a23 */ /* 0x104fe20000010800 */
[----:B----4-:R-:W-:Y:S01]  /*5f30*/  F2FP.PACK_AB R97, R11, R3 ;  /* 0x000000030b61723e */ /* 0x010fe200000000ff */
[----:B------:R-:W-:Y:S01]  /*5f40*/  FFMA.FTZ R0, R208, c[0x0][0x2d0], -R0 ;  /* 0x0000b400d0007a23 */ /* 0x000fe20000010800 */
[----:B------:R-:W2:Y:S01]  /*5f50*/  LDSM.16.MT88.4 R116, [R186+0x1800] ;  /* 0x00180000ba74783b */ /* 0x000ea20000004200 */
[----:B------:R4:W-:Y:S03]  /*5f60*/  MUFU.EX2 R10, R2 ;  /* 0x00000002000a7308 */ /* 0x0009e60000000800 */
[C---:B-1----:R-:W-:Y:S01]  /*5f70*/  HMMA.16816.F32 R76, R4.reuse, R28, R56 ;  /* 0x0000001c044c723c */ /* 0x042fe20000001838 */
[----:B------:R-:W-:Y:S04]  /*5f80*/  LDSM.16.MT88.4 R56, [R189+0x3800] ;  /* 0x00380000bd38783b */ /* 0x000fe80000004200 */
[----:B------:R-:W1:Y:S03]  /*5f90*/  MUFU.EX2 R9, R0 ;  /* 0x0000000000097308 */ /* 0x000e660000000800 */
[----:B------:R-:W-:Y:S01]  /*5fa0*/  HMMA.16816.F32 R28, R4, R30, R44 ;  /* 0x0000001e041c723c */ /* 0x000fe2000000182c */
[----:B----4-:R-:W-:-:S07]  /*5fb0*/  FADD.FTZ R2, R210, R251 ;  /* 0x000000fbd2027221 */ /* 0x010fce0000010000 */
[----:B---3--:R-:W-:Y:S01]  /*5fc0*/  HMMA.16816.F32 R84, R4, R16, R60 ;  /* 0x000000100454723c */ /* 0x008fe2000000183c */
[----:B------:R-:W-:Y:S01]  /*5fd0*/  FADD.FTZ R2, R183, R2 ;  /* 0x00000002b7027221 */ /* 0x000fe20000010000 */
[----:B-1----:R-:W-:Y:S01]  /*5fe0*/  F2FP.PACK_AB R99, R9, R10 ;  /* 0x0000000a0963723e */ /* 0x002fe200000000ff */
[----:B------:R-:W-:-:S05]  /*5ff0*/  FADD.FTZ R0, R226, R225 ;  /* 0x000000e1e2007221 */ /* 0x000fca0000010000 */
[----:B-----5:R-:W-:Y:S08]  /*6000*/  HMMA.16816.F32 R24, R4, R12, R52 ;  /* 0x0000000c0418723c */ /* 0x020ff00000001834 */
[C---:B------:R-:W-:Y:S08]  /*6010*/  HMMA.16816.F32 R68, R96.reuse, R72, R68 ;  /* 0x000000486044723c */ /* 0x040ff00000001844 */
[----:B------:R-:W-:Y:S01]  /*6020*/  HMMA.16816.F32 R72, R96, R74, R20 ;  /* 0x0000004a6048723c */ /* 0x000fe20000001814 */
[----:B------:R-:W3:Y:S01]  /*6030*/  LDL.LU R20, [R1+0x8] ;  /* 0x0000080001147983 */ /* 0x000ee20000300800 */
[----:B------:R-:W-:-:S06]  /*6040*/  FADD.FTZ R0, R233, R0 ;  /* 0x00000000e9007221 */ /* 0x000fcc0000010000 */
[C---:B------:R-:W-:Y:S01]  /*6050*/  HMMA.16816.F32 R16, R4.reuse, R18, R64 ;  /* 0x000000120410723c */ /* 0x040fe20000001840 */
[----:B------:R-:W-:Y:S01]  /*6060*/  FADD.FTZ R2, R252, R2 ;  /* 0x00000002fc027221 */ /* 0x000fe20000010000 */
[----:B------:R-:W-:Y:S06]  /*6070*/  LDSM.16.MT88.4 R64, [R188+0x3800] ;  /* 0x00380000bc40783b */ /* 0x000fec0000004200 */
[----:B------:R-:W-:Y:S01]  /*6080*/  HMMA.16816.F32 R12, R4, R14, R40 ;  /* 0x0000000e040c723c */ /* 0x000fe20000001828 */
[----:B------:R-:W1:Y:S01]  /*6090*/  LDSM.16.MT88.4 R4, [R188+0x5800] ;  /* 0x00580000bc04783b */ /* 0x000e620000004200 */
[----:B------:R-:W-:-:S02]  /*60a0*/  FADD.FTZ R0, R230, R0 ;  /* 0x00000000e6007221 */ /* 0x000fc40000010000 */
[----:B------:R-:W-:Y:S01]  /*60b0*/  FADD.FTZ R2, R250, R2 ;  /* 0x00000002fa027221 */ /* 0x000fe20000010000 */
[----:B------:R-:W4:Y:S01]  /*60c0*/  LDSM.16.MT88.4 R40, [R185+0x3800] ;  /* 0x00380000b928783b */ /* 0x000f220000004200 */
[----:B------:R-:W-:Y:S02]  /*60d0*/  FADD.FTZ R0, R224, R0 ;  /* 0x00000000e0007221 */ /* 0x000fe40000010000 */
[----:B------:R-:W-:Y:S01]  /*60e0*/  HMMA.16816.F32 R104, R96, R108, R104 ;  /* 0x0000006c6068723c */ /* 0x000fe20000001868 */
[----:B------:R-:W-:Y:S02]  /*60f0*/  FADD.FTZ R2, R248, R2 ;  /* 0x00000002f8027221 */ /* 0x000fe40000010000 */
[----:B------:R-:W-:-:S05]  /*6100*/  FADD.FTZ R0, R222, R0 ;  /* 0x00000000de007221 */ /* 0x000fca0000010000 */
[C---:B------:R-:W-:Y:S01]  /*6110*/  HMMA.16816.F32 R108, R96.reuse, R110, R80 ;  /* 0x0000006e606c723c */ /* 0x040fe20000001850 */
[----:B------:R-:W5:Y:S01]  /*6120*/  LDSM.16.MT88.4 R80, [R186+0x5800] ;  /* 0x00580000ba50783b */ /* 0x000f620000004200 */
[----:B------:R-:W-:Y:S02]  /*6130*/  FADD.FTZ R2, R249, R2 ;  /* 0x00000002f9027221 */ /* 0x000fe40000010000 */
        /* <DEDUP_REMOVED lines=13> */
[----:B-1----:R-:W-:Y:S01]  /*6210*/  HMMA.16816.F32 R92, R96, R4, R24 ;  /* 0x00000004605c723c */ /* 0x002fe20000001818 */
[----:B------:R-:W-:-:S06]  /*6220*/  FADD.FTZ R2, R182, R2 ;  /* 0x00000002b6027221 */ /* 0x000fcc0000010000 */
[----:B------:R-:W-:Y:S01]  /*6230*/  @P2 IMAD.HI.U32 R5, R231, c[0x0][0x2c8], RZ ;  /* 0x0000b200e7052a27 */ /* 0x000fe200078e00ff */
[C---:B------:R-:W-:Y:S03]  /*6240*/  HMMA.16816.F32 R120, R96.reuse, R124, R176 ;  /* 0x0000007c6078723c */ /* 0x040fe600000018b0 */
[----:B------:R-:W-:Y:S02]  /*6250*/  FADD.FTZ R4, R3, R0 ;  /* 0x0000000003047221 */ /* 0x000fe40000010000 */
[----:B------:R-:W-:Y:S01]  /*6260*/  IMAD.MOV.U32 R0, RZ, RZ, R231 ;  /* 0x000000ffff007224 */ /* 0x000fe200078e00e7 */
[----:B------:R-:W-:Y:S01]  /*6270*/  @P2 SHF.R.U32.HI R0, RZ, c[0x0][0x2cc], R5 ;  /* 0x0000b300ff002a19 */ /* 0x000fe20000011605 */
[----:B------:R-:W-:Y:S01]  /*6280*/  FADD.FTZ R3, R181, R2 ;  /* 0x00000002b5037221 */ /* 0x000fe20000010000 */
[----:B------:R-:W-:Y:S01]  /*6290*/  HMMA.16816.F32 R128, R96, R132, R128 ;  /* 0x000000846080723c */ /* 0x000fe20000001880 */
[----:B------:R-:W-:-:S02]  /*62a0*/  FADD.FTZ R2, R11, R4 ;  /* 0x000000040b027221 */ /* 0x000fc40000010000 */
[----:B------:R-:W-:Y:S02]  /*62b0*/  FADD.FTZ R4, R180, R3 ;  /* 0x00000003b4047221 */ /* 0x000fe40000010000 */
[----:B------:R-:W-:-:S03]  /*62c0*/  FADD.FTZ R3, R10, R2 ;  /* 0x000000020a037221 */ /* 0x000fc60000010000 */
[----:B----4-:R-:W-:Y:S01]  /*62d0*/  HMMA.16816.F32 R36, R96, R40, R164 ;  /* 0x000000286024723c */ /* 0x010fe200000018a4 */
[----:B------:R-:W-:Y:S01]  /*62e0*/  FADD.FTZ R225, R102, R4 ;  /* 0x0000000466e17221 */ /* 0x000fe20000010000 */
[----:B------:R-:W-:Y:S01]  /*62f0*/  IADD3 R207, R234, -0x2, RZ ;  /* 0xfffffffeeacf7810 */ /* 0x000fe20007ffe0ff */
[----:B------:R-:W-:-:S05]  /*6300*/  FADD.FTZ R226, R9, R3 ;  /* 0x0000000309e27221 */ /* 0x000fca0000010000 */
[C---:B------:R-:W-:Y:S08]  /*6310*/  HMMA.16816.F32 R44, R96.reuse, R48, R160 ;  /* 0x00000030602c723c */ /* 0x040ff000000018a0 */
[C---:B------:R-:W-:Y:S08]  /*6320*/  HMMA.16816.F32 R52, R96.reuse, R56, R144 ;  /* 0x000000386034723c */ /* 0x040ff00000001890 */
[C---:B------:R-:W-:Y:S08]  /*6330*/  HMMA.16816.F32 R60, R96.reuse, R64, R136 ;  /* 0x00000040603c723c */ /* 0x040ff00000001888 */
[C---:B-----5:R-:W-:Y:S08]  /*6340*/  HMMA.16816.F32 R76, R96.reuse, R80, R76 ;  /* 0x00000050604c723c */ /* 0x060ff0000000184c */
        /* <DEDUP_REMOVED lines=10> */
[----:B---3--:R-:W-:-:S05]  /*63f0*/  IMAD.IADD R2, R20, 0x1, R0 ;  /* 0x0000000114027824 */ /* 0x008fca00078e0200 */
[----:B------:R-:W-:Y:S01]  /*6400*/  IADD3 R0, R2, c[0x0][0x328], RZ ;  /* 0x0000ca0002007a10 */ /* 0x000fe20007ffe0ff */
[----:B------:R-:W-:Y:S05]  /*6410*/  @!P1 BRA `(.L_x_442) ;  /* 0x0000011000009947 */ /* 0x000fea0003800000 */
[C---:B------:R-:W-:Y:S01]  /*6420*/  ISETP.GT.AND P0, PT, R2.reuse, RZ, PT ;  /* 0x000000ff0200720c */ /* 0x040fe20003f04270 */
[----:B------:R-:W-:Y:S01]  /*6430*/  BSSY B0, `(.L_x_443) ;  /* 0x000000d000007945 */ /* 0x000fe20003800000 */
[----:B------:R-:W-:Y:S01]  /*6440*/  IADD3 R3, R2, -0x1, RZ ;  /* 0xffffffff02037810 */ /* 0x000fe20007ffe0ff */
[----:B------:R-:W-:-:S10]  /*6450*/  IMAD.MOV.U32 R4, RZ, RZ, c[0x0][0x32c] ;  /* 0x0000cb00ff047624 */ /* 0x000fd400078e00ff */
[----:B------:R-:W-:Y:S05]  /*6460*/  @P0 BRA `(.L_x_444) ;  /* 0x0000006000000947 */ /* 0x000fea0003800000 */
[----:B------:R-:W-:Y:S01]  /*6470*/  ISETP.NE.AND P0, PT, R4, 0x1, PT ;  /* 0x000000010400780c */ /* 0x000fe20003f05270 */
[----:B------:R-:W-:-:S12]  /*6480*/  IMAD.MOV R2, RZ, RZ, -R2 ;  /* 0x000000ffff027224 */ /* 0x000fd800078e0a02 */
[----:B------:R-:W-:-:S05]  /*6490*/  @P0 IMAD.HI.U32 R3, R2, c[0x0][0x330], RZ ;  /* 0x0000cc0002030a27 */ /* 0x000fca00078e00ff */
[----:B------:R-:W-:-:S04]  /*64a0*/  @P0 SHF.R.U32.HI R2, RZ, c[0x0][0x334], R3 ;  /* 0x0000cd00ff020a19 */ /* 0x000fc80000011603 */
[----:B------:R-:W-:Y:S01]  /*64b0*/  LOP3.LUT R3, RZ, R2, RZ, 0x33, !PT ;  /* 0x00000002ff037212 */ /* 0x000fe200078e33ff */
[----:B------:R-:W-:Y:S05]  /*64c0*/  BRA `(.L_x_445) ;  /* 0x0000003000007947 */ /* 0x000fea0003800000 */
.L_x_444:
[----:B------:R-:W-:-:S13]  /*64d0*/  ISETP.NE.AND P0, PT, R4, 0x1, PT ;  /* 0x000000010400780c */ /* 0x000fda0003f05270 */
[----:B------:R-:W-:-:S05]  /*64e0*/  @P0 IMAD.HI.U32 R2, R3, c[0x0][0x330], RZ ;  /* 0x0000cc0003020a27 */ /* 0x000fca00078e00ff */
[----:B------:R-:W-:Y:S02]  /*64f0*/  @P0 SHF.R.U32.HI R3, RZ, c[0x0][0x334], R2 ;  /* 0x0000cd00ff030a19 */ /* 0x000fe40000011602 */
.L_x_445:
[----:B------:R-:W-:Y:S05]  /*6500*/  BSYNC B0 ;  /* 0x0000000000007941 */ /* 0x000fea0003800000 */
.L_x_443:
[----:B------:R-:W-:-:S05]  /*6510*/  IMAD R3, R3, R4, c[0x0][0x32c] ;  /* 0x0000cb0003037624 */ /* 0x000fca00078e0204 */
[----:B------:R-:W-:-:S04]  /*6520*/  IMNMX R0, R0, R3, PT ;  /* 0x0000000300007217 */ /* 0x000fc80003800200 */
.L_x_442:
[----:B------:R-:W-:-:S04]  /*6530*/  SHF.R.S32.HI R2, RZ, 0x1f, R0 ;  /* 0x0000001fff027819 */ /* 0x000fc80000011400 */
[----:B------:R-:W-:-:S04]  /*6540*/  LEA.HI R0, R2, R0, RZ, 0x6 ;  /* 0x0000000002007211 */ /* 0x000fc800078f30ff */
[----:B------:R-:W-:-:S04]  /*6550*/  SHF.R.S32.HI R0, RZ, 0x6, R0 ;  /* 0x00000006ff007819 */ /* 0x000fc80000011400 */
[----:B------:R-:W-:-:S04]  /*6560*/  IMNMX R222, R211, R0, !PT ;  /* 0x00000000d3de7217 */ /* 0x000fc80007800200 */
[----:B------:R-:W-:-:S13]  /*6570*/  ISETP.GE.AND P0, PT, R207, R222, PT ;  /* 0x000000decf00720c */ /* 0x000fda0003f06270 */
[----:B------:R-:W-:Y:S05]  /*6580*/  @!P0 BRA `(.L_x_446) ;  /* 0x0000389000008947 */ /* 0x000fea0003800000 */
[----:B------:R-:W-:Y:S02]  /*6590*/  MOV R102, R8 ;  /* 0x0000000800667202 */ /* 0x000fe40000000f00 */
[----:B------:R-:W-:Y:S02]  /*65a0*/  MOV R101, R100 ;  /* 0x0000006400657202 */ /* 0x000fe40000000f00 */
[----:B------:R-:W-:-:S04]  /*65b0*/  MOV R180, R207 ;  /* 0x000000cf00b47202 */ /* 0x000fc80000000f00 */
.L_x_455:
[----:B------:R-:W-:Y:S01]  /*65c0*/  ISETP.GT.AND P6, PT, R211, R180, PT ;  /* 0x000000b4d300720c */ /* 0x000fe20003fc4270 */
[----:B------:R-:W-:Y:S04]  /*65d0*/  DEPBAR.LE SB0, 0x0 ;  /* 0x000080000000791a */ /* 0x000fe80000000000 */
[----:B------:R-:W-:Y:S01]  /*65e0*/  WARPSYNC 0xffffffff ;  /* 0xffffffff00007948 */ /* 0x000fe20003800000 */
[----:B------:R-:W-:Y:S07]  /*65f0*/  BAR.SYNC.DEFER_BLOCKING 0x0 ;  /* 0x0000000000007b1d */ /* 0x000fee0000010000 */
[----:B------:R-:W-:Y:S01]  /*6600*/  @!P6 SHF.R.S32.HI R0, RZ, 0x1f, R180 ;  /* 0x0000001fff00e819 */ /* 0x000fe200000114b4 */
[----:B------:R-:W-:Y:S01]  /*6610*/  @!P6 IMAD.WIDE.U32 R2, R180, c[0x0][0x208], RZ ;  /* 0x00008200b402ea25 */ /* 0x000fe200078e00ff */
[----:B------:R-:W-:Y:S03]  /*6620*/  @!P6 IADD3 R12, P0, R214, 0x40, RZ ;  /* 0x00000040d60ce810 */ /* 0x000fe60007f1e0ff */
[----:B------:R-:W-:Y:S01]  /*6630*/  @!P6 IMAD R0, R0, c[0x0][0x208], RZ ;  /* 0x000082000000ea24 */ /* 0x000fe200078e02ff */
[----:B------:R-:W-:Y:S01]  /*6640*/  @!P6 IADD3.X R7, RZ, R217, RZ, P0, !PT ;  /* 0x000000d9ff07e210 */ /* 0x000fe200007fe4ff */
[----:B------:R-:W-:Y:S02]  /*6650*/  @!P6 IMAD.MOV.U32 R5, RZ, RZ, c[0x0][0x208] ;  /* 0x00008200ff05e624 */ /* 0x000fe400078e00ff */
[----:B------:R-:W-:Y:S04]  /*6660*/  @!P6 IMAD R0, R180, c[0x0][0x20c], R0 ;  /* 0x00008300b400ea24 */ /* 0x000fe800078e0200 */
[----:B------:R-:W-:Y:S02]  /*6670*/  @!P6 IMAD.IADD R3, R3, 0x1, R0 ;  /* 0x000000010303e824 */ /* 0x000fe400078e0200 */
[C---:B------:R-:W-:Y:S01]  /*6680*/  @!P6 IMAD.SHL.U32 R0, R2.reuse, 0x40, RZ ;  /* 0x000000400200e824 */ /* 0x040fe200078e00ff */
[----:B------:R-:W-:Y:S02]  /*6690*/  LDSM.16.M88.4 R32, [R191] ;  /* 0x00000000bf20783b */ /* 0x000fe40000000200 */
[----:B------:R-:W-:Y:S01]  /*66a0*/  @!P6 SHF.L.U64.HI R2, R2, 0x6, R3 ;  /* 0x000000060202e819 */ /* 0x000fe20000010203 */
[----:B------:R-:W-:Y:S01]  /*66b0*/  @!P6 IMAD.MOV.U32 R3, RZ, RZ, c[0x0][0x20c] ;  /* 0x00008300ff03e624 */ /* 0x000fe200078e00ff */
[C---:B------:R-:W-:Y:S01]  /*66c0*/  @!P6 LEA R4, P0, R5.reuse, R0, 0x5 ;  /* 0x000000000504e211 */ /* 0x040fe200078028ff */
[----:B------:R-:W-:Y:S02]  /*66d0*/  ULDC UR4, c[0x0][0x324] ;  /* 0x0000c90000047ab9 */ /* 0x000fe40000000800 */
[----:B------:R-:W-:Y:S01]  /*66e0*/  ULOP3.LUT UR4, URZ, UR4, URZ, 0x33, !UPT ;  /* 0x000000043f047292 */ /* 0x000fe2000f8e333f */
[----:B------:R-:W-:Y:S01]  /*66f0*/  @!P6 LEA.HI.X R3, R5, R2, R3, 0x5, P0 ;  /* 0x000000020503e211 */ /* 0x000fe200000f2c03 */
[----:B------:R-:W-:Y:S01]  /*6700*/  LDSM.16.M88.4 R16, [R184+0x800] ;  /* 0x00080000b810783b */ /* 0x000fe20000000200 */
[----:B------:R-:W-:Y:S05]  /*6710*/  @!P6 IADD3 R5, P0, R0, R214, RZ ;  /* 0x000000d60005e210 */ /* 0x000fea0007f1e0ff */
[----:B------:R-:W-:Y:S01]  /*6720*/  @!P6 IMAD.X R8, R2, 0x1, R217, P0 ;  /* 0x000000010208e824 */ /* 0x000fe200000e06d9 */
[----:B------:R-:W-:Y:S01]  /*6730*/  @!P6 IADD3 R6, P0, R0, R12, RZ ;  /* 0x0000000c0006e210 */ /* 0x000fe20007f1e0ff */
[----:B------:R-:W-:Y:S04]  /*6740*/  LDSM.16.M88.4 R24, [R184+0x1000] ;  /* 0x00100000b818783b */ /* 0x000fe80000000200 */
[----:B------:R-:W-:Y:S01]  /*6750*/  @!P6 IMAD.X R9, R2, 0x1, R7, P0 ;  /* 0x000000010209e824 */ /* 0x000fe200000e0607 */
[C---:B------:R-:W-:Y:S02]  /*6760*/  @!P6 LEA R28, P0, R5.reuse, c[0x0][0x1f8], 0x1 ;  /* 0x00007e00051cea11 */ /* 0x040fe400078008ff */
[----:B------:R-:W-:Y:S02]  /*6770*/  LDSM.16.M88.4 R136, [R184+0x1800] ;  /* 0x00180000b888783b */ /* 0x000fe40000000200 */
[----:B------:R-:W-:Y:S02]  /*6780*/  @!P6 LEA.HI.X R29, R5, c[0x0][0x1fc], R8, 0x1, P0 ;  /* 0x00007f00051dea11 */ /* 0x000fe400000f0c08 */
[C---:B------:R-:W-:Y:S03]  /*6790*/  @!P6 LEA R22, P0, R6.reuse, c[0x0][0x1f8], 0x1 ;  /* 0x00007e000616ea11 */ /* 0x040fe600078008ff */
[----:B------:R-:W-:Y:S01]  /*67a0*/  LDSM.16.M88.4 R140, [R192] ;  /* 0x00000000c08c783b */ /* 0x000fe20000000200 */
[----:B------:R-:W-:Y:S02]  /*67b0*/  @!P6 LEA.HI.X R23, R6, c[0x0][0x1fc], R9, 0x1, P0 ;  /* 0x00007f000617ea11 */ /* 0x000fe400000f0c09 */
[----:B------:R-:W-:Y:S04]  /*67c0*/  @!P6 IADD3 R6, P0, R214, 0x80, RZ ;  /* 0x00000080d606e810 */ /* 0x000fe80007f1e0ff */
[----:B------:R-:W1:Y:S01]  /*67d0*/  LDSM.16.M88.4 R8, [R184] ;  /* 0x00000000b808783b */ /* 0x000e620000000200 */
[----:B------:R-:W-:Y:S01]  /*67e0*/  @!P6 IMAD.X R5, RZ, RZ, R217, P0 ;  /* 0x000000ffff05e224 */ /* 0x000fe200000e06d9 */
[----:B------:R-:W-:Y:S04]  /*67f0*/  @!P6 IADD3 R0, P0, R0, R6, RZ ;  /* 0x000000060000e210 */ /* 0x000fe80007f1e0ff */
[----:B------:R-:W-:Y:S01]  /*6800*/  @!P6 IADD3.X R2, R2, R5, RZ, P0, !PT ;  /* 0x000000050202e210 */ /* 0x000fe200007fe4ff */
[----:B------:R-:W2:Y:S01]  /*6810*/  LDSM.16.M88.4 R144, [R195] ;  /* 0x00000000c390783b */ /* 0x000ea20000000200 */
[C---:B------:R-:W-:Y:S04]  /*6820*/  @!P6 LEA R20, P0, R0.reuse, c[0x0][0x1f8], 0x1 ;  /* 0x00007e000014ea11 */ /* 0x040fe800078008ff */
[----:B------:R-:W-:Y:S02]  /*6830*/  @!P6 LEA.HI.X R21, R0, c[0x0][0x1fc], R2, 0x1, P0 ;  /* 0x00007f000015ea11 */ /* 0x000fe400000f0c02 */
[----:B------:R-:W3:Y:S01]  /*6840*/  LDSM.16.M88.4 R148, [R206] ;  /* 0x00000000ce94783b */ /* 0x000ee20000000200 */
[C---:B------:R-:W-:Y:S05]  /*6850*/  @!P6 IADD3 R2, P0, R4.reuse, R12, RZ ;  /* 0x0000000c0402e210 */ /* 0x040fea0007f1e0ff */
[C---:B------:R-:W-:Y:S01]  /*6860*/  @!P6 IMAD.X R7, R3.reuse, 0x1, R7, P0 ;  /* 0x000000010307e824 */ /* 0x040fe200000e0607 */
[----:B------:R-:W4:Y:S01]  /*6870*/  LDSM.16.M88.4 R152, [R205] ;  /* 0x00000000cd98783b */ /* 0x000f220000000200 */
[C---:B------:R-:W-:Y:S05]  /*6880*/  @!P6 IADD3 R6, P0, R4.reuse, R6, RZ ;  /* 0x000000060406e210 */ /* 0x040fea0007f1e0ff */
[C---:B------:R-:W-:Y:S01]  /*6890*/  @!P6 IMAD.X R5, R3.reuse, 0x1, R5, P0 ;  /* 0x000000010305e824 */ /* 0x040fe200000e0605 */
[----:B------:R-:W5:Y:S01]  /*68a0*/  LDSM.16.M88.4 R156, [R204] ;  /* 0x00000000cc9c783b */ /* 0x000f620000000200 */
[----:B------:R-:W-:Y:S05]  /*68b0*/  @!P6 IADD3 R0, P0, R4, R214, RZ ;  /* 0x000000d60400e210 */ /* 0x000fea0007f1e0ff */
[----:B------:R-:W-:Y:S01]  /*68c0*/  @!P6 IMAD.X R3, R3, 0x1, R217, P0 ;  /* 0x000000010303e824 */ /* 0x000fe200000e06d9 */
[----:B------:R-:W-:Y:S01]  /*68d0*/  @!PT LDS RZ, [RZ] ;  /* 0x00000000fffff984 */ /* 0x000fe20000000800 */
[----:B------:R-:W-:Y:S01]  /*68e0*/  @!PT LDS RZ, [RZ] ;  /* 0x00000000fffff984 */ /* 0x000fe20000000800 */
[----:B------:R-:W-:Y:S01]  /*68f0*/  @!PT LDS RZ, [RZ] ;  /* 0x00000000fffff984 */ /* 0x000fe20000000800 */
[----:B------:R2:W-:Y:S01]  /*6900*/  @!P6 LDGSTS.E.BYPASS.LTC128B.128 [R209+0x100], [R28.64], !P5 ;  /* 0x001000001cd1efae */ /* 0x0005e2000e901d46 */
[C---:B------:R-:W-:Y:S04]  /*6910*/  @!P6 LEA R12, P0, R0.reuse, c[0x0][0x1f8], 0x1 ;  /* 0x00007e00000cea11 */ /* 0x040fe800078008ff */
[----:B------:R-:W-:Y:S02]  /*6920*/  @!P6 LEA.HI.X R13, R0, c[0x0][0x1fc], R3, 0x1, P0 ;  /* 0x00007f00000dea11 */ /* 0x000fe400000f0c03 */
[----:B------:R2:W-:Y:S01]  /*6930*/  @!P6 LDGSTS.E.BYPASS.LTC128B.128 [R209+0x2100], [R22.64], !P4 ;  /* 0x0210000016d1efae */ /* 0x0005e2000e101d46 */
[C---:B------:R-:W-:Y:S04]  /*6940*/  @!P6 LEA R14, P0, R2.reuse, c[0x0][0x1f8], 0x1 ;  /* 0x00007e00020eea11 */ /* 0x040fe800078008ff */
[----:B------:R-:W-:Y:S02]  /*6950*/  @!P6 LEA.HI.X R15, R2, c[0x0][0x1fc], R7, 0x1, P0 ;  /* 0x00007f00020fea11 */ /* 0x000fe400000f0c07 */
[----:B------:R2:W-:Y:S01]  /*6960*/  @!P6 LDGSTS.E.BYPASS.LTC128B.128 [R209+0x4100], [R20.64], !P3 ;  /* 0x0410000014d1efae */ /* 0x0005e2000d901d46 */
[C---:B------:R-:W-:Y:S04]  /*6970*/  @!P6 LEA R2, P0, R6.reuse, c[0x0][0x1f8], 0x1 ;  /* 0x00007e000602ea11 */ /* 0x040fe800078008ff */
[----:B------:R-:W-:Y:S02]  /*6980*/  @!P6 LEA.HI.X R3, R6, c[0x0][0x1fc], R5, 0x1, P0 ;  /* 0x00007f000603ea11 */ /* 0x000fe400000f0c05 */
[C---:B-1----:R-:W-:Y:S01]  /*6990*/  HMMA.16816.F32 R4, R32.reuse, R8, RZ ;  /* 0x000000082004723c */ /* 0x042fe200000018ff */
[----:B------:R1:W-:Y:S07]  /*69a0*/  @!P6 LDGSTS.E.BYPASS.LTC128B.128 [R209+0x1100], [R12.64], !P5 ;  /* 0x011000000cd1efae */ /* 0x0003ee000e901d46 */
[C---:B------:R-:W-:Y:S01]  /*69b0*/  HMMA.16816.F32 R8, R32.reuse, R10, RZ ;  /* 0x0000000a2008723c */ /* 0x040fe200000018ff */
[----:B------:R1:W-:Y:S07]  /*69c0*/  @!P6 LDGSTS.E.BYPASS.LTC128B.128 [R209+0x3100], [R14.64], !P4 ;  /* 0x031000000ed1efae */ /* 0x0003ee000e101d46 */
[----:B------:R2:W-:Y:S01]  /*69d0*/  @!P6 LDGSTS.E.BYPASS.LTC128B.128 [R209+0x5100], [R2.64], !P3 ;  /* 0x0510000002d1efae */ /* 0x0005e2000d901d46 */
[----:B------:R-:W-:Y:S06]  /*69e0*/  ISETP.GT.AND P6, PT, R180, R211, PT ;  /* 0x000000d3b400720c */ /* 0x000fec0003fc4270 */
[----:B------:R-:W-:Y:S07]  /*69f0*/  LDSM.16.M88.4 R160, [R194] ;  /* 0x00000000c2a0783b */ /* 0x000fee0000000200 */
[----:B------:R-:W0:Y:S01]  /*6a00*/  LDGDEPBAR ;  /* 0x00000000000079af */ /* 0x000e220000000000 */
[C---:B-1----:R-:W-:Y:S06]  /*6a10*/  HMMA.16816.F32 R12, R32.reuse, R16, RZ ;  /* 0x00000010200c723c */ /* 0x042fec00000018ff */
[----:B------:R-:W1:Y:S02]  /*6a20*/  LDSM.16.M88.4 R164, [R190] ;  /* 0x00000000bea4783b */ /* 0x000e640000000200 */
[C---:B------:R-:W-:Y:S05]  /*6a30*/  HMMA.16816.F32 R16, R32.reuse, R18, RZ ;  /* 0x000000122010723c */ /* 0x040fea00000018ff */
[----:B------:R-:W-:Y:S03]  /*6a40*/  LDSM.16.M88.4 R168, [R190+0x1000] ;  /* 0x00100000bea8783b */ /* 0x000fe60000000200 */
[C---:B--2---:R-:W-:Y:S04]  /*6a50*/  HMMA.16816.F32 R20, R32.reuse, R24, RZ ;  /* 0x000000182014723c */ /* 0x044fe800000018ff */
[----:B------:R-:W-:Y:S04]  /*6a60*/  LDSM.16.M88.4 R172, [R193] ;  /* 0x00000000c1ac783b */ /* 0x000fe80000000200 */
[C---:B------:R-:W-:Y:S03]  /*6a70*/  HMMA.16816.F32 R24, R32.reuse, R26, RZ ;  /* 0x0000001a2018723c */ /* 0x040fe600000018ff */
[----:B------:R-:W-:Y:S05]  /*6a80*/  LDSM.16.M88.4 R176, [R187] ;  /* 0x00000000bbb0783b */ /* 0x000fea0000000200 */
[C---:B------:R-:W-:Y:S08]  /*6a90*/  HMMA.16816.F32 R28, R32.reuse, R136, RZ ;  /* 0x00000088201c723c */ /* 0x040ff000000018ff */
[----:B------:R-:W-:Y:S01]  /*6aa0*/  HMMA.16816.F32 R32, R32, R138, RZ ;  /* 0x0000008a2020723c */ /* 0x000fe200000018ff */
[----:B------:R-:W2:Y:S07]  /*6ab0*/  LDSM.16.M88.4 R136, [R190+0x800] ;  /* 0x00080000be88783b */ /* 0x000eae0000000200 */
[C---:B------:R-:W-:Y:S08]  /*6ac0*/  HMMA.16816.F32 R4, R140.reuse, R144, R4 ;  /* 0x000000908c04723c */ /* 0x040ff00000001804 */
[C---:B------:R-:W-:Y:S01]  /*6ad0*/  HMMA.16816.F32 R8, R140.reuse, R146, R8 ;  /* 0x000000928c08723c */ /* 0x040fe20000001808 */
[----:B------:R-:W1:Y:S07]  /*6ae0*/  LDSM.16.M88.4 R144, [R190+0x1800] ;  /* 0x00180000be90783b */ /* 0x000e6e0000000200 */
[C---:B---3--:R-:W-:Y:S08]  /*6af0*/  HMMA.16816.F32 R12, R140.reuse, R148, R12 ;  /* 0x000000948c0c723c */ /* 0x048ff0000000180c */
[C---:B------:R-:W-:Y:S01]  /*6b00*/  HMMA.16816.F32 R16, R140.reuse, R150, R16 ;  /* 0x000000968c10723c */ /* 0x040fe20000001810 */
[----:B------:R-:W-:Y:S07]  /*6b10*/  LDSM.16.M88.4 R148, [R187+0x1000] ;  /* 0x00100000bb94783b */ /* 0x000fee0000000200 */
[C---:B----4-:R-:W-:Y:S08]  /*6b20*/  HMMA.16816.F32 R20, R140.reuse, R152, R20 ;  /* 0x000000988c14723c */ /* 0x050ff00000001814 */
[C---:B------:R-:W-:Y:S01]  /*6b30*/  HMMA.16816.F32 R24, R140.reuse, R154, R24 ;  /* 0x0000009a8c18723c */ /* 0x040fe20000001818 */
[----:B------:R-:W-:Y:S07]  /*6b40*/  LDSM.16.M88.4 R152, [R187+0x1800] ;  /* 0x00180000bb98783b */ /* 0x000fee0000000200 */
[C---:B-----5:R-:W-:Y:S08]  /*6b50*/  HMMA.16816.F32 R28, R140.reuse, R156, R28 ;  /* 0x0000009c8c1c723c */ /* 0x060ff0000000181c */
[----:B------:R-:W-:Y:S01]  /*6b60*/  HMMA.16816.F32 R32, R140, R158, R32 ;  /* 0x0000009e8c20723c */ /* 0x000fe20000001820 */
[----:B------:R-:W3:Y:S07]  /*6b70*/  LDSM.16.M88.4 R140, [R187+0x800] ;  /* 0x00080000bb8c783b */ /* 0x000eee0000000200 */
        /* <DEDUP_REMOVED lines=9> */
[----:B------:R-:W-:Y:S07]  /*6c10*/  LDSM.16.M88.4 R168, [R192+0x4000] ;  /* 0x00400000c0a8783b */ /* 0x000fee0000000200 */
[C---:B------:R-:W-:Y:S08]  /*6c20*/  HMMA.16816.F32 R28, R160.reuse, R144, R28 ;  /* 0x00000090a01c723c */ /* 0x040ff0000000181c */
[----:B------:R-:W-:Y:S01]  /*6c30*/  HMMA.16816.F32 R32, R160, R146, R32 ;  /* 0x00000092a020723c */ /* 0x000fe20000001820 */
[----:B------:R-:W4:Y:S07]  /*6c40*/  LDSM.16.M88.4 R144, [R184+0x3000] ;  /* 0x00300000b890783b */ /* 0x000f2e0000000200 */
[C---:B------:R-:W-:Y:S01]  /*6c50*/  HMMA.16816.F32 R4, R172.reuse, R176, R4 ;  /* 0x000000b0ac04723c */ /* 0x040fe20000001804 */
[----:B------:R-:W5:Y:S07]  /*6c60*/  LDSM.16.M88.4 R160, [R184+0x3800] ;  /* 0x00380000b8a0783b */ /* 0x000f6e0000000200 */
[C---:B------:R-:W-:Y:S01]  /*6c70*/  HMMA.16816.F32 R8, R172.reuse, R178, R8 ;  /* 0x000000b2ac08723c */ /* 0x040fe20000001808 */
[----:B------:R-:W1:Y:S07]  /*6c80*/  LDSM.16.M88.4 R176, [R203] ;  /* 0x00000000cbb0783b */ /* 0x000e6e0000000200 */
[C---:B---3--:R-:W-:Y:S08]  /*6c90*/  HMMA.16816.F32 R12, R172.reuse, R140, R12 ;  /* 0x0000008cac0c723c */ /* 0x048ff0000000180c */
[C---:B------:R-:W-:Y:S01]  /*6ca0*/  HMMA.16816.F32 R16, R172.reuse, R142, R16 ;  /* 0x0000008eac10723c */ /* 0x040fe20000001810 */
[----:B------:R-:W3:Y:S07]  /*6cb0*/  LDSM.16.M88.4 R140, [R202] ;  /* 0x00000000ca8c783b */ /* 0x000eee0000000200 */
[C---:B------:R-:W-:Y:S08]  /*6cc0*/  HMMA.16816.F32 R20, R172.reuse, R148, R20 ;  /* 0x00000094ac14723c */ /* 0x040ff00000001814 */
[C---:B------:R-:W-:Y:S01]  /*6cd0*/  HMMA.16816.F32 R24, R172.reuse, R150, R24 ;  /* 0x00000096ac18723c */ /* 0x040fe20000001818 */
[----:B------:R-:W3:Y:S07]  /*6ce0*/  LDSM.16.M88.4 R148, [R201] ;  /* 0x00000000c994783b */ /* 0x000eee0000000200 */
[C---:B------:R-:W-:Y:S08]  /*6cf0*/  HMMA.16816.F32 R28, R172.reuse, R152, R28 ;  /* 0x00000098ac1c723c */ /* 0x040ff0000000181c */
[----:B------:R-:W-:Y:S01]  /*6d00*/  HMMA.16816.F32 R32, R172, R154, R32 ;  /* 0x0000009aac20723c */ /* 0x000fe20000001820 */
[----:B------:R-:W3:Y:S07]  /*6d10*/  LDSM.16.M88.4 R152, [R200] ;  /* 0x00000000c898783b */ /* 0x000eee0000000200 */
[C---:B-1----:R-:W-:Y:S01]  /*6d20*/  HMMA.16816.F32 R4, R156.reuse, R164, R4 ;  /* 0x000000a49c04723c */ /* 0x042fe20000001804 */
[----:B------:R-:W-:Y:S07]  /*6d30*/  LDSM.16.M88.4 R172, [R190+0x2000] ;  /* 0x00200000beac783b */ /* 0x000fee0000000200 */
[C---:B------:R-:W-:Y:S01]  /*6d40*/  HMMA.16816.F32 R8, R156.reuse, R166, R8 ;  /* 0x000000a69c08723c */ /* 0x040fe20000001808 */
[----:B------:R-:W1:Y:S07]  /*6d50*/  LDSM.16.M88.4 R164, [R194+0x4000] ;  /* 0x00400000c2a4783b */ /* 0x000e6e0000000200 */
[C---:B--2---:R-:W-:Y:S08]  /*6d60*/  HMMA.16816.F32 R12, R156.reuse, R136, R12 ;  /* 0x000000889c0c723c */ /* 0x044ff0000000180c */
[C---:B------:R-:W-:Y:S01]  /*6d70*/  HMMA.16816.F32 R16, R156.reuse, R138, R16 ;  /* 0x0000008a9c10723c */ /* 0x040fe20000001810 */
[----:B------:R-:W2:Y:S07]  /*6d80*/  LDSM.16.M88.4 R136, [R190+0x2800] ;  /* 0x00280000be88783b */ /* 0x000eae0000000200 */
[C---:B----4-:R-:W-:Y:S08]  /*6d90*/  HMMA.16816.F32 R20, R156.reuse, R144, R20 ;  /* 0x000000909c14723c */ /* 0x050ff00000001814 */
[C---:B------:R-:W-:Y:S01]  /*6da0*/  HMMA.16816.F32 R24, R156.reuse, R146, R24 ;  /* 0x000000929c18723c */ /* 0x040fe20000001818 */
[----:B------:R-:W4:Y:S07]  /*6db0*/  LDSM.16.M88.4 R144, [R190+0x3000] ;  /* 0x00300000be90783b */ /* 0x000f2e0000000200 */
[C---:B-----5:R-:W-:Y:S08]  /*6dc0*/  HMMA.16816.F32 R28, R156.reuse, R160, R28 ;  /* 0x000000a09c1c723c */ /* 0x060ff0000000181c */
[----:B------:R-:W-:Y:S01]  /*6dd0*/  HMMA.16816.F32 R32, R156, R162, R32 ;  /* 0x000000a29c20723c */ /* 0x000fe20000001820 */
[----:B------:R-:W5:Y:S07]  /*6de0*/  LDSM.16.M88.4 R156, [R190+0x3800] ;  /* 0x00380000be9c783b */ /* 0x000f6e0000000200 */
[C---:B------:R-:W-:Y:S01]  /*6df0*/  HMMA.16816.F32 R4, R168.reuse, R176, R4 ;  /* 0x000000b0a804723c */ /* 0x040fe20000001804 */
[----:B------:R-:W-:Y:S07]  /*6e00*/  LDSM.16.M88.4 R160, [R193+0x4000] ;  /* 0x00400000c1a0783b */ /* 0x000fee0000000200 */
[C---:B------:R-:W-:Y:S01]  /*6e10*/  HMMA.16816.F32 R8, R168.reuse, R178, R8 ;  /* 0x000000b2a808723c */ /* 0x040fe20000001808 */
[----:B------:R-:W1:Y:S07]  /*6e20*/  LDSM.16.M88.4 R176, [R187+0x2000] ;  /* 0x00200000bbb0783b */ /* 0x000e6e0000000200 */
[C---:B---3--:R-:W-:Y:S08]  /*6e30*/  HMMA.16816.F32 R12, R168.reuse, R140, R12 ;  /* 0x0000008ca80c723c */ /* 0x048ff0000000180c */
[C---:B------:R-:W-:Y:S01]  /*6e40*/  HMMA.16816.F32 R16, R168.reuse, R142, R16 ;  /* 0x0000008ea810723c */ /* 0x040fe20000001810 */
[----:B------:R-:W3:Y:S07]  /*6e50*/  LDSM.16.M88.4 R140, [R187+0x2800] ;  /* 0x00280000bb8c783b */ /* 0x000eee0000000200 */
[C---:B------:R-:W-:Y:S08]  /*6e60*/  HMMA.16816.F32 R20, R168.reuse, R148, R20 ;  /* 0x00000094a814723c */ /* 0x040ff00000001814 */
[C---:B------:R-:W-:Y:S01]  /*6e70*/  HMMA.16816.F32 R24, R168.reuse, R150, R24 ;  /* 0x00000096a818723c */ /* 0x040fe20000001818 */
[----:B------:R-:W3:Y:S07]  /*6e80*/  LDSM.16.M88.4 R148, [R187+0x3000] ;  /* 0x00300000bb94783b */ /* 0x000eee0000000200 */
[C---:B------:R-:W-:Y:S08]  /*6e90*/  HMMA.16816.F32 R28, R168.reuse, R152, R28 ;  /* 0x00000098a81c723c */ /* 0x040ff0000000181c */
        /* <DEDUP_REMOVED lines=46> */
[C---:B------:R-:W-:Y:S08]  /*7180*/  HMMA.16816.F32 R16, R164.reuse, R142, R16 ;  /* 0x0000008ea410723c */ /* 0x040ff00000001810 */
[C---:B------:R-:W-:Y:S08]  /*7190*/  HMMA.16816.F32 R20, R164.reuse, R148, R20 ;  /* 0x00000094a414723c */ /* 0x040ff00000001814 */
[C---:B------:R-:W-:Y:S08]  /*71a0*/  HMMA.16816.F32 R24, R164.reuse, R150, R24 ;  /* 0x00000096a418723c */ /* 0x040ff00000001818 */
[C---:B------:R-:W-:Y:S08]  /*71b0*/  HMMA.16816.F32 R28, R164.reuse, R152, R28 ;  /* 0x00000098a41c723c */ /* 0x040ff0000000181c */
[----:B------:R-:W-:Y:S08]  /*71c0*/  HMMA.16816.F32 R32, R164, R154, R32 ;  /* 0x0000009aa420723c */ /* 0x000ff00000001820 */
[C---:B-1----:R-:W-:Y:S08]  /*71d0*/  HMMA.16816.F32 R4, R160.reuse, R172, R4 ;  /* 0x000000aca004723c */ /* 0x042ff00000001804 */
[C---:B------:R-:W-:Y:S08]  /*71e0*/  HMMA.16816.F32 R8, R160.reuse, R174, R8 ;  /* 0x000000aea008723c */ /* 0x040ff00000001808 */
[C---:B--2---:R-:W-:Y:S08]  /*71f0*/  HMMA.16816.F32 R12, R160.reuse, R136, R12 ;  /* 0x00000088a00c723c */ /* 0x044ff0000000180c */
[C---:B------:R-:W-:Y:S01]  /*7200*/  HMMA.16816.F32 R16, R160.reuse, R138, R16 ;  /* 0x0000008aa010723c */ /* 0x040fe20000001810 */
[----:B------:R-:W1:Y:S07]  /*7210*/  LDSM.16.M88.4 R136, [R187+0x4800] ;  /* 0x00480000bb88783b */ /* 0x000e6e0000000200 */
[C---:B----4-:R-:W-:Y:S08]  /*7220*/  HMMA.16816.F32 R20, R160.reuse, R144, R20 ;  /* 0x00000090a014723c */ /* 0x050ff00000001814 */
[C---:B------:R-:W-:Y:S08]  /*7230*/  HMMA.16816.F32 R24, R160.reuse, R146, R24 ;  /* 0x00000092a018723c */ /* 0x040ff00000001818 */
[C---:B-----5:R-:W-:Y:S08]  /*7240*/  HMMA.16816.F32 R28, R160.reuse, R156, R28 ;  /* 0x0000009ca01c723c */ /* 0x060ff0000000181c */
[----:B------:R-:W-:Y:S08]  /*7250*/  HMMA.16816.F32 R32, R160, R158, R32 ;  /* 0x0000009ea020723c */ /* 0x000ff00000001820 */
[C---:B------:R-:W-:Y:S08]  /*7260*/  HMMA.16816.F32 R4, R168.reuse, R176, R4 ;  /* 0x000000b0a804723c */ /* 0x040ff00000001804 */
[C---:B------:R-:W-:Y:S08]  /*7270*/  HMMA.16816.F32 R8, R168.reuse, R178, R8 ;  /* 0x000000b2a808723c */ /* 0x040ff00000001808 */
[C---:B-1----:R-:W-:Y:S08]  /*7280*/  HMMA.16816.F32 R12, R168.reuse, R136, R12 ;  /* 0x00000088a80c723c */ /* 0x042ff0000000180c */
[----:B------:R-:W-:Y:S01]  /*7290*/  FMUL.FTZ R0, R4, c[0x0][0x320] ;  /* 0x0000c80004007a20 */ /* 0x000fe20000410000 */
[C---:B------:R-:W-:Y:S03]  /*72a0*/  HMMA.16816.F32 R16, R168.reuse, R138, R16 ;  /* 0x0000008aa810723c */ /* 0x040fe60000001810 */
[----:B------:R1:W2:Y:S04]  /*72b0*/  MUFU.TANH R149, R0 ;  /* 0x0000000000957308 */ /* 0x0002a80000002400 */
[----:B------:R-:W-:Y:S06]  /*72c0*/  FMUL.FTZ R2, R8, c[0x0][0x320] ;  /* 0x0000c80008027a20 */ /* 0x000fec0000410000 */
[----:B------:R-:W3:Y:S01]  /*72d0*/  MUFU.TANH R143, R2 ;  /* 0x00000002008f7308 */ /* 0x000ee20000002400 */
[----:B-1----:R-:W-:Y:S09]  /*72e0*/  FMUL.FTZ R0, R5, c[0x0][0x320] ;  /* 0x0000c80005007a20 */ /* 0x002ff20000410000 */
[----:B------:R1:W4:Y:S02]  /*72f0*/  MUFU.TANH R147, R0 ;  /* 0x0000000000937308 */ /* 0x0003240000002400 */
[----:B-1----:R-:W-:Y:S08]  /*7300*/  FMUL.FTZ R0, R6, c[0x0][0x320] ;  /* 0x0000c80006007a20 */ /* 0x002ff00000410000 */
[----:B------:R1:W1:Y:S02]  /*7310*/  MUFU.TANH R153, R0 ;  /* 0x0000000000997308 */ /* 0x0002640000002400 */
[----:B-1----:R-:W-:Y:S02]  /*7320*/  FMUL.FTZ R0, R7, c[0x0][0x320] ;  /* 0x0000c80007007a20 */ /* 0x002fe40000410000 */
[----:B------:R-:W1:Y:S06]  /*7330*/  LDSM.16.M88.4 R4, [R187+0x5000] ;  /* 0x00500000bb04783b */ /* 0x000e6c0000000200 */
[----:B------:R5:W1:Y:S02]  /*7340*/  MUFU.TANH R152, R0 ;  /* 0x0000000000987308 */ /* 0x000a640000002400 */
[----:B-----5:R-:W-:Y:S08]  /*7350*/  FMUL.FTZ R0, R9, c[0x0][0x320] ;  /* 0x0000c80009007a20 */ /* 0x020ff00000410000 */
[----:B------:R5:W2:Y:S01]  /*7360*/  MUFU.TANH R142, R0 ;  /* 0x00000000008e7308 */ /* 0x000aa20000002400 */
[C---:B-1----:R-:W-:Y:S08]  /*7370*/  HMMA.16816.F32 R20, R168.reuse, R4, R20 ;  /* 0x00000004a814723c */ /* 0x042ff00000001814 */
[C---:B------:R-:W-:Y:S04]  /*7380*/  HMMA.16816.F32 R24, R168.reuse, R6, R24 ;  /* 0x00000006a818723c */ /* 0x040fe80000001818 */
[----:B-----5:R-:W-:Y:S04]  /*7390*/  FMUL.FTZ R0, R10, c[0x0][0x320] ;  /* 0x0000c8000a007a20 */ /* 0x020fe80000410000 */
[----:B------:R1:W1:Y:S08]  /*73a0*/  MUFU.TANH R151, R0 ;  /* 0x0000000000977308 */ /* 0x0002700000002400 */
[----:B------:R-:W-:Y:S02]  /*73b0*/  FMUL.FTZ R6, R22, c[0x0][0x320] ;  /* 0x0000c80016067a20 */ /* 0x000fe40000410000 */
[----:B------:R-:W-:Y:S02]  /*73c0*/  FMUL.FTZ R2, R20, c[0x0][0x320] ;  /* 0x0000c80014027a20 */ /* 0x000fe40000410000 */
[----:B------:R5:W2:Y:S01]  /*73d0*/  MUFU.TANH R139, R6 ;  /* 0x00000006008b7308 */ /* 0x000aa20000002400 */
[----:B------:R-:W-:Y:S03]  /*73e0*/  FMUL.FTZ R3, R21, c[0x0][0x320] ;  /* 0x0000c80015037a20 */ /* 0x000fe60000410000 */
[----:B------:R-:W-:Y:S06]  /*73f0*/  FMUL.FTZ R7, R24, c[0x0][0x320] ;  /* 0x0000c80018077a20 */ /* 0x000fec0000410000 */
[----:B------:R-:W2:Y:S01]  /*7400*/  MUFU.TANH R103, R2 ;  /* 0x0000000200677308 */ /* 0x000ea20000002400 */
[----:B-1----:R-:W-:Y:S02]  /*7410*/  FMUL.FTZ R0, R11, c[0x0][0x320] ;  /* 0x0000c8000b007a20 */ /* 0x002fe40000410000 */
[----:B------:R-:W1:Y:S01]  /*7420*/  LDSM.16.M88.4 R8, [R187+0x5800] ;  /* 0x00580000bb08783b */ /* 0x000e620000000200 */
[----:B------:R-:W-:Y:S06]  /*7430*/  DEPBAR.LE SB0, 0x0 ;  /* 0x000080000000791a */ /* 0x000fec0000000000 */
[----:B------:R2:W1:Y:S01]  /*7440*/  MUFU.TANH R150, R0 ;  /* 0x0000000000967308 */ /* 0x0004620000002400 */
[----:B------:R-:W-:Y:S01]  /*7450*/  BAR.SYNC.DEFER_BLOCKING 0x0 ;  /* 0x0000000000007b1d */ /* 0x000fe20000010000 */
[----:B-----5:R-:W-:Y:S08]  /*7460*/  FMUL.FTZ R6, R23, c[0x0][0x320] ;  /* 0x0000c80017067a20 */ /* 0x020ff00000410000 */
[----:B------:R5:W1:Y:S10]  /*7470*/  MUFU.TANH R100, R3 ;  /* 0x0000000300647308 */ /* 0x000a740000002400 */
[----:B------:R-:W3:Y:S01]  /*7480*/  MUFU.TANH R138, R6 ;  /* 0x00000006008a7308 */ /* 0x000ee20000002400 */
[----:B--2---:R-:W-:Y:S09]  /*7490*/  FMUL.FTZ R0, R12, c[0x0][0x320] ;  /* 0x0000c8000c007a20 */ /* 0x004ff20000410000 */
[----:B------:R2:W2:Y:S01]  /*74a0*/  MUFU.TANH R140, R0 ;  /* 0x00000000008c7308 */ /* 0x0004a20000002400 */
[----:B-----5:R-:W-:Y:S01]  /*74b0*/  @P6 MOV R3, c[0x0][0x1e0] ;  /* 0x0000780000036a02 */ /* 0x020fe20000000f00 */
[C---:B-1----:R-:W-:Y:S08]  /*74c0*/  HMMA.16816.F32 R28, R168.reuse, R8, R28 ;  /* 0x00000008a81c723c */ /* 0x042ff0000000181c */
[----:B------:R-:W1:Y:S01]  /*74d0*/  MUFU.TANH R23, R7 ;  /* 0x0000000700177308 */ /* 0x000e620000002400 */
[----:B------:R-:W-:Y:S01]  /*74e0*/  FMUL.FTZ R9, R26, c[0x0][0x320] ;  /* 0x0000c8001a097a20 */ /* 0x000fe20000410000 */
[----:B------:R-:W-:Y:S08]  /*74f0*/  HMMA.16816.F32 R32, R168, R10, R32 ;  /* 0x0000000aa820723c */ /* 0x000ff00000001820 */
[----:B------:R5:W1:Y:S01]  /*7500*/  MUFU.TANH R26, R9 ;  /* 0x00000009001a7308 */ /* 0x000a620000002400 */
[----:B--2---:R-:W-:Y:S09]  /*7510*/  FMUL.FTZ R0, R13, c[0x0][0x320] ;  /* 0x0000c8000d007a20 */ /* 0x004ff20000410000 */
[----:B------:R2:W1:Y:S01]  /*7520*/  MUFU.TANH R141, R0 ;  /* 0x00000000008d7308 */ /* 0x0004620000002400 */
[----:B-----5:R-:W-:Y:S09]  /*7530*/  FMUL.FTZ R9, R27, c[0x0][0x320] ;  /* 0x0000c8001b097a20 */ /* 0x020ff20000410000 */
[----:B------:R5:W1:Y:S01]  /*7540*/  MUFU.TANH R27, R9 ;  /* 0x00000009001b7308 */ /* 0x000a620000002400 */
[----:B--2---:R-:W-:Y:S09]  /*7550*/  FMUL.FTZ R0, R14, c[0x0][0x320] ;  /* 0x0000c8000e007a20 */ /* 0x004ff20000410000 */
[----:B------:R2:W1:Y:S01]  /*7560*/  MUFU.TANH R146, R0 ;  /* 0x0000000000927308 */ /* 0x0004620000002400 */
[----:B-----5:R-:W-:Y:S09]  /*7570*/  FMUL.FTZ R9, R28, c[0x0][0x320] ;  /* 0x0000c8001c097a20 */ /* 0x020ff20000410000 */
[----:B------:R-:W1:Y:S01]  /*7580*/  MUFU.TANH R21, R9 ;  /* 0x0000000900157308 */ /* 0x000e620000002400 */
[----:B--2---:R-:W-:Y:S09]  /*7590*/  FMUL.FTZ R0, R15, c[0x0][0x320] ;  /* 0x0000c8000f007a20 */ /* 0x004ff20000410000 */
[----:B------:R2:W1:Y:S02]  /*75a0*/  MUFU.TANH R148, R0 ;  /* 0x0000000000947308 */ /* 0x0004640000002400 */
[----:B--2---:R-:W-:Y:S08]  /*75b0*/  FMUL.FTZ R0, R16, c[0x0][0x320] ;  /* 0x0000c80010007a20 */ /* 0x004ff00000410000 */
[----:B------:R2:W1:Y:S02]  /*75c0*/  MUFU.TANH R137, R0 ;  /* 0x0000000000897308 */ /* 0x0004640000002400 */
[----:B--2---:R-:W-:Y:S08]  /*75d0*/  FMUL.FTZ R0, R17, c[0x0][0x320] ;  /* 0x0000c80011007a20 */ /* 0x004ff00000410000 */
[----:B------:R2:W1:Y:S02]  /*75e0*/  MUFU.TANH R136, R0 ;  /* 0x0000000000887308 */ /* 0x0004640000002400 */
[----:B--2---:R-:W-:Y:S08]  /*75f0*/  FMUL.FTZ R0, R18, c[0x0][0x320] ;  /* 0x0000c80012007a20 */ /* 0x004ff00000410000 */
[----:B------:R2:W1:Y:S02]  /*7600*/  MUFU.TANH R145, R0 ;  /* 0x0000000000917308 */ /* 0x0004640000002400 */
[----:B--2---:R-:W-:Y:S08]  /*7610*/  FMUL.FTZ R0, R19, c[0x0][0x320] ;  /* 0x0000c80013007a20 */ /* 0x004ff00000410000 */
[----:B------:R2:W1:Y:S02]  /*7620*/  MUFU.TANH R144, R0 ;  /* 0x0000000000907308 */ /* 0x0004640000002400 */
[----:B--2---:R-:W-:Y:S04]  /*7630*/  @P6 IADD3 R0, R180, -0x1, RZ ;  /* 0xffffffffb4006810 */ /* 0x004fe80007ffe0ff */
[----:B------:R-:W-:Y:S01]  /*7640*/  @P6 SHF.R.S32.HI R2, RZ, 0x1f, R0 ;  /* 0x0000001fff026819 */ /* 0x000fe20000011400 */
[----:B------:R-:W-:Y:S04]  /*7650*/  @P6 IMAD.WIDE.U32 R4, R0, c[0x0][0x1e0], RZ ;  /* 0x0000780000046a25 */ /* 0x000fe800078e00ff */
[----:B------:R-:W-:Y:S04]  /*7660*/  @P6 IMAD R2, R2, c[0x0][0x1e0], RZ ;  /* 0x0000780002026a24 */ /* 0x000fe800078e02ff */
[----:B------:R-:W-:Y:S04]  /*7670*/  @P6 IMAD R2, R0, c[0x0][0x1e4], R2 ;  /* 0x0000790000026a24 */ /* 0x000fe800078e0202 */
[----:B------:R-:W-:Y:S02]  /*7680*/  @P6 IMAD.IADD R0, R5, 0x1, R2 ;  /* 0x0000000105006824 */ /* 0x000fe400078e0202 */
[C---:B------:R-:W-:Y:S02]  /*7690*/  @P6 IMAD.SHL.U32 R2, R4.reuse, 0x40, RZ ;  /* 0x0000004004026824 */ /* 0x040fe400078e00ff */
[----:B------:R-:W-:Y:S01]  /*76a0*/  @P6 IMAD.MOV.U32 R5, RZ, RZ, c[0x0][0x1e4] ;  /* 0x00007900ff056624 */ /* 0x000fe200078e00ff */
[----:B------:R-:W-:Y:S02]  /*76b0*/  @P6 SHF.L.U64.HI R0, R4, 0x6, R0 ;  /* 0x0000000604006819 */ /* 0x000fe40000010200 */
[C---:B------:R-:W-:Y:S04]  /*76c0*/  @P6 LEA R4, P0, R3.reuse, R2, 0x5 ;  /* 0x0000000203046211 */ /* 0x040fe800078028ff */
[----:B------:R-:W-:Y:S02]  /*76d0*/  @P6 LEA.HI.X R3, R3, R0, R5, 0x5, P0 ;  /* 0x0000000003036211 */ /* 0x000fe400000f2c05 */
[----:B------:R-:W-:Y:S04]  /*76e0*/  @P6 IADD3 R5, P0, R2, R212, RZ ;  /* 0x000000d402056210 */ /* 0x000fe80007f1e0ff */
[----:B------:R-:W-:Y:S02]  /*76f0*/  @P6 IADD3.X R6, R0, R216, RZ, P0, !PT ;  /* 0x000000d800066210 */ /* 0x000fe400007fe4ff */
[C---:B------:R-:W-:Y:S04]  /*7700*/  @P6 LEA R16, P0, R5.reuse, c[0x0][0x1c8], 0x1 ;  /* 0x0000720005106a11 */ /* 0x040fe800078008ff */
[----:B------:R-:W-:Y:S01]  /*7710*/  @P6 LEA.HI.X R17, R5, c[0x0][0x1cc], R6, 0x1, P0 ;  /* 0x0000730005116a11 */ /* 0x000fe200000f0c06 */
[----:B------:R-:W-:Y:S01]  /*7720*/  FMUL.FTZ R5, R25, c[0x0][0x320] ;  /* 0x0000c80019057a20 */ /* 0x000fe20000410000 */
[----:B------:R-:W-:Y:S03]  /*7730*/  @P6 IADD3 R6, P0, R212, 0x40, RZ ;  /* 0x00000040d4066810 */ /* 0x000fe60007f1e0ff */
[----:B------:R2:W1:Y:S01]  /*7740*/  MUFU.TANH R22, R5 ;  /* 0x0000000500167308 */ /* 0x0004620000002400 */
[----:B------:R-:W-:Y:S01]  /*7750*/  @!PT LDS RZ, [RZ] ;  /* 0x00000000fffff984 */ /* 0x000fe20000000800 */
[----:B------:R-:W-:Y:S01]  /*7760*/  @!PT LDS RZ, [RZ] ;  /* 0x00000000fffff984 */ /* 0x000fe20000000800 */
[----:B------:R-:W-:Y:S01]  /*7770*/  @!PT LDS RZ, [RZ] ;  /* 0x00000000fffff984 */ /* 0x000fe20000000800 */
[----:B------:R1:W-:Y:S01]  /*7780*/  @P6 LDGSTS.E.BYPASS.LTC128B.128 [R209+0x6100], [R16.64], !P5 ;  /* 0x0610000010d16fae */ /* 0x0003e2000e901d46 */
[----:B------:R-:W-:Y:S01]  /*7790*/  @P6 IMAD.X R8, RZ, RZ, R216, P0 ;  /* 0x000000ffff086224 */ /* 0x000fe200000e06d8 */
[-C--:B--2---:R-:W-:Y:S05]  /*77a0*/  @P6 IADD3 R5, P0, R2, R6.reuse, RZ ;  /* 0x0000000602056210 */ /* 0x084fea0007f1e0ff */
[----:B------:R-:W-:Y:S01]  /*77b0*/  @P6 IMAD.X R7, R0, 0x1, R8, P0 ;  /* 0x0000000100076824 */ /* 0x000fe200000e0608 */
[C---:B------:R-:W-:Y:S04]  /*77c0*/  @P6 LEA R14, P0, R5.reuse, c[0x0][0x1c8], 0x1 ;  /* 0x00007200050e6a11 */ /* 0x040fe800078008ff */
[----:B------:R-:W-:Y:S02]  /*77d0*/  @P6 LEA.HI.X R15, R5, c[0x0][0x1cc], R7, 0x1, P0 ;  /* 0x00007300050f6a11 */ /* 0x000fe400000f0c07 */
[----:B------:R-:W-:Y:S03]  /*77e0*/  @P6 IADD3 R7, P0, R212, 0x80, RZ ;  /* 0x00000080d4076810 */ /* 0x000fe60007f1e0ff */
[----:B------:R2:W-:Y:S02]  /*77f0*/  @P6 LDGSTS.E.BYPASS.LTC128B.128 [R209+0x8100], [R14.64], !P4 ;  /* 0x081000000ed16fae */ /* 0x0005e4000e101d46 */
[----:B------:R-:W-:Y:S01]  /*7800*/  @P6 IMAD.X R5, RZ, RZ, R216, P0 ;  /* 0x000000ffff056224 */ /* 0x000fe200000e06d8 */
[----:B------:R-:W-:Y:S04]  /*7810*/  @P6 IADD3 R2, P0, R2, R7, RZ ;  /* 0x0000000702026210 */ /* 0x000fe80007f1e0ff */
[----:B------:R-:W-:Y:S02]  /*7820*/  @P6 IADD3.X R0, R0, R5, RZ, P0, !PT ;  /* 0x0000000500006210 */ /* 0x000fe400007fe4ff */
[C---:B------:R-:W-:Y:S04]  /*7830*/  @P6 LEA R12, P0, R2.reuse, c[0x0][0x1c8], 0x1 ;  /* 0x00007200020c6a11 */ /* 0x040fe800078008ff */
[----:B------:R-:W-:Y:S01]  /*7840*/  @P6 LEA.HI.X R13, R2, c[0x0][0x1cc], R0, 0x1, P0 ;  /* 0x00007300020d6a11 */ /* 0x000fe200000f0c00 */
[----:B------:R-:W-:Y:S01]  /*7850*/  FMUL.FTZ R0, R29, c[0x0][0x320] ;  /* 0x0000c8001d007a20 */ /* 0x000fe20000410000 */
[C---:B------:R-:W-:Y:S03]  /*7860*/  @P6 IADD3 R6, P0, R4.reuse, R6, RZ ;  /* 0x0000000604066210 */ /* 0x040fe60007f1e0ff */
[----:B------:R5:W1:Y:S01]  /*7870*/  MUFU.TANH R20, R0 ;  /* 0x0000000000147308 */ /* 0x000a620000002400 */
[----:B------:R1:W-:Y:S01]  /*7880*/  @P6 LDGSTS.E.BYPASS.LTC128B.128 [R209+0xa100], [R12.64], !P3 ;  /* 0x0a1000000cd16fae */ /* 0x0003e2000d901d46 */
[C---:B------:R-:W-:Y:S01]  /*7890*/  @P6 IMAD.X R9, R3.reuse, 0x1, R8, P0 ;  /* 0x0000000103096824 */ /* 0x040fe200000e0608 */
[----:B------:R-:W-:Y:S05]  /*78a0*/  @P6 IADD3 R7, P0, R4, R7, RZ ;  /* 0x0000000704076210 */ /* 0x000fea0007f1e0ff */
[----:B------:R-:W-:Y:S02]  /*78b0*/  @P6 IMAD.X R10, R3, 0x1, R5, P0 ;  /* 0x00000001030a6824 */ /* 0x000fe400000e0605 */
[----:B------:R-:W-:Y:S02]  /*78c0*/  IMAD.IADD R5, R240, 0x1, R231 ;  /* 0x00000001f0057824 */ /* 0x000fe400078e02e7 */
[----:B-----5:R-:W-:Y:S04]  /*78d0*/  FMUL.FTZ R0, R30, c[0x0][0x320] ;  /* 0x0000c8001e007a20 */ /* 0x020fe80000410000 */
[----:B------:R5:W1:Y:S02]  /*78e0*/  MUFU.TANH R25, R0 ;  /* 0x0000000000197308 */ /* 0x000a640000002400 */
[----:B-----5:R-:W-:Y:S01]  /*78f0*/  @P6 IADD3 R0, P0, R4, R212, RZ ;  /* 0x000000d404006210 */ /* 0x020fe20007f1e0ff */
[----:B------:R-:W-:Y:S03]  /*7900*/  FMUL.FTZ R4, R31, c[0x0][0x320] ;  /* 0x0000c8001f047a20 */ /* 0x000fe60000410000 */
[----:B------:R-:W-:Y:S04]  /*7910*/  @P6 IADD3.X R3, R3, R216, RZ, P0, !PT ;  /* 0x000000d803036210 */ /* 0x000fe800007fe4ff */
[----:B------:R5:W1:Y:S01]  /*7920*/  MUFU.TANH R24, R4 ;  /* 0x0000000400187308 */ /* 0x000a620000002400 */
[C---:B------:R-:W-:Y:S04]  /*7930*/  @P6 LEA R2, P0, R0.reuse, c[0x0][0x1c8], 0x1 ;  /* 0x0000720000026a11 */ /* 0x040fe800078008ff */
[----:B------:R-:W-:Y:S01]  /*7940*/  @P6 LEA.HI.X R3, R0, c[0x0][0x1cc], R3, 0x1, P0 ;  /* 0x0000730000036a11 */ /* 0x000fe200000f0c03 */
[----:B------:R-:W-:Y:S01]  /*7950*/  FMUL.FTZ R0, R32, c[0x0][0x320] ;  /* 0x0000c80020007a20 */ /* 0x000fe20000410000 */
[C---:B------:R-:W-:Y:S03]  /*7960*/  @P6 LEA R8, P0, R6.reuse, c[0x0][0x1c8], 0x1 ;  /* 0x0000720006086a11 */ /* 0x040fe600078008ff */
[----:B------:R1:W1:Y:S01]  /*7970*/  MUFU.TANH R19, R0 ;  /* 0x0000000000137308 */ /* 0x0002620000002400 */
[----:B------:R2:W-:Y:S01]  /*7980*/  @P6 LDGSTS.E.BYPASS.LTC128B.128 [R209+0x7100], [R2.64], !P5 ;  /* 0x0710000002d16fae */ /* 0x0005e2000e901d46 */
[----:B------:R-:W-:Y:S02]  /*7990*/  @P6 LEA.HI.X R9, R6, c[0x0][0x1cc], R9, 0x1, P0 ;  /* 0x0000730006096a11 */ /* 0x000fe400000f0c09 */
[C---:B------:R-:W-:Y:S04]  /*79a0*/  @P6 LEA R6, P0, R7.reuse, c[0x0][0x1c8], 0x1 ;  /* 0x0000720007066a11 */ /* 0x040fe800078008ff */
[----:B------:R3:W-:Y:S01]  /*79b0*/  @P6 LDGSTS.E.BYPASS.LTC128B.128 [R209+0x9100], [R8.64], !P4 ;  /* 0x0910000008d16fae */ /* 0x0007e2000e101d46 */
[----:B------:R-:W-:Y:S01]  /*79c0*/  @P6 LEA.HI.X R7, R7, c[0x0][0x1cc], R10, 0x1, P0 ;  /* 0x0000730007076a11 */ /* 0x000fe200000f0c0a */
[----:B-----5:R-:W-:Y:S05]  /*79d0*/  FMUL.FTZ R4, R33, c[0x0][0x320] ;  /* 0x0000c80021047a20 */ /* 0x020fea0000410000 */
[----:B------:R5:W-:Y:S01]  /*79e0*/  @P6 LDGSTS.E.BYPASS.LTC128B.128 [R209+0xb100], [R6.64], !P3 ;  /* 0x0b10000006d16fae */ /* 0x000be2000d901d46 */
[----:B------:R3:W3:Y:S06]  /*79f0*/  MUFU.TANH R18, R4 ;  /* 0x0000000400127308 */ /* 0x0006ec0000002400 */
[----:B------:R-:W0:Y:S01]  /*7a00*/  LDGDEPBAR ;  /* 0x00000000000079af */ /* 0x000e220000000000 */
[----:B-1----:R-:W-:Y:S05]  /*7a10*/  @P2 IMAD.HI.U32 R0, R5, c[0x0][0x2c8], RZ ;  /* 0x0000b20005002a27 */ /* 0x002fea00078e00ff */
[----:B------:R-:W-:Y:S01]  /*7a20*/  @P2 SHF.R.U32.HI R5, RZ, c[0x0][0x2cc], R0 ;  /* 0x0000b300ff052a19 */ /* 0x000fe20000011600 */
[----:B------:R-:W-:Y:S04]  /*7a30*/  FMUL.FTZ R0, R34, c[0x0][0x320] ;  /* 0x0000c80022007a20 */ /* 0x000fe80000410000 */
[----:B--2---:R1:W2:Y:S01]  /*7a40*/  MUFU.TANH R15, R0 ;  /* 0x00000000000f7308 */ /* 0x0042a20000002400 */
[----:B------:R-:W2:Y:S01]  /*7a50*/  SHFL.IDX PT, R3, R5, RZ, 0x1c1f ;  /* 0x001c1fff05037589 */ /* 0x000ea200000e0000 */
[----:B---3--:R-:W-:Y:S02]  /*7a60*/  IMAD.SHL.U32 R4, R180, 0x40, RZ ;  /* 0x00000040b4047824 */ /* 0x008fe400078e00ff */
[----:B-1----:R-:W-:Y:S06]  /*7a70*/  FMUL.FTZ R0, R35, c[0x0][0x320] ;  /* 0x0000c80023007a20 */ /* 0x002fec0000410000 */
[----:B------:R1:W3:Y:S02]  /*7a80*/  MUFU.TANH R14, R0 ;  /* 0x00000000000e7308 */ /* 0x0002e40000002400 */
[----:B-1----:R-:W-:Y:S04]  /*7a90*/  IADD3 R0, -R227, 0x1, -R4 ;  /* 0x00000001e3007810 */ /* 0x002fe80007ffe904 */
[----:B------:R-:W-:Y:S04]  /*7aa0*/  IADD3 R0, -R229, R0, R228 ;  /* 0x00000000e5007210 */ /* 0x000fe80007ffe1e4 */
[C---:B-----5:R-:W-:Y:S02]  /*7ab0*/  IADD3 R6, R0.reuse, UR4, RZ ;  /* 0x0000000400067c10 */ /* 0x060fe4000fffe0ff */
[----:B------:R-:W-:Y:S03]  /*7ac0*/  IADD3 R7, R0, c[0x0][0x328], RZ ;  /* 0x0000ca0000077a10 */ /* 0x000fe60007ffe0ff */
[----:B--2---:R-:W-:Y:S01]  /*7ad0*/  IMAD.IADD R0, R6, 0x1, R3 ;  /* 0x0000000106007824 */ /* 0x004fe200078e0203 */
[----:B------:R-:W-:Y:S01]  /*7ae0*/  IADD3 R2, R7, R3, RZ ;  /* 0x0000000307027210 */ /* 0x000fe20007ffe0ff */
[----:B------:R-:W-:-:S05]  /*7af0*/  @!P1 BRA `(.L_x_447) ;  /* 0x0000018000009947 */ /* 0x000fca0003800000 */
[----:B---34-:R-:W-:Y:S01]  /*7b00*/  IADD3 R3, -R229, R228, R3 ;  /* 0x000000e4e5037210 */ /* 0x018fe20007ffe103 */
[----:B------:R-:W-:Y:S03]  /*7b10*/  BSSY B0, `(.L_x_448) ;  /* 0x0000011000007945 */ /* 0x000fe60003800000 */
        /* <DEDUP_REMOVED lines=11> */
.L_x_449:
[----:B------:R-:W-:Y:S04]  /*7bd0*/  MOV R8, c[0x0][0x32c] ;  /* 0x0000cb0000087a02 */ /* 0x000fe80000000f00 */
[----:B------:R-:W-:Y:S11]  /*7be0*/  ISETP.NE.AND P0, PT, R8, 0x1, PT ;  /* 0x000000010800780c */ /* 0x000ff60003f05270 */
[----:B------:R-:W-:Y:S02]  /*7bf0*/  @!UPT UIADD3 URZ, URZ, URZ, URZ ;  /* 0x0000003f3f3ff290 */ /* 0x000fe4000fffe03f */
[----:B------:R-:W-:Y:S05]  /*7c00*/  @P0 IMAD.HI.U32 R8, R3, c[0x0][0x330], RZ ;  /* 0x0000cc0003080a27 */ /* 0x000fea00078e00ff */
[----:B------:R-:W-:Y:S02]  /*7c10*/  @P0 SHF.R.U32.HI R3, RZ, c[0x0][0x334], R8 ;  /* 0x0000cd00ff030a19 */ /* 0x000fe40000011608 */
.L_x_450:
[----:B------:R-:W-:Y:S05]  /*7c20*/  BSYNC B0 ;  /* 0x0000000000007941 */ /* 0x000fea0003800000 */
.L_x_448:
[----:B------:R-:W-:Y:S04]  /*7c30*/  IMAD R3, R3, c[0x0][0x32c], -R4 ;  /* 0x0000cb0003037a24 */ /* 0x000fe800078e0a04 */
[----:B------:R-:W-:Y:S05]  /*7c40*/  IMAD.IADD R3, R3, 0x1, -R227 ;  /* 0x0000000103037824 */ /* 0x000fea00078e0ae3 */
[----:B------:R-:W-:Y:S02]  /*7c50*/  IADD3 R8, R3, c[0x0][0x32c], RZ ;  /* 0x0000cb0003087a10 */ /* 0x000fe40007ffe0ff */
[----:B------:R-:W-:Y:S02]  /*7c60*/  IMNMX R0, R0, R3, !PT ;  /* 0x0000000300007217 */ /* 0x000fe40007800200 */
[----:B------:R-:W-:Y:S02]  /*7c70*/  IMNMX R2, R2, R8, PT ;  /* 0x0000000802027217 */ /* 0x000fe40003800200 */
.L_x_447:
[----:B---34-:R-:W-:Y:S01]  /*7c80*/  ISETP.GT.AND P6, PT, R180, -0x1, PT ;  /* 0xffffffffb400780c */ /* 0x018fe20003fc4270 */
[----:B------:R-:W1:Y:S03]  /*7c90*/  SHFL.IDX PT, R3, R5, 0x1, 0x1c1f ;  /* 0x003c1f0005037f89 */ /* 0x000e6600000e0000 */
[----:B------:R-:W-:Y:S04]  /*7ca0*/  ISETP.GT.AND P0, PT, R0, RZ, P6 ;  /* 0x000000ff0000720c */ /* 0x000fe80003704270 */
[----:B------:R-:W-:Y:S04]  /*7cb0*/  ISETP.LT.OR P0, PT, R2, 0x1, P0 ;  /* 0x000000010200780c */ /* 0x000fe80000701670 */
[----:B------:R-:W-:Y:S02]  /*7cc0*/  FSEL R8, R149, -INF , !P0 ;  /* 0xff80000095087808 */ /* 0x000fe40004000000 */
[----:B------:R-:W-:Y:S04]  /*7cd0*/  ISETP.GT.AND P0, PT, R0, 0x1, P6 ;  /* 0x000000010000780c */ /* 0x000fe80003704270 */
        /* <DEDUP_REMOVED lines=41> */
[----:B------:R-:W-:Y:S01]  /*7f70*/  ISETP.GT.AND P0, PT, R0, 0x39, P6 ;  /* 0x000000390000780c */ /* 0x000fe20003704270 */
[--C-:B-1----:R-:W-:Y:S03]  /*7f80*/  IMAD.IADD R0, R6, 0x1, R3.reuse ;  /* 0x0000000106007824 */ /* 0x102fe600078e0203 */
[----:B------:R-:W-:Y:S01]  /*7f90*/  ISETP.LT.OR P0, PT, R2, 0x3a, P0 ;  /* 0x0000003a0200780c */ /* 0x000fe20000701670 */
[----:B------:R-:W-:Y:S03]  /*7fa0*/  IMAD.IADD R2, R7, 0x1, R3 ;  /* 0x0000000107027824 */ /* 0x000fe600078e0203 */
[----:B------:R-:W-:Y:S01]  /*7fb0*/  FSEL R170, R18, -INF , !P0 ;  /* 0xff80000012aa7808 */ /* 0x000fe20004000000 */
[----:B------:R-:W-:-:S05]  /*7fc0*/  @!P1 BRA `(.L_x_451) ;  /* 0x0000018000009947 */ /* 0x000fca0003800000 */
[----:B------:R-:W-:Y:S01]  /*7fd0*/  IADD3 R3, -R229, R228, R3 ;  /* 0x000000e4e5037210 */ /* 0x000fe20007ffe103 */
        /* <DEDUP_REMOVED lines=12> */
.L_x_453:
[----:B------:R-:W-:Y:S04]  /*80a0*/  MOV R5, c[0x0][0x32c] ;  /* 0x0000cb0000057a02 */ /* 0x000fe80000000f00 */
[----:B------:R-:W-:Y:S11]  /*80b0*/  ISETP.NE.AND P0, PT, R5, 0x1, PT ;  /* 0x000000010500780c */ /* 0x000ff60003f05270 */
[----:B------:R-:W-:Y:S02]  /*80c0*/  @!UPT UIADD3 URZ, URZ, URZ, URZ ;  /* 0x0000003f3f3ff290 */ /* 0x000fe4000fffe03f */
[----:B------:R-:W-:Y:S05]  /*80d0*/  @P0 IMAD.HI.U32 R5, R3, c[0x0][0x330], RZ ;  /* 0x0000cc0003050a27 */ /* 0x000fea00078e00ff */
[----:B------:R-:W-:Y:S02]  /*80e0*/  @P0 SHF.R.U32.HI R3, RZ, c[0x0][0x334], R5 ;  /* 0x0000cd00ff030a19 */ /* 0x000fe40000011605 */
.L_x_454:
[----:B------:R-:W-:Y:S05]  /*80f0*/  BSYNC B0 ;  /* 0x0000000000007941 */ /* 0x000fea0003800000 */
.L_x_452:
[----:B------:R-:W-:Y:S04]  /*8100*/  IMAD R4, R3, c[0x0][0x32c], -R4 ;  /* 0x0000cb0003047a24 */ /* 0x000fe800078e0a04 */
[----:B------:R-:W-:Y:S05]  /*8110*/  IMAD.IADD R3, R4, 0x1, -R227 ;  /* 0x0000000104037824 */ /* 0x000fea00078e0ae3 */
[----:B------:R-:W-:Y:S02]  /*8120*/  IADD3 R4, R3, c[0x0][0x32c], RZ ;  /* 0x0000cb0003047a10 */ /* 0x000fe40007ffe0ff */
[----:B------:R-:W-:Y:S02]  /*8130*/  IMNMX R0, R0, R3, !PT ;  /* 0x0000000300007217 */ /* 0x000fe40007800200 */
[----:B------:R-:W-:Y:S02]  /*8140*/  IMNMX R2, R2, R4, PT ;  /* 0x0000000402027217 */ /* 0x000fe40003800200 */
.L_x_451:
[----:B------:R-:W-:Y:S01]  /*8150*/  ISETP.GT.AND P0, PT, R0, RZ, P6 ;  /* 0x000000ff0000720c */ /* 0x000fe20003704270 */
[----:B------:R-:W-:Y:S01]  /*8160*/  LDSM.16.MT88.4 R20, [R186] ;  /* 0x00000000ba14783b */ /* 0x000fe20000004200 */
[----:B------:R-:W-:Y:S02]  /*8170*/  FMNMX.FTZ R3, R8, R101, !PT ;  /* 0x0000006508037209 */ /* 0x000fe40007810000 */
[----:B------:R-:W-:Y:S02]  /*8180*/  ISETP.LT.OR P0, PT, R2, 0x1, P0 ;  /* 0x000000010200780c */ /* 0x000fe40000701670 */
[----:B------:R-:W-:Y:S02]  /*8190*/  FMNMX.FTZ R3, R10, R3, !PT ;  /* 0x000000030a037209 */ /* 0x000fe40007810000 */
[----:B------:R-:W-:Y:S01]  /*81a0*/  FSEL R4, R153, -INF , !P0 ;  /* 0xff80000099047808 */ /* 0x000fe20004000000 */
[----:B------:R-:W-:Y:S01]  /*81b0*/  LDSM.16.MT88.4 R28, [R189] ;  /* 0x00000000bd1c783b */ /* 0x000fe20000004200 */
[----:B------:R-:W-:Y:S02]  /*81c0*/  ISETP.GT.AND P0, PT, R0, 0x1, P6 ;  /* 0x000000010000780c */ /* 0x000fe40003704270 */
[----:B------:R-:W-:Y:S02]  /*81d0*/  FMNMX.FTZ R3, R9, R3, !PT ;  /* 0x0000000309037209 */ /* 0x000fe40007810000 */
[----:B------:R-:W-:Y:S02]  /*81e0*/  ISETP.LT.OR P0, PT, R2, 0x2, P0 ;  /* 0x000000020200780c */ /* 0x000fe40000701670 */
[----:B------:R-:W-:Y:S02]  /*81f0*/  FMNMX.FTZ R3, R11, R3, !PT ;  /* 0x000000030b037209 */ /* 0x000fe40007810000 */
[----:B------:R-:W-:Y:S02]  /*8200*/  FSEL R6, R152, -INF , !P0 ;  /* 0xff80000098067808 */ /* 0x000fe40004000000 */
        /* <DEDUP_REMOVED lines=43> */
[----:B------:R-:W-:Y:S01]  /*84c0*/  FMNMX.FTZ R12, R146, R12, !PT ;  /* 0x0000000c920c7209 */ /* 0x000fe20007810000 */
[----:B------:R-:W1:Y:S01]  /*84d0*/  SHFL.BFLY PT, R13, R3, 0x2, 0x1f ;  /* 0x0c401f00030d7f89 */ /* 0x000e6200000e0000 */
        /* <DEDUP_REMOVED lines=16> */
[C---:B------:R-:W-:Y:S02]  /*85e0*/  ISETP.GT.AND P0, PT, R0.reuse, 0x38, P6 ;  /* 0x000000380000780c */ /* 0x040fe40003704270 */
[----:B-1----:R-:W-:Y:S02]  /*85f0*/  FMNMX.FTZ R3, R3, R13, !PT ;  /* 0x0000000d03037209 */ /* 0x002fe40007810000 */
[----:B------:R-:W-:Y:S02]  /*8600*/  ISETP.GT.AND P6, PT, R0, 0x39, P6 ;  /* 0x000000390000780c */ /* 0x000fe400037c4270 */
[----:B------:R-:W-:Y:S02]  /*8610*/  FMNMX.FTZ R0, R153, R12, !PT ;  /* 0x0000000c99007209 */ /* 0x000fe40007810000 */
[C---:B------:R-:W-:Y:S01]  /*8620*/  ISETP.LT.OR P0, PT, R2.reuse, 0x39, P0 ;  /* 0x000000390200780c */ /* 0x040fe20000701670 */
[----:B------:R-:W1:Y:S01]  /*8630*/  SHFL.BFLY PT, R12, R3, 0x1, 0x1f ;  /* 0x0c201f00030c7f89 */ /* 0x000e6200000e0000 */
[----:B------:R-:W-:Y:S02]  /*8640*/  FMNMX.FTZ R0, R159, R0, !PT ;  /* 0x000000009f007209 */ /* 0x000fe40007810000 */
[----:B------:R-:W-:Y:S02]  /*8650*/  FSEL R158, R15, -INF , !P0 ;  /* 0xff8000000f9e7808 */ /* 0x000fe40004000000 */
[----:B------:R-:W-:Y:S02]  /*8660*/  ISETP.LT.OR P6, PT, R2, 0x3a, P6 ;  /* 0x0000003a0200780c */ /* 0x000fe400037c1670 */
[----:B------:R-:W-:Y:S02]  /*8670*/  FMNMX.FTZ R0, R158, R0, !PT ;  /* 0x000000009e007209 */ /* 0x000fe40007810000 */
[----:B------:R-:W-:Y:S04]  /*8680*/  FSEL R103, R14, -INF , !P6 ;  /* 0xff8000000e677808 */ /* 0x000fe80007000000 */
[----:B------:R-:W-:Y:S05]  /*8690*/  FMNMX.FTZ R0, R103, R0, !PT ;  /* 0x0000000067007209 */ /* 0x000fea0007810000 */
[----:B------:R-:W2:Y:S01]  /*86a0*/  SHFL.BFLY PT, R2, R0, 0x2, 0x1f ;  /* 0x0c401f0000027f89 */ /* 0x000ea200000e0000 */
[----:B-1----:R-:W-:Y:S07]  /*86b0*/  FMNMX.FTZ R100, R3, R12, !PT ;  /* 0x0000000c03647209 */ /* 0x002fee0007810000 */
[----:B------:R-:W-:Y:S01]  /*86c0*/  LDSM.16.MT88.4 R12, [R185] ;  /* 0x00000000b90c783b */ /* 0x000fe20000004200 */
[C---:B------:R-:W-:Y:S01]  /*86d0*/  FSETP.NEU.FTZ.AND P0, PT, R100.reuse, -INF , PT ;  /* 0xff8000006400780b */ /* 0x040fe20003f1d000 */
[----:B------:R-:W-:Y:S05]  /*86e0*/  FMUL.FTZ R3, R100, c[0x0][0x2d0] ;  /* 0x0000b40064037a20 */ /* 0x000fea0000410000 */
[----:B------:R-:W-:Y:S05]  /*86f0*/  FSEL R144, R3, RZ, P0 ;  /* 0x000000ff03907208 */ /* 0x000fea0000000000 */
[--C-:B------:R-:W-:Y:S01]  /*8700*/  FFMA.FTZ R11, R11, c[0x0][0x2d0], -R144.reuse ;  /* 0x0000b4000b0b7a23 */ /* 0x100fe20000010890 */
[----:B--2---:R-:W-:Y:S01]  /*8710*/  FMNMX.FTZ R2, R0, R2, !PT ;  /* 0x0000000200027209 */ /* 0x004fe20007810000 */
[--C-:B------:R-:W-:Y:S02]  /*8720*/  FFMA.FTZ R0, R8, c[0x0][0x2d0], -R144.reuse ;  /* 0x0000b40008007a23 */ /* 0x100fe40000010890 */
[----:B------:R-:W-:Y:S02]  /*8730*/  MUFU.EX2 R219, R11 ;  /* 0x0000000b00db7308 */ /* 0x000fe40000000800 */
[----:B------:R-:W1:Y:S08]  /*8740*/  SHFL.BFLY PT, R3, R2, 0x1, 0x1f ;  /* 0x0c201f0002037f89 */ /* 0x000e7000000e0000 */
[----:B------:R2:W-:Y:S01]  /*8750*/  MUFU.EX2 R218, R0 ;  /* 0x0000000000da7308 */ /* 0x0005e20000000800 */
[----:B-1----:R-:W-:Y:S05]  /*8760*/  FMNMX.FTZ R3, R2, R3, !PT ;  /* 0x0000000302037209 */ /* 0x002fea0007810000 */
[----:B------:R-:W-:Y:S02]  /*8770*/  FMUL.FTZ R8, R3, c[0x0][0x2d0] ;  /* 0x0000b40003087a20 */ /* 0x000fe40000410000 */
[--C-:B--2---:R-:W-:Y:S04]  /*8780*/  FFMA.FTZ R0, R10, c[0x0][0x2d0], -R144.reuse ;  /* 0x0000b4000a007a23 */ /* 0x104fe80000010890 */
[----:B------:R1:W2:Y:S02]  /*8790*/  MUFU.EX2 R221, R0 ;  /* 0x0000000000dd7308 */ /* 0x0002a40000000800 */
[----:B-1----:R-:W-:Y:S01]  /*87a0*/  FFMA.FTZ R0, R9, c[0x0][0x2d0], -R144 ;  /* 0x0000b40009007a23 */ /* 0x002fe20000010890 */
[----:B--2---:R-:W-:Y:S07]  /*87b0*/  F2FP.PACK_AB R136, R221, R218 ;  /* 0x000000dadd88723e */ /* 0x004fee00000000ff */
[----:B------:R1:W2:Y:S02]  /*87c0*/  MUFU.EX2 R220, R0 ;  /* 0x0000000000dc7308 */ /* 0x0002a40000000800 */
[----:B-1----:R-:W-:Y:S02]  /*87d0*/  FSEL R0, R100, RZ, P0 ;  /* 0x000000ff64007208 */ /* 0x002fe40000000000 */
[----:B------:R-:W-:Y:S02]  /*87e0*/  FSETP.NEU.FTZ.AND P0, PT, R3, -INF , PT ;  /* 0xff8000000300780b */ /* 0x000fe40003f1d000 */
[----:B--2---:R-:W-:Y:S01]  /*87f0*/  F2FP.PACK_AB R138, R219, R220 ;  /* 0x000000dcdb8a723e */ /* 0x004fe200000000ff */
[----:B------:R-:W-:Y:S01]  /*8800*/  FADD.FTZ R0, -R0, R101 ;  /* 0x0000006500007221 */ /* 0x000fe20000010100 */
[----:B------:R-:W-:Y:S03]  /*8810*/  FSEL R101, R8, RZ, P0 ;  /* 0x000000ff08657208 */ /* 0x000fe60000000000 */
[----:B------:R-:W-:Y:S02]  /*8820*/  FMUL.FTZ R0, R0, c[0x0][0x2d0] ;  /* 0x0000b40000007a20 */ /* 0x000fe40000410000 */
[--C-:B------:R-:W-:Y:S02]  /*8830*/  FFMA.FTZ R4, R4, c[0x0][0x2d0], -R101.reuse ;  /* 0x0000b40004047a23 */ /* 0x100fe40000010865 */
[----:B------:R1:W2:Y:S01]  /*8840*/  MUFU.EX2 R2, R0 ;  /* 0x0000000000027308 */ /* 0x0002a20000000800 */
[--C-:B------:R-:W-:Y:S09]  /*8850*/  FFMA.FTZ R7, R7, c[0x0][0x2d0], -R101.reuse ;  /* 0x0000b40007077a23 */ /* 0x100ff20000010865 */
[----:B------:R3:W-:Y:S10]  /*8860*/  MUFU.EX2 R175, R4 ;  /* 0x0000000400af7308 */ /* 0x0007f40000000800 */
[----:B------:R-:W-:Y:S01]  /*8870*/  MUFU.EX2 R172, R7 ;  /* 0x0000000700ac7308 */ /* 0x000fe20000000800 */
[--C-:B-1----:R-:W-:Y:S02]  /*8880*/  FFMA.FTZ R0, R6, c[0x0][0x2d0], -R101.reuse ;  /* 0x0000b40006007a23 */ /* 0x102fe40000010865 */
[C---:B--2---:R-:W-:Y:S02]  /*8890*/  FMUL.FTZ R8, R2.reuse, R108 ;  /* 0x0000006c02087220 */ /* 0x044fe40000410000 */
[C---:B------:R-:W-:Y:S05]  /*88a0*/  FMUL.FTZ R9, R2.reuse, R109 ;  /* 0x0000006d02097220 */ /* 0x040fea0000410000 */
[----:B------:R-:W1:Y:S01]  /*88b0*/  MUFU.EX2 R174, R0 ;  /* 0x0000000000ae7308 */ /* 0x000e620000000800 */
[C---:B------:R-:W-:Y:S02]  /*88c0*/  FMUL.FTZ R16, R2.reuse, R116 ;  /* 0x0000007402107220 */ /* 0x040fe40000410000 */
[C---:B------:R-:W-:Y:S02]  /*88d0*/  FMUL.FTZ R17, R2.reuse, R117 ;  /* 0x0000007502117220 */ /* 0x040fe40000410000 */
[C---:B---3--:R-:W-:Y:S02]  /*88e0*/  FMUL.FTZ R4, R2.reuse, R104 ;  /* 0x0000006802047220 */ /* 0x048fe40000410000 */
[C---:B------:R-:W-:Y:S02]  /*88f0*/  FMUL.FTZ R24, R2.reuse, R124 ;  /* 0x0000007c02187220 */ /* 0x040fe40000410000 */
[C---:B------:R-:W-:Y:S02]  /*8900*/  FMUL.FTZ R25, R2.reuse, R125 ;  /* 0x0000007d02197220 */ /* 0x040fe40000410000 */
[C---:B------:R-:W-:Y:S02]  /*8910*/  FMUL.FTZ R32, R2.reuse, R132 ;  /* 0x0000008402207220 */ /* 0x040fe40000410000 */
[C---:B------:R-:W-:Y:S02]  /*8920*/  FMUL.FTZ R33, R2.reuse, R133 ;  /* 0x0000008502217220 */ /* 0x040fe40000410000 */
[C---:B------:R-:W-:Y:S02]  /*8930*/  FMUL.FTZ R36, R2.reuse, R36 ;  /* 0x0000002402247220 */ /* 0x040fe40000410000 */
[C---:B------:R-:W-:Y:S02]  /*8940*/  FMUL.FTZ R37, R2.reuse, R37 ;  /* 0x0000002502257220 */ /* 0x040fe40000410000 */
[C---:B------:R-:W-:Y:S02]  /*8950*/  FMUL.FTZ R40, R2.reuse, R40 ;  /* 0x0000002802287220 */ /* 0x040fe40000410000 */
[C---:B------:R-:W-:Y:S02]  /*8960*/  FMUL.FTZ R41, R2.reuse, R41 ;  /* 0x0000002902297220 */ /* 0x040fe40000410000 */
[----:B------:R-:W-:Y:S01]  /*8970*/  FMUL.FTZ R44, R2, R44 ;  /* 0x0000002c022c7220 */ /* 0x000fe20000410000 */
[----:B-1----:R-:W-:Y:S01]  /*8980*/  F2FP.PACK_AB R137, R174, R175 ;  /* 0x000000afae89723e */ /* 0x002fe200000000ff */
[--C-:B------:R-:W-:Y:S02]  /*8990*/  FFMA.FTZ R0, R5, c[0x0][0x2d0], -R101.reuse ;  /* 0x0000b40005007a23 */ /* 0x100fe40000010865 */
[C---:B------:R-:W-:Y:S02]  /*89a0*/  FMUL.FTZ R5, R2.reuse, R105 ;  /* 0x0000006902057220 */ /* 0x040fe40000410000 */
[----:B------:R1:W2:Y:S01]  /*89b0*/  MUFU.EX2 R173, R0 ;  /* 0x0000000000ad7308 */ /* 0x0002a20000000800 */
        /* <DEDUP_REMOVED lines=11> */
[C---:B------:R-:W-:Y:S01]  /*8a70*/  FMUL.FTZ R68, R2.reuse, R68 ;  /* 0x0000004402447220 */ /* 0x040fe20000410000 */
[----:B-1----:R-:W-:Y:S01]  /*8a80*/  FSEL R0, R3, RZ, P0 ;  /* 0x000000ff03007208 */ /* 0x002fe20000000000 */
[----:B------:R-:W-:Y:S01]  /*8a90*/  FMUL.FTZ R69, R2, R69 ;  /* 0x0000004502457220 */ /* 0x000fe20000410000 */
[----:B--2---:R-:W-:Y:S01]  /*8aa0*/  F2FP.PACK_AB R139, R172, R173 ;  /* 0x000000adac8b723e */ /* 0x004fe200000000ff */
[----:B------:R-:W-:Y:S01]  /*8ab0*/  FMUL.FTZ R72, R2, R72 ;  /* 0x0000004802487220 */ /* 0x000fe20000410000 */
[----:B------:R-:W-:Y:S01]  /*8ac0*/  ISETP.GT.AND P0, PT, R180, R222, PT ;  /* 0x000000deb400720c */ /* 0x000fe20003f04270 */
[----:B------:R-:W-:Y:S02]  /*8ad0*/  FADD.FTZ R0, -R0, R102 ;  /* 0x0000006600007221 */ /* 0x000fe40000010100 */
[--C-:B------:R-:W-:Y:S02]  /*8ae0*/  FFMA.FTZ R102, R140, c[0x0][0x2d0], -R144.reuse ;  /* 0x0000b4008c667a23 */ /* 0x100fe40000010890 */
[----:B------:R-:W-:Y:S02]  /*8af0*/  FMUL.FTZ R0, R0, c[0x0][0x2d0] ;  /* 0x0000b40000007a20 */ /* 0x000fe40000410000 */
[----:B------:R1:W-:Y:S01]  /*8b00*/  MUFU.EX2 R210, R102 ;  /* 0x0000006600d27308 */ /* 0x0003e20000000800 */
[C---:B------:R-:W-:Y:S02]  /*8b10*/  FMUL.FTZ R73, R2.reuse, R73 ;  /* 0x0000004902497220 */ /* 0x040fe40000410000 */
[C---:B------:R-:W-:Y:S02]  /*8b20*/  FMUL.FTZ R76, R2.reuse, R76 ;  /* 0x0000004c024c7220 */ /* 0x040fe40000410000 */
[C---:B------:R-:W-:Y:S02]  /*8b30*/  FMUL.FTZ R77, R2.reuse, R77 ;  /* 0x0000004d024d7220 */ /* 0x040fe40000410000 */
[C---:B------:R-:W-:Y:S02]  /*8b40*/  FMUL.FTZ R80, R2.reuse, R80 ;  /* 0x0000005002507220 */ /* 0x040fe40000410000 */
[C---:B------:R-:W-:Y:S01]  /*8b50*/  FMUL.FTZ R81, R2.reuse, R81 ;  /* 0x0000005102517220 */ /* 0x040fe20000410000 */
[----:B------:R-:W2:Y:S01]  /*8b60*/  MUFU.EX2 R0, R0 ;  /* 0x0000000000007308 */ /* 0x000ea20000000800 */
[C---:B------:R-:W-:Y:S02]  /*8b70*/  FMUL.FTZ R84, R2.reuse, R84 ;  /* 0x0000005402547220 */ /* 0x040fe40000410000 */
[C---:B------:R-:W-:Y:S02]  /*8b80*/  FMUL.FTZ R85, R2.reuse, R85 ;  /* 0x0000005502557220 */ /* 0x040fe40000410000 */
[C---:B------:R-:W-:Y:S02]  /*8b90*/  FMUL.FTZ R88, R2.reuse, R88 ;  /* 0x0000005802587220 */ /* 0x040fe40000410000 */
[C---:B------:R-:W-:Y:S02]  /*8ba0*/  FMUL.FTZ R89, R2.reuse, R89 ;  /* 0x0000005902597220 */ /* 0x040fe40000410000 */
[C---:B------:R-:W-:Y:S02]  /*8bb0*/  FMUL.FTZ R92, R2.reuse, R92 ;  /* 0x0000005c025c7220 */ /* 0x040fe40000410000 */
[C---:B------:R-:W-:Y:S02]  /*8bc0*/  FMUL.FTZ R93, R2.reuse, R93 ;  /* 0x0000005d025d7220 */ /* 0x040fe40000410000 */
[C---:B------:R-:W-:Y:S02]  /*8bd0*/  FMUL.FTZ R96, R2.reuse, R96 ;  /* 0x0000006002607220 */ /* 0x040fe40000410000 */
[--C-:B-1----:R-:W-:Y:S02]  /*8be0*/  FFMA.FTZ R102, R141, c[0x0][0x2d0], -R144.reuse ;  /* 0x0000b4008d667a23 */ /* 0x102fe40000010890 */
[----:B------:R-:W-:Y:S02]  /*8bf0*/  FMUL.FTZ R97, R2, R97 ;  /* 0x0000006102617220 */ /* 0x000fe40000410000 */
[----:B------:R1:W3:Y:S01]  /*8c00*/  MUFU.EX2 R208, R102 ;  /* 0x0000006600d07308 */ /* 0x0002e20000000800 */
[C---:B--2---:R-:W-:Y:S02]  /*8c10*/  FMUL.FTZ R6, R0.reuse, R106 ;  /* 0x0000006a00067220 */ /* 0x044fe40000410000 */
[C---:B------:R-:W-:Y:S02]  /*8c20*/  FMUL.FTZ R7, R0.reuse, R107 ;  /* 0x0000006b00077220 */ /* 0x040fe40000410000 */
[----:B------:R-:W2:Y:S01]  /*8c30*/  LDSM.16.MT88.4 R104, [R188] ;  /* 0x00000000bc68783b */ /* 0x000ea20000004200 */
[C---:B------:R-:W-:Y:S02]  /*8c40*/  FMUL.FTZ R10, R0.reuse, R110 ;  /* 0x0000006e000a7220 */ /* 0x040fe40000410000 */
[C---:B------:R-:W-:Y:S02]  /*8c50*/  FMUL.FTZ R11, R0.reuse, R111 ;  /* 0x0000006f000b7220 */ /* 0x040fe40000410000 */
[C---:B------:R-:W-:Y:S03]  /*8c60*/  HMMA.16816.F32 R4, R136.reuse, R12, R4 ;  /* 0x0000000c8804723c */ /* 0x040fe60000001804 */
[----:B------:R-:W4:Y:S02]  /*8c70*/  LDSM.16.MT88.4 R108, [R185+0x2000] ;  /* 0x00200000b96c783b */ /* 0x000f240000004200 */
[----:B------:R-:W-:Y:S02]  /*8c80*/  FMUL.FTZ R18, R0, R118 ;  /* 0x0000007600127220 */ /* 0x000fe40000410000 */
[C---:B------:R-:W-:Y:S01]  /*8c90*/  FMUL.FTZ R12, R2.reuse, R112 ;  /* 0x00000070020c7220 */ /* 0x040fe20000410000 */
[C---:B------:R-:W-:Y:S04]  /*8ca0*/  HMMA.16816.F32 R8, R136.reuse, R14, R8 ;  /* 0x0000000e8808723c */ /* 0x040fe80000001808 */
[--C-:B-1----:R-:W-:Y:S02]  /*8cb0*/  FFMA.FTZ R102, R143, c[0x0][0x2d0], -R144.reuse ;  /* 0x0000b4008f667a23 */ /* 0x102fe40000010890 */
[----:B------:R-:W-:Y:S02]  /*8cc0*/  FMUL.FTZ R13, R2, R113 ;  /* 0x00000071020d7220 */ /* 0x000fe40000410000 */
[----:B------:R1:W-:Y:S01]  /*8cd0*/  MUFU.EX2 R207, R102 ;  /* 0x0000006600cf7308 */ /* 0x0003e20000000800 */
[C---:B------:R-:W-:Y:S03]  /*8ce0*/  FMUL.FTZ R14, R0.reuse, R114 ;  /* 0x00000072000e7220 */ /* 0x040fe60000410000 */
[C---:B------:R-:W-:Y:S02]  /*8cf0*/  FMUL.FTZ R15, R0.reuse, R115 ;  /* 0x00000073000f7220 */ /* 0x040fe40000410000 */
[----:B------:R-:W5:Y:S01]  /*8d00*/  LDSM.16.MT88.4 R112, [R186+0x2000] ;  /* 0x00200000ba70783b */ /* 0x000f620000004200 */
[C---:B------:R-:W-:Y:S02]  /*8d10*/  FMUL.FTZ R19, R0.reuse, R119 ;  /* 0x0000007700137220 */ /* 0x040fe40000410000 */
[C---:B------:R-:W-:Y:S02]  /*8d20*/  FMUL.FTZ R26, R0.reuse, R126 ;  /* 0x0000007e001a7220 */ /* 0x040fe40000410000 */
[C---:B------:R-:W-:Y:S03]  /*8d30*/  HMMA.16816.F32 R12, R136.reuse, R20, R12 ;  /* 0x00000014880c723c */ /* 0x040fe6000000180c */
[----:B------:R-:W-:Y:S01]  /*8d40*/  LDSM.16.MT88.4 R116, [R185+0x800] ;  /* 0x00080000b974783b */ /* 0x000fe20000004200 */
[C---:B------:R-:W-:Y:S02]  /*8d50*/  FMUL.FTZ R27, R0.reuse, R127 ;  /* 0x0000007f001b7220 */ /* 0x040fe40000410000 */
[----:B------:R-:W-:Y:S02]  /*8d60*/  FMUL.FTZ R34, R0, R134 ;  /* 0x0000008600227220 */ /* 0x000fe40000410000 */
[C---:B------:R-:W-:Y:S03]  /*8d70*/  HMMA.16816.F32 R16, R136.reuse, R22, R16 ;  /* 0x000000168810723c */ /* 0x040fe60000001810 */
[----:B------:R-:W-:Y:S01]  /*8d80*/  LDSM.16.MT88.4 R124, [R188+0x800] ;  /* 0x00080000bc7c783b */ /* 0x000fe20000004200 */
[C---:B------:R-:W-:Y:S02]  /*8d90*/  FMUL.FTZ R20, R2.reuse, R120 ;  /* 0x0000007802147220 */ /* 0x040fe40000410000 */
[----:B------:R-:W-:Y:S02]  /*8da0*/  FMUL.FTZ R21, R2, R121 ;  /* 0x0000007902157220 */ /* 0x000fe40000410000 */
[C---:B------:R-:W-:Y:S04]  /*8db0*/  FMUL.FTZ R22, R0.reuse, R122 ;  /* 0x0000007a00167220 */ /* 0x040fe80000410000 */
[C---:B------:R-:W-:Y:S02]  /*8dc0*/  FMUL.FTZ R23, R0.reuse, R123 ;  /* 0x0000007b00177220 */ /* 0x040fe40000410000 */
[--C-:B-1----:R-:W-:Y:S01]  /*8dd0*/  FFMA.FTZ R102, R147, c[0x0][0x2d0], -R144.reuse ;  /* 0x0000b40093667a23 */ /* 0x102fe20000010890 */
[----:B------:R-:W-:Y:S01]  /*8de0*/  LDSM.16.MT88.4 R120, [R186+0x800] ;  /* 0x00080000ba78783b */ /* 0x000fe20000004200 */
[C---:B------:R-:W-:Y:S02]  /*8df0*/  FMUL.FTZ R35, R0.reuse, R135 ;  /* 0x0000008700237220 */ /* 0x040fe40000410000 */
[----:B------:R1:W-:Y:S01]  /*8e00*/  MUFU.EX2 R183, R102 ;  /* 0x0000006600b77308 */ /* 0x0003e20000000800 */
[C---:B------:R-:W-:Y:S03]  /*8e10*/  HMMA.16816.F32 R20, R136.reuse, R28, R20 ;  /* 0x0000001c8814723c */ /* 0x040fe60000001814 */
[C---:B------:R-:W-:Y:S01]  /*8e20*/  FMUL.FTZ R38, R0.reuse, R38 ;  /* 0x0000002600267220 */ /* 0x040fe20000410000 */
[----:B------:R-:W-:Y:S01]  /*8e30*/  LDSM.16.MT88.4 R132, [R186+0x2800] ;  /* 0x00280000ba84783b */ /* 0x000fe20000004200 */
[----:B------:R-:W-:Y:S02]  /*8e40*/  FMUL.FTZ R39, R0, R39 ;  /* 0x0000002700277220 */ /* 0x000fe40000410000 */
[C---:B------:R-:W-:Y:S01]  /*8e50*/  FMUL.FTZ R28, R2.reuse, R128 ;  /* 0x00000080021c7220 */ /* 0x040fe20000410000 */
[C---:B------:R-:W-:Y:S04]  /*8e60*/  HMMA.16816.F32 R24, R136.reuse, R30, R24 ;  /* 0x0000001e8818723c */ /* 0x040fe80000001818 */
[----:B------:R-:W-:Y:S02]  /*8e70*/  FMUL.FTZ R29, R2, R129 ;  /* 0x00000081021d7220 */ /* 0x000fe40000410000 */
[C---:B------:R-:W-:Y:S02]  /*8e80*/  FMUL.FTZ R42, R0.reuse, R42 ;  /* 0x0000002a002a7220 */ /* 0x040fe40000410000 */
[C---:B------:R-:W-:Y:S04]  /*8e90*/  FMUL.FTZ R30, R0.reuse, R130 ;  /* 0x00000082001e7220 */ /* 0x040fe80000410000 */
[----:B------:R-:W-:Y:S02]  /*8ea0*/  FMUL.FTZ R31, R0, R131 ;  /* 0x00000083001f7220 */ /* 0x000fe40000410000 */
[----:B------:R-:W-:Y:S01]  /*8eb0*/  LDSM.16.MT88.4 R128, [R185+0x2800] ;  /* 0x00280000b980783b */ /* 0x000fe20000004200 */
[--C-:B-1----:R-:W-:Y:S02]  /*8ec0*/  FFMA.FTZ R102, R142, c[0x0][0x2d0], -R101.reuse ;  /* 0x0000b4008e667a23 */ /* 0x102fe40000010865 */
[C---:B------:R-:W-:Y:S02]  /*8ed0*/  FMUL.FTZ R43, R0.reuse, R43 ;  /* 0x0000002b002b7220 */ /* 0x040fe40000410000 */
[C---:B--2---:R-:W-:Y:S01]  /*8ee0*/  HMMA.16816.F32 R28, R136.reuse, R104, R28 ;  /* 0x00000068881c723c */ /* 0x044fe2000000181c */
[----:B------:R1:W-:Y:S02]  /*8ef0*/  MUFU.EX2 R169, R102 ;  /* 0x0000006600a97308 */ /* 0x0003e40000000800 */
[----:B------:R-:W-:Y:S01]  /*8f00*/  LDSM.16.MT88.4 R140, [R189+0x2800] ;  /* 0x00280000bd8c783b */ /* 0x000fe20000004200 */
[C---:B------:R-:W-:Y:S02]  /*8f10*/  FMUL.FTZ R46, R0.reuse, R46 ;  /* 0x0000002e002e7220 */ /* 0x040fe40000410000 */
[C---:B------:R-:W-:Y:S02]  /*8f20*/  FMUL.FTZ R47, R0.reuse, R47 ;  /* 0x0000002f002f7220 */ /* 0x040fe40000410000 */
[C---:B------:R-:W-:Y:S03]  /*8f30*/  HMMA.16816.F32 R32, R136.reuse, R106, R32 ;  /* 0x0000006a8820723c */ /* 0x040fe60000001820 */
[----:B------:R-:W2:Y:S01]  /*8f40*/  LDSM.16.MT88.4 R104, [R189+0x2000] ;  /* 0x00200000bd68783b */ /* 0x000ea20000004200 */
[C---:B------:R-:W-:Y:S02]  /*8f50*/  FMUL.FTZ R50, R0.reuse, R50 ;  /* 0x0000003200327220 */ /* 0x040fe40000410000 */
[C---:B------:R-:W-:Y:S02]  /*8f60*/  FMUL.FTZ R51, R0.reuse, R51 ;  /* 0x0000003300337220 */ /* 0x040fe40000410000 */
[C---:B----4-:R-:W-:Y:S04]  /*8f70*/  HMMA.16816.F32 R36, R136.reuse, R108, R36 ;  /* 0x0000006c8824723c */ /* 0x050fe80000001824 */
[C---:B------:R-:W-:Y:S02]  /*8f80*/  FMUL.FTZ R54, R0.reuse, R54 ;  /* 0x0000003600367220 */ /* 0x040fe40000410000 */
[----:B------:R-:W-:Y:S02]  /*8f90*/  FMUL.FTZ R55, R0, R55 ;  /* 0x0000003700377220 */ /* 0x000fe40000410000 */
[C---:B------:R-:W-:Y:S01]  /*8fa0*/  HMMA.16816.F32 R40, R136.reuse, R110, R40 ;  /* 0x0000006e8828723c */ /* 0x040fe20000001828 */
[----:B------:R-:W4:Y:S03]  /*8fb0*/  LDSM.16.MT88.4 R108, [R188+0x2000] ;  /* 0x00200000bc6c783b */ /* 0x000f260000004200 */
[--C-:B-1----:R-:W-:Y:S02]  /*8fc0*/  FFMA.FTZ R102, R146, c[0x0][0x2d0], -R101.reuse ;  /* 0x0000b40092667a23 */ /* 0x102fe40000010865 */
[C---:B------:R-:W-:Y:S02]  /*8fd0*/  FMUL.FTZ R58, R0.reuse, R58 ;  /* 0x0000003a003a7220 */ /* 0x040fe40000410000 */
[C---:B-----5:R-:W-:Y:S01]  /*8fe0*/  HMMA.16816.F32 R44, R136.reuse, R112, R44 ;  /* 0x00000070882c723c */ /* 0x060fe2000000182c */
[----:B------:R1:W5:Y:S03]  /*8ff0*/  MUFU.EX2 R168, R102 ;  /* 0x0000006600a87308 */ /* 0x0003660000000800 */
[C---:B------:R-:W-:Y:S02]  /*9000*/  FMUL.FTZ R59, R0.reuse, R59 ;  /* 0x0000003b003b7220 */ /* 0x040fe40000410000 */
[C---:B------:R-:W-:Y:S02]  /*9010*/  FMUL.FTZ R62, R0.reuse, R62 ;  /* 0x0000003e003e7220 */ /* 0x040fe40000410000 */
[C---:B------:R-:W-:Y:S01]  /*9020*/  HMMA.16816.F32 R48, R136.reuse, R114, R48 ;  /* 0x000000728830723c */ /* 0x040fe20000001830 */
[----:B------:R-:W3:Y:S03]  /*9030*/  LDSM.16.MT88.4 R112, [R185+0x4000] ;  /* 0x00400000b970783b */ /* 0x000ee60000004200 */
[C---:B------:R-:W-:Y:S02]  /*9040*/  FMUL.FTZ R63, R0.reuse, R63 ;  /* 0x0000003f003f7220 */ /* 0x040fe40000410000 */
[C---:B------:R-:W-:Y:S02]  /*9050*/  FMUL.FTZ R66, R0.reuse, R66 ;  /* 0x0000004200427220 */ /* 0x040fe40000410000 */
[C---:B------:R-:W-:Y:S01]  /*9060*/  FMUL.FTZ R67, R0.reuse, R67 ;  /* 0x0000004300437220 */ /* 0x040fe20000410000 */
[C---:B--2---:R-:W-:Y:S03]  /*9070*/  HMMA.16816.F32 R52, R136.reuse, R104, R52 ;  /* 0x000000688834723c */ /* 0x044fe60000001834 */
[C---:B------:R-:W-:Y:S02]  /*9080*/  FMUL.FTZ R70, R0.reuse, R70 ;  /* 0x0000004600467220 */ /* 0x040fe40000410000 */
[C---:B------:R-:W-:Y:S02]  /*9090*/  FMUL.FTZ R71, R0.reuse, R71 ;  /* 0x0000004700477220 */ /* 0x040fe40000410000 */
[--C-:B-1----:R-:W-:Y:S01]  /*90a0*/  FFMA.FTZ R102, R145, c[0x0][0x2d0], -R101.reuse ;  /* 0x0000b40091667a23 */ /* 0x102fe20000010865 */
[C---:B------:R-:W-:Y:S01]  /*90b0*/  HMMA.16816.F32 R56, R136.reuse, R106, R56 ;  /* 0x0000006a8838723c */ /* 0x040fe20000001838 */
[----:B------:R-:W1:Y:S02]  /*90c0*/  LDSM.16.MT88.4 R104, [R186+0x4000] ;  /* 0x00400000ba68783b */ /* 0x000e640000004200 */
[----:B------:R2:W-:Y:S01]  /*90d0*/  MUFU.EX2 R167, R102 ;  /* 0x0000006600a77308 */ /* 0x0005e20000000800 */
[C---:B------:R-:W-:Y:S02]  /*90e0*/  FMUL.FTZ R74, R0.reuse, R74 ;  /* 0x0000004a004a7220 */ /* 0x040fe40000410000 */
[C---:B------:R-:W-:Y:S02]  /*90f0*/  FMUL.FTZ R75, R0.reuse, R75 ;  /* 0x0000004b004b7220 */ /* 0x040fe40000410000 */
[C---:B----4-:R-:W-:Y:S04]  /*9100*/  HMMA.16816.F32 R60, R136.reuse, R108, R60 ;  /* 0x0000006c883c723c */ /* 0x050fe8000000183c */
[C---:B------:R-:W-:Y:S02]  /*9110*/  FMUL.FTZ R78, R0.reuse, R78 ;  /* 0x0000004e004e7220 */ /* 0x040fe40000410000 */
[C---:B------:R-:W-:Y:S02]  /*9120*/  FMUL.FTZ R79, R0.reuse, R79 ;  /* 0x0000004f004f7220 */ /* 0x040fe40000410000 */
[C---:B------:R-:W-:Y:S01]  /*9130*/  HMMA.16816.F32 R64, R136.reuse, R110, R64 ;  /* 0x0000006e8840723c */ /* 0x040fe20000001840 */
[----:B------:R-:W4:Y:S03]  /*9140*/  LDSM.16.MT88.4 R108, [R189+0x4000] ;  /* 0x00400000bd6c783b */ /* 0x000f260000004200 */
[C---:B------:R-:W-:Y:S02]  /*9150*/  FMUL.FTZ R82, R0.reuse, R82 ;  /* 0x0000005200527220 */ /* 0x040fe40000410000 */
[----:B------:R-:W-:Y:S02]  /*9160*/  FMUL.FTZ R83, R0, R83 ;  /* 0x0000005300537220 */ /* 0x000fe40000410000 */
[C---:B---3--:R-:W-:Y:S04]  /*9170*/  HMMA.16816.F32 R68, R136.reuse, R112, R68 ;  /* 0x000000708844723c */ /* 0x048fe80000001844 */
[--C-:B--2---:R-:W-:Y:S02]  /*9180*/  FFMA.FTZ R102, R148, c[0x0][0x2d0], -R101.reuse ;  /* 0x0000b40094667a23 */ /* 0x104fe40000010865 */
[C---:B------:R-:W-:Y:S02]  /*9190*/  FMUL.FTZ R86, R0.reuse, R86 ;  /* 0x0000005600567220 */ /* 0x040fe40000410000 */
[C---:B------:R-:W-:Y:S01]  /*91a0*/  HMMA.16816.F32 R72, R136.reuse, R114, R72 ;  /* 0x000000728848723c */ /* 0x040fe20000001848 */
[----:B------:R2:W3:Y:S01]  /*91b0*/  MUFU.EX2 R166, R102 ;  /* 0x0000006600a67308 */ /* 0x0004e20000000800 */
[----:B------:R-:W3:Y:S02]  /*91c0*/  LDSM.16.MT88.4 R112, [R188+0x4000] ;  /* 0x00400000bc70783b */ /* 0x000ee40000004200 */
[C---:B------:R-:W-:Y:S02]  /*91d0*/  FMUL.FTZ R87, R0.reuse, R87 ;  /* 0x0000005700577220 */ /* 0x040fe40000410000 */
[C---:B------:R-:W-:Y:S02]  /*91e0*/  FMUL.FTZ R90, R0.reuse, R90 ;  /* 0x0000005a005a7220 */ /* 0x040fe40000410000 */
[C---:B------:R-:W-:Y:S01]  /*91f0*/  FMUL.FTZ R91, R0.reuse, R91 ;  /* 0x0000005b005b7220 */ /* 0x040fe20000410000 */
[C---:B-1----:R-:W-:Y:S03]  /*9200*/  HMMA.16816.F32 R76, R136.reuse, R104, R76 ;  /* 0x00000068884c723c */ /* 0x042fe6000000184c */
[C---:B------:R-:W-:Y:S02]  /*9210*/  FMUL.FTZ R94, R0.reuse, R94 ;  /* 0x0000005e005e7220 */ /* 0x040fe40000410000 */
[----:B------:R-:W-:Y:S02]  /*9220*/  FMUL.FTZ R95, R0, R95 ;  /* 0x0000005f005f7220 */ /* 0x000fe40000410000 */
[----:B------:R-:W-:Y:S01]  /*9230*/  F2FP.PACK_AB R104, R208, R210 ;  /* 0x000000d2d068723e */ /* 0x000fe200000000ff */
[C---:B------:R-:W-:Y:S04]  /*9240*/  HMMA.16816.F32 R80, R136.reuse, R106, R80 ;  /* 0x0000006a8850723c */ /* 0x040fe80000001850 */
[----:B------:R-:W-:Y:S01]  /*9250*/  FMUL.FTZ R98, R0, R98 ;  /* 0x0000006200627220 */ /* 0x000fe20000410000 */
[----:B-----5:R-:W-:Y:S01]  /*9260*/  F2FP.PACK_AB R105, R168, R169 ;  /* 0x000000a9a869723e */ /* 0x020fe200000000ff */
[----:B------:R-:W-:Y:S01]  /*9270*/  FMUL.FTZ R99, R0, R99 ;  /* 0x0000006300637220 */ /* 0x000fe20000410000 */
[----:B------:R-:W-:Y:S01]  /*9280*/  F2FP.PACK_AB R106, R183, R207 ;  /* 0x000000cfb76a723e */ /* 0x000fe200000000ff */
[C---:B----4-:R-:W-:Y:S04]  /*9290*/  HMMA.16816.F32 R84, R136.reuse, R108, R84 ;  /* 0x0000006c8854723c */ /* 0x050fe80000001854 */
[--C-:B--2---:R-:W-:Y:S01]  /*92a0*/  FFMA.FTZ R102, R154, c[0x0][0x2d0], -R144.reuse ;  /* 0x0000b4009a667a23 */ /* 0x104fe20000010890 */
[----:B---3--:R-:W-:Y:S03]  /*92b0*/  F2FP.PACK_AB R107, R166, R167 ;  /* 0x000000a7a66b723e */ /* 0x008fe600000000ff */
[C---:B------:R-:W-:Y:S01]  /*92c0*/  HMMA.16816.F32 R88, R136.reuse, R110, R88 ;  /* 0x0000006e8858723c */ /* 0x040fe20000001858 */
[----:B------:R1:W-:Y:S01]  /*92d0*/  MUFU.EX2 R182, R102 ;  /* 0x0000006600b67308 */ /* 0x0003e20000000800 */
[----:B------:R-:W2:Y:S06]  /*92e0*/  LDSM.16.MT88.4 R108, [R189+0x800] ;  /* 0x00080000bd6c783b */ /* 0x000eac0000004200 */
[C---:B------:R-:W-:Y:S08]  /*92f0*/  HMMA.16816.F32 R92, R136.reuse, R112, R92 ;  /* 0x00000070885c723c */ /* 0x040ff0000000185c */
[----:B------:R-:W-:Y:S01]  /*9300*/  HMMA.16816.F32 R96, R136, R114, R96 ;  /* 0x000000728860723c */ /* 0x000fe20000001860 */
[----:B------:R-:W3:Y:S07]  /*9310*/  LDSM.16.MT88.4 R112, [R188+0x2800] ;  /* 0x00280000bc70783b */ /* 0x000eee0000004200 */
[C---:B------:R-:W-:Y:S01]  /*9320*/  HMMA.16816.F32 R4, R104.reuse, R116, R4 ;  /* 0x000000746804723c */ /* 0x040fe20000001804 */
[----:B------:R-:W-:Y:S04]  /*9330*/  LDSM.16.MT88.4 R136, [R189+0x3000] ;  /* 0x00300000bd88783b */ /* 0x000fe80000004200 */
[--C-:B-1----:R-:W-:Y:S03]  /*9340*/  FFMA.FTZ R102, R155, c[0x0][0x2d0], -R144.reuse ;  /* 0x0000b4009b667a23 */ /* 0x102fe60000010890 */
[C---:B------:R-:W-:Y:S01]  /*9350*/  HMMA.16816.F32 R8, R104.reuse, R118, R8 ;  /* 0x000000766808723c */ /* 0x040fe20000001808 */
[----:B------:R1:W4:Y:S01]  /*9360*/  MUFU.EX2 R181, R102 ;  /* 0x0000006600b57308 */ /* 0x0003220000000800 */
[----:B------:R-:W-:Y:S06]  /*9370*/  LDSM.16.MT88.4 R116, [R186+0x4800] ;  /* 0x00480000ba74783b */ /* 0x000fec0000004200 */
[C---:B------:R-:W-:Y:S08]  /*9380*/  HMMA.16816.F32 R12, R104.reuse, R120, R12 ;  /* 0x00000078680c723c */ /* 0x040ff0000000180c */
[C---:B------:R-:W-:Y:S01]  /*9390*/  HMMA.16816.F32 R16, R104.reuse, R122, R16 ;  /* 0x0000007a6810723c */ /* 0x040fe20000001810 */
[----:B------:R-:W-:Y:S07]  /*93a0*/  LDSM.16.MT88.4 R120, [R189+0x4800] ;  /* 0x00480000bd78783b */ /* 0x000fee0000004200 */
[C---:B--2---:R-:W-:Y:S04]  /*93b0*/  HMMA.16816.F32 R20, R104.reuse, R108, R20 ;  /* 0x0000006c6814723c */ /* 0x044fe80000001814 */
[--C-:B-1----:R-:W-:Y:S04]  /*93c0*/  FFMA.FTZ R102, R156, c[0x0][0x2d0], -R144.reuse ;  /* 0x0000b4009c667a23 */ /* 0x102fe80000010890 */
[C---:B------:R-:W-:Y:S01]  /*93d0*/  HMMA.16816.F32 R24, R104.reuse, R110, R24 ;  /* 0x0000006e6818723c */ /* 0x040fe20000001818 */
[----:B------:R1:W-:Y:S01]  /*93e0*/  MUFU.EX2 R179, R102 ;  /* 0x0000006600b37308 */ /* 0x0003e20000000800 */
[----:B------:R-:W2:Y:S06]  /*93f0*/  LDSM.16.MT88.4 R108, [R185+0x4800] ;  /* 0x00480000b96c783b */ /* 0x000eac0000004200 */
[C---:B------:R-:W-:Y:S08]  /*9400*/  HMMA.16816.F32 R28, R104.reuse, R124, R28 ;  /* 0x0000007c681c723c */ /* 0x040ff0000000181c */
[C---:B------:R-:W-:Y:S01]  /*9410*/  HMMA.16816.F32 R32, R104.reuse, R126, R32 ;  /* 0x0000007e6820723c */ /* 0x040fe20000001820 */
[----:B------:R-:W-:Y:S07]  /*9420*/  LDSM.16.MT88.4 R124, [R186+0x1000] ;  /* 0x00100000ba7c783b */ /* 0x000fee0000004200 */
        /* <DEDUP_REMOVED lines=13> */
[C---:B---3--:R-:W-:Y:S08]  /*9500*/  HMMA.16816.F32 R60, R104.reuse, R112, R60 ;  /* 0x00000070683c723c */ /* 0x048ff0000000183c */
[C---:B------:R-:W-:Y:S01]  /*9510*/  HMMA.16816.F32 R64, R104.reuse, R114, R64 ;  /* 0x000000726840723c */ /* 0x040fe20000001840 */
[----:B------:R-:W3:Y:S07]  /*9520*/  LDSM.16.MT88.4 R112, [R188+0x4800] ;  /* 0x00480000bc70783b */ /* 0x000eee0000004200 */
[C---:B--2---:R-:W-:Y:S04]  /*9530*/  HMMA.16816.F32 R68, R104.reuse, R108, R68 ;  /* 0x0000006c6844723c */ /* 0x044fe80000001844 */
[--C-:B-1----:R-:W-:Y:S04]  /*9540*/  FFMA.FTZ R102, R151, c[0x0][0x2d0], -R101.reuse ;  /* 0x0000b40097667a23 */ /* 0x102fe80000010865 */
[C---:B------:R-:W-:Y:S01]  /*9550*/  HMMA.16816.F32 R72, R104.reuse, R110, R72 ;  /* 0x0000006e6848723c */ /* 0x040fe20000001848 */
[----:B------:R1:W2:Y:S01]  /*9560*/  MUFU.EX2 R164, R102 ;  /* 0x0000006600a47308 */ /* 0x0002a20000000800 */
[----:B------:R-:W2:Y:S06]  /*9570*/  LDSM.16.MT88.4 R108, [R185+0x1000] ;  /* 0x00100000b96c783b */ /* 0x000eac0000004200 */
[C---:B------:R-:W-:Y:S08]  /*9580*/  HMMA.16816.F32 R76, R104.reuse, R116, R76 ;  /* 0x00000074684c723c */ /* 0x040ff0000000184c */
[C---:B------:R-:W-:Y:S01]  /*9590*/  HMMA.16816.F32 R80, R104.reuse, R118, R80 ;  /* 0x000000766850723c */ /* 0x040fe20000001850 */
[----:B------:R-:W2:Y:S07]  /*95a0*/  LDSM.16.MT88.4 R116, [R189+0x1000] ;  /* 0x00100000bd74783b */ /* 0x000eae0000004200 */
[C---:B------:R-:W-:Y:S04]  /*95b0*/  HMMA.16816.F32 R84, R104.reuse, R120, R84 ;  /* 0x000000786854723c */ /* 0x040fe80000001854 */
[--C-:B-1----:R-:W-:Y:S02]  /*95c0*/  FFMA.FTZ R102, R150, c[0x0][0x2d0], -R101.reuse ;  /* 0x0000b40096667a23 */ /* 0x102fe40000010865 */
[----:B------:R-:W-:Y:S02]  /*95d0*/  LDSM.16.MT88.4 R148, [R189+0x3800] ;  /* 0x00380000bd94783b */ /* 0x000fe40000004200 */
[C---:B------:R-:W-:Y:S01]  /*95e0*/  HMMA.16816.F32 R88, R104.reuse, R122, R88 ;  /* 0x0000007a6858723c */ /* 0x040fe20000001858 */
[----:B------:R1:W-:Y:S05]  /*95f0*/  MUFU.EX2 R163, R102 ;  /* 0x0000006600a37308 */ /* 0x0003ea0000000800 */
[----:B------:R-:W2:Y:S02]  /*9600*/  LDSM.16.MT88.4 R120, [R185+0x3000] ;  /* 0x00300000b978783b */ /* 0x000ea40000004200 */
[C---:B---3--:R-:W-:Y:S08]  /*9610*/  HMMA.16816.F32 R92, R104.reuse, R112, R92 ;  /* 0x00000070685c723c */ /* 0x048ff0000000185c */
[----:B------:R-:W-:Y:S01]  /*9620*/  HMMA.16816.F32 R96, R104, R114, R96 ;  /* 0x000000726860723c */ /* 0x000fe20000001860 */
[----:B------:R-:W-:Y:S06]  /*9630*/  LDSM.16.MT88.4 R112, [R185+0x5000] ;  /* 0x00500000b970783b */ /* 0x000fec0000004200 */
[----:B----4-:R-:W-:Y:S01]  /*9640*/  F2FP.PACK_AB R104, R181, R182 ;  /* 0x000000b6b568723e */ /* 0x010fe200000000ff */
[--C-:B-1----:R-:W-:Y:S01]  /*9650*/  FFMA.FTZ R102, R152, c[0x0][0x2d0], -R101.reuse ;  /* 0x0000b40098667a23 */ /* 0x102fe20000010865 */
[----:B-----5:R-:W-:Y:S03]  /*9660*/  F2FP.PACK_AB R106, R178, R179 ;  /* 0x000000b3b26a723e */ /* 0x020fe600000000ff */
[----:B------:R-:W1:Y:S01]  /*9670*/  MUFU.EX2 R162, R102 ;  /* 0x0000006600a27308 */ /* 0x000e620000000800 */
[----:B--2---:R-:W-:Y:S02]  /*9680*/  F2FP.PACK_AB R105, R164, R165 ;  /* 0x000000a5a469723e */ /* 0x004fe400000000ff */
[----:B-1----:R-:W-:Y:S01]  /*9690*/  F2FP.PACK_AB R107, R162, R163 ;  /* 0x000000a3a26b723e */ /* 0x002fe200000000ff */
[--C-:B------:R-:W-:Y:S06]  /*96a0*/  FFMA.FTZ R102, R160, c[0x0][0x2d0], -R144.reuse ;  /* 0x0000b400a0667a23 */ /* 0x100fec0000010890 */
[----:B------:R1:W-:Y:S01]  /*96b0*/  MUFU.EX2 R177, R102 ;  /* 0x0000006600b17308 */ /* 0x0003e20000000800 */
[C---:B------:R-:W-:Y:S08]  /*96c0*/  HMMA.16816.F32 R4, R104.reuse, R108, R4 ;  /* 0x0000006c6804723c */ /* 0x040ff00000001804 */
[C---:B------:R-:W-:Y:S01]  /*96d0*/  HMMA.16816.F32 R8, R104.reuse, R110, R8 ;  /* 0x0000006e6808723c */ /* 0x040fe20000001808 */
[----:B------:R-:W2:Y:S07]  /*96e0*/  LDSM.16.MT88.4 R108, [R188+0x3000] ;  /* 0x00300000bc6c783b */ /* 0x000eae0000004200 */
[C---:B------:R-:W-:Y:S04]  /*96f0*/  HMMA.16816.F32 R12, R104.reuse, R124, R12 ;  /* 0x0000007c680c723c */ /* 0x040fe8000000180c */
[--C-:B-1----:R-:W-:Y:S04]  /*9700*/  FFMA.FTZ R102, R161, c[0x0][0x2d0], -R144.reuse ;  /* 0x0000b400a1667a23 */ /* 0x102fe80000010890 */
[C---:B------:R-:W-:Y:S01]  /*9710*/  HMMA.16816.F32 R16, R104.reuse, R126, R16 ;  /* 0x0000007e6810723c */ /* 0x040fe20000001810 */
[----:B------:R-:W-:Y:S01]  /*9720*/  LDSM.16.MT88.4 R124, [R189+0x1800] ;  /* 0x00180000bd7c783b */ /* 0x000fe20000004200 */
[----:B------:R1:W3:Y:S06]  /*9730*/  MUFU.EX2 R176, R102 ;  /* 0x0000006600b07308 */ /* 0x0002ec0000000800 */
[C---:B------:R-:W-:Y:S08]  /*9740*/  HMMA.16816.F32 R20, R104.reuse, R116, R20 ;  /* 0x000000746814723c */ /* 0x040ff00000001814 */
[C---:B------:R-:W-:Y:S01]  /*9750*/  HMMA.16816.F32 R24, R104.reuse, R118, R24 ;  /* 0x000000766818723c */ /* 0x040fe20000001818 */
[----:B------:R-:W4:Y:S07]  /*9760*/  LDSM.16.MT88.4 R116, [R186+0x5000] ;  /* 0x00500000ba74783b */ /* 0x000f2e0000004200 */
[C---:B------:R-:W-:Y:S04]  /*9770*/  HMMA.16816.F32 R28, R104.reuse, R128, R28 ;  /* 0x00000080681c723c */ /* 0x040fe8000000181c */
[--C-:B-1----:R-:W-:Y:S02]  /*9780*/  FFMA.FTZ R102, R171, c[0x0][0x2d0], -R144.reuse ;  /* 0x0000b400ab667a23 */ /* 0x102fe40000010890 */
[----:B------:R-:W-:Y:S02]  /*9790*/  FFMA.FTZ R144, R170, c[0x0][0x2d0], -R144 ;  /* 0x0000b400aa907a23 */ /* 0x000fe40000010890 */
[C---:B------:R-:W-:Y:S01]  /*97a0*/  HMMA.16816.F32 R32, R104.reuse, R130, R32 ;  /* 0x000000826820723c */ /* 0x040fe20000001820 */
[----:B------:R1:W-:Y:S07]  /*97b0*/  MUFU.EX2 R171, R102 ;  /* 0x0000006600ab7308 */ /* 0x0003ee0000000800 */
[C---:B------:R-:W-:Y:S03]  /*97c0*/  HMMA.16816.F32 R36, R104.reuse, R120, R36 ;  /* 0x000000786824723c */ /* 0x040fe60000001824 */
[----:B------:R5:W2:Y:S05]  /*97d0*/  MUFU.EX2 R170, R144 ;  /* 0x0000009000aa7308 */ /* 0x000aaa0000000800 */
[C---:B------:R-:W-:Y:S01]  /*97e0*/  HMMA.16816.F32 R40, R104.reuse, R122, R40 ;  /* 0x0000007a6828723c */ /* 0x040fe20000001828 */
[----:B------:R-:W4:Y:S07]  /*97f0*/  LDSM.16.MT88.4 R120, [R189+0x5000] ;  /* 0x00500000bd78783b */ /* 0x000f2e0000004200 */
[C---:B------:R-:W-:Y:S04]  /*9800*/  HMMA.16816.F32 R44, R104.reuse, R132, R44 ;  /* 0x00000084682c723c */ /* 0x040fe8000000182c */
[--C-:B-1----:R-:W-:Y:S02]  /*9810*/  FFMA.FTZ R102, R153, c[0x0][0x2d0], -R101.reuse ;  /* 0x0000b40099667a23 */ /* 0x102fe40000010865 */
[----:B------:R-:W-:Y:S02]  /*9820*/  LDSM.16.MT88.4 R152, [R188+0x3800] ;  /* 0x00380000bc98783b */ /* 0x000fe40000004200 */
[C---:B------:R-:W-:Y:S01]  /*9830*/  HMMA.16816.F32 R48, R104.reuse, R134, R48 ;  /* 0x000000866830723c */ /* 0x040fe20000001830 */
[----:B------:R1:W-:Y:S05]  /*9840*/  MUFU.EX2 R161, R102 ;  /* 0x0000006600a17308 */ /* 0x0003ea0000000800 */
[----:B------:R-:W-:Y:S02]  /*9850*/  LDSM.16.MT88.4 R132, [R188+0x1800] ;  /* 0x00180000bc84783b */ /* 0x000fe40000004200 */
[C---:B------:R-:W-:Y:S06]  /*9860*/  HMMA.16816.F32 R52, R104.reuse, R136, R52 ;  /* 0x000000886834723c */ /* 0x040fec0000001834 */
[----:B-----5:R-:W-:Y:S01]  /*9870*/  LDSM.16.MT88.4 R144, [R186+0x3800] ;  /* 0x00380000ba90783b */ /* 0x020fe20000004200 */
[----:B---3--:R-:W-:Y:S01]  /*9880*/  F2FP.PACK_AB R136, R176, R177 ;  /* 0x000000b1b088723e */ /* 0x008fe200000000ff */
[C---:B------:R-:W-:Y:S07]  /*9890*/  HMMA.16816.F32 R56, R104.reuse, R138, R56 ;  /* 0x0000008a6838723c */ /* 0x040fee0000001838 */
[----:B--2---:R-:W-:Y:S01]  /*98a0*/  F2FP.PACK_AB R138, R170, R171 ;  /* 0x000000abaa8a723e */ /* 0x004fe200000000ff */
[C---:B------:R-:W-:Y:S04]  /*98b0*/  HMMA.16816.F32 R60, R104.reuse, R108, R60 ;  /* 0x0000006c683c723c */ /* 0x040fe8000000183c */
[--C-:B-1----:R-:W-:Y:S04]  /*98c0*/  FFMA.FTZ R102, R159, c[0x0][0x2d0], -R101.reuse ;  /* 0x0000b4009f667a23 */ /* 0x102fe80000010865 */
[C---:B------:R-:W-:Y:S01]  /*98d0*/  HMMA.16816.F32 R64, R104.reuse, R110, R64 ;  /* 0x0000006e6840723c */ /* 0x040fe20000001840 */
[----:B------:R-:W1:Y:S01]  /*98e0*/  LDSM.16.MT88.4 R108, [R188+0x5000] ;  /* 0x00500000bc6c783b */ /* 0x000e620000004200 */
[----:B------:R2:W3:Y:S06]  /*98f0*/  MUFU.EX2 R160, R102 ;  /* 0x0000006600a07308 */ /* 0x0004ec0000000800 */
[C---:B------:R-:W-:Y:S08]  /*9900*/  HMMA.16816.F32 R68, R104.reuse, R112, R68 ;  /* 0x000000706844723c */ /* 0x040ff00000001844 */
[C---:B------:R-:W-:Y:S01]  /*9910*/  HMMA.16816.F32 R72, R104.reuse, R114, R72 ;  /* 0x000000726848723c */ /* 0x040fe20000001848 */
[----:B------:R-:W5:Y:S07]  /*9920*/  LDSM.16.MT88.4 R112, [R185+0x1800] ;  /* 0x00180000b970783b */ /* 0x000f6e0000004200 */
[C---:B----4-:R-:W-:Y:S04]  /*9930*/  HMMA.16816.F32 R76, R104.reuse, R116, R76 ;  /* 0x00000074684c723c */ /* 0x050fe8000000184c */
[--C-:B--2---:R-:W-:Y:S01]  /*9940*/  FFMA.FTZ R102, R158, c[0x0][0x2d0], -R101.reuse ;  /* 0x0000b4009e667a23 */ /* 0x104fe20000010865 */
[----:B---3--:R-:W-:Y:S01]  /*9950*/  F2FP.PACK_AB R137, R160, R161 ;  /* 0x000000a1a089723e */ /* 0x008fe200000000ff */
[----:B------:R-:W-:Y:S01]  /*9960*/  LDSM.16.MT88.4 R156, [R185+0x5800] ;  /* 0x00580000b99c783b */ /* 0x000fe20000004200 */
[----:B------:R-:W-:Y:S01]  /*9970*/  FFMA.FTZ R101, R103, c[0x0][0x2d0], -R101 ;  /* 0x0000b40067657a23 */ /* 0x000fe20000010865 */
[C---:B------:R-:W-:Y:S02]  /*9980*/  HMMA.16816.F32 R80, R104.reuse, R118, R80 ;  /* 0x000000766850723c */ /* 0x040fe40000001850 */
[----:B------:R-:W-:Y:S04]  /*9990*/  MUFU.EX2 R102, R102 ;  /* 0x0000006600667308 */ /* 0x000fe80000000800 */
[----:B------:R-:W2:Y:S02]  /*99a0*/  LDSM.16.MT88.4 R116, [R186+0x1800] ;  /* 0x00180000ba74783b */ /* 0x000ea40000004200 */
[C---:B------:R-:W-:Y:S04]  /*99b0*/  HMMA.16816.F32 R84, R104.reuse, R120, R84 ;  /* 0x000000786854723c */ /* 0x040fe80000001854 */
[----:B------:R-:W3:Y:S04]  /*99c0*/  MUFU.EX2 R101, R101 ;  /* 0x0000006500657308 */ /* 0x000ee80000000800 */
[C---:B------:R-:W-:Y:S08]  /*99d0*/  HMMA.16816.F32 R88, R104.reuse, R122, R88 ;  /* 0x0000007a6858723c */ /* 0x040ff00000001858 */
[C---:B-1----:R-:W-:Y:S08]  /*99e0*/  HMMA.16816.F32 R92, R104.reuse, R108, R92 ;  /* 0x0000006c685c723c */ /* 0x042ff0000000185c */
[----:B------:R-:W-:Y:S04]  /*99f0*/  HMMA.16816.F32 R96, R104, R110, R96 ;  /* 0x0000006e6860723c */ /* 0x000fe80000001860 */
[----:B---3--:R-:W-:Y:S07]  /*9a00*/  F2FP.PACK_AB R139, R101, R102 ;  /* 0x00000066658b723e */ /* 0x008fee00000000ff */
[C---:B-----5:R-:W-:Y:S01]  /*9a10*/  HMMA.16816.F32 R104, R136.reuse, R112, R4 ;  /* 0x000000708868723c */ /* 0x060fe20000001804 */
[----:B------:R-:W1:Y:S07]  /*9a20*/  LDSM.16.MT88.4 R4, [R186+0x5800] ;  /* 0x00580000ba04783b */ /* 0x000e6e0000004200 */
[C---:B------:R-:W-:Y:S01]  /*9a30*/  HMMA.16816.F32 R108, R136.reuse, R114, R8 ;  /* 0x00000072886c723c */ /* 0x040fe20000001808 */
[----:B------:R-:W3:Y:S07]  /*9a40*/  LDSM.16.MT88.4 R8, [R189+0x5800] ;  /* 0x00580000bd08783b */ /* 0x000eee0000004200 */
[C---:B--2---:R-:W-:Y:S01]  /*9a50*/  HMMA.16816.F32 R112, R136.reuse, R116, R12 ;  /* 0x000000748870723c */ /* 0x044fe2000000180c */
[----:B------:R-:W2:Y:S07]  /*9a60*/  LDSM.16.MT88.4 R12, [R188+0x5800] ;  /* 0x00580000bc0c783b */ /* 0x000eae0000004200 */
[C---:B------:R-:W-:Y:S07]  /*9a70*/  HMMA.16816.F32 R116, R136.reuse, R118, R16 ;  /* 0x000000768874723c */ /* 0x040fee0000001810 */
[----:B------:R-:W-:Y:S01]  /*9a80*/  FFMA.FTZ R16, R2, R225, R218 ;  /* 0x000000e102107223 */ /* 0x000fe200000100da */
[C---:B------:R-:W-:Y:S04]  /*9a90*/  HMMA.16816.F32 R120, R136.reuse, R124, R20 ;  /* 0x0000007c8878723c */ /* 0x040fe80000001814 */
[----:B------:R-:W-:Y:S02]  /*9aa0*/  FFMA.FTZ R2, R0, R226, R175 ;  /* 0x000000e200027223 */ /* 0x000fe400000100af */
        /* <DEDUP_REMOVED lines=15> */
[----:B------:R-:W-:Y:S01]  /*9ba0*/  FADD.FTZ R0, R207, R0 ;  /* 0x00000000cf007221 */ /* 0x000fe20000010000 */
[----:B------:R-:W-:Y:S01]  /*9bb0*/  IADD3 R207, R180, -0x1, RZ ;  /* 0xffffffffb4cf7810 */ /* 0x000fe20007ffe0ff */
[C---:B------:R-:W-:Y:S04]  /*9bc0*/  HMMA.16816.F32 R44, R136.reuse, R144, R44 ;  /* 0x00000090882c723c */ /* 0x040fe8000000182c */
[----:B------:R-:W-:Y:S01]  /*9bd0*/  FADD.FTZ R2, R167, R2 ;  /* 0x00000002a7027221 */ /* 0x000fe20000010000 */
[----:B------:R-:W-:Y:S01]  /*9be0*/  MOV R180, R207 ;  /* 0x000000cf00b47202 */ /* 0x000fe20000000f00 */
        /* <DEDUP_REMOVED lines=13> */
[C---:B------:R-:W-:Y:S08]  /*9cc0*/  HMMA.16816.F32 R64, R136.reuse, R154, R64 ;  /* 0x0000009a8840723c */ /* 0x040ff00000001840 */
[C---:B------:R-:W-:Y:S08]  /*9cd0*/  HMMA.16816.F32 R68, R136.reuse, R156, R68 ;  /* 0x0000009c8844723c */ /* 0x040ff00000001844 */
        /* <DEDUP_REMOVED lines=10> */
[C---:B------:R-:W-:Y:S04]  /*9d80*/  HMMA.16816.F32 R88, R136.reuse, R10, R88 ;  /* 0x0000000a8858723c */ /* 0x040fe80000001858 */
[----:B------:R-:W-:Y:S02]  /*9d90*/  FADD.FTZ R2, R171, R2 ;  /* 0x00000002ab027221 */ /* 0x000fe40000010000 */
[----:B------:R-:W-:Y:S01]  /*9da0*/  FADD.FTZ R0, R102, R0 ;  /* 0x0000000066007221 */ /* 0x000fe20000010000 */
[----:B------:R-:W-:Y:S01]  /*9db0*/  MOV R102, R3 ;  /* 0x0000000300667202 */ /* 0x000fe20000000f00 */
[C---:B--2---:R-:W-:Y:S04]  /*9dc0*/  HMMA.16816.F32 R92, R136.reuse, R12, R92 ;  /* 0x0000000c885c723c */ /* 0x044fe8000000185c */
[----:B------:R-:W-:Y:S02]  /*9dd0*/  FADD.FTZ R225, R170, R2 ;  /* 0x00000002aae17221 */ /* 0x000fe40000010000 */
[----:B------:R-:W-:Y:S01]  /*9de0*/  FADD.FTZ R226, R101, R0 ;  /* 0x0000000065e27221 */ /* 0x000fe20000010000 */
[----:B------:R-:W-:Y:S01]  /*9df0*/  MOV R101, R100 ;  /* 0x0000006400657202 */ /* 0x000fe20000000f00 */
[----:B------:R-:W-:Y:S01]  /*9e00*/  HMMA.16816.F32 R96, R136, R14, R96 ;  /* 0x0000000e8860723c */ /* 0x000fe20000001860 */
[----:B------:R-:W-:-:S07]  /*9e10*/  @P0 BRA `(.L_x_455) ;  /* 0xffffc7a000000947 */ /* 0x000fce000383ffff */
.L_x_446:
[----:B------:R-:W-:Y:S02]  /*9e20*/  IADD3 R0, R231, 0x7f, RZ ;  /* 0x0000007fe7007810 */ /* 0x000fe40007ffe0ff */
[----:B------:R-:W-:-:S03]  /*9e30*/  IADD3 R2, R228, 0x1, -R229 ;  /* 0x00000001e4027810 */ /* 0x000fc60007ffe8e5 */
[----:B------:R-:W-:-:S05]  /*9e40*/  @P2 IMAD.HI.U32 R3, R0, c[0x0][0x2c8], RZ ;  /* 0x0000b20000032a27 */ /* 0x000fca00078e00ff */
[----:B------:R-:W-:-:S05]  /*9e50*/  @P2 SHF.R.U32.HI R0, RZ, c[0x0][0x2cc], R3 ;  /* 0x0000b300ff002a19 */ /* 0x000fca0000011603 */
[----:B------:R-:W-:-:S05]  /*9e60*/  IMAD.IADD R0, R2, 0x1, R0 ;  /* 0x0000000102007824 */ /* 0x000fca00078e0200 */
[----:B------:R-:W-:Y:S01]  /*9e70*/  IADD3 R2, R0, -c[0x0][0x324], RZ ;  /* 0x8000c90000027a10 */ /* 0x000fe20007ffe0ff */
[----:B------:R-:W-:Y:S05]  /*9e80*/  @!P1 BRA `(.L_x_456) ;  /* 0x0000011000009947 */ /* 0x000fea0003800000 */
[----:B------:R-:W-:Y:S01]  /*9e90*/  ISETP.GT.AND P0, PT, R0, -0x1, PT ;  /* 0xffffffff0000780c */ /* 0x000fe20003f04270 */
[----:B------:R-:W-:-:S12]  /*9ea0*/  BSSY B0, `(.L_x_457) ;  /* 0x000000d000007945 */ /* 0x000fd80003800000 */
        /* <DEDUP_REMOVED lines=8> */
.L_x_458:
[----:B------:R-:W-:-:S04]  /*9f30*/  MOV R3, c[0x0][0x32c] ;  /* 0x0000cb0000037a02 */ /* 0x000fc80000000f00 */
[----:B------:R-:W-:-:S13]  /*9f40*/  ISETP.NE.AND P0, PT, R3, 0x1, PT ;  /* 0x000000010300780c */ /* 0x000fda0003f05270 */
[----:B------:R-:W-:-:S05]  /*9f50*/  @P0 IMAD.HI.U32 R3, R0, c[0x0][0x330], RZ ;  /* 0x0000cc0000030a27 */ /* 0x000fca00078e00ff */
[----:B------:R-:W-:Y:S02]  /*9f60*/  @P0 SHF.R.U32.HI R0, RZ, c[0x0][0x334], R3 ;  /* 0x0000cd00ff000a19 */ /* 0x000fe40000011603 */
.L_x_459:
[----:B------:R-:W-:Y:S05]  /*9f70*/  BSYNC B0 ;  /* 0x0000000000007941 */ /* 0x000fea0003800000 */
.L_x_457:
[----:B------:R-:W-:-:S05]  /*9f80*/  IMAD R0, R0, c[0x0][0x32c], RZ ;  /* 0x0000cb0000007a24 */ /* 0x000fca00078e02ff */
[----:B------:R-:W-:-:S04]  /*9f90*/  IMNMX R2, R2, R0, !PT ;  /* 0x0000000002027217 */ /* 0x000fc80007800200 */
.L_x_456:
[----:B------:R-:W-:-:S04]  /*9fa0*/  IADD3 R2, R2, 0x3f, RZ ;  /* 0x0000003f02027810 */ /* 0x000fc80007ffe0ff */
        /* <DEDUP_REMOVED lines=9> */
.L_x_461:
[----:B------:R-:W-:Y:S01]  /*a040*/  ISETP.GT.AND P6, PT, R211, R180, PT ;  /* 0x000000b4d300720c */ /* 0x000fe20003fc4270 */
[----:B------:R-:W-:Y:S04]  /*a050*/  DEPBAR.LE SB0, 0x0 ;  /* 0x000080000000791a */ /* 0x000fe80000000000 */
[----:B------:R-:W-:Y:S01]  /*a060*/  WARPSYNC 0xffffffff ;  /* 0xffffffff00007948 */ /* 0x000fe20003800000 */
[----:B------:R-:W-:Y:S01]  /*a070*/  BAR.SYNC.DEFER_BLOCKING 0x0 ;  /* 0x0000000000007b1d */ /* 0x000fe20000010000 */
[C---:B------:R-:W-:Y:S06]  /*a080*/  IADD3 R207, R180.reuse, -0x1, RZ ;  /* 0xffffffffb4cf7810 */ /* 0x040fec0007ffe0ff */
[----:B------:R-:W-:Y:S01]  /*a090*/  @!P6 SHF.R.S32.HI R0, RZ, 0x1f, R180 ;  /* 0x0000001fff00e819 */ /* 0x000fe200000114b4 */
[----:B------:R-:W-:Y:S01]  /*a0a0*/  @!P6 IMAD.WIDE.U32 R2, R180, c[0x0][0x208], RZ ;  /* 0x00008200b402ea25 */ /* 0x000fe200078e00ff */
[----:B------:R-:W-:Y:S02]  /*a0b0*/  @!P6 IADD3 R12, P0, R214, 0x40, RZ ;  /* 0x00000040d60ce810 */ /* 0x000fe40007f1e0ff */
[----:B------:R-:W-:Y:S01]  /*a0c0*/  @!P6 MOV R5, c[0x0][0x208] ;  /* 0x000082000005ea02 */ /* 0x000fe20000000f00 */
[----:B------:R-:W-:Y:S01]  /*a0d0*/  @!P6 IMAD R0, R0, c[0x0][0x208], RZ ;  /* 0x000082000000ea24 */ /* 0x000fe200078e02ff */
[-C--:B------:R-:W-:Y:S03]  /*a0e0*/  @!P6 IADD3.X R7, RZ, R217.reuse, RZ, P0, !PT ;  /* 0x000000d9ff07e210 */ /* 0x080fe600007fe4ff */
[----:B------:R-:W-:Y:S05]  /*a0f0*/  @!P6 IMAD R0, R180, c[0x0][0x20c], R0 ;  /* 0x00008300b400ea24 */ /* 0x000fea00078e0200 */
[----:B------:R-:W-:Y:S02]  /*a100*/  @!P6 IADD3 R3, R3, R0, RZ ;  /* 0x000000000303e210 */ /* 0x000fe40007ffe0ff */
[C---:B------:R-:W-:Y:S01]  /*a110*/  @!P6 SHF.L.U32 R0, R2.reuse, 0x6, RZ ;  /* 0x000000060200e819 */ /* 0x040fe200000006ff */
[----:B------:R-:W-:Y:S01]  /*a120*/  LDSM.16.M88.4 R32, [R191] ;  /* 0x00000000bf20783b */ /* 0x000fe20000000200 */
[----:B------:R-:W-:Y:S02]  /*a130*/  @!P6 SHF.L.U64.HI R2, R2, 0x6, R3 ;  /* 0x000000060202e819 */ /* 0x000fe40000010203 */
[----:B------:R-:W-:Y:S02]  /*a140*/  @!P6 MOV R3, c[0x0][0x20c] ;  /* 0x000083000003ea02 */ /* 0x000fe40000000f00 */
[C---:B------:R-:W-:Y:S03]  /*a150*/  @!P6 LEA R4, P0, R5.reuse, R0, 0x5 ;  /* 0x000000000504e211 */ /* 0x040fe600078028ff */
[----:B------:R-:W-:Y:S01]  /*a160*/  LDSM.16.M88.4 R16, [R184+0x800] ;  /* 0x00080000b810783b */ /* 0x000fe20000000200 */
[----:B------:R-:W-:Y:S02]  /*a170*/  @!P6 LEA.HI.X R3, R5, R2, R3, 0x5, P0 ;  /* 0x000000020503e211 */ /* 0x000fe400000f2c03 */
[----:B------:R-:W-:Y:S04]  /*a180*/  @!P6 IADD3 R5, P0, R0, R214, RZ ;  /* 0x000000d60005e210 */ /* 0x000fe80007f1e0ff */
[----:B------:R-:W-:Y:S01]  /*a190*/  @!P6 IADD3.X R8, R2, R217, RZ, P0, !PT ;  /* 0x000000d90208e210 */ /* 0x000fe200007fe4ff */
[----:B------:R-:W-:Y:S01]  /*a1a0*/  LDSM.16.M88.4 R24, [R184+0x1000] ;  /* 0x00100000b818783b */ /* 0x000fe20000000200 */
[----:B------:R-:W-:Y:S04]  /*a1b0*/  @!P6 IADD3 R6, P0, R0, R12, RZ ;  /* 0x0000000c0006e210 */ /* 0x000fe80007f1e0ff */
[----:B------:R-:W-:Y:S02]  /*a1c0*/  @!P6 IADD3.X R9, R2, R7, RZ, P0, !PT ;  /* 0x000000070209e210 */ /* 0x000fe400007fe4ff */
[C---:B------:R-:W-:Y:S01]  /*a1d0*/  @!P6 LEA R28, P0, R5.reuse, c[0x0][0x1f8], 0x1 ;  /* 0x00007e00051cea11 */ /* 0x040fe200078008ff */
[----:B------:R-:W-:Y:S03]  /*a1e0*/  LDSM.16.M88.4 R136, [R184+0x1800] ;  /* 0x00180000b888783b */ /* 0x000fe60000000200 */
[----:B------:R-:W-:Y:S02]  /*a1f0*/  @!P6 LEA.HI.X R29, R5, c[0x0][0x1fc], R8, 0x1, P0 ;  /* 0x00007f00051dea11 */ /* 0x000fe400000f0c08 */
[C---:B------:R-:W-:Y:S03]  /*a200*/  @!P6 LEA R22, P0, R6.reuse, c[0x0][0x1f8], 0x1 ;  /* 0x00007e000616ea11 */ /* 0x040fe600078008ff */
[----:B------:R-:W-:Y:S01]  /*a210*/  LDSM.16.M88.4 R140, [R192] ;  /* 0x00000000c08c783b */ /* 0x000fe20000000200 */
[----:B------:R-:W-:Y:S02]  /*a220*/  @!P6 LEA.HI.X R23, R6, c[0x0][0x1fc], R9, 0x1, P0 ;  /* 0x00007f000617ea11 */ /* 0x000fe400000f0c09 */
[----:B------:R-:W-:Y:S04]  /*a230*/  @!P6 IADD3 R6, P0, R214, 0x80, RZ ;  /* 0x00000080d606e810 */ /* 0x000fe80007f1e0ff */
[----:B------:R-:W-:Y:S01]  /*a240*/  @!P6 IADD3.X R5, RZ, R217, RZ, P0, !PT ;  /* 0x000000d9ff05e210 */ /* 0x000fe200007fe4ff */
[----:B------:R-:W1:Y:S01]  /*a250*/  LDSM.16.M88.4 R8, [R184] ;  /* 0x00000000b808783b */ /* 0x000e620000000200 */
[----:B------:R-:W-:Y:S04]  /*a260*/  @!P6 IADD3 R0, P0, R0, R6, RZ ;  /* 0x000000060000e210 */ /* 0x000fe80007f1e0ff */
[----:B------:R-:W-:Y:S02]  /*a270*/  @!P6 IADD3.X R2, R2, R5, RZ, P0, !PT ;  /* 0x000000050202e210 */ /* 0x000fe400007fe4ff */
[C---:B------:R-:W-:Y:S01]  /*a280*/  @!P6 LEA R20, P0, R0.reuse, c[0x0][0x1f8], 0x1 ;  /* 0x00007e000014ea11 */ /* 0x040fe200078008ff */
[----:B------:R-:W2:Y:S03]  /*a290*/  LDSM.16.M88.4 R144, [R195] ;  /* 0x00000000c390783b */ /* 0x000ea60000000200 */
[----:B------:R-:W-:Y:S02]  /*a2a0*/  @!P6 LEA.HI.X R21, R0, c[0x0][0x1fc], R2, 0x1, P0 ;  /* 0x00007f000015ea11 */ /* 0x000fe400000f0c02 */
[C---:B------:R-:W-:Y:S03]  /*a2b0*/  @!P6 IADD3 R2, P0, R4.reuse, R12, RZ ;  /* 0x0000000c0402e210 */ /* 0x040fe60007f1e0ff */
[----:B------:R-:W3:Y:S01]  /*a2c0*/  LDSM.16.M88.4 R148, [R206] ;  /* 0x00000000ce94783b */ /* 0x000ee20000000200 */
[C---:B------:R-:W-:Y:S02]  /*a2d0*/  @!P6 IADD3.X R7, R3.reuse, R7, RZ, P0, !PT ;  /* 0x000000070307e210 */ /* 0x040fe400007fe4ff */
[C---:B------:R-:W-:Y:S04]  /*a2e0*/  @!P6 IADD3 R6, P0, R4.reuse, R6, RZ ;  /* 0x000000060406e210 */ /* 0x040fe80007f1e0ff */
[C---:B------:R-:W-:Y:S01]  /*a2f0*/  @!P6 IADD3.X R5, R3.reuse, R5, RZ, P0, !PT ;  /* 0x000000050305e210 */ /* 0x040fe200007fe4ff */
[----:B------:R-:W4:Y:S01]  /*a300*/  LDSM.16.M88.4 R152, [R205] ;  /* 0x00000000cd98783b */ /* 0x000f220000000200 */
[----:B------:R-:W-:Y:S04]  /*a310*/  @!P6 IADD3 R0, P0, R4, R214, RZ ;  /* 0x000000d60400e210 */ /* 0x000fe80007f1e0ff */
[----:B------:R-:W-:Y:S02]  /*a320*/  @!P6 IADD3.X R3, R3, R217, RZ, P0, !PT ;  /* 0x000000d90303e210 */ /* 0x000fe400007fe4ff */
[C---:B------:R-:W-:Y:S01]  /*a330*/  @!P6 LEA R12, P0, R0.reuse, c[0x0][0x1f8], 0x1 ;  /* 0x00007e00000cea11 */ /* 0x040fe200078008ff */
[----:B------:R-:W5:Y:S03]  /*a340*/  LDSM.16.M88.4 R156, [R204] ;  /* 0x00000000cc9c783b */ /* 0x000f660000000200 */
[----:B------:R-:W-:Y:S02]  /*a350*/  @!P6 LEA.HI.X R13, R0, c[0x0][0x1fc], R3, 0x1, P0 ;  /* 0x00007f00000dea11 */ /* 0x000fe400000f0c03 */
[C---:B------:R-:W-:Y:S03]  /*a360*/  @!P6 LEA R14, P0, R2.reuse, c[0x0][0x1f8], 0x1 ;  /* 0x00007e00020eea11 */ /* 0x040fe600078008ff */
[----:B------:R-:W-:Y:S01]  /*a370*/  @!PT LDS RZ, [RZ] ;  /* 0x00000000fffff984 */ /* 0x000fe20000000800 */
[----:B------:R-:W-:Y:S01]  /*a380*/  @!PT LDS RZ, [RZ] ;  /* 0x00000000fffff984 */ /* 0x000fe20000000800 */
[----:B------:R-:W-:Y:S01]  /*a390*/  @!PT LDS RZ, [RZ] ;  /* 0x00000000fffff984 */ /* 0x000fe20000000800 */
[----:B------:R2:W-:Y:S01]  /*a3a0*/  @!P6 LDGSTS.E.BYPASS.LTC128B.128 [R209+0x100], [R28.64], !P5 ;  /* 0x001000001cd1efae */ /* 0x0005e2000e901d46 */
[----:B------:R-:W-:Y:S02]  /*a3b0*/  @!P6 LEA.HI.X R15, R2, c[0x0][0x1fc], R7, 0x1, P0 ;  /* 0x00007f00020fea11 */ /* 0x000fe400000f0c07 */
[C---:B------:R-:W-:Y:S04]  /*a3c0*/  @!P6 LEA R2, P0, R6.reuse, c[0x0][0x1f8], 0x1 ;  /* 0x00007e000602ea11 */ /* 0x040fe800078008ff */
[----:B------:R-:W-:Y:S01]  /*a3d0*/  @!P6 LEA.HI.X R3, R6, c[0x0][0x1fc], R5, 0x1, P0 ;  /* 0x00007f000603ea11 */ /* 0x000fe200000f0c05 */
[----:B------:R2:W-:Y:S01]  /*a3e0*/  @!P6 LDGSTS.E.BYPASS.LTC128B.128 [R209+0x2100], [R22.64], !P4 ;  /* 0x0210000016d1efae */ /* 0x0005e2000e101d46 */
[C---:B-1----:R-:W-:Y:S07]  /*a3f0*/  HMMA.16816.F32 R4, R32.reuse, R8, RZ ;  /* 0x000000082004723c */ /* 0x042fee00000018ff */
[----:B------:R2:W-:Y:S01]  /*a400*/  @!P6 LDGSTS.E.BYPASS.LTC128B.128 [R209+0x4100], [R20.64], !P3 ;  /* 0x0410000014d1efae */ /* 0x0005e2000d901d46 */
[C---:B------:R-:W-:Y:S07]  /*a410*/  HMMA.16816.F32 R8, R32.reuse, R10, RZ ;  /* 0x0000000a2008723c */ /* 0x040fee00000018ff */
[----:B------:R1:W-:Y:S08]  /*a420*/  @!P6 LDGSTS.E.BYPASS.LTC128B.128 [R209+0x1100], [R12.64], !P5 ;  /* 0x011000000cd1efae */ /* 0x0003f0000e901d46 */
[----:B------:R1:W-:Y:S08]  /*a430*/  @!P6 LDGSTS.E.BYPASS.LTC128B.128 [R209+0x3100], [R14.64], !P4 ;  /* 0x031000000ed1efae */ /* 0x0003f0000e101d46 */
[----:B------:R2:W-:Y:S01]  /*a440*/  @!P6 LDGSTS.E.BYPASS.LTC128B.128 [R209+0x5100], [R2.64], !P3 ;  /* 0x0510000002d1efae */ /* 0x0005e2000d901d46 */
[----:B------:R-:W-:Y:S07]  /*a450*/  ISETP.GT.AND P6, PT, R180, R211, PT ;  /* 0x000000d3b400720c */ /* 0x000fee0003fc4270 */
[----:B------:R-:W-:Y:S08]  /*a460*/  LDSM.16.M88.4 R160, [R194] ;  /* 0x00000000c2a0783b */ /* 0x000ff00000000200 */
[----:B------:R-:W0:Y:S01]  /*a470*/  LDGDEPBAR ;  /* 0x00000000000079af */ /* 0x000e220000000000 */
[C---:B-1----:R-:W-:Y:S07]  /*a480*/  HMMA.16816.F32 R12, R32.reuse, R16, RZ ;  /* 0x00000010200c723c */ /* 0x042fee00000018ff */
[----:B------:R-:W1:Y:S01]  /*a490*/  LDSM.16.M88.4 R164, [R190] ;  /* 0x00000000bea4783b */ /* 0x000e620000000200 */
[C---:B------:R-:W-:Y:S07]  /*a4a0*/  HMMA.16816.F32 R16, R32.reuse, R18, RZ ;  /* 0x000000122010723c */ /* 0x040fee00000018ff */
[----:B------:R-:W-:Y:S01]  /*a4b0*/  LDSM.16.M88.4 R168, [R190+0x1000] ;  /* 0x00100000bea8783b */ /* 0x000fe20000000200 */
[C---:B--2---:R-:W-:Y:S07]  /*a4c0*/  HMMA.16816.F32 R20, R32.reuse, R24, RZ ;  /* 0x000000182014723c */ /* 0x044fee00000018ff */
[----:B------:R-:W-:Y:S01]  /*a4d0*/  LDSM.16.M88.4 R172, [R193] ;  /* 0x00000000c1ac783b */ /* 0x000fe20000000200 */
[C---:B------:R-:W-:Y:S07]  /*a4e0*/  HMMA.16816.F32 R24, R32.reuse, R26, RZ ;  /* 0x0000001a2018723c */ /* 0x040fee00000018ff */
[----:B------:R-:W-:Y:S01]  /*a4f0*/  LDSM.16.M88.4 R176, [R187] ;  /* 0x00000000bbb0783b */ /* 0x000fe20000000200 */
        /* <DEDUP_REMOVED lines=149> */
[----:B------:R-:W-:Y:S02]  /*ae50*/  @P6 IMAD R6, R6, c[0x0][0x1e0], RZ ;  /* 0x0000780006066a24 */ /* 0x000fe400078e02ff */
[----:B-1----:R-:W-:Y:S02]  /*ae60*/  FMUL.FTZ R0, R10, c[0x0][0x320] ;  /* 0x0000c8000a007a20 */ /* 0x002fe40000410000 */
[----:B------:R-:W1:Y:S01]  /*ae70*/  LDSM.16.M88.4 R8, [R187+0x5800] ;  /* 0x00580000bb08783b */ /* 0x000e620000000200 */
[----:B------:R-:W-:Y:S04]  /*ae80*/  DEPBAR.LE SB0, 0x0 ;  /* 0x000080000000791a */ /* 0x000fe80000000000 */
[----:B------:R3:W5:Y:S03]  /*ae90*/  MUFU.TANH R143, R0 ;  /* 0x00000000008f7308 */ /* 0x0007660000002400 */
[----:B------:R-:W-:Y:S01]  /*aea0*/  BAR.SYNC.DEFER_BLOCKING 0x0 ;  /* 0x0000000000007b1d */ /* 0x000fe20000010000 */
[----:B---3--:R-:W-:Y:S06]  /*aeb0*/  FMUL.FTZ R0, R12, c[0x0][0x320] ;  /* 0x0000c8000c007a20 */ /* 0x008fec0000410000 */
[----:B------:R3:W-:Y:S01]  /*aec0*/  MUFU.TANH R139, R0 ;  /* 0x00000000008b7308 */ /* 0x0007e20000002400 */
[C---:B-1----:R-:W-:Y:S08]  /*aed0*/  HMMA.16816.F32 R28, R168.reuse, R8, R28 ;  /* 0x00000008a81c723c */ /* 0x042ff0000000181c */
        /* <DEDUP_REMOVED lines=79> */
[----:B--2---:R-:W-:Y:S01]  /*b3d0*/  FMNMX.FTZ R8, R3, R4, !PT ;  /* 0x0000000403087209 */ /* 0x004fe20007810000 */
[C---:B------:R-:W-:Y:S06]  /*b3e0*/  @P6 IMAD.WIDE.U32 R4, R207.reuse, c[0x0][0x1e0], RZ ;  /* 0x00007800cf046a25 */ /* 0x040fec00078e00ff */
[----:B------:R-:W2:Y:S01]  /*b3f0*/  SHFL.BFLY PT, R10, R8, 0x1, 0x1f ;  /* 0x0c201f00080a7f89 */ /* 0x000ea200000e0000 */
[----:B------:R-:W-:Y:S01]  /*b400*/  @P6 IMAD R3, R207, c[0x0][0x1e4], R6 ;  /* 0x00007900cf036a24 */ /* 0x000fe200078e0206 */
[----:B------:R-:W-:Y:S02]  /*b410*/  @P6 MOV R6, c[0x0][0x1e0] ;  /* 0x0000780000066a02 */ /* 0x000fe40000000f00 */
[----:B-1----:R-:W-:Y:S02]  /*b420*/  FMNMX.FTZ R0, R0, R2, !PT ;  /* 0x0000000200007209 */ /* 0x002fe40007810000 */
[----:B------:R-:W-:Y:S02]  /*b430*/  @P6 IADD3 R2, R5, R3, RZ ;  /* 0x0000000305026210 */ /* 0x000fe40007ffe0ff */
[C---:B------:R-:W-:Y:S01]  /*b440*/  @P6 SHF.L.U32 R5, R4.reuse, 0x6, RZ ;  /* 0x0000000604056819 */ /* 0x040fe200000006ff */
[----:B------:R-:W1:Y:S01]  /*b450*/  SHFL.BFLY PT, R3, R0, 0x1, 0x1f ;  /* 0x0c201f0000037f89 */ /* 0x000e6200000e0000 */
[----:B------:R-:W-:Y:S02]  /*b460*/  @P6 SHF.L.U64.HI R4, R4, 0x6, R2 ;  /* 0x0000000604046819 */ /* 0x000fe40000010202 */
[----:B------:R-:W-:Y:S02]  /*b470*/  @P6 MOV R2, c[0x0][0x1e4] ;  /* 0x0000790000026a02 */ /* 0x000fe40000000f00 */
[C---:B------:R-:W-:Y:S04]  /*b480*/  @P6 LEA R7, P0, R6.reuse, R5, 0x5 ;  /* 0x0000000506076211 */ /* 0x040fe800078028ff */
[----:B------:R-:W-:Y:S02]  /*b490*/  @P6 LEA.HI.X R6, R6, R4, R2, 0x5, P0 ;  /* 0x0000000406066211 */ /* 0x000fe400000f2c02 */
[----:B------:R-:W-:Y:S02]  /*b4a0*/  @P6 IADD3 R2, P0, R5, R212, RZ ;  /* 0x000000d405026210 */ /* 0x000fe40007f1e0ff */
[----:B--2---:R-:W-:Y:S02]  /*b4b0*/  FMNMX.FTZ R100, R8, R10, !PT ;  /* 0x0000000a08647209 */ /* 0x004fe40007810000 */
[-C--:B------:R-:W-:Y:S02]  /*b4c0*/  @P6 IADD3.X R9, R4, R216.reuse, RZ, P0, !PT ;  /* 0x000000d804096210 */ /* 0x080fe400007fe4ff */
[----:B------:R-:W-:Y:S01]  /*b4d0*/  @P6 LEA R16, P0, R2, c[0x0][0x1c8], 0x1 ;  /* 0x0000720002106a11 */ /* 0x000fe200078008ff */
[----:B------:R-:W-:Y:S03]  /*b4e0*/  FMUL.FTZ R138, R100, c[0x0][0x2d0] ;  /* 0x0000b400648a7a20 */ /* 0x000fe60000410000 */
[----:B------:R-:W-:Y:S01]  /*b4f0*/  @P6 LEA.HI.X R17, R2, c[0x0][0x1cc], R9, 0x1, P0 ;  /* 0x0000730002116a11 */ /* 0x000fe200000f0c09 */
[--C-:B------:R-:W-:Y:S01]  /*b500*/  FFMA.FTZ R11, R141, c[0x0][0x2d0], -R138.reuse ;  /* 0x0000b4008d0b7a23 */ /* 0x100fe2000001088a */
[----:B------:R-:W-:Y:S01]  /*b510*/  @P6 IADD3 R13, P0, R212, 0x40, RZ ;  /* 0x00000040d40d6810 */ /* 0x000fe20007f1e0ff */
[----:B------:R-:W-:Y:S01]  /*b520*/  FADD.FTZ R2, -R100, R101 ;  /* 0x0000006564027221 */ /* 0x000fe20000010100 */
[----:B-1----:R-:W-:Y:S01]  /*b530*/  FMNMX.FTZ R3, R0, R3, !PT ;  /* 0x0000000300037209 */ /* 0x002fe20007810000 */
[----:B------:R1:W-:Y:S01]  /*b540*/  MUFU.EX2 R221, R11 ;  /* 0x0000000b00dd7308 */ /* 0x0003e20000000800 */
[----:B------:R-:W-:Y:S01]  /*b550*/  @P6 IADD3.X R12, RZ, R216, RZ, P0, !PT ;  /* 0x000000d8ff0c6210 */ /* 0x000fe200007fe4ff */
[----:B------:R2:W-:Y:S01]  /*b560*/  @P6 LDGSTS.E.BYPASS.LTC128B.128 [R209+0x6100], [R16.64], !P5 ;  /* 0x0610000010d16fae */ /* 0x0005e2000e901d46 */
[----:B------:R-:W-:Y:S01]  /*b570*/  @P6 IADD3 R8, P0, R5, R13, RZ ;  /* 0x0000000d05086210 */ /* 0x000fe20007f1e0ff */
[----:B------:R-:W-:Y:S02]  /*b580*/  FMUL.FTZ R101, R3, c[0x0][0x2d0] ;  /* 0x0000b40003657a20 */ /* 0x000fe40000410000 */
[----:B------:R-:W-:Y:S01]  /*b590*/  FMUL.FTZ R0, R2, c[0x0][0x2d0] ;  /* 0x0000b40002007a20 */ /* 0x000fe20000410000 */
[----:B------:R-:W-:Y:S01]  /*b5a0*/  @P6 IADD3.X R9, R4, R12, RZ, P0, !PT ;  /* 0x0000000c04096210 */ /* 0x000fe200007fe4ff */
[----:B------:R-:W-:Y:S01]  /*b5b0*/  FFMA.FTZ R18, R137, c[0x0][0x2d0], -R138 ;  /* 0x0000b40089127a23 */ /* 0x000fe2000001088a */
[C---:B------:R-:W-:Y:S01]  /*b5c0*/  @P6 LEA R14, P0, R8.reuse, c[0x0][0x1c8], 0x1 ;  /* 0x00007200080e6a11 */ /* 0x040fe200078008ff */
[----:B------:R3:W2:Y:S01]  /*b5d0*/  MUFU.EX2 R2, R0 ;  /* 0x0000000000027308 */ /* 0x0006a20000000800 */
[----:B------:R-:W-:Y:S02]  /*b5e0*/  FFMA.FTZ R103, R103, c[0x0][0x2d0], -R101 ;  /* 0x0000b40067677a23 */ /* 0x000fe40000010865 */
[----:B------:R-:W-:Y:S02]  /*b5f0*/  @P6 LEA.HI.X R15, R8, c[0x0][0x1cc], R9, 0x1, P0 ;  /* 0x00007300080f6a11 */ /* 0x000fe400000f0c09 */
[----:B------:R-:W-:Y:S03]  /*b600*/  @P6 IADD3 R9, P0, R212, 0x80, RZ ;  /* 0x00000080d4096810 */ /* 0x000fe60007f1e0ff */
[----:B------:R4:W-:Y:S01]  /*b610*/  @P6 LDGSTS.E.BYPASS.LTC128B.128 [R209+0x8100], [R14.64], !P4 ;  /* 0x081000000ed16fae */ /* 0x0009e2000e101d46 */
[----:B------:R-:W-:Y:S01]  /*b620*/  @P6 IADD3.X R8, RZ, R216, RZ, P0, !PT ;  /* 0x000000d8ff086210 */ /* 0x000fe200007fe4ff */
[----:B------:R-:W-:Y:S01]  /*b630*/  MUFU.EX2 R218, R18 ;  /* 0x0000001200da7308 */ /* 0x000fe20000000800 */
[----:B------:R-:W-:Y:S04]  /*b640*/  @P6 IADD3 R5, P0, R5, R9, RZ ;  /* 0x0000000905056210 */ /* 0x000fe80007f1e0ff */
[----:B------:R-:W-:Y:S02]  /*b650*/  @P6 IADD3.X R4, R4, R8, RZ, P0, !PT ;  /* 0x0000000804046210 */ /* 0x000fe400007fe4ff */
[C---:B------:R-:W-:Y:S03]  /*b660*/  @P6 LEA R10, P0, R5.reuse, c[0x0][0x1c8], 0x1 ;  /* 0x00007200050a6a11 */ /* 0x040fe600078008ff */
[----:B------:R-:W-:Y:S01]  /*b670*/  MUFU.EX2 R103, R103 ;  /* 0x0000006700677308 */ /* 0x000fe20000000800 */
[----:B-1----:R-:W-:Y:S01]  /*b680*/  @P6 LEA.HI.X R11, R5, c[0x0][0x1cc], R4, 0x1, P0 ;  /* 0x00007300050b6a11 */ /* 0x002fe200000f0c04 */
[----:B------:R-:W-:Y:S01]  /*b690*/  FFMA.FTZ R5, R142, c[0x0][0x2d0], -R138 ;  /* 0x0000b4008e057a23 */ /* 0x000fe2000001088a */
[----:B------:R-:W-:Y:S01]  /*b6a0*/  @P6 IADD3 R4, P0, R7, R13, RZ ;  /* 0x0000000d07046210 */ /* 0x000fe20007f1e0ff */
[----:B---3--:R-:W-:Y:S02]  /*b6b0*/  FADD.FTZ R0, -R3, R102 ;  /* 0x0000006603007221 */ /* 0x008fe40000010100 */
[----:B------:R1:W-:Y:S01]  /*b6c0*/  @P6 LDGSTS.E.BYPASS.LTC128B.128 [R209+0xa100], [R10.64], !P3 ;  /* 0x0a1000000ad16fae */ /* 0x0003e2000d901d46 */
[----:B------:R-:W-:Y:S01]  /*b6d0*/  @P6 IADD3.X R12, R6, R12, RZ, P0, !PT ;  /* 0x0000000c060c6210 */ /* 0x000fe200007fe4ff */
[--C-:B------:R-:W-:Y:S02]  /*b6e0*/  FFMA.FTZ R102, R139, c[0x0][0x2d0], -R138.reuse ;  /* 0x0000b4008b667a23 */ /* 0x100fe4000001088a */
[----:B------:R3:W-:Y:S01]  /*b6f0*/  MUFU.EX2 R220, R5 ;  /* 0x0000000500dc7308 */ /* 0x0007e20000000800 */
[----:B------:R-:W-:Y:S02]  /*b700*/  FMUL.FTZ R0, R0, c[0x0][0x2d0] ;  /* 0x0000b40000007a20 */ /* 0x000fe40000410000 */
[C---:B--2---:R-:W-:Y:S02]  /*b710*/  FMUL.FTZ R16, R2.reuse, R116 ;  /* 0x0000007402107220 */ /* 0x044fe40000410000 */
[C---:B------:R-:W-:Y:S02]  /*b720*/  FMUL.FTZ R17, R2.reuse, R117 ;  /* 0x0000007502117220 */ /* 0x040fe40000410000 */
[C---:B------:R-:W-:Y:S02]  /*b730*/  FMUL.FTZ R24, R2.reuse, R124 ;  /* 0x0000007c02187220 */ /* 0x040fe40000410000 */
[C---:B------:R-:W-:Y:S01]  /*b740*/  FMUL.FTZ R25, R2.reuse, R125 ;  /* 0x0000007d02197220 */ /* 0x040fe20000410000 */
[----:B------:R2:W-:Y:S01]  /*b750*/  MUFU.EX2 R210, R102 ;  /* 0x0000006600d27308 */ /* 0x0005e20000000800 */
[C---:B------:R-:W-:Y:S02]  /*b760*/  FMUL.FTZ R32, R2.reuse, R132 ;  /* 0x0000008402207220 */ /* 0x040fe40000410000 */
[C---:B------:R-:W-:Y:S02]  /*b770*/  FMUL.FTZ R33, R2.reuse, R133 ;  /* 0x0000008502217220 */ /* 0x040fe40000410000 */
[C---:B------:R-:W-:Y:S02]  /*b780*/  FMUL.FTZ R36, R2.reuse, R36 ;  /* 0x0000002402247220 */ /* 0x040fe40000410000 */
[C---:B------:R-:W-:Y:S02]  /*b790*/  FMUL.FTZ R37, R2.reuse, R37 ;  /* 0x0000002502257220 */ /* 0x040fe40000410000 */
[C---:B------:R-:W-:Y:S01]  /*b7a0*/  FMUL.FTZ R40, R2.reuse, R40 ;  /* 0x0000002802287220 */ /* 0x040fe20000410000 */
[----:B------:R-:W1:Y:S01]  /*b7b0*/  MUFU.EX2 R0, R0 ;  /* 0x0000000000007308 */ /* 0x000e620000000800 */
[C---:B------:R-:W-:Y:S02]  /*b7c0*/  FMUL.FTZ R41, R2.reuse, R41 ;  /* 0x0000002902297220 */ /* 0x040fe40000410000 */
[C---:B------:R-:W-:Y:S01]  /*b7d0*/  FMUL.FTZ R44, R2.reuse, R44 ;  /* 0x0000002c022c7220 */ /* 0x040fe20000410000 */
[C---:B---3--:R-:W-:Y:S01]  /*b7e0*/  @P6 IADD3 R5, P0, R7.reuse, R9, RZ ;  /* 0x0000000907056210 */ /* 0x048fe20007f1e0ff */
[C---:B------:R-:W-:Y:S02]  /*b7f0*/  FMUL.FTZ R45, R2.reuse, R45 ;  /* 0x0000002d022d7220 */ /* 0x040fe40000410000 */
[----:B------:R-:W-:Y:S01]  /*b800*/  FMUL.FTZ R48, R2, R48 ;  /* 0x0000003002307220 */ /* 0x000fe20000410000 */
[----:B------:R-:W-:Y:S01]  /*b810*/  @P6 IADD3.X R13, R6, R8, RZ, P0, !PT ;  /* 0x00000008060d6210 */ /* 0x000fe200007fe4ff */
[--C-:B------:R-:W-:Y:S01]  /*b820*/  FFMA.FTZ R8, R140, c[0x0][0x2d0], -R138.reuse ;  /* 0x0000b4008c087a23 */ /* 0x100fe2000001088a */
[----:B------:R-:W-:Y:S01]  /*b830*/  @P6 IADD3 R7, P0, R7, R212, RZ ;  /* 0x000000d407076210 */ /* 0x000fe20007f1e0ff */
[----:B------:R-:W-:Y:S02]  /*b840*/  FMUL.FTZ R49, R2, R49 ;  /* 0x0000003102317220 */ /* 0x000fe40000410000 */
[----:B------:R3:W5:Y:S01]  /*b850*/  MUFU.EX2 R219, R8 ;  /* 0x0000000800db7308 */ /* 0x0007620000000800 */
[----:B------:R-:W-:Y:S01]  /*b860*/  @P6 IADD3.X R6, R6, R216, RZ, P0, !PT ;  /* 0x000000d806066210 */ /* 0x000fe200007fe4ff */
[----:B--2---:R-:W-:Y:S02]  /*b870*/  FFMA.FTZ R102, R148, c[0x0][0x2d0], -R138 ;  /* 0x0000b40094667a23 */ /* 0x004fe4000001088a */
[C---:B------:R-:W-:Y:S02]  /*b880*/  FMUL.FTZ R52, R2.reuse, R52 ;  /* 0x0000003402347220 */ /* 0x040fe40000410000 */
[C---:B------:R-:W-:Y:S02]  /*b890*/  FMUL.FTZ R53, R2.reuse, R53 ;  /* 0x0000003502357220 */ /* 0x040fe40000410000 */
[----:B------:R-:W-:Y:S02]  /*b8a0*/  FMUL.FTZ R56, R2, R56 ;  /* 0x0000003802387220 */ /* 0x000fe40000410000 */
[----:B------:R2:W-:Y:S01]  /*b8b0*/  MUFU.EX2 R208, R102 ;  /* 0x0000006600d07308 */ /* 0x0005e20000000800 */
[C---:B-1----:R-:W-:Y:S02]  /*b8c0*/  FMUL.FTZ R10, R0.reuse, R110 ;  /* 0x0000006e000a7220 */ /* 0x042fe40000410000 */
[C---:B------:R-:W-:Y:S02]  /*b8d0*/  FMUL.FTZ R11, R0.reuse, R111 ;  /* 0x0000006f000b7220 */ /* 0x040fe40000410000 */
[C---:B------:R-:W-:Y:S02]  /*b8e0*/  FMUL.FTZ R18, R0.reuse, R118 ;  /* 0x0000007600127220 */ /* 0x040fe40000410000 */
[C---:B------:R-:W-:Y:S02]  /*b8f0*/  FMUL.FTZ R19, R0.reuse, R119 ;  /* 0x0000007700137220 */ /* 0x040fe40000410000 */
[C---:B------:R-:W-:Y:S02]  /*b900*/  FMUL.FTZ R26, R0.reuse, R126 ;  /* 0x0000007e001a7220 */ /* 0x040fe40000410000 */
[C---:B------:R-:W-:Y:S02]  /*b910*/  FMUL.FTZ R27, R0.reuse, R127 ;  /* 0x0000007f001b7220 */ /* 0x040fe40000410000 */
[C---:B------:R-:W-:Y:S01]  /*b920*/  FMUL.FTZ R34, R0.reuse, R134 ;  /* 0x0000008600227220 */ /* 0x040fe20000410000 */
[C---:B---3--:R-:W-:Y:S01]  /*b930*/  @P6 LEA R8, P0, R7.reuse, c[0x0][0x1c8], 0x1 ;  /* 0x0000720007086a11 */ /* 0x048fe200078008ff */
[C---:B------:R-:W-:Y:S02]  /*b940*/  FMUL.FTZ R35, R0.reuse, R135 ;  /* 0x0000008700237220 */ /* 0x040fe40000410000 */
[C---:B------:R-:W-:Y:S01]  /*b950*/  FMUL.FTZ R38, R0.reuse, R38 ;  /* 0x0000002600267220 */ /* 0x040fe20000410000 */
[----:B------:R-:W-:Y:S01]  /*b960*/  @P6 LEA.HI.X R9, R7, c[0x0][0x1cc], R6, 0x1, P0 ;  /* 0x0000730007096a11 */ /* 0x000fe200000f0c06 */
[----:B------:R-:W-:Y:S01]  /*b970*/  FMUL.FTZ R39, R0, R39 ;  /* 0x0000002700277220 */ /* 0x000fe20000410000 */
[----:B------:R-:W-:Y:S01]  /*b980*/  @P6 LEA R6, P0, R4, c[0x0][0x1c8], 0x1 ;  /* 0x0000720004066a11 */ /* 0x000fe200078008ff */
[----:B------:R-:W-:Y:S02]  /*b990*/  FMUL.FTZ R42, R0, R42 ;  /* 0x0000002a002a7220 */ /* 0x000fe40000410000 */
[----:B------:R1:W-:Y:S01]  /*b9a0*/  @P6 LDGSTS.E.BYPASS.LTC128B.128 [R209+0x7100], [R8.64], !P5 ;  /* 0x0710000008d16fae */ /* 0x0003e2000e901d46 */
[----:B------:R-:W-:Y:S01]  /*b9b0*/  @P6 LEA.HI.X R7, R4, c[0x0][0x1cc], R12, 0x1, P0 ;  /* 0x0000730004076a11 */ /* 0x000fe200000f0c0c */
[----:B------:R-:W-:Y:S01]  /*b9c0*/  FFMA.FTZ R12, R146, c[0x0][0x2d0], -R101 ;  /* 0x0000b400920c7a23 */ /* 0x000fe20000010865 */
[----:B------:R-:W-:Y:S01]  /*b9d0*/  @P6 LEA R4, P0, R5, c[0x0][0x1c8], 0x1 ;  /* 0x0000720005046a11 */ /* 0x000fe200078008ff */
[--C-:B--2---:R-:W-:Y:S02]  /*b9e0*/  FFMA.FTZ R102, R147, c[0x0][0x2d0], -R138.reuse ;  /* 0x0000b40093667a23 */ /* 0x104fe4000001088a */
[----:B------:R2:W-:Y:S01]  /*b9f0*/  MUFU.EX2 R176, R12 ;  /* 0x0000000c00b07308 */ /* 0x0005e20000000800 */
[----:B------:R-:W-:Y:S01]  /*ba00*/  @P6 LEA.HI.X R5, R5, c[0x0][0x1cc], R13, 0x1, P0 ;  /* 0x0000730005056a11 */ /* 0x000fe200000f0c0d */
[----:B------:R3:W-:Y:S01]  /*ba10*/  @P6 LDGSTS.E.BYPASS.LTC128B.128 [R209+0x9100], [R6.64], !P4 ;  /* 0x0910000006d16fae */ /* 0x0007e2000e101d46 */
[----:B------:R-:W-:Y:S01]  /*ba20*/  FMUL.FTZ R43, R0, R43 ;  /* 0x0000002b002b7220 */ /* 0x000fe20000410000 */
[----:B------:R-:W-:Y:S01]  /*ba30*/  ISETP.GT.AND P0, PT, R180, R230, PT ;  /* 0x000000e6b400720c */ /* 0x000fe20003f04270 */
[C---:B------:R-:W-:Y:S01]  /*ba40*/  FMUL.FTZ R46, R0.reuse, R46 ;  /* 0x0000002e002e7220 */ /* 0x040fe20000410000 */
[----:B------:R-:W-:Y:S01]  /*ba50*/  MOV R180, R207 ;  /* 0x000000cf00b47202 */ /* 0x000fe20000000f00 */
[C---:B------:R-:W-:Y:S02]  /*ba60*/  FMUL.FTZ R47, R0.reuse, R47 ;  /* 0x0000002f002f7220 */ /* 0x040fe40000410000 */
[C---:B------:R-:W-:Y:S01]  /*ba70*/  FMUL.FTZ R50, R0.reuse, R50 ;  /* 0x0000003200327220 */ /* 0x040fe20000410000 */
[----:B------:R4:W-:Y:S01]  /*ba80*/  @P6 LDGSTS.E.BYPASS.LTC128B.128 [R209+0xb100], [R4.64], !P3 ;  /* 0x0b10000004d16fae */ /* 0x0009e2000d901d46 */
[----:B------:R4:W-:Y:S01]  /*ba90*/  MUFU.EX2 R183, R102 ;  /* 0x0000006600b77308 */ /* 0x0009e20000000800 */
[C---:B------:R-:W-:Y:S02]  /*baa0*/  FMUL.FTZ R51, R0.reuse, R51 ;  /* 0x0000003300337220 */ /* 0x040fe40000410000 */
[C---:B------:R-:W-:Y:S02]  /*bab0*/  FMUL.FTZ R54, R0.reuse, R54 ;  /* 0x0000003600367220 */ /* 0x040fe40000410000 */
[----:B------:R-:W-:Y:S02]  /*bac0*/  FMUL.FTZ R55, R0, R55 ;  /* 0x0000003700377220 */ /* 0x000fe40000410000 */
[----:B------:R-:W-:Y:S01]  /*bad0*/  LDSM.16.MT88.4 R20, [R186] ;  /* 0x00000000ba14783b */ /* 0x000fe20000004200 */
[C---:B------:R-:W-:Y:S02]  /*bae0*/  FMUL.FTZ R57, R2.reuse, R57 ;  /* 0x0000003902397220 */ /* 0x040fe40000410000 */
[--C-:B-1----:R-:W-:Y:S02]  /*baf0*/  FFMA.FTZ R8, R143, c[0x0][0x2d0], -R101.reuse ;  /* 0x0000b4008f087a23 */ /* 0x102fe40000010865 */
[----:B------:R-:W-:Y:S02]  /*bb00*/  FMUL.FTZ R9, R2, R109 ;  /* 0x0000006d02097220 */ /* 0x000fe40000410000 */
[--C-:B--2---:R-:W-:Y:S01]  /*bb10*/  FFMA.FTZ R12, R145, c[0x0][0x2d0], -R101.reuse ;  /* 0x0000b400910c7a23 */ /* 0x104fe20000010865 */
[----:B------:R1:W-:Y:S01]  /*bb20*/  MUFU.EX2 R174, R8 ;  /* 0x0000000800ae7308 */ /* 0x0003e20000000800 */
[----:B------:R-:W-:Y:S01]  /*bb30*/  LDSM.16.MT88.4 R28, [R189] ;  /* 0x00000000bd1c783b */ /* 0x000fe20000004200 */
[C---:B------:R-:W-:Y:S02]  /*bb40*/  FMUL.FTZ R58, R0.reuse, R58 ;  /* 0x0000003a003a7220 */ /* 0x040fe40000410000 */
[----:B---3--:R-:W-:Y:S01]  /*bb50*/  FMUL.FTZ R6, R0, R106 ;  /* 0x0000006a00067220 */ /* 0x008fe20000410000 */
[----:B-----5:R-:W-:Y:S01]  /*bb60*/  F2FP.PACK_AB R106, R218, R219 ;  /* 0x000000dbda6a723e */ /* 0x020fe200000000ff */
[C---:B------:R-:W-:Y:S02]  /*bb70*/  FMUL.FTZ R7, R0.reuse, R107 ;  /* 0x0000006b00077220 */ /* 0x040fe40000410000 */
[----:B------:R-:W-:Y:S01]  /*bb80*/  FMUL.FTZ R59, R0, R59 ;  /* 0x0000003b003b7220 */ /* 0x000fe20000410000 */
[----:B------:R-:W-:Y:S01]  /*bb90*/  LDSM.16.MT88.4 R116, [R186+0x2000] ;  /* 0x00200000ba74783b */ /* 0x000fe20000004200 */
[----:B------:R2:W3:Y:S01]  /*bba0*/  MUFU.EX2 R175, R12 ;  /* 0x0000000c00af7308 */ /* 0x0004e20000000800 */
[--C-:B----4-:R-:W-:Y:S02]  /*bbb0*/  FFMA.FTZ R4, R144, c[0x0][0x2d0], -R101.reuse ;  /* 0x0000b40090047a23 */ /* 0x110fe40000010865 */
[C---:B------:R-:W-:Y:S02]  /*bbc0*/  FMUL.FTZ R5, R2.reuse, R105 ;  /* 0x0000006902057220 */ /* 0x040fe40000410000 */
[--C-:B------:R-:W-:Y:S02]  /*bbd0*/  FFMA.FTZ R102, R149, c[0x0][0x2d0], -R138.reuse ;  /* 0x0000b40095667a23 */ /* 0x100fe4000001088a */
[----:B------:R-:W-:Y:S01]  /*bbe0*/  LDSM.16.MT88.4 R124, [R188+0x800] ;  /* 0x00080000bc7c783b */ /* 0x000fe20000004200 */
[C---:B------:R-:W-:Y:S02]  /*bbf0*/  FMUL.FTZ R60, R2.reuse, R60 ;  /* 0x0000003c023c7220 */ /* 0x040fe40000410000 */
[----:B------:R-:W4:Y:S01]  /*bc00*/  MUFU.EX2 R173, R4 ;  /* 0x0000000400ad7308 */ /* 0x000f220000000800 */
[----:B------:R-:W-:Y:S02]  /*bc10*/  FMUL.FTZ R61, R2, R61 ;  /* 0x0000003d023d7220 */ /* 0x000fe40000410000 */
[----:B------:R-:W-:Y:S02]  /*bc20*/  FMUL.FTZ R62, R0, R62 ;  /* 0x0000003e003e7220 */ /* 0x000fe40000410000 */
[----:B-1----:R-:W-:Y:S01]  /*bc30*/  FMUL.FTZ R8, R2, R108 ;  /* 0x0000006c02087220 */ /* 0x002fe20000410000 */
[----:B------:R-:W-:Y:S01]  /*bc40*/  LDSM.16.MT88.4 R132, [R186+0x2800] ;  /* 0x00280000ba84783b */ /* 0x000fe20000004200 */
[----:B------:R-:W-:Y:S02]  /*bc50*/  FMUL.FTZ R63, R0, R63 ;  /* 0x0000003f003f7220 */ /* 0x000fe40000410000 */
[C---:B------:R-:W-:Y:S01]  /*bc60*/  FMUL.FTZ R64, R2.reuse, R64 ;  /* 0x0000004002407220 */ /* 0x040fe20000410000 */
[----:B------:R1:W-:Y:S01]  /*bc70*/  MUFU.EX2 R182, R102 ;  /* 0x0000006600b67308 */ /* 0x0003e20000000800 */
[----:B------:R-:W-:Y:S02]  /*bc80*/  FMUL.FTZ R65, R2, R65 ;  /* 0x0000004102417220 */ /* 0x000fe40000410000 */
[C---:B------:R-:W-:Y:S01]  /*bc90*/  FMUL.FTZ R66, R0.reuse, R66 ;  /* 0x0000004200427220 */ /* 0x040fe20000410000 */
[----:B--2---:R-:W2:Y:S01]  /*bca0*/  LDSM.16.MT88.4 R12, [R185] ;  /* 0x00000000b90c783b */ /* 0x004ea20000004200 */
[----:B---3--:R-:W-:Y:S01]  /*bcb0*/  F2FP.PACK_AB R105, R175, R176 ;  /* 0x000000b0af69723e */ /* 0x008fe200000000ff */
[----:B------:R-:W-:Y:S02]  /*bcc0*/  FMUL.FTZ R67, R0, R67 ;  /* 0x0000004300437220 */ /* 0x000fe40000410000 */
[C---:B------:R-:W-:Y:S02]  /*bcd0*/  FMUL.FTZ R68, R2.reuse, R68 ;  /* 0x0000004402447220 */ /* 0x040fe40000410000 */
[----:B------:R-:W-:Y:S02]  /*bce0*/  FMUL.FTZ R69, R2, R69 ;  /* 0x0000004502457220 */ /* 0x000fe40000410000 */
[----:B------:R-:W3:Y:S01]  /*bcf0*/  LDSM.16.MT88.4 R108, [R188] ;  /* 0x00000000bc6c783b */ /* 0x000ee20000004200 */
[----:B------:R-:W-:Y:S01]  /*bd00*/  FMUL.FTZ R70, R0, R70 ;  /* 0x0000004600467220 */ /* 0x000fe20000410000 */
[----:B----4-:R-:W-:Y:S01]  /*bd10*/  F2FP.PACK_AB R107, R173, R174 ;  /* 0x000000aead6b723e */ /* 0x010fe200000000ff */
[----:B------:R-:W-:Y:S01]  /*bd20*/  FMUL.FTZ R4, R2, R104 ;  /* 0x0000006802047220 */ /* 0x000fe20000410000 */
[----:B------:R-:W-:Y:S01]  /*bd30*/  F2FP.PACK_AB R104, R220, R221 ;  /* 0x000000dddc68723e */ /* 0x000fe200000000ff */
[----:B------:R-:W-:Y:S02]  /*bd40*/  FMUL.FTZ R71, R0, R71 ;  /* 0x0000004700477220 */ /* 0x000fe40000410000 */
[C---:B------:R-:W-:Y:S01]  /*bd50*/  FMUL.FTZ R72, R2.reuse, R72 ;  /* 0x0000004802487220 */ /* 0x040fe20000410000 */
[----:B------:R-:W-:Y:S01]  /*bd60*/  LDSM.16.MT88.4 R140, [R189+0x2800] ;  /* 0x00280000bd8c783b */ /* 0x000fe20000004200 */
[----:B------:R-:W-:Y:S02]  /*bd70*/  FMUL.FTZ R73, R2, R73 ;  /* 0x0000004902497220 */ /* 0x000fe40000410000 */
[----:B------:R-:W-:Y:S02]  /*bd80*/  FMUL.FTZ R74, R0, R74 ;  /* 0x0000004a004a7220 */ /* 0x000fe40000410000 */
[--C-:B-1----:R-:W-:Y:S02]  /*bd90*/  FFMA.FTZ R102, R150, c[0x0][0x2d0], -R101.reuse ;  /* 0x0000b40096667a23 */ /* 0x102fe40000010865 */
[----:B------:R-:W-:Y:S01]  /*bda0*/  FMUL.FTZ R75, R0, R75 ;  /* 0x0000004b004b7220 */ /* 0x000fe20000410000 */
[----:B------:R-:W-:Y:S01]  /*bdb0*/  LDSM.16.MT88.4 R144, [R186+0x3800] ;  /* 0x00380000ba90783b */ /* 0x000fe20000004200 */
[----:B------:R1:W4:Y:S01]  /*bdc0*/  MUFU.EX2 R172, R102 ;  /* 0x0000006600ac7308 */ /* 0x0003220000000800 */
[C---:B------:R-:W-:Y:S02]  /*bdd0*/  FMUL.FTZ R76, R2.reuse, R76 ;  /* 0x0000004c024c7220 */ /* 0x040fe40000410000 */
[----:B------:R-:W-:Y:S02]  /*bde0*/  FMUL.FTZ R77, R2, R77 ;  /* 0x0000004d024d7220 */ /* 0x000fe40000410000 */
[C---:B------:R-:W-:Y:S02]  /*bdf0*/  FMUL.FTZ R78, R0.reuse, R78 ;  /* 0x0000004e004e7220 */ /* 0x040fe40000410000 */
[----:B------:R-:W0:Y:S01]  /*be00*/  LDGDEPBAR ;  /* 0x00000000000079af */ /* 0x000e220000000000 */
[----:B------:R-:W-:Y:S02]  /*be10*/  FMUL.FTZ R79, R0, R79 ;  /* 0x0000004f004f7220 */ /* 0x000fe40000410000 */
[C---:B------:R-:W-:Y:S02]  /*be20*/  FMUL.FTZ R80, R2.reuse, R80 ;  /* 0x0000005002507220 */ /* 0x040fe40000410000 */
[----:B------:R-:W-:Y:S02]  /*be30*/  FMUL.FTZ R81, R2, R81 ;  /* 0x0000005102517220 */ /* 0x000fe40000410000 */
[C---:B------:R-:W-:Y:S01]  /*be40*/  FMUL.FTZ R82, R0.reuse, R82 ;  /* 0x0000005200527220 */ /* 0x040fe20000410000 */
[C---:B--2---:R-:W-:Y:S05]  /*be50*/  HMMA.16816.F32 R4, R104.reuse, R12, R4 ;  /* 0x0000000c6804723c */ /* 0x044fea0000001804 */
[----:B------:R-:W-:Y:S02]  /*be60*/  FMUL.FTZ R83, R0, R83 ;  /* 0x0000005300537220 */ /* 0x000fe40000410000 */
[C---:B------:R-:W-:Y:S01]  /*be70*/  FMUL.FTZ R12, R2.reuse, R112 ;  /* 0x00000070020c7220 */ /* 0x040fe20000410000 */
[C---:B------:R-:W-:Y:S04]  /*be80*/  HMMA.16816.F32 R8, R104.reuse, R14, R8 ;  /* 0x0000000e6808723c */ /* 0x040fe80000001808 */
[----:B------:R-:W-:Y:S02]  /*be90*/  FMUL.FTZ R13, R2, R113 ;  /* 0x00000071020d7220 */ /* 0x000fe40000410000 */
[--C-:B-1----:R-:W-:Y:S02]  /*bea0*/  FFMA.FTZ R102, R152, c[0x0][0x2d0], -R101.reuse ;  /* 0x0000b40098667a23 */ /* 0x102fe40000010865 */
[C---:B------:R-:W-:Y:S02]  /*beb0*/  FMUL.FTZ R14, R0.reuse, R114 ;  /* 0x00000072000e7220 */ /* 0x040fe40000410000 */
[----:B------:R1:W2:Y:S02]  /*bec0*/  MUFU.EX2 R171, R102 ;  /* 0x0000006600ab7308 */ /* 0x0002a40000000800 */
[----:B------:R-:W-:Y:S02]  /*bed0*/  FMUL.FTZ R15, R0, R115 ;  /* 0x00000073000f7220 */ /* 0x000fe40000410000 */
[----:B------:R-:W5:Y:S01]  /*bee0*/  LDSM.16.MT88.4 R112, [R185+0x2000] ;  /* 0x00200000b970783b */ /* 0x000f620000004200 */
[C---:B------:R-:W-:Y:S02]  /*bef0*/  FMUL.FTZ R84, R2.reuse, R84 ;  /* 0x0000005402547220 */ /* 0x040fe40000410000 */
[----:B------:R-:W-:Y:S02]  /*bf00*/  FMUL.FTZ R85, R2, R85 ;  /* 0x0000005502557220 */ /* 0x000fe40000410000 */
[C---:B------:R-:W-:Y:S03]  /*bf10*/  HMMA.16816.F32 R12, R104.reuse, R20, R12 ;  /* 0x00000014680c723c */ /* 0x040fe6000000180c */
[C---:B------:R-:W-:Y:S02]  /*bf20*/  FMUL.FTZ R86, R0.reuse, R86 ;  /* 0x0000005600567220 */ /* 0x040fe40000410000 */
[----:B------:R-:W-:Y:S02]  /*bf30*/  FMUL.FTZ R87, R0, R87 ;  /* 0x0000005700577220 */ /* 0x000fe40000410000 */
[C---:B------:R-:W-:Y:S01]  /*bf40*/  FMUL.FTZ R20, R2.reuse, R120 ;  /* 0x0000007802147220 */ /* 0x040fe20000410000 */
[C---:B------:R-:W-:Y:S04]  /*bf50*/  HMMA.16816.F32 R16, R104.reuse, R22, R16 ;  /* 0x000000166810723c */ /* 0x040fe80000001810 */
[C---:B------:R-:W-:Y:S02]  /*bf60*/  FMUL.FTZ R21, R2.reuse, R121 ;  /* 0x0000007902157220 */ /* 0x040fe40000410000 */
[----:B------:R-:W-:Y:S02]  /*bf70*/  FMUL.FTZ R88, R2, R88 ;  /* 0x0000005802587220 */ /* 0x000fe40000410000 */
[C---:B------:R-:W-:Y:S04]  /*bf80*/  FMUL.FTZ R22, R0.reuse, R122 ;  /* 0x0000007a00167220 */ /* 0x040fe80000410000 */
[----:B------:R-:W-:Y:S02]  /*bf90*/  FMUL.FTZ R23, R0, R123 ;  /* 0x0000007b00177220 */ /* 0x000fe40000410000 */
[----:B------:R-:W-:Y:S01]  /*bfa0*/  LDSM.16.MT88.4 R120, [R186+0x800] ;  /* 0x00080000ba78783b */ /* 0x000fe20000004200 */
[--C-:B-1----:R-:W-:Y:S02]  /*bfb0*/  FFMA.FTZ R102, R151, c[0x0][0x2d0], -R101.reuse ;  /* 0x0000b40097667a23 */ /* 0x102fe40000010865 */
[----:B------:R-:W-:Y:S02]  /*bfc0*/  FMUL.FTZ R89, R2, R89 ;  /* 0x0000005902597220 */ /* 0x000fe40000410000 */
[C---:B------:R-:W-:Y:S01]  /*bfd0*/  HMMA.16816.F32 R20, R104.reuse, R28, R20 ;  /* 0x0000001c6814723c */ /* 0x040fe20000001814 */
[----:B------:R1:W1:Y:S02]  /*bfe0*/  MUFU.EX2 R170, R102 ;  /* 0x0000006600aa7308 */ /* 0x0002640000000800 */
[----:B------:R-:W-:Y:S01]  /*bff0*/  LDSM.16.MT88.4 R148, [R189+0x3800] ;  /* 0x00380000bd94783b */ /* 0x000fe20000004200 */
[C---:B------:R-:W-:Y:S02]  /*c000*/  FMUL.FTZ R90, R0.reuse, R90 ;  /* 0x0000005a005a7220 */ /* 0x040fe40000410000 */
[----:B------:R-:W-:Y:S02]  /*c010*/  FMUL.FTZ R91, R0, R91 ;  /* 0x0000005b005b7220 */ /* 0x000fe40000410000 */
[C---:B------:R-:W-:Y:S04]  /*c020*/  HMMA.16816.F32 R24, R104.reuse, R30, R24 ;  /* 0x0000001e6818723c */ /* 0x040fe80000001818 */
[C---:B------:R-:W-:Y:S02]  /*c030*/  FMUL.FTZ R28, R2.reuse, R128 ;  /* 0x00000080021c7220 */ /* 0x040fe40000410000 */
[----:B------:R-:W-:Y:S02]  /*c040*/  FMUL.FTZ R29, R2, R129 ;  /* 0x00000081021d7220 */ /* 0x000fe40000410000 */
[C---:B------:R-:W-:Y:S04]  /*c050*/  FMUL.FTZ R30, R0.reuse, R130 ;  /* 0x00000082001e7220 */ /* 0x040fe80000410000 */
[----:B------:R-:W-:Y:S02]  /*c060*/  FMUL.FTZ R31, R0, R131 ;  /* 0x00000083001f7220 */ /* 0x000fe40000410000 */
[----:B------:R-:W-:Y:S01]  /*c070*/  LDSM.16.MT88.4 R128, [R185+0x2800] ;  /* 0x00280000b980783b */ /* 0x000fe20000004200 */
[C---:B------:R-:W-:Y:S02]  /*c080*/  FMUL.FTZ R92, R2.reuse, R92 ;  /* 0x0000005c025c7220 */ /* 0x040fe40000410000 */
[----:B-1----:R-:W-:Y:S02]  /*c090*/  FFMA.FTZ R102, R153, c[0x0][0x2d0], -R101 ;  /* 0x0000b40099667a23 */ /* 0x002fe40000010865 */
[C---:B---3--:R-:W-:Y:S02]  /*c0a0*/  HMMA.16816.F32 R28, R104.reuse, R108, R28 ;  /* 0x0000006c681c723c */ /* 0x048fe4000000181c */
[----:B------:R1:W3:Y:S01]  /*c0b0*/  MUFU.EX2 R169, R102 ;  /* 0x0000006600a97308 */ /* 0x0002e20000000800 */
[----:B------:R-:W-:Y:S02]  /*c0c0*/  FMUL.FTZ R93, R2, R93 ;  /* 0x0000005d025d7220 */ /* 0x000fe40000410000 */
[C---:B------:R-:W-:Y:S02]  /*c0d0*/  FMUL.FTZ R94, R0.reuse, R94 ;  /* 0x0000005e005e7220 */ /* 0x040fe40000410000 */
[----:B------:R-:W-:Y:S01]  /*c0e0*/  FMUL.FTZ R95, R0, R95 ;  /* 0x0000005f005f7220 */ /* 0x000fe20000410000 */
[C---:B------:R-:W-:Y:S01]  /*c0f0*/  HMMA.16816.F32 R32, R104.reuse, R110, R32 ;  /* 0x0000006e6820723c */ /* 0x040fe20000001820 */
[----:B------:R-:W2:Y:S03]  /*c100*/  LDSM.16.MT88.4 R108, [R189+0x2000] ;  /* 0x00200000bd6c783b */ /* 0x000ea60000004200 */
[C---:B------:R-:W-:Y:S02]  /*c110*/  FMUL.FTZ R96, R2.reuse, R96 ;  /* 0x0000006002607220 */ /* 0x040fe40000410000 */
[----:B------:R-:W-:Y:S02]  /*c120*/  FMUL.FTZ R97, R2, R97 ;  /* 0x0000006102617220 */ /* 0x000fe40000410000 */
[C---:B-----5:R-:W-:Y:S04]  /*c130*/  HMMA.16816.F32 R36, R104.reuse, R112, R36 ;  /* 0x000000706824723c */ /* 0x060fe80000001824 */
[C---:B------:R-:W-:Y:S02]  /*c140*/  FMUL.FTZ R98, R0.reuse, R98 ;  /* 0x0000006200627220 */ /* 0x040fe40000410000 */
[----:B------:R-:W-:Y:S02]  /*c150*/  FMUL.FTZ R99, R0, R99 ;  /* 0x0000006300637220 */ /* 0x000fe40000410000 */
[C---:B------:R-:W-:Y:S01]  /*c160*/  HMMA.16816.F32 R40, R104.reuse, R114, R40 ;  /* 0x000000726828723c */ /* 0x040fe20000001828 */
[----:B------:R-:W5:Y:S03]  /*c170*/  LDSM.16.MT88.4 R112, [R188+0x2000] ;  /* 0x00200000bc70783b */ /* 0x000f660000004200 */
[----:B-1----:R-:W-:Y:S02]  /*c180*/  FFMA.FTZ R102, R154, c[0x0][0x2d0], -R138 ;  /* 0x0000b4009a667a23 */ /* 0x002fe4000001088a */
[----:B------:R-:W-:Y:S02]  /*c190*/  FFMA.FTZ R2, R2, R225, R221 ;  /* 0x000000e102027223 */ /* 0x000fe400000100dd */
[C---:B------:R-:W-:Y:S01]  /*c1a0*/  HMMA.16816.F32 R44, R104.reuse, R116, R44 ;  /* 0x00000074682c723c */ /* 0x040fe2000000182c */
[----:B------:R1:W1:Y:S03]  /*c1b0*/  MUFU.EX2 R181, R102 ;  /* 0x0000006600b57308 */ /* 0x0002660000000800 */
[----:B------:R-:W-:Y:S02]  /*c1c0*/  FFMA.FTZ R0, R0, R226, R176 ;  /* 0x000000e200007223 */ /* 0x000fe400000100b0 */
[----:B------:R-:W-:Y:S02]  /*c1d0*/  FADD.FTZ R2, R220, R2 ;  /* 0x00000002dc027221 */ /* 0x000fe40000010000 */
[C---:B------:R-:W-:Y:S01]  /*c1e0*/  HMMA.16816.F32 R48, R104.reuse, R118, R48 ;  /* 0x000000766830723c */ /* 0x040fe20000001830 */
[----:B------:R-:W3:Y:S03]  /*c1f0*/  LDSM.16.MT88.4 R116, [R185+0x4000] ;  /* 0x00400000b974783b */ /* 0x000ee60000004200 */
[----:B------:R-:W-:Y:S02]  /*c200*/  FADD.FTZ R0, R175, R0 ;  /* 0x00000000af007221 */ /* 0x000fe40000010000 */
[----:B------:R-:W-:Y:S02]  /*c210*/  FADD.FTZ R2, R219, R2 ;  /* 0x00000002db027221 */ /* 0x000fe40000010000 */
[----:B------:R-:W-:Y:S01]  /*c220*/  FADD.FTZ R0, R174, R0 ;  /* 0x00000000ae007221 */ /* 0x000fe20000010000 */
[C---:B--2---:R-:W-:Y:S03]  /*c230*/  HMMA.16816.F32 R52, R104.reuse, R108, R52 ;  /* 0x0000006c6834723c */ /* 0x044fe60000001834 */
[----:B------:R-:W-:Y:S02]  /*c240*/  FADD.FTZ R2, R218, R2 ;  /* 0x00000002da027221 */ /* 0x000fe40000010000 */
[----:B------:R-:W-:Y:S02]  /*c250*/  FADD.FTZ R0, R173, R0 ;  /* 0x00000000ad007221 */ /* 0x000fe40000010000 */
[----:B------:R-:W-:Y:S01]  /*c260*/  FADD.FTZ R2, R210, R2 ;  /* 0x00000002d2027221 */ /* 0x000fe20000010000 */
[C---:B------:R-:W-:Y:S01]  /*c270*/  HMMA.16816.F32 R56, R104.reuse, R110, R56 ;  /* 0x0000006e6838723c */ /* 0x040fe20000001838 */
[----:B------:R-:W2:Y:S03]  /*c280*/  LDSM.16.MT88.4 R108, [R186+0x4000] ;  /* 0x00400000ba6c783b */ /* 0x000ea60000004200 */
[----:B-1----:R-:W-:Y:S02]  /*c290*/  FFMA.FTZ R102, R156, c[0x0][0x2d0], -R138 ;  /* 0x0000b4009c667a23 */ /* 0x002fe4000001088a */
[----:B----4-:R-:W-:Y:S02]  /*c2a0*/  FADD.FTZ R0, R172, R0 ;  /* 0x00000000ac007221 */ /* 0x010fe40000010000 */
[C---:B-----5:R-:W-:Y:S01]  /*c2b0*/  HMMA.16816.F32 R60, R104.reuse, R112, R60 ;  /* 0x00000070683c723c */ /* 0x060fe2000000183c */
[----:B------:R1:W4:Y:S03]  /*c2c0*/  MUFU.EX2 R179, R102 ;  /* 0x0000006600b37308 */ /* 0x0003260000000800 */
[----:B------:R-:W-:Y:S02]  /*c2d0*/  FADD.FTZ R2, R208, R2 ;  /* 0x00000002d0027221 */ /* 0x000fe40000010000 */
[----:B------:R-:W-:Y:S02]  /*c2e0*/  FADD.FTZ R0, R171, R0 ;  /* 0x00000000ab007221 */ /* 0x000fe40000010000 */
        /* <DEDUP_REMOVED lines=9> */
[----:B-1----:R-:W-:Y:S02]  /*c380*/  FFMA.FTZ R102, R155, c[0x0][0x2d0], -R138 ;  /* 0x0000b4009b667a23 */ /* 0x002fe4000001088a */
[----:B------:R-:W-:Y:S02]  /*c390*/  FADD.FTZ R2, R181, R2 ;  /* 0x00000002b5027221 */ /* 0x000fe40000010000 */
[----:B------:R1:W1:Y:S01]  /*c3a0*/  MUFU.EX2 R178, R102 ;  /* 0x0000006600b27308 */ /* 0x0002620000000800 */
[C---:B--2---:R-:W-:Y:S01]  /*c3b0*/  HMMA.16816.F32 R76, R104.reuse, R108, R76 ;  /* 0x0000006c684c723c */ /* 0x044fe2000000184c */
[----:B------:R-:W-:Y:S02]  /*c3c0*/  LDSM.16.MT88.4 R152, [R188+0x3800] ;  /* 0x00380000bc98783b */ /* 0x000fe40000004200 */
[----:B----4-:R-:W-:Y:S05]  /*c3d0*/  FADD.FTZ R2, R179, R2 ;  /* 0x00000002b3027221 */ /* 0x010fea0000010000 */
[C---:B------:R-:W-:Y:S01]  /*c3e0*/  HMMA.16816.F32 R80, R104.reuse, R110, R80 ;  /* 0x0000006e6850723c */ /* 0x040fe20000001850 */
[----:B------:R-:W2:Y:S07]  /*c3f0*/  LDSM.16.MT88.4 R108, [R185+0x800] ;  /* 0x00080000b96c783b */ /* 0x000eae0000004200 */
[C---:B-----5:R-:W-:Y:S04]  /*c400*/  HMMA.16816.F32 R84, R104.reuse, R112, R84 ;  /* 0x000000706854723c */ /* 0x060fe80000001854 */
[----:B-1----:R-:W-:Y:S04]  /*c410*/  FFMA.FTZ R102, R157, c[0x0][0x2d0], -R138 ;  /* 0x0000b4009d667a23 */ /* 0x002fe8000001088a */
[C---:B------:R-:W-:Y:S01]  /*c420*/  HMMA.16816.F32 R88, R104.reuse, R114, R88 ;  /* 0x000000726858723c */ /* 0x040fe20000001858 */
[----:B------:R-:W1:Y:S01]  /*c430*/  LDSM.16.MT88.4 R112, [R189+0x800] ;  /* 0x00080000bd70783b */ /* 0x000e620000004200 */
[----:B------:R4:W5:Y:S02]  /*c440*/  MUFU.EX2 R177, R102 ;  /* 0x0000006600b17308 */ /* 0x0009640000000800 */
[----:B------:R-:W-:Y:S04]  /*c450*/  FADD.FTZ R2, R178, R2 ;  /* 0x00000002b2027221 */ /* 0x000fe80000010000 */
[C---:B---3--:R-:W-:Y:S08]  /*c460*/  HMMA.16816.F32 R92, R104.reuse, R116, R92 ;  /* 0x00000074685c723c */ /* 0x048ff0000000185c */
[----:B------:R-:W-:Y:S01]  /*c470*/  HMMA.16816.F32 R96, R104, R118, R96 ;  /* 0x000000766860723c */ /* 0x000fe20000001860 */
[----:B------:R-:W-:Y:S06]  /*c480*/  LDSM.16.MT88.4 R116, [R186+0x4800] ;  /* 0x00480000ba74783b */ /* 0x000fec0000004200 */
[----:B------:R-:W-:Y:S02]  /*c490*/  F2FP.PACK_AB R104, R208, R210 ;  /* 0x000000d2d068723e */ /* 0x000fe400000000ff */
[----:B------:R-:W-:Y:S03]  /*c4a0*/  F2FP.PACK_AB R106, R182, R183 ;  /* 0x000000b7b66a723e */ /* 0x000fe600000000ff */
[----:B------:R-:W-:Y:S01]  /*c4b0*/  F2FP.PACK_AB R105, R171, R172 ;  /* 0x000000acab69723e */ /* 0x000fe200000000ff */
[--C-:B----4-:R-:W-:Y:S01]  /*c4c0*/  FFMA.FTZ R102, R159, c[0x0][0x2d0], -R101.reuse ;  /* 0x0000b4009f667a23 */ /* 0x110fe20000010865 */
[----:B------:R-:W-:Y:S01]  /*c4d0*/  F2FP.PACK_AB R107, R169, R170 ;  /* 0x000000aaa96b723e */ /* 0x000fe200000000ff */
[----:B-----5:R-:W-:Y:S02]  /*c4e0*/  FADD.FTZ R2, R177, R2 ;  /* 0x00000002b1027221 */ /* 0x020fe40000010000 */
[----:B------:R3:W4:Y:S04]  /*c4f0*/  MUFU.EX2 R164, R102 ;  /* 0x0000006600a47308 */ /* 0x0007280000000800 */
[C---:B--2---:R-:W-:Y:S08]  /*c500*/  HMMA.16816.F32 R4, R104.reuse, R108, R4 ;  /* 0x0000006c6804723c */ /* 0x044ff00000001804 */
[C---:B------:R-:W-:Y:S01]  /*c510*/  HMMA.16816.F32 R8, R104.reuse, R110, R8 ;  /* 0x0000006e6808723c */ /* 0x040fe20000001808 */
[----:B------:R-:W2:Y:S07]  /*c520*/  LDSM.16.MT88.4 R108, [R188+0x2800] ;  /* 0x00280000bc6c783b */ /* 0x000eae0000004200 */
[C---:B------:R-:W-:Y:S04]  /*c530*/  HMMA.16816.F32 R12, R104.reuse, R120, R12 ;  /* 0x00000078680c723c */ /* 0x040fe8000000180c */
[--C-:B---3--:R-:W-:Y:S02]  /*c540*/  FFMA.FTZ R102, R160, c[0x0][0x2d0], -R101.reuse ;  /* 0x0000b400a0667a23 */ /* 0x108fe40000010865 */
[----:B----4-:R-:W-:Y:S02]  /*c550*/  FADD.FTZ R0, R164, R0 ;  /* 0x00000000a4007221 */ /* 0x010fe40000010000 */
[C---:B------:R-:W-:Y:S01]  /*c560*/  HMMA.16816.F32 R16, R104.reuse, R122, R16 ;  /* 0x0000007a6810723c */ /* 0x040fe20000001810 */
[----:B------:R-:W-:Y:S01]  /*c570*/  LDSM.16.MT88.4 R120, [R189+0x4800] ;  /* 0x00480000bd78783b */ /* 0x000fe20000004200 */
[----:B------:R3:W4:Y:S06]  /*c580*/  MUFU.EX2 R163, R102 ;  /* 0x0000006600a37308 */ /* 0x00072c0000000800 */
[C---:B-1----:R-:W-:Y:S08]  /*c590*/  HMMA.16816.F32 R20, R104.reuse, R112, R20 ;  /* 0x000000706814723c */ /* 0x042ff00000001814 */
[C---:B------:R-:W-:Y:S01]  /*c5a0*/  HMMA.16816.F32 R24, R104.reuse, R114, R24 ;  /* 0x000000726818723c */ /* 0x040fe20000001818 */
[----:B------:R-:W1:Y:S07]  /*c5b0*/  LDSM.16.MT88.4 R112, [R185+0x4800] ;  /* 0x00480000b970783b */ /* 0x000e6e0000004200 */
[C---:B------:R-:W-:Y:S04]  /*c5c0*/  HMMA.16816.F32 R28, R104.reuse, R124, R28 ;  /* 0x0000007c681c723c */ /* 0x040fe8000000181c */
[--C-:B---3--:R-:W-:Y:S02]  /*c5d0*/  FFMA.FTZ R102, R158, c[0x0][0x2d0], -R101.reuse ;  /* 0x0000b4009e667a23 */ /* 0x108fe40000010865 */
[----:B------:R-:W-:Y:S01]  /*c5e0*/  LDSM.16.MT88.4 R156, [R185+0x5800] ;  /* 0x00580000b99c783b */ /* 0x000fe20000004200 */
[----:B----4-:R-:W-:Y:S01]  /*c5f0*/  FADD.FTZ R0, R163, R0 ;  /* 0x00000000a3007221 */ /* 0x010fe20000010000 */
[C---:B------:R-:W-:Y:S01]  /*c600*/  HMMA.16816.F32 R32, R104.reuse, R126, R32 ;  /* 0x0000007e6820723c */ /* 0x040fe20000001820 */
[----:B------:R3:W4:Y:S05]  /*c610*/  MUFU.EX2 R162, R102 ;  /* 0x0000006600a27308 */ /* 0x00072a0000000800 */
[----:B------:R-:W-:Y:S02]  /*c620*/  LDSM.16.MT88.4 R124, [R186+0x1000] ;  /* 0x00100000ba7c783b */ /* 0x000fe40000004200 */
[C---:B------:R-:W-:Y:S08]  /*c630*/  HMMA.16816.F32 R36, R104.reuse, R128, R36 ;  /* 0x000000806824723c */ /* 0x040ff00000001824 */
[C---:B------:R-:W-:Y:S01]  /*c640*/  HMMA.16816.F32 R40, R104.reuse, R130, R40 ;  /* 0x000000826828723c */ /* 0x040fe20000001828 */
[----:B------:R-:W-:Y:S07]  /*c650*/  LDSM.16.MT88.4 R128, [R188+0x1000] ;  /* 0x00100000bc80783b */ /* 0x000fee0000004200 */
[C---:B------:R-:W-:Y:S04]  /*c660*/  HMMA.16816.F32 R44, R104.reuse, R132, R44 ;  /* 0x00000084682c723c */ /* 0x040fe8000000182c */
[--C-:B---3--:R-:W-:Y:S02]  /*c670*/  FFMA.FTZ R102, R161, c[0x0][0x2d0], -R101.reuse ;  /* 0x0000b400a1667a23 */ /* 0x108fe40000010865 */
[----:B----4-:R-:W-:Y:S02]  /*c680*/  FADD.FTZ R0, R162, R0 ;  /* 0x00000000a2007221 */ /* 0x010fe40000010000 */
[C---:B------:R-:W-:Y:S01]  /*c690*/  HMMA.16816.F32 R48, R104.reuse, R134, R48 ;  /* 0x000000866830723c */ /* 0x040fe20000001830 */
[----:B------:R-:W-:Y:S01]  /*c6a0*/  LDSM.16.MT88.4 R132, [R186+0x3000] ;  /* 0x00300000ba84783b */ /* 0x000fe20000004200 */
[----:B------:R3:W4:Y:S06]  /*c6b0*/  MUFU.EX2 R161, R102 ;  /* 0x0000006600a17308 */ /* 0x00072c0000000800 */
[C---:B------:R-:W-:Y:S08]  /*c6c0*/  HMMA.16816.F32 R52, R104.reuse, R140, R52 ;  /* 0x0000008c6834723c */ /* 0x040ff00000001834 */
[C---:B------:R-:W-:Y:S01]  /*c6d0*/  HMMA.16816.F32 R56, R104.reuse, R142, R56 ;  /* 0x0000008e6838723c */ /* 0x040fe20000001838 */
[----:B------:R-:W-:Y:S07]  /*c6e0*/  LDSM.16.MT88.4 R140, [R189+0x3000] ;  /* 0x00300000bd8c783b */ /* 0x000fee0000004200 */
[C---:B--2---:R-:W-:Y:S04]  /*c6f0*/  HMMA.16816.F32 R60, R104.reuse, R108, R60 ;  /* 0x0000006c683c723c */ /* 0x044fe8000000183c */
[----:B---3--:R-:W-:Y:S02]  /*c700*/  FFMA.FTZ R102, R166, c[0x0][0x2d0], -R138 ;  /* 0x0000b400a6667a23 */ /* 0x008fe4000001088a */
[----:B----4-:R-:W-:Y:S02]  /*c710*/  FADD.FTZ R0, R161, R0 ;  /* 0x00000000a1007221 */ /* 0x010fe40000010000 */
[C---:B------:R-:W-:Y:S01]  /*c720*/  HMMA.16816.F32 R64, R104.reuse, R110, R64 ;  /* 0x0000006e6840723c */ /* 0x040fe20000001840 */
[----:B------:R-:W2:Y:S01]  /*c730*/  LDSM.16.MT88.4 R108, [R188+0x4800] ;  /* 0x00480000bc6c783b */ /* 0x000ea20000004200 */
[----:B------:R3:W-:Y:S06]  /*c740*/  MUFU.EX2 R168, R102 ;  /* 0x0000006600a87308 */ /* 0x0007ec0000000800 */
[C---:B-1----:R-:W-:Y:S08]  /*c750*/  HMMA.16816.F32 R68, R104.reuse, R112, R68 ;  /* 0x000000706844723c */ /* 0x042ff00000001844 */
[C---:B------:R-:W-:Y:S01]  /*c760*/  HMMA.16816.F32 R72, R104.reuse, R114, R72 ;  /* 0x000000726848723c */ /* 0x040fe20000001848 */
[----:B------:R-:W1:Y:S07]  /*c770*/  LDSM.16.MT88.4 R112, [R185+0x1000] ;  /* 0x00100000b970783b */ /* 0x000e6e0000004200 */
[C---:B------:R-:W-:Y:S04]  /*c780*/  HMMA.16816.F32 R76, R104.reuse, R116, R76 ;  /* 0x00000074684c723c */ /* 0x040fe8000000184c */
[--C-:B---3--:R-:W-:Y:S04]  /*c790*/  FFMA.FTZ R102, R167, c[0x0][0x2d0], -R138.reuse ;  /* 0x0000b400a7667a23 */ /* 0x108fe8000001088a */
[C---:B------:R-:W-:Y:S01]  /*c7a0*/  HMMA.16816.F32 R80, R104.reuse, R118, R80 ;  /* 0x000000766850723c */ /* 0x040fe20000001850 */
[----:B------:R-:W3:Y:S01]  /*c7b0*/  LDSM.16.MT88.4 R116, [R189+0x1000] ;  /* 0x00100000bd74783b */ /* 0x000ee20000004200 */
[----:B------:R4:W-:Y:S06]  /*c7c0*/  MUFU.EX2 R167, R102 ;  /* 0x0000006600a77308 */ /* 0x0009ec0000000800 */
[C---:B------:R-:W-:Y:S08]  /*c7d0*/  HMMA.16816.F32 R84, R104.reuse, R120, R84 ;  /* 0x000000786854723c */ /* 0x040ff00000001854 */
[C---:B------:R-:W-:Y:S01]  /*c7e0*/  HMMA.16816.F32 R88, R104.reuse, R122, R88 ;  /* 0x0000007a6858723c */ /* 0x040fe20000001858 */
[----:B------:R-:W5:Y:S07]  /*c7f0*/  LDSM.16.MT88.4 R120, [R185+0x3000] ;  /* 0x00300000b978783b */ /* 0x000f6e0000004200 */
[C---:B--2---:R-:W-:Y:S04]  /*c800*/  HMMA.16816.F32 R92, R104.reuse, R108, R92 ;  /* 0x0000006c685c723c */ /* 0x044fe8000000185c */
[--C-:B----4-:R-:W-:Y:S04]  /*c810*/  FFMA.FTZ R102, R222, c[0x0][0x2d0], -R138.reuse ;  /* 0x0000b400de667a23 */ /* 0x110fe8000001088a */
[----:B------:R-:W-:Y:S01]  /*c820*/  HMMA.16816.F32 R96, R104, R110, R96 ;  /* 0x0000006e6860723c */ /* 0x000fe20000001860 */
[----:B------:R-:W2:Y:S01]  /*c830*/  LDSM.16.MT88.4 R108, [R188+0x3000] ;  /* 0x00300000bc6c783b */ /* 0x000ea20000004200 */
[----:B------:R4:W-:Y:S05]  /*c840*/  MUFU.EX2 R166, R102 ;  /* 0x0000006600a67308 */ /* 0x0009ea0000000800 */
[----:B------:R-:W-:Y:S02]  /*c850*/  F2FP.PACK_AB R104, R179, R181 ;  /* 0x000000b5b368723e */ /* 0x000fe400000000ff */
[----:B------:R-:W-:Y:S03]  /*c860*/  F2FP.PACK_AB R106, R177, R178 ;  /* 0x000000b2b16a723e */ /* 0x000fe600000000ff */
[----:B------:R-:W-:Y:S02]  /*c870*/  F2FP.PACK_AB R105, R163, R164 ;  /* 0x000000a4a369723e */ /* 0x000fe400000000ff */
[----:B------:R-:W-:Y:S07]  /*c880*/  F2FP.PACK_AB R107, R161, R162 ;  /* 0x000000a2a16b723e */ /* 0x000fee00000000ff */
[C---:B-1----:R-:W-:Y:S03]  /*c890*/  HMMA.16816.F32 R4, R104.reuse, R112, R4 ;  /* 0x000000706804723c */ /* 0x042fe60000001804 */
[----:B----4-:R-:W-:Y:S05]  /*c8a0*/  FFMA.FTZ R102, R165, c[0x0][0x2d0], -R138 ;  /* 0x0000b400a5667a23 */ /* 0x010fea000001088a */
[C---:B------:R-:W-:Y:S01]  /*c8b0*/  HMMA.16816.F32 R8, R104.reuse, R114, R8 ;  /* 0x000000726808723c */ /* 0x040fe20000001808 */
[----:B------:R-:W1:Y:S01]  /*c8c0*/  LDSM.16.MT88.4 R112, [R185+0x5000] ;  /* 0x00500000b970783b */ /* 0x000e620000004200 */
[----:B------:R-:W4:Y:S06]  /*c8d0*/  MUFU.EX2 R165, R102 ;  /* 0x0000006600a57308 */ /* 0x000f2c0000000800 */
[C---:B------:R-:W-:Y:S08]  /*c8e0*/  HMMA.16816.F32 R12, R104.reuse, R124, R12 ;  /* 0x0000007c680c723c */ /* 0x040ff0000000180c */
[C---:B------:R-:W-:Y:S01]  /*c8f0*/  HMMA.16816.F32 R16, R104.reuse, R126, R16 ;  /* 0x0000007e6810723c */ /* 0x040fe20000001810 */
[----:B------:R-:W-:Y:S07]  /*c900*/  LDSM.16.MT88.4 R124, [R189+0x1800] ;  /* 0x00180000bd7c783b */ /* 0x000fee0000004200 */
[C---:B---3--:R-:W-:Y:S04]  /*c910*/  HMMA.16816.F32 R20, R104.reuse, R116, R20 ;  /* 0x000000746814723c */ /* 0x048fe80000001814 */
[----:B----4-:R-:W-:Y:S01]  /*c920*/  F2FP.PACK_AB R138, R165, R166 ;  /* 0x000000a6a58a723e */ /* 0x010fe200000000ff */
[--C-:B------:R-:W-:Y:S03]  /*c930*/  FFMA.FTZ R102, R223, c[0x0][0x2d0], -R101.reuse ;  /* 0x0000b400df667a23 */ /* 0x100fe60000010865 */
[C---:B------:R-:W-:Y:S01]  /*c940*/  HMMA.16816.F32 R24, R104.reuse, R118, R24 ;  /* 0x000000766818723c */ /* 0x040fe20000001818 */
[----:B------:R-:W3:Y:S01]  /*c950*/  LDSM.16.MT88.4 R116, [R186+0x5000] ;  /* 0x00500000ba74783b */ /* 0x000ee20000004200 */
[----:B------:R4:W-:Y:S06]  /*c960*/  MUFU.EX2 R160, R102 ;  /* 0x0000006600a07308 */ /* 0x0009ec0000000800 */
[C---:B------:R-:W-:Y:S08]  /*c970*/  HMMA.16816.F32 R28, R104.reuse, R128, R28 ;  /* 0x00000080681c723c */ /* 0x040ff0000000181c */
[C---:B------:R-:W-:Y:S08]  /*c980*/  HMMA.16816.F32 R32, R104.reuse, R130, R32 ;  /* 0x000000826820723c */ /* 0x040ff00000001820 */
[C---:B-----5:R-:W-:Y:S04]  /*c990*/  HMMA.16816.F32 R36, R104.reuse, R120, R36 ;  /* 0x000000786824723c */ /* 0x060fe80000001824 */
[--C-:B----4-:R-:W-:Y:S02]  /*c9a0*/  FFMA.FTZ R102, R224, c[0x0][0x2d0], -R101.reuse ;  /* 0x0000b400e0667a23 */ /* 0x110fe40000010865 */
[----:B------:R-:W-:Y:S01]  /*c9b0*/  FFMA.FTZ R101, R136, c[0x0][0x2d0], -R101 ;  /* 0x0000b40088657a23 */ /* 0x000fe20000010865 */
[----:B------:R-:W-:Y:S01]  /*c9c0*/  F2FP.PACK_AB R136, R167, R168 ;  /* 0x000000a8a788723e */ /* 0x000fe200000000ff */
[C---:B------:R-:W-:Y:S01]  /*c9d0*/  HMMA.16816.F32 R40, R104.reuse, R122, R40 ;  /* 0x0000007a6828723c */ /* 0x040fe20000001828 */
[----:B------:R-:W4:Y:S01]  /*c9e0*/  LDSM.16.MT88.4 R120, [R189+0x5000] ;  /* 0x00500000bd78783b */ /* 0x000f220000004200 */
[----:B------:R-:W5:Y:S06]  /*c9f0*/  MUFU.EX2 R102, R102 ;  /* 0x0000006600667308 */ /* 0x000f6c0000000800 */
[C---:B------:R-:W-:Y:S04]  /*ca00*/  HMMA.16816.F32 R44, R104.reuse, R132, R44 ;  /* 0x00000084682c723c */ /* 0x040fe8000000182c */
[----:B------:R-:W1:Y:S04]  /*ca10*/  MUFU.EX2 R101, R101 ;  /* 0x0000006500657308 */ /* 0x000e680000000800 */
[C---:B------:R-:W-:Y:S01]  /*ca20*/  HMMA.16816.F32 R48, R104.reuse, R134, R48 ;  /* 0x000000866830723c */ /* 0x040fe20000001830 */
[----:B------:R-:W-:Y:S07]  /*ca30*/  LDSM.16.MT88.4 R132, [R188+0x1800] ;  /* 0x00180000bc84783b */ /* 0x000fee0000004200 */
[C---:B------:R-:W-:Y:S04]  /*ca40*/  HMMA.16816.F32 R52, R104.reuse, R140, R52 ;  /* 0x0000008c6834723c */ /* 0x040fe80000001834 */
[----:B-----5:R-:W-:Y:S04]  /*ca50*/  F2FP.PACK_AB R137, R102, R160 ;  /* 0x000000a06689723e */ /* 0x020fe800000000ff */
[C---:B------:R-:W-:Y:S01]  /*ca60*/  HMMA.16816.F32 R56, R104.reuse, R142, R56 ;  /* 0x0000008e6838723c */ /* 0x040fe20000001838 */
[----:B------:R-:W-:Y:S03]  /*ca70*/  LDSM.16.MT88.4 R140, [R185+0x3800] ;  /* 0x00380000b98c783b */ /* 0x000fe60000004200 */
[----:B-1----:R-:W-:Y:S04]  /*ca80*/  F2FP.PACK_AB R139, R101, R103 ;  /* 0x00000067658b723e */ /* 0x002fe800000000ff */
[C---:B--2---:R-:W-:Y:S08]  /*ca90*/  HMMA.16816.F32 R60, R104.reuse, R108, R60 ;  /* 0x0000006c683c723c */ /* 0x044ff0000000183c */
[C---:B------:R-:W-:Y:S01]  /*caa0*/  HMMA.16816.F32 R64, R104.reuse, R110, R64 ;  /* 0x0000006e6840723c */ /* 0x040fe20000001840 */
[----:B------:R-:W1:Y:S07]  /*cab0*/  LDSM.16.MT88.4 R108, [R188+0x5000] ;  /* 0x00500000bc6c783b */ /* 0x000e6e0000004200 */
[C---:B------:R-:W-:Y:S08]  /*cac0*/  HMMA.16816.F32 R68, R104.reuse, R112, R68 ;  /* 0x000000706844723c */ /* 0x040ff00000001844 */
[C---:B------:R-:W-:Y:S01]  /*cad0*/  HMMA.16816.F32 R72, R104.reuse, R114, R72 ;  /* 0x000000726848723c */ /* 0x040fe20000001848 */
[----:B------:R-:W2:Y:S07]  /*cae0*/  LDSM.16.MT88.4 R112, [R185+0x1800] ;  /* 0x00180000b970783b */ /* 0x000eae0000004200 */
[C---:B---3--:R-:W-:Y:S08]  /*caf0*/  HMMA.16816.F32 R76, R104.reuse, R116, R76 ;  /* 0x00000074684c723c */ /* 0x048ff0000000184c */
[C---:B------:R-:W-:Y:S01]  /*cb00*/  HMMA.16816.F32 R80, R104.reuse, R118, R80 ;  /* 0x000000766850723c */ /* 0x040fe20000001850 */
[----:B------:R-:W3:Y:S07]  /*cb10*/  LDSM.16.MT88.4 R116, [R186+0x1800] ;  /* 0x00180000ba74783b */ /* 0x000eee0000004200 */
[C---:B----4-:R-:W-:Y:S08]  /*cb20*/  HMMA.16816.F32 R84, R104.reuse, R120, R84 ;  /* 0x000000786854723c */ /* 0x050ff00000001854 */
[C---:B------:R-:W-:Y:S08]  /*cb30*/  HMMA.16816.F32 R88, R104.reuse, R122, R88 ;  /* 0x0000007a6858723c */ /* 0x040ff00000001858 */
[C---:B-1----:R-:W-:Y:S08]  /*cb40*/  HMMA.16816.F32 R92, R104.reuse, R108, R92 ;  /* 0x0000006c685c723c */ /* 0x042ff0000000185c */
[----:B------:R-:W-:Y:S08]  /*cb50*/  HMMA.16816.F32 R96, R104, R110, R96 ;  /* 0x0000006e6860723c */ /* 0x000ff00000001860 */
[C---:B--2---:R-:W-:Y:S01]  /*cb60*/  HMMA.16816.F32 R104, R136.reuse, R112, R4 ;  /* 0x000000708868723c */ /* 0x044fe20000001804 */
[----:B------:R-:W1:Y:S07]  /*cb70*/  LDSM.16.MT88.4 R4, [R186+0x5800] ;  /* 0x00580000ba04783b */ /* 0x000e6e0000004200 */
[C---:B------:R-:W-:Y:S01]  /*cb80*/  HMMA.16816.F32 R108, R136.reuse, R114, R8 ;  /* 0x00000072886c723c */ /* 0x040fe20000001808 */
[----:B------:R-:W2:Y:S07]  /*cb90*/  LDSM.16.MT88.4 R8, [R189+0x5800] ;  /* 0x00580000bd08783b */ /* 0x000eae0000004200 */
[C---:B---3--:R-:W-:Y:S01]  /*cba0*/  HMMA.16816.F32 R112, R136.reuse, R116, R12 ;  /* 0x000000748870723c */ /* 0x048fe2000000180c */
[----:B------:R-:W3:Y:S07]  /*cbb0*/  LDSM.16.MT88.4 R12, [R188+0x5800] ;  /* 0x00580000bc0c783b */ /* 0x000eee0000004200 */
        /* <DEDUP_REMOVED lines=20> */
[C---:B--2---:R-:W-:Y:S04]  /*cd00*/  HMMA.16816.F32 R84, R136.reuse, R8, R84 ;  /* 0x000000088854723c */ /* 0x044fe80000001854 */
[----:B------:R-:W-:Y:S01]  /*cd10*/  FADD.FTZ R4, R102, R2 ;  /* 0x0000000266047221 */ /* 0x000fe20000010000 */
[-C--:B------:R-:W-:Y:S01]  /*cd20*/  MOV R102, R3.reuse ;  /* 0x0000000300667202 */ /* 0x080fe20000000f00 */
[----:B------:R-:W-:Y:S01]  /*cd30*/  FADD.FTZ R2, R166, R0 ;  /* 0x00000000a6027221 */ /* 0x000fe20000010000 */
[----:B------:R-:W-:Y:S01]  /*cd40*/  MOV R8, R3 ;  /* 0x0000000300087202 */ /* 0x000fe20000000f00 */
[C---:B------:R-:W-:Y:S04]  /*cd50*/  HMMA.16816.F32 R88, R136.reuse, R10, R88 ;  /* 0x0000000a8858723c */ /* 0x040fe80000001858 */
[----:B------:R-:W-:Y:S02]  /*cd60*/  FADD.FTZ R0, R103, R4 ;  /* 0x0000000467007221 */ /* 0x000fe40000010000 */
[----:B------:R-:W-:Y:S02]  /*cd70*/  FADD.FTZ R225, R165, R2 ;  /* 0x00000002a5e17221 */ /* 0x000fe40000010000 */
[C---:B---3--:R-:W-:Y:S04]  /*cd80*/  HMMA.16816.F32 R92, R136.reuse, R12, R92 ;  /* 0x0000000c885c723c */ /* 0x048fe8000000185c */
[----:B------:R-:W-:Y:S01]  /*cd90*/  FADD.FTZ R226, R101, R0 ;  /* 0x0000000065e27221 */ /* 0x000fe20000010000 */
[----:B------:R-:W-:Y:S03]  /*cda0*/  MOV R101, R100 ;  /* 0x0000006400657202 */ /* 0x000fe60000000f00 */
[----:B------:R-:W-:Y:S01]  /*cdb0*/  HMMA.16816.F32 R96, R136, R14, R96 ;  /* 0x0000000e8860723c */ /* 0x000fe20000001860 */
[----:B------:R-:W-:-:S07]  /*cdc0*/  @P0 BRA `(.L_x_461) ;  /* 0xffffd27000000947 */ /* 0x000fce000383ffff */
.L_x_460:
[----:B------:R-:W-:-:S13]  /*cdd0*/  ISETP.GE.AND P0, PT, R207, R211, PT ;  /* 0x000000d3cf00720c */ /* 0x000fda0003f06270 */
[----:B------:R-:W-:Y:S05]  /*cde0*/  @!P0 BRA `(.L_x_462) ;  /* 0x0000387000008947 */ /* 0x000fea0003800000 */
[----:B------:R-:W-:Y:S02]  /*cdf0*/  MOV R102, R8 ;  /* 0x0000000800667202 */ /* 0x000fe40000000f00 */
[----:B------:R-:W-:Y:S02]  /*ce00*/  MOV R101, R100 ;  /* 0x0000006400657202 */ /* 0x000fe40000000f00 */
.L_x_471:
[----:B------:R-:W-:Y:S01]  /*ce10*/  SHF.R.S32.HI R0, RZ, 0x1f, R207 ;  /* 0x0000001fff007819 */ /* 0x000fe200000114cf */
[----:B------:R-:W-:Y:S04]  /*ce20*/  DEPBAR.LE SB0, 0x0 ;  /* 0x000080000000791a */ /* 0x000fe80000000000 */
[----:B------:R-:W-:Y:S01]  /*ce30*/  IMAD R0, R0, c[0x0][0x208], RZ ;  /* 0x0000820000007a24 */ /* 0x000fe200078e02ff */
[----:B------:R-:W-:Y:S01]  /*ce40*/  WARPSYNC 0xffffffff ;  /* 0xffffffff00007948 */ /* 0x000fe20003800000 */
[----:B------:R-:W-:Y:S01]  /*ce50*/  BAR.SYNC.DEFER_BLOCKING 0x0 ;  /* 0x0000000000007b1d */ /* 0x000fe20000010000 */
[C---:B------:R-:W-:Y:S04]  /*ce60*/  IMAD.WIDE.U32 R2, R207.reuse, c[0x0][0x208], RZ ;  /* 0x00008200cf027a25 */ /* 0x040fe800078e00ff */
[----:B------:R-:W-:Y:S02]  /*ce70*/  IMAD R0, R207, c[0x0][0x20c], R0 ;  /* 0x00008300cf007a24 */ /* 0x000fe400078e0200 */
[----:B------:R-:W-:Y:S02]  /*ce80*/  IMAD.SHL.U32 R4, R2, 0x40, RZ ;  /* 0x0000004002047824 */ /* 0x000fe400078e00ff */
[----:B------:R-:W-:Y:S02]  /*ce90*/  IMAD.IADD R0, R3, 0x1, R0 ;  /* 0x0000000103007824 */ /* 0x000fe400078e0200 */
[----:B------:R-:W-:Y:S01]  /*cea0*/  IMAD.MOV.U32 R7, RZ, RZ, c[0x0][0x208] ;  /* 0x00008200ff077624 */ /* 0x000fe200078e00ff */
[----:B------:R-:W-:Y:S02]  /*ceb0*/  IADD3 R5, P6, R4, R214, RZ ;  /* 0x000000d604057210 */ /* 0x000fe40007fde0ff */
[----:B------:R-:W-:Y:S01]  /*cec0*/  SHF.L.U64.HI R0, R2, 0x6, R0 ;  /* 0x0000000602007819 */ /* 0x000fe20000010200 */
[----:B------:R-:W-:Y:S01]  /*ced0*/  IMAD.MOV.U32 R2, RZ, RZ, c[0x0][0x20c] ;  /* 0x00008300ff027624 */ /* 0x000fe200078e00ff */
[C---:B------:R-:W-:Y:S02]  /*cee0*/  LEA R3, P0, R7.reuse, R4, 0x5 ;  /* 0x0000000407037211 */ /* 0x040fe400078028ff */
[----:B------:R-:W-:Y:S02]  /*cef0*/  IADD3.X R6, R0, R217, RZ, P6, !PT ;  /* 0x000000d900067210 */ /* 0x000fe400037fe4ff */
[----:B------:R-:W-:Y:S02]  /*cf00*/  LEA.HI.X R2, R7, R0, R2, 0x5, P0 ;  /* 0x0000000007027211 */ /* 0x000fe400000f2c02 */
[C---:B------:R-:W-:Y:S02]  /*cf10*/  IADD3 R13, P0, R214.reuse, 0x40, RZ ;  /* 0x00000040d60d7810 */ /* 0x040fe40007f1e0ff */
[C---:B------:R-:W-:Y:S01]  /*cf20*/  LEA R22, P6, R5.reuse, c[0x0][0x1f8], 0x1 ;  /* 0x00007e0005167a11 */ /* 0x040fe200078c08ff */
[----:B------:R-:W-:Y:S01]  /*cf30*/  LDSM.16.M88.4 R32, [R191] ;  /* 0x00000000bf20783b */ /* 0x000fe20000000200 */
[----:B------:R-:W-:Y:S02]  /*cf40*/  ULDC UR4, c[0x0][0x324] ;  /* 0x0000c90000047ab9 */ /* 0x000fe40000000800 */
[----:B------:R-:W-:Y:S01]  /*cf50*/  LEA.HI.X R23, R5, c[0x0][0x1fc], R6, 0x1, P6 ;  /* 0x00007f0005177a11 */ /* 0x000fe200030f0c06 */
[--C-:B------:R-:W-:Y:S01]  /*cf60*/  IMAD.X R5, RZ, RZ, R217.reuse, P0 ;  /* 0x000000ffff057224 */ /* 0x100fe200000e06d9 */
[----:B------:R-:W-:Y:S01]  /*cf70*/  IADD3 R7, P6, R214, 0x80, RZ ;  /* 0x00000080d6077810 */ /* 0x000fe20007fde0ff */
[----:B------:R-:W-:Y:S01]  /*cf80*/  ULOP3.LUT UR4, URZ, UR4, URZ, 0x33, !UPT ;  /* 0x000000043f047292 */ /* 0x000fe2000f8e333f */
[C---:B------:R-:W-:Y:S01]  /*cf90*/  IADD3 R12, P0, R4.reuse, R13, RZ ;  /* 0x0000000d040c7210 */ /* 0x040fe20007f1e0ff */
[----:B------:R-:W1:Y:S02]  /*cfa0*/  LDSM.16.M88.4 R8, [R184] ;  /* 0x00000000b808783b */ /* 0x000e640000000200 */
[----:B------:R-:W-:Y:S01]  /*cfb0*/  IMAD.X R6, RZ, RZ, R217, P6 ;  /* 0x000000ffff067224 */ /* 0x000fe200030e06d9 */
[----:B------:R-:W-:Y:S01]  /*cfc0*/  IADD3 R4, P6, R4, R7, RZ ;  /* 0x0000000704047210 */ /* 0x000fe20007fde0ff */
[--C-:B------:R-:W-:Y:S01]  /*cfd0*/  IMAD.X R14, R0, 0x1, R5.reuse, P0 ;  /* 0x00000001000e7824 */ /* 0x100fe200000e0605 */
[C---:B------:R-:W-:Y:S02]  /*cfe0*/  LEA R20, P0, R12.reuse, c[0x0][0x1f8], 0x1 ;  /* 0x00007e000c147a11 */ /* 0x040fe400078008ff */
[----:B------:R-:W2:Y:S02]  /*cff0*/  LDSM.16.M88.4 R16, [R184+0x800] ;  /* 0x00080000b810783b */ /* 0x000ea40000000200 */
[----:B------:R-:W-:Y:S02]  /*d000*/  LEA.HI.X R21, R12, c[0x0][0x1fc], R14, 0x1, P0 ;  /* 0x00007f000c157a11 */ /* 0x000fe400000f0c0e */
[C---:B------:R-:W-:Y:S02]  /*d010*/  IADD3 R13, P0, R3.reuse, R13, RZ ;  /* 0x0000000d030d7210 */ /* 0x040fe40007f1e0ff */
[----:B------:R-:W-:Y:S01]  /*d020*/  IADD3.X R12, R0, R6, RZ, P6, !PT ;  /* 0x00000006000c7210 */ /* 0x000fe200037fe4ff */
[----:B------:R-:W3:Y:S01]  /*d030*/  LDSM.16.M88.4 R24, [R184+0x1000] ;  /* 0x00100000b818783b */ /* 0x000ee20000000200 */
[C---:B------:R-:W-:Y:S01]  /*d040*/  IADD3 R0, P6, R3.reuse, R7, RZ ;  /* 0x0000000703007210 */ /* 0x040fe20007fde0ff */
[C---:B------:R-:W-:Y:S01]  /*d050*/  IMAD.X R28, R2.reuse, 0x1, R5, P0 ;  /* 0x00000001021c7824 */ /* 0x040fe200000e0605 */
[----:B------:R-:W-:Y:S03]  /*d060*/  IADD3 R3, P0, R3, R214, RZ ;  /* 0x000000d603037210 */ /* 0x000fe60007f1e0ff */
[----:B------:R-:W-:Y:S01]  /*d070*/  IMAD.X R5, R2, 0x1, R6, P6 ;  /* 0x0000000102057824 */ /* 0x000fe200030e0606 */
[----:B------:R-:W4:Y:S01]  /*d080*/  LDSM.16.M88.4 R136, [R184+0x1800] ;  /* 0x00180000b888783b */ /* 0x000f220000000200 */
[----:B------:R-:W-:Y:S01]  /*d090*/  LEA R6, P6, R4, c[0x0][0x1f8], 0x1 ;  /* 0x00007e0004067a11 */ /* 0x000fe200078c08ff */
[----:B------:R-:W-:Y:S01]  /*d0a0*/  IMAD.X R2, R2, 0x1, R217, P0 ;  /* 0x0000000102027824 */ /* 0x000fe200000e06d9 */
[C---:B------:R-:W-:Y:S02]  /*d0b0*/  LEA R14, P0, R3.reuse, c[0x0][0x1f8], 0x1 ;  /* 0x00007e00030e7a11 */ /* 0x040fe400078008ff */
[----:B------:R-:W-:Y:S02]  /*d0c0*/  LEA.HI.X R7, R4, c[0x0][0x1fc], R12, 0x1, P6 ;  /* 0x00007f0004077a11 */ /* 0x000fe400030f0c0c */
[----:B------:R-:W-:Y:S01]  /*d0d0*/  LDSM.16.M88.4 R140, [R192] ;  /* 0x00000000c08c783b */ /* 0x000fe20000000200 */
[----:B------:R-:W-:Y:S02]  /*d0e0*/  LEA.HI.X R15, R3, c[0x0][0x1fc], R2, 0x1, P0 ;  /* 0x00007f00030f7a11 */ /* 0x000fe400000f0c02 */
[C---:B------:R-:W-:Y:S02]  /*d0f0*/  LEA R12, P6, R13.reuse, c[0x0][0x1f8], 0x1 ;  /* 0x00007e000d0c7a11 */ /* 0x040fe400078c08ff */
[C---:B------:R-:W-:Y:S02]  /*d100*/  LEA R2, P0, R0.reuse, c[0x0][0x1f8], 0x1 ;  /* 0x00007e0000027a11 */ /* 0x040fe400078008ff */
[----:B------:R-:W5:Y:S01]  /*d110*/  LDSM.16.M88.4 R144, [R195] ;  /* 0x00000000c390783b */ /* 0x000f620000000200 */
[----:B------:R-:W-:Y:S02]  /*d120*/  LEA.HI.X R13, R13, c[0x0][0x1fc], R28, 0x1, P6 ;  /* 0x00007f000d0d7a11 */ /* 0x000fe400030f0c1c */
[----:B------:R-:W-:Y:S02]  /*d130*/  LEA.HI.X R3, R0, c[0x0][0x1fc], R5, 0x1, P0 ;  /* 0x00007f0000037a11 */ /* 0x000fe400000f0c05 */
[----:B------:R-:W-:Y:S02]  /*d140*/  ISETP.GT.AND P6, PT, R207, R211, PT ;  /* 0x000000d3cf00720c */ /* 0x000fe40003fc4270 */
[----:B------:R-:W1:Y:S07]  /*d150*/  LDSM.16.M88.4 R148, [R206] ;  /* 0x00000000ce94783b */ /* 0x000e6e0000000200 */
[----:B------:R-:W1:Y:S07]  /*d160*/  LDSM.16.M88.4 R152, [R205] ;  /* 0x00000000cd98783b */ /* 0x000e6e0000000200 */
[----:B------:R-:W1:Y:S07]  /*d170*/  LDSM.16.M88.4 R156, [R204] ;  /* 0x00000000cc9c783b */ /* 0x000e6e0000000200 */
[----:B------:R-:W-:Y:S01]  /*d180*/  @!PT LDS RZ, [RZ] ;  /* 0x00000000fffff984 */ /* 0x000fe20000000800 */
[----:B------:R-:W-:Y:S01]  /*d190*/  @!PT LDS RZ, [RZ] ;  /* 0x00000000fffff984 */ /* 0x000fe20000000800 */
[----:B------:R-:W-:Y:S01]  /*d1a0*/  @!PT LDS RZ, [RZ] ;  /* 0x00000000fffff984 */ /* 0x000fe20000000800 */
[----:B------:R3:W-:Y:S07]  /*d1b0*/  LDGSTS.E.BYPASS.LTC128B.128 [R209+0x100], [R22.64], !P5 ;  /* 0x0010000016d17fae */ /* 0x0007ee000e901d46 */
[----:B------:R3:W-:Y:S07]  /*d1c0*/  LDGSTS.E.BYPASS.LTC128B.128 [R209+0x2100], [R20.64], !P4 ;  /* 0x0210000014d17fae */ /* 0x0007ee000e101d46 */
[----:B------:R1:W-:Y:S07]  /*d1d0*/  LDGSTS.E.BYPASS.LTC128B.128 [R209+0x4100], [R6.64], !P3 ;  /* 0x0410000006d17fae */ /* 0x0003ee000d901d46 */
[----:B------:R2:W-:Y:S07]  /*d1e0*/  LDGSTS.E.BYPASS.LTC128B.128 [R209+0x1100], [R14.64], !P5 ;  /* 0x011000000ed17fae */ /* 0x0005ee000e901d46 */
[----:B------:R2:W-:Y:S07]  /*d1f0*/  LDGSTS.E.BYPASS.LTC128B.128 [R209+0x3100], [R12.64], !P4 ;  /* 0x031000000cd17fae */ /* 0x0005ee000e101d46 */
[----:B------:R3:W-:Y:S01]  /*d200*/  LDGSTS.E.BYPASS.LTC128B.128 [R209+0x5100], [R2.64], !P3 ;  /* 0x0510000002d17fae */ /* 0x0007e2000d901d46 */
[C---:B-1----:R-:W-:Y:S06]  /*d210*/  HMMA.16816.F32 R4, R32.reuse, R8, RZ ;  /* 0x000000082004723c */ /* 0x042fec00000018ff */
[----:B------:R-:W-:Y:S02]  /*d220*/  LDSM.16.M88.4 R160, [R194] ;  /* 0x00000000c2a0783b */ /* 0x000fe40000000200 */
[C---:B------:R-:W-:Y:S05]  /*d230*/  HMMA.16816.F32 R8, R32.reuse, R10, RZ ;  /* 0x0000000a2008723c */ /* 0x040fea00000018ff */
[----:B------:R-:W0:Y:S03]  /*d240*/  LDGDEPBAR ;  /* 0x00000000000079af */ /* 0x000e260000000000 */
[C---:B--2---:R-:W-:Y:S04]  /*d250*/  HMMA.16816.F32 R12, R32.reuse, R16, RZ ;  /* 0x00000010200c723c */ /* 0x044fe800000018ff */
[----:B------:R-:W1:Y:S04]  /*d260*/  LDSM.16.M88.4 R164, [R190] ;  /* 0x00000000bea4783b */ /* 0x000e680000000200 */
[C---:B------:R-:W-:Y:S03]  /*d270*/  HMMA.16816.F32 R16, R32.reuse, R18, RZ ;  /* 0x000000122010723c */ /* 0x040fe600000018ff */
[----:B------:R-:W-:Y:S05]  /*d280*/  LDSM.16.M88.4 R168, [R190+0x1000] ;  /* 0x00100000bea8783b */ /* 0x000fea0000000200 */
[C---:B---3--:R-:W-:Y:S02]  /*d290*/  HMMA.16816.F32 R20, R32.reuse, R24, RZ ;  /* 0x000000182014723c */ /* 0x048fe400000018ff */
[----:B------:R-:W-:Y:S06]  /*d2a0*/  LDSM.16.M88.4 R172, [R190+0x1800] ;  /* 0x00180000beac783b */ /* 0x000fec0000000200 */
[C---:B------:R-:W-:Y:S01]  /*d2b0*/  HMMA.16816.F32 R24, R32.reuse, R26, RZ ;  /* 0x0000001a2018723c */ /* 0x040fe200000018ff */
[----:B------:R-:W-:Y:S07]  /*d2c0*/  LDSM.16.M88.4 R176, [R193] ;  /* 0x00000000c1b0783b */ /* 0x000fee0000000200 */
[C---:B----4-:R-:W-:Y:S01]  /*d2d0*/  HMMA.16816.F32 R28, R32.reuse, R136, RZ ;  /* 0x00000088201c723c */ /* 0x050fe200000018ff */
[----:B------:R-:W-:Y:S07]  /*d2e0*/  LDSM.16.M88.4 R180, [R187] ;  /* 0x00000000bbb4783b */ /* 0x000fee0000000200 */
[----:B------:R-:W-:Y:S01]  /*d2f0*/  HMMA.16816.F32 R32, R32, R138, RZ ;  /* 0x0000008a2020723c */ /* 0x000fe200000018ff */
[----:B------:R-:W2:Y:S07]  /*d300*/  LDSM.16.M88.4 R136, [R190+0x800] ;  /* 0x00080000be88783b */ /* 0x000eae0000000200 */
[C---:B-----5:R-:W-:Y:S08]  /*d310*/  HMMA.16816.F32 R4, R140.reuse, R144, R4 ;  /* 0x000000908c04723c */ /* 0x060ff00000001804 */
[C---:B------:R-:W-:Y:S01]  /*d320*/  HMMA.16816.F32 R8, R140.reuse, R146, R8 ;  /* 0x000000928c08723c */ /* 0x040fe20000001808 */
[----:B------:R-:W-:Y:S07]  /*d330*/  LDSM.16.M88.4 R144, [R187+0x1000] ;  /* 0x00100000bb90783b */ /* 0x000fee0000000200 */
[C---:B------:R-:W-:Y:S08]  /*d340*/  HMMA.16816.F32 R12, R140.reuse, R148, R12 ;  /* 0x000000948c0c723c */ /* 0x040ff0000000180c */
[C---:B------:R-:W-:Y:S01]  /*d350*/  HMMA.16816.F32 R16, R140.reuse, R150, R16 ;  /* 0x000000968c10723c */ /* 0x040fe20000001810 */
[----:B------:R-:W-:Y:S07]  /*d360*/  LDSM.16.M88.4 R148, [R187+0x1800] ;  /* 0x00180000bb94783b */ /* 0x000fee0000000200 */
[C---:B------:R-:W-:Y:S08]  /*d370*/  HMMA.16816.F32 R20, R140.reuse, R152, R20 ;  /* 0x000000988c14723c */ /* 0x040ff00000001814 */
[C---:B------:R-:W-:Y:S01]  /*d380*/  HMMA.16816.F32 R24, R140.reuse, R154, R24 ;  /* 0x0000009a8c18723c */ /* 0x040fe20000001818 */
[----:B------:R-:W-:Y:S07]  /*d390*/  LDSM.16.M88.4 R152, [R191+0x4000] ;  /* 0x00400000bf98783b */ /* 0x000fee0000000200 */
[C---:B------:R-:W-:Y:S08]  /*d3a0*/  HMMA.16816.F32 R28, R140.reuse, R156, R28 ;  /* 0x0000009c8c1c723c */ /* 0x040ff0000000181c */
[----:B------:R-:W-:Y:S01]  /*d3b0*/  HMMA.16816.F32 R32, R140, R158, R32 ;  /* 0x0000009e8c20723c */ /* 0x000fe20000001820 */
[----:B------:R-:W3:Y:S07]  /*d3c0*/  LDSM.16.M88.4 R140, [R187+0x800] ;  /* 0x00080000bb8c783b */ /* 0x000eee0000000200 */
[C---:B-1----:R-:W-:Y:S01]  /*d3d0*/  HMMA.16816.F32 R4, R160.reuse, R164, R4 ;  /* 0x000000a4a004723c */ /* 0x042fe20000001804 */
        /* <DEDUP_REMOVED lines=13> */
[----:B------:R-:W5:Y:S07]  /*d4b0*/  LDSM.16.M88.4 R172, [R203] ;  /* 0x00000000cbac783b */ /* 0x000f6e0000000200 */
[C---:B------:R-:W-:Y:S01]  /*d4c0*/  HMMA.16816.F32 R8, R176.reuse, R182, R8 ;  /* 0x000000b6b008723c */ /* 0x040fe20000001808 */
[----:B------:R-:W-:Y:S07]  /*d4d0*/  LDSM.16.M88.4 R180, [R190+0x2000] ;  /* 0x00200000beb4783b */ /* 0x000fee0000000200 */
        /* <DEDUP_REMOVED lines=10> */
[----:B------:R-:W1:Y:S07]  /*d580*/  LDSM.16.M88.4 R176, [R194+0x4000] ;  /* 0x00400000c2b0783b */ /* 0x000e6e0000000200 */
[C---:B------:R-:W-:Y:S01]  /*d590*/  HMMA.16816.F32 R8, R152.reuse, R158, R8 ;  /* 0x0000009e9808723c */ /* 0x040fe20000001808 */
[----:B------:R-:W-:Y:S07]  /*d5a0*/  LDSM.16.M88.4 R156, [R190+0x3800] ;  /* 0x00380000be9c783b */ /* 0x000fee0000000200 */
[C---:B--2---:R-:W-:Y:S08]  /*d5b0*/  HMMA.16816.F32 R12, R152.reuse, R136, R12 ;  /* 0x00000088980c723c */ /* 0x044ff0000000180c */
[C---:B------:R-:W-:Y:S01]  /*d5c0*/  HMMA.16816.F32 R16, R152.reuse, R138, R16 ;  /* 0x0000008a9810723c */ /* 0x040fe20000001810 */
[----:B------:R-:W2:Y:S07]  /*d5d0*/  LDSM.16.M88.4 R136, [R190+0x2800] ;  /* 0x00280000be88783b */ /* 0x000eae0000000200 */
[C---:B----4-:R-:W-:Y:S08]  /*d5e0*/  HMMA.16816.F32 R20, R152.reuse, R160, R20 ;  /* 0x000000a09814723c */ /* 0x050ff00000001814 */
[C---:B------:R-:W-:Y:S01]  /*d5f0*/  HMMA.16816.F32 R24, R152.reuse, R162, R24 ;  /* 0x000000a29818723c */ /* 0x040fe20000001818 */
[----:B------:R-:W-:Y:S07]  /*d600*/  LDSM.16.M88.4 R160, [R193+0x4000] ;  /* 0x00400000c1a0783b */ /* 0x000fee0000000200 */
[C---:B------:R-:W-:Y:S08]  /*d610*/  HMMA.16816.F32 R28, R152.reuse, R164, R28 ;  /* 0x000000a4981c723c */ /* 0x040ff0000000181c */
[----:B------:R-:W-:Y:S01]  /*d620*/  HMMA.16816.F32 R32, R152, R166, R32 ;  /* 0x000000a69820723c */ /* 0x000fe20000001820 */
[----:B------:R-:W4:Y:S07]  /*d630*/  LDSM.16.M88.4 R152, [R190+0x3000] ;  /* 0x00300000be98783b */ /* 0x000f2e0000000200 */
[C---:B-----5:R-:W-:Y:S01]  /*d640*/  HMMA.16816.F32 R4, R168.reuse, R172, R4 ;  /* 0x000000aca804723c */ /* 0x060fe20000001804 */
[----:B------:R-:W5:Y:S07]  /*d650*/  LDSM.16.M88.4 R164, [R187+0x2000] ;  /* 0x00200000bba4783b */ /* 0x000f6e0000000200 */
[C---:B------:R-:W-:Y:S01]  /*d660*/  HMMA.16816.F32 R8, R168.reuse, R174, R8 ;  /* 0x000000aea808723c */ /* 0x040fe20000001808 */
[----:B------:R-:W-:Y:S07]  /*d670*/  LDSM.16.M88.4 R172, [R184+0x4000] ;  /* 0x00400000b8ac783b */ /* 0x000fee0000000200 */
        /* <DEDUP_REMOVED lines=10> */
[----:B------:R-:W1:Y:S07]  /*d720*/  LDSM.16.M88.4 R168, [R191+0x8000] ;  /* 0x00800000bfa8783b */ /* 0x000e6e0000000200 */
[C---:B------:R-:W-:Y:S01]  /*d730*/  HMMA.16816.F32 R8, R176.reuse, R182, R8 ;  /* 0x000000b6b008723c */ /* 0x040fe20000001808 */
[----:B------:R-:W-:Y:S07]  /*d740*/  LDSM.16.M88.4 R180, [R199] ;  /* 0x00000000c7b4783b */ /* 0x000fee0000000200 */
[C---:B--2---:R-:W-:Y:S08]  /*d750*/  HMMA.16816.F32 R12, R176.reuse, R136, R12 ;  /* 0x00000088b00c723c */ /* 0x044ff0000000180c */
[C---:B------:R-:W-:Y:S01]  /*d760*/  HMMA.16816.F32 R16, R176.reuse, R138, R16 ;  /* 0x0000008ab010723c */ /* 0x040fe20000001810 */
[----:B------:R-:W2:Y:S07]  /*d770*/  LDSM.16.M88.4 R136, [R184+0x4800] ;  /* 0x00480000b888783b */ /* 0x000eae0000000200 */
[C---:B----4-:R-:W-:Y:S08]  /*d780*/  HMMA.16816.F32 R20, R176.reuse, R152, R20 ;  /* 0x00000098b014723c */ /* 0x050ff00000001814 */
[C---:B------:R-:W-:Y:S01]  /*d790*/  HMMA.16816.F32 R24, R176.reuse, R154, R24 ;  /* 0x0000009ab018723c */ /* 0x040fe20000001818 */
[----:B------:R-:W4:Y:S07]  /*d7a0*/  LDSM.16.M88.4 R152, [R184+0x5000] ;  /* 0x00500000b898783b */ /* 0x000f2e0000000200 */
[C---:B------:R-:W-:Y:S08]  /*d7b0*/  HMMA.16816.F32 R28, R176.reuse, R156, R28 ;  /* 0x0000009cb01c723c */ /* 0x040ff0000000181c */
[----:B------:R-:W-:Y:S01]  /*d7c0*/  HMMA.16816.F32 R32, R176, R158, R32 ;  /* 0x0000009eb020723c */ /* 0x000fe20000001820 */
[----:B------:R-:W1:Y:S07]  /*d7d0*/  LDSM.16.M88.4 R156, [R184+0x5800] ;  /* 0x00580000b89c783b */ /* 0x000e6e0000000200 */
[C---:B-----5:R-:W-:Y:S01]  /*d7e0*/  HMMA.16816.F32 R4, R160.reuse, R164, R4 ;  /* 0x000000a4a004723c */ /* 0x060fe20000001804 */
[----:B------:R-:W5:Y:S07]  /*d7f0*/  LDSM.16.M88.4 R176, [R192+0x8000] ;  /* 0x00800000c0b0783b */ /* 0x000f6e0000000200 */
        /* <DEDUP_REMOVED lines=26> */
[C---:B------:R-:W-:Y:S08]  /*d9a0*/  HMMA.16816.F32 R8, R176.reuse, R182, R8 ;  /* 0x000000b6b008723c */ /* 0x040ff00000001808 */
        /* <DEDUP_REMOVED lines=13> */
[C---:B------:R-:W-:Y:S08]  /*da80*/  HMMA.16816.F32 R28, R160.reuse, R156, R28 ;  /* 0x0000009ca01c723c */ /* 0x040ff0000000181c */
[----:B------:R-:W-:Y:S08]  /*da90*/  HMMA.16816.F32 R32, R160, R158, R32 ;  /* 0x0000009ea020723c */ /* 0x000ff00000001820 */
[C---:B-----5:R-:W-:Y:S08]  /*daa0*/  HMMA.16816.F32 R4, R168.reuse, R172, R4 ;  /* 0x000000aca804723c */ /* 0x060ff00000001804 */
        /* <DEDUP_REMOVED lines=150> */
.L_x_465:
[----:B------:R-:W-:Y:S04]  /*e410*/  MOV R8, c[0x0][0x32c] ;  /* 0x0000cb0000087a02 */ /* 0x000fe80000000f00 */
[----:B------:R-:W-:Y:S11]  /*e420*/  ISETP.NE.AND P0, PT, R8, 0x1, PT ;  /* 0x000000010800780c */ /* 0x000ff60003f05270 */
[----:B------:R-:W-:Y:S02]  /*e430*/  @!UPT UIADD3 URZ, URZ, URZ, URZ ;  /* 0x0000003f3f3ff290 */ /* 0x000fe4000fffe03f */
[----:B------:R-:W-:Y:S05]  /*e440*/  @P0 IMAD.HI.U32 R8, R3, c[0x0][0x330], RZ ;  /* 0x0000cc0003080a27 */ /* 0x000fea00078e00ff */
[----:B------:R-:W-:Y:S02]  /*e450*/  @P0 SHF.R.U32.HI R3, RZ, c[0x0][0x334], R8 ;  /* 0x0000cd00ff030a19 */ /* 0x000fe40000011608 */
.L_x_466:
[----:B------:R-:W-:Y:S05]  /*e460*/  BSYNC B0 ;  /* 0x0000000000007941 */ /* 0x000fea0003800000 */
.L_x_464:
[----:B------:R-:W-:Y:S04]  /*e470*/  IMAD R3, R3, c[0x0][0x32c], -R4 ;  /* 0x0000cb0003037a24 */ /* 0x000fe800078e0a04 */
[----:B------:R-:W-:Y:S05]  /*e480*/  IMAD.IADD R3, R3, 0x1, -R227 ;  /* 0x0000000103037824 */ /* 0x000fea00078e0ae3 */
[----:B------:R-:W-:Y:S02]  /*e490*/  IADD3 R8, R3, c[0x0][0x32c], RZ ;  /* 0x0000cb0003087a10 */ /* 0x000fe40007ffe0ff */
[----:B------:R-:W-:Y:S02]  /*e4a0*/  IMNMX R0, R0, R3, !PT ;  /* 0x0000000300007217 */ /* 0x000fe40007800200 */
[----:B------:R-:W-:Y:S02]  /*e4b0*/  IMNMX R2, R2, R8, PT ;  /* 0x0000000802027217 */ /* 0x000fe40003800200 */
.L_x_463:
        /* <DEDUP_REMOVED lines=66> */
.L_x_469:
[----:B------:R-:W-:Y:S04]  /*e8e0*/  MOV R5, c[0x0][0x32c] ;  /* 0x0000cb0000057a02 */ /* 0x000fe80000000f00 */
[----:B------:R-:W-:Y:S11]  /*e8f0*/  ISETP.NE.AND P0, PT, R5, 0x1, PT ;  /* 0x000000010500780c */ /* 0x000ff60003f05270 */
[----:B------:R-:W-:Y:S02]  /*e900*/  @!UPT UIADD3 URZ, URZ, URZ, URZ ;  /* 0x0000003f3f3ff290 */ /* 0x000fe4000fffe03f */
[----:B------:R-:W-:Y:S05]  /*e910*/  @P0 IMAD.HI.U32 R5, R3, c[0x0][0x330], RZ ;  /* 0x0000cc0003050a27 */ /* 0x000fea00078e00ff */
[----:B------:R-:W-:Y:S02]  /*e920*/  @P0 SHF.R.U32.HI R3, RZ, c[0x0][0x334], R5 ;  /* 0x0000cd00ff030a19 */ /* 0x000fe40000011605 */
.L_x_470:
[----:B------:R-:W-:Y:S05]  /*e930*/  BSYNC B0 ;  /* 0x0000000000007941 */ /* 0x000fea0003800000 */
.L_x_468:
[----:B------:R-:W-:Y:S04]  /*e940*/  IMAD R4, R3, c[0x0][0x32c], -R4 ;  /* 0x0000cb0003047a24 */ /* 0x000fe800078e0a04 */
[----:B------:R-:W-:Y:S05]  /*e950*/  IMAD.IADD R3, R4, 0x1, -R227 ;  /* 0x0000000104037824 */ /* 0x000fea00078e0ae3 */
[----:B------:R-:W-:Y:S02]  /*e960*/  IADD3 R4, R3, c[0x0][0x32c], RZ ;  /* 0x0000cb0003047a10 */ /* 0x000fe40007ffe0ff */
[----:B------:R-:W-:Y:S02]  /*e970*/  IMNMX R0, R0, R3, !PT ;  /* 0x0000000300007217 */ /* 0x000fe40007800200 */
[----:B------:R-:W-:Y:S02]  /*e980*/  IMNMX R2, R2, R4, PT ;  /* 0x0000000402027217 */ /* 0x000fe40003800200 */
.L_x_467:
        /* <DEDUP_REMOVED lines=452> */
[----:B------:R-:W-:Y:S01]  /*105d0*/  IADD3 R0, R207, -0x1, RZ ;  /* 0xffffffffcf007810 */ /* 0x000fe20007ffe0ff */
[C---:B--2---:R-:W-:Y:S04]  /*105e0*/  HMMA.16816.F32 R92, R136.reuse, R12, R92 ;  /* 0x0000000c885c723c */ /* 0x044fe8000000185c */
[----:B------:R-:W-:Y:S01]  /*105f0*/  FADD.FTZ R225, R170, R4 ;  /* 0x00000004aae17221 */ /* 0x000fe20000010000 */
[----:B------:R-:W-:Y:S01]  /*10600*/  MOV R207, R0 ;  /* 0x0000000000cf7202 */ /* 0x000fe20000000f00 */
[----:B------:R-:W-:Y:S01]  /*10610*/  FADD.FTZ R226, R101, R2 ;  /* 0x0000000265e27221 */ /* 0x000fe20000010000 */
[----:B------:R-:W-:Y:S01]  /*10620*/  MOV R101, R100 ;  /* 0x0000006400657202 */ /* 0x000fe20000000f00 */
[----:B------:R-:W-:Y:S04]  /*10630*/  HMMA.16816.F32 R96, R136, R14, R96 ;  /* 0x0000000e8860723c */ /* 0x000fe80000001860 */
[----:B------:R-:W-:Y:S04]  /*10640*/  MOV R102, R3 ;  /* 0x0000000300667202 */ /* 0x000fe80000000f00 */
[----:B------:R-:W-:-:S05]  /*10650*/  @P0 BRA `(.L_x_471) ;  /* 0xffffc7b000000947 */ /* 0x000fca000383ffff */
.L_x_462:
[----:B------:R-:W-:Y:S02]  /*10660*/  @!UPT UIADD3 URZ, URZ, URZ, URZ ;  /* 0x0000003f3f3ff290 */ /* 0x000fe4000fffe03f */
[----:B------:R-:W-:Y:S02]  /*10670*/  MOV R7, 0x1f ;  /* 0x0000001f00077802 */ /* 0x000fe40000000f00 */
[----:B------:R-:W-:Y:S01]  /*10680*/  MOV R6, 0xffffffff ;  /* 0xffffffff00067802 */ /* 0x000fe20000000f00 */
[----:B------:R-:W-:Y:S06]  /*10690*/  BRA.DIV ~URZ, `(.L_x_472) ;  /* 0x000053d27f007947 */ /* 0x000fec000b800000 */
[----:B------:R1:W2:Y:S02]  /*106a0*/  SHFL.BFLY PT, R0, R225, 0x2, 0x1f ;  /* 0x0c401f00e1007f89 */ /* 0x0002a400000e0000 */
.L_x_545:
[----:B--2---:R-:W-:Y:S01]  /*106b0*/  FADD.FTZ R0, R0, R225 ;  /* 0x000000e100007221 */ /* 0x004fe20000010000 */
[----:B------:R-:W-:Y:S05]  /*106c0*/  BRA.DIV ~URZ, `(.L_x_473) ;  /* 0x000054027f007947 */ /* 0x000fea000b800000 */
[----:B------:R-:W2:Y:S04]  /*106d0*/  SHFL.BFLY PT, R2, R226, 0x2, 0x1f ;  /* 0x0c401f00e2027f89 */ /* 0x000ea800000e0000 */
[----:B------:R-:W3:Y:S01]  /*106e0*/  SHFL.BFLY PT, R5, R0, 0x1, 0x1f ;  /* 0x0c201f0000057f89 */ /* 0x000ee200000e0000 */
[----:B--2---:R-:W-:-:S02]  /*106f0*/  FADD.FTZ R4, R2, R226 ;  /* 0x000000e202047221 */ /* 0x004fc40000010000 */
[----:B---3--:R-:W-:-:S03]  /*10700*/  FADD.FTZ R0, R0, R5 ;  /* 0x0000000500007221 */ /* 0x008fc60000010000 */
[----:B------:R2:W3:Y:S04]  /*10710*/  SHFL.BFLY PT, R3, R4, 0x1, 0x1f ;  /* 0x0c201f0004037f89 */ /* 0x0004e800000e0000 */
.L_x_546:
[----:B------:R-:W-:Y:S01]  /*10720*/  FSETP.NE.FTZ.AND P1, PT, R0, RZ, PT ;  /* 0x000000ff0000720b */ /* 0x000fe20003f35000 */
[----:B---3--:R-:W-:Y:S01]  /*10730*/  FADD.FTZ R3, R3, R4 ;  /* 0x0000000403037221 */ /* 0x008fe20000010000 */
[----:B------:R-:W-:Y:S02]  /*10740*/  MOV R2, RZ ;  /* 0x000000ff00027202 */ /* 0x000fe40000000f00 */
[----:B------:R-:W-:Y:S02]  /*10750*/  MOV R21, 0xff800000 ;  /* 0xff80000000157802 */ /* 0x000fe40000000f00 */
[----:B------:R-:W-:Y:S02]  /*10760*/  FSETP.NE.FTZ.AND P0, PT, R3, RZ, PT ;  /* 0x000000ff0300720b */ /* 0x000fe40003f15000 */
[----:B------:R-:W-:-:S05]  /*10770*/  MOV R20, 0xff800000 ;  /* 0xff80000000147802 */ /* 0x000fca0000000f00 */
[----:B------:R-:W3:Y:S01]  /*10780*/  @P1 MUFU.LG2 R5, R0 ;  /* 0x0000000000051308 */ /* 0x000ee20000000c00 */
[----:B--2---:R-:W-:-:S05]  /*10790*/  @P1 MOV R4, 0x3f317218 ;  /* 0x3f31721800041802 */ /* 0x004fca0000000f00 */
[----:B------:R-:W-:Y:S02]  /*107a0*/  @P1 FMUL.FTZ R4, R4, c[0x0][0x2d0] ;  /* 0x0000b40004041a20 */ /* 0x000fe40000410000 */
[----:B------:R2:W4:Y:S01]  /*107b0*/  @P1 MUFU.RCP R2, R0 ;  /* 0x0000000000021308 */ /* 0x0005220000001000 */
[----:B---3--:R-:W-:-:S04]  /*107c0*/  @P1 FMUL.FTZ R5, R5, 0.69314718246459960938 ;  /* 0x3f31721805051820 */ /* 0x008fc80000410000 */
[----:B------:R-:W-:Y:S01]  /*107d0*/  @P1 FFMA.FTZ R21, R4, R100, R5 ;  /* 0x0000006404151223 */ /* 0x000fe20000010005 */
[----:B------:R-:W-:Y:S02]  /*107e0*/  MOV R4, 0x1 ;  /* 0x0000000100047802 */ /* 0x000fe40000000f00 */
[----:B--2---:R-:W-:Y:S01]  /*107f0*/  MOV R0, RZ ;  /* 0x000000ff00007202 */ /* 0x004fe20000000f00 */
[C---:B----4-:R-:W-:Y:S02]  /*10800*/  FMUL.FTZ R148, R2.reuse, R68 ;  /* 0x0000004402947220 */ /* 0x050fe40000410000 */
[C---:B------:R-:W-:Y:S02]  /*10810*/  FMUL.FTZ R149, R2.reuse, R69 ;  /* 0x0000004502957220 */ /* 0x040fe40000410000 */
[C---:B------:R-:W-:Y:S01]  /*10820*/  FMUL.FTZ R146, R2.reuse, R104 ;  /* 0x0000006802927220 */ /* 0x040fe20000410000 */
[----:B------:R-:W2:Y:S01]  /*10830*/  @P0 MUFU.RCP R0, R3 ;  /* 0x0000000300000308 */ /* 0x000ea20000001000 */
        /* <DEDUP_REMOVED lines=45> */
[----:B------:R3:W4:Y:S01]  /*10b10*/  @P0 MUFU.LG2 R2, R3 ;  /* 0x0000000300020308 */ /* 0x0007220000000c00 */
[C---:B--2---:R-:W-:Y:S02]  /*10b20*/  FMUL.FTZ R92, R0.reuse, R118 ;  /* 0x00000076005c7220 */ /* 0x044fe40000410000 */
[C---:B------:R-:W-:Y:S02]  /*10b30*/  FMUL.FTZ R93, R0.reuse, R119 ;  /* 0x00000077005d7220 */ /* 0x040fe40000410000 */
[C---:B------:R-:W-:Y:S02]  /*10b40*/  FMUL.FTZ R152, R0.reuse, R114 ;  /* 0x0000007200987220 */ /* 0x040fe40000410000 */
[----:B------:R-:W-:-:S02]  /*10b50*/  FMUL.FTZ R153, R0, R115 ;  /* 0x0000007300997220 */ /* 0x000fc40000410000 */
[C---:B------:R-:W-:Y:S02]  /*10b60*/  FMUL.FTZ R118, R0.reuse, R130 ;  /* 0x0000008200767220 */ /* 0x040fe40000410000 */
[C---:B------:R-:W-:Y:S02]  /*10b70*/  FMUL.FTZ R119, R0.reuse, R131 ;  /* 0x0000008300777220 */ /* 0x040fe40000410000 */
[C---:B------:R-:W-:Y:S02]  /*10b80*/  FMUL.FTZ R154, R0.reuse, R110 ;  /* 0x0000006e009a7220 */ /* 0x040fe40000410000 */
[----:B------:R-:W-:Y:S01]  /*10b90*/  FMUL.FTZ R155, R0, R111 ;  /* 0x0000006f009b7220 */ /* 0x000fe20000410000 */
[----:B---3--:R-:W-:Y:S01]  /*10ba0*/  @P0 MOV R3, 0x3f317218 ;  /* 0x3f31721800030802 */ /* 0x008fe20000000f00 */
[----:B----4-:R-:W-:Y:S02]  /*10bb0*/  @P0 FMUL.FTZ R2, R2, 0.69314718246459960938 ;  /* 0x3f31721802020820 */ /* 0x010fe40000410000 */
        /* <DEDUP_REMOVED lines=43> */
.L_x_419:
[----:B------:R-:W2:Y:S01]  /*10e70*/  S2R R2, SR_TID.X ;  /* 0x0000000000027919 */ /* 0x000ea20000002100 */
        /* <DEDUP_REMOVED lines=16> */
.L_x_475:
[----:B------:R-:W-:Y:S05]  /*10f80*/  BSYNC B0 ;  /* 0x0000000000007941 */ /* 0x000fea0003800000 */
.L_x_474:
        /* <DEDUP_REMOVED lines=19> */
[----:B------:R-:W-:Y:S02]  /*110c0*/  ISETP.NE.U32.AND P2, PT, RZ, c[0x0][0x508], PT ;  /* 0x00014200ff007a0c */ /* 0x000fe40003f45070 */
[----:B------:R-:W-:Y:S02]  /*110d0*/  ISETP.NE.U32.AND P1, PT, RZ, c[0x0][0x500], PT ;  /* 0x00014000ff007a0c */ /* 0x000fe40003f25070 */
[----:B------:R-:W-:-:S02]  /*110e0*/  ISETP.NE.AND.EX P2, PT, RZ, c[0x0][0x50c], PT, P2 ;  /* 0x00014300ff007a0c */ /* 0x000fc40003f45320 */
        /* <DEDUP_REMOVED lines=79> */
[----:B-1----:R-:W-:-:S03]  /*115e0*/  F2FP.PACK_AB R0, R79, R78 ;  /* 0x0000004e4f00723e */ /* 0x002fc600000000ff */
[----:B------:R-:W4:Y:S01]  /*115f0*/  LDL.LU R8, [R1+0xc] ;  /* 0x00000c0001087983 */ /* 0x000f220000300800 */
[----:B------:R-:W-:-:S03]  /*11600*/  IMAD.MOV.U32 R12, RZ, RZ, c[0x0][0x388] ;  /* 0x0000e200ff0c7624 */ /* 0x000fc600078e00ff */
[----:B------:R1:W-:Y:S01]  /*11610*/  STS [R7+0x8400], R0 ;  /* 0x0084000007007388 */ /* 0x0003e20000000800 */
[----:B--2---:R-:W-:Y:S02]  /*11620*/  F2FP.PACK_AB R4, R89, R88 ;  /* 0x000000585904723e */ /* 0x004fe400000000ff */
[----:B---3--:R-:W-:-:S03]  /*11630*/  F2FP.PACK_AB R3, R71, R70 ;  /* 0x000000464703723e */ /* 0x008fc600000000ff */
[----:B------:R2:W-:Y:S01]  /*11640*/  STS [R6+0x8000], R4 ;  /* 0x0080000406007388 */ /* 0x0005e20000000800 */
[----:B------:R-:W-:-:S03]  /*11650*/  F2FP.PACK_AB R2, R81, R80 ;  /* 0x000000505102723e */ /* 0x000fc600000000ff */
[----:B------:R3:W-:Y:S04]  /*11660*/  STS [R6+0x8400], R3 ;  /* 0x0084000306007388 */ /* 0x0007e80000000800 */
[----:B------:R3:W-:Y:S01]  /*11670*/  STS [R5+0x8000], R2 ;  /* 0x0080000205007388 */ /* 0x0007e20000000800 */
[----:B-1----:R-:W-:-:S05]  /*11680*/  F2FP.PACK_AB R0, R59, R58 ;  /* 0x0000003a3b00723e */ /* 0x002fca00000000ff */
[----:B------:R1:W-:Y:S01]  /*11690*/  STS [R5+0x8400], R0 ;  /* 0x0084000005007388 */ /* 0x0003e20000000800 */
[----:B--2---:R-:W-:Y:S01]  /*116a0*/  IMAD.MOV.U32 R4, RZ, RZ, 0x4 ;  /* 0x00000004ff047424 */ /* 0x004fe200078e00ff */
[----:B---3--:R-:W-:-:S03]  /*116b0*/  F2FP.PACK_AB R3, R61, R60 ;  /* 0x0000003c3d03723e */ /* 0x008fc600000000ff */
[----:B------:R-:W-:Y:S02]  /*116c0*/  @P2 IMAD.WIDE R6, R235, R4, c[0x0][0x508] ;  /* 0x00014200eb062625 */ /* 0x000fe400078e0204 */
[----:B------:R-:W-:Y:S02]  /*116d0*/  STS [R9+0x8000], R3 ;  /* 0x0080000309007388 */ /* 0x000fe40000000800 */
[----:B------:R-:W-:Y:S01]  /*116e0*/  IMAD.MOV.U32 R2, RZ, RZ, RZ ;  /* 0x000000ffff027224 */ /* 0x000fe200078e00ff */
[----:B-1----:R-:W-:Y:S01]  /*116f0*/  F2FP.PACK_AB R0, R57, R56 ;  /* 0x000000383900723e */ /* 0x002fe200000000ff */
[----:B------:R-:W-:-:S04]  /*11700*/  IMAD.WIDE R4, R235, R4, c[0x0][0x500] ;  /* 0x00014000eb047625 */ /* 0x000fc800078e0204 */
        /* <DEDUP_REMOVED lines=11> */
.L_x_478:
[----:B--2---:R-:W2:Y:S01]  /*117c0*/  LDL R13, [R1+0x10] ;  /* 0x00001000010d7983 */ /* 0x004ea20000100800 */
[----:B------:R-:W-:Y:S01]  /*117d0*/  IMAD.MOV.U32 R10, RZ, RZ, 0x368 ;  /* 0x00000368ff0a7424 */ /* 0x000fe200078e00ff */
[----:B------:R-:W-:Y:S01]  /*117e0*/  ISETP.GT.AND P3, PT, R0, 0x1, PT ;  /* 0x000000010000780c */ /* 0x000fe20003f64270 */
[----:B------:R-:W-:Y:S01]  /*117f0*/  IMAD.MOV.U32 R0, RZ, RZ, c[0x0][0x4e8] ;  /* 0x00013a00ff007624 */ /* 0x000fe200078e00ff */
[----:B------:R-:W3:Y:S01]  /*11800*/  LDL R22, [R1+0x3c] ;  /* 0x00003c0001167983 */ /* 0x000ee20000100800 */
[----:B------:R-:W-:Y:S01]  /*11810*/  ISETP.NE.U32.AND P0, PT, RZ, c[0x0][0x500], PT ;  /* 0x00014000ff007a0c */ /* 0x000fe20003f05070 */
[----:B------:R-:W-:Y:S01]  /*11820*/  IMAD.IADD R3, R240, 0x1, R231 ;  /* 0x00000001f0037824 */ /* 0x000fe200078e02e7 */
[----:B------:R-:W-:-:S02]  /*11830*/  SEL R10, R10, 0x328, P3 ;  /* 0x000003280a0a7807 */ /* 0x000fc40001800000 */
[----:B------:R-:W-:Y:S02]  /*11840*/  ISETP.NE.AND.EX P0, PT, RZ, c[0x0][0x504], PT, P0 ;  /* 0x00014100ff007a0c */ /* 0x000fe40003f05300 */
[----:B------:R-:W1:Y:S01]  /*11850*/  LDC.64 R6, c[0x0][R10+0x170] ;  /* 0x00005c000a067b82 */ /* 0x000e620000000a00 */
[----:B------:R-:W-:Y:S02]  /*11860*/  ISETP.NE.AND P2, PT, R0, 0x1, PT ;  /* 0x000000010000780c */ /* 0x000fe40003f45270 */
[----:B------:R-:W-:Y:S02]  /*11870*/  SHF.R.S32.HI R4, RZ, 0x1f, R235 ;  /* 0x0000001fff047819 */ /* 0x000fe400000114eb */
[----:B------:R-:W-:Y:S02]  /*11880*/  SEL R0, R235, RZ, !P0 ;  /* 0x000000ffeb007207 */ /* 0x000fe40004000000 */
[----:B------:R-:W-:Y:S01]  /*11890*/  SEL R5, R4, RZ, !P0 ;  /* 0x000000ff04057207 */ /* 0x000fe20004000000 */
[----:B------:R4:W4:Y:S08]  /*118a0*/  LDC.64 R14, c[0x0][R10+0x168] ;  /* 0x00005a000a0e7b82 */ /* 0x0009300000000a00 */
[----:B------:R4:W2:Y:S08]  /*118b0*/  LDC.64 R18, c[0x0][R10+0x178] ;  /* 0x00005e000a127b82 */ /* 0x0008b00000000a00 */
[----:B------:R4:W2:Y:S01]  /*118c0*/  LDC.64 R16, c[0x0][R10+0x160] ;  /* 0x000058000a107b82 */ /* 0x0008a20000000a00 */
[----:B------:R-:W4:Y:S01]  /*118d0*/  S2R R23, SR_TID.X ;  /* 0x0000000000177919 */ /* 0x000f220000002100 */
[----:B-1----:R-:W-:-:S04]  /*118e0*/  IMAD R4, R7, R0, RZ ;  /* 0x0000000007047224 */ /* 0x002fc800078e02ff */
[----:B----4-:R-:W-:Y:S02]  /*118f0*/  IMAD R10, R6, R5, R4 ;  /* 0x00000005060a7224 */ /* 0x010fe400078e0204 */
[----:B------:R-:W-:-:S04]  /*11900*/  @P2 IMAD.HI.U32 R5, R3, c[0x0][0x4ec], RZ ;  /* 0x00013b0003052a27 */ /* 0x000fc800078e00ff */
[----:B------:R-:W-:Y:S01]  /*11910*/  IMAD.MOV.U32 R4, RZ, RZ, R3 ;  /* 0x000000ffff047224 */ /* 0x000fe200078e0003 */
[----:B------:R-:W-:Y:S01]  /*11920*/  @P2 SHF.R.U32.HI R4, RZ, c[0x0][0x4f0], R5 ;  /* 0x00013c00ff042a19 */ /* 0x000fe20000011605 */
        /* <DEDUP_REMOVED lines=8> */
[----:B------:R-:W-:Y:S01]  /*119b0*/  IMAD.IADD R15, R23, 0x1, -R15 ;  /* 0x00000001170f7824 */ /* 0x000fe200078e0a0f */
[----:B--2---:R-:W-:Y:S01]  /*119c0*/  SEL R5, R13, RZ, P3 ;  /* 0x000000ff0d057207 */ /* 0x004fe20001800000 */
[----:B------:R-:W-:Y:S02]  /*119d0*/  IMAD.IADD R13, R7, 0x1, R10 ;  /* 0x00000001070d7824 */ /* 0x000fe400078e020a */
[----:B------:R-:W-:Y:S02]  /*119e0*/  IMAD.IADD R7, R9, 0x1, R11 ;  /* 0x0000000109077824 */ /* 0x000fe400078e020b */
[----:B------:R-:W-:Y:S02]  /*119f0*/  IMAD.MOV R10, RZ, RZ, -R4 ;  /* 0x000000ffff0a7224 */ /* 0x000fe400078e0a04 */
[-C--:B------:R-:W-:Y:S02]  /*11a00*/  IMAD R11, R19, R5.reuse, RZ ;  /* 0x00000005130b7224 */ /* 0x080fe400078e02ff */
        /* <DEDUP_REMOVED lines=19> */
[----:B---3--:R-:W-:-:S03]  /*11b40*/  IMAD.IADD R5, R22, 0x1, R231 ;  /* 0x0000000116057824 */ /* 0x008fc600078e02e7 */
        /* <DEDUP_REMOVED lines=40> */
[-C--:B------:R-:W-:Y:S02]  /*11dd0*/  IADD3 R11, R9, R231.reuse, RZ ;  /* 0x000000e7090b7210 */ /* 0x080fe40007ffe0ff */
[----:B--2---:R-:W-:-:S04]  /*11de0*/  IADD3 R5, R15, R231, RZ ;  /* 0x000000e70f057210 */ /* 0x004fc80007ffe0ff */
        /* <DEDUP_REMOVED lines=21> */
.L_x_547:
[----:B------:R-:W-:Y:S05]  /*11f40*/  BRA.DIV ~URZ, `(.L_x_481) ;  /* 0x00003cf27f007947 */ /* 0x000fea000b800000 */
[----:B------:R3:W4:Y:S02]  /*11f50*/  SHFL.IDX PT, R0, R13, RZ, 0x181f ;  /* 0x00181fff0d007589 */ /* 0x00072400000e0000 */
.L_x_548:
[----:B------:R-:W-:Y:S01]  /*11f60*/  ISETP.GE.AND P0, PT, R11, R4, PT ;  /* 0x000000040b00720c */ /* 0x000fe20003f06270 */
[----:B------:R-:W-:-:S12]  /*11f70*/  BSSY B0, `(.L_x_482) ;  /* 0x0000010000007945 */ /* 0x000fd80003800000 */
[----:B------:R-:W-:Y:S05]  /*11f80*/  @P0 BRA `(.L_x_483) ;  /* 0x000000e000000947 */ /* 0x000fea0003800000 */
[----:B------:R-:W5:Y:S04]  /*11f90*/  LDL R14, [R1+0x4] ;  /* 0x00000400010e7983 */ /* 0x000f680000100800 */
[----:B---3--:R-:W3:Y:S01]  /*11fa0*/  LDL R5, [R1] ;  /* 0x0000000001057983 */ /* 0x008ee20000100800 */
[----:B------:R-:W-:Y:S02]  /*11fb0*/  ISETP.GE.AND P5, PT, R236, c[0x0][0x3c8], PT ;  /* 0x0000f200ec007a0c */ /* 0x000fe40003fa6270 */
[----:B------:R-:W-:Y:S02]  /*11fc0*/  ISETP.GE.AND P4, PT, R238, c[0x0][0x3c8], PT ;  /* 0x0000f200ee007a0c */ /* 0x000fe40003f86270 */
[----:B------:R-:W-:-:S09]  /*11fd0*/  ISETP.GE.AND P3, PT, R239, c[0x0][0x3c8], PT ;  /* 0x0000f200ef007a0c */ /* 0x000fd20003f66270 */
[-C--:B----4-:R-:W-:Y:S02]  /*11fe0*/  @!P5 LEA R8, P2, R236, R0.reuse, 0x1 ;  /* 0x00000000ec08d211 */ /* 0x090fe400078408ff */
[-C--:B------:R-:W-:Y:S02]  /*11ff0*/  @!P4 LEA R6, P1, R238, R0.reuse, 0x1 ;  /* 0x00000000ee06c211 */ /* 0x080fe400078208ff */
[----:B------:R-:W-:Y:S02]  /*12000*/  @!P3 LEA R2, P0, R239, R0, 0x1 ;  /* 0x00000000ef02b211 */ /* 0x000fe400078008ff */
[----:B--2---:R-:W-:-:S05]  /*12010*/  @!P5 LEA.HI.X R9, R236, R10, R237, 0x1, P2 ;  /* 0x0000000aec09d211 */ /* 0x004fca00010f0ced */
[----:B------:R2:W-:Y:S01]  /*12020*/  @!P5 ST.E.128 [R8.64], R24 ;  /* 0x000000180800d985 */ /* 0x0005e2000c101d06 */
[-C--:B-----5:R-:W-:Y:S02]  /*12030*/  @!P4 LEA.HI.X R7, R238, R10.reuse, R14, 0x1, P1 ;  /* 0x0000000aee07c211 */ /* 0x0a0fe400008f0c0e */
[----:B---3--:R-:W-:-:S03]  /*12040*/  @!P3 LEA.HI.X R3, R239, R10, R5, 0x1, P0 ;  /* 0x0000000aef03b211 */ /* 0x008fc600000f0c05 */
[----:B------:R2:W-:Y:S04]  /*12050*/  @!P4 ST.E.128 [R6.64], R20 ;  /* 0x000000140600c985 */ /* 0x0005e8000c101d06 */
[----:B------:R2:W-:Y:S02]  /*12060*/  @!P3 ST.E.128 [R2.64], R16 ;  /* 0x000000100200b985 */ /* 0x0005e4000c101d06 */
.L_x_483:
[----:B------:R-:W-:Y:S05]  /*12070*/  BSYNC B0 ;  /* 0x0000000000007941 */ /* 0x000fea0003800000 */
.L_x_482:
[----:B------:R-:W-:Y:S05]  /*12080*/  BRA.DIV ~URZ, `(.L_x_484) ;  /* 0x00003c127f007947 */ /* 0x000fea000b800000 */
[----:B--2---:R2:W1:Y:S04]  /*12090*/  SHFL.IDX PT, R10, R12, 0x1, 0x181f ;  /* 0x00381f000c0a7f89 */ /* 0x00446800000e0000 */
[----:B----4-:R2:W4:Y:S02]  /*120a0*/  SHFL.IDX PT, R0, R13, 0x1, 0x181f ;  /* 0x00381f000d007f89 */ /* 0x01052400000e0000 */
.L_x_549:
[----:B------:R-:W-:Y:S01]  /*120b0*/  IADD3 R2, R11, 0x20, RZ ;  /* 0x000000200b027810 */ /* 0x000fe20007ffe0ff */
[----:B------:R-:W-:Y:S03]  /*120c0*/  BSSY B0, `(.L_x_485) ;  /* 0x0000011000007945 */ /* 0x000fe60003800000 */
[----:B------:R-:W-:-:S13]  /*120d0*/  ISETP.GE.AND P0, PT, R2, R4, PT ;  /* 0x000000040200720c */ /* 0x000fda0003f06270 */
[----:B------:R-:W-:Y:S05]  /*120e0*/  @P0 BRA `(.L_x_486) ;  /* 0x000000e000000947 */ /* 0x000fea0003800000 */
[----:B------:R-:W5:Y:S04]  /*120f0*/  LDL R14, [R1+0x4] ;  /* 0x00000400010e7983 */ /* 0x000f680000100800 */
[----:B--2---:R-:W2:Y:S01]  /*12100*/  LDL R5, [R1] ;  /* 0x0000000001057983 */ /* 0x004ea20000100800 */
[----:B------:R-:W-:Y:S02]  /*12110*/  ISETP.GE.AND P2, PT, R236, c[0x0][0x3c8], PT ;  /* 0x0000f200ec007a0c */ /* 0x000fe40003f46270 */
[----:B------:R-:W-:Y:S02]  /*12120*/  ISETP.GE.AND P1, PT, R238, c[0x0][0x3c8], PT ;  /* 0x0000f200ee007a0c */ /* 0x000fe40003f26270 */
[----:B------:R-:W-:-:S09]  /*12130*/  ISETP.GE.AND P0, PT, R239, c[0x0][0x3c8], PT ;  /* 0x0000f200ef007a0c */ /* 0x000fd20003f06270 */
[-C--:B----4-:R-:W-:Y:S02]  /*12140*/  @!P2 LEA R8, P5, R236, R0.reuse, 0x1 ;  /* 0x00000000ec08a211 */ /* 0x090fe400078a08ff */
[-C--:B------:R-:W-:Y:S02]  /*12150*/  @!P1 LEA R6, P4, R238, R0.reuse, 0x1 ;  /* 0x00000000ee069211 */ /* 0x080fe400078808ff */
[----:B------:R-:W-:Y:S02]  /*12160*/  @!P0 LEA R2, P3, R239, R0, 0x1 ;  /* 0x00000000ef028211 */ /* 0x000fe400078608ff */
[----:B-1----:R-:W-:-:S05]  /*12170*/  @!P2 LEA.HI.X R9, R236, R10, R237, 0x1, P5 ;  /* 0x0000000aec09a211 */ /* 0x002fca00028f0ced */
[----:B------:R1:W-:Y:S01]  /*12180*/  @!P2 ST.E.128 [R8.64], R36 ;  /* 0x000000240800a985 */ /* 0x0003e2000c101d06 */
[-C--:B-----5:R-:W-:Y:S02]  /*12190*/  @!P1 LEA.HI.X R7, R238, R10.reuse, R14, 0x1, P4 ;  /* 0x0000000aee079211 */ /* 0x0a0fe400020f0c0e */
[----:B--2---:R-:W-:-:S03]  /*121a0*/  @!P0 LEA.HI.X R3, R239, R10, R5, 0x1, P3 ;  /* 0x0000000aef038211 */ /* 0x004fc600018f0c05 */
[----:B------:R1:W-:Y:S04]  /*121b0*/  @!P1 ST.E.128 [R6.64], R32 ;  /* 0x0000002006009985 */ /* 0x0003e8000c101d06 */
[----:B------:R1:W-:Y:S02]  /*121c0*/  @!P0 ST.E.128 [R2.64], R28 ;  /* 0x0000001c02008985 */ /* 0x0003e4000c101d06 */
.L_x_486:
[----:B------:R-:W-:Y:S05]  /*121d0*/  BSYNC B0 ;  /* 0x0000000000007941 */ /* 0x000fea0003800000 */
.L_x_485:
[----:B------:R-:W-:Y:S05]  /*121e0*/  BRA.DIV ~URZ, `(.L_x_487) ;  /* 0x00003b727f007947 */ /* 0x000fea000b800000 */
[----:B-1----:R1:W2:Y:S02]  /*121f0*/  SHFL.IDX PT, R10, R12, 0x2, 0x181f ;  /* 0x00581f000c0a7f89 */ /* 0x0022a400000e0000 */
.L_x_550:
[----:B------:R-:W-:Y:S05]  /*12200*/  BRA.DIV ~URZ, `(.L_x_488) ;  /* 0x00003bc27f007947 */ /* 0x000fea000b800000 */
[----:B----4-:R4:W1:Y:S02]  /*12210*/  SHFL.IDX PT, R0, R13, 0x2, 0x181f ;  /* 0x00581f000d007f89 */ /* 0x01086400000e0000 */
.L_x_551:
[----:B------:R-:W-:Y:S01]  /*12220*/  IADD3 R2, R11, 0x40, RZ ;  /* 0x000000400b027810 */ /* 0x000fe20007ffe0ff */
[----:B------:R-:W-:Y:S03]  /*12230*/  BSSY B0, `(.L_x_489) ;  /* 0x0000011000007945 */ /* 0x000fe60003800000 */
[----:B------:R-:W-:-:S13]  /*12240*/  ISETP.GE.AND P0, PT, R2, R4, PT ;  /* 0x000000040200720c */ /* 0x000fda0003f06270 */
[----:B------:R-:W-:Y:S05]  /*12250*/  @P0 BRA `(.L_x_490) ;  /* 0x000000e000000947 */ /* 0x000fea0003800000 */
[----:B------:R-:W5:Y:S04]  /*12260*/  LDL R14, [R1+0x4] ;  /* 0x00000400010e7983 */ /* 0x000f680000100800 */
[----:B---3--:R-:W3:Y:S01]  /*12270*/  LDL R5, [R1] ;  /* 0x0000000001057983 */ /* 0x008ee20000100800 */
[----:B------:R-:W-:Y:S02]  /*12280*/  ISETP.GE.AND P2, PT, R236, c[0x0][0x3c8], PT ;  /* 0x0000f200ec007a0c */ /* 0x000fe40003f46270 */
[----:B------:R-:W-:Y:S02]  /*12290*/  ISETP.GE.AND P1, PT, R238, c[0x0][0x3c8], PT ;  /* 0x0000f200ee007a0c */ /* 0x000fe40003f26270 */
[----:B------:R-:W-:-:S09]  /*122a0*/  ISETP.GE.AND P0, PT, R239, c[0x0][0x3c8], PT ;  /* 0x0000f200ef007a0c */ /* 0x000fd20003f06270 */
[-C--:B-1----:R-:W-:Y:S02]  /*122b0*/  @!P2 LEA R8, P5, R236, R0.reuse, 0x1 ;  /* 0x00000000ec08a211 */ /* 0x082fe400078a08ff */
        /* <DEDUP_REMOVED lines=8> */
.L_x_490:
[----:B------:R-:W-:Y:S05]  /*12340*/  BSYNC B0 ;  /* 0x0000000000007941 */ /* 0x000fea0003800000 */
.L_x_489:
[----:B------:R-:W-:Y:S05]  /*12350*/  BRA.DIV ~URZ, `(.L_x_491) ;  /* 0x00003ad27f007947 */ /* 0x000fea000b800000 */
[----:B-1----:R1:W3:Y:S04]  /*12360*/  SHFL.IDX PT, R6, R12, 0x3, 0x181f ;  /* 0x00781f000c067f89 */ /* 0x0022e800000e0000 */
[----:B------:R1:W4:Y:S02]  /*12370*/  SHFL.IDX PT, R0, R13, 0x3, 0x181f ;  /* 0x00781f000d007f89 */ /* 0x00032400000e0000 */
.L_x_552:
[----:B------:R-:W-:-:S04]  /*12380*/  IADD3 R2, R11, 0x60, RZ ;  /* 0x000000600b027810 */ /* 0x000fc80007ffe0ff */
[----:B------:R-:W-:-:S13]  /*12390*/  ISETP.GE.AND P0, PT, R2, R4, PT ;  /* 0x000000040200720c */ /* 0x000fda0003f06270 */
[----:B------:R-:W-:Y:S05]  /*123a0*/  @P0 BRA `(.L_x_492) ;  /* 0x00001fe000000947 */ /* 0x000fea0003800000 */
[----:B------:R-:W5:Y:S01]  /*123b0*/  LDL R7, [R1+0x4] ;  /* 0x0000040001077983 */ /* 0x000f620000100800 */
        /* <DEDUP_REMOVED lines=10> */
[----:B------:R-:W4:Y:S01]  /*12460*/  LDL R7, [R1] ;  /* 0x0000000001077983 */ /* 0x000f220000100800 */
[----:B---3--:R-:W-:-:S04]  /*12470*/  LEA R2, P0, R239, R0, 0x1 ;  /* 0x00000000ef027211 */ /* 0x008fc800078008ff */
[----:B----4-:R-:W-:-:S05]  /*12480*/  LEA.HI.X R3, R239, R6, R7, 0x1, P0 ;  /* 0x00000006ef037211 */ /* 0x010fca00000f0c07 */
[----:B------:R3:W-:Y:S01]  /*12490*/  ST.E.128 [R2.64], R60 ;  /* 0x0000003c02007985 */ /* 0x0007e2000c101d06 */
[----:B------:R-:W-:Y:S05]  /*124a0*/  BRA `(.L_x_492) ;  /* 0x00001ee000007947 */ /* 0x000fea0003800000 */
.L_x_479:
        /* <DEDUP_REMOVED lines=33> */
.L_x_553:
[----:B------:R-:W-:Y:S05]  /*126c0*/  BRA.DIV ~URZ, `(.L_x_494) ;  /* 0x000038927f007947 */ /* 0x000fea000b800000 */
[----:B------:R4:W1:Y:S02]  /*126d0*/  SHFL.IDX PT, R0, R14, RZ, 0x1c1f ;  /* 0x001c1fff0e007589 */ /* 0x00086400000e0000 */
.L_x_554:
[C---:B------:R-:W-:Y:S01]  /*126e0*/  IADD3 R13, R227.reuse, 0x8, RZ ;  /* 0x00000008e30d7810 */ /* 0x040fe20007ffe0ff */
[----:B------:R-:W-:Y:S01]  /*126f0*/  BSSY B0, `(.L_x_495) ;  /* 0x0000092000007945 */ /* 0x000fe20003800000 */
[C---:B------:R-:W-:Y:S02]  /*12700*/  IADD3 R16, R227.reuse, 0x10, RZ ;  /* 0x00000010e3107810 */ /* 0x040fe40007ffe0ff */
[C---:B------:R-:W-:Y:S02]  /*12710*/  IADD3 R17, R227.reuse, 0x18, RZ ;  /* 0x00000018e3117810 */ /* 0x040fe40007ffe0ff */
[C---:B------:R-:W-:Y:S02]  /*12720*/  IADD3 R18, R227.reuse, 0x20, RZ ;  /* 0x00000020e3127810 */ /* 0x040fe40007ffe0ff */
[C---:B------:R-:W-:Y:S02]  /*12730*/  IADD3 R19, R227.reuse, 0x28, RZ ;  /* 0x00000028e3137810 */ /* 0x040fe40007ffe0ff */
[----:B-1----:R-:W-:-:S02]  /*12740*/  IADD3 R20, R227, 0x30, RZ ;  /* 0x00000030e3147810 */ /* 0x002fc40007ffe0ff */
        /* <DEDUP_REMOVED lines=14> */
[----:B------:R-:W-:Y:S02]  /*12830*/  IADD3 R34, R227, 0xa0, RZ ;  /* 0x000000a0e3227810 */ /* 0x000fe40007ffe0ff */
        /* <DEDUP_REMOVED lines=21> */
[----:B------:R-:W-:Y:S01]  /*12990*/  SHF.R.S32.HI R55, RZ, 0x1f, R34 ;  /* 0x0000001fff377819 */ /* 0x000fe20000011422 */
[----:B------:R-:W-:Y:S05]  /*129a0*/  @P1 BRA `(.L_x_496) ;  /* 0x0000066000001947 */ /* 0x000fea0003800000 */
[----:B------:R-:W-:Y:S02]  /*129b0*/  ISETP.GE.AND P6, PT, R227, c[0x0][0x3c8], PT ;  /* 0x0000f200e3007a0c */ /* 0x000fe40003fc6270 */
[----:B------:R-:W-:Y:S02]  /*129c0*/  ISETP.GE.AND P2, PT, R13, c[0x0][0x3c8], PT ;  /* 0x0000f2000d007a0c */ /* 0x000fe40003f46270 */
[----:B------:R-:W-:Y:S02]  /*129d0*/  ISETP.GE.AND P5, PT, R16, c[0x0][0x3c8], PT ;  /* 0x0000f20010007a0c */ /* 0x000fe40003fa6270 */
[----:B------:R-:W-:Y:S02]  /*129e0*/  ISETP.GE.AND P1, PT, R17, c[0x0][0x3c8], PT ;  /* 0x0000f20011007a0c */ /* 0x000fe40003f26270 */
[C---:B------:R-:W-:Y:S02]  /*129f0*/  IADD3 R90, R227.reuse, 0xb0, RZ ;  /* 0x000000b0e35a7810 */ /* 0x040fe40007ffe0ff */
[----:B------:R-:W-:-:S02]  /*12a00*/  IADD3 R5, R227, 0xb8, RZ ;  /* 0x000000b8e3057810 */ /* 0x000fc40007ffe0ff */
[C---:B------:R-:W-:Y:S02]  /*12a10*/  IADD3 R91, R227.reuse, 0xb0, RZ ;  /* 0x000000b0e35b7810 */ /* 0x040fe40007ffe0ff */
[-C--:B------:R-:W-:Y:S02]  /*12a20*/  @!P6 LEA R2, P4, R227, R0.reuse, 0x2 ;  /* 0x00000000e302e211 */ /* 0x080fe400078810ff */
[----:B------:R-:W-:Y:S02]  /*12a30*/  @!P2 LEA R6, P3, R13, R0, 0x2 ;  /* 0x000000000d06a211 */ /* 0x000fe400078610ff */
[-C--:B---3--:R-:W-:Y:S02]  /*12a40*/  @!P6 LEA.HI.X R3, R227, R4.reuse, R15, 0x2, P4 ;  /* 0x00000004e303e211 */ /* 0x088fe400020f140f */
[----:B------:R-:W-:Y:S02]  /*12a50*/  @!P2 LEA.HI.X R7, R13, R4, R36, 0x2, P3 ;  /* 0x000000040d07a211 */ /* 0x000fe400018f1424 */
[----:B------:R-:W-:Y:S01]  /*12a60*/  IADD3 R87, R227, 0xb8, RZ ;  /* 0x000000b8e3577810 */ /* 0x000fe20007ffe0ff */
[----:B------:R1:W-:Y:S01]  /*12a70*/  @!P6 ST.E.64 [R2.64], R146 ;  /* 0x000000920200e985 */ /* 0x0003e2000c101b06 */
[----:B------:R-:W-:-:S02]  /*12a80*/  ISETP.GE.AND P6, PT, R18, c[0x0][0x3c8], PT ;  /* 0x0000f20012007a0c */ /* 0x000fc40003fc6270 */
[----:B------:R-:W-:Y:S01]  /*12a90*/  SHF.R.S32.HI R91, RZ, 0x1f, R91 ;  /* 0x0000001fff5b7819 */ /* 0x000fe2000001145b */
[----:B------:R3:W-:Y:S01]  /*12aa0*/  @!P2 ST.E.64 [R6.64], R100 ;  /* 0x000000640600a985 */ /* 0x0007e2000c101b06 */
[----:B------:R-:W-:Y:S02]  /*12ab0*/  ISETP.GE.AND P2, PT, R19, c[0x0][0x3c8], PT ;  /* 0x0000f20013007a0c */ /* 0x000fe40003f46270 */
[----:B------:R-:W-:Y:S02]  /*12ac0*/  SHF.R.S32.HI R87, RZ, 0x1f, R87 ;  /* 0x0000001fff577819 */ /* 0x000fe40000011457 */
[CC--:B-1----:R-:W-:Y:S02]  /*12ad0*/  @!P5 LEA R2, P4, R16.reuse, R0.reuse, 0x2 ;  /* 0x000000001002d211 */ /* 0x0c2fe400078810ff */
[----:B---3--:R-:W-:Y:S02]  /*12ae0*/  @!P1 LEA R6, P3, R17, R0, 0x2 ;  /* 0x0000000011069211 */ /* 0x008fe400078610ff */
[----:B------:R-:W-:-:S02]  /*12af0*/  @!P5 LEA.HI.X R3, R16, R4, R35, 0x2, P4 ;  /* 0x000000041003d211 */ /* 0x000fc400020f1423 */
        /* <DEDUP_REMOVED lines=32> */
[----:B------:R-:W-:-:S05]  /*12d00*/  @!P1 LEA.HI.X R7, R25, R4, R45, 0x2, P3 ;  /* 0x0000000419079211 */ /* 0x000fca00018f142d */
[C---:B------:R-:W-:Y:S01]  /*12d10*/  @!P2 LEA R8, P3, R27.reuse, R0, 0x2 ;  /* 0x000000001b08a211 */ /* 0x040fe200078610ff */
[----:B------:R1:W-:Y:S01]  /*12d20*/  @!P5 ST.E.64 [R2.64], R132 ;  /* 0x000000840200d985 */ /* 0x0003e2000c101b06 */
[----:B------:R-:W-:Y:S02]  /*12d30*/  ISETP.GE.AND P5, PT, R28, c[0x0][0x3c8], PT ;  /* 0x0000f2001c007a0c */ /* 0x000fe40003fa6270 */
[----:B------:R-:W-:Y:S01]  /*12d40*/  @!P2 LEA.HI.X R9, R27, R4, R47, 0x2, P3 ;  /* 0x000000041b09a211 */ /* 0x000fe200018f142f */
[----:B------:R3:W-:Y:S01]  /*12d50*/  @!P1 ST.E.64 [R6.64], R136 ;  /* 0x0000008806009985 */ /* 0x0007e2000c101b06 */
[----:B------:R-:W-:Y:S02]  /*12d60*/  ISETP.GE.AND P1, PT, R29, c[0x0][0x3c8], PT ;  /* 0x0000f2001d007a0c */ /* 0x000fe40003f26270 */
[----:B-1----:R-:W-:-:S04]  /*12d70*/  @!P6 LEA R2, P4, R26, R0, 0x2 ;  /* 0x000000001a02e211 */ /* 0x002fc800078810ff */
[----:B------:R-:W-:-:S03]  /*12d80*/  @!P6 LEA.HI.X R3, R26, R4, R46, 0x2, P4 ;  /* 0x000000041a03e211 */ /* 0x000fc600020f142e */
[----:B---3--:R-:W-:Y:S02]  /*12d90*/  @!P5 LEA R6, P3, R28, R0, 0x2 ;  /* 0x000000001c06d211 */ /* 0x008fe400078610ff */
[----:B------:R-:W-:Y:S01]  /*12da0*/  ISETP.GE.AND P4, PT, R30, c[0x0][0x3c8], PT ;  /* 0x0000f2001e007a0c */ /* 0x000fe20003f86270 */
[----:B------:R1:W-:Y:S01]  /*12db0*/  @!P6 ST.E.64 [R2.64], R138 ;  /* 0x0000008a0200e985 */ /* 0x0003e2000c101b06 */
[----:B------:R-:W-:Y:S02]  /*12dc0*/  ISETP.GE.AND P6, PT, R31, c[0x0][0x3c8], PT ;  /* 0x0000f2001f007a0c */ /* 0x000fe40003fc6270 */
[----:B------:R-:W-:Y:S01]  /*12dd0*/  @!P5 LEA.HI.X R7, R28, R4, R48, 0x2, P3 ;  /* 0x000000041c07d211 */ /* 0x000fe200018f1430 */
[----:B------:R3:W-:Y:S01]  /*12de0*/  @!P2 ST.E.64 [R8.64], R140 ;  /* 0x0000008c0800a985 */ /* 0x0007e2000c101b06 */
[----:B------:R-:W-:-:S03]  /*12df0*/  ISETP.GE.AND P3, PT, R32, c[0x0][0x3c8], PT ;  /* 0x0000f20020007a0c */ /* 0x000fc60003f66270 */
[----:B------:R5:W-:Y:S01]  /*12e00*/  @!P5 ST.E.64 [R6.64], R142 ;  /* 0x0000008e0600d985 */ /* 0x000be2000c101b06 */
[----:B-1----:R-:W-:-:S04]  /*12e10*/  @!P1 LEA R2, P2, R29, R0, 0x2 ;  /* 0x000000001d029211 */ /* 0x002fc800078410ff */
[----:B------:R-:W-:Y:S02]  /*12e20*/  @!P1 LEA.HI.X R3, R29, R4, R49, 0x2, P2 ;  /* 0x000000041d039211 */ /* 0x000fe400010f1431 */
[----:B---3--:R-:W-:-:S03]  /*12e30*/  @!P6 LEA R8, P2, R31, R0, 0x2 ;  /* 0x000000001f08e211 */ /* 0x008fc600078410ff */
[----:B------:R1:W-:Y:S01]  /*12e40*/  @!P1 ST.E.64 [R2.64], R144 ;  /* 0x0000009002009985 */ /* 0x0003e2000c101b06 */
[----:B------:R-:W-:Y:S02]  /*12e50*/  ISETP.GE.AND P1, PT, R33, c[0x0][0x3c8], PT ;  /* 0x0000f20021007a0c */ /* 0x000fe40003f26270 */
[----:B------:R-:W-:Y:S02]  /*12e60*/  @!P6 LEA.HI.X R9, R31, R4, R51, 0x2, P2 ;  /* 0x000000041f09e211 */ /* 0x000fe400010f1433 */
[----:B-----5:R-:W-:-:S03]  /*12e70*/  @!P3 LEA R6, P2, R32, R0, 0x2 ;  /* 0x000000002006b211 */ /* 0x020fc600078410ff */
[----:B------:R-:W-:Y:S01]  /*12e80*/  @!P6 ST.E.64 [R8.64], R148 ;  /* 0x000000940800e985 */ /* 0x000fe2000c101b06 */
[----:B------:R-:W-:Y:S02]  /*12e90*/  ISETP.GE.AND P6, PT, R34, c[0x0][0x3c8], PT ;  /* 0x0000f20022007a0c */ /* 0x000fe40003fc6270 */
[----:B------:R-:W-:Y:S02]  /*12ea0*/  @!P3 LEA.HI.X R7, R32, R4, R52, 0x2, P2 ;  /* 0x000000042007b211 */ /* 0x000fe400010f1434 */
[----:B-1----:R-:W-:-:S04]  /*12eb0*/  @!P4 LEA R2, P5, R30, R0, 0x2 ;  /* 0x000000001e02c211 */ /* 0x002fc800078a10ff */
[----:B------:R-:W-:Y:S02]  /*12ec0*/  @!P4 LEA.HI.X R3, R30, R4, R50, 0x2, P5 ;  /* 0x000000041e03c211 */ /* 0x000fe400028f1432 */
[----:B------:R-:W-:-:S03]  /*12ed0*/  ISETP.GE.AND P5, PT, R94, c[0x0][0x3c8], PT ;  /* 0x0000f2005e007a0c */ /* 0x000fc60003fa6270 */
[----:B------:R1:W-:Y:S01]  /*12ee0*/  @!P4 ST.E.64 [R2.64], R68 ;  /* 0x000000440200c985 */ /* 0x0003e2000c101b06 */
[----:B------:R-:W-:-:S03]  /*12ef0*/  ISETP.GE.AND P4, PT, R90, c[0x0][0x3c8], PT ;  /* 0x0000f2005a007a0c */ /* 0x000fc60003f86270 */
[----:B------:R3:W-:Y:S01]  /*12f00*/  @!P3 ST.E.64 [R6.64], R72 ;  /* 0x000000480600b985 */ /* 0x0007e2000c101b06 */
[----:B------:R-:W-:Y:S02]  /*12f10*/  ISETP.GE.AND P3, PT, R5, c[0x0][0x3c8], PT ;  /* 0x0000f20005007a0c */ /* 0x000fe40003f66270 */
[----:B-1----:R-:W-:-:S04]  /*12f20*/  @!P1 LEA R2, P2, R33, R0, 0x2 ;  /* 0x0000000021029211 */ /* 0x002fc800078410ff */
[----:B------:R-:W-:Y:S02]  /*12f30*/  @!P1 LEA.HI.X R3, R33, R4, R53, 0x2, P2 ;  /* 0x0000000421039211 */ /* 0x000fe400010f1435 */
[----:B------:R-:W-:-:S03]  /*12f40*/  @!P6 LEA R10, P2, R34, R0, 0x2 ;  /* 0x00000000220ae211 */ /* 0x000fc600078410ff */
[----:B------:R1:W-:Y:S01]  /*12f50*/  @!P1 ST.E.64 [R2.64], R76 ;  /* 0x0000004c02009985 */ /* 0x0003e2000c101b06 */
[----:B------:R-:W-:Y:S02]  /*12f60*/  @!P5 LEA R8, P1, R94, R0, 0x2 ;  /* 0x000000005e08d211 */ /* 0x000fe400078210ff */
[----:B------:R-:W-:Y:S02]  /*12f70*/  @!P6 LEA.HI.X R11, R34, R4, R55, 0x2, P2 ;  /* 0x00000004220be211 */ /* 0x000fe400010f1437 */
[----:B---3--:R-:W-:Y:S02]  /*12f80*/  @!P4 LEA R6, P2, R90, R0, 0x2 ;  /* 0x000000005a06c211 */ /* 0x008fe400078410ff */
[-C--:B------:R-:W-:Y:S01]  /*12f90*/  @!P5 LEA.HI.X R9, R94, R4.reuse, R54, 0x2, P1 ;  /* 0x000000045e09d211 */ /* 0x080fe200008f1436 */
[----:B------:R3:W-:Y:S01]  /*12fa0*/  @!P6 ST.E.64 [R10.64], R150 ;  /* 0x000000960a00e985 */ /* 0x0007e2000c101b06 */
[----:B------:R-:W-:-:S03]  /*12fb0*/  @!P4 LEA.HI.X R7, R90, R4, R91, 0x2, P2 ;  /* 0x000000045a07c211 */ /* 0x000fc600010f145b */
[----:B------:R3:W-:Y:S04]  /*12fc0*/  @!P5 ST.E.64 [R8.64], R88 ;  /* 0x000000580800d985 */ /* 0x0007e8000c101b06 */
[----:B------:R3:W-:Y:S01]  /*12fd0*/  @!P4 ST.E.64 [R6.64], R80 ;  /* 0x000000500600c985 */ /* 0x0007e2000c101b06 */
[----:B-1----:R-:W-:-:S04]  /*12fe0*/  @!P3 LEA R2, P1, R5, R0, 0x2 ;  /* 0x000000000502b211 */ /* 0x002fc800078210ff */
[----:B------:R-:W-:-:S05]  /*12ff0*/  @!P3 LEA.HI.X R3, R5, R4, R87, 0x2, P1 ;  /* 0x000000040503b211 */ /* 0x000fca00008f1457 */
[----:B------:R3:W-:Y:S04]  /*13000*/  @!P3 ST.E.64 [R2.64], R60 ;  /* 0x0000003c0200b985 */ /* 0x0007e8000c101b06 */
.L_x_496:
[----:B------:R-:W-:Y:S05]  /*13010*/  BSYNC B0 ;  /* 0x0000000000007941 */ /* 0x000fea0003800000 */
.L_x_495:
[----:B------:R-:W-:Y:S05]  /*13020*/  BRA.DIV ~URZ, `(.L_x_497) ;  /* 0x00002f927f007947 */ /* 0x000fea000b800000 */
[----:B---3--:R1:W3:Y:S04]  /*13030*/  SHFL.IDX PT, R4, R12, 0x1, 0x1c1f ;  /* 0x003c1f000c047f89 */ /* 0x0082e800000e0000 */
[----:B------:R1:W2:Y:S02]  /*13040*/  SHFL.IDX PT, R0, R14, 0x1, 0x1c1f ;  /* 0x003c1f000e007f89 */ /* 0x0002a400000e0000 */
.L_x_555:
[----:B------:R-:W-:Y:S05]  /*13050*/  @P0 BRA `(.L_x_492) ;  /* 0x0000133000000947 */ /* 0x000fea0003800000 */
[----:B------:R-:W-:Y:S02]  /*13060*/  ISETP.GE.AND P4, PT, R227, c[0x0][0x3c8], PT ;  /* 0x0000f200e3007a0c */ /* 0x000fe40003f86270 */
[----:B------:R-:W-:Y:S02]  /*13070*/  ISETP.GE.AND P3, PT, R13, c[0x0][0x3c8], PT ;  /* 0x0000f2000d007a0c */ /* 0x000fe40003f66270 */
[----:B------:R-:W-:Y:S02]  /*13080*/  ISETP.GE.AND P2, PT, R16, c[0x0][0x3c8], PT ;  /* 0x0000f20010007a0c */ /* 0x000fe40003f46270 */
[----:B------:R-:W-:-:S02]  /*13090*/  ISETP.GE.AND P1, PT, R17, c[0x0][0x3c8], PT ;  /* 0x0000f20011007a0c */ /* 0x000fc40003f26270 */
[----:B------:R-:W-:Y:S02]  /*130a0*/  ISETP.GE.AND P5, PT, R18, c[0x0][0x3c8], PT ;  /* 0x0000f20012007a0c */ /* 0x000fe40003fa6270 */
[C---:B------:R-:W-:Y:S02]  /*130b0*/  IADD3 R61, R227.reuse, 0xa8, RZ ;  /* 0x000000a8e33d7810 */ /* 0x040fe40007ffe0ff */
[C---:B------:R-:W-:Y:S02]  /*130c0*/  IADD3 R5, R227.reuse, 0xb0, RZ ;  /* 0x000000b0e3057810 */ /* 0x040fe40007ffe0ff */
[-C--:B-12-4-:R-:W-:Y:S02]  /*130d0*/  @!P4 LEA R14, P6, R227, R0.reuse, 0x2 ;  /* 0x00000000e30ec211 */ /* 0x096fe400078c10ff */
[----:B------:R-:W-:Y:S02]  /*130e0*/  @!P3 LEA R12, P0, R13, R0, 0x2 ;  /* 0x000000000d0cb211 */ /* 0x000fe400078010ff */
[----:B---3--:R-:W-:-:S02]  /*130f0*/  @!P4 LEA.HI.X R15, R227, R4, R15, 0x2, P6 ;  /* 0x00000004e30fc211 */ /* 0x008fc400030f140f */
[C---:B------:R-:W-:Y:S02]  /*13100*/  @!P2 LEA R10, P6, R16.reuse, R0, 0x2 ;  /* 0x00000000100aa211 */ /* 0x040fe400078c10ff */
[-C--:B------:R-:W-:Y:S01]  /*13110*/  @!P3 LEA.HI.X R13, R13, R4.reuse, R36, 0x2, P0 ;  /* 0x000000040d0db211 */ /* 0x080fe200000f1424 */
[----:B------:R-:W-:Y:S01]  /*13120*/  @!P4 ST.E.64 [R14.64], R158 ;  /* 0x0000009e0e00c985 */ /* 0x000fe2000c101b06 */
[----:B------:R-:W-:Y:S02]  /*13130*/  ISETP.GE.AND P0, PT, R19, c[0x0][0x3c8], PT ;  /* 0x0000f20013007a0c */ /* 0x000fe40003f06270 */
[----:B------:R-:W-:Y:S01]  /*13140*/  @!P2 LEA.HI.X R11, R16, R4, R35, 0x2, P6 ;  /* 0x00000004100ba211 */ /* 0x000fe200030f1423 */
[----:B------:R-:W-:Y:S01]  /*13150*/  @!P3 ST.E.64 [R12.64], R154 ;  /* 0x0000009a0c00b985 */ /* 0x000fe2000c101b06 */
[C---:B------:R-:W-:Y:S02]  /*13160*/  @!P1 LEA R8, P6, R17.reuse, R0, 0x2 ;  /* 0x0000000011089211 */ /* 0x040fe400078c10ff */
[----:B------:R-:W-:Y:S01]  /*13170*/  ISETP.GE.AND P4, PT, R20, c[0x0][0x3c8], PT ;  /* 0x0000f20014007a0c */ /* 0x000fe20003f86270 */
[----:B------:R-:W-:Y:S01]  /*13180*/  @!P2 ST.E.64 [R10.64], R152 ;  /* 0x000000980a00a985 */ /* 0x000fe2000c101b06 */
[----:B------:R-:W-:-:S02]  /*13190*/  @!P1 LEA.HI.X R9, R17, R4, R37, 0x2, P6 ;  /* 0x0000000411099211 */ /* 0x000fc400030f1425 */
[C---:B------:R-:W-:Y:S02]  /*131a0*/  @!P5 LEA R6, P6, R18.reuse, R0, 0x2 ;  /* 0x000000001206d211 */ /* 0x040fe400078c10ff */
[----:B------:R-:W-:Y:S01]  /*131b0*/  ISETP.GE.AND P2, PT, R23, c[0x0][0x3c8], PT ;  /* 0x0000f20017007a0c */ /* 0x000fe20003f46270 */
[----:B------:R-:W-:Y:S01]  /*131c0*/  @!P1 ST.E.64 [R8.64], R92 ;  /* 0x0000005c08009985 */ /* 0x000fe2000c101b06 */
[----:B------:R-:W-:Y:S02]  /*131d0*/  @!P5 LEA.HI.X R7, R18, R4, R38, 0x2, P6 ;  /* 0x000000041207d211 */ /* 0x000fe400030f1426 */
[----:B------:R-:W-:Y:S02]  /*131e0*/  @!P0 LEA R2, P6, R19, R0, 0x2 ;  /* 0x0000000013028211 */ /* 0x000fe400078c10ff */
[----:B------:R-:W-:Y:S01]  /*131f0*/  ISETP.GE.AND P3, PT, R21, c[0x0][0x3c8], PT ;  /* 0x0000f20015007a0c */ /* 0x000fe20003f66270 */
[----:B------:R1:W-:Y:S01]  /*13200*/  @!P5 ST.E.64 [R6.64], R84 ;  /* 0x000000540600d985 */ /* 0x0003e2000c101b06 */
[----:B------:R-:W-:-:S02]  /*13210*/  @!P0 LEA.HI.X R3, R19, R4, R39, 0x2, P6 ;  /* 0x0000000413038211 */ /* 0x000fc400030f1427 */
[----:B------:R-:W-:Y:S02]  /*13220*/  ISETP.GE.AND P1, PT, R22, c[0x0][0x3c8], PT ;  /* 0x0000f20016007a0c */ /* 0x000fe40003f26270 */
[----:B------:R-:W-:Y:S01]  /*13230*/  ISETP.GE.AND P5, PT, R24, c[0x0][0x3c8], PT ;  /* 0x0000f20018007a0c */ /* 0x000fe20003fa6270 */
[----:B------:R2:W-:Y:S01]  /*13240*/  @!P0 ST.E.64 [R2.64], R64 ;  /* 0x0000004002008985 */ /* 0x0005e2000c101b06 */
[----:B------:R-:W-:-:S04]  /*13250*/  IADD3 R60, R227, 0xb0, RZ ;  /* 0x000000b0e33c7810 */ /* 0x000fc80007ffe0ff */
[----:B------:R-:W-:Y:S02]  /*13260*/  SHF.R.S32.HI R60, RZ, 0x1f, R60 ;  /* 0x0000001fff3c7819 */ /* 0x000fe4000001143c */
[----:B-1----:R-:W-:-:S04]  /*13270*/  @!P4 LEA R6, P0, R20, R0, 0x2 ;  /* 0x000000001406c211 */ /* 0x002fc800078010ff */
[----:B------:R-:W-:Y:S02]  /*13280*/  @!P4 LEA.HI.X R7, R20, R4, R40, 0x2, P0 ;  /* 0x000000041407c211 */ /* 0x000fe400000f1428 */
[-C--:B------:R-:W-:Y:S02]  /*13290*/  @!P2 LEA R10, P0, R23, R0.reuse, 0x2 ;  /* 0x00000000170aa211 */ /* 0x080fe400078010ff */
[----:B--2---:R-:W-:Y:S01]  /*132a0*/  @!P3 LEA R2, P6, R21, R0, 0x2 ;  /* 0x000000001502b211 */ /* 0x004fe200078c10ff */
[----:B------:R1:W-:Y:S01]  /*132b0*/  @!P4 ST.E.64 [R6.64], R118 ;  /* 0x000000760600c985 */ /* 0x0003e2000c101b06 */
[-C--:B------:R-:W-:Y:S02]  /*132c0*/  @!P2 LEA.HI.X R11, R23, R4.reuse, R43, 0x2, P0 ;  /* 0x00000004170ba211 */ /* 0x080fe400000f142b */
[----:B------:R-:W-:Y:S02]  /*132d0*/  ISETP.GE.AND P0, PT, R25, c[0x0][0x3c8], PT ;  /* 0x0000f20019007a0c */ /* 0x000fe40003f06270 */
[----:B------:R-:W-:-:S02]  /*132e0*/  @!P3 LEA.HI.X R3, R21, R4, R41, 0x2, P6 ;  /* 0x000000041503b211 */ /* 0x000fc400030f1429 */
[----:B------:R-:W-:Y:S02]  /*132f0*/  @!P1 LEA R12, P6, R22, R0, 0x2 ;  /* 0x00000000160c9211 */ /* 0x000fe400078c10ff */
[----:B------:R-:W-:Y:S01]  /*13300*/  ISETP.GE.AND P4, PT, R26, c[0x0][0x3c8], PT ;  /* 0x0000f2001a007a0c */ /* 0x000fe20003f86270 */
[----:B------:R2:W-:Y:S01]  /*13310*/  @!P3 ST.E.64 [R2.64], R122 ;  /* 0x0000007a0200b985 */ /* 0x0005e2000c101b06 */
[----:B------:R-:W-:Y:S02]  /*13320*/  @!P1 LEA.HI.X R13, R22, R4, R42, 0x2, P6 ;  /* 0x00000004160d9211 */ /* 0x000fe400030f142a */
[C---:B------:R-:W-:Y:S01]  /*13330*/  @!P5 LEA R8, P6, R24.reuse, R0, 0x2 ;  /* 0x000000001808d211 */ /* 0x040fe200078c10ff */
[----:B------:R3:W-:Y:S01]  /*13340*/  @!P2 ST.E.64 [R10.64], R134 ;  /* 0x000000860a00a985 */ /* 0x0007e2000c101b06 */
[----:B------:R-:W-:Y:S02]  /*13350*/  ISETP.GE.AND P3, PT, R27, c[0x0][0x3c8], PT ;  /* 0x0000f2001b007a0c */ /* 0x000fe40003f66270 */
[----:B------:R-:W-:Y:S01]  /*13360*/  @!P5 LEA.HI.X R9, R24, R4, R44, 0x2, P6 ;  /* 0x000000041809d211 */ /* 0x000fe200030f142c */
[----:B------:R-:W-:Y:S01]  /*13370*/  @!P1 ST.E.64 [R12.64], R156 ;  /* 0x0000009c0c009985 */ /* 0x000fe2000c101b06 */
[----:B------:R-:W-:-:S02]  /*13380*/  ISETP.GE.AND P2, PT, R28, c[0x0][0x3c8], PT ;  /* 0x0000f2001c007a0c */ /* 0x000fc40003f46270 */
[----:B------:R-:W-:Y:S01]  /*13390*/  ISETP.GE.AND P1, PT, R29, c[0x0][0x3c8], PT ;  /* 0x0000f2001d007a0c */ /* 0x000fe20003f26270 */
[----:B------:R4:W-:Y:S01]  /*133a0*/  @!P5 ST.E.64 [R8.64], R126 ;  /* 0x0000007e0800d985 */ /* 0x0009e2000c101b06 */
[----:B------:R-:W-:Y:S02]  /*133b0*/  ISETP.GE.AND P5, PT, R30, c[0x0][0x3c8], PT ;  /* 0x0000f2001e007a0c */ /* 0x000fe40003fa6270 */
[----:B-1----:R-:W-:-:S04]  /*133c0*/  @!P0 LEA R6, P6, R25, R0, 0x2 ;  /* 0x0000000019068211 */ /* 0x002fc800078c10ff */
[----:B------:R-:W-:-:S05]  /*133d0*/  @!P0 LEA.HI.X R7, R25, R4, R45, 0x2, P6 ;  /* 0x0000000419078211 */ /* 0x000fca00030f142d */
[----:B------:R1:W-:Y:S01]  /*133e0*/  @!P0 ST.E.64 [R6.64], R96 ;  /* 0x0000006006008985 */ /* 0x0003e2000c101b06 */
[C---:B--2---:R-:W-:Y:S02]  /*133f0*/  @!P4 LEA R2, P6, R26.reuse, R0, 0x2 ;  /* 0x000000001a02c211 */ /* 0x044fe400078c10ff */
[----:B------:R-:W-:Y:S02]  /*13400*/  ISETP.GE.AND P0, PT, R31, c[0x0][0x3c8], PT ;  /* 0x0000f2001f007a0c */ /* 0x000fe40003f06270 */
[----:B------:R-:W-:Y:S02]  /*13410*/  @!P4 LEA.HI.X R3, R26, R4, R46, 0x2, P6 ;  /* 0x000000041a03c211 */ /* 0x000fe400030f142e */
[----:B---3--:R-:W-:-:S03]  /*13420*/  @!P3 LEA R10, P6, R27, R0, 0x2 ;  /* 0x000000001b0ab211 */ /* 0x008fc600078c10ff */
[----:B------:R2:W-:Y:S01]  /*13430*/  @!P4 ST.E.64 [R2.64], R106 ;  /* 0x0000006a0200c985 */ /* 0x0005e2000c101b06 */
[----:B------:R-:W-:Y:S02]  /*13440*/  @!P3 LEA.HI.X R11, R27, R4, R47, 0x2, P6 ;  /* 0x000000041b0bb211 */ /* 0x000fe400030f142f */
[----:B----4-:R-:W-:Y:S02]  /*13450*/  @!P2 LEA R8, P6, R28, R0, 0x2 ;  /* 0x000000001c08a211 */ /* 0x010fe400078c10ff */
[----:B------:R-:W-:Y:S01]  /*13460*/  ISETP.GE.AND P4, PT, R32, c[0x0][0x3c8], PT ;  /* 0x0000f20020007a0c */ /* 0x000fe20003f86270 */
[----:B------:R-:W-:Y:S01]  /*13470*/  @!P3 ST.E.64 [R10.64], R110 ;  /* 0x0000006e0a00b985 */ /* 0x000fe2000c101b06 */
[----:B------:R-:W-:-:S05]  /*13480*/  @!P2 LEA.HI.X R9, R28, R4, R48, 0x2, P6 ;  /* 0x000000041c09a211 */ /* 0x000fca00030f1430 */
[----:B------:R-:W-:Y:S01]  /*13490*/  @!P2 ST.E.64 [R8.64], R130 ;  /* 0x000000820800a985 */ /* 0x000fe2000c101b06 */
[----:B------:R-:W-:Y:S02]  /*134a0*/  ISETP.GE.AND P2, PT, R34, c[0x0][0x3c8], PT ;  /* 0x0000f20022007a0c */ /* 0x000fe40003f46270 */
[----:B-1----:R-:W-:-:S04]  /*134b0*/  @!P1 LEA R6, P6, R29, R0, 0x2 ;  /* 0x000000001d069211 */ /* 0x002fc800078c10ff */
[----:B------:R-:W-:Y:S02]  /*134c0*/  @!P1 LEA.HI.X R7, R29, R4, R49, 0x2, P6 ;  /* 0x000000041d079211 */ /* 0x000fe400030f1431 */
[----:B------:R-:W-:-:S03]  /*134d0*/  @!P5 LEA R12, P6, R30, R0, 0x2 ;  /* 0x000000001e0cd211 */ /* 0x000fc600078c10ff */
[----:B------:R1:W-:Y:S01]  /*134e0*/  @!P1 ST.E.64 [R6.64], R114 ;  /* 0x0000007206009985 */ /* 0x0003e2000c101b06 */
[----:B--2---:R-:W-:Y:S02]  /*134f0*/  @!P0 LEA R2, P3, R31, R0, 0x2 ;  /* 0x000000001f028211 */ /* 0x004fe400078610ff */
[----:B------:R-:W-:Y:S02]  /*13500*/  ISETP.GE.AND P1, PT, R61, c[0x0][0x3c8], PT ;  /* 0x0000f2003d007a0c */ /* 0x000fe40003f26270 */
[-C--:B------:R-:W-:Y:S02]  /*13510*/  @!P0 LEA.HI.X R3, R31, R4.reuse, R51, 0x2, P3 ;  /* 0x000000041f038211 */ /* 0x080fe400018f1433 */
[----:B------:R-:W-:Y:S02]  /*13520*/  ISETP.GE.AND P3, PT, R33, c[0x0][0x3c8], PT ;  /* 0x0000f20021007a0c */ /* 0x000fe40003f66270 */
[----:B------:R-:W-:Y:S01]  /*13530*/  @!P5 LEA.HI.X R13, R30, R4, R50, 0x2, P6 ;  /* 0x000000041e0dd211 */ /* 0x000fe200030f1432 */
[----:B------:R2:W-:Y:S01]  /*13540*/  @!P0 ST.E.64 [R2.64], R62 ;  /* 0x0000003e02008985 */ /* 0x0005e2000c101b06 */
[----:B------:R-:W-:-:S03]  /*13550*/  ISETP.GE.AND P0, PT, R5, c[0x0][0x3c8], PT ;  /* 0x0000f20005007a0c */ /* 0x000fc60003f06270 */
[----:B------:R-:W-:Y:S02]  /*13560*/  @!P5 ST.E.64 [R12.64], R74 ;  /* 0x0000004a0c00d985 */ /* 0x000fe4000c101b06 */
[----:B-1----:R-:W-:-:S04]  /*13570*/  @!P1 LEA R6, P5, R61, R0, 0x2 ;  /* 0x000000003d069211 */ /* 0x002fc800078a10ff */
[----:B------:R-:W-:Y:S02]  /*13580*/  @!P1 LEA.HI.X R7, R61, R4, R54, 0x2, P5 ;  /* 0x000000043d079211 */ /* 0x000fe400028f1436 */
[----:B--2---:R-:W-:-:S04]  /*13590*/  @!P4 LEA R2, P6, R32, R0, 0x2 ;  /* 0x000000002002c211 */ /* 0x004fc800078c10ff */
[----:B------:R-:W-:Y:S02]  /*135a0*/  @!P4 LEA.HI.X R3, R32, R4, R52, 0x2, P6 ;  /* 0x000000042003c211 */ /* 0x000fe400030f1434 */
[----:B------:R-:W-:-:S03]  /*135b0*/  @!P3 LEA R10, P6, R33, R0, 0x2 ;  /* 0x00000000210ab211 */ /* 0x000fc600078c10ff */
[----:B------:R1:W-:Y:S01]  /*135c0*/  @!P4 ST.E.64 [R2.64], R66 ;  /* 0x000000420200c985 */ /* 0x0003e2000c101b06 */
[----:B------:R-:W-:Y:S02]  /*135d0*/  @!P3 LEA.HI.X R11, R33, R4, R53, 0x2, P6 ;  /* 0x00000004210bb211 */ /* 0x000fe400030f1435 */
[----:B------:R-:W-:-:S03]  /*135e0*/  @!P2 LEA R8, P6, R34, R0, 0x2 ;  /* 0x000000002208a211 */ /* 0x000fc600078c10ff */
[----:B------:R2:W-:Y:S01]  /*135f0*/  @!P3 ST.E.64 [R10.64], R82 ;  /* 0x000000520a00b985 */ /* 0x0005e2000c101b06 */
[----:B------:R-:W-:-:S05]  /*13600*/  @!P2 LEA.HI.X R9, R34, R4, R55, 0x2, P6 ;  /* 0x000000042209a211 */ /* 0x000fca00030f1437 */
        /* <DEDUP_REMOVED lines=9> */
[----:B--2---:R-:W-:Y:S02]  /*136a0*/  LEA R2, P0, R5, R0, 0x2 ;  /* 0x0000000005027211 */ /* 0x004fe400078010ff */
[----:B------:R-:W-:-:S04]  /*136b0*/  SHF.R.S32.HI R60, RZ, 0x1f, R60 ;  /* 0x0000001fff3c7819 */ /* 0x000fc8000001143c */
[----:B------:R-:W-:-:S05]  /*136c0*/  LEA.HI.X R3, R5, R4, R60, 0x2, P0 ;  /* 0x0000000405037211 */ /* 0x000fca00000f143c */
[----:B------:R1:W-:Y:S01]  /*136d0*/  ST.E.64 [R2.64], R56 ;  /* 0x0000003802007985 */ /* 0x0003e2000c101b06 */
[----:B------:R-:W-:Y:S05]  /*136e0*/  BRA `(.L_x_492) ;  /* 0x00000ca000007947 */ /* 0x000fea0003800000 */
.L_x_477:
[----:B------:R-:W-:Y:S01]  /*136f0*/  ISETP.NE.U32.AND P0, PT, RZ, c[0x0][0x508], PT ;  /* 0x00014200ff007a0c */ /* 0x000fe20003f05070 */
[----:B------:R-:W2:Y:S01]  /*13700*/  LDL.LU R6, [R1+0xc] ;  /* 0x00000c0001067983 */ /* 0x000ea20000300800 */
[----:B------:R-:W-:Y:S01]  /*13710*/  ISETP.NE.U32.AND P1, PT, RZ, c[0x0][0x500], PT ;  /* 0x00014000ff007a0c */ /* 0x000fe20003f25070 */
[----:B------:R-:W-:Y:S01]  /*13720*/  IMAD.MOV.U32 R4, RZ, RZ, 0x4 ;  /* 0x00000004ff047424 */ /* 0x000fe200078e00ff */
[----:B------:R-:W-:Y:S01]  /*13730*/  ISETP.NE.AND.EX P0, PT, RZ, c[0x0][0x50c], PT, P0 ;  /* 0x00014300ff007a0c */ /* 0x000fe20003f05300 */
[----:B------:R-:W-:Y:S01]  /*13740*/  IMAD.MOV.U32 R19, RZ, RZ, c[0x0][0x388] ;  /* 0x0000e200ff137624 */ /* 0x000fe200078e00ff */
[----:B------:R-:W-:Y:S01]  /*13750*/  ISETP.NE.AND.EX P1, PT, RZ, c[0x0][0x504], PT, P1 ;  /* 0x00014100ff007a0c */ /* 0x000fe20003f25310 */
[----:B------:R-:W-:Y:S02]  /*13760*/  IMAD.MOV.U32 R0, RZ, RZ, RZ ;  /* 0x000000ffff007224 */ /* 0x000fe400078e00ff */
[----:B------:R-:W-:-:S08]  /*13770*/  IMAD.WIDE R2, R235, R4, c[0x0][0x500] ;  /* 0x00014000eb027625 */ /* 0x000fd000078e0204 */
[----:B-1----:R-:W-:Y:S02]  /*13780*/  @P0 IMAD.WIDE R4, R235, R4, c[0x0][0x508] ;  /* 0x00014200eb040625 */ /* 0x002fe400078e0204 */
[----:B------:R1:W5:Y:S04]  /*13790*/  @P1 LDG.E R0, [R2.64] ;  /* 0x0000000602001981 */ /* 0x000368000c1e1900 */
        /* <DEDUP_REMOVED lines=8> */
.L_x_498:
[----:B-1----:R-:W1:Y:S01]  /*13820*/  S2R R3, SR_TID.X ;  /* 0x0000000000037919 */ /* 0x002e620000002100 */
[----:B------:R-:W-:Y:S01]  /*13830*/  SHF.R.S32.HI R2, RZ, 0x1f, R235 ;  /* 0x0000001fff027819 */ /* 0x000fe200000114eb */
[----:B------:R-:W-:Y:S01]  /*13840*/  BSSY B0, `(.L_x_499) ;  /* 0x0000036000007945 */ /* 0x000fe20003800000 */
[----:B-----5:R-:W-:-:S02]  /*13850*/  SHF.R.S32.HI R16, RZ, 0x1f, R0 ;  /* 0x0000001fff107819 */ /* 0x020fc40000011400 */
[----:B------:R-:W-:Y:S02]  /*13860*/  SEL R8, R235, RZ, !P1 ;  /* 0x000000ffeb087207 */ /* 0x000fe40004800000 */
[----:B------:R-:W-:Y:S02]  /*13870*/  SEL R20, R2, RZ, !P1 ;  /* 0x000000ff02147207 */ /* 0x000fe40004800000 */
[----:B-1----:R-:W-:-:S13]  /*13880*/  ISETP.GT.AND P0, PT, R3, 0x7f, PT ;  /* 0x0000007f0300780c */ /* 0x002fda0003f04270 */
[----:B------:R-:W-:Y:S05]  /*13890*/  @P0 BRA `(.L_x_500) ;  /* 0x0000030000000947 */ /* 0x000fea0003800000 */
[----:B------:R-:W-:Y:S01]  /*138a0*/  IMAD R2, R19, c[0x0][0x4e8], RZ ;  /* 0x00013a0013027a24 */ /* 0x000fe200078e02ff */
[----:B------:R-:W-:-:S04]  /*138b0*/  IADD3 R9, R231, R3, RZ ;  /* 0x00000003e7097210 */ /* 0x000fc80007ffe0ff */
        /* <DEDUP_REMOVED lines=46> */
.L_x_500:
[----:B------:R-:W-:Y:S05]  /*13ba0*/  BSYNC B0 ;  /* 0x0000000000007941 */ /* 0x000fea0003800000 */
.L_x_499:
        /* <DEDUP_REMOVED lines=16> */
[-C--:B------:R-:W-:Y:S02]  /*13cb0*/  IADD3 R11, R9, R231.reuse, RZ ;  /* 0x000000e7090b7210 */ /* 0x080fe40007ffe0ff */
[----:B--2---:R-:W-:Y:S01]  /*13cc0*/  IADD3 R4, R5, R231, RZ ;  /* 0x000000e705047210 */ /* 0x004fe20007ffe0ff */
        /* <DEDUP_REMOVED lines=22> */
.L_x_556:
[----:B------:R-:W-:Y:S05]  /*13e30*/  BRA.DIV ~URZ, `(.L_x_502) ;  /* 0x000022b27f007947 */ /* 0x000fea000b800000 */
[----:B------:R3:W4:Y:S02]  /*13e40*/  SHFL.IDX PT, R0, R12, RZ, 0x181f ;  /* 0x00181fff0c007589 */ /* 0x00072400000e0000 */
.L_x_557:
[----:B------:R-:W-:Y:S01]  /*13e50*/  IMAD R10, R19, c[0x0][0x4e8], RZ ;  /* 0x00013a00130a7a24 */ /* 0x000fe200078e02ff */
[----:B------:R-:W-:Y:S04]  /*13e60*/  BSSY B0, `(.L_x_503) ;  /* 0x0000011000007945 */ /* 0x000fe80003800000 */
[----:B------:R-:W-:-:S13]  /*13e70*/  ISETP.GE.AND P0, PT, R11, R10, PT ;  /* 0x0000000a0b00720c */ /* 0x000fda0003f06270 */
        /* <DEDUP_REMOVED lines=10> */
[----:B------:R2:W-:Y:S01]  /*13f20*/  @!P2 ST.E.128 [R6.64], RZ ;  /* 0x000000ff0600a985 */ /* 0x0005e2000c101d06 */
[-C--:B-----5:R-:W-:Y:S02]  /*13f30*/  @!P1 LEA.HI.X R5, R238, R8.reuse, R14, 0x1, P4 ;  /* 0x00000008ee059211 */ /* 0x0a0fe400020f0c0e */
[----:B---3--:R-:W-:-:S03]  /*13f40*/  @!P0 LEA.HI.X R3, R239, R8, R13, 0x1, P3 ;  /* 0x00000008ef038211 */ /* 0x008fc600018f0c0d */
[----:B------:R2:W-:Y:S04]  /*13f50*/  @!P1 ST.E.128 [R4.64], RZ ;  /* 0x000000ff04009985 */ /* 0x0005e8000c101d06 */
[----:B------:R2:W-:Y:S02]  /*13f60*/  @!P0 ST.E.128 [R2.64], RZ ;  /* 0x000000ff02008985 */ /* 0x0005e4000c101d06 */
.L_x_504:
[----:B------:R-:W-:Y:S05]  /*13f70*/  BSYNC B0 ;  /* 0x0000000000007941 */ /* 0x000fea0003800000 */
.L_x_503:
[----:B------:R-:W-:Y:S05]  /*13f80*/  BRA.DIV ~URZ, `(.L_x_505) ;  /* 0x000021c27f007947 */ /* 0x000fea000b800000 */
[----:B--2---:R2:W1:Y:S04]  /*13f90*/  SHFL.IDX PT, R8, R9, 0x1, 0x181f ;  /* 0x00381f0009087f89 */ /* 0x00446800000e0000 */
[----:B----4-:R2:W4:Y:S02]  /*13fa0*/  SHFL.IDX PT, R0, R12, 0x1, 0x181f ;  /* 0x00381f000c007f89 */ /* 0x01052400000e0000 */
.L_x_558:
        /* <DEDUP_REMOVED lines=13> */
[----:B------:R1:W-:Y:S01]  /*14080*/  @!P2 ST.E.128 [R6.64], RZ ;  /* 0x000000ff0600a985 */ /* 0x0003e2000c101d06 */
[-C--:B-----5:R-:W-:Y:S02]  /*14090*/  @!P1 LEA.HI.X R5, R238, R8.reuse, R14, 0x1, P4 ;  /* 0x00000008ee059211 */ /* 0x0a0fe400020f0c0e */
[----:B--2---:R-:W-:-:S03]  /*140a0*/  @!P0 LEA.HI.X R3, R239, R8, R13, 0x1, P3 ;  /* 0x00000008ef038211 */ /* 0x004fc600018f0c0d */
[----:B------:R1:W-:Y:S04]  /*140b0*/  @!P1 ST.E.128 [R4.64], RZ ;  /* 0x000000ff04009985 */ /* 0x0003e8000c101d06 */
[----:B------:R1:W-:Y:S02]  /*140c0*/  @!P0 ST.E.128 [R2.64], RZ ;  /* 0x000000ff02008985 */ /* 0x0003e4000c101d06 */
.L_x_507:
[----:B------:R-:W-:Y:S05]  /*140d0*/  BSYNC B0 ;  /* 0x0000000000007941 */ /* 0x000fea0003800000 */
.L_x_506:
[----:B------:R-:W-:Y:S05]  /*140e0*/  BRA.DIV ~URZ, `(.L_x_508) ;  /* 0x000021227f007947 */ /* 0x000fea000b800000 */
[----:B-1----:R1:W2:Y:S02]  /*140f0*/  SHFL.IDX PT, R8, R9, 0x2, 0x181f ;  /* 0x00581f0009087f89 */ /* 0x0022a400000e0000 */
.L_x_559:
[----:B------:R-:W-:Y:S05]  /*14100*/  BRA.DIV ~URZ, `(.L_x_509) ;  /* 0x000021727f007947 */ /* 0x000fea000b800000 */
[----:B----4-:R4:W1:Y:S02]  /*14110*/  SHFL.IDX PT, R0, R12, 0x2, 0x181f ;  /* 0x00581f000c007f89 */ /* 0x01086400000e0000 */
.L_x_560:
        /* <DEDUP_REMOVED lines=18> */
.L_x_511:
[----:B------:R-:W-:Y:S05]  /*14240*/  BSYNC B0 ;  /* 0x0000000000007941 */ /* 0x000fea0003800000 */
.L_x_510:
[----:B------:R-:W-:Y:S05]  /*14250*/  BRA.DIV ~URZ, `(.L_x_512) ;  /* 0x000020827f007947 */ /* 0x000fea000b800000 */
[----:B--2---:R2:W3:Y:S04]  /*14260*/  SHFL.IDX PT, R8, R9, 0x3, 0x181f ;  /* 0x00781f0009087f89 */ /* 0x0044e800000e0000 */
[----:B-1----:R2:W1:Y:S02]  /*14270*/  SHFL.IDX PT, R0, R12, 0x3, 0x181f ;  /* 0x00781f000c007f89 */ /* 0x00246400000e0000 */
.L_x_561:
[----:B------:R-:W-:-:S04]  /*14280*/  IADD3 R11, R11, 0x60, RZ ;  /* 0x000000600b0b7810 */ /* 0x000fc80007ffe0ff */
[----:B------:R-:W-:-:S13]  /*14290*/  ISETP.GE.AND P0, PT, R11, R10, PT ;  /* 0x0000000a0b00720c */ /* 0x000fda0003f06270 */
[----:B------:R-:W-:Y:S05]  /*142a0*/  @P0 BRA `(.L_x_492) ;  /* 0x000000e000000947 */ /* 0x000fea0003800000 */
[----:B--234-:R-:W2:Y:S04]  /*142b0*/  LDL R12, [R1+0x4] ;  /* 0x00000400010c7983 */ /* 0x01cea80000100800 */
[----:B------:R-:W3:Y:S01]  /*142c0*/  LDL R9, [R1] ;  /* 0x0000000001097983 */ /* 0x000ee20000100800 */
[----:B------:R-:W-:Y:S02]  /*142d0*/  ISETP.GE.AND P2, PT, R236, c[0x0][0x3c8], PT ;  /* 0x0000f200ec007a0c */ /* 0x000fe40003f46270 */
[----:B------:R-:W-:Y:S02]  /*142e0*/  ISETP.GE.AND P1, PT, R238, c[0x0][0x3c8], PT ;  /* 0x0000f200ee007a0c */ /* 0x000fe40003f26270 */
[----:B------:R-:W-:-:S09]  /*142f0*/  ISETP.GE.AND P0, PT, R239, c[0x0][0x3c8], PT ;  /* 0x0000f200ef007a0c */ /* 0x000fd20003f06270 */
[-C--:B-1----:R-:W-:Y:S02]  /*14300*/  @!P2 LEA R6, P5, R236, R0.reuse, 0x1 ;  /* 0x00000000ec06a211 */ /* 0x082fe400078a08ff */
[-C--:B------:R-:W-:Y:S02]  /*14310*/  @!P1 LEA R4, P4, R238, R0.reuse, 0x1 ;  /* 0x00000000ee049211 */ /* 0x080fe400078808ff */
[----:B------:R-:W-:Y:S02]  /*14320*/  @!P0 LEA R2, P3, R239, R0, 0x1 ;  /* 0x00000000ef028211 */ /* 0x000fe400078608ff */
[----:B------:R-:W-:-:S05]  /*14330*/  @!P2 LEA.HI.X R7, R236, R8, R237, 0x1, P5 ;  /* 0x00000008ec07a211 */ /* 0x000fca00028f0ced */
[----:B------:R1:W-:Y:S01]  /*14340*/  @!P2 ST.E.128 [R6.64], RZ ;  /* 0x000000ff0600a985 */ /* 0x0003e2000c101d06 */
[-C--:B--2---:R-:W-:Y:S02]  /*14350*/  @!P1 LEA.HI.X R5, R238, R8.reuse, R12, 0x1, P4 ;  /* 0x00000008ee059211 */ /* 0x084fe400020f0c0c */
[----:B---3--:R-:W-:-:S03]  /*14360*/  @!P0 LEA.HI.X R3, R239, R8, R9, 0x1, P3 ;  /* 0x00000008ef038211 */ /* 0x008fc600018f0c09 */
[----:B------:R1:W-:Y:S04]  /*14370*/  @!P1 ST.E.128 [R4.64], RZ ;  /* 0x000000ff04009985 */ /* 0x0003e8000c101d06 */
[----:B------:R1:W-:Y:S02]  /*14380*/  @!P0 ST.E.128 [R2.64], RZ ;  /* 0x000000ff02008985 */ /* 0x0003e4000c101d06 */
.L_x_492:
[----:B------:R-:W-:Y:S05]  /*14390*/  BSYNC B1 ;  /* 0x0000000000017941 */ /* 0x000fea0003800000 */
.L_x_476:
        /* <DEDUP_REMOVED lines=8> */
[----:B------:R-:W-:Y:S01]  /*14420*/  IMAD.MOV.U32 R7, RZ, RZ, RZ ;  /* 0x000000ffff077224 */ /* 0x000fe200078e00ff */
[----:B--2---:R-:W-:-:S04]  /*14430*/  LOP3.LUT R14, R0, 0x1f, RZ, 0xc0, !PT ;  /* 0x0000001f000e7812 */ /* 0x004fc800078ec0ff */
[----:B------:R-:W-:Y:S01]  /*14440*/  ISETP.NE.AND P5, PT, R14, 0x1f, PT ;  /* 0x0000001f0e00780c */ /* 0x000fe20003fa5270 */
[----:B------:R-:W-:Y:S10]  /*14450*/  BRA.DIV ~URZ, `(.L_x_514) ;  /* 0x00001f427f007947 */ /* 0x000ff4000b800000 */
[----:B------:R2:W4:Y:S02]  /*14460*/  SHFL.IDX PT, R9, R86, RZ, 0x1f ;  /* 0x00001fff56097589 */ /* 0x00052400000e0000 */
.L_x_562:
[----:B------:R-:W-:Y:S05]  /*14470*/  BRA.DIV ~URZ, `(.L_x_515) ;  /* 0x00001f927f007947 */ /* 0x000fea000b800000 */
[----:B---3--:R3:W2:Y:S02]  /*14480*/  SHFL.IDX PT, R8, R86, 0x1, 0x1f ;  /* 0x00201f0056087f89 */ /* 0x0086a400000e0000 */
.L_x_563:
        /* <DEDUP_REMOVED lines=17> */
[----:B------:R1:W3:Y:S02]  /*145a0*/  SHFL.UP PT, R4, R0, 0x1, RZ ;  /* 0x0420000000047989 */ /* 0x0002e400000e00ff */
.L_x_564:
        /* <DEDUP_REMOVED lines=16> */
.L_x_565:
[----:B---3--:R-:W-:Y:S01]  /*146b0*/  IMAD R0, R0, c[0x0][0x538], RZ ;  /* 0x00014e0000007a24 */ /* 0x008fe200078e02ff */
[----:B------:R-:W-:Y:S04]  /*146c0*/  BSSY B1, `(.L_x_518) ;  /* 0x00000c5000017945 */ /* 0x000fe80003800000 */
[----:B--2---:R-:W-:-:S04]  /*146d0*/  IADD3 R8, R0, R8, RZ ;  /* 0x0000000800087210 */ /* 0x004fc80007ffe0ff */
[----:B----4-:R-:W-:-:S13]  /*146e0*/  ISETP.GT.AND P6, PT, R8, R9, PT ;  /* 0x000000090800720c */ /* 0x010fda0003fc4270 */
[----:B------:R-:W-:Y:S05]  /*146f0*/  @P6 BRA `(.L_x_519) ;  /* 0x0000024000006947 */ /* 0x000fea0003800000 */
.L_x_523:
        /* <DEDUP_REMOVED lines=16> */
.L_x_566:
        /* <DEDUP_REMOVED lines=16> */
.L_x_567:
[----:B--2---:R-:W-:-:S05]  /*14900*/  IMAD R0, R0, c[0x0][0x538], RZ ;  /* 0x00014e0000007a24 */ /* 0x004fca00078e02ff */
[----:B------:R-:W-:-:S04]  /*14910*/  IADD3 R8, R0, R8, RZ ;  /* 0x0000000800087210 */ /* 0x000fc80007ffe0ff */
[----:B------:R-:W-:-:S13]  /*14920*/  ISETP.GT.AND P6, PT, R8, R9, PT ;  /* 0x000000090800720c */ /* 0x000fda0003fc4270 */
[----:B-1----:R-:W-:Y:S05]  /*14930*/  @!P6 BRA `(.L_x_523) ;  /* 0xfffffdc00000e947 */ /* 0x002fea000383ffff */
.L_x_519:
[----:B------:R-:W-:-:S05]  /*14940*/  IADD3 R11, -R0, R8, RZ ;  /* 0x00000008000b7210 */ /* 0x000fca0007ffe1ff */
[----:B------:R-:W-:-:S05]  /*14950*/  IMAD R0, R4, c[0x0][0x538], R11 ;  /* 0x00014e0004007a24 */ /* 0x000fca00078e020b */
[----:B------:R-:W-:Y:S01]  /*14960*/  ISETP.GT.AND P0, PT, R0, R9, PT ;  /* 0x000000090000720c */ /* 0x000fe20003f04270 */
[----:B------:R-:W-:-:S12]  /*14970*/  BRA.DIV ~URZ, `(.L_x_524) ;  /* 0x00001ed27f007947 */ /* 0x000fd8000b800000 */
[----:B------:R-:W-:-:S04]  /*14980*/  VOTE.ANY R12, PT, !P0 ;  /* 0x00000000000c7806 */ /* 0x000fc800040e0100 */
.L_x_568:
[----:B------:R-:W2:Y:S02]  /*14990*/  POPC R8, R12 ;  /* 0x0000000c00087309 */ /* 0x000ea40000000000 */
[----:B--2---:R-:W-:Y:S01]  /*149a0*/  IADD3 R235, R8, R235, RZ ;  /* 0x000000eb08eb7210 */ /* 0x004fe20007ffe0ff */
[----:B------:R-:W-:Y:S05]  /*149b0*/  BRA.DIV ~URZ, `(.L_x_525) ;  /* 0x00001ee27f007947 */ /* 0x000fea000b800000 */
[----:B------:R2:W3:Y:S04]  /*149c0*/  SHFL.IDX PT, R10, R6, R8, 0x1f ;  /* 0x00001f08060a7589 */ /* 0x0004e800000e0000 */
[----:B------:R2:W4:Y:S02]  /*149d0*/  SHFL.IDX PT, R7, R7, R8, 0x1f ;  /* 0x00001f0807077589 */ /* 0x00052400000e0000 */
.L_x_569:
[----:B------:R-:W-:Y:S01]  /*149e0*/  ISETP.NE.AND P0, PT, R12, RZ, PT ;  /* 0x000000ff0c00720c */ /* 0x000fe20003f05270 */
[----:B------:R-:W-:-:S12]  /*149f0*/  BSSY B0, `(.L_x_526) ;  /* 0x0000005000007945 */ /* 0x000fd80003800000 */
[----:B------:R-:W-:Y:S05]  /*14a00*/  @!P0 BRA `(.L_x_527) ;  /* 0x0000003000008947 */ /* 0x000fea0003800000 */
[----:B------:R-:W-:Y:S01]  /*14a10*/  IADD3 R3, R8, -0x1, RZ ;  /* 0xffffffff08037810 */ /* 0x000fe20007ffe0ff */
[----:B------:R-:W-:Y:S05]  /*14a20*/  BRA.DIV ~URZ, `(.L_x_528) ;  /* 0x00001f427f007947 */ /* 0x000fea000b800000 */
[----:B------:R1:W2:Y:S02]  /*14a30*/  SHFL.IDX PT, R13, R4, R3, 0x1f ;  /* 0x00001f03040d7589 */ /* 0x0002a400000e0000 */
.L_x_527:
[----:B------:R-:W-:Y:S05]  /*14a40*/  BSYNC B0 ;  /* 0x0000000000007941 */ /* 0x000fea0003800000 */
.L_x_526:
[----:B----4-:R-:W-:Y:S01]  /*14a50*/  ISETP.NE.AND P0, PT, R7, 0x1, PT ;  /* 0x000000010700780c */ /* 0x010fe20003f05270 */
[----:B--2---:R-:W-:Y:S01]  /*14a60*/  IMAD R232, R13, c[0x0][0x538], R11 ;  /* 0x00014e000de87a24 */ /* 0x004fe200078e020b */
[----:B------:R-:W-:Y:S04]  /*14a70*/  BSSY B0, `(.L_x_529) ;  /* 0x0000082000007945 */ /* 0x000fe80003800000 */
[----:B------:R-:W-:-:S07]  /*14a80*/  IADD3 R8, -R232, R9, RZ ;  /* 0x00000009e8087210 */ /* 0x000fce0007ffe1ff */
[----:B------:R-:W-:Y:S05]  /*14a90*/  @!P0 BRA `(.L_x_530) ;  /* 0x000003d000008947 */ /* 0x000fea0003800000 */
[-C--:B---3--:R-:W-:Y:S02]  /*14aa0*/  IABS R2, R10.reuse ;  /* 0x0000000a00027213 */ /* 0x088fe40000000000 */
[----:B------:R-:W-:Y:S02]  /*14ab0*/  IABS R9, R10 ;  /* 0x0000000a00097213 */ /* 0x000fe40000000000 */
[----:B------:R-:W2:Y:S08]  /*14ac0*/  I2F.RP R0, R2 ;  /* 0x0000000200007306 */ /* 0x000eb00000209400 */
[----:B--2---:R-:W2:Y:S02]  /*14ad0*/  MUFU.RCP R0, R0 ;  /* 0x0000000000007308 */ /* 0x004ea40000001000 */
[----:B--2---:R-:W-:-:S06]  /*14ae0*/  IADD3 R0, R0, 0xffffffe, RZ ;  /* 0x0ffffffe00007810 */ /* 0x004fcc0007ffe0ff */
[----:B------:R-:W2:Y:S02]  /*14af0*/  F2I.FTZ.U32.TRUNC.NTZ R5, R0 ;  /* 0x0000000000057305 */ /* 0x000ea4000021f000 */
[----:B-12---:R-:W-:Y:S01]  /*14b00*/  IMAD.MOV R3, RZ, RZ, -R5 ;  /* 0x000000ffff037224 */ /* 0x006fe200078e0a05 */
[----:B------:R-:W-:-:S03]  /*14b10*/  IABS R0, R7 ;  /* 0x0000000700007213 */ /* 0x000fc60000000000 */
[----:B------:R-:W-:Y:S01]  /*14b20*/  IMAD.MOV.U32 R4, RZ, RZ, R3 ;  /* 0x000000ffff047224 */ /* 0x000fe200078e0003 */
[----:B------:R-:W-:Y:S01]  /*14b30*/  IABS R3, R8 ;  /* 0x0000000800037213 */ /* 0x000fe20000000000 */
[----:B------:R-:W-:Y:S02]  /*14b40*/  IMAD.MOV.U32 R6, RZ, RZ, R0 ;  /* 0x000000ffff067224 */ /* 0x000fe400078e0000 */
[----:B------:R-:W-:Y:S02]  /*14b50*/  IMAD R0, R4, R2, RZ ;  /* 0x0000000204007224 */ /* 0x000fe400078e02ff */
[----:B------:R-:W-:Y:S01]  /*14b60*/  IMAD.MOV.U32 R4, RZ, RZ, RZ ;  /* 0x000000ffff047224 */ /* 0x000fe200078e00ff */
[----:B------:R-:W1:Y:S03]  /*14b70*/  I2F.RP R11, R6 ;  /* 0x00000006000b7306 */ /* 0x000e660000209400 */
[----:B------:R-:W-:-:S04]  /*14b80*/  IMAD.HI.U32 R5, R5, R0, R4 ;  /* 0x0000000005057227 */ /* 0x000fc800078e0004 */
[----:B------:R-:W-:-:S05]  /*14b90*/  IMAD.MOV R0, RZ, RZ, -R9 ;  /* 0x000000ffff007224 */ /* 0x000fca00078e0a09 */
[----:B------:R-:W-:Y:S01]  /*14ba0*/  MOV R4, R0 ;  /* 0x0000000000047202 */ /* 0x000fe20000000f00 */
[----:B------:R-:W-:-:S04]  /*14bb0*/  IMAD.HI.U32 R0, R5, R3, RZ ;  /* 0x0000000305007227 */ /* 0x000fc800078e00ff */
[----:B------:R-:W-:Y:S02]  /*14bc0*/  IMAD R3, R0, R4, R3 ;  /* 0x0000000400037224 */ /* 0x000fe400078e0203 */
[----:B-1----:R-:W1:Y:S03]  /*14bd0*/  MUFU.RCP R4, R11 ;  /* 0x0000000b00047308 */ /* 0x002e660000001000 */
        /* <DEDUP_REMOVED lines=23> */
[----:B------:R-:W-:Y:S01]  /*14d50*/  IMAD R3, R2, R4, R3 ;  /* 0x0000000402037224 */ /* 0x000fe200078e0203 */
[----:B------:R-:W-:-:S04]  /*14d60*/  IADD3 R4, -R0, RZ, RZ ;  /* 0x000000ff00047210 */ /* 0x000fc80007ffe1ff */
        /* <DEDUP_REMOVED lines=9> */
[----:B------:R-:W-:-:S05]  /*14e00*/  @!P1 LOP3.LUT R2, RZ, R7, RZ, 0x33, !PT ;  /* 0x00000007ff029212 */ /* 0x000fca00078e33ff */
[----:B------:R-:W-:-:S04]  /*14e10*/  IMAD.MOV R3, RZ, RZ, -R2 ;  /* 0x000000ffff037224 */ /* 0x000fc800078e0a02 */
[C---:B------:R-:W-:Y:S02]  /*14e20*/  IMAD R3, R7.reuse, R3, R0 ;  /* 0x0000000307037224 */ /* 0x040fe400078e0200 */
[----:B------:R-:W-:Y:S02]  /*14e30*/  IMAD R0, R7, 0x1000000, R2 ;  /* 0x0100000007007824 */ /* 0x000fe400078e0202 */
[----:B------:R-:W-:Y:S02]  /*14e40*/  IMAD R2, R10, R4, R8 ;  /* 0x000000040a027224 */ /* 0x000fe400078e0208 */
[----:B------:R-:W-:Y:S01]  /*14e50*/  IMAD R234, R3, 0x10000, R0 ;  /* 0x0001000003ea7824 */ /* 0x000fe200078e0200 */
[----:B------:R-:W-:Y:S05]  /*14e60*/  BRA `(.L_x_531) ;  /* 0x0000042000007947 */ /* 0x000fea0003800000 */
.L_x_530:
[----:B------:R-:W-:-:S04]  /*14e70*/  IMAD.MOV.U32 R2, RZ, RZ, 0x4 ;  /* 0x00000004ff027424 */ /* 0x000fc800078e00ff */
[----:B-1----:R-:W-:-:S05]  /*14e80*/  IMAD.WIDE R2, R235, R2, c[0x0][0x590] ;  /* 0x00016400eb027625 */ /* 0x002fca00078e0202 */
[----:B------:R-:W2:Y:S02]  /*14e90*/  LDG.E R4, [R2.64] ;  /* 0x0000000602047981 */ /* 0x000ea4000c1e1900 */
        /* <DEDUP_REMOVED lines=29> */
[----:B------:R-:W-:Y:S02]  /*15070*/  IMAD R9, R4, R2, RZ ;  /* 0x0000000204097224 */ /* 0x000fe400078e02ff */
[----:B------:R-:W-:-:S03]  /*15080*/  IMAD.MOV R2, RZ, RZ, -R2 ;  /* 0x000000ffff027224 */ /* 0x000fc600078e0a02 */
[----:B------:R-:W-:Y:S01]  /*15090*/  IADD3 R0, -R9, c[0x0][0x538], RZ ;  /* 0x00014e0009007a10 */ /* 0x000fe20007ffe1ff */
[----:B------:R-:W-:-:S03]  /*150a0*/  IMAD R6, R7, R2, R8 ;  /* 0x0000000207067224 */ /* 0x000fc600078e0208 */
[----:B------:R-:W-:Y:S02]  /*150b0*/  IMNMX R0, R4, R0, PT ;  /* 0x0000000004007217 */ /* 0x000fe40003800200 */
[----:B------:R-:W-:Y:S02]  /*150c0*/  IABS R2, R6 ;  /* 0x0000000600027213 */ /* 0x000fe40000000000 */
[-C--:B------:R-:W-:Y:S02]  /*150d0*/  IABS R3, R0.reuse ;  /* 0x0000000000037213 */ /* 0x080fe40000000000 */
[----:B------:R-:W-:Y:S02]  /*150e0*/  IABS R11, R0 ;  /* 0x00000000000b7213 */ /* 0x000fe40000000000 */
[----:B------:R-:W1:Y:S01]  /*150f0*/  I2F.RP R4, R3 ;  /* 0x0000000300047306 */ /* 0x000e620000209400 */
[----:B------:R-:W-:Y:S02]  /*15100*/  MOV R7, R2 ;  /* 0x0000000200077202 */ /* 0x000fe40000000f00 */
[----:B------:R-:W-:-:S05]  /*15110*/  IMAD.MOV R2, RZ, RZ, -R11 ;  /* 0x000000ffff027224 */ /* 0x000fca00078e0a0b */
[----:B-1----:R-:W1:Y:S02]  /*15120*/  MUFU.RCP R4, R4 ;  /* 0x0000000400047308 */ /* 0x002e640000001000 */
[----:B-1----:R-:W-:-:S06]  /*15130*/  IADD3 R4, R4, 0xffffffe, RZ ;  /* 0x0ffffffe04047810 */ /* 0x002fcc0007ffe0ff */
[----:B------:R-:W1:Y:S02]  /*15140*/  F2I.FTZ.U32.TRUNC.NTZ R5, R4 ;  /* 0x0000000400057305 */ /* 0x000e64000021f000 */
[----:B-1----:R-:W-:-:S04]  /*15150*/  IMAD.MOV R4, RZ, RZ, -R5 ;  /* 0x000000ffff047224 */ /* 0x002fc800078e0a05 */
[----:B------:R-:W-:Y:S02]  /*15160*/  IMAD R8, R4, R3, RZ ;  /* 0x0000000304087224 */ /* 0x000fe400078e02ff */
[----:B------:R-:W-:-:S04]  /*15170*/  IMAD.MOV.U32 R4, RZ, RZ, RZ ;  /* 0x000000ffff047224 */ /* 0x000fc800078e00ff */
[----:B------:R-:W-:-:S04]  /*15180*/  IMAD.HI.U32 R5, R5, R8, R4 ;  /* 0x0000000805057227 */ /* 0x000fc800078e0004 */
[----:B------:R-:W-:Y:S02]  /*15190*/  IMAD.MOV.U32 R4, RZ, RZ, R2 ;  /* 0x000000ffff047224 */ /* 0x000fe400078e0002 */
[----:B------:R-:W-:-:S04]  /*151a0*/  IMAD.HI.U32 R2, R5, R7, RZ ;  /* 0x0000000705027227 */ /* 0x000fc800078e00ff */
[----:B------:R-:W-:-:S05]  /*151b0*/  IMAD R4, R2, R4, R7 ;  /* 0x0000000402047224 */ /* 0x000fca00078e0207 */
[----:B------:R-:W-:-:S13]  /*151c0*/  ISETP.GT.U32.AND P1, PT, R3, R4, PT ;  /* 0x000000040300720c */ /* 0x000fda0003f24070 */
[-C--:B------:R-:W-:Y:S02]  /*151d0*/  @!P1 IADD3 R4, R4, -R3.reuse, RZ ;  /* 0x8000000304049210 */ /* 0x080fe40007ffe0ff */
[----:B------:R-:W-:Y:S02]  /*151e0*/  @!P1 IADD3 R2, R2, 0x1, RZ ;  /* 0x0000000102029810 */ /* 0x000fe40007ffe0ff */
[----:B------:R-:W-:Y:S02]  /*151f0*/  ISETP.GE.U32.AND P2, PT, R4, R3, PT ;  /* 0x000000030400720c */ /* 0x000fe40003f46070 */
[----:B------:R-:W-:Y:S02]  /*15200*/  LOP3.LUT R3, R6, R0, RZ, 0x3c, !PT ;  /* 0x0000000006037212 */ /* 0x000fe400078e3cff */
[----:B------:R-:W-:Y:S02]  /*15210*/  ISETP.NE.AND P1, PT, R0, RZ, PT ;  /* 0x000000ff0000720c */ /* 0x000fe40003f25270 */
[----:B------:R-:W-:Y:S01]  /*15220*/  ISETP.GE.AND P0, PT, R3, RZ, PT ;  /* 0x000000ff0300720c */ /* 0x000fe20003f06270 */
[----:B------:R-:W-:Y:S01]  /*15230*/  IMAD.MOV R3, RZ, RZ, -R0 ;  /* 0x000000ffff037224 */ /* 0x000fe200078e0a00 */
[----:B------:R-:W-:-:S05]  /*15240*/  IADD3 R6, R9, 0x1000000, R6 ;  /* 0x0100000009067810 */ /* 0x000fca0007ffe006 */
[----:B------:R-:W-:-:S06]  /*15250*/  @P2 IADD3 R2, R2, 0x1, RZ ;  /* 0x0000000102022810 */ /* 0x000fcc0007ffe0ff */
[----:B------:R-:W-:Y:S01]  /*15260*/  @!P0 IMAD.MOV R2, RZ, RZ, -R2 ;  /* 0x000000ffff028224 */ /* 0x000fe200078e0a02 */
[----:B------:R-:W-:-:S05]  /*15270*/  @!P1 LOP3.LUT R2, RZ, R0, RZ, 0x33, !PT ;  /* 0x00000000ff029212 */ /* 0x000fca00078e33ff */
[----:B------:R-:W-:Y:S02]  /*15280*/  IMAD R234, R2, R3, R6 ;  /* 0x0000000302ea7224 */ /* 0x000fe400078e0206 */
.L_x_531:
[----:B------:R-:W-:Y:S05]  /*15290*/  BSYNC B0 ;  /* 0x0000000000007941 */ /* 0x000fea0003800000 */
.L_x_529:
[----:B------:R-:W-:-:S04]  /*152a0*/  LOP3.LUT R2, RZ, R2, RZ, 0x33, !PT ;  /* 0x00000002ff027212 */ /* 0x000fc800078e33ff */
[----:B------:R-:W-:Y:S01]  /*152b0*/  IADD3 R233, R2, R10, RZ ;  /* 0x0000000a02e97210 */ /* 0x000fe20007ffe0ff */
[----:B------:R-:W-:Y:S05]  /*152c0*/  BRA `(.L_x_532) ;  /* 0x0000004000007947 */ /* 0x000fea0003800000 */
.L_x_520:
[----:B------:R-:W-:Y:S01]  /*152d0*/  IMAD.MOV.U32 R232, RZ, RZ, R9 ;  /* 0x000000ffffe87224 */ /* 0x000fe200078e0009 */
[----:B------:R-:W-:Y:S01]  /*152e0*/  MOV R234, RZ ;  /* 0x000000ff00ea7202 */ /* 0x000fe20000000f00 */
[----:B------:R-:W-:Y:S01]  /*152f0*/  IMAD.MOV.U32 R233, RZ, RZ, RZ ;  /* 0x000000ffffe97224 */ /* 0x000fe200078e00ff */
[----:B------:R-:W-:Y:S02]  /*15300*/  MOV R235, c[0x0][0x53c] ;  /* 0x00014f0000eb7a02 */ /* 0x000fe40000000f00 */
.L_x_532:
[----:B------:R-:W-:Y:S05]  /*15310*/  BSYNC B1 ;  /* 0x0000000000017941 */ /* 0x000fea0003800000 */
.L_x_518:
[----:B------:R-:W-:Y:S01]  /*15320*/  WARPSYNC 0xffffffff ;  /* 0xffffffff00007948 */ /* 0x000fe20003800000 */
[----:B------:R-:W-:Y:S01]  /*15330*/  BAR.SYNC.DEFER_BLOCKING 0x4, 0x100 ;  /* 0x0104000000007b1d */ /* 0x000fe20000010000 */
[----:B------:R-:W-:-:S13]  /*15340*/  ISETP.NE.AND P0, PT, R14, RZ, PT ;  /* 0x000000ff0e00720c */ /* 0x000fda0003f05270 */
[----:B------:R2:W-:Y:S04]  /*15350*/  @!P0 STS.128 [0x18100], R232 ;  /* 0x018100e8ff008388 */ /* 0x0005e80000000c00 */
[----:B------:R-:W-:Y:S06]  /*15360*/  BAR.ARV 0x5, 0x100 ;  /* 0x0144000000007b1d */ /* 0x000fec0000002000 */
.L_x_513:
[----:B-1----:R-:W-:-:S13]  /*15370*/  ISETP.GE.AND P0, PT, R235, c[0x0][0x53c], PT ;  /* 0x00014f00eb007a0c */ /* 0x002fda0003f06270 */
[----:B--23--:R-:W-:Y:S01]  /*15380*/  @P0 CALL.REL.NOINC `(.L_x_533) ;  /* 0x0000001000000944 */ /* 0x00cfe20003c00000 */
[----:B------:R-:W-:Y:S05]  /*15390*/  BRA `(.L_x_534) ;  /* 0xfffec57000007947 */ /* 0x000fea000383ffff */
.L_x_533:
[----:B------:R-:W-:Y:S05]  /*153a0*/  EXIT ;  /* 0x000000000000794d */ /* 0x000fea0003800000 */
.L_x_394:
[----:B------:R-:W-:Y:S01]  /*153b0*/  IMAD.MOV.U32 R0, RZ, RZ, R5 ;  /* 0x000000ffff007224 */ /* 0x000fe200078e0005 */
[----:B------:R-:W-:Y:S02]  /*153c0*/  MOV R2, 0x1 ;  /* 0x0000000100027802 */ /* 0x000fe40000000f00 */
[----:B------:R-:W-:Y:S02]  /*153d0*/  MOV R3, 0x153f0 ;  /* 0x000153f000037802 */ /* 0x000fe40000000f00 */
[----:B--2---:R-:W-:Y:S05]  /*153e0*/  CALL.REL.NOINC `($__internal_10_$__cuda_sm70_shflsync_up_p) ;  /* 0x0000168000007944 */ /* 0x004fea0003c00000 */
[----:B------:R-:W-:Y:S01]  /*153f0*/  MOV R0, R4 ;  /* 0x0000000400007202 */ /* 0x000fe20000000f00 */
[----:B------:R-:W-:Y:S05]  /*15400*/  BRA `(.L_x_535) ;  /* 0xfffeb03000007947 */ /* 0x000fea000383ffff */
.L_x_395:
[----:B------:R-:W-:Y:S01]  /*15410*/  IMAD.MOV.U32 R0, RZ, RZ, R5 ;  /* 0x000000ffff007224 */ /* 0x000fe200078e0005 */
[----:B------:R-:W-:Y:S02]  /*15420*/  MOV R2, 0x2 ;  /* 0x0000000200027802 */ /* 0x000fe40000000f00 */
[----:B------:R-:W-:Y:S02]  /*15430*/  MOV R3, 0x15450 ;  /* 0x0001545000037802 */ /* 0x000fe40000000f00 */
[----:B--2---:R-:W-:Y:S05]  /*15440*/  CALL.REL.NOINC `($__internal_10_$__cuda_sm70_shflsync_up_p) ;  /* 0x0000162000007944 */ /* 0x004fea0003c00000 */
[----:B------:R-:W-:Y:S01]  /*15450*/  SEL R0, R4, RZ, P4 ;  /* 0x000000ff04007207 */ /* 0x000fe20002000000 */
[----:B------:R-:W-:Y:S01]  /*15460*/  IMAD.MOV.U32 R2, RZ, RZ, 0x4 ;  /* 0x00000004ff027424 */ /* 0x000fe200078e00ff */
[----:B------:R-:W-:-:S03]  /*15470*/  MOV R3, 0x154a0 ;  /* 0x000154a000037802 */ /* 0x000fc60000000f00 */
[----:B------:R-:W-:Y:S02]  /*15480*/  IMAD.IADD R0, R5, 0x1, R0 ;  /* 0x0000000105007824 */ /* 0x000fe400078e0200 */
[----:B------:R-:W-:Y:S05]  /*15490*/  CALL.REL.NOINC `($__internal_10_$__cuda_sm70_shflsync_up_p) ;  /* 0x000015d000007944 */ /* 0x000fea0003c00000 */
        /* <DEDUP_REMOVED lines=13> */
[----:B------:R-:W-:Y:S01]  /*15570*/  IMAD.IADD R4, R0, 0x1, R4 ;  /* 0x0000000100047824 */ /* 0x000fe200078e0204 */
[----:B------:R-:W-:-:S03]  /*15580*/  MOV R0, 0x1f ;  /* 0x0000001f00007802 */ /* 0x000fc60000000f00 */
[----:B------:R-:W-:Y:S02]  /*15590*/  IMAD.MOV.U32 R5, RZ, RZ, R4 ;  /* 0x000000ffff057224 */ /* 0x000fe400078e0004 */
[----:B------:R-:W-:Y:S05]  /*155a0*/  CALL.REL.NOINC `($__internal_9_$__cuda_sm70_shflsync_idx_p) ;  /* 0x0000147000007944 */ /* 0x000fea0003c00000 */
[----:B------:R-:W-:Y:S05]  /*155b0*/  BRA `(.L_x_536) ;  /* 0xfffeaf8000007947 */ /* 0x000fea000383ffff */
.L_x_397:
[----:B------:R-:W-:Y:S02]  /*155c0*/  SEL R0, RZ, 0x1, P0 ;  /* 0x00000001ff007807 */ /* 0x000fe40000000000 */
[----:B------:R-:W-:Y:S02]  /*155d0*/  MOV R2, 0x155f0 ;  /* 0x000155f000027802 */ /* 0x000fe40000000f00 */
[----:B--2---:R-:W-:Y:S05]  /*155e0*/  CALL.REL.NOINC `($__internal_11_$__cuda_sm70_votesync_ballot) ;  /* 0x000014f000007944 */ /* 0x004fea0003c00000 */
[----:B------:R-:W-:Y:S01]  /*155f0*/  MOV R10, R0 ;  /* 0x00000000000a7202 */ /* 0x000fe20000000f00 */
[----:B------:R-:W-:Y:S05]  /*15600*/  BRA `(.L_x_537) ;  /* 0xfffeafc000007947 */ /* 0x000fea000383ffff */
.L_x_398:
[----:B------:R-:W-:Y:S01]  /*15610*/  IMAD.MOV.U32 R5, RZ, RZ, R9 ;  /* 0x000000ffff057224 */ /* 0x000fe200078e0009 */
[----:B------:R-:W-:Y:S01]  /*15620*/  MOV R3, R7 ;  /* 0x0000000700037202 */ /* 0x000fe20000000f00 */
[----:B------:R-:W-:Y:S01]  /*15630*/  IMAD.MOV.U32 R0, RZ, RZ, 0x1f ;  /* 0x0000001fff007424 */ /* 0x000fe200078e00ff */
[----:B------:R-:W-:Y:S02]  /*15640*/  MOV R2, 0x15660 ;  /* 0x0001566000027802 */ /* 0x000fe40000000f00 */
[----:B------:R-:W-:Y:S05]  /*15650*/  CALL.REL.NOINC `($__internal_9_$__cuda_sm70_shflsync_idx_p) ;  /* 0x000013c000007944 */ /* 0x000fea0003c00000 */
[----:B------:R-:W-:Y:S01]  /*15660*/  IMAD.MOV.U32 R233, RZ, RZ, R0 ;  /* 0x000000ffffe97224 */ /* 0x000fe200078e0000 */
[----:B------:R-:W-:Y:S01]  /*15670*/  MOV R5, R8 ;  /* 0x0000000800057202 */ /* 0x000fe20000000f00 */
[----:B------:R-:W-:Y:S01]  /*15680*/  IMAD.MOV.U32 R6, RZ, RZ, RZ ;  /* 0x000000ffff067224 */ /* 0x000fe200078e00ff */
[----:B------:R-:W-:Y:S01]  /*15690*/  MOV R3, R7 ;  /* 0x0000000700037202 */ /* 0x000fe20000000f00 */
[----:B------:R-:W-:Y:S01]  /*156a0*/  IMAD.MOV.U32 R0, RZ, RZ, 0x1f ;  /* 0x0000001fff007424 */ /* 0x000fe200078e00ff */
[----:B------:R-:W-:-:S02]  /*156b0*/  MOV R2, 0x156d0 ;  /* 0x000156d000027802 */ /* 0x000fc40000000f00 */
[----:B------:R-:W-:Y:S05]  /*156c0*/  CALL.REL.NOINC `($__internal_9_$__cuda_sm70_shflsync_idx_p) ;  /* 0x0000135000007944 */ /* 0x000fea0003c00000 */
[----:B------:R-:W-:Y:S01]  /*156d0*/  MOV R9, R0 ;  /* 0x0000000000097202 */ /* 0x000fe20000000f00 */
[----:B------:R-:W-:Y:S05]  /*156e0*/  BRA `(.L_x_538) ;  /* 0xfffeaf4000007947 */ /* 0x000fea000383ffff */
.L_x_401:
[----:B------:R-:W-:Y:S01]  /*156f0*/  IMAD.MOV.U32 R5, RZ, RZ, R4 ;  /* 0x000000ffff057224 */ /* 0x000fe200078e0004 */
[----:B------:R-:W-:-:S02]  /*15700*/  MOV R0, 0x1f ;  /* 0x0000001f00007802 */ /* 0x000fc40000000f00 */
[----:B------:R-:W-:Y:S02]  /*15710*/  MOV R2, 0x15730 ;  /* 0x0001573000027802 */ /* 0x000fe40000000f00 */
[----:B-123--:R-:W-:Y:S05]  /*15720*/  CALL.REL.NOINC `($__internal_9_$__cuda_sm70_shflsync_idx_p) ;  /* 0x000012f000007944 */ /* 0x00efea0003c00000 */
[----:B------:R-:W-:Y:S01]  /*15730*/  MOV R6, R0 ;  /* 0x0000000000067202 */ /* 0x000fe20000000f00 */
[----:B------:R-:W-:Y:S05]  /*15740*/  BRA `(.L_x_400) ;  /* 0xfffeaf4000007947 */ /* 0x000fea000383ffff */
.L_x_420:
[----:B------:R-:W-:Y:S01]  /*15750*/  IMAD.MOV.U32 R5, RZ, RZ, R11 ;  /* 0x000000ffff057224 */ /* 0x000fe200078e000b */
[----:B------:R-:W-:Y:S01]  /*15760*/  MOV R3, RZ ;  /* 0x000000ff00037202 */ /* 0x000fe20000000f00 */
[----:B------:R-:W-:Y:S01]  /*15770*/  IMAD.MOV.U32 R0, RZ, RZ, 0x181f ;  /* 0x0000181fff007424 */ /* 0x000fe200078e00ff */
[----:B------:R-:W-:Y:S02]  /*15780*/  MOV R2, 0x157a0 ;  /* 0x000157a000027802 */ /* 0x000fe40000000f00 */
[----:B------:R-:W-:Y:S05]  /*15790*/  CALL.REL.NOINC `($__internal_9_$__cuda_sm70_shflsync_idx_p) ;  /* 0x0000128000007944 */ /* 0x000fea0003c00000 */
[----:B------:R-:W-:Y:S01]  /*157a0*/  MOV R8, R0 ;  /* 0x0000000000087202 */ /* 0x000fe20000000f00 */
[----:B------:R-:W-:Y:S05]  /*157b0*/  BRA `(.L_x_539) ;  /* 0xfffed42000007947 */ /* 0x000fea000383ffff */
.L_x_421:
[----:B------:R-:W-:Y:S01]  /*157c0*/  IMAD.MOV.U32 R5, RZ, RZ, R12 ;  /* 0x000000ffff057224 */ /* 0x000fe200078e000c */
[----:B------:R-:W-:Y:S01]  /*157d0*/  MOV R3, RZ ;  /* 0x000000ff00037202 */ /* 0x000fe20000000f00 */
[----:B------:R-:W-:Y:S01]  /*157e0*/  IMAD.MOV.U32 R0, RZ, RZ, 0x181f ;  /* 0x0000181fff007424 */ /* 0x000fe200078e00ff */
[----:B------:R-:W-:Y:S02]  /*157f0*/  MOV R2, 0x15810 ;  /* 0x0001581000027802 */ /* 0x000fe40000000f00 */
[----:B-12---:R-:W-:Y:S05]  /*15800*/  CALL.REL.NOINC `($__internal_9_$__cuda_sm70_shflsync_idx_p) ;  /* 0x0000121000007944 */ /* 0x006fea0003c00000 */
[----:B------:R-:W-:Y:S05]  /*15810*/  BRA `(.L_x_540) ;  /* 0xfffed3e000007947 */ /* 0x000fea000383ffff */
.L_x_424:
[----:B--2---:R-:W-:Y:S01]  /*15820*/  IMAD.MOV.U32 R5, RZ, RZ, R11 ;  /* 0x000000ffff057224 */ /* 0x004fe200078e000b */
[----:B------:R-:W-:Y:S01]  /*15830*/  MOV R3, 0x1 ;  /* 0x0000000100037802 */ /* 0x000fe20000000f00 */
[----:B----4-:R-:W-:Y:S01]  /*15840*/  IMAD.MOV.U32 R0, RZ, RZ, 0x181f ;  /* 0x0000181fff007424 */ /* 0x010fe200078e00ff */
[----:B------:R-:W-:-:S02]  /*15850*/  MOV R2, 0x15870 ;  /* 0x0001587000027802 */ /* 0x000fc40000000f00 */
[----:B-1-3--:R-:W-:Y:S05]  /*15860*/  CALL.REL.NOINC `($__internal_9_$__cuda_sm70_shflsync_idx_p) ;  /* 0x000011b000007944 */ /* 0x00afea0003c00000 */
[----:B------:R-:W-:Y:S01]  /*15870*/  IMAD.MOV.U32 R8, RZ, RZ, R0 ;  /* 0x000000ffff087224 */ /* 0x000fe200078e0000 */
[----:B------:R-:W-:Y:S01]  /*15880*/  MOV R3, 0x1 ;  /* 0x0000000100037802 */ /* 0x000fe20000000f00 */
[----:B------:R-:W-:Y:S01]  /*15890*/  IMAD.MOV.U32 R5, RZ, RZ, R12 ;  /* 0x000000ffff057224 */ /* 0x000fe200078e000c */
[----:B------:R-:W-:-:S02]  /*158a0*/  MOV R0, 0x181f ;  /* 0x0000181f00007802 */ /* 0x000fc40000000f00 */
[----:B------:R-:W-:Y:S02]  /*158b0*/  MOV R2, 0x158d0 ;  /* 0x000158d000027802 */ /* 0x000fe40000000f00 */
[----:B------:R-:W-:Y:S05]  /*158c0*/  CALL.REL.NOINC `($__internal_9_$__cuda_sm70_shflsync_idx_p) ;  /* 0x0000115000007944 */ /* 0x000fea0003c00000 */
[----:B------:R-:W-:Y:S05]  /*158d0*/  BRA `(.L_x_541) ;  /* 0xfffed4d000007947 */ /* 0x000fea000383ffff */
.L_x_427:
[----:B-1----:R-:W-:Y:S01]  /*158e0*/  IMAD.MOV.U32 R5, RZ, RZ, R11 ;  /* 0x000000ffff057224 */ /* 0x002fe200078e000b */
[----:B------:R-:W-:Y:S01]  /*158f0*/  MOV R3, 0x2 ;  /* 0x0000000200037802 */ /* 0x000fe20000000f00 */
[----:B----4-:R-:W-:Y:S01]  /*15900*/  IMAD.MOV.U32 R0, RZ, RZ, 0x181f ;  /* 0x0000181fff007424 */ /* 0x010fe200078e00ff */
[----:B------:R-:W-:Y:S02]  /*15910*/  MOV R2, 0x15930 ;  /* 0x0001593000027802 */ /* 0x000fe40000000f00 */
[----:B--23--:R-:W-:Y:S05]  /*15920*/  CALL.REL.NOINC `($__internal_9_$__cuda_sm70_shflsync_idx_p) ;  /* 0x000010f000007944 */ /* 0x00cfea0003c00000 */
[----:B------:R-:W-:Y:S01]  /*15930*/  MOV R8, R0 ;  /* 0x0000000000087202 */ /* 0x000fe20000000f00 */
[----:B------:R-:W-:Y:S05]  /*15940*/  BRA `(.L_x_542) ;  /* 0xfffed60000007947 */ /* 0x000fea000383ffff */
.L_x_428:
[----:B------:R-:W-:Y:S01]  /*15950*/  IMAD.MOV.U32 R5, RZ, RZ, R12 ;  /* 0x000000ffff057224 */ /* 0x000fe200078e000c */
[----:B------:R-:W-:Y:S01]  /*15960*/  MOV R3, 0x2 ;  /* 0x0000000200037802 */ /* 0x000fe20000000f00 */
[----:B----4-:R-:W-:Y:S01]  /*15970*/  IMAD.MOV.U32 R0, RZ, RZ, 0x181f ;  /* 0x0000181fff007424 */ /* 0x010fe200078e00ff */
[----:B------:R-:W-:Y:S02]  /*15980*/  MOV R2, 0x159a0 ;  /* 0x000159a000027802 */ /* 0x000fe40000000f00 */
[----:B-123--:R-:W-:Y:S05]  /*15990*/  CALL.REL.NOINC `($__internal_9_$__cuda_sm70_shflsync_idx_p) ;  /* 0x0000108000007944 */ /* 0x00efea0003c00000 */
[----:B------:R-:W-:Y:S05]  /*159a0*/  BRA `(.L_x_543) ;  /* 0xfffed5c000007947 */ /* 0x000fea000383ffff */
.L_x_431:
[----:B-1----:R-:W-:Y:S01]  /*159b0*/  IMAD.MOV.U32 R5, RZ, RZ, R11 ;  /* 0x000000ffff057224 */ /* 0x002fe200078e000b */
[----:B------:R-:W-:Y:S01]  /*159c0*/  MOV R3, 0x3 ;  /* 0x0000000300037802 */ /* 0x000fe20000000f00 */
[----:B------:R-:W-:Y:S01]  /*159d0*/  IMAD.MOV.U32 R0, RZ, RZ, 0x181f ;  /* 0x0000181fff007424 */ /* 0x000fe200078e00ff */
[----:B------:R-:W-:-:S02]  /*159e0*/  MOV R2, 0x15a00 ;  /* 0x00015a0000027802 */ /* 0x000fc40000000f00 */
[----:B--234-:R-:W-:Y:S05]  /*159f0*/  CALL.REL.NOINC `($__internal_9_$__cuda_sm70_shflsync_idx_p) ;  /* 0x0000102000007944 */ /* 0x01cfea0003c00000 */
[----:B------:R-:W-:Y:S01]  /*15a00*/  IMAD.MOV.U32 R8, RZ, RZ, R0 ;  /* 0x000000ffff087224 */ /* 0x000fe200078e0000 */
[----:B------:R-:W-:Y:S01]  /*15a10*/  MOV R3, 0x3 ;  /* 0x0000000300037802 */ /* 0x000fe20000000f00 */
[----:B------:R-:W-:Y:S01]  /*15a20*/  IMAD.MOV.U32 R5, RZ, RZ, R12 ;  /* 0x000000ffff057224 */ /* 0x000fe200078e000c */
[----:B------:R-:W-:-:S02]  /*15a30*/  MOV R0, 0x181f ;  /* 0x0000181f00007802 */ /* 0x000fc40000000f00 */
[----:B------:R-:W-:Y:S02]  /*15a40*/  MOV R2, 0x15a60 ;  /* 0x00015a6000027802 */ /* 0x000fe40000000f00 */
[----:B------:R-:W-:Y:S05]  /*15a50*/  CALL.REL.NOINC `($__internal_9_$__cuda_sm70_shflsync_idx_p) ;  /* 0x00000fc000007944 */ /* 0x000fea0003c00000 */
[----:B------:R-:W-:Y:S05]  /*15a60*/  BRA `(.L_x_544) ;  /* 0xfffed6b000007947 */ /* 0x000fea000383ffff */
.L_x_472:
[----:B------:R-:W-:Y:S01]  /*15a70*/  IMAD.MOV.U32 R2, RZ, RZ, R225 ;  /* 0x000000ffff027224 */ /* 0x000fe200078e00e1 */
[----:B------:R-:W-:Y:S02]  /*15a80*/  MOV R5, 0x2 ;  /* 0x0000000200057802 */ /* 0x000fe40000000f00 */
[----:B------:R-:W-:Y:S02]  /*15a90*/  MOV R3, 0x15ab0 ;  /* 0x00015ab000037802 */ /* 0x000fe40000000f00 */
[----:B------:R-:W-:Y:S05]  /*15aa0*/  CALL.REL.NOINC `($__internal_8_$__cuda_sm70_shflsync_bfly_p) ;  /* 0x00000f2000007944 */ /* 0x000fea0003c00000 */
[----:B------:R-:W-:Y:S01]  /*15ab0*/  MOV R0, R5 ;  /* 0x0000000500007202 */ /* 0x000fe20000000f00 */
[----:B------:R-:W-:Y:S05]  /*15ac0*/  BRA `(.L_x_545) ;  /* 0xffffabe000007947 */ /* 0x000fea000383ffff */
.L_x_473:
[----:B------:R-:W-:Y:S01]  /*15ad0*/  IMAD.MOV.U32 R2, RZ, RZ, R0 ;  /* 0x000000ffff027224 */ /* 0x000fe200078e0000 */
[----:B------:R-:W-:Y:S02]  /*15ae0*/  MOV R5, 0x1 ;  /* 0x0000000100057802 */ /* 0x000fe40000000f00 */
[----:B------:R-:W-:Y:S02]  /*15af0*/  MOV R3, 0x15b10 ;  /* 0x00015b1000037802 */ /* 0x000fe40000000f00 */
[----:B-1----:R-:W-:Y:S05]  /*15b00*/  CALL.REL.NOINC `($__internal_8_$__cuda_sm70_shflsync_bfly_p) ;  /* 0x00000ec000007944 */ /* 0x002fea0003c00000 */
[----:B------:R-:W-:Y:S01]  /*15b10*/  FADD.FTZ R0, R0, R5 ;  /* 0x0000000500007221 */ /* 0x000fe20000010000 */
[----:B------:R-:W-:Y:S02]  /*15b20*/  MOV R2, R226 ;  /* 0x000000e200027202 */ /* 0x000fe40000000f00 */
[----:B------:R-:W-:-:S02]  /*15b30*/  MOV R5, 0x2 ;  /* 0x0000000200057802 */ /* 0x000fc40000000f00 */
[----:B------:R-:W-:Y:S02]  /*15b40*/  MOV R3, 0x15b60 ;  /* 0x00015b6000037802 */ /* 0x000fe40000000f00 */
[----:B------:R-:W-:Y:S05]  /*15b50*/  CALL.REL.NOINC `($__internal_8_$__cuda_sm70_shflsync_bfly_p) ;  /* 0x00000e7000007944 */ /* 0x000fea0003c00000 */
[----:B------:R-:W-:Y:S01]  /*15b60*/  FADD.FTZ R4, R226, R5 ;  /* 0x00000005e2047221 */ /* 0x000fe20000010000 */
[----:B------:R-:W-:Y:S02]  /*15b70*/  MOV R5, 0x1 ;  /* 0x0000000100057802 */ /* 0x000fe40000000f00 */
[----:B------:R-:W-:Y:S02]  /*15b80*/  MOV R3, 0x15bb0 ;  /* 0x00015bb000037802 */ /* 0x000fe40000000f00 */
[----:B------:R-:W-:Y:S02]  /*15b90*/  MOV R2, R4 ;  /* 0x0000000400027202 */ /* 0x000fe40000000f00 */
[----:B------:R-:W-:Y:S05]  /*15ba0*/  CALL.REL.NOINC `($__internal_8_$__cuda_sm70_shflsync_bfly_p) ;  /* 0x00000e2000007944 */ /* 0x000fea0003c00000 */
[----:B------:R-:W-:Y:S01]  /*15bb0*/  MOV R3, R5 ;  /* 0x0000000500037202 */ /* 0x000fe20000000f00 */
[----:B------:R-:W-:Y:S05]  /*15bc0*/  BRA `(.L_x_546) ;  /* 0xffffab5000007947 */ /* 0x000fea000383ffff */
.L_x_480:
[----:B-1-34-:R-:W-:Y:S01]  /*15bd0*/  IMAD.MOV.U32 R5, RZ, RZ, R12 ;  /* 0x000000ffff057224 */ /* 0x01afe200078e000c */
[----:B------:R-:W-:Y:S01]  /*15be0*/  MOV R3, RZ ;  /* 0x000000ff00037202 */ /* 0x000fe20000000f00 */
[----:B------:R-:W-:Y:S01]  /*15bf0*/  IMAD.MOV.U32 R0, RZ, RZ, 0x181f ;  /* 0x0000181fff007424 */ /* 0x000fe200078e00ff */
[----:B------:R-:W-:Y:S02]  /*15c00*/  MOV R2, 0x15c20 ;  /* 0x00015c2000027802 */ /* 0x000fe40000000f00 */
[----:B------:R-:W-:Y:S05]  /*15c10*/  CALL.REL.NOINC `($__internal_9_$__cuda_sm70_shflsync_idx_p) ;  /* 0x00000e0000007944 */ /* 0x000fea0003c00000 */
[----:B------:R-:W-:Y:S01]  /*15c20*/  MOV R10, R0 ;  /* 0x00000000000a7202 */ /* 0x000fe20000000f00 */
[----:B------:R-:W-:Y:S05]  /*15c30*/  BRA `(.L_x_547) ;  /* 0xffffc30000007947 */ /* 0x000fea000383ffff */
.L_x_481:
[----:B------:R-:W-:Y:S01]  /*15c40*/  IMAD.MOV.U32 R5, RZ, RZ, R13 ;  /* 0x000000ffff057224 */ /* 0x000fe200078e000d */
[----:B------:R-:W-:Y:S01]  /*15c50*/  MOV R3, RZ ;  /* 0x000000ff00037202 */ /* 0x000fe20000000f00 */
[----:B------:R-:W-:Y:S01]  /*15c60*/  IMAD.MOV.U32 R0, RZ, RZ, 0x181f ;  /* 0x0000181fff007424 */ /* 0x000fe200078e00ff */
[----:B------:R-:W-:-:S02]  /*15c70*/  MOV R2, 0x15c90 ;  /* 0x00015c9000027802 */ /* 0x000fc40000000f00 */
[----:B-12---:R-:W-:Y:S05]  /*15c80*/  CALL.REL.NOINC `($__internal_9_$__cuda_sm70_shflsync_idx_p) ;  /* 0x00000d9000007944 */ /* 0x006fea0003c00000 */
[----:B------:R-:W-:Y:S05]  /*15c90*/  BRA `(.L_x_548) ;  /* 0xffffc2c000007947 */ /* 0x000fea000383ffff */
.L_x_484:
[----:B------:R-:W-:Y:S01]  /*15ca0*/  IMAD.MOV.U32 R5, RZ, RZ, R12 ;  /* 0x000000ffff057224 */ /* 0x000fe200078e000c */
[----:B--2---:R-:W-:Y:S01]  /*15cb0*/  MOV R3, 0x1 ;  /* 0x0000000100037802 */ /* 0x004fe20000000f00 */
        /* <DEDUP_REMOVED lines=10> */
.L_x_487:
[----:B------:R-:W-:Y:S01]  /*15d60*/  IMAD.MOV.U32 R5, RZ, RZ, R12 ;  /* 0x000000ffff057224 */ /* 0x000fe200078e000c */
[----:B-1----:R-:W-:Y:S01]  /*15d70*/  MOV R3, 0x2 ;  /* 0x0000000200037802 */ /* 0x002fe20000000f00 */
[----:B----4-:R-:W-:Y:S01]  /*15d80*/  IMAD.MOV.U32 R0, RZ, RZ, 0x181f ;  /* 0x0000181fff007424 */ /* 0x010fe200078e00ff */
[----:B------:R-:W-:Y:S02]  /*15d90*/  MOV R2, 0x15db0 ;  /* 0x00015db000027802 */ /* 0x000fe40000000f00 */
[----:B--23--:R-:W-:Y:S05]  /*15da0*/  CALL.REL.NOINC `($__internal_9_$__cuda_sm70_shflsync_idx_p) ;  /* 0x00000c7000007944 */ /* 0x00cfea0003c00000 */
[----:B------:R-:W-:Y:S01]  /*15db0*/  MOV R10, R0 ;  /* 0x00000000000a7202 */ /* 0x000fe20000000f00 */
[----:B------:R-:W-:Y:S05]  /*15dc0*/  BRA `(.L_x_550) ;  /* 0xffffc43000007947 */ /* 0x000fea000383ffff */
.L_x_488:
[----:B------:R-:W-:Y:S01]  /*15dd0*/  IMAD.MOV.U32 R5, RZ, RZ, R13 ;  /* 0x000000ffff057224 */ /* 0x000fe200078e000d */
[----:B------:R-:W-:Y:S01]  /*15de0*/  MOV R3, 0x2 ;  /* 0x0000000200037802 */ /* 0x000fe20000000f00 */
[----:B----4-:R-:W-:Y:S01]  /*15df0*/  IMAD.MOV.U32 R0, RZ, RZ, 0x181f ;  /* 0x0000181fff007424 */ /* 0x010fe200078e00ff */
[----:B------:R-:W-:Y:S02]  /*15e00*/  MOV R2, 0x15e20 ;  /* 0x00015e2000027802 */ /* 0x000fe40000000f00 */
[----:B-123--:R-:W-:Y:S05]  /*15e10*/  CALL.REL.NOINC `($__internal_9_$__cuda_sm70_shflsync_idx_p) ;  /* 0x00000c0000007944 */ /* 0x00efea0003c00000 */
[----:B------:R-:W-:Y:S05]  /*15e20*/  BRA `(.L_x_551) ;  /* 0xffffc3f000007947 */ /* 0x000fea000383ffff */
.L_x_491:
[----:B------:R-:W-:Y:S01]  /*15e30*/  IMAD.MOV.U32 R5, RZ, RZ, R12 ;  /* 0x000000ffff057224 */ /* 0x000fe200078e000c */
[----:B-1----:R-:W-:Y:S01]  /*15e40*/  MOV R3, 0x3 ;  /* 0x0000000300037802 */ /* 0x002fe20000000f00 */
        /* <DEDUP_REMOVED lines=10> */
.L_x_493:
[----:B------:R-:W-:Y:S01]  /*15ef0*/  IMAD.MOV.U32 R5, RZ, RZ, R12 ;  /* 0x000000ffff057224 */ /* 0x000fe200078e000c */
[----:B------:R-:W-:Y:S01]  /*15f00*/  MOV R3, RZ ;  /* 0x000000ff00037202 */ /* 0x000fe20000000f00 */
[----:B------:R-:W-:Y:S01]  /*15f10*/  IMAD.MOV.U32 R0, RZ, RZ, 0x1c1f ;  /* 0x00001c1fff007424 */ /* 0x000fe200078e00ff */
[----:B------:R-:W-:Y:S02]  /*15f20*/  MOV R2, 0x15f40 ;  /* 0x00015f4000027802 */ /* 0x000fe40000000f00 */
[----:B-1----:R-:W-:Y:S05]  /*15f30*/  CALL.REL.NOINC `($__internal_9_$__cuda_sm70_shflsync_idx_p) ;  /* 0x00000ae000007944 */ /* 0x002fea0003c00000 */
[----:B------:R-:W-:Y:S01]  /*15f40*/  MOV R4, R0 ;  /* 0x0000000000047202 */ /* 0x000fe20000000f00 */
[----:B------:R-:W-:Y:S05]  /*15f50*/  BRA `(.L_x_553) ;  /* 0xffffc76000007947 */ /* 0x000fea000383ffff */
.L_x_494:
[----:B------:R-:W-:Y:S01]  /*15f60*/  IMAD.MOV.U32 R5, RZ, RZ, R14 ;  /* 0x000000ffff057224 */ /* 0x000fe200078e000e */
[----:B------:R-:W-:Y:S01]  /*15f70*/  MOV R3, RZ ;  /* 0x000000ff00037202 */ /* 0x000fe20000000f00 */
[----:B------:R-:W-:Y:S01]  /*15f80*/  IMAD.MOV.U32 R0, RZ, RZ, 0x1c1f ;  /* 0x00001c1fff007424 */ /* 0x000fe200078e00ff */
[----:B------:R-:W-:Y:S02]  /*15f90*/  MOV R2, 0x15fb0 ;  /* 0x00015fb000027802 */ /* 0x000fe40000000f00 */
[----:B-123--:R-:W-:Y:S05]  /*15fa0*/  CALL.REL.NOINC `($__internal_9_$__cuda_sm70_shflsync_idx_p) ;  /* 0x00000a7000007944 */ /* 0x00efea0003c00000 */
[----:B------:R-:W-:Y:S05]  /*15fb0*/  BRA `(.L_x_554) ;  /* 0xffffc72000007947 */ /* 0x000fea000383ffff */
.L_x_497:
[----:B------:R-:W-:Y:S01]  /*15fc0*/  IMAD.MOV.U32 R5, RZ, RZ, R12 ;  /* 0x000000ffff057224 */ /* 0x000fe200078e000c */
[----:B---3--:R-:W-:Y:S01]  /*15fd0*/  MOV R3, 0x1 ;  /* 0x0000000100037802 */ /* 0x008fe20000000f00 */
[----:B------:R-:W-:Y:S01]  /*15fe0*/  IMAD.MOV.U32 R0, RZ, RZ, 0x1c1f ;  /* 0x00001c1fff007424 */ /* 0x000fe200078e00ff */
[----:B------:R-:W-:-:S02]  /*15ff0*/  MOV R2, 0x16010 ;  /* 0x0001601000027802 */ /* 0x000fc40000000f00 */
[----:B--2-4-:R-:W-:Y:S05]  /*16000*/  CALL.REL.NOINC `($__internal_9_$__cuda_sm70_shflsync_idx_p) ;  /* 0x00000a1000007944 */ /* 0x014fea0003c00000 */
[----:B------:R-:W-:Y:S01]  /*16010*/  IMAD.MOV.U32 R4, RZ, RZ, R0 ;  /* 0x000000ffff047224 */ /* 0x000fe200078e0000 */
[----:B------:R-:W-:Y:S01]  /*16020*/  MOV R3, 0x1 ;  /* 0x0000000100037802 */ /* 0x000fe20000000f00 */
[----:B------:R-:W-:Y:S01]  /*16030*/  IMAD.MOV.U32 R5, RZ, RZ, R14 ;  /* 0x000000ffff057224 */ /* 0x000fe200078e000e */
[----:B------:R-:W-:-:S02]  /*16040*/  MOV R0, 0x1c1f ;  /* 0x00001c1f00007802 */ /* 0x000fc40000000f00 */
[----:B------:R-:W-:Y:S02]  /*16050*/  MOV R2, 0x16070 ;  /* 0x0001607000027802 */ /* 0x000fe40000000f00 */
[----:B------:R-:W-:Y:S05]  /*16060*/  CALL.REL.NOINC `($__internal_9_$__cuda_sm70_shflsync_idx_p) ;  /* 0x000009b000007944 */ /* 0x000fea0003c00000 */
[----:B------:R-:W-:Y:S05]  /*16070*/  BRA `(.L_x_555) ;  /* 0xffffcfd000007947 */ /* 0x000fea000383ffff */
.L_x_501:
[----:B------:R-:W-:Y:S01]  /*16080*/  IMAD.MOV.U32 R5, RZ, RZ, R9 ;  /* 0x000000ffff057224 */ /* 0x000fe200078e0009 */
[----:B------:R-:W-:Y:S01]  /*16090*/  MOV R3, RZ ;  /* 0x000000ff00037202 */ /* 0x000fe20000000f00 */
[----:B------:R-:W-:Y:S01]  /*160a0*/  IMAD.MOV.U32 R0, RZ, RZ, 0x181f ;  /* 0x0000181fff007424 */ /* 0x000fe200078e00ff */
[----:B------:R-:W-:Y:S02]  /*160b0*/  MOV R2, 0x160d0 ;  /* 0x000160d000027802 */ /* 0x000fe40000000f00 */
[----:B------:R-:W-:Y:S05]  /*160c0*/  CALL.REL.NOINC `($__internal_9_$__cuda_sm70_shflsync_idx_p) ;  /* 0x0000095000007944 */ /* 0x000fea0003c00000 */
[----:B------:R-:W-:Y:S01]  /*160d0*/  MOV R8, R0 ;  /* 0x0000000000087202 */ /* 0x000fe20000000f00 */
[----:B------:R-:W-:Y:S05]  /*160e0*/  BRA `(.L_x_556) ;  /* 0xffffdd4000007947 */ /* 0x000fea000383ffff */
.L_x_502:
[----:B------:R-:W-:Y:S01]  /*160f0*/  IMAD.MOV.U32 R5, RZ, RZ, R12 ;  /* 0x000000ffff057224 */ /* 0x000fe200078e000c */
[----:B------:R-:W-:Y:S01]  /*16100*/  MOV R3, RZ ;  /* 0x000000ff00037202 */ /* 0x000fe20000000f00 */
[----:B------:R-:W-:Y:S01]  /*16110*/  IMAD.MOV.U32 R0, RZ, RZ, 0x181f ;  /* 0x0000181fff007424 */ /* 0x000fe200078e00ff */
[----:B------:R-:W-:Y:S02]  /*16120*/  MOV R2, 0x16140 ;  /* 0x0001614000027802 */ /* 0x000fe40000000f00 */
[----:B-12---:R-:W-:Y:S05]  /*16130*/  CALL.REL.NOINC `($__internal_9_$__cuda_sm70_shflsync_idx_p) ;  /* 0x000008e000007944 */ /* 0x006fea0003c00000 */
[----:B------:R-:W-:Y:S05]  /*16140*/  BRA `(.L_x_557) ;  /* 0xffffdd0000007947 */ /* 0x000fea000383ffff */
.L_x_505:
        /* <DEDUP_REMOVED lines=12> */
.L_x_508:
[----:B-1----:R-:W-:Y:S01]  /*16210*/  IMAD.MOV.U32 R5, RZ, RZ, R9 ;  /* 0x000000ffff057224 */ /* 0x002fe200078e0009 */
[----:B------:R-:W-:Y:S01]  /*16220*/  MOV R3, 0x2 ;  /* 0x0000000200037802 */ /* 0x000fe20000000f00 */
[----:B----4-:R-:W-:Y:S01]  /*16230*/  IMAD.MOV.U32 R0, RZ, RZ, 0x181f ;  /* 0x0000181fff007424 */ /* 0x010fe200078e00ff */
[----:B------:R-:W-:Y:S02]  /*16240*/  MOV R2, 0x16260 ;  /* 0x0001626000027802 */ /* 0x000fe40000000f00 */
[----:B--23--:R-:W-:Y:S05]  /*16250*/  CALL.REL.NOINC `($__internal_9_$__cuda_sm70_shflsync_idx_p) ;  /* 0x000007c000007944 */ /* 0x00cfea0003c00000 */
[----:B------:R-:W-:Y:S01]  /*16260*/  MOV R8, R0 ;  /* 0x0000000000087202 */ /* 0x000fe20000000f00 */
[----:B------:R-:W-:Y:S05]  /*16270*/  BRA `(.L_x_559) ;  /* 0xffffde8000007947 */ /* 0x000fea000383ffff */
.L_x_509:
[----:B------:R-:W-:Y:S01]  /*16280*/  IMAD.MOV.U32 R5, RZ, RZ, R12 ;  /* 0x000000ffff057224 */ /* 0x000fe200078e000c */
[----:B------:R-:W-:Y:S01]  /*16290*/  MOV R3, 0x2 ;  /* 0x0000000200037802 */ /* 0x000fe20000000f00 */
[----:B----4-:R-:W-:Y:S01]  /*162a0*/  IMAD.MOV.U32 R0, RZ, RZ, 0x181f ;  /* 0x0000181fff007424 */ /* 0x010fe200078e00ff */
[----:B------:R-:W-:Y:S02]  /*162b0*/  MOV R2, 0x162d0 ;  /* 0x000162d000027802 */ /* 0x000fe40000000f00 */
[----:B-123--:R-:W-:Y:S05]  /*162c0*/  CALL.REL.NOINC `($__internal_9_$__cuda_sm70_shflsync_idx_p) ;  /* 0x0000075000007944 */ /* 0x00efea0003c00000 */
[----:B------:R-:W-:Y:S05]  /*162d0*/  BRA `(.L_x_560) ;  /* 0xffffde4000007947 */ /* 0x000fea000383ffff */
.L_x_512:
        /* <DEDUP_REMOVED lines=12> */
.L_x_514:
[----:B---3--:R-:W-:Y:S01]  /*163a0*/  IMAD.MOV.U32 R5, RZ, RZ, R86 ;  /* 0x000000ffff057224 */ /* 0x008fe200078e0056 */
[----:B------:R-:W-:Y:S01]  /*163b0*/  MOV R3, RZ ;  /* 0x000000ff00037202 */ /* 0x000fe20000000f00 */
[----:B------:R-:W-:Y:S01]  /*163c0*/  IMAD.MOV.U32 R0, RZ, RZ, 0x1f ;  /* 0x0000001fff007424 */ /* 0x000fe200078e00ff */
[----:B------:R-:W-:Y:S02]  /*163d0*/  MOV R2, 0x163f0 ;  /* 0x000163f000027802 */ /* 0x000fe40000000f00 */
[----:B-1----:R-:W-:Y:S05]  /*163e0*/  CALL.REL.NOINC `($__internal_9_$__cuda_sm70_shflsync_idx_p) ;  /* 0x0000063000007944 */ /* 0x002fea0003c00000 */
[----:B------:R-:W-:Y:S01]  /*163f0*/  MOV R9, R0 ;  /* 0x0000000000097202 */ /* 0x000fe20000000f00 */
[----:B------:R-:W-:Y:S05]  /*16400*/  BRA `(.L_x_562) ;  /* 0xffffe06000007947 */ /* 0x000fea000383ffff */
.L_x_515:
[----:B---3--:R-:W-:Y:S01]  /*16410*/  IMAD.MOV.U32 R5, RZ, RZ, R86 ;  /* 0x000000ffff057224 */ /* 0x008fe200078e0056 */
[----:B------:R-:W-:Y:S01]  /*16420*/  MOV R3, 0x1 ;  /* 0x0000000100037802 */ /* 0x000fe20000000f00 */
[----:B------:R-:W-:Y:S01]  /*16430*/  IMAD.MOV.U32 R0, RZ, RZ, 0x1f ;  /* 0x0000001fff007424 */ /* 0x000fe200078e00ff */
[----:B------:R-:W-:Y:S02]  /*16440*/  MOV R2, 0x16460 ;  /* 0x0001646000027802 */ /* 0x000fe40000000f00 */
[----:B-12-4-:R-:W-:Y:S05]  /*16450*/  CALL.REL.NOINC `($__internal_9_$__cuda_sm70_shflsync_idx_p) ;  /* 0x000005c000007944 */ /* 0x016fea0003c00000 */
[----:B------:R-:W-:Y:S01]  /*16460*/  MOV R8, R0 ;  /* 0x0000000000087202 */ /* 0x000fe20000000f00 */
[----:B------:R-:W-:Y:S05]  /*16470*/  BRA `(.L_x_563) ;  /* 0xffffe01000007947 */ /* 0x000fea000383ffff */
.L_x_516:
[----:B------:R-:W-:Y:S02]  /*16480*/  MOV R2, 0x1 ;  /* 0x0000000100027802 */ /* 0x000fe40000000f00 */
[----:B------:R-:W-:-:S02]  /*16490*/  MOV R3, 0x164b0 ;  /* 0x000164b000037802 */ /* 0x000fc40000000f00 */
[----:B--234-:R-:W-:Y:S05]  /*164a0*/  CALL.REL.NOINC `($__internal_10_$__cuda_sm70_shflsync_up_p) ;  /* 0x000005c000007944 */ /* 0x01cfea0003c00000 */
[----:B------:R-:W-:Y:S05]  /*164b0*/  BRA `(.L_x_564) ;  /* 0xffffe0f000007947 */ /* 0x000fea000383ffff */
.L_x_517:
[----:B------:R-:W-:Y:S02]  /*164c0*/  MOV R2, 0x2 ;  /* 0x0000000200027802 */ /* 0x000fe40000000f00 */
[----:B------:R-:W-:-:S02]  /*164d0*/  MOV R3, 0x164f0 ;  /* 0x000164f000037802 */ /* 0x000fc40000000f00 */
[----:B--2-4-:R-:W-:Y:S05]  /*164e0*/  CALL.REL.NOINC `($__internal_10_$__cuda_sm70_shflsync_up_p) ;  /* 0x0000058000007944 */ /* 0x014fea0003c00000 */
[----:B------:R-:W-:Y:S01]  /*164f0*/  SEL R3, R4, RZ, P1 ;  /* 0x000000ff04037207 */ /* 0x000fe20000800000 */
[----:B------:R-:W-:-:S04]  /*16500*/  IMAD.MOV.U32 R2, RZ, RZ, 0x4 ;  /* 0x00000004ff027424 */ /* 0x000fc800078e00ff */
[----:B------:R-:W-:Y:S01]  /*16510*/  IMAD.IADD R0, R0, 0x1, R3 ;  /* 0x0000000100007824 */ /* 0x000fe200078e0203 */
[----:B------:R-:W-:Y:S02]  /*16520*/  MOV R3, 0x16540 ;  /* 0x0001654000037802 */ /* 0x000fe40000000f00 */
        /* <DEDUP_REMOVED lines=19> */
.L_x_521:
[----:B------:R-:W-:Y:S02]  /*16660*/  MOV R2, 0x1 ;  /* 0x0000000100027802 */ /* 0x000fe40000000f00 */
[----:B------:R-:W-:Y:S02]  /*16670*/  MOV R3, 0x16690 ;  /* 0x0001669000037802 */ /* 0x000fe40000000f00 */
[----:B------:R-:W-:Y:S05]  /*16680*/  CALL.REL.NOINC `($__internal_10_$__cuda_sm70_shflsync_up_p) ;  /* 0x000003e000007944 */ /* 0x000fea0003c00000 */
[----:B------:R-:W-:Y:S01]  /*16690*/  MOV R2, R4 ;  /* 0x0000000400027202 */ /* 0x000fe20000000f00 */
[----:B------:R-:W-:Y:S05]  /*166a0*/  BRA `(.L_x_566) ;  /* 0xffffe15000007947 */ /* 0x000fea000383ffff */
.L_x_522:
[----:B------:R-:W-:Y:S02]  /*166b0*/  MOV R2, 0x2 ;  /* 0x0000000200027802 */ /* 0x000fe40000000f00 */
        /* <DEDUP_REMOVED lines=25> */
.L_x_524:
[----:B------:R-:W-:Y:S02]  /*16850*/  SEL R0, RZ, 0x1, P0 ;  /* 0x00000001ff007807 */ /* 0x000fe40000000000 */
[----:B------:R-:W-:Y:S02]  /*16860*/  MOV R2, 0x16880 ;  /* 0x0001688000027802 */ /* 0x000fe40000000f00 */
[----:B-1----:R-:W-:Y:S05]  /*16870*/  CALL.REL.NOINC `($__internal_11_$__cuda_sm70_votesync_ballot) ;  /* 0x0000026000007944 */ /* 0x002fea0003c00000 */
[----:B------:R-:W-:Y:S01]  /*16880*/  MOV R12, R0 ;  /* 0x00000000000c7202 */ /* 0x000fe20000000f00 */
[----:B------:R-:W-:Y:S05]  /*16890*/  BRA `(.L_x_568) ;  /* 0xffffe0f000007947 */ /* 0x000fea000383ffff */
.L_x_525:
[----:B------:R-:W-:Y:S01]  /*168a0*/  IMAD.MOV.U32 R5, RZ, RZ, R6 ;  /* 0x000000ffff057224 */ /* 0x000fe200078e0006 */
[----:B------:R-:W-:Y:S01]  /*168b0*/  MOV R3, R8 ;  /* 0x0000000800037202 */ /* 0x000fe20000000f00 */
[----:B------:R-:W-:Y:S01]  /*168c0*/  IMAD.MOV.U32 R0, RZ, RZ, 0x1f ;  /* 0x0000001fff007424 */ /* 0x000fe200078e00ff */
[----:B------:R-:W-:Y:S02]  /*168d0*/  MOV R2, 0x168f0 ;  /* 0x000168f000027802 */ /* 0x000fe40000000f00 */
[----:B-1----:R-:W-:Y:S05]  /*168e0*/  CALL.REL.NOINC `($__internal_9_$__cuda_sm70_shflsync_idx_p) ;  /* 0x0000013000007944 */ /* 0x002fea0003c00000 */
[----:B------:R-:W-:Y:S01]  /*168f0*/  IMAD.MOV.U32 R10, RZ, RZ, R0 ;  /* 0x000000ffff0a7224 */ /* 0x000fe200078e0000 */
[----:B------:R-:W-:Y:S01]  /*16900*/  MOV R3, R8 ;  /* 0x0000000800037202 */ /* 0x000fe20000000f00 */
[----:B------:R-:W-:Y:S01]  /*16910*/  IMAD.MOV.U32 R5, RZ, RZ, R7 ;  /* 0x000000ffff057224 */ /* 0x000fe200078e0007 */
[----:B------:R-:W-:Y:S02]  /*16920*/  MOV R0, 0x1f ;  /* 0x0000001f00007802 */ /* 0x000fe40000000f00 */
[----:B------:R-:W-:-:S02]  /*16930*/  MOV R2, 0x16950 ;  /* 0x0001695000027802 */ /* 0x000fc40000000f00 */
[----:B------:R-:W-:Y:S05]  /*16940*/  CALL.REL.NOINC `($__internal_9_$__cuda_sm70_shflsync_idx_p) ;  /* 0x000000d000007944 */ /* 0x000fea0003c00000 */
[----:B------:R-:W-:Y:S01]  /*16950*/  MOV R7, R0 ;  /* 0x0000000000077202 */ /* 0x000fe20000000f00 */
[----:B------:R-:W-:Y:S05]  /*16960*/  BRA `(.L_x_569) ;  /* 0xffffe07000007947 */ /* 0x000fea000383ffff */
.L_x_528:
[----:B------:R-:W-:Y:S01]  /*16970*/  IMAD.MOV.U32 R5, RZ, RZ, R4 ;  /* 0x000000ffff057224 */ /* 0x000fe200078e0004 */
[----:B------:R-:W-:-:S02]  /*16980*/  MOV R0, 0x1f ;  /* 0x0000001f00007802 */ /* 0x000fc40000000f00 */
[----:B------:R-:W-:Y:S02]  /*16990*/  MOV R2, 0x169b0 ;  /* 0x000169b000027802 */ /* 0x000fe40000000f00 */
[----:B-1234-:R-:W-:Y:S05]  /*169a0*/  CALL.REL.NOINC `($__internal_9_$__cuda_sm70_shflsync_idx_p) ;  /* 0x0000007000007944 */ /* 0x01efea0003c00000 */
[----:B------:R-:W-:Y:S01]  /*169b0*/  MOV R13, R0 ;  /* 0x00000000000d7202 */ /* 0x000fe20000000f00 */
[----:B------:R-:W-:Y:S05]  /*169c0*/  BRA `(.L_x_527) ;  /* 0xffffe07000007947 */ /* 0x000fea000383ffff */
        .weak           $__internal_8_$__cuda_sm70_shflsync_bfly_p
        .type           $__internal_8_$__cuda_sm70_shflsync_bfly_p,@function
        .size           $__internal_8_$__cuda_sm70_shflsync_bfly_p,($__internal_9_$__cuda_sm70_shflsync_idx_p - $__internal_8_$__cuda_sm70_shflsync_bfly_p)
$__internal_8_$__cuda_sm70_shflsync_bfly_p:
[----:B------:R-:W-:Y:S04]  /*169d0*/  WARPSYNC R6 ;  /* 0x0000000600007348 */ /* 0x000fe80003800000 */
[----:B------:R1:W2:Y:S02]  /*169e0*/  SHFL.BFLY PT, R5, R2, R5, R7 ;  /* 0x0c00000502057389 */ /* 0x0002a400000e0007 */
[----:B-1----:R-:W-:Y:S02]  /*169f0*/  MOV R2, R3 ;  /* 0x0000000300027202 */ /* 0x002fe40000000f00 */
[----:B------:R-:W-:-:S04]  /*16a00*/  MOV R3, 0x0 ;  /* 0x0000000000037802 */ /* 0x000fc80000000f00 */
[----:B--2---:R-:W-:Y:S05]  /*16a10*/  RET.REL.NODEC R2 `(_ZN7cutlass13device_kernelIN5flash19enable_sm80_to_sm89INS1_16FlashAttnFwdSm80INS1_25CollectiveMainloopFwdSm80ILi8ELi1ELb0EN4cute5tupleIJNS5_1CILi128EEENS7_ILi64EEENS7_ILi192EEEEEELi192ENS_6half_tEfNS_4arch4Sm80ELb0ELb1ELb1ELb1ELb0ELb0ELb1ELb1EEENS1_21CollectiveEpilogueFwdINS6_IJS8_SA_S9_EEENS6_IJNS7_ILi1EEESI_SI_EEESC_SE_Li256ELb1ELb1ELb1ELb0EEENS1_36VarlenDynamicPersistentTileSchedulerILi128ELi64ELi256ELi256ELb1ELb1ELb0ELb1ELb0ELb1EEEEEEEEEvNT_6ParamsE) ;  /* 0xfffe95e002007950 */ /* 0x004fea0003c3ffff */
        .weak           $__internal_9_$__cuda_sm70_shflsync_idx_p
        .type           $__internal_9_$__cuda_sm70_shflsync_idx_p,@function
        .size           $__internal_9_$__cuda_sm70_shflsync_idx_p,($__internal_10_$__cuda_sm70_shflsync_up_p - $__internal_9_$__cuda_sm70_shflsync_idx_p)
$__internal_9_$__cuda_sm70_shflsync_idx_p:
[----:B------:R-:W-:-:S04]  /*16a20*/  MOV R87, 0xffffffff ;  /* 0xffffffff00577802 */ /* 0x000fc80000000f00 */
[----:B------:R-:W-:Y:S04]  /*16a30*/  WARPSYNC R87 ;  /* 0x0000005700007348 */ /* 0x000fe80003800000 */
[----:B------:R1:W2:Y:S02]  /*16a40*/  SHFL.IDX PT, R0, R5, R3, R0 ;  /* 0x0000000305007389 */ /* 0x0002a400000e0000 */
[----:B-1----:R-:W-:-:S04]  /*16a50*/  MOV R3, 0x0 ;  /* 0x0000000000037802 */ /* 0x002fc80000000f00 */
[----:B--2---:R-:W-:Y:S05]  /*16a60*/  RET.REL.NODEC R2 `(_ZN7cutlass13device_kernelIN5flash19enable_sm80_to_sm89INS1_16FlashAttnFwdSm80INS1_25CollectiveMainloopFwdSm80ILi8ELi1ELb0EN4cute5tupleIJNS5_1CILi128EEENS7_ILi64EEENS7_ILi192EEEEEELi192ENS_6half_tEfNS_4arch4Sm80ELb0ELb1ELb1ELb1ELb0ELb0ELb1ELb1EEENS1_21CollectiveEpilogueFwdINS6_IJS8_SA_S9_EEENS6_IJNS7_ILi1EEESI_SI_EEESC_SE_Li256ELb1ELb1ELb1ELb0EEENS1_36VarlenDynamicPersistentTileSchedulerILi128ELi64ELi256ELi256ELb1ELb1ELb0ELb1ELb0ELb1EEEEEEEEEvNT_6ParamsE) ;  /* 0xfffe959002007950 */ /* 0x004fea0003c3ffff */
        .weak           $__internal_10_$__cuda_sm70_shflsync_up_p
        .type           $__internal_10_$__cuda_sm70_shflsync_up_p,@function
        .size           $__internal_10_$__cuda_sm70_shflsync_up_p,($__internal_11_$__cuda_sm70_votesync_ballot - $__internal_10_$__cuda_sm70_shflsync_up_p)
$__internal_10_$__cuda_sm70_shflsync_up_p:
[----:B------:R-:W-:Y:S02]  /*16a70*/  IMAD.MOV.U32 R4, RZ, RZ, RZ ;  /* 0x000000ffff047224 */ /* 0x000fe400078e00ff */
[----:B------:R-:W-:-:S04]  /*16a80*/  IMAD.MOV.U32 R10, RZ, RZ, -0x1 ;  /* 0xffffffffff0a7424 */ /* 0x000fc800078e00ff */
[----:B------:R-:W-:Y:S04]  /*16a90*/  WARPSYNC R10 ;  /* 0x0000000a00007348 */ /* 0x000fe80003800000 */
[----:B------:R1:W2:Y:S02]  /*16aa0*/  SHFL.UP PT, R4, R0, R2, R4 ;  /* 0x0400000200047389 */ /* 0x0002a400000e0004 */
[----:B-1----:R-:W-:Y:S02]  /*16ab0*/  MOV R2, R3 ;  /* 0x0000000300027202 */ /* 0x002fe40000000f00 */
[----:B------:R-:W-:-:S04]  /*16ac0*/  MOV R3, 0x0 ;  /* 0x0000000000037802 */ /* 0x000fc80000000f00 */
[----:B--2---:R-:W-:Y:S05]  /*16ad0*/  RET.REL.NODEC R2 `(_ZN7cutlass13device_kernelIN5flash19enable_sm80_to_sm89INS1_16FlashAttnFwdSm80INS1_25CollectiveMainloopFwdSm80ILi8ELi1ELb0EN4cute5tupleIJNS5_1CILi128EEENS7_ILi64EEENS7_ILi192EEEEEELi192ENS_6half_tEfNS_4arch4Sm80ELb0ELb1ELb1ELb1ELb0ELb0ELb1ELb1EEENS1_21CollectiveEpilogueFwdINS6_IJS8_SA_S9_EEENS6_IJNS7_ILi1EEESI_SI_EEESC_SE_Li256ELb1ELb1ELb1ELb0EEENS1_36VarlenDynamicPersistentTileSchedulerILi128ELi64ELi256ELi256ELb1ELb1ELb0ELb1ELb0ELb1EEEEEEEEEvNT_6ParamsE) ;  /* 0xfffe952002007950 */ /* 0x004fea0003c3ffff */
        .weak           $__internal_11_$__cuda_sm70_votesync_ballot
        .type           $__internal_11_$__cuda_sm70_votesync_ballot,@function
        .size           $__internal_11_$__cuda_sm70_votesync_ballot,(.L_x_2464 - $__internal_11_$__cuda_sm70_votesync_ballot)
$__internal_11_$__cuda_sm70_votesync_ballot:
[----:B------:R-:W-:Y:S01]  /*16ae0*/  ISETP.NE.U32.AND P0, PT, R0, 0x1, PT ;  /* 0x000000010000780c */ /* 0x000fe20003f05070 */
[----:B------:R-:W-:-:S04]  /*16af0*/  IMAD.MOV.U32 R3, RZ, RZ, -0x1 ;  /* 0xffffffffff037424 */ /* 0x000fc800078e00ff */
[----:B------:R-:W-:Y:S08]  /*16b00*/  WARPSYNC R3 ;  /* 0x0000000300007348 */ /* 0x000ff00003800000 */
[----:B------:R-:W-:-:S04]  /*16b10*/  VOTE.ANY R0, PT, !P0 ;  /* 0x0000000000007806 */ /* 0x000fc800040e0100 */
[----:B------:R-:W-:Y:S01]  /*16b20*/  LOP3.LUT R0, R0, R3, RZ, 0xc0, !PT ;  /* 0x0000000300007212 */ /* 0x000fe200078ec0ff */
[----:B------:R-:W-:-:S04]  /*16b30*/  IMAD.MOV.U32 R3, RZ, RZ, 0x0 ;  /* 0x00000000ff037424 */ /* 0x000fc800078e00ff */
[----:B------:R-:W-:Y:S05]  /*16b40*/  RET.REL.NODEC R2 `(_ZN7cutlass13device_kernelIN5flash19enable_sm80_to_sm89INS1_16FlashAttnFwdSm80INS1_25CollectiveMainloopFwdSm80ILi8ELi1ELb0EN4cute5tupleIJNS5_1CILi128EEENS7_ILi64EEENS7_ILi192EEEEEELi192ENS_6half_tEfNS_4arch4Sm80ELb0ELb1ELb1ELb1ELb0ELb0ELb1ELb1EEENS1_21CollectiveEpilogueFwdINS6_IJS8_SA_S9_EEENS6_IJNS7_ILi1EEESI_SI_EEESC_SE_Li256ELb1ELb1ELb1ELb0EEENS1_36VarlenDynamicPersistentTileSchedulerILi128ELi64ELi256ELi256ELb1ELb1ELb0ELb1ELb0ELb1EEEEEEEEEvNT_6ParamsE) ;  /* 0xfffe94b002007950 */ /* 0x000fea0003c3ffff */
.L_x_570:
        /* <DEDUP_REMOVED lines=11> */
.L_x_2464:


//--------------------- .text._ZN7cutlass13device_kernelIN5flash19enable_sm80_to_sm89INS1_16FlashAttnFwdSm80INS1_25CollectiveMainloopFwdSm80ILi8ELi1ELb0EN4cute5tupleIJNS5_1CILi128EEENS7_ILi64EEENS7_ILi192EEEEEELi192ENS_6half_tEfNS_4arch4Sm80ELb0ELb1ELb1ELb1ELb0ELb1ELb1ELb1EEENS1_21CollectiveEpilogueFwdINS6_IJS8_SA_S9_EEENS6_IJNS7_ILi1EEESI_SI_EEESC_SE_Li256ELb1ELb1ELb1ELb0EEENS1_36VarlenDynamicPersistentTileSchedulerILi128ELi64ELi256ELi256ELb1ELb1ELb0ELb1ELb0ELb1EEEEEEEEEvNT_6ParamsE --------------------------
	.section	.text._ZN7cutlass13device_kernelIN5flash19enable_sm80_to_sm89INS1_16FlashAttnFwdSm80INS1_25CollectiveMainloopFwdSm80ILi8ELi1ELb0EN4cute5tupleIJNS5_1CILi128EEENS7_ILi64EEENS7_ILi192EEEEEELi192ENS_6half_tEfNS_4arch4Sm80ELb0ELb1ELb1ELb1ELb0ELb1ELb1ELb1EEENS1_21CollectiveEpilogueFwdINS6_IJS8_SA_S9_EEENS6_IJNS7_ILi1EEESI_SI_EEESC_SE_Li256ELb1ELb1ELb1ELb0EEENS1_36VarlenDynamicPersistentTileSchedulerILi128ELi64ELi256ELi256ELb1ELb1ELb0ELb1ELb0ELb1EEEEEEEEEvNT_6ParamsE,"ax",@progbits
	.sectioninfo	@"SHI_REGISTERS=255"
	.align	128
.text._ZN7cutlass13device_kernelIN5flash19enable_sm80_to_sm89INS1_16FlashAttnFwdSm80INS1_25CollectiveMainloopFwdSm80ILi8ELi1ELb0EN4cute5tupleIJNS5_1CILi128EEENS7_ILi64EEENS7_ILi192EEEEEELi192ENS_6half_tEfNS_4arch4Sm80ELb0ELb1ELb1ELb1ELb0ELb1ELb1ELb1EEENS1_21CollectiveEpilogueFwdINS6_IJS8_SA_S9_EEENS6_IJNS7_ILi1EEESI_SI_EEESC_SE_Li256ELb1ELb1ELb1ELb0EEENS1_36VarlenDynamicPersistentTileSchedulerILi128ELi64ELi256ELi256ELb1ELb1ELb0ELb1ELb0ELb1EEEEEEEEEvNT_6ParamsE:
        .type           _ZN7cutlass13device_kernelIN5flash19enable_sm80_to_sm89INS1_16FlashAttnFwdSm80INS1_25CollectiveMainloopFwdSm80ILi8ELi1ELb0EN4cute5tupleIJNS5_1CILi128EEENS7_ILi64EEENS7_ILi192EEEEEELi192ENS_6half_tEfNS_4arch4Sm80ELb0ELb1ELb1ELb1ELb0ELb1ELb1ELb1EEENS1_21CollectiveEpilogueFwdINS6_IJS8_SA_S9_EEENS6_IJNS7_ILi1EEESI_SI_EEESC_SE_Li256ELb1ELb1ELb1ELb0EEENS1_36VarlenDynamicPersistentTileSchedulerILi128ELi64ELi256ELi256ELb1ELb1ELb0ELb1ELb0ELb1EEEEEEEEEvNT_6ParamsE,@function
        .size           _ZN7cutlass13device_kernelIN5flash19enable_sm80_to_sm89INS1_16FlashAttnFwdSm80INS1_25CollectiveMainloopFwdSm80ILi8ELi1ELb0EN4cute5tupleIJNS5_1CILi128EEENS7_ILi64EEENS7_ILi192EEEEEELi192ENS_6half_tEfNS_4arch4Sm80ELb0ELb1ELb1ELb1ELb0ELb1ELb1ELb1EEENS1_21CollectiveEpilogueFwdINS6_IJS8_SA_S9_EEENS6_IJNS7_ILi1EEESI_SI_EEESC_SE_Li256ELb1ELb1ELb1ELb0EEENS1_36VarlenDynamicPersistentTileSchedulerILi128ELi64ELi256ELi256ELb1ELb1ELb0ELb1ELb0ELb1EEEEEEEEEvNT_6ParamsE,(.L_x_2469 - _ZN7cutlass13device_kernelIN5flash19enable_sm80_to_sm89INS1_16FlashAttnFwdSm80INS1_25CollectiveMainloopFwdSm80ILi8ELi1ELb0EN4cute5tupleIJNS5_1CILi128EEENS7_ILi64EEENS7_ILi192EEEEEELi192ENS_6half_tEfNS_4arch4Sm80ELb0ELb1ELb1ELb1ELb0ELb1ELb1ELb1EEENS1_21CollectiveEpilogueFwdINS6_IJS8_SA_S9_EEENS6_IJNS7_ILi1EEESI_SI_EEESC_SE_Li256ELb1ELb1ELb1ELb0EEENS1_36VarlenDynamicPersistentTileSchedulerILi128ELi64ELi256ELi256ELb1ELb1ELb0ELb1ELb0ELb1EEEEEEEEEvNT_6ParamsE)
        .other          _ZN7cutlass13device_kernelIN5flash19enable_sm80_to_sm89INS1_16FlashAttnFwdSm80INS1_25CollectiveMainloopFwdSm80ILi8ELi1ELb0EN4cute5tupleIJNS5_1CILi128EEENS7_ILi64EEENS7_ILi192EEEEEELi192ENS_6half_tEfNS_4arch4Sm80ELb0ELb1ELb1ELb1ELb0ELb1ELb1ELb1EEENS1_21CollectiveEpilogueFwdINS6_IJS8_SA_S9_EEENS6_IJNS7_ILi1EEESI_SI_EEESC_SE_Li256ELb1ELb1ELb1ELb0EEENS1_36VarlenDynamicPersistentTileSchedulerILi128ELi64ELi256ELi256ELb1ELb1ELb0ELb1ELb0ELb1EEEEEEEEEvNT_6ParamsE,@"STO_CUDA_ENTRY STV_DEFAULT"
_ZN7cutlass13device_kernelIN5flash19enable_sm80_to_sm89INS1_16FlashAttnFwdSm80INS1_25CollectiveMainloopFwdSm80ILi8ELi1ELb0EN4cute5tupleIJNS5_1CILi128EEENS7_ILi64EEENS7_ILi192EEEEEELi192ENS_6half_tEfNS_4arch4Sm80ELb0ELb1ELb1ELb1ELb0ELb1ELb1ELb1EEENS1_21CollectiveEpilogueFwdINS6_IJS8_SA_S9_EEENS6_IJNS7_ILi1EEESI_SI_EEESC_SE_Li256ELb1ELb1ELb1ELb0EEENS1_36VarlenDynamicPersistentTileSchedulerILi128ELi64ELi256ELi256ELb1ELb1ELb0ELb1ELb0ELb1EEEEEEEEEvNT_6ParamsE:
[----:B------:R-:W-:-:S03]  /*0000*/  MOV R1, c[0x0][0x28] ;  /* 0x00000a0000017a02 */ /* 0x000fc60000000f00 */
[----:B------:R-:W1:Y:S01]  /*0010*/  S2R R2, SR_TID.X ;  /* 0x0000000000027919 */ /* 0x000e620000002100 */
[----:B------:R-:W-:Y:S01]  /*0020*/  IADD3 R1, R1, -0x58, RZ ;  /* 0xffffffa801017810 */ /* 0x000fe20007ffe0ff */
[----:B------:R-:W-:Y:S01]  /*0030*/  ULDC.64 UR6, c[0x0][0x118] ;  /* 0x0000460000067ab9 */ /* 0x000fe20000000a00 */
[----:B-1----:R-:W-:-:S05]  /*0040*/  SHF.R.U32.HI R0, RZ, 0x5, R2 ;  /* 0x00000005ff007819 */ /* 0x002fca0000011602 */
[----:B------:R-:W1:Y:S02]  /*0050*/  SHFL.IDX PT, R3, R0, RZ, 0x1f ;  /* 0x00001fff00037589 */ /* 0x000e6400000e0000 */
[----:B-1----:R-:W-:Y:S02]  /*0060*/  ISETP.NE.AND P0, PT, R3, RZ, PT ;  /* 0x000000ff0300720c */ /* 0x002fe40003f05270 */
[----:B------:R-:W-:Y:S11]  /*0070*/  STL [R1+0x4c], R3 ;  /* 0x00004c0301007387 */ /* 0x000ff60000100800 */
[----:B------:R-:W-:Y:S06]  /*0080*/  @P0 BAR.SYNC.DEFER_BLOCKING 0x5, 0x100 ;  /* 0x0144000000000b1d */ /* 0x000fec0000010000 */
[----:B------:R-:W1:Y:S04]  /*0090*/  @P0 LDS.128 R4, [0x18100] ;  /* 0x01810000ff040984 */ /* 0x000e680000000c00 */
[----:B-1----:R1:W-:Y:S04]  /*00a0*/  @P0 STL.64 [R1], R4 ;  /* 0x0000000401000387 */ /* 0x0023e80000100a00 */
[----:B------:R1:W-:Y:S04]  /*00b0*/  @P0 STL.64 [R1+0x8], R6 ;  /* 0x0000080601000387 */ /* 0x0003e80000100a00 */
[----:B------:R-:W-:Y:S06]  /*00c0*/  @P0 BAR.ARV 0x4, 0x100 ;  /* 0x0104000000000b1d */ /* 0x000fec0000002000 */
[----:B------:R-:W-:Y:S05]  /*00d0*/  @P0 BRA `(.L_x_571) ;  /* 0x00000ff000000947 */ /* 0x000fea0003800000 */
[----:B------:R-:W-:Y:S01]  /*00e0*/  LOP3.LUT R13, R2, 0x1f, RZ, 0xc0, !PT ;  /* 0x0000001f020d7812 */ /* 0x000fe200078ec0ff */
[----:B------:R-:W-:-:S02]  /*00f0*/  IMAD.MOV.U32 R10, RZ, RZ, RZ ;  /* 0x000000ffff0a7224 */ /* 0x000fc400078e00ff */
[----:B------:R-:W-:Y:S01]  /*0100*/  IMAD.MOV.U32 R8, RZ, RZ, RZ ;  /* 0x000000ffff087224 */ /* 0x000fe200078e00ff */
[----:B------:R-:W-:-:S04]  /*0110*/  ISETP.NE.AND P6, PT, R13, 0x1f, PT ;  /* 0x0000001f0d00780c */ /* 0x000fc80003fc5270 */
[----:B------:R-:W-:-:S13]  /*0120*/  ISETP.GE.OR P0, PT, R13, c[0x0][0x53c], !P6 ;  /* 0x00014f000d007a0c */ /* 0x000fda0007706670 */
[----:B-1----:R-:W-:Y:S02]  /*0130*/  @!P0 IMAD.MOV.U32 R4, RZ, RZ, 0x4 ;  /* 0x00000004ff048424 */ /* 0x002fe400078e00ff */
[----:B------:R-:W-:Y:S02]  /*0140*/  @!P0 IMAD.MOV.U32 R2, RZ, RZ, 0x4 ;  /* 0x00000004ff028424 */ /* 0x000fe400078e00ff */
[----:B------:R-:W-:-:S04]  /*0150*/  @!P0 IMAD.WIDE.U32 R4, R13, R4, c[0x0][0x580] ;  /* 0x000160000d048625 */ /* 0x000fc800078e0004 */
[C---:B------:R-:W-:Y:S01]  /*0160*/  @!P0 IMAD.WIDE.U32 R2, R13.reuse, R2, c[0x0][0x578] ;  /* 0x00015e000d028625 */ /* 0x040fe200078e0002 */
[----:B------:R-:W2:Y:S04]  /*0170*/  @!P0 LDG.E R10, [R4.64] ;  /* 0x00000006040a8981 */ /* 0x000ea8000c1e1900 */
[----:B------:R-:W2:Y:S01]  /*0180*/  @!P0 LDG.E R8, [R2.64] ;  /* 0x0000000602088981 */ /* 0x000ea2000c1e1900 */
[C---:B------:R-:W-:Y:S01]  /*0190*/  ISETP.NE.AND P5, PT, R13.reuse, RZ, PT ;  /* 0x000000ff0d00720c */ /* 0x040fe20003fa5270 */
[----:B------:R-:W1:Y:S01]  /*01a0*/  S2UR UR4, SR_CTAID.X ;  /* 0x00000000000479c3 */ /* 0x000e620000002500 */
[C---:B------:R-:W-:Y:S02]  /*01b0*/  ISETP.GE.U32.AND P4, PT, R13.reuse, 0x2, PT ;  /* 0x000000020d00780c */ /* 0x040fe40003f86070 */
[----:B------:R-:W-:-:S02]  /*01c0*/  ISETP.GE.U32.AND P3, PT, R13, 0x4, PT ;  /* 0x000000040d00780c */ /* 0x000fc40003f66070 */
[C---:B------:R-:W-:Y:S02]  /*01d0*/  ISETP.GE.U32.AND P2, PT, R13.reuse, 0x8, PT ;  /* 0x000000080d00780c */ /* 0x040fe40003f46070 */
[----:B------:R-:W-:Y:S02]  /*01e0*/  ISETP.GE.U32.AND P1, PT, R13, 0x10, PT ;  /* 0x000000100d00780c */ /* 0x000fe40003f26070 */
[----:B------:R-:W-:Y:S01]  /*01f0*/  MOV R6, RZ ;  /* 0x000000ff00067202 */ /* 0x000fe20000000f00 */
[----:B--2---:R-:W-:-:S05]  /*0200*/  IMAD R4, R10, R8, RZ ;  /* 0x000000080a047224 */ /* 0x004fca00078e02ff */
[----:B------:R-:W2:Y:S02]  /*0210*/  SHFL.UP PT, R0, R4, 0x1, RZ ;  /* 0x0420000004007989 */ /* 0x000ea400000e00ff */
[----:B--2---:R-:W-:-:S05]  /*0220*/  SEL R0, R0, RZ, P5 ;  /* 0x000000ff00007207 */ /* 0x004fca0002800000 */
[----:B------:R-:W-:-:S05]  /*0230*/  IMAD.IADD R4, R4, 0x1, R0 ;  /* 0x0000000104047824 */ /* 0x000fca00078e0200 */
[----:B------:R-:W2:Y:S02]  /*0240*/  SHFL.UP PT, R0, R4, 0x2, RZ ;  /* 0x0440000004007989 */ /* 0x000ea400000e00ff */
[----:B--2---:R-:W-:-:S04]  /*0250*/  SEL R0, R0, RZ, P4 ;  /* 0x000000ff00007207 */ /* 0x004fc80002000000 */
[----:B------:R-:W-:-:S05]  /*0260*/  IADD3 R4, R4, R0, RZ ;  /* 0x0000000004047210 */ /* 0x000fca0007ffe0ff */
[----:B------:R-:W2:Y:S02]  /*0270*/  SHFL.UP PT, R0, R4, 0x4, RZ ;  /* 0x0480000004007989 */ /* 0x000ea400000e00ff */
[----:B--2---:R-:W-:-:S05]  /*0280*/  SEL R0, R0, RZ, P3 ;  /* 0x000000ff00007207 */ /* 0x004fca0001800000 */
[----:B------:R-:W-:-:S05]  /*0290*/  IMAD.IADD R4, R4, 0x1, R0 ;  /* 0x0000000104047824 */ /* 0x000fca00078e0200 */
[----:B------:R-:W2:Y:S02]  /*02a0*/  SHFL.UP PT, R0, R4, 0x8, RZ ;  /* 0x0500000004007989 */ /* 0x000ea400000e00ff */
[----:B--2---:R-:W-:-:S05]  /*02b0*/  SEL R0, R0, RZ, P2 ;  /* 0x000000ff00007207 */ /* 0x004fca0001000000 */
[----:B------:R-:W-:-:S05]  /*02c0*/  IMAD.IADD R4, R4, 0x1, R0 ;  /* 0x0000000104047824 */ /* 0x000fca00078e0200 */
[----:B------:R-:W2:Y:S02]  /*02d0*/  SHFL.UP PT, R0, R4, 0x10, RZ ;  /* 0x0600000004007989 */ /* 0x000ea400000e00ff */
[----:B--2---:R-:W-:-:S05]  /*02e0*/  SEL R0, R0, RZ, P1 ;  /* 0x000000ff00007207 */ /* 0x004fca0000800000 */
[----:B------:R-:W-:-:S05]  /*02f0*/  IMAD.IADD R4, R4, 0x1, R0 ;  /* 0x0000000104047824 */ /* 0x000fca00078e0200 */
[----:B------:R-:W2:Y:S02]  /*0300*/  SHFL.IDX PT, R7, R4, 0x1f, 0x1f ;  /* 0x03e01f0004077f89 */ /* 0x000ea400000e0000 */
[----:B--2---:R-:W-:-:S04]  /*0310*/  IMAD R7, R7, c[0x0][0x538], RZ ;  /* 0x00014e0007077a24 */ /* 0x004fc800078e02ff */
[----:B------:R-:W-:Y:S01]  /*0320*/  IMAD.MOV.U32 R0, RZ, RZ, R7 ;  /* 0x000000ffff007224 */ /* 0x000fe200078e0007 */
[----:B-1----:R-:W-:-:S13]  /*0330*/  ISETP.GT.AND P0, PT, R7, UR4, PT ;  /* 0x0000000407007c0c */ /* 0x002fda000bf04270 */
[----:B------:R-:W-:Y:S05]  /*0340*/  @P0 BRA `(.L_x_572) ;  /* 0x0000027000000947 */ /* 0x000fea0003800000 */
[----:B------:R-:W-:Y:S02]  /*0350*/  MOV R7, R0 ;  /* 0x0000000000077202 */ /* 0x000fe40000000f00 */
[----:B------:R-:W-:-:S04]  /*0360*/  MOV R6, RZ ;  /* 0x000000ff00067202 */ /* 0x000fc80000000f00 */
.L_x_576:
        /* <DEDUP_REMOVED lines=12> */
[----:B------:R-:W2:Y:S04]  /*0430*/  @!P0 LDG.E R10, [R4.64] ;  /* 0x00000006040a8981 */ /* 0x000ea8000c1e1900 */
[----:B------:R-:W2:Y:S02]  /*0440*/  @!P0 LDG.E R8, [R2.64] ;  /* 0x0000000602088981 */ /* 0x000ea4000c1e1900 */
[----:B--2---:R-:W-:Y:S01]  /*0450*/  IMAD R4, R10, R8, RZ ;  /* 0x000000080a047224 */ /* 0x004fe200078e02ff */
[----:B------:R-:W-:Y:S05]  /*0460*/  BRA.DIV ~URZ, `(.L_x_574) ;  /* 0x000217927f007947 */ /* 0x000fea000b800000 */
[----:B------:R1:W2:Y:S02]  /*0470*/  SHFL.UP PT, R0, R4, 0x1, RZ ;  /* 0x0420000004007989 */ /* 0x0002a400000e00ff */
.L_x_795:
        /* <DEDUP_REMOVED lines=16> */
.L_x_796:
[----:B--2---:R-:W-:-:S05]  /*0580*/  IMAD R0, R0, c[0x0][0x538], RZ ;  /* 0x00014e0000007a24 */ /* 0x004fca00078e02ff */
[----:B------:R-:W-:-:S04]  /*0590*/  IADD3 R7, R0, R7, RZ ;  /* 0x0000000700077210 */ /* 0x000fc80007ffe0ff */
[----:B------:R-:W-:-:S13]  /*05a0*/  ISETP.GT.AND P0, PT, R7, UR4, PT ;  /* 0x0000000407007c0c */ /* 0x000fda000bf04270 */
[----:B-1----:R-:W-:Y:S05]  /*05b0*/  @!P0 BRA `(.L_x_576) ;  /* 0xfffffdb000008947 */ /* 0x002fea000383ffff */
.L_x_572:
[----:B------:R-:W-:-:S05]  /*05c0*/  IADD3 R11, -R0, R7, RZ ;  /* 0x00000007000b7210 */ /* 0x000fca0007ffe1ff */
[----:B------:R-:W-:-:S05]  /*05d0*/  IMAD R0, R4, c[0x0][0x538], R11 ;  /* 0x00014e0004007a24 */ /* 0x000fca00078e020b */
[----:B------:R-:W-:Y:S01]  /*05e0*/  ISETP.GT.AND P0, PT, R0, UR4, PT ;  /* 0x0000000400007c0c */ /* 0x000fe2000bf04270 */
[----:B------:R-:W-:-:S12]  /*05f0*/  BRA.DIV ~URZ, `(.L_x_577) ;  /* 0x000218527f007947 */ /* 0x000fd8000b800000 */
[----:B------:R-:W-:-:S04]  /*0600*/  VOTE.ANY R7, PT, !P0 ;  /* 0x0000000000077806 */ /* 0x000fc800040e0100 */
.L_x_797:
[----:B------:R-:W1:Y:S02]  /*0610*/  POPC R0, R7 ;  /* 0x0000000700007309 */ /* 0x000e640000000000 */
[----:B-1----:R-:W-:-:S05]  /*0620*/  IADD3 R2, R0, R6, RZ ;  /* 0x0000000600027210 */ /* 0x002fca0007ffe0ff */
[----:B------:R1:W-:Y:S01]  /*0630*/  STL [R1+0xc], R2 ;  /* 0x00000c0201007387 */ /* 0x0003e20000100800 */
[----:B------:R-:W-:Y:S05]  /*0640*/  BRA.DIV ~URZ, `(.L_x_578) ;  /* 0x000218527f007947 */ /* 0x000fea000b800000 */
[----:B------:R2:W3:Y:S01]  /*0650*/  SHFL.IDX PT, R12, R10, R0, 0x1f ;  /* 0x00001f000a0c7589 */ /* 0x0004e200000e0000 */
[----:B------:R-:W-:-:S03]  /*0660*/  MOV R6, RZ ;  /* 0x000000ff00067202 */ /* 0x000fc60000000f00 */
[----:B------:R2:W4:Y:S04]  /*0670*/  SHFL.IDX PT, R10, R8, R0, 0x1f ;  /* 0x00001f00080a7589 */ /* 0x00052800000e0000 */
.L_x_798:
[----:B------:R-:W-:Y:S01]  /*0680*/  ISETP.NE.AND P0, PT, R7, RZ, PT ;  /* 0x000000ff0700720c */ /* 0x000fe20003f05270 */
[----:B------:R-:W-:-:S12]  /*0690*/  BSSY B0, `(.L_x_579) ;  /* 0x0000005000007945 */ /* 0x000fd80003800000 */
[----:B------:R-:W-:Y:S05]  /*06a0*/  @!P0 BRA `(.L_x_580) ;  /* 0x0000003000008947 */ /* 0x000fea0003800000 */
[----:B------:R-:W-:Y:S01]  /*06b0*/  IADD3 R5, R0, -0x1, RZ ;  /* 0xffffffff00057810 */ /* 0x000fe20007ffe0ff */
[----:B------:R-:W-:Y:S05]  /*06c0*/  BRA.DIV ~URZ, `(.L_x_581) ;  /* 0x000218b27f007947 */ /* 0x000fea000b800000 */
[----:B------:R1:W2:Y:S02]  /*06d0*/  SHFL.IDX PT, R6, R4, R5, 0x1f ;  /* 0x00001f0504067589 */ /* 0x0002a400000e0000 */
.L_x_580:
[----:B------:R-:W-:Y:S05]  /*06e0*/  BSYNC B0 ;  /* 0x0000000000007941 */ /* 0x000fea0003800000 */
.L_x_579:
[----:B--2---:R-:W-:Y:S01]  /*06f0*/  IMAD R0, R6, c[0x0][0x538], R11 ;  /* 0x00014e0006007a24 */ /* 0x004fe200078e020b */
[----:B----4-:R-:W-:Y:S01]  /*0700*/  ISETP.NE.AND P0, PT, R10, 0x1, PT ;  /* 0x000000010a00780c */ /* 0x010fe20003f05270 */
[----:B------:R-:W-:Y:S03]  /*0710*/  BSSY B0, `(.L_x_582) ;  /* 0x0000089000007945 */ /* 0x000fe60003800000 */
[----:B------:R2:W-:Y:S01]  /*0720*/  STL [R1], R0 ;  /* 0x0000000001007387 */ /* 0x0005e20000100800 */
[----:B------:R-:W-:-:S08]  /*0730*/  IADD3 R9, -R0, UR4, RZ ;  /* 0x0000000400097c10 */ /* 0x000fd0000fffe1ff */
[----:B------:R-:W-:Y:S05]  /*0740*/  @!P0 BRA `(.L_x_583) ;  /* 0x000003f000008947 */ /* 0x000fea0003800000 */
[-C--:B--23--:R-:W-:Y:S02]  /*0750*/  IABS R0, R12.reuse ;  /* 0x0000000c00007213 */ /* 0x08cfe40000000000 */
[----:B------:R-:W-:-:S03]  /*0760*/  IABS R6, R12 ;  /* 0x0000000c00067213 */ /* 0x000fc60000000000 */
[----:B-1----:R-:W-:Y:S01]  /*0770*/  IMAD.MOV.U32 R5, RZ, RZ, R0 ;  /* 0x000000ffff057224 */ /* 0x002fe200078e0000 */
[----:B------:R-:W-:-:S03]  /*0780*/  IABS R0, R10 ;  /* 0x0000000a00007213 */ /* 0x000fc60000000000 */
[----:B------:R-:W1:Y:S02]  /*0790*/  I2F.RP R2, R5 ;  /* 0x0000000500027306 */ /* 0x000e640000209400 */
[----:B------:R-:W-:Y:S01]  /*07a0*/  IMAD.MOV.U32 R8, RZ, RZ, R0 ;  /* 0x000000ffff087224 */ /* 0x000fe200078e0000 */
[----:B------:R-:W-:-:S05]  /*07b0*/  IABS R0, R9 ;  /* 0x0000000900007213 */ /* 0x000fca0000000000 */
[----:B------:R-:W-:Y:S08]  /*07c0*/  I2F.RP R7, R8 ;  /* 0x0000000800077306 */ /* 0x000ff00000209400 */
[----:B-1----:R-:W1:Y:S02]  /*07d0*/  MUFU.RCP R2, R2 ;  /* 0x0000000200027308 */ /* 0x002e640000001000 */
[----:B-1----:R-:W-:-:S06]  /*07e0*/  IADD3 R2, R2, 0xffffffe, RZ ;  /* 0x0ffffffe02027810 */ /* 0x002fcc0007ffe0ff */
[----:B------:R-:W1:Y:S02]  /*07f0*/  F2I.FTZ.U32.TRUNC.NTZ R3, R2 ;  /* 0x0000000200037305 */ /* 0x000e64000021f000 */
        /* <DEDUP_REMOVED lines=49> */
[----:B------:R-:W-:-:S05]  /*0b10*/  IMAD R2, R3, 0x10000, R2 ;  /* 0x0001000003027824 */ /* 0x000fca00078e0202 */
[----:B------:R1:W-:Y:S01]  /*0b20*/  STL [R1+0x8], R2 ;  /* 0x0000080201007387 */ /* 0x0003e20000100800 */
[----:B------:R-:W-:Y:S05]  /*0b30*/  BRA `(.L_x_584) ;  /* 0x0000046000007947 */ /* 0x000fea0003800000 */
.L_x_583:
[----:B------:R-:W4:Y:S01]  /*0b40*/  LDL R3, [R1+0xc] ;  /* 0x00000c0001037983 */ /* 0x000f220000100800 */
[----:B-1----:R-:W-:-:S04]  /*0b50*/  IMAD.MOV.U32 R2, RZ, RZ, 0x4 ;  /* 0x00000004ff027424 */ /* 0x002fc800078e00ff */
[----:B----4-:R-:W-:-:S05]  /*0b60*/  IMAD.WIDE R2, R3, R2, c[0x0][0x590] ;  /* 0x0001640003027625 */ /* 0x010fca00078e0202 */
[----:B------:R-:W4:Y:S02]  /*0b70*/  LDG.E R7, [R2.64] ;  /* 0x0000000602077981 */ /* 0x000f24000c1e1900 */
[----:B---34-:R-:W-:-:S05]  /*0b80*/  IMAD R11, R7, R12, RZ ;  /* 0x0000000c070b7224 */ /* 0x018fca00078e02ff */
[-C--:B--2---:R-:W-:Y:S02]  /*0b90*/  IABS R0, R11.reuse ;  /* 0x0000000b00007213 */ /* 0x084fe40000000000 */
        /* <DEDUP_REMOVED lines=62> */
[----:B------:R-:W-:-:S05]  /*0f80*/  IMAD R2, R0, R2, R3 ;  /* 0x0000000200027224 */ /* 0x000fca00078e0203 */
[----:B------:R1:W-:Y:S02]  /*0f90*/  STL [R1+0x8], R2 ;  /* 0x0000080201007387 */ /* 0x0003e40000100800 */
.L_x_584:
[----:B------:R-:W-:Y:S05]  /*0fa0*/  BSYNC B0 ;  /* 0x0000000000007941 */ /* 0x000fea0003800000 */
.L_x_582:
[----:B------:R-:W-:-:S04]  /*0fb0*/  LOP3.LUT R0, RZ, R0, RZ, 0x33, !PT ;  /* 0x00000000ff007212 */ /* 0x000fc800078e33ff */
[----:B------:R-:W-:-:S05]  /*0fc0*/  IADD3 R0, R0, R12, RZ ;  /* 0x0000000c00007210 */ /* 0x000fca0007ffe0ff */
[----:B------:R2:W-:Y:S01]  /*0fd0*/  STL [R1+0x4], R0 ;  /* 0x0000040001007387 */ /* 0x0005e20000100800 */
[----:B------:R-:W-:Y:S05]  /*0fe0*/  BRA `(.L_x_585) ;  /* 0x0000006000007947 */ /* 0x000fea0003800000 */
.L_x_573:
[----:B------:R-:W-:Y:S01]  /*0ff0*/  MOV R0, UR4 ;  /* 0x0000000400007c02 */ /* 0x000fe20008000f00 */
[----:B------:R-:W-:Y:S04]  /*1000*/  STL [R1+0x4], RZ ;  /* 0x000004ff01007387 */ /* 0x000fe80000100800 */
[----:B------:R1:W-:Y:S04]  /*1010*/  STL [R1], R0 ;  /* 0x0000000001007387 */ /* 0x0003e80000100800 */
[----:B------:R2:W-:Y:S01]  /*1020*/  STL [R1+0x8], RZ ;  /* 0x000008ff01007387 */ /* 0x0005e20000100800 */
[----:B-1----:R-:W-:-:S05]  /*1030*/  MOV R0, c[0x0][0x53c] ;  /* 0x00014f0000007a02 */ /* 0x002fca0000000f00 */
[----:B------:R2:W-:Y:S02]  /*1040*/  STL [R1+0xc], R0 ;  /* 0x00000c0001007387 */ /* 0x0005e40000100800 */
.L_x_585:
[----:B------:R-:W3:Y:S04]  /*1050*/  LDL R4, [R1] ;  /* 0x0000000001047983 */ /* 0x000ee80000100800 */
[----:B------:R-:W3:Y:S04]  /*1060*/  LDL R5, [R1+0x4] ;  /* 0x0000040001057983 */ /* 0x000ee80000100800 */
[----:B------:R-:W3:Y:S04]  /*1070*/  LDL R6, [R1+0x8] ;  /* 0x0000080001067983 */ /* 0x000ee80000100800 */
[----:B------:R-:W3:Y:S01]  /*1080*/  LDL R7, [R1+0xc] ;  /* 0x00000c0001077983 */ /* 0x000ee20000100800 */
[----:B------:R-:W-:Y:S01]  /*1090*/  ISETP.NE.AND P0, PT, R13, RZ, PT ;  /* 0x000000ff0d00720c */ /* 0x000fe20003f05270 */
[----:B------:R-:W-:-:S12]  /*10a0*/  WARPSYNC 0xffffffff ;  /* 0xffffffff00007948 */ /* 0x000fd80003800000 */
[----:B---3--:R3:W-:Y:S04]  /*10b0*/  @!P0 STS.128 [0x18100], R4 ;  /* 0x01810004ff008388 */ /* 0x0087e80000000c00 */
[----:B------:R-:W-:Y:S06]  /*10c0*/  BAR.ARV 0x5, 0x100 ;  /* 0x0144000000007b1d */ /* 0x000fec0000002000 */
.L_x_571:
[----:B--2---:R-:W2:Y:S02]  /*10d0*/  LDL R0, [R1+0xc] ;  /* 0x00000c0001007983 */ /* 0x004ea40000100800 */
[----:B--2---:R-:W-:-:S13]  /*10e0*/  ISETP.GE.AND P0, PT, R0, c[0x0][0x53c], PT ;  /* 0x00014f0000007a0c */ /* 0x004fda0003f06270 */
[----:B------:R-:W-:Y:S05]  /*10f0*/  @P0 EXIT ;  /* 0x000000000000094d */ /* 0x000fea0003800000 */
[----:B------:R-:W2:Y:S02]  /*1100*/  S2R R18, SR_TID.X ;  /* 0x0000000000127919 */ /* 0x000ea40000002100 */
[----:B--2---:R-:W-:-:S04]  /*1110*/  SHF.R.S32.HI R13, RZ, 0x1f, R18 ;  /* 0x0000001fff0d7819 */ /* 0x004fc80000011412 */
[CC--:B------:R-:W-:Y:S02]  /*1120*/  LEA.HI R14, R13.reuse, R18.reuse, RZ, 0x3 ;  /* 0x000000120d0e7211 */ /* 0x0c0fe400078f18ff */
[-C--:B------:R-:W-:Y:S02]  /*1130*/  LEA.HI R3, R13, R18.reuse, RZ, 0x4 ;  /* 0x000000120d037211 */ /* 0x080fe400078f20ff */
[----:B------:R-:W-:Y:S02]  /*1140*/  SHF.R.S32.HI R19, RZ, 0x3, R14 ;  /* 0x00000003ff137819 */ /* 0x000fe4000001140e */
[----:B-1----:R-:W-:Y:S02]  /*1150*/  LOP3.LUT R2, R14, 0xfffffff8, RZ, 0xc0, !PT ;  /* 0xfffffff80e027812 */ /* 0x002fe400078ec0ff */
[----:B------:R-:W-:Y:S01]  /*1160*/  LOP3.LUT R0, R3, 0xfffffff0, RZ, 0xc0, !PT ;  /* 0xfffffff003007812 */ /* 0x000fe200078ec0ff */
[----:B---3--:R-:W-:Y:S01]  /*1170*/  IMAD.SHL.U32 R5, R19, 0x40, RZ ;  /* 0x0000004013057824 */ /* 0x008fe200078e00ff */
[----:B------:R-:W-:Y:S01]  /*1180*/  SHF.R.S32.HI R4, RZ, 0x4, R3 ;  /* 0x00000004ff047819 */ /* 0x000fe20000011403 */
[C---:B------:R-:W-:Y:S01]  /*1190*/  IMAD.IADD R8, R18.reuse, 0x1, -R2 ;  /* 0x0000000112087824 */ /* 0x040fe200078e0a02 */
[----:B------:R-:W-:Y:S01]  /*11a0*/  LEA.HI R11, R13, R18, RZ, 0x5 ;  /* 0x000000120d0b7211 */ /* 0x000fe200078f28ff */
[----:B------:R-:W-:Y:S01]  /*11b0*/  IMAD.IADD R0, R18, 0x1, -R0 ;  /* 0x0000000112007824 */ /* 0x000fe200078e0a00 */
[----:B------:R-:W-:Y:S01]  /*11c0*/  LOP3.LUT R2, R5, 0x1c0, RZ, 0xc0, !PT ;  /* 0x000001c005027812 */ /* 0x000fe200078ec0ff */
[----:B------:R-:W-:Y:S01]  /*11d0*/  IMAD.SHL.U32 R10, R8, 0x8, RZ ;  /* 0x00000008080a7824 */ /* 0x000fe200078e00ff */
[----:B------:R-:W-:-:S02]  /*11e0*/  LEA.HI R3, R3, R4, RZ, 0x1 ;  /* 0x0000000403037211 */ /* 0x000fc400078f08ff */
[----:B------:R-:W-:Y:S02]  /*11f0*/  SHF.R.S32.HI R6, RZ, 0x1f, R0 ;  /* 0x0000001fff067819 */ /* 0x000fe40000011400 */
[----:B------:R-:W-:Y:S01]  /*1200*/  SHF.R.U32.HI R5, RZ, 0x3, R2 ;  /* 0x00000003ff057819 */ /* 0x000fe20000011602 */
[----:B------:R1:W-:Y:S01]  /*1210*/  STL [R1+0x10], R10 ;  /* 0x0000100a01007387 */ /* 0x0003e20000100800 */
[----:B------:R-:W-:Y:S02]  /*1220*/  LOP3.LUT R3, R3, 0xfffffffe, RZ, 0xc0, !PT ;  /* 0xfffffffe03037812 */ /* 0x000fe400078ec0ff */
[----:B------:R-:W-:Y:S02]  /*1230*/  LOP3.LUT R2, R2, 0x38, R10, 0xf8, !PT ;  /* 0x0000003802027812 */ /* 0x000fe400078ef80a */
[----:B------:R-:W-:Y:S01]  /*1240*/  LEA.HI R15, R13, R18, RZ, 0x2 ;  /* 0x000000120d0f7211 */ /* 0x000fe200078f10ff */
[----:B------:R-:W-:Y:S01]  /*1250*/  IMAD.IADD R12, R4, 0x1, -R3 ;  /* 0x00000001040c7824 */ /* 0x000fe200078e0a03 */
[----:B------:R-:W-:Y:S01]  /*1260*/  LOP3.LUT R9, R2, R5, RZ, 0x3c, !PT ;  /* 0x0000000502097212 */ /* 0x000fe200078e3cff */
[----:B------:R-:W-:Y:S01]  /*1270*/  IMAD.SHL.U32 R3, R8, 0x40, RZ ;  /* 0x0000004008037824 */ /* 0x000fe200078e00ff */
[----:B------:R-:W-:-:S02]  /*1280*/  SHF.R.S32.HI R245, RZ, 0x2, R15 ;  /* 0x00000002fff57819 */ /* 0x000fc4000001140f */
[----:B------:R-:W-:Y:S02]  /*1290*/  SHF.R.S32.HI R4, RZ, 0x1f, R15 ;  /* 0x0000001fff047819 */ /* 0x000fe4000001140f */
[----:B------:R-:W-:Y:S02]  /*12a0*/  LOP3.LUT P4, RZ, R8, 0x2, RZ, 0xc0, !PT ;  /* 0x0000000208ff7812 */ /* 0x000fe4000788c0ff */
[----:B------:R-:W-:Y:S02]  /*12b0*/  LEA.HI R4, R4, R245, RZ, 0x3 ;  /* 0x000000f504047211 */ /* 0x000fe400078f18ff */
[----:B------:R-:W-:Y:S02]  /*12c0*/  LOP3.LUT P3, RZ, R8, 0x4, RZ, 0xc0, !PT ;  /* 0x0000000408ff7812 */ /* 0x000fe4000786c0ff */
[----:B-1----:R-:W-:Y:S02]  /*12d0*/  LEA.HI R10, R6, R0, RZ, 0x3 ;  /* 0x00000000060a7211 */ /* 0x002fe400078f18ff */
[----:B------:R-:W-:-:S02]  /*12e0*/  SHF.R.S32.HI R6, RZ, 0x5, R11 ;  /* 0x00000005ff067819 */ /* 0x000fc4000001140b */
[----:B------:R-:W-:-:S05]  /*12f0*/  LOP3.LUT R2, R10, 0xfffffff8, RZ, 0xc0, !PT ;  /* 0xfffffff80a027812 */ /* 0x000fca00078ec0ff */
[----:B------:R-:W-:Y:S01]  /*1300*/  IMAD.IADD R7, R0, 0x1, -R2 ;  /* 0x0000000100077824 */ /* 0x000fe200078e0a02 */
[----:B------:R-:W-:Y:S02]  /*1310*/  LOP3.LUT R0, R3, 0x1c0, RZ, 0xc0, !PT ;  /* 0x000001c003007812 */ /* 0x000fe400078ec0ff */
[----:B------:R-:W-:Y:S02]  /*1320*/  LOP3.LUT R3, R11, 0xffffffe0, RZ, 0xc0, !PT ;  /* 0xffffffe00b037812 */ /* 0x000fe400078ec0ff */
[----:B------:R-:W-:Y:S02]  /*1330*/  LOP3.LUT R5, R0, 0x8, R14, 0xf8, !PT ;  /* 0x0000000800057812 */ /* 0x000fe400078ef80e */
[----:B------:R-:W-:Y:S01]  /*1340*/  SHF.R.U32.HI R2, RZ, 0x3, R0 ;  /* 0x00000003ff027819 */ /* 0x000fe20000011600 */
[----:B------:R-:W-:Y:S01]  /*1350*/  IMAD.IADD R17, R18, 0x1, -R3 ;  /* 0x0000000112117824 */ /* 0x000fe200078e0a03 */
[----:B------:R-:W-:Y:S02]  /*1360*/  SHF.R.S32.HI R0, RZ, 0x1f, R11 ;  /* 0x0000001fff007819 */ /* 0x000fe4000001140b */
[----:B------:R-:W-:-:S02]  /*1370*/  LOP3.LUT R14, R5, R2, RZ, 0x3c, !PT ;  /* 0x00000002050e7212 */ /* 0x000fc400078e3cff */
[----:B------:R-:W-:Y:S02]  /*1380*/  LEA.HI R0, R0, R6, RZ, 0x3 ;  /* 0x0000000600007211 */ /* 0x000fe400078f18ff */
[----:B------:R-:W-:Y:S02]  /*1390*/  LEA.HI R5, R13, R18, RZ, 0x6 ;  /* 0x000000120d057211 */ /* 0x000fe400078f30ff */
[----:B------:R-:W-:Y:S02]  /*13a0*/  LOP3.LUT R3, R4, 0xfffffff8, RZ, 0xc0, !PT ;  /* 0xfffffff804037812 */ /* 0x000fe400078ec0ff */
[----:B------:R-:W-:Y:S01]  /*13b0*/  SHF.R.S32.HI R11, RZ, 0x1f, R17 ;  /* 0x0000001fff0b7819 */ /* 0x000fe20000011411 */
[----:B------:R-:W-:Y:S01]  /*13c0*/  IMAD.SHL.U32 R5, R5, 0x8, RZ ;  /* 0x0000000805057824 */ /* 0x000fe200078e00ff */
[----:B------:R-:W-:Y:S01]  /*13d0*/  LOP3.LUT R2, R0, 0xffffff8, RZ, 0xc0, !PT ;  /* 0x0ffffff800027812 */ /* 0x000fe200078ec0ff */
[----:B------:R-:W-:Y:S01]  /*13e0*/  IMAD.IADD R0, R245, 0x1, -R3 ;  /* 0x00000001f5007824 */ /* 0x000fe200078e0a03 */
[----:B------:R-:W-:-:S02]  /*13f0*/  LEA.HI R11, R11, R17, RZ, 0x2 ;  /* 0x000000110b0b7211 */ /* 0x000fc400078f10ff */
[----:B------:R-:W-:Y:S01]  /*1400*/  LOP3.LUT R217, R9, 0x7ffffe00, R5, 0xf8, !PT ;  /* 0x7ffffe0009d97812 */ /* 0x000fe200078ef805 */
[----:B------:R-:W-:Y:S01]  /*1410*/  IMAD.IADD R3, R6, 0x1, -R2 ;  /* 0x0000000106037824 */ /* 0x000fe200078e0a02 */
[----:B------:R-:W-:Y:S01]  /*1420*/  SHF.R.S32.HI R2, RZ, 0x2, R11 ;  /* 0x00000002ff027819 */ /* 0x000fe2000001140b */
[----:B------:R-:W-:Y:S01]  /*1430*/  IMAD.SHL.U32 R5, R7, 0x40, RZ ;  /* 0x0000004007057824 */ /* 0x000fe200078e00ff */
[C---:B------:R-:W-:Y:S01]  /*1440*/  LOP3.LUT R4, R0.reuse, 0x1, RZ, 0xc0, !PT ;  /* 0x0000000100047812 */ /* 0x040fe200078ec0ff */
[----:B------:R-:W-:Y:S01]  /*1450*/  IMAD.SHL.U32 R217, R217, 0x2, RZ ;  /* 0x00000002d9d97824 */ /* 0x000fe200078e00ff */
[----:B------:R-:W-:Y:S01]  /*1460*/  LOP3.LUT P2, RZ, R0, 0x4, RZ, 0xc0, !PT ;  /* 0x0000000400ff7812 */ /* 0x000fe2000784c0ff */
[----:B------:R-:W-:Y:S01]  /*1470*/  IMAD R16, R3, 0x10, R2 ;  /* 0x0000001003107824 */ /* 0x000fe200078e0202 */
[----:B------:R-:W-:Y:S01]  /*1480*/  ISETP.NE.U32.AND P1, PT, R4, 0x1, PT ;  /* 0x000000010400780c */ /* 0x000fe20003f25070 */
[----:B------:R-:W-:Y:S01]  /*1490*/  IMAD.SHL.U32 R3, R12, 0x8, RZ ;  /* 0x000000080c037824 */ /* 0x000fe200078e00ff */
[----:B------:R-:W-:-:S02]  /*14a0*/  LOP3.LUT R2, R5, 0x1c0, RZ, 0xc0, !PT ;  /* 0x000001c005027812 */ /* 0x000fc400078ec0ff */
[----:B------:R-:W-:Y:S01]  /*14b0*/  LOP3.LUT R4, R15, 0xfffffffc, RZ, 0xc0, !PT ;  /* 0xfffffffc0f047812 */ /* 0x000fe200078ec0ff */
[----:B------:R-:W-:Y:S01]  /*14c0*/  STL [R1+0x50], R16 ;  /* 0x0000501001007387 */ /* 0x000fe20000100800 */
[C---:B------:R-:W-:Y:S01]  /*14d0*/  LOP3.LUT P0, RZ, R0.reuse, 0x2, RZ, 0xc0, !PT ;  /* 0x0000000200ff7812 */ /* 0x040fe2000780c0ff */
[----:B------:R-:W-:Y:S01]  /*14e0*/  IMAD.SHL.U32 R0, R0, 0x40, RZ ;  /* 0x0000004000007824 */ /* 0x000fe200078e00ff */
[----:B------:R-:W-:Y:S01]  /*14f0*/  LOP3.LUT R3, R2, 0x8, R3, 0xf8, !PT ;  /* 0x0000000802037812 */ /* 0x000fe200078ef803 */
[----:B------:R-:W-:Y:S01]  /*1500*/  IMAD.IADD R18, R18, 0x1, -R4 ;  /* 0x0000000112127824 */ /* 0x000fe200078e0a04 */
[----:B------:R-:W-:Y:S02]  /*1510*/  SHF.R.U32.HI R2, RZ, 0x3, R2 ;  /* 0x00000003ff027819 */ /* 0x000fe40000011602 */
[----:B------:R-:W-:Y:S01]  /*1520*/  LOP3.LUT P6, RZ, R7, 0x2, RZ, 0xc0, !PT ;  /* 0x0000000207ff7812 */ /* 0x000fe200078cc0ff */
[----:B------:R-:W-:Y:S01]  /*1530*/  IMAD.SHL.U32 R104, R18, 0x8, RZ ;  /* 0x0000000812687824 */ /* 0x000fe200078e00ff */
[----:B------:R-:W-:Y:S01]  /*1540*/  LOP3.LUT R5, R3, R2, RZ, 0x3c, !PT ;  /* 0x0000000203057212 */ /* 0x000fe200078e3cff */
[----:B------:R-:W-:Y:S01]  /*1550*/  IMAD.SHL.U32 R3, R10, 0x40, RZ ;  /* 0x000000400a037824 */ /* 0x000fe200078e00ff */
[----:B------:R-:W-:Y:S01]  /*1560*/  LOP3.LUT R2, R0, 0x1c0, RZ, 0xc0, !PT ;  /* 0x000001c000027812 */ /* 0x000fe200078ec0ff */
[C---:B------:R-:W-:Y:S01]  /*1570*/  IMAD.SHL.U32 R0, R6.reuse, 0x400, RZ ;  /* 0x0000040006007824 */ /* 0x040fe200078e00ff */
[----:B------:R-:W-:Y:S01]  /*1580*/  LOP3.LUT P5, RZ, R7, 0x4, RZ, 0xc0, !PT ;  /* 0x0000000407ff7812 */ /* 0x000fe200078ac0ff */
[----:B------:R-:W-:Y:S01]  /*1590*/  IMAD.SHL.U32 R6, R6, 0x200, RZ ;  /* 0x0000020006067824 */ /* 0x000fe200078e00ff */
[----:B------:R-:W-:Y:S01]  /*15a0*/  SHF.R.U32.HI R13, RZ, 0x3, R2 ;  /* 0x00000003ff0d7819 */ /* 0x000fe20000011602 */
[----:B------:R-:W-:Y:S01]  /*15b0*/  IMAD R9, R18, 0x2, R0 ;  /* 0x0000000212097824 */ /* 0x000fe200078e0200 */
[----:B------:R-:W-:Y:S01]  /*15c0*/  LOP3.LUT R7, R2, 0x18, R104, 0xf8, !PT ;  /* 0x0000001802077812 */ /* 0x000fe200078ef868 */
[----:B------:R1:W-:Y:S01]  /*15d0*/  STL [R1+0x24], R2 ;  /* 0x0000240201007387 */ /* 0x0003e20000100800 */
[----:B------:R-:W-:Y:S01]  /*15e0*/  LOP3.LUT R4, R13, R2, RZ, 0xfc, !PT ;  /* 0x000000020d047212 */ /* 0x000fe200078efcff */
[----:B------:R-:W-:Y:S01]  /*15f0*/  IMAD.MOV.U32 R10, RZ, RZ, 0x40 ;  /* 0x00000040ff0a7424 */ /* 0x000fe200078e00ff */
[----:B------:R-:W-:Y:S01]  /*1600*/  LOP3.LUT R239, R6, R7, R13, 0xf6, !PT ;  /* 0x0000000706ef7212 */ /* 0x000fe200078ef60d */
[----:B------:R-:W-:Y:S01]  /*1610*/  IMAD R6, R8, 0x20, R19 ;  /* 0x0000002008067824 */ /* 0x000fe200078e0213 */
[----:B------:R-:W-:Y:S01]  /*1620*/  LOP3.LUT R3, R3, 0xfffffe00, RZ, 0xc0, !PT ;  /* 0xfffffe0003037812 */ /* 0x000fe200078ec0ff */
[----:B------:R-:W-:Y:S01]  /*1630*/  STL [R1+0x28], R13 ;  /* 0x0000280d01007387 */ /* 0x000fe20000100800 */
[----:B------:R-:W-:Y:S01]  /*1640*/  IMAD.IADD R9, R9, 0x1, R4 ;  /* 0x0000000109097824 */ /* 0x000fe200078e0204 */
[----:B------:R-:W-:Y:S01]  /*1650*/  SEL R7, R10, 0xffffffc0, !P2 ;  /* 0xffffffc00a077807 */ /* 0x000fe20005000000 */
[----:B------:R-:W-:Y:S01]  /*1660*/  IMAD.SHL.U32 R142, R18, 0x4, RZ ;  /* 0x00000004128e7824 */ /* 0x000fe200078e00ff */
[----:B------:R2:W-:Y:S01]  /*1670*/  STL [R1+0x48], R6 ;  /* 0x0000480601007387 */ /* 0x0005e20000100800 */
[----:B------:R-:W-:-:S02]  /*1680*/  IADD3 R4, R5, R3, R0 ;  /* 0x0000000305047210 */ /* 0x000fc40007ffe000 */
[----:B------:R-:W-:Y:S02]  /*1690*/  LEA.HI R0, R18, R18, RZ, 0x1 ;  /* 0x0000001212007211 */ /* 0x000fe400078f08ff */
[----:B------:R-:W-:Y:S02]  /*16a0*/  LOP3.LUT R5, R5, R3, RZ, 0xfc, !PT ;  /* 0x0000000305057212 */ /* 0x000fe400078efcff */
[----:B------:R-:W-:Y:S02]  /*16b0*/  LOP3.LUT R3, R0, 0x1ffffffe, RZ, 0xc0, !PT ;  /* 0x1ffffffe00037812 */ /* 0x000fe400078ec0ff */
[----:B------:R-:W-:Y:S02]  /*16c0*/  LEA R9, R9, 0x80, 0x1 ;  /* 0x0000008009097811 */ /* 0x000fe400078e08ff */
[----:B------:R-:W-:Y:S01]  /*16d0*/  SEL R0, R10, 0xffffffc0, !P3 ;  /* 0xffffffc00a007807 */ /* 0x000fe20005800000 */
[----:B------:R-:W-:Y:S01]  /*16e0*/  IMAD.IADD R3, R18, 0x1, -R3 ;  /* 0x0000000112037824 */ /* 0x000fe200078e0a03 */
[----:B------:R-:W-:Y:S01]  /*16f0*/  LEA R199, R4, 0xc100, 0x1 ;  /* 0x0000c10004c77811 */ /* 0x000fe200078e08ff */
[----:B------:R-:W-:Y:S01]  /*1700*/  STL [R1+0x2c], R9 ;  /* 0x00002c0901007387 */ /* 0x000fe20000100800 */
[----:B-1----:R-:W-:Y:S01]  /*1710*/  IMAD R2, R12, 0x200, R14 ;  /* 0x000002000c027824 */ /* 0x002fe200078e020e */
[----:B------:R-:W-:Y:S01]  /*1720*/  LEA R193, R5, 0x100, 0x1 ;  /* 0x0000010005c17811 */ /* 0x000fe200078e08ff */
[----:B------:R-:W-:Y:S01]  /*1730*/  IMAD.MOV.U32 R12, RZ, RZ, 0x20 ;  /* 0x00000020ff0c7424 */ /* 0x000fe200078e00ff */
[----:B------:R-:W-:Y:S01]  /*1740*/  IADD3 R144, R142, 0x20, RZ ;  /* 0x000000208e907810 */ /* 0x000fe20007ffe0ff */
[----:B------:R-:W-:Y:S01]  /*1750*/  IMAD R252, R3, 0x8, R16 ;  /* 0x0000000803fc7824 */ /* 0x000fe200078e0210 */
[----:B------:R-:W-:-:S02]  /*1760*/  LEA R192, R2, 0x6100, 0x1 ;  /* 0x0000610002c07811 */ /* 0x000fc400078e08ff */
[----:B------:R-:W-:Y:S01]  /*1770*/  SEL R8, R12, 0xffffffe0, !P0 ;  /* 0xffffffe00c087807 */ /* 0x000fe20004000000 */
[----:B------:R-:W-:Y:S01]  /*1780*/  IMAD.IADD R107, R142, 0x1, R144 ;  /* 0x000000018e6b7824 */ /* 0x000fe200078e0290 */
[C---:B------:R-:W-:Y:S01]  /*1790*/  IADD3 R203, R192.reuse, 0x20, RZ ;  /* 0x00000020c0cb7810 */ /* 0x040fe20007ffe0ff */
[C---:B------:R-:W-:Y:S01]  /*17a0*/  IMAD.IADD R198, R192.reuse, 0x1, R0 ;  /* 0x00000001c0c67824 */ /* 0x040fe200078e0200 */
[----:B--2---:R-:W-:Y:S02]  /*17b0*/  LOP3.LUT R6, R11, 0x7ffffffc, RZ, 0xc0, !PT ;  /* 0x7ffffffc0b067812 */ /* 0x004fe400078ec0ff */
[----:B------:R-:W-:Y:S02]  /*17c0*/  @P4 IADD3 R203, R192, -0x20, RZ ;  /* 0xffffffe0c0cb4810 */ /* 0x000fe40007ffe0ff */
[----:B------:R-:W-:Y:S01]  /*17d0*/  SEL R3, R12, 0xffffffe0, !P6 ;  /* 0xffffffe00c037807 */ /* 0x000fe20007000000 */
[----:B------:R-:W-:Y:S01]  /*17e0*/  IMAD.IADD R6, R17, 0x1, -R6 ;  /* 0x0000000111067824 */ /* 0x000fe200078e0a06 */
[----:B------:R-:W-:Y:S01]  /*17f0*/  IADD3 R141, R142, 0x40, RZ ;  /* 0x000000408e8d7810 */ /* 0x000fe20007ffe0ff */
[----:B------:R-:W-:Y:S01]  /*1800*/  IMAD.IADD R195, R0, 0x1, R203 ;  /* 0x0000000100c37824 */ /* 0x000fe200078e02cb */
[----:B------:R-:W-:Y:S01]  /*1810*/  SEL R2, R10, 0xffffffc0, !P5 ;  /* 0xffffffc00a027807 */ /* 0x000fe20006800000 */
[----:B------:R-:W-:Y:S01]  /*1820*/  IMAD.SHL.U32 R241, R6, 0x2, RZ ;  /* 0x0000000206f17824 */ /* 0x000fe200078e00ff */
[----:B------:R-:W-:Y:S01]  /*1830*/  IADD3 R6, R9, -0x10, RZ ;  /* 0xfffffff009067810 */ /* 0x000fe20007ffe0ff */
[----:B------:R-:W-:Y:S01]  /*1840*/  IMAD.IADD R200, R199, 0x1, R3 ;  /* 0x00000001c7c87824 */ /* 0x000fe200078e0203 */
[----:B------:R-:W-:Y:S01]  /*1850*/  @P1 IADD3 R6, R9, 0x10, RZ ;  /* 0x0000001009061810 */ /* 0x000fe20007ffe0ff */
[----:B------:R-:W-:Y:S01]  /*1860*/  IMAD.IADD R194, R3, 0x1, R193 ;  /* 0x0000000103c27824 */ /* 0x000fe200078e02c1 */
[----:B------:R-:W-:Y:S01]  /*1870*/  LEA R239, R239, 0x100, 0x1 ;  /* 0x00000100efef7811 */ /* 0x000fe200078e08ff */
[C---:B------:R-:W-:Y:S01]  /*1880*/  IMAD.IADD R106, R142.reuse, 0x1, R141 ;  /* 0x000000018e6a7824 */ /* 0x040fe200078e028d */
[----:B------:R-:W-:Y:S01]  /*1890*/  IADD3 R147, R142, 0x10, RZ ;  /* 0x000000108e937810 */ /* 0x000fe20007ffe0ff */
[--C-:B------:R-:W-:Y:S01]  /*18a0*/  IMAD.IADD R0, R8, 0x1, R6.reuse ;  /* 0x0000000108007824 */ /* 0x100fe200078e0206 */
[----:B------:R-:W-:Y:S01]  /*18b0*/  STL [R1+0x38], R6 ;  /* 0x0000380601007387 */ /* 0x000fe20000100800 */
[----:B------:R-:W-:Y:S01]  /*18c0*/  IMAD.IADD R3, R7, 0x1, R6 ;  /* 0x0000000107037824 */ /* 0x000fe200078e0206 */
[C---:B------:R-:W-:Y:S01]  /*18d0*/  IADD3 R146, R142.reuse, 0x30, RZ ;  /* 0x000000308e927810 */ /* 0x040fe20007ffe0ff */
[----:B------:R-:W-:Y:S01]  /*18e0*/  IMAD.IADD R240, R239, 0x1, R7 ;  /* 0x00000001eff07824 */ /* 0x000fe200078e0207 */
[----:B------:R1:W-:Y:S01]  /*18f0*/  STL [R1+0x3c], R0 ;  /* 0x00003c0001007387 */ /* 0x0003e20000100800 */
[----:B------:R-:W-:Y:S01]  /*1900*/  IADD3 R145, R142, 0x50, RZ ;  /* 0x000000508e917810 */ /* 0x000fe20007ffe0ff */
[--C-:B------:R-:W-:Y:S01]  /*1910*/  IMAD.IADD R202, R199, 0x1, R2.reuse ;  /* 0x00000001c7ca7824 */ /* 0x100fe200078e0202 */
[C---:B------:R-:W-:Y:S01]  /*1920*/  IADD3 R214, R203.reuse, 0x800, RZ ;  /* 0x00000800cbd67810 */ /* 0x040fe20007ffe0ff */
[----:B------:R2:W-:Y:S01]  /*1930*/  STL [R1+0x44], R3 ;  /* 0x0000440301007387 */ /* 0x0005e20000100800 */
[C---:B------:R-:W-:Y:S01]  /*1940*/  IADD3 R213, R203.reuse, 0x1000, RZ ;  /* 0x00001000cbd57810 */ /* 0x040fe20007ffe0ff */
[----:B------:R-:W-:Y:S01]  /*1950*/  IMAD.IADD R197, R2, 0x1, R193 ;  /* 0x0000000102c57824 */ /* 0x000fe200078e02c1 */
[C---:B------:R-:W-:Y:S01]  /*1960*/  IADD3 R212, R203.reuse, 0x1800, RZ ;  /* 0x00001800cbd47810 */ /* 0x040fe20007ffe0ff */
[----:B------:R-:W-:Y:S01]  /*1970*/  IMAD.IADD R201, R200, 0x1, R2 ;  /* 0x00000001c8c97824 */ /* 0x000fe200078e0202 */
[C---:B------:R-:W-:Y:S01]  /*1980*/  IADD3 R211, R203.reuse, 0x2000, RZ ;  /* 0x00002000cbd37810 */ /* 0x040fe20007ffe0ff */
[----:B------:R-:W-:Y:S01]  /*1990*/  IMAD.IADD R196, R2, 0x1, R194 ;  /* 0x0000000102c47824 */ /* 0x000fe200078e02c2 */
[----:B------:R-:W-:-:S02]  /*19a0*/  IADD3 R210, R203, 0x2800, RZ ;  /* 0x00002800cbd27810 */ /* 0x000fc40007ffe0ff */
[C---:B------:R-:W-:Y:S02]  /*19b0*/  IADD3 R209, R203.reuse, 0x3000, RZ ;  /* 0x00003000cbd17810 */ /* 0x040fe40007ffe0ff */
[C---:B------:R-:W-:Y:S02]  /*19c0*/  IADD3 R208, R203.reuse, 0x3800, RZ ;  /* 0x00003800cbd07810 */ /* 0x040fe40007ffe0ff */
[C---:B------:R-:W-:Y:S02]  /*19d0*/  IADD3 R207, R203.reuse, 0x4000, RZ ;  /* 0x00004000cbcf7810 */ /* 0x040fe40007ffe0ff */
[C---:B------:R-:W-:Y:S02]  /*19e0*/  IADD3 R206, R203.reuse, 0x4800, RZ ;  /* 0x00004800cbce7810 */ /* 0x040fe40007ffe0ff */
[C---:B------:R-:W-:Y:S02]  /*19f0*/  IADD3 R205, R203.reuse, 0x5000, RZ ;  /* 0x00005000cbcd7810 */ /* 0x040fe40007ffe0ff */
[----:B------:R-:W-:Y:S01]  /*1a00*/  IADD3 R204, R203, 0x5800, RZ ;  /* 0x00005800cbcc7810 */ /* 0x000fe20007ffe0ff */
[----:B-1----:R-:W-:-:S05]  /*1a10*/  IMAD.IADD R0, R7, 0x1, R0 ;  /* 0x0000000107007824 */ /* 0x002fca00078e0200 */
[----:B------:R2:W-:Y:S02]  /*1a20*/  STL [R1+0x40], R0 ;  /* 0x0000400001007387 */ /* 0x0005e40000100800 */
.L_x_794:
[----:B------:R-:W3:Y:S04]  /*1a30*/  LDL R15, [R1+0xc] ;  /* 0x00000c00010f7983 */ /* 0x000ee80000100800 */
[----:B------:R-:W4:Y:S01]  /*1a40*/  LDL R12, [R1+0x8] ;  /* 0x00000800010c7983 */ /* 0x000f220000100800 */
[----:B------:R-:W-:Y:S02]  /*1a50*/  ISETP.NE.U32.AND P0, PT, RZ, c[0x0][0x370], PT ;  /* 0x0000dc00ff007a0c */ /* 0x000fe40003f05070 */
[----:B------:R-:W-:Y:S02]  /*1a60*/  ISETP.NE.U32.AND P1, PT, RZ, c[0x0][0x360], PT ;  /* 0x0000d800ff007a0c */ /* 0x000fe40003f25070 */
[----:B------:R-:W-:Y:S02]  /*1a70*/  ISETP.NE.AND.EX P2, PT, RZ, c[0x0][0x374], PT, P0 ;  /* 0x0000dd00ff007a0c */ /* 0x000fe40003f45300 */
[----:B------:R-:W-:-:S02]  /*1a80*/  ISETP.NE.AND.EX P0, PT, RZ, c[0x0][0x364], PT, P1 ;  /* 0x0000d900ff007a0c */ /* 0x000fc40003f05310 */
[----:B------:R-:W-:Y:S02]  /*1a90*/  ISETP.NE.U32.AND P1, PT, RZ, c[0x0][0x348], PT ;  /* 0x0000d200ff007a0c */ /* 0x000fe40003f25070 */
[----:B------:R-:W-:Y:S02]  /*1aa0*/  ISETP.NE.U32.AND P6, PT, RZ, c[0x0][0x350], PT ;  /* 0x0000d400ff007a0c */ /* 0x000fe40003fc5070 */
[----:B------:R-:W-:Y:S02]  /*1ab0*/  ISETP.NE.U32.AND P3, PT, RZ, c[0x0][0x358], PT ;  /* 0x0000d600ff007a0c */ /* 0x000fe40003f65070 */
[----:B------:R-:W-:Y:S02]  /*1ac0*/  ISETP.NE.AND.EX P1, PT, RZ, c[0x0][0x34c], PT, P1 ;  /* 0x0000d300ff007a0c */ /* 0x000fe40003f25310 */
[----:B------:R-:W-:Y:S02]  /*1ad0*/  ISETP.NE.AND.EX P6, PT, RZ, c[0x0][0x354], PT, P6 ;  /* 0x0000d500ff007a0c */ /* 0x000fe40003fc5360 */
[----:B------:R-:W-:Y:S01]  /*1ae0*/  ISETP.NE.AND.EX P3, PT, RZ, c[0x0][0x35c], PT, P3 ;  /* 0x0000d700ff007a0c */ /* 0x000fe20003f65330 */
[----:B------:R-:W-:-:S02]  /*1af0*/  IMAD.MOV.U32 R14, RZ, RZ, 0x4 ;  /* 0x00000004ff0e7424 */ /* 0x000fc400078e00ff */
[----:B------:R-:W-:Y:S02]  /*1b00*/  IMAD.MOV.U32 R136, RZ, RZ, RZ ;  /* 0x000000ffff887224 */ /* 0x000fe400078e00ff */
[----:B------:R-:W-:Y:S02]  /*1b10*/  IMAD.MOV.U32 R140, RZ, RZ, RZ ;  /* 0x000000ffff8c7224 */ /* 0x000fe400078e00ff */
[----:B------:R-:W-:Y:S02]  /*1b20*/  IMAD.MOV.U32 R133, RZ, RZ, RZ ;  /* 0x000000ffff857224 */ /* 0x000fe400078e00ff */
[----:B------:R-:W-:Y:S02]  /*1b30*/  IMAD.MOV.U32 R13, RZ, RZ, RZ ;  /* 0x000000ffff0d7224 */ /* 0x000fe400078e00ff */
[----:B---3--:R-:W-:-:S04]  /*1b40*/  @P2 IMAD.WIDE R10, R15, R14, c[0x0][0x370] ;  /* 0x0000dc000f0a2625 */ /* 0x008fc800078e020e */
[CC--:B------:R-:W-:Y:S01]  /*1b50*/  @P0 IMAD.WIDE R8, R15.reuse, R14.reuse, c[0x0][0x360] ;  /* 0x0000d8000f080625 */ /* 0x0c0fe200078e020e */
[----:B------:R1:W5:Y:S03]  /*1b60*/  @P2 LDG.E R136, [R10.64] ;  /* 0x000000060a882981 */ /* 0x000366000c1e1900 */
[CC--:B------:R-:W-:Y:S01]  /*1b70*/  IMAD.WIDE R6, R15.reuse, R14.reuse, c[0x0][0x348] ;  /* 0x0000d2000f067625 */ /* 0x0c0fe200078e020e */
[----:B------:R1:W5:Y:S03]  /*1b80*/  @P0 LDG.E R243, [R8.64] ;  /* 0x0000000608f30981 */ /* 0x000366000c1e1900 */
[CC--:B------:R-:W-:Y:S01]  /*1b90*/  IMAD.WIDE R4, R15.reuse, R14.reuse, c[0x0][0x350] ;  /* 0x0000d4000f047625 */ /* 0x0c0fe200078e020e */
[----:B------:R1:W5:Y:S03]  /*1ba0*/  @P1 LDG.E R140, [R6.64] ;  /* 0x00000006068c1981 */ /* 0x000366000c1e1900 */
[----:B--2---:R-:W-:Y:S01]  /*1bb0*/  IMAD.WIDE R2, R15, R14, c[0x0][0x358] ;  /* 0x0000d6000f027625 */ /* 0x004fe200078e020e */
[----:B------:R1:W5:Y:S04]  /*1bc0*/  @P6 LDG.E R133, [R4.64] ;  /* 0x0000000604856981 */ /* 0x000368000c1e1900 */
[----:B------:R1:W5:Y:S01]  /*1bd0*/  @P3 LDG.E R13, [R2.64] ;  /* 0x00000006020d3981 */ /* 0x000362000c1e1900 */
[----:B----4-:R-:W-:-:S05]  /*1be0*/  LOP3.LUT R20, R12, 0xffff, RZ, 0xc0, !PT ;  /* 0x0000ffff0c147812 */ /* 0x010fca00078ec0ff */
[----:B------:R1:W-:Y:S01]  /*1bf0*/  STL [R1+0x18], R20 ;  /* 0x0000181401007387 */ /* 0x0003e20000100800 */
[----:B------:R-:W-:Y:S01]  /*1c00*/  YIELD ;  /* 0x0000000000007946 */ /* 0x000fe20003800000 */
[----:B------:R-:W-:Y:S05]  /*1c10*/  @P0 BRA `(.L_x_586) ;  /* 0x0000005000000947 */ /* 0x000fea0003800000 */
[----:B-----5:R-:W-:Y:S01]  /*1c20*/  MOV R243, c[0x0][0x168] ;  /* 0x00005a0000f37a02 */ /* 0x020fe20000000f00 */
[----:B------:R-:W-:Y:S05]  /*1c30*/  @!P1 BRA `(.L_x_586) ;  /* 0x0000003000009947 */ /* 0x000fea0003800000 */
[----:B-1----:R-:W2:Y:S04]  /*1c40*/  LDG.E R8, [R6.64] ;  /* 0x0000000606087981 */ /* 0x002ea8000c1e1900 */
[----:B------:R-:W2:Y:S02]  /*1c50*/  LDG.E R0, [R6.64+0x4] ;  /* 0x0000040606007981 */ /* 0x000ea4000c1e1900 */
[----:B--2---:R-:W-:Y:S02]  /*1c60*/  IADD3 R243, -R8, R0, RZ ;  /* 0x0000000008f37210 */ /* 0x004fe40007ffe1ff */
.L_x_586:
[----:B------:R-:W-:-:S04]  /*1c70*/  ISETP.NE.U32.AND P0, PT, RZ, c[0x0][0x368], PT ;  /* 0x0000da00ff007a0c */ /* 0x000fc80003f05070 */
[----:B------:R-:W-:-:S13]  /*1c80*/  ISETP.NE.AND.EX P0, PT, RZ, c[0x0][0x36c], PT, P0 ;  /* 0x0000db00ff007a0c */ /* 0x000fda0003f05300 */
[----:B------:R-:W-:Y:S05]  /*1c90*/  @!P0 BRA `(.L_x_587) ;  /* 0x0000003000008947 */ /* 0x000fea0003800000 */
[----:B-1----:R-:W-:-:S05]  /*1ca0*/  IMAD.WIDE R4, R15, R14, c[0x0][0x368] ;  /* 0x0000da000f047625 */ /* 0x002fca00078e020e */
[----:B------:R1:W5:Y:S01]  /*1cb0*/  LDG.E R11, [R4.64] ;  /* 0x00000006040b7981 */ /* 0x000362000c1e1900 */
[----:B------:R-:W-:Y:S05]  /*1cc0*/  BRA `(.L_x_588) ;  /* 0x0000005000007947 */ /* 0x000fea0003800000 */
.L_x_587:
[----:B-1----:R-:W-:Y:S01]  /*1cd0*/  MOV R11, c[0x0][0x1d0] ;  /* 0x00007400000b7a02 */ /* 0x002fe20000000f00 */
[----:B------:R-:W-:Y:S05]  /*1ce0*/  @!P6 BRA `(.L_x_588) ;  /* 0x000000300000e947 */ /* 0x000fea0003800000 */
[----:B------:R-:W2:Y:S04]  /*1cf0*/  LDG.E R6, [R4.64] ;  /* 0x0000000604067981 */ /* 0x000ea8000c1e1900 */
[----:B------:R-:W2:Y:S02]  /*1d00*/  LDG.E R0, [R4.64+0x4] ;  /* 0x0000040604007981 */ /* 0x000ea4000c1e1900 */
[----:B--2---:R-:W-:Y:S02]  /*1d10*/  IADD3 R11, -R6, R0, RZ ;  /* 0x00000000060b7210 */ /* 0x004fe40007ffe1ff */
.L_x_588:
[----:B------:R-:W2:Y:S04]  /*1d20*/  LDL.LU R0, [R1+0x4] ;  /* 0x0000040001007983 */ /* 0x000ea80000300800 */
[----:B------:R-:W3:Y:S04]  /*1d30*/  LDL.LU R7, [R1+0x20] ;  /* 0x0000200001077983 */ /* 0x000ee80000300800 */
[----:B-1----:R1:W4:Y:S04]  /*1d40*/  @P3 LDG.E R5, [R2.64] ;  /* 0x0000000602053981 */ /* 0x002328000c1e1900 */
[----:B------:R1:W4:Y:S01]  /*1d50*/  @P3 LDG.E R4, [R2.64+0x4] ;  /* 0x0000040602043981 */ /* 0x000322000c1e1900 */
[----:B------:R-:W-:Y:S01]  /*1d60*/  IMAD.MOV.U32 R6, RZ, RZ, c[0x0][0x2c4] ;  /* 0x0000b100ff067624 */ /* 0x000fe200078e00ff */
[----:B------:R-:W-:Y:S01]  /*1d70*/  ISETP.NE.U32.AND P0, PT, RZ, c[0x0][0x378], PT ;  /* 0x0000de00ff007a0c */ /* 0x000fe20003f05070 */
[----:B-----5:R-:W-:-:S03]  /*1d80*/  IMAD.MOV.U32 R134, RZ, RZ, R11 ;  /* 0x000000ffff867224 */ /* 0x020fc600078e000b */
[----:B------:R-:W-:Y:S01]  /*1d90*/  ISETP.NE.AND P2, PT, R6, 0x1, PT ;  /* 0x000000010600780c */ /* 0x000fe20003f45270 */
[----:B------:R-:W-:Y:S01]  /*1da0*/  IMAD.MOV.U32 R6, RZ, RZ, c[0x0][0x32c] ;  /* 0x0000cb00ff067624 */ /* 0x000fe200078e00ff */
[----:B------:R-:W-:-:S04]  /*1db0*/  ISETP.NE.AND.EX P0, PT, RZ, c[0x0][0x37c], PT, P0 ;  /* 0x0000df00ff007a0c */ /* 0x000fc80003f05300 */
[----:B------:R-:W-:Y:S01]  /*1dc0*/  ISETP.GE.AND P1, PT, R6, 0x1, PT ;  /* 0x000000010600780c */ /* 0x000fe20003f26270 */
[----:B------:R-:W-:Y:S02]  /*1dd0*/  IMAD.MOV.U32 R78, RZ, RZ, c[0x0][0x228] ;  /* 0x00008a00ff4e7624 */ /* 0x000fe400078e00ff */
[----:B------:R-:W-:-:S06]  /*1de0*/  IMAD.IADD R10, R11, 0x1, -R136 ;  /* 0x000000010b0a7824 */ /* 0x000fcc00078e0a88 */
[----:B-1----:R-:W-:-:S05]  /*1df0*/  @P0 IMAD.WIDE R2, R15, R14, c[0x0][0x378] ;  /* 0x0000de000f020625 */ /* 0x002fca00078e020e */
[----:B------:R1:W5:Y:S01]  /*1e00*/  @P0 LDG.E R134, [R2.64] ;  /* 0x0000000602860981 */ /* 0x000362000c1e1900 */
[----:B--2---:R-:W-:Y:S01]  /*1e10*/  IMAD.SHL.U32 R246, R0, 0x80, RZ ;  /* 0x0000008000f67824 */ /* 0x004fe200078e00ff */
[----:B---3--:R-:W-:-:S04]  /*1e20*/  LOP3.LUT R7, R7, 0xfffffffd, RZ, 0xc0, !PT ;  /* 0xfffffffd07077812 */ /* 0x008fc800078ec0ff */
[----:B------:R-:W-:Y:S02]  /*1e30*/  IADD3 R0, R246, 0x7f, RZ ;  /* 0x0000007ff6007810 */ /* 0x000fe40007ffe0ff */
[----:B------:R-:W-:-:S03]  /*1e40*/  @P2 LOP3.LUT R7, R7, 0x2, RZ, 0xfc, !PT ;  /* 0x0000000207072812 */ /* 0x000fc600078efcff */
[----:B-1----:R-:W-:Y:S01]  /*1e50*/  @P2 IMAD.HI.U32 R3, R0, c[0x0][0x2c8], RZ ;  /* 0x0000b20000032a27 */ /* 0x002fe200078e00ff */
[----:B------:R-:W-:-:S03]  /*1e60*/  LOP3.LUT R7, R7, 0xfffffffb, RZ, 0xc0, !PT ;  /* 0xfffffffb07077812 */ /* 0x000fc600078ec0ff */
[----:B----4-:R-:W-:Y:S01]  /*1e70*/  @P3 IMAD.IADD R78, R4, 0x1, -R5 ;  /* 0x00000001044e3824 */ /* 0x010fe200078e0a05 */
[----:B------:R-:W-:Y:S02]  /*1e80*/  @P1 LOP3.LUT R7, R7, 0x4, RZ, 0xfc, !PT ;  /* 0x0000000407071812 */ /* 0x000fe400078efcff */
[----:B------:R-:W-:Y:S01]  /*1e90*/  @P2 SHF.R.U32.HI R0, RZ, c[0x0][0x2cc], R3 ;  /* 0x0000b300ff002a19 */ /* 0x000fe20000011603 */
[----:B------:R-:W-:Y:S02]  /*1ea0*/  IMAD.IADD R242, R10, 0x1, R78 ;  /* 0x000000010af27824 */ /* 0x000fe400078e024e */
[----:B------:R1:W-:Y:S03]  /*1eb0*/  STL [R1+0x20], R7 ;  /* 0x0000200701007387 */ /* 0x0003e60000100800 */
[C---:B------:R-:W-:Y:S02]  /*1ec0*/  IADD3 R2, R242.reuse, 0x3f, RZ ;  /* 0x0000003ff2027810 */ /* 0x040fe40007ffe0ff */
[----:B------:R-:W-:-:S02]  /*1ed0*/  IADD3 R150, R242, 0x1, -R243 ;  /* 0x00000001f2967810 */ /* 0x000fc40007ffe8f3 */
[----:B------:R-:W-:-:S03]  /*1ee0*/  SHF.R.S32.HI R3, RZ, 0x1f, R2 ;  /* 0x0000001fff037819 */ /* 0x000fc60000011402 */
[----:B------:R-:W-:Y:S01]  /*1ef0*/  IMAD.IADD R0, R150, 0x1, R0 ;  /* 0x0000000196007824 */ /* 0x000fe200078e0200 */
[----:B------:R-:W-:-:S04]  /*1f00*/  LEA.HI R2, R3, R2, RZ, 0x6 ;  /* 0x0000000203027211 */ /* 0x000fc800078f30ff */
[----:B------:R-:W-:Y:S02]  /*1f10*/  IADD3 R3, R0, c[0x0][0x328], RZ ;  /* 0x0000ca0000037a10 */ /* 0x000fe40007ffe0ff */
[----:B------:R-:W-:Y:S01]  /*1f20*/  SHF.R.S32.HI R152, RZ, 0x6, R2 ;  /* 0x00000006ff987819 */ /* 0x000fe20000011402 */
        /* <DEDUP_REMOVED lines=11> */
.L_x_591:
[----:B------:R-:W-:-:S13]  /*1fe0*/  ISETP.NE.AND P0, PT, R6, 0x1, PT ;  /* 0x000000010600780c */ /* 0x000fda0003f05270 */
[----:B------:R-:W-:-:S05]  /*1ff0*/  @P0 IMAD.HI.U32 R0, R2, c[0x0][0x330], RZ ;  /* 0x0000cc0002000a27 */ /* 0x000fca00078e00ff */
[----:B------:R-:W-:Y:S02]  /*2000*/  @P0 SHF.R.U32.HI R2, RZ, c[0x0][0x334], R0 ;  /* 0x0000cd00ff020a19 */ /* 0x000fe40000011600 */
.L_x_592:
[----:B------:R-:W-:Y:S05]  /*2010*/  BSYNC B0 ;  /* 0x0000000000007941 */ /* 0x000fea0003800000 */
.L_x_590:
[----:B------:R-:W-:-:S05]  /*2020*/  IMAD R2, R2, R6, c[0x0][0x32c] ;  /* 0x0000cb0002027624 */ /* 0x000fca00078e0206 */
[----:B------:R-:W-:-:S04]  /*2030*/  IMNMX R3, R3, R2, PT ;  /* 0x0000000203037217 */ /* 0x000fc80003800200 */
.L_x_589:
[----:B------:R-:W-:Y:S01]  /*2040*/  IADD3 R3, R3, 0x3f, RZ ;  /* 0x0000003f03037810 */ /* 0x000fe20007ffe0ff */
[----:B------:R-:W-:-:S03]  /*2050*/  @P2 IMAD.HI.U32 R2, R246, c[0x0][0x2c8], RZ ;  /* 0x0000b200f6022a27 */ /* 0x000fc600078e00ff */
[----:B------:R-:W-:Y:S01]  /*2060*/  SHF.R.S32.HI R4, RZ, 0x1f, R3 ;  /* 0x0000001fff047819 */ /* 0x000fe20000011403 */
[----:B------:R-:W-:Y:S01]  /*2070*/  IMAD.MOV.U32 R0, RZ, RZ, R246 ;  /* 0x000000ffff007224 */ /* 0x000fe200078e00f6 */
[----:B------:R-:W-:Y:S01]  /*2080*/  @P2 SHF.R.U32.HI R0, RZ, c[0x0][0x2cc], R2 ;  /* 0x0000b300ff002a19 */ /* 0x000fe20000011602 */
[----:B------:R-:W-:Y:S01]  /*2090*/  IMAD.IADD R151, R242, 0x1, -R243 ;  /* 0x00000001f2977824 */ /* 0x000fe200078e0af3 */
[----:B------:R-:W-:-:S03]  /*20a0*/  LEA.HI R3, R4, R3, RZ, 0x6 ;  /* 0x0000000304037211 */ /* 0x000fc600078f30ff */
[----:B------:R-:W-:Y:S01]  /*20b0*/  IMAD.IADD R0, R151, 0x1, R0 ;  /* 0x0000000197007824 */ /* 0x000fe200078e0200 */
[----:B------:R-:W-:-:S04]  /*20c0*/  SHF.R.S32.HI R3, RZ, 0x6, R3 ;  /* 0x00000006ff037819 */ /* 0x000fc80000011403 */
[----:B------:R-:W-:Y:S02]  /*20d0*/  IADD3 R2, R0, -c[0x0][0x324], RZ ;  /* 0x8000c90000027a10 */ /* 0x000fe40007ffe0ff */
[----:B-1----:R-:W-:Y:S01]  /*20e0*/  IMNMX R7, R152, R3, PT ;  /* 0x0000000398077217 */ /* 0x002fe20003800200 */
        /* <DEDUP_REMOVED lines=10> */
.L_x_595:
[----:B------:R-:W-:-:S13]  /*2190*/  ISETP.NE.AND P0, PT, R6, 0x1, PT ;  /* 0x000000010600780c */ /* 0x000fda0003f05270 */
[----:B------:R-:W-:-:S05]  /*21a0*/  @P0 IMAD.HI.U32 R3, R0, c[0x0][0x330], RZ ;  /* 0x0000cc0000030a27 */ /* 0x000fca00078e00ff */
[----:B------:R-:W-:Y:S02]  /*21b0*/  @P0 SHF.R.U32.HI R0, RZ, c[0x0][0x334], R3 ;  /* 0x0000cd00ff000a19 */ /* 0x000fe40000011603 */
.L_x_596:
[----:B------:R-:W-:Y:S05]  /*21c0*/  BSYNC B0 ;  /* 0x0000000000007941 */ /* 0x000fea0003800000 */
.L_x_594:
[----:B------:R-:W-:-:S05]  /*21d0*/  IMAD R0, R0, c[0x0][0x32c], RZ ;  /* 0x0000cb0000007a24 */ /* 0x000fca00078e02ff */
[----:B------:R-:W-:-:S04]  /*21e0*/  IMNMX R2, R2, R0, !PT ;  /* 0x0000000002027217 */ /* 0x000fc80007800200 */
.L_x_593:
[----:B------:R-:W-:Y:S01]  /*21f0*/  SHF.R.S32.HI R0, RZ, 0x1f, R2 ;  /* 0x0000001fff007819 */ /* 0x000fe20000011402 */
[----:B------:R-:W-:Y:S01]  /*2200*/  BSSY B0, `(.L_x_597) ;  /* 0x000002e000007945 */ /* 0x000fe20003800000 */
[----:B------:R-:W-:Y:S02]  /*2210*/  LOP3.LUT R3, R12, 0xff000000, RZ, 0xc0, !PT ;  /* 0xff0000000c037812 */ /* 0x000fe400078ec0ff */
[----:B------:R-:W-:Y:S02]  /*2220*/  LEA.HI R0, R0, R2, RZ, 0x6 ;  /* 0x0000000200007211 */ /* 0x000fe400078f30ff */
[----:B------:R-:W-:Y:S02]  /*2230*/  LOP3.LUT R4, R12, 0xff0000, RZ, 0xc0, !PT ;  /* 0x00ff00000c047812 */ /* 0x000fe400078ec0ff */
[----:B------:R-:W-:Y:S02]  /*2240*/  SHF.R.U32.HI R2, RZ, 0x8, R3 ;  /* 0x00000008ff027819 */ /* 0x000fe40000011603 */
[----:B------:R-:W-:-:S02]  /*2250*/  SHF.R.S32.HI R0, RZ, 0x6, R0 ;  /* 0x00000006ff007819 */ /* 0x000fc40000011400 */
[----:B------:R-:W-:Y:S02]  /*2260*/  LEA.HI R2, R4, R2, RZ, 0x10 ;  /* 0x0000000204027211 */ /* 0x000fe400078f80ff */
[----:B------:R-:W-:Y:S01]  /*2270*/  IMNMX R6, RZ, R0, !PT ;  /* 0x00000000ff067217 */ /* 0x000fe20007800200 */
[----:B------:R-:W-:Y:S01]  /*2280*/  IMAD.MOV.U32 R0, RZ, RZ, RZ ;  /* 0x000000ffff007224 */ /* 0x000fe200078e00ff */
[----:B------:R-:W-:Y:S02]  /*2290*/  SHF.R.U32.HI R5, RZ, 0x10, R2 ;  /* 0x00000010ff057819 */ /* 0x000fe40000011602 */
[----:B------:R-:W-:Y:S02]  /*22a0*/  LOP3.LUT R18, R2, 0xff, RZ, 0xc0, !PT ;  /* 0x000000ff02127812 */ /* 0x000fe400078ec0ff */
[----:B------:R-:W-:Y:S01]  /*22b0*/  ISETP.GT.AND P0, PT, R7, R6, PT ;  /* 0x000000060700720c */ /* 0x000fe20003f04270 */
[----:B------:R1:W-:Y:S01]  /*22c0*/  STL [R1+0x30], R5 ;  /* 0x0000300501007387 */ /* 0x0003e20000100800 */
[----:B------:R-:W-:-:S03]  /*22d0*/  ISETP.NE.AND P1, PT, R5, RZ, PT ;  /* 0x000000ff0500720c */ /* 0x000fc60003f25270 */
[----:B------:R1:W-:Y:S01]  /*22e0*/  STL [R1+0x34], R18 ;  /* 0x0000341201007387 */ /* 0x0003e20000100800 */
[----:B------:R-:W-:-:S07]  /*22f0*/  SEL R132, R5, c[0x0][0x338], P1 ;  /* 0x0000ce0005847a07 */ /* 0x000fce0000800000 */
[----:B------:R-:W-:Y:S05]  /*2300*/  @!P0 BRA `(.L_x_598) ;  /* 0x000001d000008947 */ /* 0x000fea0003800000 */
[----:B------:R-:W-:Y:S02]  /*2310*/  IABS R2, R132 ;  /* 0x0000008400027213 */ /* 0x000fe40000000000 */
[----:B------:R-:W-:Y:S02]  /*2320*/  IADD3 R3, R132, -0x1, R7 ;  /* 0xffffffff84037810 */ /* 0x000fe40007ffe007 */
[----:B------:R-:W2:Y:S03]  /*2330*/  I2F.RP R0, R2 ;  /* 0x0000000200007306 */ /* 0x000ea60000209400 */
[----:B------:R-:W-:-:S05]  /*2340*/  IMAD.IADD R8, R3, 0x1, -R6 ;  /* 0x0000000103087824 */ /* 0x000fca00078e0a06 */
        /* <DEDUP_REMOVED lines=25> */
.L_x_598:
[----:B------:R-:W-:Y:S05]  /*24e0*/  BSYNC B0 ;  /* 0x0000000000007941 */ /* 0x000fea0003800000 */
.L_x_597:
[----:B------:R-:W2:Y:S04]  /*24f0*/  LDL.64 R8, [R1+0x10] ;  /* 0x0000100001087983 */ /* 0x000ea80000100a00 */
[----:B------:R3:W2:Y:S01]  /*2500*/  LDL.64 R16, [R1+0x10] ;  /* 0x0000100001107983 */ /* 0x0006a20000100a00 */
[----:B------:R-:W-:-:S03]  /*2510*/  IMAD R2, R18, R0, R6 ;  /* 0x0000000012027224 */ /* 0x000fc600078e0206 */
[----:B------:R-:W4:Y:S01]  /*2520*/  S2R R4, SR_TID.X ;  /* 0x0000000000047919 */ /* 0x000f220000002100 */
        /* <DEDUP_REMOVED lines=11> */
[----:B------:R-:W-:Y:S02]  /*25e0*/  @P0 LEA.HI R2, R3, R2, RZ, 0x6 ;  /* 0x0000000203020211 */ /* 0x000fe400078f30ff */
[----:B----4-:R-:W-:Y:S02]  /*25f0*/  SHF.R.S32.HI R3, RZ, 0x1f, R4 ;  /* 0x0000001fff037819 */ /* 0x010fe40000011404 */
[----:B------:R-:W-:Y:S02]  /*2600*/  @P0 SHF.R.S32.HI R0, RZ, 0x6, R2 ;  /* 0x00000006ff000819 */ /* 0x000fe40000011402 */
[----:B------:R-:W-:Y:S02]  /*2610*/  LEA.HI R2, R3, R4, RZ, 0x5 ;  /* 0x0000000403027211 */ /* 0x000fe400078f28ff */
[----:B------:R-:W-:Y:S02]  /*2620*/  ISETP.GT.AND P0, PT, R0, R125, PT ;  /* 0x0000007d0000720c */ /* 0x000fe40003f04270 */
[----:B------:R-:W-:-:S05]  /*2630*/  SHF.R.S32.HI R2, RZ, 0x5, R2 ;  /* 0x00000005ff027819 */ /* 0x000fca0000011402 */
[----:B------:R-:W-:Y:S02]  /*2640*/  IMAD.SHL.U32 R139, R2, 0x200, RZ ;  /* 0x00000200028b7824 */ /* 0x000fe400078e00ff */
[----:B--2---:R-:W-:-:S05]  /*2650*/  IMAD.MOV.U32 R16, RZ, RZ, R8 ;  /* 0x000000ffff107224 */ /* 0x004fca00078e0008 */
[C---:B------:R-:W-:Y:S02]  /*2660*/  IADD3 R135, R16.reuse, 0x40, RZ ;  /* 0x0000004010877810 */ /* 0x040fe40007ffe0ff */
[----:B------:R-:W-:Y:S01]  /*2670*/  IADD3 R138, R16, 0x80, RZ ;  /* 0x00000080108a7810 */ /* 0x000fe20007ffe0ff */
[----:B------:R-:W-:Y:S05]  /*2680*/  @!P0 BRA `(.L_x_599) ;  /* 0x00004f2000008947 */ /* 0x000fea0003800000 */
[----:B---3--:R-:W-:Y:S02]  /*2690*/  ISETP.NE.U32.AND P0, PT, RZ, c[0x0][0x340], PT ;  /* 0x0000d000ff007a0c */ /* 0x008fe40003f05070 */
[----:B-1----:R-:W-:Y:S02]  /*26a0*/  SHF.R.S32.HI R5, RZ, 0x1f, R4 ;  /* 0x0000001fff057819 */ /* 0x002fe40000011404 */
[----:B------:R-:W-:Y:S02]  /*26b0*/  ISETP.NE.AND.EX P2, PT, RZ, c[0x0][0x344], PT, P0 ;  /* 0x0000d100ff007a0c */ /* 0x000fe40003f45300 */
[----:B------:R-:W-:-:S04]  /*26c0*/  LEA.HI R5, R5, R4, RZ, 0x3 ;  /* 0x0000000405057211 */ /* 0x000fc800078f18ff */
[----:B------:R-:W-:-:S07]  /*26d0*/  SHF.R.S32.HI R5, RZ, 0x3, R5 ;  /* 0x00000003ff057819 */ /* 0x000fce0000011405 */
[----:B------:R-:W-:-:S05]  /*26e0*/  @P2 IMAD.WIDE R2, R15, R14, c[0x0][0x340] ;  /* 0x0000d0000f022625 */ /* 0x000fca00078e020e */
[----:B------:R1:W2:Y:S01]  /*26f0*/  @P2 LDG.E R7, [R2.64] ;  /* 0x0000000602072981 */ /* 0x0002a2000c1e1900 */
[C---:B------:R-:W-:Y:S01]  /*2700*/  IADD3 R124, P0, R5.reuse, R13, RZ ;  /* 0x0000000d057c7210 */ /* 0x040fe20007f1e0ff */
[----:B------:R-:W-:Y:S01]  /*2710*/  IMAD.MOV.U32 R8, RZ, RZ, c[0x0][0x238] ;  /* 0x00008e00ff087624 */ /* 0x000fe200078e00ff */
[----:B------:R-:W-:Y:S01]  /*2720*/  SHF.R.S32.HI R17, RZ, 0x1f, R16 ;  /* 0x0000001fff117819 */ /* 0x000fe20000011410 */
[----:B------:R-:W-:Y:S01]  /*2730*/  IMAD.MOV.U32 R149, RZ, RZ, 0x6 ;  /* 0x00000006ff957424 */ /* 0x000fe200078e00ff */
[----:B------:R-:W-:Y:S01]  /*2740*/  SHF.R.S32.HI R6, RZ, 0x1f, R15 ;  /* 0x0000001fff067819 */ /* 0x000fe2000001140f */
[----:B------:R-:W-:Y:S01]  /*2750*/  IMAD.SHL.U32 R158, R8, 0x40, RZ ;  /* 0x00000040089e7824 */ /* 0x000fe200078e00ff */
[----:B------:R-:W-:Y:S01]  /*2760*/  IADD3 R60, R0, -0x1, RZ ;  /* 0xffffffff003c7810 */ /* 0x000fe20007ffe0ff */
[----:B------:R-:W-:Y:S01]  /*2770*/  IMAD.SHL.U32 R159, R8, 0x20, RZ ;  /* 0x00000020089f7824 */ /* 0x000fe200078e00ff */
[----:B------:R-:W-:Y:S01]  /*2780*/  SEL R10, R6, RZ, !P3 ;  /* 0x000000ff060a7207 */ /* 0x000fe20005800000 */
[----:B------:R3:W-:Y:S01]  /*2790*/  STL [R1+0x14], R17 ;  /* 0x0000141101007387 */ /* 0x0007e20000100800 */
[----:B------:R-:W-:Y:S01]  /*27a0*/  IADD3 R102, -R5, R78, RZ ;  /* 0x0000004e05667210 */ /* 0x000fe20007ffe1ff */
[----:B------:R-:W-:Y:S01]  /*27b0*/  IMAD.WIDE.U32 R160, R245, c[0x0][0x1e0], RZ ;  /* 0x00007800f5a07a25 */ /* 0x000fe200078e00ff */
[----:B------:R-:W-:-:S02]  /*27c0*/  SEL R12, R15, RZ, !P3 ;  /* 0x000000ff0f0c7207 */ /* 0x000fc40005800000 */
[----:B------:R-:W-:Y:S01]  /*27d0*/  SHF.L.U64.HI R154, R8, R149, c[0x0][0x23c] ;  /* 0x00008f00089a7619 */ /* 0x000fe20000010295 */
[----:B------:R-:W-:Y:S01]  /*27e0*/  IMAD R0, R60, -0x40, R102 ;  /* 0xffffffc03c007824 */ /* 0x000fe200078e0266 */
[----:B------:R-:W-:Y:S01]  /*27f0*/  MOV R153, 0x5 ;  /* 0x0000000500997802 */ /* 0x000fe20000000f00 */
[----:B------:R-:W-:Y:S01]  /*2800*/  IMAD.MOV.U32 R162, RZ, RZ, c[0x0][0x27c] ;  /* 0x00009f00ffa27624 */ /* 0x000fe200078e00ff */
[----:B------:R-:W-:Y:S02]  /*2810*/  ISETP.GE.AND P5, PT, R16, c[0x0][0x1d4], PT ;  /* 0x0000750010007a0c */ /* 0x000fe40003fa6270 */
[----:B------:R-:W-:Y:S02]  /*2820*/  ISETP.GE.AND P1, PT, R0, 0x1, PT ;  /* 0x000000010000780c */ /* 0x000fe40003f26270 */
[----:B------:R-:W-:Y:S02]  /*2830*/  SHF.L.U64.HI R153, R8, R153, c[0x0][0x23c] ;  /* 0x00008f0008997619 */ /* 0x000fe40000010299 */
[----:B-1----:R-:W-:-:S02]  /*2840*/  SHF.R.S32.HI R2, RZ, 0x1f, R5 ;  /* 0x0000001fff027819 */ /* 0x002fc40000011405 */
[----:B------:R-:W-:Y:S02]  /*2850*/  ISETP.GE.AND P4, PT, R135, c[0x0][0x1d4], PT ;  /* 0x0000750087007a0c */ /* 0x000fe40003f86270 */
[----:B------:R-:W-:Y:S01]  /*2860*/  LEA.HI.X.SX32 R127, R13, R2, 0x1, P0 ;  /* 0x000000020d7f7211 */ /* 0x000fe200000f0eff */
[----:B------:R-:W-:Y:S01]  /*2870*/  IMAD.WIDE.U32 R2, R124, c[0x0][0x238], R16 ;  /* 0x00008e007c027a25 */ /* 0x000fe200078e0010 */
[----:B------:R-:W-:Y:S02]  /*2880*/  ISETP.GT.AND P0, PT, R0, 0x20, PT ;  /* 0x000000200000780c */ /* 0x000fe40003f04270 */
[----:B------:R-:W-:Y:S01]  /*2890*/  SHF.R.S32.HI R105, RZ, 0x1f, R104 ;  /* 0x0000001fff697819 */ /* 0x000fe20000011468 */
[----:B------:R-:W-:Y:S01]  /*28a0*/  IMAD R4, R127, c[0x0][0x238], RZ ;  /* 0x00008e007f047a24 */ /* 0x000fe200078e02ff */
[----:B------:R-:W-:Y:S02]  /*28b0*/  SHF.R.S32.HI R143, RZ, 0x1f, R142 ;  /* 0x0000001fff8f7819 */ /* 0x000fe4000001148e */
[----:B-----5:R-:W-:Y:S01]  /*28c0*/  SHF.R.S32.HI R25, RZ, 0x1f, R134 ;  /* 0x0000001fff197819 */ /* 0x020fe20000011486 */
[----:B------:R-:W-:-:S04]  /*28d0*/  IMAD R4, R124, c[0x0][0x23c], R4 ;  /* 0x00008f007c047a24 */ /* 0x000fc800078e0204 */
[----:B------:R-:W-:Y:S02]  /*28e0*/  IMAD.IADD R3, R3, 0x1, R4 ;  /* 0x0000000103037824 */ /* 0x000fe400078e0204 */
[----:B------:R-:W-:Y:S02]  /*28f0*/  IMAD R4, R10, c[0x0][0x248], RZ ;  /* 0x000092000a047a24 */ /* 0x000fe400078e02ff */
[----:B------:R-:W-:-:S04]  /*2900*/  IMAD.WIDE.U32 R2, R20, c[0x0][0x240], R2 ;  /* 0x0000900014027a25 */ /* 0x000fc800078e0002 */
[----:B------:R-:W-:Y:S02]  /*2910*/  IMAD R3, R20, c[0x0][0x244], R3 ;  /* 0x0000910014037a24 */ /* 0x000fe400078e0203 */
[C---:B------:R-:W-:Y:S02]  /*2920*/  IMAD R4, R12.reuse, c[0x0][0x24c], R4 ;  /* 0x000093000c047a24 */ /* 0x040fe400078e0204 */
[----:B------:R-:W-:Y:S01]  /*2930*/  IMAD.WIDE.U32 R96, R12, c[0x0][0x248], R2 ;  /* 0x000092000c607a25 */ /* 0x000fe200078e0002 */
[----:B------:R-:W-:-:S03]  /*2940*/  SHF.R.S32.HI R3, RZ, 0x1f, R60 ;  /* 0x0000001fff037819 */ /* 0x000fc6000001143c */
[----:B------:R-:W-:Y:S02]  /*2950*/  IMAD R2, R154, R60, RZ ;  /* 0x0000003c9a027224 */ /* 0x000fe400078e02ff */
[----:B------:R-:W-:Y:S02]  /*2960*/  IMAD.IADD R87, R97, 0x1, R4 ;  /* 0x0000000161577824 */ /* 0x000fe400078e0204 */
[----:B------:R-:W-:Y:S02]  /*2970*/  IMAD.MOV.U32 R86, RZ, RZ, R96 ;  /* 0x000000ffff567224 */ /* 0x000fe400078e0060 */
[-C--:B------:R-:W-:Y:S02]  /*2980*/  IMAD R0, R3, R158.reuse, R2 ;  /* 0x0000009e03007224 */ /* 0x080fe400078e0202 */
[----:B------:R-:W-:-:S05]  /*2990*/  IMAD.WIDE.U32 R4, R60, R158, R86 ;  /* 0x0000009e3c047225 */ /* 0x000fca00078e0056 */
[----:B------:R-:W-:Y:S02]  /*29a0*/  IADD3 R0, R5, R0, RZ ;  /* 0x0000000005007210 */ /* 0x000fe40007ffe0ff */
[----:B--2---:R-:W-:Y:S01]  /*29b0*/  @P2 SHF.R.S32.HI R3, RZ, 0x1f, R7 ;  /* 0x0000001fff032819 */ /* 0x004fe20000011407 */
[----:B------:R-:W-:Y:S01]  /*29c0*/  @!P2 IMAD.MOV.U32 R3, RZ, RZ, R6 ;  /* 0x000000ffff03a224 */ /* 0x000fe200078e0006 */
[----:B------:R-:W-:Y:S01]  /*29d0*/  @P2 MOV R2, R7 ;  /* 0x0000000700022202 */ /* 0x000fe20000000f00 */
[----:B------:R-:W-:Y:S01]  /*29e0*/  @!P2 IMAD.MOV.U32 R2, RZ, RZ, R15 ;  /* 0x000000ffff02a224 */ /* 0x000fe200078e000f */
[C---:B------:R-:W-:Y:S02]  /*29f0*/  @P1 LEA R6, P3, R4.reuse, c[0x0][0x220], 0x1 ;  /* 0x0000880004061a11 */ /* 0x040fe400078608ff */
[----:B------:R-:W-:Y:S02]  /*2a00*/  @P0 IADD3 R5, P2, R159, R4, RZ ;  /* 0x000000049f050210 */ /* 0x000fe40007f5e0ff */
[----:B------:R-:W-:-:S02]  /*2a10*/  @P1 LEA.HI.X R7, R4, c[0x0][0x224], R0, 0x1, P3 ;  /* 0x0000890004071a11 */ /* 0x000fc400018f0c00 */
[----:B------:R-:W-:Y:S01]  /*2a20*/  ISETP.GE.AND P3, PT, R138, c[0x0][0x1d4], PT ;  /* 0x000075008a007a0c */ /* 0x000fe20003f66270 */
[----:B------:R-:W-:Y:S01]  /*2a30*/  @P0 IMAD.X R0, R0, 0x1, R153, P2 ;  /* 0x0000000100000824 */ /* 0x000fe200010e0699 */
[----:B------:R-:W-:Y:S01]  /*2a40*/  @P0 LEA R4, P2, R5, c[0x0][0x220], 0x1 ;  /* 0x0000880005040a11 */ /* 0x000fe200078408ff */
[----:B------:R-:W-:Y:S01]  /*2a50*/  @!PT LDS RZ, [RZ] ;  /* 0x00000000fffff984 */ /* 0x000fe20000000800 */
[----:B------:R-:W-:Y:S01]  /*2a60*/  @!PT LDS RZ, [RZ] ;  /* 0x00000000fffff984 */ /* 0x000fe20000000800 */
[----:B------:R-:W-:Y:S01]  /*2a70*/  @!PT LDS RZ, [RZ] ;  /* 0x00000000fffff984 */ /* 0x000fe20000000800 */
[----:B------:R1:W-:Y:S01]  /*2a80*/  @P1 LDGSTS.E.BYPASS.LTC128B.128 [R217+0x6100], [R6.64], !P5 ;  /* 0x0610000006d91fae */ /* 0x0003e2000e901d46 */
[----:B------:R-:W-:Y:S02]  /*2a90*/  SEL R18, R3, RZ, !P6 ;  /* 0x000000ff03127207 */ /* 0x000fe40007000000 */
[----:B------:R-:W-:Y:S01]  /*2aa0*/  @P0 LEA.HI.X R5, R5, c[0x0][0x224], R0, 0x1, P2 ;  /* 0x0000890005050a11 */ /* 0x000fe200010f0c00 */
[----:B------:R-:W-:Y:S01]  /*2ab0*/  IMAD.IADD R0, R11, 0x1, R133 ;  /* 0x000000010b007824 */ /* 0x000fe200078e0285 */
[----:B------:R1:W-:Y:S01]  /*2ac0*/  @P1 LDGSTS.E.BYPASS.LTC128B.128 [R217+0x8100], [R6.64+0x80], !P4 ;  /* 0x0810008006d91fae */ /* 0x0003e2000e101d46 */
[----:B------:R-:W-:Y:S02]  /*2ad0*/  SEL R19, R2, RZ, !P6 ;  /* 0x000000ff02137207 */ /* 0x000fe40007000000 */
[----:B------:R-:W-:-:S02]  /*2ae0*/  ISETP.GE.AND P2, PT, R104, c[0x0][0x27c], PT ;  /* 0x00009f0068007a0c */ /* 0x000fc40003f46270 */
[----:B------:R-:W-:Y:S01]  /*2af0*/  SHF.R.S32.HI R9, RZ, 0x1f, R0 ;  /* 0x0000001fff097819 */ /* 0x000fe20000011400 */
[----:B------:R1:W-:Y:S04]  /*2b00*/  @P1 LDGSTS.E.BYPASS.LTC128B.128 [R217+0xa100], [R6.64+0x100], !P3 ;  /* 0x0a10010006d91fae */ /* 0x0003e8000d901d46 */
[----:B------:R-:W-:Y:S01]  /*2b10*/  IMAD R8, R9, c[0x0][0x1e0], RZ ;  /* 0x0000780009087a24 */ /* 0x000fe200078e02ff */
[----:B------:R2:W-:Y:S03]  /*2b20*/  @P0 LDGSTS.E.BYPASS.LTC128B.128 [R217+0x7100], [R4.64], !P5 ;  /* 0x0710000004d90fae */ /* 0x0005e6000e901d46 */
[C---:B------:R-:W-:Y:S01]  /*2b30*/  IMAD R8, R0.reuse, c[0x0][0x1e4], R8 ;  /* 0x0000790000087a24 */ /* 0x040fe200078e0208 */
[----:B------:R2:W-:Y:S04]  /*2b40*/  @P0 LDGSTS.E.BYPASS.LTC128B.128 [R217+0x9100], [R4.64+0x80], !P4 ;  /* 0x0910008004d90fae */ /* 0x0005e8000e101d46 */
[----:B------:R2:W-:Y:S04]  /*2b50*/  @P0 LDGSTS.E.BYPASS.LTC128B.128 [R217+0xb100], [R4.64+0x100], !P3 ;  /* 0x0b10010004d90fae */ /* 0x0005e8000d901d46 */
[----:B------:R-:W0:Y:S01]  /*2b60*/  LDGDEPBAR ;  /* 0x00000000000079af */ /* 0x000e220000000000 */
[----:B------:R-:W-:Y:S01]  /*2b70*/  WARPSYNC 0xffffffff ;  /* 0xffffffff00007948 */ /* 0x000fe20003800000 */
[----:B-1----:R-:W-:-:S05]  /*2b80*/  IMAD.WIDE.U32 R6, R0, c[0x0][0x1e0], RZ ;  /* 0x0000780000067a25 */ /* 0x002fca00078e00ff */
[----:B------:R-:W-:-:S05]  /*2b90*/  IADD3 R7, R7, R8, RZ ;  /* 0x0000000807077210 */ /* 0x000fca0007ffe0ff */
[----:B------:R-:W-:Y:S01]  /*2ba0*/  IMAD.WIDE.U32 R6, R20, c[0x0][0x1e8], R6 ;  /* 0x00007a0014067a25 */ /* 0x000fe200078e0006 */
[----:B--2---:R-:W-:-:S03]  /*2bb0*/  SHF.R.S32.HI R5, RZ, 0x1f, R245 ;  /* 0x0000001fff057819 */ /* 0x004fc600000114f5 */
[----:B------:R-:W-:Y:S02]  /*2bc0*/  IMAD R7, R20, c[0x0][0x1ec], R7 ;  /* 0x00007b0014077a24 */ /* 0x000fe400078e0207 */
[----:B------:R-:W-:Y:S02]  /*2bd0*/  IMAD R4, R18, c[0x0][0x1f0], RZ ;  /* 0x00007c0012047a24 */ /* 0x000fe400078e02ff */
[----:B------:R-:W-:Y:S02]  /*2be0*/  IMAD R2, R5, c[0x0][0x1e0], RZ ;  /* 0x0000780005027a24 */ /* 0x000fe400078e02ff */
[----:B------:R-:W-:-:S04]  /*2bf0*/  IMAD.WIDE.U32 R74, R19, c[0x0][0x1f0], R6 ;  /* 0x00007c00134a7a25 */ /* 0x000fc800078e0006 */
[----:B------:R-:W-:Y:S02]  /*2c00*/  IMAD R3, R245, c[0x0][0x1e4], R2 ;  /* 0x00007900f5037a24 */ /* 0x000fe400078e0202 */
[----:B------:R-:W-:Y:S02]  /*2c10*/  IMAD R2, R19, c[0x0][0x1f4], R4 ;  /* 0x00007d0013027a24 */ /* 0x000fe400078e0204 */
[----:B------:R-:W-:Y:S01]  /*2c20*/  IMAD.SHL.U32 R4, R162, 0x2, RZ ;  /* 0x00000002a2047824 */ /* 0x000fe200078e00ff */
[----:B------:R-:W-:Y:S01]  /*2c30*/  IADD3 R126, R161, R3, RZ ;  /* 0x00000003a17e7210 */ /* 0x000fe20007ffe0ff */
[----:B------:R-:W-:Y:S02]  /*2c40*/  IMAD.IADD R76, R75, 0x1, R2 ;  /* 0x000000014b4c7824 */ /* 0x000fe400078e0202 */
[----:B---3--:R-:W2:Y:S01]  /*2c50*/  LDL R29, [R1+0x24] ;  /* 0x00002400011d7983 */ /* 0x008ea20000100800 */
[----:B------:R-:W-:Y:S01]  /*2c60*/  IADD3 R131, P1, P0, R74, R160, R104 ;  /* 0x000000a04a837210 */ /* 0x000fe2000783e068 */
[----:B------:R-:W-:Y:S01]  /*2c70*/  IMAD.WIDE.U32 R2, R20, c[0x0][0x260], R16 ;  /* 0x0000980014027a25 */ /* 0x000fe200078e0010 */
[----:B------:R-:W-:Y:S01]  /*2c80*/  IADD3 R17, -R4, c[0x0][0x1d4], RZ ;  /* 0x0000750004117a10 */ /* 0x000fe20007ffe1ff */
[----:B------:R-:W3:Y:S01]  /*2c90*/  LDL R28, [R1+0x28] ;  /* 0x00002800011c7983 */ /* 0x000ee20000100800 */
[----:B------:R-:W-:Y:S01]  /*2ca0*/  IADD3.X R130, R76, R126, R105, P1, P0 ;  /* 0x0000007e4c827210 */ /* 0x000fe20000fe0469 */
[----:B------:R-:W-:Y:S01]  /*2cb0*/  IMAD R3, R20, c[0x0][0x264], R3 ;  /* 0x0000990014037a24 */ /* 0x000fe200078e0203 */
[----:B------:R-:W-:Y:S01]  /*2cc0*/  IADD3 R129, P0, R245, R0, RZ ;  /* 0x00000000f5817210 */ /* 0x000fe20007f1e0ff */
[----:B------:R-:W-:Y:S01]  /*2cd0*/  IMAD R0, R10, c[0x0][0x268], RZ ;  /* 0x00009a000a007a24 */ /* 0x000fe200078e02ff */
[----:B------:R-:W-:Y:S01]  /*2ce0*/  ISETP.GE.AND P1, PT, R107, c[0x0][0x27c], PT ;  /* 0x00009f006b007a0c */ /* 0x000fe20003f26270 */
[----:B------:R-:W-:Y:S01]  /*2cf0*/  IMAD.WIDE.U32 R80, R12, c[0x0][0x268], R2 ;  /* 0x00009a000c507a25 */ /* 0x000fe200078e0002 */
[----:B------:R-:W-:-:S02]  /*2d00*/  SEL R16, R4, R17, !P2 ;  /* 0x0000001104107207 */ /* 0x000fc40005000000 */
[-C--:B------:R-:W-:Y:S01]  /*2d10*/  SEL R14, R4, R17.reuse, !P1 ;  /* 0x00000011040e7207 */ /* 0x080fe20004800000 */
[----:B------:R-:W-:Y:S01]  /*2d20*/  IMAD.X R128, R9, 0x1, R5, P0 ;  /* 0x0000000109807824 */ /* 0x000fe200000e0605 */
[----:B------:R-:W-:Y:S01]  /*2d30*/  ISETP.GE.AND P0, PT, R106, c[0x0][0x27c], PT ;  /* 0x00009f006a007a0c */ /* 0x000fe20003f06270 */
[----:B------:R-:W-:Y:S01]  /*2d40*/  IMAD R27, R12, c[0x0][0x26c], R0 ;  /* 0x00009b000c1b7a24 */ /* 0x000fe200078e0200 */
[----:B------:R-:W-:Y:S01]  /*2d50*/  SEL R15, RZ, c[0x0][0x27c], !P2 ;  /* 0x00009f00ff0f7a07 */ /* 0x000fe20005000000 */
[----:B------:R-:W-:Y:S01]  /*2d60*/  IMAD R0, R5, c[0x0][0x280], RZ ;  /* 0x0000a00005007a24 */ /* 0x000fe200078e02ff */
[----:B------:R-:W-:Y:S01]  /*2d70*/  SEL R17, R4, R17, !P0 ;  /* 0x0000001104117207 */ /* 0x000fe20004000000 */
[----:B------:R-:W-:Y:S01]  /*2d80*/  IMAD.WIDE.U32 R2, R20, c[0x0][0x210], R104 ;  /* 0x0000840014027a25 */ /* 0x000fe200078e0068 */
[----:B------:R-:W-:-:S03]  /*2d90*/  SEL R24, RZ, c[0x0][0x27c], !P1 ;  /* 0x00009f00ff187a07 */ /* 0x000fc60004800000 */
[----:B------:R-:W-:Y:S02]  /*2da0*/  IMAD R8, R5, c[0x0][0x290], RZ ;  /* 0x0000a40005087a24 */ /* 0x000fe400078e02ff */
[C-C-:B------:R-:W-:Y:S01]  /*2db0*/  IMAD.WIDE.U32 R6, R245.reuse, c[0x0][0x290], R142.reuse ;  /* 0x0000a400f5067a25 */ /* 0x140fe200078e008e */
[----:B------:R-:W-:Y:S01]  /*2dc0*/  ULDC.U8 UR4, c[0x0][0x298] ;  /* 0x0000a60000047ab9 */ /* 0x000fe20000000000 */
[----:B------:R-:W-:Y:S02]  /*2dd0*/  ISETP.GE.AND P1, PT, R162, 0x1, PT ;  /* 0x00000001a200780c */ /* 0x000fe40003f26270 */
[----:B------:R-:W-:-:S04]  /*2de0*/  IMAD.WIDE.U32 R4, R245, c[0x0][0x280], R142 ;  /* 0x0000a000f5047a25 */ /* 0x000fc800078e008e */
[C---:B------:R-:W-:Y:S02]  /*2df0*/  IMAD R0, R245.reuse, c[0x0][0x284], R0 ;  /* 0x0000a100f5007a24 */ /* 0x040fe400078e0200 */
[----:B------:R-:W-:-:S04]  /*2e00*/  IMAD.WIDE.U32 R12, R245, c[0x0][0x280], R104 ;  /* 0x0000a000f50c7a25 */ /* 0x000fc800078e0068 */
[----:B------:R-:W-:Y:S02]  /*2e10*/  IMAD R11, R20, c[0x0][0x214], R3 ;  /* 0x00008500140b7a24 */ /* 0x000fe400078e0203 */
[----:B------:R-:W-:Y:S02]  /*2e20*/  IMAD.MOV.U32 R10, RZ, RZ, R2 ;  /* 0x000000ffff0a7224 */ /* 0x000fe400078e0002 */
[C---:B------:R-:W-:Y:S02]  /*2e30*/  IMAD R8, R245.reuse, c[0x0][0x294], R8 ;  /* 0x0000a500f5087a24 */ /* 0x040fe400078e0208 */
[----:B------:R-:W-:-:S04]  /*2e40*/  IMAD.WIDE.U32 R2, R245, c[0x0][0x290], R104 ;  /* 0x0000a400f5027a25 */ /* 0x000fc800078e0068 */
[----:B------:R-:W-:Y:S02]  /*2e50*/  IMAD.IADD R9, R5, 0x1, R0 ;  /* 0x0000000105097824 */ /* 0x000fe400078e0200 */
[----:B------:R-:W-:Y:S02]  /*2e60*/  IMAD.IADD R5, R0, 0x1, R13 ;  /* 0x0000000100057824 */ /* 0x000fe400078e020d */
[----:B------:R-:W-:Y:S02]  /*2e70*/  IMAD.IADD R0, R104, 0x1, R15 ;  /* 0x0000000168007824 */ /* 0x000fe400078e020f */
[----:B------:R-:W-:Y:S02]  /*2e80*/  IMAD.IADD R7, R7, 0x1, R8 ;  /* 0x0000000107077824 */ /* 0x000fe400078e0208 */
[----:B------:R-:W-:Y:S02]  /*2e90*/  IMAD.IADD R3, R8, 0x1, R3 ;  /* 0x0000000108037824 */ /* 0x000fe400078e0203 */
[----:B------:R-:W-:-:S02]  /*2ea0*/  IMAD.MOV.U32 R8, RZ, RZ, R4 ;  /* 0x000000ffff087224 */ /* 0x000fc400078e0004 */
[----:B------:R-:W-:Y:S01]  /*2eb0*/  IMAD.MOV.U32 R4, RZ, RZ, R12 ;  /* 0x000000ffff047224 */ /* 0x000fe200078e000c */
[----:B------:R-:W-:Y:S02]  /*2ec0*/  SHF.R.S32.HI R12, RZ, 0x1f, R0 ;  /* 0x0000001fff0c7819 */ /* 0x000fe40000011400 */
[----:B------:R-:W-:Y:S02]  /*2ed0*/  SHF.R.S32.HI R13, RZ, 0x1f, R14 ;  /* 0x0000001fff0d7819 */ /* 0x000fe4000001140e */
[CC--:B------:R-:W-:Y:S02]  /*2ee0*/  LEA.HI R15, R12.reuse, R0.reuse, RZ, 0x3 ;  /* 0x000000000c0f7211 */ /* 0x0c0fe400078f18ff */
[----:B------:R-:W-:Y:S01]  /*2ef0*/  LEA.HI R21, R12, R0, RZ, 0x6 ;  /* 0x000000000c157211 */ /* 0x000fe200078f30ff */
[----:B------:R-:W-:Y:S02]  /*2f00*/  IMAD R12, R18, c[0x0][0x218], RZ ;  /* 0x00008600120c7a24 */ /* 0x000fe400078e02ff */
[----:B------:R-:W-:Y:S01]  /*2f10*/  IMAD.IADD R0, R107, 0x1, R24 ;  /* 0x000000016b007824 */ /* 0x000fe200078e0218 */
[----:B------:R-:W-:-:S02]  /*2f20*/  SHF.R.S32.HI R20, RZ, 0x1f, R16 ;  /* 0x0000001fff147819 */ /* 0x000fc40000011410 */
[----:B------:R-:W-:Y:S01]  /*2f30*/  LEA.HI R22, R13, R14, RZ, 0x4 ;  /* 0x0000000e0d167211 */ /* 0x000fe200078f20ff */
[----:B------:R-:W-:Y:S01]  /*2f40*/  IMAD R26, R19, c[0x0][0x21c], R12 ;  /* 0x00008700131a7a24 */ /* 0x000fe200078e020c */
[----:B------:R-:W-:Y:S02]  /*2f50*/  SHF.R.S32.HI R13, RZ, 0x1f, R17 ;  /* 0x0000001fff0d7819 */ /* 0x000fe40000011411 */
[----:B------:R-:W-:Y:S02]  /*2f60*/  SEL R14, RZ, c[0x0][0x27c], !P0 ;  /* 0x00009f00ff0e7a07 */ /* 0x000fe40004000000 */
[----:B------:R-:W-:Y:S02]  /*2f70*/  SHF.R.S32.HI R12, RZ, 0x1f, R0 ;  /* 0x0000001fff0c7819 */ /* 0x000fe40000011400 */
[----:B------:R-:W-:Y:S02]  /*2f80*/  LEA.HI R23, R20, R16, RZ, 0x4 ;  /* 0x0000001014177211 */ /* 0x000fe400078f20ff */
[----:B------:R-:W-:Y:S01]  /*2f90*/  LEA.HI R20, R13, R17, RZ, 0x4 ;  /* 0x000000110d147211 */ /* 0x000fe200078f20ff */
[----:B------:R-:W-:Y:S01]  /*2fa0*/  IMAD.IADD R13, R106, 0x1, R14 ;  /* 0x000000016a0d7824 */ /* 0x000fe200078e020e */
[CC--:B------:R-:W-:Y:S01]  /*2fb0*/  LEA.HI R14, R12.reuse, R0.reuse, RZ, 0x3 ;  /* 0x000000000c0e7211 */ /* 0x0c0fe200078f18ff */
[----:B------:R-:W-:Y:S01]  /*2fc0*/  IMAD.WIDE.U32 R98, R19, c[0x0][0x218], R10 ;  /* 0x0000860013627a25 */ /* 0x000fe200078e000a */
[----:B------:R-:W-:-:S03]  /*2fd0*/  LEA.HI R0, R12, R0, RZ, 0x6 ;  /* 0x000000000c007211 */ /* 0x000fc600078f30ff */
[----:B------:R-:W-:Y:S01]  /*2fe0*/  IMAD.SHL.U32 R11, R21, 0x40, RZ ;  /* 0x00000040150b7824 */ /* 0x000fe200078e00ff */
[----:B------:R-:W-:Y:S01]  /*2ff0*/  SHF.R.S32.HI R10, RZ, 0x1f, R13 ;  /* 0x0000001fff0a7819 */ /* 0x000fe2000001140d */
[----:B------:R-:W-:-:S03]  /*3000*/  IMAD.SHL.U32 R0, R0, 0x40, RZ ;  /* 0x0000004000007824 */ /* 0x000fc600078e00ff */
[----:B------:R-:W-:Y:S02]  /*3010*/  LOP3.LUT R17, R11, 0x7ffff000, RZ, 0xc0, !PT ;  /* 0x7ffff0000b117812 */ /* 0x000fe400078ec0ff */
[CC--:B------:R-:W-:Y:S02]  /*3020*/  LEA.HI R12, R10.reuse, R13.reuse, RZ, 0x3 ;  /* 0x0000000d0a0c7211 */ /* 0x0c0fe400078f18ff */
[----:B------:R-:W-:Y:S02]  /*3030*/  LEA.HI R18, R10, R13, RZ, 0x6 ;  /* 0x0000000d0a127211 */ /* 0x000fe400078f30ff */
[----:B------:R-:W-:Y:S02]  /*3040*/  LOP3.LUT R10, R0, 0x7ffff000, RZ, 0xc0, !PT ;  /* 0x7ffff000000a7812 */ /* 0x000fe400078ec0ff */
[----:B------:R-:W-:Y:S01]  /*3050*/  SHF.R.S32.HI R13, RZ, 0x4, R22 ;  /* 0x00000004ff0d7819 */ /* 0x000fe20000011416 */
[----:B------:R-:W-:Y:S02]  /*3060*/  IMAD.MOV.U32 R155, RZ, RZ, c[0x0][0x1e0] ;  /* 0x00007800ff9b7624 */ /* 0x000fe400078e00ff */
[----:B------:R-:W-:-:S02]  /*3070*/  IMAD.MOV.U32 R156, RZ, RZ, c[0x0][0x280] ;  /* 0x0000a000ff9c7624 */ /* 0x000fc400078e00ff */
[----:B------:R-:W-:Y:S01]  /*3080*/  IMAD.MOV.U32 R157, RZ, RZ, c[0x0][0x290] ;  /* 0x0000a400ff9d7624 */ /* 0x000fe200078e00ff */
[----:B------:R-:W-:Y:S01]  /*3090*/  LOP3.LUT R101, R15, 0xfffffff8, RZ, 0xc0, !PT ;  /* 0xfffffff80f657812 */ /* 0x000fe200078ec0ff */
[----:B------:R-:W-:Y:S01]  /*30a0*/  IMAD.WIDE.U32 R94, R134, c[0x0][0x280], R8 ;  /* 0x0000a000865e7a25 */ /* 0x000fe200078e0008 */
[----:B------:R-:W-:Y:S02]  /*30b0*/  LOP3.LUT R100, R14, 0xfffffff8, RZ, 0xc0, !PT ;  /* 0xfffffff80e647812 */ /* 0x000fe400078ec0ff */
[----:B------:R-:W-:Y:S01]  /*30c0*/  LOP3.LUT R85, R12, 0xfffffff8, RZ, 0xc0, !PT ;  /* 0xfffffff80c557812 */ /* 0x000fe200078ec0ff */
[----:B------:R-:W-:Y:S01]  /*30d0*/  IMAD.WIDE.U32 R92, R134, c[0x0][0x290], R6 ;  /* 0x0000a400865c7a25 */ /* 0x000fe200078e0006 */
[----:B------:R-:W-:-:S03]  /*30e0*/  SHF.L.U64.HI R137, R155, R149, c[0x0][0x1e4] ;  /* 0x000079009b897619 */ /* 0x000fc60000010295 */
[----:B------:R-:W-:Y:S01]  /*30f0*/  IMAD.WIDE.U32 R90, R134, c[0x0][0x280], R4 ;  /* 0x0000a000865a7a25 */ /* 0x000fe200078e0004 */
[----:B------:R-:W-:-:S03]  /*3100*/  SHF.L.U64.HI R148, R156, R149, c[0x0][0x284] ;  /* 0x0000a1009c947619 */ /* 0x000fc60000010295 */
[----:B------:R-:W-:Y:S01]  /*3110*/  IMAD.WIDE.U32 R88, R134, c[0x0][0x290], R2 ;  /* 0x0000a40086587a25 */ /* 0x000fe200078e0002 */
[----:B------:R-:W-:Y:S02]  /*3120*/  SHF.L.U64.HI R149, R157, R149, c[0x0][0x294] ;  /* 0x0000a5009d957619 */ /* 0x000fe40000010295 */
[----:B------:R-:W-:Y:S01]  /*3130*/  ISETP.NE.AND P6, PT, RZ, UR4, PT ;  /* 0x00000004ff007c0c */ /* 0x000fe2000bfc5270 */
[----:B------:R-:W-:Y:S01]  /*3140*/  IMAD.SHL.U32 R155, R155, 0x40, RZ ;  /* 0x000000409b9b7824 */ /* 0x000fe200078e00ff */
[----:B------:R-:W-:Y:S01]  /*3150*/  SHF.R.S32.HI R117, RZ, 0x1f, R101 ;  /* 0x0000001fff757819 */ /* 0x000fe20000011465 */
[----:B------:R-:W-:Y:S01]  /*3160*/  IMAD.SHL.U32 R156, R156, 0x40, RZ ;  /* 0x000000409c9c7824 */ /* 0x000fe200078e00ff */
[----:B------:R-:W-:Y:S01]  /*3170*/  SHF.R.S32.HI R116, RZ, 0x1f, R100 ;  /* 0x0000001fff747819 */ /* 0x000fe20000011464 */
[----:B------:R-:W-:Y:S01]  /*3180*/  IMAD.SHL.U32 R157, R157, 0x40, RZ ;  /* 0x000000409d9d7824 */ /* 0x000fe200078e00ff */
[----:B------:R-:W-:Y:S01]  /*3190*/  SHF.R.S32.HI R115, RZ, 0x1f, R85 ;  /* 0x0000001fff737819 */ /* 0x000fe20000011455 */
[----:B------:R-:W-:-:S02]  /*31a0*/  IMAD.IADD R84, R81, 0x1, R27 ;  /* 0x0000000151547824 */ /* 0x000fc400078e021b */
[----:B------:R-:W-:Y:S01]  /*31b0*/  IMAD.IADD R123, R99, 0x1, R26 ;  /* 0x00000001637b7824 */ /* 0x000fe200078e021a */
[C---:B--2---:R-:W-:Y:S02]  /*31c0*/  LOP3.LUT R11, R29.reuse, 0x38, R14, 0xf8, !PT ;  /* 0x000000381d0b7812 */ /* 0x044fe400078ef80e */
[----:B------:R-:W-:Y:S02]  /*31d0*/  LOP3.LUT R16, R29, 0x38, R15, 0xf8, !PT ;  /* 0x000000381d107812 */ /* 0x000fe400078ef80f */
[-C--:B---3--:R-:W-:Y:S02]  /*31e0*/  LOP3.LUT R0, R11, R28.reuse, RZ, 0x3c, !PT ;  /* 0x0000001c0b007212 */ /* 0x088fe400078e3cff */
[----:B------:R-:W-:Y:S02]  /*31f0*/  LOP3.LUT R16, R16, R28, RZ, 0x3c, !PT ;  /* 0x0000001c10107212 */ /* 0x000fe400078e3cff */
[----:B------:R-:W-:Y:S02]  /*3200*/  SHF.R.S32.HI R11, RZ, 0x4, R23 ;  /* 0x00000004ff0b7819 */ /* 0x000fe40000011417 */
[----:B------:R-:W-:-:S02]  /*3210*/  IADD3 R22, R0, R10, R139 ;  /* 0x0000000a00167210 */ /* 0x000fc40007ffe08b */
[----:B------:R-:W-:Y:S02]  /*3220*/  SHF.R.S32.HI R0, RZ, 0x4, R20 ;  /* 0x00000004ff007819 */ /* 0x000fe40000011414 */
[----:B------:R-:W-:Y:S01]  /*3230*/  IADD3 R24, R16, R17, R139 ;  /* 0x0000001110187210 */ /* 0x000fe20007ffe08b */
[----:B------:R-:W-:Y:S01]  /*3240*/  IMAD.SHL.U32 R16, R18, 0x40, RZ ;  /* 0x0000004012107824 */ /* 0x000fe200078e00ff */
[----:B------:R-:W-:Y:S02]  /*3250*/  LEA.HI.SX32 R11, R15, R11, 0x1d ;  /* 0x0000000b0f0b7211 */ /* 0x000fe400078feaff */
[----:B------:R-:W-:Y:S02]  /*3260*/  LEA.HI.SX32 R10, R14, R13, 0x1d ;  /* 0x0000000d0e0a7211 */ /* 0x000fe400078feaff */
[----:B------:R-:W-:Y:S02]  /*3270*/  LEA.HI.SX32 R0, R12, R0, 0x1d ;  /* 0x000000000c007211 */ /* 0x000fe400078feaff */
[----:B------:R-:W-:Y:S01]  /*3280*/  SHF.R.S32.HI R13, RZ, 0x1f, R11 ;  /* 0x0000001fff0d7819 */ /* 0x000fe2000001140b */
[----:B------:R-:W-:Y:S01]  /*3290*/  IMAD.SHL.U32 R79, R10, 0x8, RZ ;  /* 0x000000080a4f7824 */ /* 0x000fe200078e00ff */
[----:B------:R-:W-:-:S02]  /*32a0*/  SHF.R.S32.HI R17, RZ, 0x1f, R0 ;  /* 0x0000001fff117819 */ /* 0x000fc40000011400 */
[----:B------:R-:W-:Y:S01]  /*32b0*/  LOP3.LUT R21, R16, 0x7ffff000, RZ, 0xc0, !PT ;  /* 0x7ffff00010157812 */ /* 0x000fe200078ec0ff */
[----:B------:R-:W-:Y:S01]  /*32c0*/  IMAD.SHL.U32 R82, R11, 0x8, RZ ;  /* 0x000000080b527824 */ /* 0x000fe200078e00ff */
[----:B------:R-:W-:Y:S01]  /*32d0*/  SHF.R.S32.HI R16, RZ, 0x1f, R10 ;  /* 0x0000001fff107819 */ /* 0x000fe2000001140a */
[----:B------:R-:W-:Y:S01]  /*32e0*/  IMAD.SHL.U32 R83, R0, 0x8, RZ ;  /* 0x0000000800537824 */ /* 0x000fe200078e00ff */
[----:B------:R-:W-:Y:S02]  /*32f0*/  LEA.HI R19, R13, R11, RZ, 0x3 ;  /* 0x0000000b0d137211 */ /* 0x000fe400078f18ff */
[----:B------:R-:W-:Y:S02]  /*3300*/  LOP3.LUT R18, R29, 0x38, R12, 0xf8, !PT ;  /* 0x000000381d127812 */ /* 0x000fe400078ef80c */
[----:B------:R-:W-:Y:S02]  /*3310*/  LEA.HI R11, R17, R0, RZ, 0x3 ;  /* 0x00000000110b7211 */ /* 0x000fe400078f18ff */
[----:B------:R-:W-:-:S02]  /*3320*/  LOP3.LUT R0, R29, 0x38, R79, 0xf8, !PT ;  /* 0x000000381d007812 */ /* 0x000fc400078ef84f */
[----:B------:R-:W-:Y:S02]  /*3330*/  LEA.HI R16, R16, R10, RZ, 0x3 ;  /* 0x0000000a10107211 */ /* 0x000fe400078f18ff */
[-C--:B------:R-:W-:Y:S01]  /*3340*/  LOP3.LUT R20, R18, R28.reuse, RZ, 0x3c, !PT ;  /* 0x0000001c12147212 */ /* 0x080fe200078e3cff */
        /* <DEDUP_REMOVED lines=22> */
[----:B------:R-:W-:Y:S01]  /*34b0*/  IMAD.IADD R120, R10, 0x1, R91 ;  /* 0x000000010a787824 */ /* 0x000fe200078e025b */
[----:B------:R-:W-:Y:S01]  /*34c0*/  SHF.R.S32.HI R112, RZ, 0x1f, R83 ;  /* 0x0000001fff707819 */ /* 0x000fe20000011453 */
        /* <DEDUP_REMOVED lines=9> */
.L_x_624:
[-C--:B------:R-:W-:Y:S01]  /*3560*/  IMAD R0, R137, R60.reuse, RZ ;  /* 0x0000003c89007224 */ /* 0x080fe200078e02ff */
[----:B------:R-:W-:Y:S01]  /*3570*/  SHF.R.S32.HI R77, RZ, 0x1f, R60 ;  /* 0x0000001fff4d7819 */ /* 0x000fe2000001143c */
[----:B------:R-:W-:Y:S01]  /*3580*/  IMAD.WIDE.U32 R10, R155, R60, RZ ;  /* 0x0000003c9b0a7225 */ /* 0x000fe200078e00ff */
[----:B------:R-:W-:Y:S04]  /*3590*/  DEPBAR.LE SB0, 0x0 ;  /* 0x000080000000791a */ /* 0x000fe80000000000 */
[----:B------:R-:W-:Y:S01]  /*35a0*/  WARPSYNC 0xffffffff ;  /* 0xffffffff00007948 */ /* 0x000fe20003800000 */
[----:B------:R-:W-:Y:S01]  /*35b0*/  BAR.SYNC.DEFER_BLOCKING 0x0 ;  /* 0x0000000000007b1d */ /* 0x000fe20000010000 */
[----:B------:R-:W-:Y:S01]  /*35c0*/  ISETP.GE.AND P1, PT, R162, 0x1, PT ;  /* 0x00000001a200780c */ /* 0x000fe20003f26270 */
[----:B------:R-:W-:Y:S04]  /*35d0*/  IMAD R0, R77, R155, R0 ;  /* 0x0000009b4d007224 */ /* 0x000fe800078e0200 */
[----:B------:R-:W-:Y:S01]  /*35e0*/  IMAD.IADD R16, R11, 0x1, R0 ;  /* 0x000000010b107824 */ /* 0x000fe200078e0200 */
[----:B------:R-:W-:Y:S05]  /*35f0*/  IADD3 R0, P0, R131, R10, RZ ;  /* 0x0000000a83007210 */ /* 0x000fea0007f1e0ff */
[----:B-1----:R-:W-:Y:S01]  /*3600*/  IMAD.X R2, R16, 0x1, R130, P0 ;  /* 0x0000000110027824 */ /* 0x002fe200000e0682 */
[C---:B------:R-:W-:Y:S04]  /*3610*/  LEA R50, P0, R0.reuse, c[0x0][0x1c8], 0x1 ;  /* 0x0000720000327a11 */ /* 0x040fe800078008ff */
[----:B------:R-:W-:Y:S01]  /*3620*/  LEA.HI.X R51, R0, c[0x0][0x1cc], R2, 0x1, P0 ;  /* 0x0000730000337a11 */ /* 0x000fe200000f0c02 */
[----:B------:R-:W-:Y:S01]  /*3630*/  BSSY B1, `(.L_x_600) ;  /* 0x000038e000017945 */ /* 0x000fe20003800000 */
[----:B------:R-:W-:-:S05]  /*3640*/  @!P1 BRA `(.L_x_601) ;  /* 0x000036f000009947 */ /* 0x000fca0003800000 */
[-C--:B------:R-:W-:Y:S02]  /*3650*/  IMAD R2, R148, R60.reuse, RZ ;  /* 0x0000003c94027224 */ /* 0x080fe400078e02ff */
[-C--:B------:R-:W-:Y:S02]  /*3660*/  IMAD R0, R149, R60.reuse, RZ ;  /* 0x0000003c95007224 */ /* 0x080fe400078e02ff */
[----:B------:R-:W-:Y:S02]  /*3670*/  IMAD R3, R60, -0x40, R78 ;  /* 0xffffffc03c037824 */ /* 0x000fe400078e024e */
[-C--:B------:R-:W-:Y:S03]  /*3680*/  IMAD.WIDE.U32 R8, R156, R60.reuse, RZ ;  /* 0x0000003c9c087225 */ /* 0x080fe600078e00ff */
[----:B------:R-:W-:Y:S01]  /*3690*/  IMNMX R26, R3, 0x40, PT ;  /* 0x00000040031a7817 */ /* 0x000fe20003800200 */
[----:B------:R-:W-:Y:S04]  /*36a0*/  IMAD.WIDE.U32 R24, R157, R60, RZ ;  /* 0x0000003c9d187225 */ /* 0x000fe800078e00ff */
[C---:B------:R-:W-:Y:S02]  /*36b0*/  IMAD R2, R77.reuse, R156, R2 ;  /* 0x0000009c4d027224 */ /* 0x040fe400078e0202 */
[----:B------:R-:W-:Y:S03]  /*36c0*/  IMAD R0, R77, R157, R0 ;  /* 0x0000009d4d007224 */ /* 0x000fe600078e0200 */
        /* <DEDUP_REMOVED lines=62> */
.L_x_604:
[----:B------:R-:W-:Y:S05]  /*3ab0*/  BSYNC B0 ;  /* 0x0000000000007941 */ /* 0x000fea0003800000 */
.L_x_603:
        /* <DEDUP_REMOVED lines=89> */
.L_x_607:
[----:B------:R-:W-:Y:S05]  /*4050*/  BSYNC B0 ;  /* 0x0000000000007941 */ /* 0x000fea0003800000 */
.L_x_606:
        /* <DEDUP_REMOVED lines=56> */
.L_x_609:
[----:B------:R-:W-:Y:S05]  /*43e0*/  BSYNC B0 ;  /* 0x0000000000007941 */ /* 0x000fea0003800000 */
.L_x_608:
        /* <DEDUP_REMOVED lines=56> */
.L_x_611:
[----:B------:R-:W-:Y:S05]  /*4770*/  BSYNC B0 ;  /* 0x0000000000007941 */ /* 0x000fea0003800000 */
.L_x_610:
        /* <DEDUP_REMOVED lines=57> */
.L_x_613:
[----:B------:R-:W-:Y:S05]  /*4b10*/  BSYNC B0 ;  /* 0x0000000000007941 */ /* 0x000fea0003800000 */
.L_x_612:
        /* <DEDUP_REMOVED lines=57> */
.L_x_615:
[----:B------:R-:W-:Y:S05]  /*4eb0*/  BSYNC B0 ;  /* 0x0000000000007941 */ /* 0x000fea0003800000 */
.L_x_614:
        /* <DEDUP_REMOVED lines=57> */
.L_x_602:
        /* <DEDUP_REMOVED lines=47> */
.L_x_617:
[----:B------:R-:W-:Y:S05]  /*5540*/  BSYNC B0 ;  /* 0x0000000000007941 */ /* 0x000fea0003800000 */
.L_x_616:
        /* <DEDUP_REMOVED lines=32> */
[----:B------:R-:W-:Y:S01]  /*5750*/  LDS.128 R48, [R109+0x6100] ;  /* 0x006100006d307984 */ /* 0x000fe20000000c00 */
[-C--:B------:R-:W-:Y:S01]  /*5760*/  IADD3 R0, P1, P0, R74, R67.reuse, R101 ;  /* 0x000000434a007210 */ /* 0x080fe2000783e065 */
[----:B------:R-:W-:Y:S01]  /*5770*/  IMAD.MOV.U32 R24, RZ, RZ, R7 ;  /* 0x000000ffff187224 */ /* 0x000fe200078e0007 */
[----:B------:R-:W-:Y:S01]  /*5780*/  MOV R10, R6 ;  /* 0x00000006000a7202 */ /* 0x000fe20000000f00 */
[----:B------:R-:W-:Y:S01]  /*5790*/  IMAD.MOV.U32 R42, RZ, RZ, R35 ;  /* 0x000000ffff2a7224 */ /* 0x000fe200078e0023 */
[----:B------:R-:W-:Y:S02]  /*57a0*/  IADD3.X R3, R76, R66, R117, P1, P0 ;  /* 0x000000424c037210 */ /* 0x000fe40000fe0475 */
[----:B------:R-:W-:Y:S01]  /*57b0*/  MOV R40, R34 ;  /* 0x0000002200287202 */ /* 0x000fe20000000f00 */
[----:B------:R-:W1:Y:S04]  /*57c0*/  LDS.128 R16, [R119+0x6100] ;  /* 0x0061000077107984 */ /* 0x000e680000000c00 */
[----:B------:R-:W-:Y:S04]  /*57d0*/  @!P2 IADD3 R2, P1, P0, R74, R67, R82 ;  /* 0x000000434a02a210 */ /* 0x000fe8000783e052 */
[----:B------:R-:W-:Y:S02]  /*57e0*/  @!P2 IADD3.X R8, R76, R66, R114, P1, P0 ;  /* 0x000000424c08a210 */ /* 0x000fe40000fe0472 */
[C---:B------:R-:W-:Y:S04]  /*57f0*/  LEA R64, P0, R0.reuse, c[0x0][0x1c8], 0x1 ;  /* 0x0000720000407a11 */ /* 0x040fe800078008ff */
[----:B------:R-:W-:Y:S02]  /*5800*/  LEA.HI.X R65, R0, c[0x0][0x1cc], R3, 0x1, P0 ;  /* 0x0000730000417a11 */ /* 0x000fe400000f0c03 */
[C---:B------:R-:W-:Y:S02]  /*5810*/  @!P2 LEA R62, P0, R2.reuse, c[0x0][0x1c8], 0x1 ;  /* 0x00007200023eaa11 */ /* 0x040fe400078008ff */
[----:B------:R-:W-:Y:S02]  /*5820*/  MOV R0, R4 ;  /* 0x0000000400007202 */ /* 0x000fe40000000f00 */
[----:B------:R-:W-:Y:S01]  /*5830*/  @!P2 LEA.HI.X R63, R2, c[0x0][0x1cc], R8, 0x1, P0 ;  /* 0x00007300023faa11 */ /* 0x000fe200000f0c08 */
[--C-:B------:R-:W-:Y:S01]  /*5840*/  IMAD.MOV.U32 R2, RZ, RZ, R5.reuse ;  /* 0x000000ffff027224 */ /* 0x100fe200078e0005 */
[----:B------:R-:W-:Y:S11]  /*5850*/  ISETP.GE.AND P0, PT, R104, c[0x0][0x27c], PT ;  /* 0x00009f0068007a0c */ /* 0x000ff60003f06270 */
[----:B------:R-:W-:Y:S02]  /*5860*/  @!UPT UIADD3 URZ, URZ, URZ, URZ ;  /* 0x0000003f3f3ff290 */ /* 0x000fe4000fffe03f */
[--C-:B------:R-:W-:Y:S01]  /*5870*/  @!P0 SHF.R.U32.HI R9, RZ, 0x10, R5.reuse ;  /* 0x00000010ff098819 */ /* 0x100fe20000011605 */
[----:B------:R-:W-:Y:S01]  /*5880*/  @!P0 HADD2.F32 R3, -RZ, R2.H0_H0 ;  /* 0x20000002ff038230 */ /* 0x000fe20000004100 */
[----:B------:R-:W-:Y:S01]  /*5890*/  @!P0 SHF.R.U64 R8, R4, 0x10, R5 ;  /* 0x0000001004088819 */ /* 0x000fe20000001205 */
[----:B------:R-:W-:Y:S01]  /*58a0*/  @!P0 HADD2.F32 R0, -RZ, R0.H0_H0 ;  /* 0x20000000ff008230 */ /* 0x000fe20000004100 */
[----:B------:R-:W-:Y:S01]  /*58b0*/  @!P0 SHF.R.U64 R11, R6, 0x10, R7 ;  /* 0x00000010060b8819 */ /* 0x000fe20000001207 */
[----:B-1----:R-:W-:Y:S01]  /*58c0*/  @!P0 IMAD.MOV.U32 R6, RZ, RZ, R16 ;  /* 0x000000ffff068224 */ /* 0x002fe200078e0010 */
[----:B------:R-:W-:Y:S02]  /*58d0*/  @!P0 MOV R31, R49 ;  /* 0x00000031001f8202 */ /* 0x000fe40000000f00 */
[----:B------:R-:W-:Y:S02]  /*58e0*/  @!P0 MOV R36, R48 ;  /* 0x0000003000248202 */ /* 0x000fe40000000f00 */
[----:B------:R-:W-:Y:S01]  /*58f0*/  @!P0 MOV R5, R17 ;  /* 0x0000001100058202 */ /* 0x000fe20000000f00 */
[----:B------:R-:W-:Y:S01]  /*5900*/  @!P0 HADD2.F32 R2, -RZ, R6.H0_H0 ;  /* 0x20000006ff028230 */ /* 0x000fe20000004100 */
[----:B------:R-:W-:Y:S02]  /*5910*/  MOV R4, R32 ;  /* 0x0000002000047202 */ /* 0x000fe40000000f00 */
[----:B------:R-:W-:Y:S01]  /*5920*/  @!P0 SHF.R.U64 R39, R32, 0x10, R33 ;  /* 0x0000001020278819 */ /* 0x000fe20000001221 */
[----:B------:R-:W-:Y:S01]  /*5930*/  @!P0 HADD2.F32 R32, -RZ, R31.H0_H0 ;  /* 0x2000001fff208230 */ /* 0x000fe20000004100 */
[----:B------:R-:W-:Y:S01]  /*5940*/  @!P0 SHF.R.U32.HI R25, RZ, 0x10, R7 ;  /* 0x00000010ff198819 */ /* 0x000fe20000011607 */
[----:B------:R-:W-:Y:S01]  /*5950*/  @!P0 HADD2.F32 R7, -RZ, R36.H0_H0 ;  /* 0x20000024ff078230 */ /* 0x000fe20000004100 */
[----:B------:R-:W-:Y:S01]  /*5960*/  @!P0 SHF.R.U32.HI R38, RZ, 0x10, R33 ;  /* 0x00000010ff268819 */ /* 0x000fe20000011621 */
[----:B------:R-:W-:Y:S01]  /*5970*/  @!P0 HADD2.F32 R30, -RZ, R4.H0_H0 ;  /* 0x20000004ff1e8230 */ /* 0x000fe20000004100 */
[--C-:B------:R-:W-:Y:S01]  /*5980*/  @!P0 SHF.R.U64 R41, R34, 0x10, R35.reuse ;  /* 0x0000001022298819 */ /* 0x100fe20000001223 */
[-C--:B------:R-:W-:Y:S01]  /*5990*/  @!P0 FMUL.FTZ R34, R32, R3.reuse ;  /* 0x0000000320228220 */ /* 0x080fe20000410000 */
[----:B------:R-:W-:Y:S01]  /*59a0*/  @!P0 HADD2.F32 R4, -RZ, R5.H0_H0 ;  /* 0x20000005ff048230 */ /* 0x000fe20000004100 */
[----:B------:R-:W-:Y:S01]  /*59b0*/  @!P0 SHF.R.U32.HI R43, RZ, 0x10, R35 ;  /* 0x00000010ff2b8819 */ /* 0x000fe20000011623 */
[CC--:B------:R-:W-:Y:S01]  /*59c0*/  @!P0 FMUL.FTZ R35, R7.reuse, R0.reuse ;  /* 0x0000000007238220 */ /* 0x0c0fe20000410000 */
[----:B------:R-:W-:Y:S01]  /*59d0*/  @!P0 HADD2.F32 R33, -RZ, R37.H0_H0 ;  /* 0x20000025ff218230 */ /* 0x000fe20000004100 */
[----:B------:R-:W-:Y:S01]  /*59e0*/  @!P0 FMUL.FTZ R0, R2, R0 ;  /* 0x0000000002008220 */ /* 0x000fe20000410000 */
[----:B------:R-:W-:Y:S01]  /*59f0*/  @!P0 HADD2.F32 R37, -RZ, R40.H0_H0 ;  /* 0x20000028ff258230 */ /* 0x000fe20000004100 */
[C---:B------:R-:W-:Y:S01]  /*5a00*/  @!P0 FMUL.FTZ R3, R4.reuse, R3 ;  /* 0x0000000304038220 */ /* 0x040fe20000410000 */
[----:B------:R-:W-:Y:S01]  /*5a10*/  @!P0 HADD2.F32 R40, -RZ, R42.H0_H0 ;  /* 0x2000002aff288230 */ /* 0x000fe20000004100 */
        /* <DEDUP_REMOVED lines=8> */
[----:B------:R-:W-:Y:S02]  /*5aa0*/  @!P0 HADD2.F32 R35, -RZ, R38.H0_H0 ;  /* 0x20000026ff238230 */ /* 0x000fe40000004100 */
[----:B------:R-:W-:Y:S02]  /*5ab0*/  @!P0 HADD2.F32 R2, -RZ, R5.H1_H1 ;  /* 0x30000005ff028230 */ /* 0x000fe40000004100 */
[----:B------:R-:W-:Y:S02]  /*5ac0*/  @!P0 HADD2.F32 R31, -RZ, R39.H0_H0 ;  /* 0x20000027ff1f8230 */ /* 0x000fe40000004100 */
[----:B------:R-:W-:Y:S01]  /*5ad0*/  @!P0 HADD2.F32 R5, -RZ, R6.H1_H1 ;  /* 0x30000006ff058230 */ /* 0x000fe20000004100 */
[----:B------:R-:W-:Y:S01]  /*5ae0*/  @!P0 FMUL.FTZ R6, R30, R7 ;  /* 0x000000071e068220 */ /* 0x000fe20000410000 */
[----:B------:R-:W-:Y:S01]  /*5af0*/  @!P0 HADD2.F32 R39, -RZ, R41.H0_H0 ;  /* 0x20000029ff278230 */ /* 0x000fe20000004100 */
[C---:B------:R-:W-:Y:S01]  /*5b00*/  @!P0 FFMA.FTZ R71, R2.reuse, R35, -R8 ;  /* 0x0000002302478223 */ /* 0x040fe20000010808 */
[----:B------:R-:W-:Y:S01]  /*5b10*/  @!P0 MOV R41, R51 ;  /* 0x0000003300298202 */ /* 0x000fe20000000f00 */
[----:B------:R-:W-:Y:S01]  /*5b20*/  @!P0 IMAD.MOV.U32 R8, RZ, RZ, R50 ;  /* 0x000000ffff088224 */ /* 0x000fe200078e0032 */
[----:B------:R-:W-:Y:S01]  /*5b30*/  @!P0 HADD2.F32 R9, -RZ, R10.H0_H0 ;  /* 0x2000000aff098230 */ /* 0x000fe20000004100 */
[----:B------:R-:W-:Y:S02]  /*5b40*/  @!P0 FMUL.FTZ R4, R2, R4 ;  /* 0x0000000402048220 */ /* 0x000fe40000410000 */
        /* <DEDUP_REMOVED lines=10> */
[----:B------:R-:W-:Y:S01]  /*5bf0*/  @!P0 FMUL.FTZ R10, R38, R6 ;  /* 0x00000006260a8220 */ /* 0x000fe20000410000 */
[----:B------:R-:W-:Y:S01]  /*5c00*/  @!P0 HADD2.F32 R8, -RZ, R5.H0_H0 ;  /* 0x20000005ff088230 */ /* 0x000fe20000004100 */
[----:B------:R-:W-:Y:S01]  /*5c10*/  @!P0 FMUL.FTZ R11, R36, R9 ;  /* 0x00000009240b8220 */ /* 0x000fe20000410000 */
[----:B------:R-:W-:Y:S01]  /*5c20*/  @!P0 F2FP.PACK_AB R31, R71, R72 ;  /* 0x00000048471f823e */ /* 0x000fe200000000ff */
[C---:B------:R-:W-:Y:S01]  /*5c30*/  @!P0 FMUL.FTZ R6, R7.reuse, R6 ;  /* 0x0000000607068220 */ /* 0x040fe20000410000 */
[----:B------:R-:W-:Y:S01]  /*5c40*/  @!P0 F2FP.PACK_AB R30, R70, R73 ;  /* 0x00000049461e823e */ /* 0x000fe200000000ff */
[----:B------:R-:W-:Y:S01]  /*5c50*/  @!P0 FFMA.FTZ R69, R7, R39, -R10 ;  /* 0x0000002707458223 */ /* 0x000fe2000001080a */
[----:B------:R-:W-:Y:S01]  /*5c60*/  @!P0 MOV R17, R31 ;  /* 0x0000001f00118202 */ /* 0x000fe20000000f00 */
[----:B------:R-:W-:Y:S01]  /*5c70*/  @!P0 IMAD.MOV.U32 R7, RZ, RZ, R19 ;  /* 0x000000ffff078224 */ /* 0x000fe200078e0013 */
[----:B------:R-:W-:Y:S01]  /*5c80*/  @!P0 MOV R16, R30 ;  /* 0x0000001e00108202 */ /* 0x000fe20000000f00 */
[C---:B------:R-:W-:Y:S01]  /*5c90*/  @!P0 FFMA.FTZ R68, R8.reuse, R37, -R11 ;  /* 0x0000002508448223 */ /* 0x040fe2000001080b */
[----:B------:R-:W-:Y:S01]  /*5ca0*/  @!P0 HADD2.F32 R10, -RZ, R24.H0_H0 ;  /* 0x20000018ff0a8230 */ /* 0x000fe20000004100 */
[----:B------:R-:W-:Y:S01]  /*5cb0*/  @!P0 FMUL.FTZ R5, R8, R9 ;  /* 0x0000000908058220 */ /* 0x000fe20000410000 */
[----:B------:R-:W-:Y:S01]  /*5cc0*/  @!P0 HADD2.F32 R11, -RZ, R25.H0_H0 ;  /* 0x20000019ff0b8230 */ /* 0x000fe20000004100 */
[----:B------:R-:W-:Y:S01]  /*5cd0*/  @!P0 F2FP.PACK_AB R3, R4, R3 ;  /* 0x000000030403823e */ /* 0x000fe200000000ff */
[--C-:B------:R-:W-:Y:S01]  /*5ce0*/  @!P0 HADD2.F32 R24, -RZ, R41.reuse.H0_H0 ;  /* 0x20000029ff188230 */ /* 0x100fe20000004100 */
[----:B------:R-:W-:Y:S01]  /*5cf0*/  @!P0 FFMA.FTZ R5, R36, R37, R5 ;  /* 0x0000002524058223 */ /* 0x000fe20000010005 */
[----:B------:R-:W-:Y:S01]  /*5d00*/  @!P0 HADD2.F32 R25, -RZ, R41.H1_H1 ;  /* 0x30000029ff198230 */ /* 0x000fe20000004100 */
[----:B------:R-:W-:Y:S01]  /*5d10*/  @!P0 FFMA.FTZ R6, R38, R39, R6 ;  /* 0x0000002726068223 */ /* 0x000fe20000010006 */
[--C-:B------:R-:W-:Y:S01]  /*5d20*/  @!P0 HADD2.F32 R9, -RZ, R7.reuse.H1_H1 ;  /* 0x30000007ff098230 */ /* 0x100fe20000004100 */
[----:B------:R-:W-:Y:S01]  /*5d30*/  @!P0 FMUL.FTZ R61, R24, R10 ;  /* 0x0000000a183d8220 */ /* 0x000fe20000410000 */
[----:B------:R-:W-:Y:S01]  /*5d40*/  @!P0 HADD2.F32 R8, -RZ, R7.H0_H0 ;  /* 0x20000007ff088230 */ /* 0x000fe20000004100 */
[----:B------:R-:W-:Y:S01]  /*5d50*/  @!P0 FMUL.FTZ R42, R25, R11 ;  /* 0x0000000b192a8220 */ /* 0x000fe20000410000 */
[----:B------:R-:W-:Y:S01]  /*5d60*/  @!P0 HADD2.F32 R41, -RZ, R43.H0_H0 ;  /* 0x2000002bff298230 */ /* 0x000fe20000004100 */
[----:B------:R-:W-:Y:S02]  /*5d70*/  @!P0 IMAD.MOV.U32 R49, RZ, RZ, R3 ;  /* 0x000000ffff318224 */ /* 0x000fe400078e0003 */
[C---:B------:R-:W-:Y:S02]  /*5d80*/  @!P0 FFMA.FTZ R61, R8.reuse, R40, -R61 ;  /* 0x00000028083d8223 */ /* 0x040fe4000001083d */
[C---:B------:R-:W-:Y:S02]  /*5d90*/  @!P0 FFMA.FTZ R42, R9.reuse, R41, -R42 ;  /* 0x00000029092a8223 */ /* 0x040fe4000001082a */
[----:B------:R-:W-:Y:S02]  /*5da0*/  @!P0 FMUL.FTZ R7, R8, R10 ;  /* 0x0000000a08078220 */ /* 0x000fe40000410000 */
[----:B------:R-:W-:Y:S01]  /*5db0*/  @!P0 FMUL.FTZ R8, R9, R11 ;  /* 0x0000000b09088220 */ /* 0x000fe20000410000 */
[----:B------:R-:W-:Y:S01]  /*5dc0*/  @!P0 F2FP.PACK_AB R11, R69, R68 ;  /* 0x00000044450b823e */ /* 0x000fe200000000ff */
[----:B------:R-:W-:Y:S01]  /*5dd0*/  @!P0 FFMA.FTZ R7, R24, R40, R7 ;  /* 0x0000002818078223 */ /* 0x000fe20000010007 */
[----:B------:R-:W-:Y:S01]  /*5de0*/  @!P0 F2FP.PACK_AB R10, R42, R61 ;  /* 0x0000003d2a0a823e */ /* 0x000fe200000000ff */
[----:B------:R-:W-:Y:S01]  /*5df0*/  @!P0 FFMA.FTZ R8, R25, R41, R8 ;  /* 0x0000002919088223 */ /* 0x000fe20000010008 */
[----:B------:R-:W-:Y:S01]  /*5e00*/  @!P0 F2FP.PACK_AB R9, R2, R0 ;  /* 0x000000000209823e */ /* 0x000fe200000000ff */
[----:B------:R-:W-:Y:S01]  /*5e10*/  @!P0 IMAD.MOV.U32 R18, RZ, RZ, R11 ;  /* 0x000000ffff128224 */ /* 0x000fe200078e000b */
[----:B------:R-:W-:Y:S02]  /*5e20*/  @!P0 MOV R19, R10 ;  /* 0x0000000a00138202 */ /* 0x000fe40000000f00 */
[----:B------:R-:W-:Y:S02]  /*5e30*/  @!P0 F2FP.PACK_AB R2, R6, R5 ;  /* 0x000000050602823e */ /* 0x000fe400000000ff */
[----:B------:R-:W-:Y:S01]  /*5e40*/  @!P0 F2FP.PACK_AB R0, R8, R7 ;  /* 0x000000070800823e */ /* 0x000fe200000000ff */
[----:B------:R1:W-:Y:S01]  /*5e50*/  STG.E.128 [R64.64], R16 ;  /* 0x0000001040007986 */ /* 0x0003e2000c101d06 */
[----:B------:R-:W-:Y:S02]  /*5e60*/  @!P0 MOV R48, R9 ;  /* 0x0000000900308202 */ /* 0x000fe40000000f00 */
[----:B------:R-:W-:Y:S02]  /*5e70*/  @!P0 MOV R50, R2 ;  /* 0x0000000200328202 */ /* 0x000fe40000000f00 */
[----:B------:R-:W-:Y:S05]  /*5e80*/  @!P0 MOV R51, R0 ;  /* 0x0000000000338202 */ /* 0x000fea0000000f00 */
[----:B------:R1:W-:Y:S02]  /*5e90*/  @!P2 STG.E.128 [R62.64], R48 ;  /* 0x000000303e00a986 */ /* 0x0003e4000c101d06 */
.L_x_619:
[----:B------:R-:W-:Y:S05]  /*5ea0*/  BSYNC B0 ;  /* 0x0000000000007941 */ /* 0x000fea0003800000 */
.L_x_618:
        /* <DEDUP_REMOVED lines=27> */
[----:B------:R-:W-:Y:S01]  /*6060*/  @!P0 SHF.R.U64 R11, R14, 0x10, R15 ;  /* 0x000000100e0b8819 */ /* 0x000fe2000000120f */
[----:B------:R-:W-:Y:S01]  /*6070*/  @!P0 HADD2.F32 R2, -RZ, R3.H0_H0 ;  /* 0x20000003ff028230 */ /* 0x000fe20000004100 */
[----:B------:R-:W-:Y:S01]  /*6080*/  @!P0 SHF.R.U32.HI R30, RZ, 0x10, R47 ;  /* 0x00000010ff1e8819 */ /* 0x000fe2000001162f */
[----:B------:R-:W-:Y:S01]  /*6090*/  @!P0 HADD2.F32 R12, -RZ, R9.H1_H1 ;  /* 0x30000009ff0c8230 */ /* 0x000fe20000004100 */
[CC--:B------:R-:W-:Y:S01]  /*60a0*/  @!P0 FMUL.FTZ R13, R5.reuse, R0.reuse ;  /* 0x00000000050d8220 */ /* 0x0c0fe20000410000 */
[----:B------:R-:W-:Y:S01]  /*60b0*/  @!P0 HADD2.F32 R11, -RZ, R11.H0_H0 ;  /* 0x2000000bff0b8230 */ /* 0x000fe20000004100 */
[C---:B------:R-:W-:Y:S01]  /*60c0*/  @!P0 FMUL.FTZ R0, R2.reuse, R0 ;  /* 0x0000000002008220 */ /* 0x040fe20000410000 */
[----:B------:R-:W-:Y:S01]  /*60d0*/  @!P0 HADD2.F32 R3, -RZ, R3.H1_H1 ;  /* 0x30000003ff038230 */ /* 0x000fe20000004100 */
[-C--:B------:R-:W-:Y:S01]  /*60e0*/  @!P0 FFMA.FTZ R50, R2, R6.reuse, -R13 ;  /* 0x0000000602328223 */ /* 0x080fe2000001080d */
[----:B------:R-:W-:Y:S01]  /*60f0*/  @!P0 HADD2.F32 R13, -RZ, R10.H0_H0 ;  /* 0x2000000aff0d8230 */ /* 0x000fe20000004100 */
[----:B------:R-:W-:Y:S01]  /*6100*/  @!P0 FFMA.FTZ R0, R5, R6, R0 ;  /* 0x0000000605008223 */ /* 0x000fe20000010000 */
[----:B------:R-:W-:Y:S01]  /*6110*/  @!P0 SHF.R.U64 R31, R46, 0x10, R47 ;  /* 0x000000102e1f8819 */ /* 0x000fe2000000122f */
[----:B------:R-:W-:Y:S01]  /*6120*/  @!P0 IMAD.MOV.U32 R5, RZ, RZ, R37 ;  /* 0x000000ffff058224 */ /* 0x000fe200078e0025 */
[----:B------:R-:W-:Y:S01]  /*6130*/  @!P0 SHF.R.U32.HI R25, RZ, 0x10, R45 ;  /* 0x00000010ff198819 */ /* 0x000fe2000001162d */
[CC--:B------:R-:W-:Y:S01]  /*6140*/  @!P0 FMUL.FTZ R9, R12.reuse, R4.reuse ;  /* 0x000000040c098220 */ /* 0x0c0fe20000410000 */
[----:B------:R-:W-:Y:S01]  /*6150*/  @!P0 HADD2.F32 R7, -RZ, R7.H0_H0 ;  /* 0x20000007ff078230 */ /* 0x000fe20000004100 */
[C---:B------:R-:W-:Y:S01]  /*6160*/  @!P0 FMUL.FTZ R2, R3.reuse, R4 ;  /* 0x0000000403028220 */ /* 0x040fe20000410000 */
[----:B------:R-:W-:Y:S01]  /*6170*/  @!P0 MOV R4, R17 ;  /* 0x0000001100048202 */ /* 0x000fe20000000f00 */
[-C--:B------:R-:W-:Y:S01]  /*6180*/  @!P0 FFMA.FTZ R47, R3, R13.reuse, -R9 ;  /* 0x0000000d032f8223 */ /* 0x080fe20000010809 */
[----:B------:R-:W-:Y:S01]  /*6190*/  @!P0 HADD2.F32 R3, -RZ, R26.H1_H1 ;  /* 0x3000001aff038230 */ /* 0x000fe20000004100 */
[----:B------:R-:W-:Y:S01]  /*61a0*/  @!P0 FFMA.FTZ R2, R12, R13, R2 ;  /* 0x0000000d0c028223 */ /* 0x000fe20000010002 */
[--C-:B------:R-:W-:Y:S01]  /*61b0*/  @!P0 HADD2.F32 R14, -RZ, R5.reuse.H0_H0 ;  /* 0x20000005ff0e8230 */ /* 0x100fe20000004100 */
[----:B------:R-:W-:Y:S01]  /*61c0*/  @!P0 SHF.R.U32.HI R8, RZ, 0x10, R15 ;  /* 0x00000010ff088819 */ /* 0x000fe2000001160f */
[----:B------:R-:W-:Y:S01]  /*61d0*/  @!P0 HADD2.F32 R15, -RZ, R56.H1_H1 ;  /* 0x30000038ff0f8230 */ /* 0x000fe20000004100 */
[----:B------:R-:W-:Y:S01]  /*61e0*/  @!P0 F2FP.PACK_AB R12, R47, R50 ;  /* 0x000000322f0c823e */ /* 0x000fe200000000ff */
[--C-:B------:R-:W-:Y:S01]  /*61f0*/  @!P0 HADD2.F32 R6, -RZ, R4.reuse.H0_H0 ;  /* 0x20000004ff068230 */ /* 0x100fe20000004100 */
[----:B------:R-:W-:Y:S01]  /*6200*/  @!P0 FMUL.FTZ R9, R14, R3 ;  /* 0x000000030e098220 */ /* 0x000fe20000410000 */
[----:B------:R-:W-:Y:S01]  /*6210*/  @!P0 HADD2.F32 R24, -RZ, R5.H1_H1 ;  /* 0x30000005ff188230 */ /* 0x000fe20000004100 */
[----:B------:R-:W-:Y:S01]  /*6220*/  @!P0 MOV R16, R12 ;  /* 0x0000000c00108202 */ /* 0x000fe20000000f00 */
        /* <DEDUP_REMOVED lines=17> */
[----:B------:R-:W-:Y:S01]  /*6340*/  @!P0 HADD2.F32 R8, -RZ, R8.H0_H0 ;  /* 0x20000008ff088230 */ /* 0x000fe20000004100 */
[----:B------:R-:W-:Y:S01]  /*6350*/  @!P0 FFMA.FTZ R4, R24, R25, R4 ;  /* 0x0000001918048223 */ /* 0x000fe20000010004 */
[----:B------:R-:W-:Y:S01]  /*6360*/  @!P0 F2FP.PACK_AB R13, R45, R46 ;  /* 0x0000002e2d0d823e */ /* 0x000fe200000000ff */
[----:B------:R-:W-:Y:S01]  /*6370*/  @!P0 FFMA.FTZ R44, R6, R33, -R9 ;  /* 0x00000021062c8223 */ /* 0x000fe20000010809 */
[----:B------:R-:W-:Y:S01]  /*6380*/  @!P0 MOV R9, R38 ;  /* 0x0000002600098202 */ /* 0x000fe20000000f00 */
[-C--:B------:R-:W-:Y:S01]  /*6390*/  @!P0 FMUL.FTZ R10, R34, R8.reuse ;  /* 0x00000008220a8220 */ /* 0x080fe20000410000 */
[----:B------:R-:W-:Y:S01]  /*63a0*/  @!P0 HADD2.F32 R5, -RZ, R5.H1_H1 ;  /* 0x30000005ff058230 */ /* 0x000fe20000004100 */
[----:B------:R-:W-:Y:S01]  /*63b0*/  @!P0 FMUL.FTZ R7, R6, R7 ;  /* 0x0000000706078220 */ /* 0x000fe20000410000 */
[----:B------:R-:W-:Y:S01]  /*63c0*/  @!P0 MOV R17, R13 ;  /* 0x0000000d00118202 */ /* 0x000fe20000000f00 */
[----:B------:R-:W-:Y:S01]  /*63d0*/  @!P0 IMAD.MOV.U32 R6, RZ, RZ, R18 ;  /* 0x000000ffff068224 */ /* 0x000fe200078e0012 */
[----:B------:R-:W-:Y:S01]  /*63e0*/  @!P0 F2FP.PACK_AB R3, R4, R3 ;  /* 0x000000030403823e */ /* 0x000fe200000000ff */
[C---:B------:R-:W-:Y:S01]  /*63f0*/  @!P0 FMUL.FTZ R8, R5.reuse, R8 ;  /* 0x0000000805088220 */ /* 0x040fe20000410000 */
[--C-:B------:R-:W-:Y:S01]  /*6400*/  @!P0 HADD2.F32 R26, -RZ, R9.reuse.H0_H0 ;  /* 0x20000009ff1a8230 */ /* 0x100fe20000004100 */
[----:B------:R-:W-:Y:S01]  /*6410*/  @!P0 FFMA.FTZ R41, R5, R35, -R10 ;  /* 0x0000002305298223 */ /* 0x000fe2000001080a */
[----:B------:R-:W-:Y:S01]  /*6420*/  @!P0 HADD2.F32 R30, -RZ, R9.H1_H1 ;  /* 0x30000009ff1e8230 */ /* 0x000fe20000004100 */
[----:B------:R-:W-:Y:S01]  /*6430*/  @!P0 IMAD.MOV.U32 R37, RZ, RZ, R3 ;  /* 0x000000ffff258224 */ /* 0x000fe200078e0003 */
[----:B------:R-:W-:Y:S02]  /*6440*/  @!P0 HADD2.F32 R5, -RZ, R27.H1_H1 ;  /* 0x3000001bff058230 */ /* 0x000fe40000004100 */
[--C-:B------:R-:W-:Y:S01]  /*6450*/  @!P0 HADD2.F32 R10, -RZ, R6.reuse.H0_H0 ;  /* 0x20000006ff0a8230 */ /* 0x100fe20000004100 */
[----:B------:R-:W-:Y:S01]  /*6460*/  @!P0 FMUL.FTZ R40, R30, R11 ;  /* 0x0000000b1e288220 */ /* 0x000fe20000410000 */
[----:B------:R-:W-:Y:S01]  /*6470*/  @!P0 HADD2.F32 R9, -RZ, R6.H1_H1 ;  /* 0x30000006ff098230 */ /* 0x000fe20000004100 */
[-C--:B------:R-:W-:Y:S01]  /*6480*/  @!P0 FMUL.FTZ R6, R26, R5.reuse ;  /* 0x000000051a068220 */ /* 0x080fe20000410000 */
[----:B------:R-:W-:Y:S01]  /*6490*/  @!P0 HADD2.F32 R27, -RZ, R57.H1_H1 ;  /* 0x30000039ff1b8230 */ /* 0x000fe20000004100 */
[C---:B------:R-:W-:Y:S02]  /*64a0*/  @!P0 FMUL.FTZ R5, R10.reuse, R5 ;  /* 0x000000050a058220 */ /* 0x040fe40000410000 */
[C---:B------:R-:W-:Y:S02]  /*64b0*/  @!P0 FFMA.FTZ R40, R9.reuse, R31, -R40 ;  /* 0x0000001f09288223 */ /* 0x040fe40000010828 */
[----:B------:R-:W-:Y:S02]  /*64c0*/  @!P0 FFMA.FTZ R10, R10, R27, -R6 ;  /* 0x0000001b0a0a8223 */ /* 0x000fe40000010806 */
[----:B------:R-:W-:Y:S01]  /*64d0*/  @!P0 FMUL.FTZ R6, R9, R11 ;  /* 0x0000000b09068220 */ /* 0x000fe20000410000 */
[----:B------:R-:W-:Y:S01]  /*64e0*/  @!P0 F2FP.PACK_AB R11, R41, R44 ;  /* 0x0000002c290b823e */ /* 0x000fe200000000ff */
[----:B------:R-:W-:Y:S01]  /*64f0*/  @!P0 FFMA.FTZ R5, R26, R27, R5 ;  /* 0x0000001b1a058223 */ /* 0x000fe20000010005 */
[----:B------:R-:W-:Y:S01]  /*6500*/  @!P0 F2FP.PACK_AB R10, R40, R10 ;  /* 0x0000000a280a823e */ /* 0x000fe200000000ff */
[----:B------:R-:W-:Y:S01]  /*6510*/  @!P0 FFMA.FTZ R6, R30, R31, R6 ;  /* 0x0000001f1e068223 */ /* 0x000fe20000010006 */
[----:B------:R-:W-:Y:S01]  /*6520*/  @!P0 MOV R19, R11 ;  /* 0x0000000b00138202 */ /* 0x000fe20000000f00 */
[----:B------:R-:W-:Y:S01]  /*6530*/  @!P0 FFMA.FTZ R7, R32, R33, R7 ;  /* 0x0000002120078223 */ /* 0x000fe20000010007 */
[----:B------:R-:W-:Y:S01]  /*6540*/  @!P0 F2FP.PACK_AB R9, R2, R0 ;  /* 0x000000000209823e */ /* 0x000fe200000000ff */
[----:B------:R-:W-:Y:S01]  /*6550*/  @!P0 FFMA.FTZ R8, R34, R35, R8 ;  /* 0x0000002322088223 */ /* 0x000fe20000010008 */
[----:B------:R-:W-:Y:S01]  /*6560*/  @!P0 F2FP.PACK_AB R2, R6, R5 ;  /* 0x000000050602823e */ /* 0x000fe200000000ff */
[----:B------:R-:W-:Y:S01]  /*6570*/  @!P0 IMAD.MOV.U32 R18, RZ, RZ, R10 ;  /* 0x000000ffff128224 */ /* 0x000fe200078e000a */
[----:B------:R-:W-:Y:S02]  /*6580*/  @!P0 MOV R36, R9 ;  /* 0x0000000900248202 */ /* 0x000fe40000000f00 */
[----:B------:R-:W-:Y:S02]  /*6590*/  @!P0 F2FP.PACK_AB R0, R8, R7 ;  /* 0x000000070800823e */ /* 0x000fe400000000ff */
[----:B------:R1:W-:Y:S01]  /*65a0*/  STG.E.128 [R48.64], R16 ;  /* 0x0000001030007986 */ /* 0x0003e2000c101d06 */
[----:B------:R-:W-:Y:S02]  /*65b0*/  @!P0 MOV R38, R2 ;  /* 0x0000000200268202 */ /* 0x000fe40000000f00 */
[----:B------:R-:W-:Y:S05]  /*65c0*/  @!P0 MOV R39, R0 ;  /* 0x0000000000278202 */ /* 0x000fea0000000f00 */
[----:B------:R1:W-:Y:S02]  /*65d0*/  @!P2 STG.E.128 [R42.64], R36 ;  /* 0x000000242a00a986 */ /* 0x0003e4000c101d06 */
.L_x_621:
[----:B------:R-:W-:Y:S05]  /*65e0*/  BSYNC B0 ;  /* 0x0000000000007941 */ /* 0x000fea0003800000 */
.L_x_620:
[----:B------:R-:W-:Y:S11]  /*65f0*/  ISETP.GE.AND P0, PT, R106, c[0x0][0x1d4], PT ;  /* 0x000075006a007a0c */ /* 0x000ff60003f06270 */
[----:B------:R-:W-:Y:S02]  /*6600*/  @!UPT UIADD3 URZ, URZ, URZ, URZ ;  /* 0x0000003f3f3ff290 */ /* 0x000fe4000fffe03f */
[----:B------:R-:W-:-:S05]  /*6610*/  @P0 BRA `(.L_x_605) ;  /* 0x000008f000000947 */ /* 0x000fca0003800000 */
[----:B------:R-:W2:Y:S01]  /*6620*/  LDS.128 R32, [R103+0x6100] ;  /* 0x0061000067207984 */ /* 0x000ea20000000c00 */
[----:B------:R-:W-:Y:S04]  /*6630*/  IADD3 R0, P1, P0, R74, R67, R85 ;  /* 0x000000434a007210 */ /* 0x000fe8000783e055 */
[----:B------:R-:W-:Y:S02]  /*6640*/  IADD3.X R2, R76, R66, R115, P1, P0 ;  /* 0x000000424c027210 */ /* 0x000fe40000fe0473 */
[C---:B-1----:R-:W-:Y:S01]  /*6650*/  LEA R38, P0, R0.reuse, c[0x0][0x1c8], 0x1 ;  /* 0x0000720000267a11 */ /* 0x042fe200078008ff */
[----:B------:R-:W1:Y:S03]  /*6660*/  LDS.128 R12, [R110+0x6100] ;  /* 0x006100006e0c7984 */ /* 0x000e660000000c00 */
[----:B------:R-:W-:Y:S02]  /*6670*/  LEA.HI.X R39, R0, c[0x0][0x1cc], R2, 0x1, P0 ;  /* 0x0000730000277a11 */ /* 0x000fe400000f0c02 */
[----:B------:R-:W-:Y:S11]  /*6680*/  ISETP.GE.AND P0, PT, R106, c[0x0][0x27c], PT ;  /* 0x00009f006a007a0c */ /* 0x000ff60003f06270 */
[----:B------:R-:W-:Y:S02]  /*6690*/  @!UPT UIADD3 URZ, URZ, URZ, URZ ;  /* 0x0000003f3f3ff290 */ /* 0x000fe4000fffe03f */
[----:B------:R-:W-:Y:S01]  /*66a0*/  @!P0 SHF.R.U64 R11, R22, 0x10, R23 ;  /* 0x00000010160b8819 */ /* 0x000fe20000001217 */
[----:B------:R-:W-:Y:S01]  /*66b0*/  @!P0 HADD2.F32 R3, -RZ, R28.H1_H1 ;  /* 0x3000001cff038230 */ /* 0x000fe20000004100 */
[--C-:B------:R-:W-:Y:S01]  /*66c0*/  @!P0 SHF.R.U32.HI R7, RZ, 0x10, R21.reuse ;  /* 0x00000010ff078819 */ /* 0x100fe20000011615 */
[----:B------:R-:W-:Y:S01]  /*66d0*/  @!P0 HADD2.F32 R19, -RZ, R58.H1_H1 ;  /* 0x3000003aff138230 */ /* 0x000fe20000004100 */
[----:B------:R-:W-:Y:S01]  /*66e0*/  @!P0 SHF.R.U64 R8, R20, 0x10, R21 ;  /* 0x0000001014088819 */ /* 0x000fe20000001215 */
[----:B------:R-:W-:Y:S01]  /*66f0*/  @!P0 HADD2.F32 R0, -RZ, R28.H0_H0 ;  /* 0x2000001cff008230 */ /* 0x000fe20000004100 */
[--C-:B------:R-:W-:Y:S01]  /*6700*/  @!P0 SHF.R.U32.HI R21, RZ, 0x10, R53.reuse ;  /* 0x00000010ff158819 */ /* 0x100fe20000011635 */
[----:B------:R-:W-:Y:S01]  /*6710*/  @!P0 HADD2.F32 R16, -RZ, R58.H0_H0 ;  /* 0x2000003aff108230 */ /* 0x000fe20000004100 */
[----:B------:R-:W-:Y:S01]  /*6720*/  @!P0 SHF.R.U64 R24, R52, 0x10, R53 ;  /* 0x0000001034188819 */ /* 0x000fe20000001235 */
[----:B------:R-:W-:Y:S01]  /*6730*/  @!P0 HADD2.F32 R7, -RZ, R7.H0_H0 ;  /* 0x20000007ff078230 */ /* 0x000fe20000004100 */
[----:B------:R-:W-:Y:S01]  /*6740*/  @!P0 SHF.R.U32.HI R9, RZ, 0x10, R23 ;  /* 0x00000010ff098819 */ /* 0x000fe20000011617 */
[----:B------:R-:W-:Y:S01]  /*6750*/  @!P0 HADD2.F32 R8, -RZ, R8.H0_H0 ;  /* 0x20000008ff088230 */ /* 0x000fe20000004100 */
[--C-:B------:R-:W-:Y:S01]  /*6760*/  @!P0 SHF.R.U32.HI R23, RZ, 0x10, R55.reuse ;  /* 0x00000010ff178819 */ /* 0x100fe20000011637 */
[----:B------:R-:W-:Y:S01]  /*6770*/  @!P0 HADD2.F32 R21, -RZ, R21.H0_H0 ;  /* 0x20000015ff158230 */ /* 0x000fe20000004100 */
[----:B------:R-:W-:Y:S01]  /*6780*/  @!P0 SHF.R.U64 R25, R54, 0x10, R55 ;  /* 0x0000001036198819 */ /* 0x000fe20000001237 */
[----:B------:R-:W-:Y:S02]  /*6790*/  @!P0 HADD2.F32 R11, -RZ, R11.H0_H0 ;  /* 0x2000000bff0b8230 */ /* 0x000fe40000004100 */
[----:B------:R-:W-:Y:S02]  /*67a0*/  @!P0 HADD2.F32 R27, -RZ, R59.H0_H0 ;  /* 0x2000003bff1b8230 */ /* 0x000fe40000004100 */
[----:B------:R-:W-:Y:S02]  /*67b0*/  @!P0 HADD2.F32 R30, -RZ, R23.H0_H0 ;  /* 0x20000017ff1e8230 */ /* 0x000fe40000004100 */
[----:B------:R-:W-:Y:S01]  /*67c0*/  @!P0 HADD2.F32 R23, -RZ, R59.H1_H1 ;  /* 0x3000003bff178230 */ /* 0x000fe20000004100 */
[----:B--2---:R-:W-:Y:S01]  /*67d0*/  @!P0 MOV R17, R33 ;  /* 0x0000002100118202 */ /* 0x004fe20000000f00 */
[----:B------:R-:W-:Y:S01]  /*67e0*/  @!P0 HADD2.F32 R25, -RZ, R25.H0_H0 ;  /* 0x20000019ff198230 */ /* 0x000fe20000004100 */
[----:B-1----:R-:W-:Y:S02]  /*67f0*/  @!P0 MOV R6, R12 ;  /* 0x0000000c00068202 */ /* 0x002fe40000000f00 */
[----:B------:R-:W-:Y:S01]  /*6800*/  @!P0 MOV R5, R13 ;  /* 0x0000000d00058202 */ /* 0x000fe20000000f00 */
[----:B------:R-:W-:Y:S01]  /*6810*/  @!P0 HADD2.F32 R18, -RZ, R17.H0_H0 ;  /* 0x20000011ff128230 */ /* 0x000fe20000004100 */
[----:B------:R-:W-:Y:S01]  /*6820*/  @!P0 MOV R22, R32 ;  /* 0x0000002000168202 */ /* 0x000fe20000000f00 */
[----:B------:R-:W-:Y:S02]  /*6830*/  @!P0 HADD2.F32 R2, -RZ, R6.H0_H0 ;  /* 0x20000006ff028230 */ /* 0x000fe40000004100 */
[----:B------:R-:W-:Y:S01]  /*6840*/  @!P0 HADD2.F32 R4, -RZ, R5.H0_H0 ;  /* 0x20000005ff048230 */ /* 0x000fe20000004100 */
[----:B------:R-:W-:Y:S01]  /*6850*/  @!P0 FMUL.FTZ R20, R18, R3 ;  /* 0x0000000312148220 */ /* 0x000fe20000410000 */
[----:B------:R-:W-:Y:S03]  /*6860*/  @!P0 HADD2.F32 R10, -RZ, R22.H0_H0 ;  /* 0x20000016ff0a8230 */ /* 0x000fe60000004100 */
[----:B------:R-:W-:Y:S01]  /*6870*/  @!P0 FFMA.FTZ R41, R4, R19, -R20 ;  /* 0x0000001304298223 */ /* 0x000fe20000010814 */
[----:B------:R-:W-:Y:S01]  /*6880*/  @!P0 HADD2.F32 R20, -RZ, R17.H1_H1 ;  /* 0x30000011ff148230 */ /* 0x000fe20000004100 */
[-C--:B------:R-:W-:Y:S01]  /*6890*/  @!P0 FMUL.FTZ R26, R10, R0.reuse ;  /* 0x000000000a1a8220 */ /* 0x080fe20000410000 */
[----:B------:R-:W-:Y:S01]  /*68a0*/  @!P0 HADD2.F32 R17, -RZ, R24.H0_H0 ;  /* 0x20000018ff118230 */ /* 0x000fe20000004100 */
[C---:B------:R-:W-:Y:S02]  /*68b0*/  @!P0 FMUL.FTZ R0, R2.reuse, R0 ;  /* 0x0000000002008220 */ /* 0x040fe40000410000 */
[-C--:B------:R-:W-:Y:S01]  /*68c0*/  @!P0 FFMA.FTZ R42, R2, R16.reuse, -R26 ;  /* 0x00000010022a8223 */ /* 0x080fe2000001081a */
[----:B------:R-:W-:Y:S01]  /*68d0*/  @!P0 HADD2.F32 R2, -RZ, R5.H1_H1 ;  /* 0x30000005ff028230 */ /* 0x000fe20000004100 */
[----:B------:R-:W-:Y:S01]  /*68e0*/  @!P0 FFMA.FTZ R0, R10, R16, R0 ;  /* 0x000000100a008223 */ /* 0x000fe20000010000 */
[----:B------:R-:W-:Y:S01]  /*68f0*/  @!P0 HADD2.F32 R16, -RZ, R22.H1_H1 ;  /* 0x30000016ff108230 */ /* 0x000fe20000004100 */
[----:B------:R-:W-:Y:S01]  /*6900*/  @!P0 FMUL.FTZ R10, R20, R7 ;  /* 0x00000007140a8220 */ /* 0x000fe20000410000 */
[----:B------:R-:W-:Y:S01]  /*6910*/  @!P0 HADD2.F32 R5, -RZ, R6.H1_H1 ;  /* 0x30000006ff058230 */ /* 0x000fe20000004100 */
[----:B------:R-:W-:Y:S02]  /*6920*/  @!P0 FMUL.FTZ R3, R4, R3 ;  /* 0x0000000304038220 */ /* 0x000fe40000410000 */
[-C--:B------:R-:W-:Y:S02]  /*6930*/  @!P0 FMUL.FTZ R6, R16, R8.reuse ;  /* 0x0000000810068220 */ /* 0x080fe40000410000 */
[C---:B------:R-:W-:Y:S02]  /*6940*/  @!P0 FFMA.FTZ R40, R2.reuse, R21, -R10 ;  /* 0x0000001502288223 */ /* 0x040fe4000001080a */
[----:B------:R-:W-:Y:S02]  /*6950*/  @!P0 IMAD.MOV.U32 R10, RZ, RZ, R35 ;  /* 0x000000ffff0a8224 */ /* 0x000fe400078e0023 */
[----:B------:R-:W-:Y:S01]  /*6960*/  @!P0 FMUL.FTZ R4, R2, R7 ;  /* 0x0000000702048220 */ /* 0x000fe20000410000 */
[----:B------:R-:W-:Y:S01]  /*6970*/  @!P0 HADD2.F32 R7, -RZ, R29.H0_H0 ;  /* 0x2000001dff078230 */ /* 0x000fe20000004100 */
[C---:B------:R-:W-:Y:S01]  /*6980*/  @!P0 FMUL.FTZ R2, R5.reuse, R8 ;  /* 0x0000000805028220 */ /* 0x040fe20000410000 */
[--C-:B------:R-:W-:Y:S01]  /*6990*/  @!P0 HADD2.F32 R26, -RZ, R10.reuse.H0_H0 ;  /* 0x2000000aff1a8230 */ /* 0x100fe20000004100 */
[----:B------:R-:W-:Y:S01]  /*69a0*/  @!P0 FFMA.FTZ R37, R5, R17, -R6 ;  /* 0x0000001105258223 */ /* 0x000fe20000010806 */
[----:B------:R-:W-:Y:S01]  /*69b0*/  @!P0 MOV R5, R15 ;  /* 0x0000000f00058202 */ /* 0x000fe20000000f00 */
[----:B------:R-:W-:Y:S01]  /*69c0*/  @!P0 FFMA.FTZ R2, R16, R17, R2 ;  /* 0x0000001110028223 */ /* 0x000fe20000010002 */
[----:B------:R-:W-:Y:S01]  /*69d0*/  @!P0 HADD2.F32 R8, -RZ, R9.H0_H0 ;  /* 0x20000009ff088230 */ /* 0x000fe20000004100 */
[----:B------:R-:W-:Y:S01]  /*69e0*/  @!P0 FMUL.FTZ R9, R26, R7 ;  /* 0x000000071a098220 */ /* 0x000fe20000410000 */
[----:B------:R-:W-:Y:S01]  /*69f0*/  @!P0 HADD2.F32 R28, -RZ, R10.H1_H1 ;  /* 0x3000000aff1c8230 */ /* 0x000fe20000004100 */
[----:B------:R-:W-:Y:S01]  /*6a00*/  @!P0 FFMA.FTZ R3, R18, R19, R3 ;  /* 0x0000001312038223 */ /* 0x000fe20000010003 */
[--C-:B------:R-:W-:Y:S01]  /*6a10*/  @!P0 HADD2.F32 R6, -RZ, R5.reuse.H0_H0 ;  /* 0x20000005ff068230 */ /* 0x100fe20000004100 */
[----:B------:R-:W-:Y:S01]  /*6a20*/  @!P0 FFMA.FTZ R4, R20, R21, R4 ;  /* 0x0000001514048223 */ /* 0x000fe20000010004 */
[----:B------:R-:W-:Y:S01]  /*6a30*/  @!P0 F2FP.PACK_AB R16, R37, R42 ;  /* 0x0000002a2510823e */ /* 0x000fe200000000ff */
[----:B------:R-:W-:Y:S01]  /*6a40*/  @!P0 FMUL.FTZ R10, R28, R8 ;  /* 0x000000081c0a8220 */ /* 0x000fe20000410000 */
[----:B------:R-:W-:Y:S01]  /*6a50*/  @!P0 F2FP.PACK_AB R17, R40, R41 ;  /* 0x000000292811823e */ /* 0x000fe200000000ff */
[C---:B------:R-:W-:Y:S01]  /*6a60*/  @!P0 FFMA.FTZ R36, R6.reuse, R27, -R9 ;  /* 0x0000001b06248223 */ /* 0x040fe20000010809 */
[----:B------:R-:W-:Y:S01]  /*6a70*/  @!P0 MOV R9, R34 ;  /* 0x0000002200098202 */ /* 0x000fe20000000f00 */
[----:B------:R-:W-:Y:S01]  /*6a80*/  @!P0 FMUL.FTZ R7, R6, R7 ;  /* 0x0000000706078220 */ /* 0x000fe20000410000 */
[----:B------:R-:W-:Y:S01]  /*6a90*/  @!P0 MOV R6, R14 ;  /* 0x0000000e00068202 */ /* 0x000fe20000000f00 */
[----:B------:R-:W-:Y:S01]  /*6aa0*/  @!P0 IMAD.MOV.U32 R12, RZ, RZ, R16 ;  /* 0x000000ffff0c8224 */ /* 0x000fe200078e0010 */
[----:B------:R-:W-:Y:S01]  /*6ab0*/  @!P0 MOV R13, R17 ;  /* 0x00000011000d8202 */ /* 0x000fe20000000f00 */
[----:B------:R-:W-:Y:S01]  /*6ac0*/  @!P0 HADD2.F32 R5, -RZ, R5.H1_H1 ;  /* 0x30000005ff058230 */ /* 0x000fe20000004100 */
[----:B------:R-:W-:Y:S01]  /*6ad0*/  @!P0 F2FP.PACK_AB R3, R4, R3 ;  /* 0x000000030403823e */ /* 0x000fe200000000ff */
[--C-:B------:R-:W-:Y:S02]  /*6ae0*/  @!P0 HADD2.F32 R24, -RZ, R9.reuse.H1_H1 ;  /* 0x30000009ff188230 */ /* 0x100fe40000004100 */
[----:B------:R-:W-:Y:S01]  /*6af0*/  @!P0 HADD2.F32 R22, -RZ, R9.H0_H0 ;  /* 0x20000009ff168230 */ /* 0x000fe20000004100 */
[C---:B------:R-:W-:Y:S01]  /*6b00*/  @!P0 FMUL.FTZ R8, R5.reuse, R8 ;  /* 0x0000000805088220 */ /* 0x040fe20000410000 */
[--C-:B------:R-:W-:Y:S01]  /*6b10*/  @!P0 HADD2.F32 R9, -RZ, R6.reuse.H1_H1 ;  /* 0x30000006ff098230 */ /* 0x100fe20000004100 */
[----:B------:R-:W-:Y:S01]  /*6b20*/  @!P0 FFMA.FTZ R31, R5, R30, -R10 ;  /* 0x0000001e051f8223 */ /* 0x000fe2000001080a */
[----:B------:R-:W-:Y:S01]  /*6b30*/  @!P0 MOV R33, R3 ;  /* 0x0000000300218202 */ /* 0x000fe20000000f00 */
[----:B------:R-:W-:Y:S01]  /*6b40*/  @!P0 HADD2.F32 R5, -RZ, R29.H1_H1 ;  /* 0x3000001dff058230 */ /* 0x000fe20000004100 */
[----:B------:R-:W-:Y:S01]  /*6b50*/  @!P0 FMUL.FTZ R29, R24, R11 ;  /* 0x0000000b181d8220 */ /* 0x000fe20000410000 */
[----:B------:R-:W-:Y:S03]  /*6b60*/  @!P0 HADD2.F32 R10, -RZ, R6.H0_H0 ;  /* 0x20000006ff0a8230 */ /* 0x000fe60000004100 */
[----:B------:R-:W-:Y:S02]  /*6b70*/  @!P0 FMUL.FTZ R6, R22, R5 ;  /* 0x0000000516068220 */ /* 0x000fe40000410000 */
[C---:B------:R-:W-:Y:S02]  /*6b80*/  @!P0 FFMA.FTZ R29, R9.reuse, R25, -R29 ;  /* 0x00000019091d8223 */ /* 0x040fe4000001081d */
[C---:B------:R-:W-:Y:S02]  /*6b90*/  @!P0 FMUL.FTZ R5, R10.reuse, R5 ;  /* 0x000000050a058220 */ /* 0x040fe40000410000 */
        /* <DEDUP_REMOVED lines=8> */
[----:B------:R-:W-:Y:S01]  /*6c20*/  @!P0 MOV R14, R10 ;  /* 0x0000000a000e8202 */ /* 0x000fe20000000f00 */
[----:B------:R-:W-:Y:S01]  /*6c30*/  @!P0 FFMA.FTZ R8, R28, R30, R8 ;  /* 0x0000001e1c088223 */ /* 0x000fe20000010008 */
[----:B------:R-:W-:Y:S02]  /*6c40*/  @!P0 F2FP.PACK_AB R9, R2, R0 ;  /* 0x000000000209823e */ /* 0x000fe400000000ff */
[----:B------:R-:W-:Y:S01]  /*6c50*/  @!P0 F2FP.PACK_AB R2, R6, R5 ;  /* 0x000000050602823e */ /* 0x000fe200000000ff */
[----:B------:R1:W-:Y:S01]  /*6c60*/  STG.E.128 [R38.64], R12 ;  /* 0x0000000c26007986 */ /* 0x0003e2000c101d06 */
[----:B------:R-:W-:Y:S01]  /*6c70*/  @!P0 F2FP.PACK_AB R0, R8, R7 ;  /* 0x000000070800823e */ /* 0x000fe200000000ff */
[----:B------:R-:W-:Y:S01]  /*6c80*/  @!P0 IMAD.MOV.U32 R32, RZ, RZ, R9 ;  /* 0x000000ffff208224 */ /* 0x000fe200078e0009 */
[----:B------:R-:W-:Y:S02]  /*6c90*/  @!P0 MOV R34, R2 ;  /* 0x0000000200228202 */ /* 0x000fe40000000f00 */
[----:B------:R-:W-:Y:S02]  /*6ca0*/  @!P0 MOV R35, R0 ;  /* 0x0000000000238202 */ /* 0x000fe40000000f00 */
[----:B------:R-:W-:Y:S11]  /*6cb0*/  ISETP.GE.AND P0, PT, R83, c[0x0][0x1d4], PT ;  /* 0x0000750053007a0c */ /* 0x000ff60003f06270 */
[----:B------:R-:W-:Y:S02]  /*6cc0*/  @!UPT UIADD3 URZ, URZ, URZ, URZ ;  /* 0x0000003f3f3ff290 */ /* 0x000fe4000fffe03f */
[----:B------:R-:W-:-:S05]  /*6cd0*/  @P0 BRA `(.L_x_605) ;  /* 0x0000023000000947 */ /* 0x000fca0003800000 */
[----:B------:R-:W-:Y:S04]  /*6ce0*/  IADD3 R0, P1, P0, R74, R67, R83 ;  /* 0x000000434a007210 */ /* 0x000fe8000783e053 */
[----:B------:R-:W-:Y:S02]  /*6cf0*/  IADD3.X R3, R76, R66, R112, P1, P0 ;  /* 0x000000424c037210 */ /* 0x000fe40000fe0470 */
[C---:B------:R-:W-:Y:S04]  /*6d00*/  LEA R2, P0, R0.reuse, c[0x0][0x1c8], 0x1 ;  /* 0x0000720000027a11 */ /* 0x040fe800078008ff */
[----:B------:R-:W-:Y:S05]  /*6d10*/  LEA.HI.X R3, R0, c[0x0][0x1cc], R3, 0x1, P0 ;  /* 0x0000730000037a11 */ /* 0x000fea00000f0c03 */
[----:B------:R2:W-:Y:S01]  /*6d20*/  STG.E.128 [R2.64], R32 ;  /* 0x0000002002007986 */ /* 0x0005e2000c101d06 */
[----:B------:R-:W-:-:S05]  /*6d30*/  BRA `(.L_x_605) ;  /* 0x000001d000007947 */ /* 0x000fca0003800000 */
.L_x_601:
[----:B------:R-:W-:Y:S05]  /*6d40*/  IMAD R0, R60, -0x40, R78 ;  /* 0xffffffc03c007824 */ /* 0x000fea00078e024e */
[----:B------:R-:W-:Y:S04]  /*6d50*/  IMNMX R0, R0, 0x40, PT ;  /* 0x0000004000007817 */ /* 0x000fe80003800200 */
[----:B------:R-:W-:Y:S11]  /*6d60*/  ISETP.GE.AND P0, PT, R245, R0, PT ;  /* 0x00000000f500720c */ /* 0x000ff60003f06270 */
[----:B------:R-:W-:Y:S02]  /*6d70*/  @!UPT UIADD3 URZ, URZ, URZ, URZ ;  /* 0x0000003f3f3ff290 */ /* 0x000fe4000fffe03f */
[----:B------:R-:W-:-:S05]  /*6d80*/  @P0 BRA `(.L_x_605) ;  /* 0x0000018000000947 */ /* 0x000fca0003800000 */
[C---:B------:R-:W-:Y:S02]  /*6d90*/  ISETP.GE.AND P0, PT, R104.reuse, c[0x0][0x1d4], PT ;  /* 0x0000750068007a0c */ /* 0x040fe40003f06270 */
[----:B------:R-:W-:Y:S11]  /*6da0*/  IADD3 R0, R104, 0x60, RZ ;  /* 0x0000006068007810 */ /* 0x000ff60007ffe0ff */
[----:B------:R-:W1:Y:S04]  /*6db0*/  @!P0 LDS.128 R4, [R239+0x6000] ;  /* 0x00600000ef048984 */ /* 0x000e680000000c00 */
[----:B-1----:R-:W-:Y:S01]  /*6dc0*/  @!P0 STG.E.128 [R50.64], R4 ;  /* 0x0000000432008986 */ /* 0x002fe2000c101d06 */
[----:B------:R-:W-:Y:S11]  /*6dd0*/  ISETP.GE.AND P0, PT, R107, c[0x0][0x1d4], PT ;  /* 0x000075006b007a0c */ /* 0x000ff60003f06270 */
[----:B------:R-:W-:Y:S02]  /*6de0*/  @!UPT UIADD3 URZ, URZ, URZ, URZ ;  /* 0x0000003f3f3ff290 */ /* 0x000fe4000fffe03f */
[----:B------:R-:W1:Y:S04]  /*6df0*/  @!P0 LDS.128 R8, [R240+0x6000] ;  /* 0x00600000f0088984 */ /* 0x000e680000000c00 */
[----:B-1----:R-:W-:Y:S01]  /*6e00*/  @!P0 STG.E.128 [R50.64+0x40], R8 ;  /* 0x0000400832008986 */ /* 0x002fe2000c101d06 */
[----:B------:R-:W-:Y:S11]  /*6e10*/  ISETP.GE.AND P0, PT, R106, c[0x0][0x1d4], PT ;  /* 0x000075006a007a0c */ /* 0x000ff60003f06270 */
[----:B------:R-:W-:Y:S02]  /*6e20*/  @!UPT UIADD3 URZ, URZ, URZ, URZ ;  /* 0x0000003f3f3ff290 */ /* 0x000fe4000fffe03f */
[----:B------:R-:W1:Y:S04]  /*6e30*/  @!P0 LDS.128 R4, [R239+0x8000] ;  /* 0x00800000ef048984 */ /* 0x000e680000000c00 */
[----:B-1----:R-:W-:Y:S01]  /*6e40*/  @!P0 STG.E.128 [R50.64+0x80], R4 ;  /* 0x0000800432008986 */ /* 0x002fe2000c101d06 */
[----:B------:R-:W-:Y:S02]  /*6e50*/  ISETP.GE.AND P0, PT, R0, c[0x0][0x1d4], PT ;  /* 0x0000750000007a0c */ /* 0x000fe40003f06270 */
[----:B------:R-:W-:Y:S11]  /*6e60*/  IADD3 R0, R104, 0x80, RZ ;  /* 0x0000008068007810 */ /* 0x000ff60007ffe0ff */
[----:B------:R-:W1:Y:S04]  /*6e70*/  @!P0 LDS.128 R4, [R240+0x8000] ;  /* 0x00800000f0048984 */ /* 0x000e680000000c00 */
[----:B-1----:R-:W-:Y:S01]  /*6e80*/  @!P0 STG.E.128 [R50.64+0xc0], R4 ;  /* 0x0000c00432008986 */ /* 0x002fe2000c101d06 */
[----:B------:R-:W-:Y:S02]  /*6e90*/  ISETP.GE.AND P0, PT, R0, c[0x0][0x1d4], PT ;  /* 0x0000750000007a0c */ /* 0x000fe40003f06270 */
[----:B------:R-:W-:Y:S11]  /*6ea0*/  IADD3 R0, R104, 0xa0, RZ ;  /* 0x000000a068007810 */ /* 0x000ff60007ffe0ff */
[----:B------:R-:W1:Y:S04]  /*6eb0*/  @!P0 LDS.128 R4, [R239+0xa000] ;  /* 0x00a00000ef048984 */ /* 0x000e680000000c00 */
[----:B-1----:R-:W-:Y:S01]  /*6ec0*/  @!P0 STG.E.128 [R50.64+0x100], R4 ;  /* 0x0001000432008986 */ /* 0x002fe2000c101d06 */
[----:B------:R-:W-:Y:S11]  /*6ed0*/  ISETP.GE.AND P0, PT, R0, c[0x0][0x1d4], PT ;  /* 0x0000750000007a0c */ /* 0x000ff60003f06270 */
[----:B------:R-:W-:Y:S02]  /*6ee0*/  @!UPT UIADD3 URZ, URZ, URZ, URZ ;  /* 0x0000003f3f3ff290 */ /* 0x000fe4000fffe03f */
[----:B------:R-:W1:Y:S04]  /*6ef0*/  @!P0 LDS.128 R4, [R240+0xa000] ;  /* 0x00a00000f0048984 */ /* 0x000e680000000c00 */
[----:B-1----:R1:W-:Y:S02]  /*6f00*/  @!P0 STG.E.128 [R50.64+0x140], R4 ;  /* 0x0001400432008986 */ /* 0x0023e4000c101d06 */
.L_x_605:
[----:B------:R-:W-:Y:S05]  /*6f10*/  BSYNC B1 ;  /* 0x0000000000017941 */ /* 0x000fea0003800000 */
.L_x_600:
[C---:B-1----:R-:W-:Y:S01]  /*6f20*/  IMAD.SHL.U32 R10, R60.reuse, 0x40, RZ ;  /* 0x000000403c0a7824 */ /* 0x042fe200078e00ff */
[----:B------:R-:W-:Y:S01]  /*6f30*/  SHF.L.U64.HI R9, R60, 0x6, R77 ;  /* 0x000000063c097819 */ /* 0x000fe2000001024d */
[----:B------:R-:W-:Y:S03]  /*6f40*/  BSSY B0, `(.L_x_622) ;  /* 0x000004c000007945 */ /* 0x000fe60003800000 */
[----:B------:R-:W-:Y:S02]  /*6f50*/  IADD3 R0, P0, R10, R124, RZ ;  /* 0x0000007c0a007210 */ /* 0x000fe40007f1e0ff */
[----:B--2--5:R-:W-:Y:S03]  /*6f60*/  IADD3 R3, R102, -R10, RZ ;  /* 0x8000000a66037210 */ /* 0x024fe60007ffe0ff */
[----:B------:R-:W-:Y:S01]  /*6f70*/  IMAD.X R2, R9, 0x1, R127, P0 ;  /* 0x0000000109027824 */ /* 0x000fe200000e067f */
[C---:B------:R-:W-:Y:S11]  /*6f80*/  ISETP.GE.AND P0, PT, R3.reuse, 0x21, PT ;  /* 0x000000210300780c */ /* 0x040ff60003f06270 */
[----:B------:R-:W-:Y:S02]  /*6f90*/  @!UPT UIADD3 URZ, URZ, URZ, URZ ;  /* 0x0000003f3f3ff290 */ /* 0x000fe4000fffe03f */
        /* <DEDUP_REMOVED lines=37> */
[----:B------:R-:W-:Y:S02]  /*71f0*/  IMAD.MOV.U32 R4, RZ, RZ, R98 ;  /* 0x000000ffff047224 */ /* 0x000fe400078e0062 */
[----:B------:R-:W-:Y:S02]  /*7200*/  IMAD.MOV.U32 R5, RZ, RZ, R123 ;  /* 0x000000ffff057224 */ /* 0x000fe400078e007b */
[----:B------:R-:W-:Y:S02]  /*7210*/  IMAD.X R2, R9, 0x1, R128, P0 ;  /* 0x0000000109027824 */ /* 0x000fe400000e0680 */
[----:B------:R-:W-:Y:S04]  /*7220*/  IMAD.WIDE.U32 R4, R0, c[0x0][0x208], R4 ;  /* 0x0000820000047a25 */ /* 0x000fe800078e0004 */
[----:B------:R-:W-:Y:S04]  /*7230*/  IMAD R2, R2, c[0x0][0x208], RZ ;  /* 0x0000820002027a24 */ /* 0x000fe800078e02ff */
[----:B------:R-:W-:Y:S01]  /*7240*/  IMAD R0, R0, c[0x0][0x20c], R2 ;  /* 0x0000830000007a24 */ /* 0x000fe200078e0202 */
[C---:B------:R-:W-:Y:S03]  /*7250*/  LEA R2, P0, R4.reuse, c[0x0][0x1f8], 0x1 ;  /* 0x00007e0004027a11 */ /* 0x040fe600078008ff */
[----:B------:R-:W-:Y:S05]  /*7260*/  IMAD.IADD R0, R5, 0x1, R0 ;  /* 0x0000000105007824 */ /* 0x000fea00078e0200 */
[----:B------:R-:W-:Y:S02]  /*7270*/  LEA.HI.X R3, R4, c[0x0][0x1fc], R0, 0x1, P0 ;  /* 0x00007f0004037a11 */ /* 0x000fe400000f0c00 */
[C---:B------:R-:W-:Y:S02]  /*7280*/  ISETP.GE.AND P0, PT, R104.reuse, c[0x0][0x1d4], PT ;  /* 0x0000750068007a0c */ /* 0x040fe40003f06270 */
[----:B------:R-:W-:Y:S11]  /*7290*/  IADD3 R0, R104, 0x60, RZ ;  /* 0x0000006068007810 */ /* 0x000ff60007ffe0ff */
[----:B------:R-:W1:Y:S04]  /*72a0*/  @!P0 LDS.128 R12, [R239] ;  /* 0x00000000ef0c8984 */ /* 0x000e680000000c00 */
[----:B-1----:R-:W-:Y:S01]  /*72b0*/  @!P0 STG.E.128 [R2.64], R12 ;  /* 0x0000000c02008986 */ /* 0x002fe2000c101d06 */
[----:B------:R-:W-:Y:S11]  /*72c0*/  ISETP.GE.AND P0, PT, R107, c[0x0][0x1d4], PT ;  /* 0x000075006b007a0c */ /* 0x000ff60003f06270 */
[----:B------:R-:W-:Y:S02]  /*72d0*/  @!UPT UIADD3 URZ, URZ, URZ, URZ ;  /* 0x0000003f3f3ff290 */ /* 0x000fe4000fffe03f */
[----:B------:R-:W1:Y:S04]  /*72e0*/  @!P0 LDS.128 R4, [R240] ;  /* 0x00000000f0048984 */ /* 0x000e680000000c00 */
        /* <DEDUP_REMOVED lines=17> */
.L_x_623:
[----:B-1----:R-:W-:Y:S05]  /*7400*/  BSYNC B0 ;  /* 0x0000000000007941 */ /* 0x002fea0003800000 */
.L_x_622:
        /* <DEDUP_REMOVED lines=26> */
.L_x_599:
[----:B---3--:R-:W-:Y:S02]  /*75b0*/  IMAD.MOV.U32 R0, RZ, RZ, c[0x0][0x2c4] ;  /* 0x0000b100ff007624 */ /* 0x008fe400078e00ff */
[----:B-1----:R-:W-:-:S02]  /*75c0*/  IMAD.MOV.U32 R3, RZ, RZ, c[0x0][0x32c] ;  /* 0x0000cb00ff037624 */ /* 0x002fc400078e00ff */
[----:B------:R-:W-:Y:S01]  /*75d0*/  IMAD.IADD R11, R133, 0x1, R136 ;  /* 0x00000001850b7824 */ /* 0x000fe200078e0288 */
[----:B------:R-:W-:Y:S02]  /*75e0*/  ISETP.NE.AND P3, PT, R0, 0x1, PT ;  /* 0x000000010000780c */ /* 0x000fe40003f65270 */
[----:B------:R-:W-:Y:S02]  /*75f0*/  IADD3 R0, R246, 0x7f, RZ ;  /* 0x0000007ff6007810 */ /* 0x000fe40007ffe0ff */
[----:B------:R-:W-:-:S09]  /*7600*/  ISETP.GE.AND P1, PT, R3, 0x1, PT ;  /* 0x000000010300780c */ /* 0x000fd20003f26270 */
[----:B------:R-:W-:-:S05]  /*7610*/  @P3 IMAD.HI.U32 R2, R0, c[0x0][0x2c8], RZ ;  /* 0x0000b20000023a27 */ /* 0x000fca00078e00ff */
[----:B------:R-:W-:-:S05]  /*7620*/  @P3 SHF.R.U32.HI R0, RZ, c[0x0][0x2cc], R2 ;  /* 0x0000b300ff003a19 */ /* 0x000fca0000011602 */
[----:B------:R-:W-:-:S05]  /*7630*/  IMAD.IADD R0, R150, 0x1, R0 ;  /* 0x0000000196007824 */ /* 0x000fca00078e0200 */
        /* <DEDUP_REMOVED lines=13> */
.L_x_627:
[----:B------:R-:W-:-:S13]  /*7710*/  ISETP.NE.AND P0, PT, R4, 0x1, PT ;  /* 0x000000010400780c */ /* 0x000fda0003f05270 */
[----:B------:R-:W-:-:S05]  /*7720*/  @P0 IMAD.HI.U32 R0, R2, c[0x0][0x330], RZ ;  /* 0x0000cc0002000a27 */ /* 0x000fca00078e00ff */
[----:B------:R-:W-:Y:S02]  /*7730*/  @P0 SHF.R.U32.HI R2, RZ, c[0x0][0x334], R0 ;  /* 0x0000cd00ff020a19 */ /* 0x000fe40000011600 */
.L_x_628:
[----:B------:R-:W-:Y:S05]  /*7740*/  BSYNC B0 ;  /* 0x0000000000007941 */ /* 0x000fea0003800000 */
.L_x_626:
[----:B------:R-:W-:-:S05]  /*7750*/  IMAD R2, R2, R4, c[0x0][0x32c] ;  /* 0x0000cb0002027624 */ /* 0x000fca00078e0204 */
[----:B------:R-:W-:-:S04]  /*7760*/  IMNMX R3, R3, R2, PT ;  /* 0x0000000203037217 */ /* 0x000fc80003800200 */
.L_x_625:
[----:B------:R-:W-:Y:S01]  /*7770*/  IADD3 R3, R3, 0x3f, RZ ;  /* 0x0000003f03037810 */ /* 0x000fe20007ffe0ff */
[----:B------:R-:W-:-:S03]  /*7780*/  @P3 IMAD.HI.U32 R2, R246, c[0x0][0x2c8], RZ ;  /* 0x0000b200f6023a27 */ /* 0x000fc600078e00ff */
[----:B------:R-:W-:Y:S01]  /*7790*/  SHF.R.S32.HI R4, RZ, 0x1f, R3 ;  /* 0x0000001fff047819 */ /* 0x000fe20000011403 */
[----:B------:R-:W-:Y:S01]  /*77a0*/  IMAD.MOV.U32 R0, RZ, RZ, R246 ;  /* 0x000000ffff007224 */ /* 0x000fe200078e00f6 */
[----:B------:R-:W-:Y:S02]  /*77b0*/  @P3 SHF.R.U32.HI R0, RZ, c[0x0][0x2cc], R2 ;  /* 0x0000b300ff003a19 */ /* 0x000fe40000011602 */
[----:B------:R-:W-:-:S03]  /*77c0*/  LEA.HI R3, R4, R3, RZ, 0x6 ;  /* 0x0000000304037211 */ /* 0x000fc600078f30ff */
[----:B------:R-:W-:Y:S01]  /*77d0*/  IMAD.IADD R0, R151, 0x1, R0 ;  /* 0x0000000197007824 */ /* 0x000fe200078e0200 */
[----:B------:R-:W-:-:S04]  /*77e0*/  SHF.R.S32.HI R3, RZ, 0x6, R3 ;  /* 0x00000006ff037819 */ /* 0x000fc80000011403 */
[----:B------:R-:W-:Y:S02]  /*77f0*/  IADD3 R2, R0, -c[0x0][0x324], RZ ;  /* 0x8000c90000027a10 */ /* 0x000fe40007ffe0ff */
[----:B------:R-:W-:Y:S01]  /*7800*/  IMNMX R7, R152, R3, PT ;  /* 0x0000000398077217 */ /* 0x000fe20003800200 */
        /* <DEDUP_REMOVED lines=11> */
.L_x_631:
[----:B------:R-:W-:-:S04]  /*78c0*/  MOV R3, c[0x0][0x32c] ;  /* 0x0000cb0000037a02 */ /* 0x000fc80000000f00 */
[----:B------:R-:W-:-:S13]  /*78d0*/  ISETP.NE.AND P0, PT, R3, 0x1, PT ;  /* 0x000000010300780c */ /* 0x000fda0003f05270 */
[----:B------:R-:W-:-:S05]  /*78e0*/  @P0 IMAD.HI.U32 R3, R0, c[0x0][0x330], RZ ;  /* 0x0000cc0000030a27 */ /* 0x000fca00078e00ff */
[----:B------:R-:W-:Y:S02]  /*78f0*/  @P0 SHF.R.U32.HI R0, RZ, c[0x0][0x334], R3 ;  /* 0x0000cd00ff000a19 */ /* 0x000fe40000011603 */
.L_x_632:
[----:B------:R-:W-:Y:S05]  /*7900*/  BSYNC B0 ;  /* 0x0000000000007941 */ /* 0x000fea0003800000 */
.L_x_630:
[----:B------:R-:W-:-:S05]  /*7910*/  IMAD R0, R0, c[0x0][0x32c], RZ ;  /* 0x0000cb0000007a24 */ /* 0x000fca00078e02ff */
[----:B------:R-:W-:-:S04]  /*7920*/  IMNMX R2, R2, R0, !PT ;  /* 0x0000000002027217 */ /* 0x000fc80007800200 */
.L_x_629:
[----:B------:R-:W-:Y:S01]  /*7930*/  SHF.R.S32.HI R0, RZ, 0x1f, R2 ;  /* 0x0000001fff007819 */ /* 0x000fe20000011402 */
[----:B------:R-:W-:Y:S03]  /*7940*/  BSSY B0, `(.L_x_633) ;  /* 0x0000024000007945 */ /* 0x000fe60003800000 */
[----:B------:R-:W-:-:S04]  /*7950*/  LEA.HI R0, R0, R2, RZ, 0x6 ;  /* 0x0000000200007211 */ /* 0x000fc800078f30ff */
[----:B------:R-:W-:-:S04]  /*7960*/  SHF.R.S32.HI R0, RZ, 0x6, R0 ;  /* 0x00000006ff007819 */ /* 0x000fc80000011400 */
[----:B------:R-:W-:Y:S01]  /*7970*/  IMNMX R6, RZ, R0, !PT ;  /* 0x00000000ff067217 */ /* 0x000fe20007800200 */
[----:B------:R-:W-:-:S03]  /*7980*/  IMAD.MOV.U32 R0, RZ, RZ, RZ ;  /* 0x000000ffff007224 */ /* 0x000fc600078e00ff */
[----:B------:R-:W-:-:S13]  /*7990*/  ISETP.GT.AND P0, PT, R7, R6, PT ;  /* 0x000000060700720c */ /* 0x000fda0003f04270 */
[----:B------:R-:W-:Y:S05]  /*79a0*/  @!P0 BRA `(.L_x_634) ;  /* 0x000001d000008947 */ /* 0x000fea0003800000 */
[----:B------:R-:W-:Y:S02]  /*79b0*/  IABS R2, R132 ;  /* 0x0000008400027213 */ /* 0x000fe40000000000 */
[----:B------:R-:W-:Y:S02]  /*79c0*/  IADD3 R3, R132, -0x1, R7 ;  /* 0xffffffff84037810 */ /* 0x000fe40007ffe007 */
[----:B------:R-:W1:Y:S03]  /*79d0*/  I2F.RP R0, R2 ;  /* 0x0000000200007306 */ /* 0x000e660000209400 */
[----:B------:R-:W-:-:S05]  /*79e0*/  IMAD.IADD R8, R3, 0x1, -R6 ;  /* 0x0000000103087824 */ /* 0x000fca00078e0a06 */
[----:B------:R-:W-:Y:S01]  /*79f0*/  IABS R10, R8 ;  /* 0x00000008000a7213 */ /* 0x000fe20000000000 */
        /* <DEDUP_REMOVED lines=24> */
.L_x_634:
[----:B------:R-:W-:Y:S05]  /*7b80*/  BSYNC B0 ;  /* 0x0000000000007941 */ /* 0x000fea0003800000 */
.L_x_633:
[----:B------:R-:W2:Y:S01]  /*7b90*/  LDL R2, [R1+0x34] ;  /* 0x0000340001027983 */ /* 0x000ea20000100800 */
        /* <DEDUP_REMOVED lines=49> */
[----:B--2---:R-:W-:-:S04]  /*7eb0*/  IMAD R227, R2, R0, R6 ;  /* 0x0000000002e37224 */ /* 0x004fc800078e0206 */
[--C-:B------:R-:W-:Y:S01]  /*7ec0*/  IMAD.IADD R2, R227, 0x1, R0.reuse ;  /* 0x00000001e3027824 */ /* 0x100fe200078e0200 */
[----:B------:R-:W-:-:S04]  /*7ed0*/  PRMT R0, RZ, 0x7610, R0 ;  /* 0x00007610ff007816 */ /* 0x000fc80000000000 */
[----:B------:R-:W-:-:S04]  /*7ee0*/  IMNMX R24, R7, R2, PT ;  /* 0x0000000207187217 */ /* 0x000fc80003800200 */
[----:B------:R-:W-:Y:S01]  /*7ef0*/  ISETP.GT.AND P0, PT, R24, R227, PT ;  /* 0x000000e31800720c */ /* 0x000fe20003f04270 */
[----:B------:R1:W-:-:S12]  /*7f00*/  STL [R1+0x1c], R24 ;  /* 0x00001c1801007387 */ /* 0x0003d80000100800 */
[----:B------:R-:W-:Y:S05]  /*7f10*/  @!P0 BRA `(.L_x_635) ;  /* 0x000155c000008947 */ /* 0x000fea0003800000 */
[----:B------:R-:W2:Y:S04]  /*7f20*/  LDL R28, [R1+0xc] ;  /* 0x00000c00011c7983 */ /* 0x000ea80000100800 */
[----:B------:R-:W3:Y:S04]  /*7f30*/  LDL R8, [R1+0x48] ;  /* 0x0000480001087983 */ /* 0x000ee80000100800 */
[----:B------:R-:W2:Y:S01]  /*7f40*/  LDL R25, [R1+0x18] ;  /* 0x0000180001197983 */ /* 0x000ea20000100800 */
[----:B------:R-:W-:-:S03]  /*7f50*/  ISETP.NE.U32.AND P0, PT, RZ, c[0x0][0x340], PT ;  /* 0x0000d000ff007a0c */ /* 0x000fc60003f05070 */
[----:B------:R-:W3:Y:S01]  /*7f60*/  LDL.64 R26, [R1+0x10] ;  /* 0x00001000011a7983 */ /* 0x000ee20000100a00 */
[----:B------:R-:W-:-:S03]  /*7f70*/  ISETP.NE.AND.EX P1, PT, RZ, c[0x0][0x344], PT, P0 ;  /* 0x0000d100ff007a0c */ /* 0x000fc60003f25300 */
[----:B------:R-:W3:Y:S10]  /*7f80*/  LDL.LU R21, [R1+0x20] ;  /* 0x0000200001157983 */ /* 0x000ef40000300800 */
[----:B------:R-:W-:Y:S01]  /*7f90*/  @P1 IMAD.MOV.U32 R2, RZ, RZ, 0x4 ;  /* 0x00000004ff021424 */ /* 0x000fe200078e00ff */
[----:B------:R-:W1:Y:S01]  /*7fa0*/  S2R R4, SR_TID.X ;  /* 0x0000000000047919 */ /* 0x000e620000002100 */
[----:B------:R-:W-:-:S02]  /*7fb0*/  SHF.R.S32.HI R0, RZ, 0x1f, R140 ;  /* 0x0000001fff007819 */ /* 0x000fc4000001148c */
[----:B------:R-:W-:-:S03]  /*7fc0*/  ISETP.NE.U32.AND P2, PT, RZ, c[0x0][0x348], PT ;  /* 0x0000d200ff007a0c */ /* 0x000fc60003f45070 */
[----:B------:R-:W-:Y:S02]  /*7fd0*/  IMAD R0, R0, c[0x0][0x178], RZ ;  /* 0x00005e0000007a24 */ /* 0x000fe400078e02ff */
[----:B--2---:R-:W-:-:S05]  /*7fe0*/  @P1 IMAD.WIDE R2, R28, R2, c[0x0][0x340] ;  /* 0x0000d0001c021625 */ /* 0x004fca00078e0202 */
[----:B------:R2:W4:Y:S01]  /*7ff0*/  @P1 LDG.E R18, [R2.64] ;  /* 0x0000000602121981 */ /* 0x000522000c1e1900 */
[----:B-1----:R-:W-:-:S04]  /*8000*/  SHF.R.S32.HI R20, RZ, 0x1f, R4 ;  /* 0x0000001fff147819 */ /* 0x002fc80000011404 */
[----:B------:R-:W-:-:S04]  /*8010*/  LEA.HI R20, R20, R4, RZ, 0x3 ;  /* 0x0000000414147211 */ /* 0x000fc800078f18ff */
[----:B------:R-:W-:Y:S01]  /*8020*/  SHF.R.S32.HI R20, RZ, 0x3, R20 ;  /* 0x00000003ff147819 */ /* 0x000fe20000011414 */
[----:B------:R-:W-:Y:S01]  /*8030*/  IMAD.WIDE.U32 R4, R140, c[0x0][0x178], RZ ;  /* 0x00005e008c047a25 */ /* 0x000fe200078e00ff */
[----:B------:R-:W-:-:S03]  /*8040*/  SHF.R.S32.HI R17, RZ, 0x1f, R28 ;  /* 0x0000001fff117819 */ /* 0x000fc6000001141c */
[----:B------:R-:W-:Y:S01]  /*8050*/  IMAD R0, R140, c[0x0][0x17c], R0 ;  /* 0x00005f008c007a24 */ /* 0x000fe200078e0200 */
[----:B---3--:R-:W-:-:S03]  /*8060*/  IADD3 R8, R8, R246, RZ ;  /* 0x000000f608087210 */ /* 0x008fc60007ffe0ff */
[----:B------:R-:W-:Y:S01]  /*8070*/  IMAD.IADD R5, R5, 0x1, R0 ;  /* 0x0000000105057824 */ /* 0x000fe200078e0200 */
[----:B--2---:R-:W-:Y:S02]  /*8080*/  SHF.R.S32.HI R3, RZ, 0x1f, R20 ;  /* 0x0000001fff037819 */ /* 0x004fe40000011414 */
[----:B------:R-:W-:-:S04]  /*8090*/  IADD3 R2, P0, R20, R11, RZ ;  /* 0x0000000b14027210 */ /* 0x000fc80007f1e0ff */
[----:B------:R-:W-:Y:S02]  /*80a0*/  LEA.HI.X.SX32 R9, R11, R3, 0x1, P0 ;  /* 0x000000030b097211 */ /* 0x000fe400000f0eff */
[----:B------:R-:W-:Y:S01]  /*80b0*/  ISETP.NE.AND.EX P0, PT, RZ, c[0x0][0x34c], PT, P2 ;  /* 0x0000d300ff007a0c */ /* 0x000fe20003f05320 */
[----:B------:R-:W-:-:S03]  /*80c0*/  IMAD.WIDE.U32 R4, R25, c[0x0][0x1b8], R4 ;  /* 0x00006e0019047a25 */ /* 0x000fc600078e0004 */
[----:B------:R-:W-:Y:S01]  /*80d0*/  SEL R6, R17, RZ, !P0 ;  /* 0x000000ff11067207 */ /* 0x000fe20004000000 */
[----:B------:R-:W-:Y:S01]  /*80e0*/  @P3 IMAD.HI.U32 R10, R8, c[0x0][0x2c8], RZ ;  /* 0x0000b200080a3a27 */ /* 0x000fe200078e00ff */
[----:B------:R-:W-:-:S03]  /*80f0*/  SEL R3, R28, RZ, !P0 ;  /* 0x000000ff1c037207 */ /* 0x000fc60004000000 */
[----:B------:R-:W-:Y:S02]  /*8100*/  IMAD R5, R25, c[0x0][0x1bc], R5 ;  /* 0x00006f0019057a24 */ /* 0x000fe400078e0205 */
[----:B------:R-:W-:Y:S02]  /*8110*/  IMAD R6, R6, c[0x0][0x1c0], RZ ;  /* 0x0000700006067a24 */ /* 0x000fe400078e02ff */
[----:B------:R-:W-:Y:S01]  /*8120*/  IMAD.MOV.U32 R0, RZ, RZ, R8 ;  /* 0x000000ffff007224 */ /* 0x000fe200078e0008 */
[----:B------:R-:W-:Y:S01]  /*8130*/  @P3 SHF.R.U32.HI R0, RZ, c[0x0][0x2cc], R10 ;  /* 0x0000b300ff003a19 */ /* 0x000fe2000001160a */
[C---:B------:R-:W-:Y:S02]  /*8140*/  IMAD R16, R3.reuse, c[0x0][0x1c4], R6 ;  /* 0x0000710003107a24 */ /* 0x040fe400078e0206 */
[----:B------:R-:W-:Y:S01]  /*8150*/  IMAD.WIDE.U32 R4, R3, c[0x0][0x1c0], R4 ;  /* 0x0000700003047a25 */ /* 0x000fe200078e0004 */
[----:B------:R-:W-:-:S03]  /*8160*/  SHF.R.S32.HI R7, RZ, 0x1f, R26 ;  /* 0x0000001fff077819 */ /* 0x000fc6000001141a */
[C---:B------:R-:W-:Y:S01]  /*8170*/  IMAD R3, R9.reuse, c[0x0][0x1e0], RZ ;  /* 0x0000780009037a24 */ /* 0x040fe200078e02ff */
[----:B------:R-:W-:Y:S01]  /*8180*/  SHF.R.S32.HI R13, RZ, 0x1f, R0 ;  /* 0x0000001fff0d7819 */ /* 0x000fe20000011400 */
[----:B------:R-:W-:Y:S02]  /*8190*/  IMAD.MOV.U32 R6, RZ, RZ, R26 ;  /* 0x000000ffff067224 */ /* 0x000fe400078e001a */
[----:B------:R-:W-:Y:S01]  /*81a0*/  IMAD R12, R9, c[0x0][0x208], RZ ;  /* 0x00008200090c7a24 */ /* 0x000fe200078e02ff */
[----:B------:R-:W-:Y:S01]  /*81b0*/  IADD3 R9, -R0, RZ, RZ ;  /* 0x000000ff00097210 */ /* 0x000fe20007ffe1ff */
[C---:B------:R-:W-:Y:S01]  /*81c0*/  IMAD R19, R2.reuse, c[0x0][0x1e4], R3 ;  /* 0x0000790002137a24 */ /* 0x040fe200078e0203 */
[----:B------:R-:W-:Y:S01]  /*81d0*/  ISETP.GE.AND P4, PT, R135, c[0x0][0x1d4], PT ;  /* 0x0000750087007a0c */ /* 0x000fe20003f86270 */
[----:B------:R-:W-:Y:S02]  /*81e0*/  IMAD.IADD R3, R5, 0x1, R16 ;  /* 0x0000000105037824 */ /* 0x000fe400078e0210 */
[----:B------:R-:W-:Y:S01]  /*81f0*/  IMAD.WIDE.U32 R10, R2, c[0x0][0x1e0], R6 ;  /* 0x00007800020a7a25 */ /* 0x000fe200078e0006 */
[----:B------:R-:W-:-:S03]  /*8200*/  ISETP.GE.AND P5, PT, R26, c[0x0][0x1d4], PT ;  /* 0x000075001a007a0c */ /* 0x000fc60003fa6270 */
[----:B------:R-:W-:-:S04]  /*8210*/  IMAD.WIDE.U32 R14, R2, c[0x0][0x208], R6 ;  /* 0x00008200020e7a25 */ /* 0x000fc800078e0006 */
[----:B------:R-:W-:Y:S02]  /*8220*/  IMAD R16, R2, c[0x0][0x20c], R12 ;  /* 0x0000830002107a24 */ /* 0x000fe400078e020c */
[----:B------:R-:W-:Y:S02]  /*8230*/  IMAD R5, R13, c[0x0][0x1b0], RZ ;  /* 0x00006c000d057a24 */ /* 0x000fe400078e02ff */
[----:B------:R-:W-:Y:S01]  /*8240*/  IMAD.MOV.U32 R2, RZ, RZ, R4 ;  /* 0x000000ffff027224 */ /* 0x000fe200078e0004 */
[----:B------:R-:W-:Y:S01]  /*8250*/  SEL R4, RZ, 0xffffffff, P4 ;  /* 0xffffffffff047807 */ /* 0x000fe20002000000 */
[----:B------:R-:W-:Y:S02]  /*8260*/  IMAD R12, R9, c[0x0][0x2c4], R8 ;  /* 0x0000b100090c7a24 */ /* 0x000fe400078e0208 */
[C---:B------:R-:W-:Y:S02]  /*8270*/  IMAD R8, R0.reuse, c[0x0][0x1b4], R5 ;  /* 0x00006d0000087a24 */ /* 0x040fe400078e0205 */
[----:B------:R-:W-:Y:S01]  /*8280*/  IMAD.WIDE.U32 R2, R0, c[0x0][0x1b0], R2 ;  /* 0x00006c0000027a25 */ /* 0x000fe200078e0002 */
[----:B------:R-:W-:-:S02]  /*8290*/  SHF.L.U32 R0, R4, 0x1, RZ ;  /* 0x0000000104007819 */ /* 0x000fc400000006ff */
[----:B------:R-:W-:Y:S02]  /*82a0*/  SEL R5, RZ, 0x1, P5 ;  /* 0x00000001ff057807 */ /* 0x000fe40002800000 */
[----:B------:R-:W-:Y:S01]  /*82b0*/  SHF.R.S32.HI R4, RZ, 0x1f, R12 ;  /* 0x0000001fff047819 */ /* 0x000fe2000001140c */
[----:B------:R-:W-:Y:S01]  /*82c0*/  IMAD.IADD R9, R15, 0x1, R16 ;  /* 0x000000010f097824 */ /* 0x000fe200078e0210 */
[----:B------:R-:W-:Y:S02]  /*82d0*/  LOP3.LUT R16, R0, 0x2, R5, 0xe2, !PT ;  /* 0x0000000200107812 */ /* 0x000fe400078ee205 */
[----:B------:R-:W-:Y:S01]  /*82e0*/  IADD3 R5, R3, R8, RZ ;  /* 0x0000000803057210 */ /* 0x000fe20007ffe0ff */
[----:B------:R-:W-:Y:S01]  /*82f0*/  IMAD R0, R4, c[0x0][0x1a8], RZ ;  /* 0x00006a0004007a24 */ /* 0x000fe200078e02ff */
[----:B------:R-:W-:Y:S01]  /*8300*/  MOV R4, R2 ;  /* 0x0000000200047202 */ /* 0x000fe20000000f00 */
[----:B------:R-:W-:Y:S01]  /*8310*/  IMAD.MOV.U32 R8, RZ, RZ, R14 ;  /* 0x000000ffff087224 */ /* 0x000fe200078e000e */
[----:B------:R-:W-:Y:S01]  /*8320*/  ISETP.NE.U32.AND P0, PT, RZ, c[0x0][0x350], PT ;  /* 0x0000d400ff007a0c */ /* 0x000fe20003f05070 */
[----:B------:R-:W-:-:S02]  /*8330*/  IMAD.IADD R11, R11, 0x1, R19 ;  /* 0x000000010b0b7824 */ /* 0x000fc400078e0213 */
[C---:B------:R-:W-:Y:S01]  /*8340*/  IMAD R14, R12.reuse, c[0x0][0x1ac], R0 ;  /* 0x00006b000c0e7a24 */ /* 0x040fe200078e0200 */
[----:B------:R-:W-:Y:S01]  /*8350*/  ISETP.NE.AND.EX P0, PT, RZ, c[0x0][0x354], PT, P0 ;  /* 0x0000d500ff007a0c */ /* 0x000fe20003f05300 */
[----:B------:R-:W-:-:S04]  /*8360*/  IMAD.WIDE.U32 R12, R12, c[0x0][0x1a8], R4 ;  /* 0x00006a000c0c7a25 */ /* 0x000fc800078e0004 */
[----:B------:R-:W-:-:S04]  /*8370*/  IMAD.WIDE.U32 R8, R25, c[0x0][0x210], R8 ;  /* 0x0000840019087a25 */ /* 0x000fc800078e0008 */
[----:B------:R-:W-:Y:S01]  /*8380*/  IMAD.WIDE.U32 R4, R25, c[0x0][0x1e8], R10 ;  /* 0x00007a0019047a25 */ /* 0x000fe200078e000a */
[----:B------:R-:W-:Y:S02]  /*8390*/  LOP3.LUT R21, R21, 0xfffffffe, RZ, 0xc0, !PT ;  /* 0xfffffffe15157812 */ /* 0x000fe400078ec0ff */
[----:B------:R-:W-:Y:S01]  /*83a0*/  ISETP.GE.AND P3, PT, R138, c[0x0][0x1d4], PT ;  /* 0x000075008a007a0c */ /* 0x000fe20003f66270 */
[----:B------:R-:W-:Y:S01]  /*83b0*/  IMAD R5, R25, c[0x0][0x1ec], R5 ;  /* 0x00007b0019057a24 */ /* 0x000fe200078e0205 */
[----:B------:R-:W-:Y:S02]  /*83c0*/  ISETP.GE.AND P6, PT, R135, c[0x0][0x198], PT ;  /* 0x0000660087007a0c */ /* 0x000fe40003fc6270 */
[----:B------:R-:W-:Y:S02]  /*83d0*/  IADD3 R102, R24, -0x1, RZ ;  /* 0xffffffff18667810 */ /* 0x000fe40007ffe0ff */
[----:B------:R-:W-:Y:S02]  /*83e0*/  IADD3 R11, R20, R246, RZ ;  /* 0x000000f6140b7210 */ /* 0x000fe40007ffe0ff */
[----:B------:R-:W-:-:S02]  /*83f0*/  ISETP.GE.AND P2, PT, R138, c[0x0][0x198], PT ;  /* 0x000066008a007a0c */ /* 0x000fc40003f46270 */
[--C-:B----4-:R-:W-:Y:S01]  /*8400*/  @P1 SHF.R.S32.HI R3, RZ, 0x1f, R18.reuse ;  /* 0x0000001fff031819 */ /* 0x110fe20000011412 */
[----:B------:R-:W-:Y:S02]  /*8410*/  @!P1 IMAD.MOV.U32 R3, RZ, RZ, R17 ;  /* 0x000000ffff039224 */ /* 0x000fe400078e0011 */
[----:B------:R-:W-:Y:S01]  /*8420*/  @P1 IMAD.MOV.U32 R2, RZ, RZ, R18 ;  /* 0x000000ffff021224 */ /* 0x000fe200078e0012 */
[----:B------:R-:W-:Y:S02]  /*8430*/  @!P1 MOV R2, R28 ;  /* 0x0000001c00029202 */ /* 0x000fe40000000f00 */
[----:B------:R-:W-:Y:S01]  /*8440*/  SEL R10, R3, RZ, !P0 ;  /* 0x000000ff030a7207 */ /* 0x000fe20004000000 */
[----:B------:R-:W-:Y:S01]  /*8450*/  IMAD R3, R25, c[0x0][0x214], R9 ;  /* 0x0000850019037a24 */ /* 0x000fe200078e0209 */
[----:B------:R-:W-:Y:S02]  /*8460*/  SEL R0, R2, RZ, !P0 ;  /* 0x000000ff02007207 */ /* 0x000fe40004000000 */
[----:B------:R-:W-:-:S02]  /*8470*/  IADD3 R9, R13, R14, RZ ;  /* 0x0000000e0d097210 */ /* 0x000fc40007ffe0ff */
[----:B------:R-:W-:-:S04]  /*8480*/  LEA R15, P0, R12, c[0x0][0x160], 0x1 ;  /* 0x000058000c0f7a11 */ /* 0x000fc800078008ff */
[----:B------:R-:W-:Y:S02]  /*8490*/  LEA.HI.X R12, R12, c[0x0][0x164], R9, 0x1, P0 ;  /* 0x000059000c0c7a11 */ /* 0x000fe400000f0c09 */
[----:B------:R-:W-:Y:S02]  /*84a0*/  ISETP.GE.AND P0, PT, R26, c[0x0][0x198], PT ;  /* 0x000066001a007a0c */ /* 0x000fe40003f06270 */
[----:B------:R-:W-:-:S11]  /*84b0*/  SEL R2, RZ, 0x4, P3 ;  /* 0x00000004ff027807 */ /* 0x000fd60001800000 */
[----:B------:R-:W-:-:S05]  /*84c0*/  @P0 LOP3.LUT R21, R21, 0x1, RZ, 0xfc, !PT ;  /* 0x0000000115150812 */ /* 0x000fca00078efcff */
[----:B------:R1:W-:Y:S01]  /*84d0*/  STL [R1+0x20], R21 ;  /* 0x0000201501007387 */ /* 0x0003e20000100800 */
[----:B------:R-:W-:Y:S01]  /*84e0*/  LOP3.LUT R116, R16, R2, RZ, 0xfc, !PT ;  /* 0x0000000210747212 */ /* 0x000fe200078efcff */
[----:B------:R-:W-:Y:S02]  /*84f0*/  IMAD.MOV.U32 R2, RZ, RZ, R8 ;  /* 0x000000ffff027224 */ /* 0x000fe400078e0008 */
[C---:B------:R-:W-:Y:S02]  /*8500*/  IMAD R8, R10.reuse, c[0x0][0x1f0], RZ ;  /* 0x00007c000a087a24 */ /* 0x040fe400078e02ff */
[----:B------:R-:W-:Y:S02]  /*8510*/  IMAD R10, R10, c[0x0][0x218], RZ ;  /* 0x000086000a0a7a24 */ /* 0x000fe400078e02ff */
[----:B------:R-:W-:-:S04]  /*8520*/  IMAD.WIDE.U32 R230, R0, c[0x0][0x218], R2 ;  /* 0x0000860000e67a25 */ /* 0x000fc800078e0002 */
[----:B------:R-:W-:-:S04]  /*8530*/  IMAD.WIDE.U32 R228, R0, c[0x0][0x1f0], R4 ;  /* 0x00007c0000e47a25 */ /* 0x000fc800078e0004 */
[C---:B------:R-:W-:Y:S02]  /*8540*/  IMAD R2, R0.reuse, c[0x0][0x1f4], R8 ;  /* 0x00007d0000027a24 */ /* 0x040fe400078e0208 */
[----:B------:R-:W-:Y:S02]  /*8550*/  IMAD R0, R0, c[0x0][0x21c], R10 ;  /* 0x0000870000007a24 */ /* 0x000fe400078e020a */
[----:B------:R-:W-:-:S03]  /*8560*/  IMAD.IADD R232, R229, 0x1, R2 ;  /* 0x00000001e5e87824 */ /* 0x000fc600078e0202 */
[----:B------:R-:W-:Y:S01]  /*8570*/  IADD3 R233, R231, R0, RZ ;  /* 0x00000000e7e97210 */ /* 0x000fe20007ffe0ff */
[----:B------:R-:W-:Y:S05]  /*8580*/  BRA.DIV ~URZ, `(.L_x_636) ;  /* 0x00019a527f007947 */ /* 0x000fea000b800000 */
[----:B------:R2:W3:Y:S02]  /*8590*/  SHFL.IDX PT, R10, R12, RZ, 0x181f ;  /* 0x00181fff0c0a7589 */ /* 0x0004e400000e0000 */
.L_x_799:
[----:B------:R-:W-:Y:S05]  /*85a0*/  BRA.DIV ~URZ, `(.L_x_637) ;  /* 0x00019aa27f007947 */ /* 0x000fea000b800000 */
[----:B------:R4:W1:Y:S02]  /*85b0*/  SHFL.IDX PT, R0, R15, RZ, 0x181f ;  /* 0x00181fff0f007589 */ /* 0x00086400000e0000 */
.L_x_800:
[----:B------:R-:W-:Y:S01]  /*85c0*/  IMAD R30, R243, c[0x0][0x2c4], RZ ;  /* 0x0000b100f31e7a24 */ /* 0x000fe200078e02ff */
[----:B------:R-:W-:Y:S01]  /*85d0*/  BSSY B0, `(.L_x_638) ;  /* 0x0000014000007945 */ /* 0x000fe20003800000 */
[----:B------:R-:W-:Y:S02]  /*85e0*/  SHF.R.S32.HI R13, RZ, 0x1f, R135 ;  /* 0x0000001fff0d7819 */ /* 0x000fe40000011487 */
[----:B------:R-:W-:Y:S02]  /*85f0*/  SHF.R.S32.HI R14, RZ, 0x1f, R138 ;  /* 0x0000001fff0e7819 */ /* 0x000fe4000001148a */
[----:B------:R-:W-:-:S13]  /*8600*/  ISETP.GE.AND P0, PT, R11, R30, PT ;  /* 0x0000001e0b00720c */ /* 0x000fda0003f06270 */
[----:B------:R-:W-:Y:S05]  /*8610*/  @P0 BRA `(.L_x_639) ;  /* 0x000000f000000947 */ /* 0x000fea0003800000 */
[----:B--2---:R-:W2:Y:S04]  /*8620*/  LDL.64 R2, [R1+0x10] ;  /* 0x0000100001027983 */ /* 0x004ea80000100a00 */
[----:B----4-:R-:W4:Y:S01]  /*8630*/  LDL R4, [R1+0x20] ;  /* 0x0000200001047983 */ /* 0x010f220000100800 */
[----:B-12---:R-:W-:Y:S02]  /*8640*/  LEA R8, P0, R2, R0, 0x1 ;  /* 0x0000000002087211 */ /* 0x006fe400078008ff */
[----:B----4-:R-:W-:Y:S02]  /*8650*/  LOP3.LUT P1, RZ, R4, 0x1, RZ, 0xc0, !PT ;  /* 0x0000000104ff7812 */ /* 0x010fe4000782c0ff */
[----:B---3--:R-:W-:Y:S02]  /*8660*/  LEA.HI.X R9, R2, R10, R7, 0x1, P0 ;  /* 0x0000000a02097211 */ /* 0x008fe400000f0c07 */
[----:B------:R-:W-:-:S04]  /*8670*/  LEA R4, P0, R135, R0, 0x1 ;  /* 0x0000000087047211 */ /* 0x000fc800078008ff */
[----:B------:R-:W-:Y:S02]  /*8680*/  LEA.HI.X R5, R135, R10, R13, 0x1, P0 ;  /* 0x0000000a87057211 */ /* 0x000fe400000f0c0d */
[----:B------:R-:W-:-:S03]  /*8690*/  LEA R2, P0, R138, R0, 0x1 ;  /* 0x000000008a027211 */ /* 0x000fc600078008ff */
[----:B------:R-:W-:Y:S01]  /*86a0*/  @!PT LDS RZ, [RZ] ;  /* 0x00000000fffff984 */ /* 0x000fe20000000800 */
[----:B------:R-:W-:Y:S01]  /*86b0*/  @!PT LDS RZ, [RZ] ;  /* 0x00000000fffff984 */ /* 0x000fe20000000800 */
[----:B------:R-:W-:Y:S01]  /*86c0*/  @!PT LDS RZ, [RZ] ;  /* 0x00000000fffff984 */ /* 0x000fe20000000800 */
[----:B------:R1:W-:Y:S01]  /*86d0*/  LDGSTS.E.BYPASS.LTC128B.128 [R217+0xc100], [R8.64], !P1 ;  /* 0x0c10000008d97fae */ /* 0x0003e2000c901d46 */
[----:B------:R-:W-:-:S03]  /*86e0*/  LEA.HI.X R3, R138, R10, R14, 0x1, P0 ;  /* 0x0000000a8a037211 */ /* 0x000fc600000f0c0e */
[----:B------:R1:W-:Y:S04]  /*86f0*/  LDGSTS.E.BYPASS.LTC128B.128 [R217+0x10100], [R4.64], !P6 ;  /* 0x1010000004d97fae */ /* 0x0003e8000f101d46 */
[----:B------:R1:W-:Y:S02]  /*8700*/  LDGSTS.E.BYPASS.LTC128B.128 [R217+0x14100], [R2.64], !P2 ;  /* 0x1410000002d97fae */ /* 0x0003e4000d101d46 */
.L_x_639:
[----:B------:R-:W-:Y:S05]  /*8710*/  BSYNC B0 ;  /* 0x0000000000007941 */ /* 0x000fea0003800000 */
.L_x_638:
[----:B------:R-:W-:Y:S05]  /*8720*/  BRA.DIV ~URZ, `(.L_x_640) ;  /* 0x000199927f007947 */ /* 0x000fea000b800000 */
[----:B---3--:R3:W2:Y:S04]  /*8730*/  SHFL.IDX PT, R10, R12, 0x1, 0x181f ;  /* 0x00381f000c0a7f89 */ /* 0x0086a800000e0000 */
[----:B-1----:R3:W1:Y:S02]  /*8740*/  SHFL.IDX PT, R0, R15, 0x1, 0x181f ;  /* 0x00381f000f007f89 */ /* 0x00266400000e0000 */
.L_x_801:
[----:B------:R-:W-:Y:S01]  /*8750*/  IADD3 R2, R11, 0x20, RZ ;  /* 0x000000200b027810 */ /* 0x000fe20007ffe0ff */
[----:B------:R-:W-:Y:S03]  /*8760*/  BSSY B0, `(.L_x_641) ;  /* 0x0000012000007945 */ /* 0x000fe60003800000 */
[----:B------:R-:W-:-:S13]  /*8770*/  ISETP.GE.AND P0, PT, R2, R30, PT ;  /* 0x0000001e0200720c */ /* 0x000fda0003f06270 */
[----:B------:R-:W-:Y:S05]  /*8780*/  @P0 BRA `(.L_x_642) ;  /* 0x000000f000000947 */ /* 0x000fea0003800000 */
[----:B---3--:R-:W3:Y:S04]  /*8790*/  LDL.64 R4, [R1+0x10] ;  /* 0x0000100001047983 */ /* 0x008ee80000100a00 */
[----:B----4-:R-:W4:Y:S01]  /*87a0*/  LDL R3, [R1+0x20] ;  /* 0x0000200001037983 */ /* 0x010f220000100800 */
[C---:B-1-3--:R-:W-:Y:S02]  /*87b0*/  LEA R8, P0, R4.reuse, R0, 0x1 ;  /* 0x0000000004087211 */ /* 0x04afe400078008ff */
[----:B----4-:R-:W-:Y:S02]  /*87c0*/  LOP3.LUT P1, RZ, R3, 0x1, RZ, 0xc0, !PT ;  /* 0x0000000103ff7812 */ /* 0x010fe4000782c0ff */
[----:B--2---:R-:W-:Y:S02]  /*87d0*/  LEA.HI.X R9, R4, R10, R7, 0x1, P0 ;  /* 0x0000000a04097211 */ /* 0x004fe400000f0c07 */
        /* <DEDUP_REMOVED lines=10> */
.L_x_642:
[----:B------:R-:W-:Y:S05]  /*8880*/  BSYNC B0 ;  /* 0x0000000000007941 */ /* 0x000fea0003800000 */
.L_x_641:
[----:B------:R-:W-:Y:S05]  /*8890*/  BRA.DIV ~URZ, `(.L_x_643) ;  /* 0x000198f27f007947 */ /* 0x000fea000b800000 */
[----:B--2---:R2:W3:Y:S02]  /*88a0*/  SHFL.IDX PT, R10, R12, 0x2, 0x181f ;  /* 0x00581f000c0a7f89 */ /* 0x0044e400000e0000 */
.L_x_802:
[----:B------:R-:W-:Y:S05]  /*88b0*/  BRA.DIV ~URZ, `(.L_x_644) ;  /* 0x000199427f007947 */ /* 0x000fea000b800000 */
[----:B-1----:R1:W2:Y:S02]  /*88c0*/  SHFL.IDX PT, R0, R15, 0x2, 0x181f ;  /* 0x00581f000f007f89 */ /* 0x0022a400000e0000 */
.L_x_803:
[----:B------:R-:W-:Y:S01]  /*88d0*/  IADD3 R2, R11, 0x40, RZ ;  /* 0x000000400b027810 */ /* 0x000fe20007ffe0ff */
[----:B------:R-:W-:Y:S03]  /*88e0*/  BSSY B0, `(.L_x_645) ;  /* 0x0000012000007945 */ /* 0x000fe60003800000 */
[----:B------:R-:W-:-:S13]  /*88f0*/  ISETP.GE.AND P0, PT, R2, R30, PT ;  /* 0x0000001e0200720c */ /* 0x000fda0003f06270 */
[----:B------:R-:W-:Y:S05]  /*8900*/  @P0 BRA `(.L_x_646) ;  /* 0x000000f000000947 */ /* 0x000fea0003800000 */
[----:B----4-:R-:W4:Y:S04]  /*8910*/  LDL.64 R4, [R1+0x10] ;  /* 0x0000100001047983 */ /* 0x010f280000100a00 */
[----:B---3--:R-:W3:Y:S01]  /*8920*/  LDL R3, [R1+0x20] ;  /* 0x0000200001037983 */ /* 0x008ee20000100800 */
[C---:B--2-4-:R-:W-:Y:S02]  /*8930*/  LEA R8, P0, R4.reuse, R0, 0x1 ;  /* 0x0000000004087211 */ /* 0x054fe400078008ff */
[----:B---3--:R-:W-:Y:S02]  /*8940*/  LOP3.LUT P1, RZ, R3, 0x1, RZ, 0xc0, !PT ;  /* 0x0000000103ff7812 */ /* 0x008fe4000782c0ff */
[----:B------:R-:W-:Y:S02]  /*8950*/  LEA.HI.X R9, R4, R10, R7, 0x1, P0 ;  /* 0x0000000a04097211 */ /* 0x000fe400000f0c07 */
        /* <DEDUP_REMOVED lines=10> */
.L_x_646:
[----:B------:R-:W-:Y:S05]  /*8a00*/  BSYNC B0 ;  /* 0x0000000000007941 */ /* 0x000fea0003800000 */
.L_x_645:
[----:B------:R-:W-:Y:S05]  /*8a10*/  BRA.DIV ~URZ, `(.L_x_647) ;  /* 0x000198527f007947 */ /* 0x000fea000b800000 */
[----:B---3--:R3:W1:Y:S04]  /*8a20*/  SHFL.IDX PT, R10, R12, 0x3, 0x181f ;  /* 0x00781f000c0a7f89 */ /* 0x00866800000e0000 */
[----:B--2---:R3:W2:Y:S02]  /*8a30*/  SHFL.IDX PT, R0, R15, 0x3, 0x181f ;  /* 0x00781f000f007f89 */ /* 0x0046a400000e0000 */
.L_x_804:
[----:B---3--:R-:W3:Y:S04]  /*8a40*/  LDL.64 R16, [R1+0x10] ;  /* 0x0000100001107983 */ /* 0x008ee80000100a00 */
[----:B-1--4-:R-:W4:Y:S01]  /*8a50*/  LDL R15, [R1+0x20] ;  /* 0x00002000010f7983 */ /* 0x012f220000100800 */
[----:B------:R-:W-:Y:S01]  /*8a60*/  IADD3 R2, R11, 0x60, RZ ;  /* 0x000000600b027810 */ /* 0x000fe20007ffe0ff */
[----:B------:R-:W-:Y:S01]  /*8a70*/  IMAD.SHL.U32 R115, R102, 0x40, RZ ;  /* 0x0000004066737824 */ /* 0x000fe200078e00ff */
[----:B------:R-:W-:Y:S01]  /*8a80*/  SHF.R.S32.HI R117, RZ, 0x1f, R102 ;  /* 0x0000001fff757819 */ /* 0x000fe20000011466 */
[----:B------:R-:W1:Y:S01]  /*8a90*/  S2R R12, SR_TID.X ;  /* 0x00000000000c7919 */ /* 0x000e620000002100 */
[----:B------:R-:W-:Y:S01]  /*8aa0*/  ISETP.GE.AND P0, PT, R2, R30, PT ;  /* 0x0000001e0200720c */ /* 0x000fe20003f06270 */
[----:B------:R-:W-:-:S12]  /*8ab0*/  IMAD.MOV.U32 R119, RZ, RZ, c[0x0][0x2c4] ;  /* 0x0000b100ff777624 */ /* 0x000fd800078e00ff */
[----:B--2---:R-:W-:-:S04]  /*8ac0*/  @!P0 LEA R8, P1, R135, R0, 0x1 ;  /* 0x0000000087088211 */ /* 0x004fc800078208ff */
[----:B------:R-:W-:Y:S02]  /*8ad0*/  @!P0 LEA.HI.X R9, R135, R10, R13, 0x1, P1 ;  /* 0x0000000a87098211 */ /* 0x000fe400008f0c0d */
[----:B-1----:R-:W-:-:S04]  /*8ae0*/  SHF.R.S32.HI R120, RZ, 0x1f, R12 ;  /* 0x0000001fff787819 */ /* 0x002fc8000001140c */
[----:B------:R-:W-:-:S04]  /*8af0*/  LEA.HI R120, R120, R12, RZ, 0x3 ;  /* 0x0000000c78787211 */ /* 0x000fc800078f18ff */
[----:B------:R-:W-:Y:S02]  /*8b00*/  SHF.R.S32.HI R120, RZ, 0x3, R120 ;  /* 0x00000003ff787819 */ /* 0x000fe40000011478 */
[----:B---3--:R-:W-:-:S04]  /*8b10*/  @!P0 LEA R4, P1, R16, R0, 0x1 ;  /* 0x0000000010048211 */ /* 0x008fc800078208ff */
[----:B------:R-:W-:Y:S02]  /*8b20*/  @!P0 LEA.HI.X R5, R16, R10, R7, 0x1, P1 ;  /* 0x0000000a10058211 */ /* 0x000fe400008f0c07 */
[----:B------:R-:W-:Y:S01]  /*8b30*/  @!P0 LEA R2, P1, R138, R0, 0x1 ;  /* 0x000000008a028211 */ /* 0x000fe200078208ff */
[----:B------:R-:W-:-:S03]  /*8b40*/  IMAD R0, R117, c[0x0][0x1e0], RZ ;  /* 0x0000780075007a24 */ /* 0x000fc600078e02ff */
[----:B------:R-:W-:Y:S02]  /*8b50*/  @!P0 LEA.HI.X R3, R138, R10, R14, 0x1, P1 ;  /* 0x0000000a8a038211 */ /* 0x000fe400008f0c0e */
[----:B----4-:R-:W-:-:S13]  /*8b60*/  LOP3.LUT P1, RZ, R15, 0x1, RZ, 0xc0, !PT ;  /* 0x000000010fff7812 */ /* 0x010fda000782c0ff */
        /* <DEDUP_REMOVED lines=8> */
[----:B-1----:R-:W-:Y:S01]  /*8bf0*/  IADD3 R4, -R115, R242, -R120 ;  /* 0x000000f273047210 */ /* 0x002fe20007ffe978 */
[----:B------:R-:W-:Y:S01]  /*8c00*/  IMAD R5, R102, c[0x0][0x1e4], R0 ;  /* 0x0000790066057a24 */ /* 0x000fe200078e0200 */
[----:B------:R-:W-:Y:S02]  /*8c10*/  BAR.SYNC.DEFER_BLOCKING 0x0 ;  /* 0x0000000000007b1d */ /* 0x000fe40000010000 */
[----:B------:R-:W-:Y:S01]  /*8c20*/  ISETP.GE.AND P0, PT, R4, 0x21, PT ;  /* 0x000000210400780c */ /* 0x000fe20003f06270 */
[----:B--2---:R-:W-:-:S02]  /*8c30*/  IMAD.MOV.U32 R8, RZ, RZ, 0x20 ;  /* 0x00000020ff087424 */ /* 0x004fc400078e00ff */
[----:B---3--:R-:W-:-:S04]  /*8c40*/  IMAD.WIDE.U32 R2, R102, c[0x0][0x1e0], RZ ;  /* 0x0000780066027a25 */ /* 0x008fc800078e00ff */
[----:B------:R-:W-:Y:S01]  /*8c50*/  IMAD.IADD R3, R3, 0x1, R5 ;  /* 0x0000000103037824 */ /* 0x000fe200078e0205 */
[----:B------:R-:W-:Y:S01]  /*8c60*/  LEA R0, P1, R2, R228, 0x6 ;  /* 0x000000e402007211 */ /* 0x000fe200078230ff */
[----:B------:R-:W-:-:S03]  /*8c70*/  IMAD.WIDE.U32 R6, R8, c[0x0][0x1e0], RZ ;  /* 0x0000780008067a25 */ /* 0x000fc600078e00ff */
[----:B------:R-:W-:Y:S01]  /*8c80*/  LEA.HI.X R2, R2, R232, R3, 0x6, P1 ;  /* 0x000000e802027211 */ /* 0x000fe200008f3403 */
[----:B------:R-:W-:Y:S01]  /*8c90*/  IMAD R5, R8, c[0x0][0x1e4], RZ ;  /* 0x0000790008057a24 */ /* 0x000fe200078e02ff */
[----:B------:R-:W-:-:S04]  /*8ca0*/  @P0 IADD3 R3, P1, R0, R6, RZ ;  /* 0x0000000600030210 */ /* 0x000fc80007f3e0ff */
[----:B------:R-:W-:Y:S02]  /*8cb0*/  @P0 IADD3.X R6, R2, R7, R5, P1, !PT ;  /* 0x0000000702060210 */ /* 0x000fe40000ffe405 */
[----:B------:R-:W-:-:S13]  /*8cc0*/  ISETP.GE.AND P1, PT, R4, 0x1, PT ;  /* 0x000000010400780c */ /* 0x000fda0003f26270 */
[----:B------:R-:W-:-:S04]  /*8cd0*/  @P1 LEA R4, P2, R0, c[0x0][0x1c8], 0x1 ;  /* 0x0000720000041a11 */ /* 0x000fc800078408ff */
[----:B------:R-:W-:Y:S02]  /*8ce0*/  @P1 LEA.HI.X R5, R0, c[0x0][0x1cc], R2, 0x1, P2 ;  /* 0x0000730000051a11 */ /* 0x000fe400010f0c02 */
[----:B------:R-:W-:-:S03]  /*8cf0*/  @P0 LEA R2, P2, R3, c[0x0][0x1c8], 0x1 ;  /* 0x0000720003020a11 */ /* 0x000fc600078408ff */
[----:B------:R-:W-:Y:S01]  /*8d00*/  @!PT LDS RZ, [RZ] ;  /* 0x00000000fffff984 */ /* 0x000fe20000000800 */
[----:B------:R-:W-:Y:S01]  /*8d10*/  @!PT LDS RZ, [RZ] ;  /* 0x00000000fffff984 */ /* 0x000fe20000000800 */
[----:B------:R-:W-:Y:S01]  /*8d20*/  @!PT LDS RZ, [RZ] ;  /* 0x00000000fffff984 */ /* 0x000fe20000000800 */
[----:B------:R1:W-:Y:S01]  /*8d30*/  @P1 LDGSTS.E.BYPASS.LTC128B.128 [R217+0x6100], [R4.64], !P5 ;  /* 0x0610000004d91fae */ /* 0x0003e2000e901d46 */
[----:B------:R-:W-:-:S03]  /*8d40*/  @P0 LEA.HI.X R3, R3, c[0x0][0x1cc], R6, 0x1, P2 ;  /* 0x0000730003030a11 */ /* 0x000fc600010f0c06 */
        /* <DEDUP_REMOVED lines=10> */
.L_x_648:
[----:B------:R-:W-:Y:S01]  /*8df0*/  ULDC.U8 UR4, c[0x0][0x298] ;  /* 0x0000a60000047ab9 */ /* 0x000fe20000000000 */
[----:B------:R-:W-:Y:S01]  /*8e00*/  SHF.R.S32.HI R121, RZ, 0x1f, R12 ;  /* 0x0000001fff797819 */ /* 0x000fe2000001140c */
[----:B-1---5:R-:W-:Y:S01]  /*8e10*/  IMAD.WIDE.U32 R4, R134, c[0x0][0x280], RZ ;  /* 0x0000a00086047a25 */ /* 0x022fe200078e00ff */
[----:B------:R-:W-:Y:S01]  /*8e20*/  ISETP.NE.AND P0, PT, RZ, UR4, PT ;  /* 0x00000004ff007c0c */ /* 0x000fe2000bf05270 */
[----:B------:R-:W-:Y:S01]  /*8e30*/  BSSY B2, `(.L_x_649) ;  /* 0x00006a8000027945 */ /* 0x000fe20003800000 */
[----:B------:R-:W-:Y:S02]  /*8e40*/  SHF.R.S32.HI R0, RZ, 0x1f, R134 ;  /* 0x0000001fff007819 */ /* 0x000fe40000011486 */
[----:B------:R-:W-:Y:S02]  /*8e50*/  LEA.HI R121, R121, R12, RZ, 0x2 ;  /* 0x0000000c79797211 */ /* 0x000fe400078f10ff */
[----:B------:R-:W-:Y:S01]  /*8e60*/  IADD3 R26, R245, R246, RZ ;  /* 0x000000f6f51a7210 */ /* 0x000fe20007ffe0ff */
[C---:B------:R-:W-:Y:S01]  /*8e70*/  IMAD R2, R0.reuse, c[0x0][0x280], RZ ;  /* 0x0000a00000027a24 */ /* 0x040fe200078e02ff */
[----:B------:R-:W-:Y:S01]  /*8e80*/  LOP3.LUT R121, R121, 0xfffffffc, RZ, 0xc0, !PT ;  /* 0xfffffffc79797812 */ /* 0x000fe200078ec0ff */
[----:B------:R-:W-:Y:S01]  /*8e90*/  IMAD R0, R0, c[0x0][0x290], RZ ;  /* 0x0000a40000007a24 */ /* 0x000fe200078e02ff */
[----:B------:R-:W-:Y:S01]  /*8ea0*/  IADD3 R118, R245, 0x40, RZ ;  /* 0x00000040f5767810 */ /* 0x000fe20007ffe0ff */
[C---:B------:R-:W-:Y:S01]  /*8eb0*/  IMAD R7, R134.reuse, c[0x0][0x284], R2 ;  /* 0x0000a10086077a24 */ /* 0x040fe200078e0202 */
[----:B------:R-:W-:Y:S01]  /*8ec0*/  IADD3 R121, -R121, R12, RZ ;  /* 0x0000000c79797210 */ /* 0x000fe20007ffe1ff */
[----:B------:R-:W-:-:S02]  /*8ed0*/  IMAD R6, R134, c[0x0][0x294], R0 ;  /* 0x0000a50086067a24 */ /* 0x000fc400078e0200 */
[----:B------:R-:W-:Y:S01]  /*8ee0*/  IMAD.WIDE.U32 R2, R134, c[0x0][0x290], RZ ;  /* 0x0000a40086027a25 */ /* 0x000fe200078e00ff */
[----:B------:R-:W-:-:S03]  /*8ef0*/  IADD3 R7, R7, R5, RZ ;  /* 0x0000000507077210 */ /* 0x000fc60007ffe0ff */
[----:B------:R-:W-:Y:S02]  /*8f00*/  IMAD R0, R121, 0x40, R26 ;  /* 0x0000004079007824 */ /* 0x000fe400078e021a */
[----:B------:R-:W-:Y:S01]  /*8f10*/  IMAD.IADD R6, R6, 0x1, R3 ;  /* 0x0000000106067824 */ /* 0x000fe200078e0203 */
[----:B------:R-:W-:Y:S05]  /*8f20*/  @!P0 BRA `(.L_x_650) ;  /* 0x0000338000008947 */ /* 0x000fea0003800000 */
[----:B------:R-:W-:Y:S01]  /*8f30*/  ISETP.NE.AND P1, PT, R119, 0x1, PT ;  /* 0x000000017700780c */ /* 0x000fe20003f25270 */
[----:B------:R-:W-:Y:S01]  /*8f40*/  IMAD.MOV.U32 R5, RZ, RZ, R7 ;  /* 0x000000ffff057224 */ /* 0x000fe200078e0007 */
[----:B------:R-:W-:Y:S01]  /*8f50*/  BSSY B0, `(.L_x_651) ;  /* 0x0000068000007945 */ /* 0x000fe20003800000 */
[----:B------:R-:W-:Y:S01]  /*8f60*/  IMAD.MOV.U32 R7, RZ, RZ, R6 ;  /* 0x000000ffff077224 */ /* 0x000fe200078e0006 */
[----:B------:R-:W-:Y:S01]  /*8f70*/  SHF.R.S32.HI R27, RZ, 0x1f, R147 ;  /* 0x0000001fff1b7819 */ /* 0x000fe20000011493 */
[----:B------:R-:W-:Y:S01]  /*8f80*/  IMAD.MOV.U32 R6, RZ, RZ, R2 ;  /* 0x000000ffff067224 */ /* 0x000fe200078e0002 */
[----:B------:R-:W-:Y:S01]  /*8f90*/  SHF.R.S32.HI R47, RZ, 0x1f, R145 ;  /* 0x0000001fff2f7819 */ /* 0x000fe20000011491 */
[----:B------:R-:W-:Y:S01]  /*8fa0*/  CS2R R66, SRZ ;  /* 0x0000000000427805 */ /* 0x000fe2000001ff00 */
[----:B------:R-:W-:Y:S01]  /*8fb0*/  SHF.R.S32.HI R44, RZ, 0x1f, R144 ;  /* 0x0000001fff2c7819 */ /* 0x000fe20000011490 */
[----:B------:R-:W-:Y:S01]  /*8fc0*/  CS2R R40, SRZ ;  /* 0x0000000000287805 */ /* 0x000fe2000001ff00 */
[----:B------:R-:W-:Y:S01]  /*8fd0*/  SHF.R.S32.HI R45, RZ, 0x1f, R146 ;  /* 0x0000001fff2d7819 */ /* 0x000fe20000011492 */
[----:B------:R-:W-:Y:S01]  /*8fe0*/  CS2R R32, SRZ ;  /* 0x0000000000207805 */ /* 0x000fe2000001ff00 */
[----:B------:R-:W-:Y:S01]  /*8ff0*/  SHF.R.S32.HI R46, RZ, 0x1f, R141 ;  /* 0x0000001fff2e7819 */ /* 0x000fe2000001148d */
[----:B------:R-:W-:Y:S01]  /*9000*/  @P1 IMAD.HI.U32 R3, R0, c[0x0][0x2c8], RZ ;  /* 0x0000b20000031a27 */ /* 0x000fe200078e00ff */
[----:B------:R-:W-:Y:S01]  /*9010*/  CS2R R24, SRZ ;  /* 0x0000000000187805 */ /* 0x000fe2000001ff00 */
[----:B------:R-:W-:Y:S01]  /*9020*/  CS2R R20, SRZ ;  /* 0x0000000000147805 */ /* 0x000fe2000001ff00 */
[----:B------:R-:W-:Y:S01]  /*9030*/  CS2R R12, SRZ ;  /* 0x00000000000c7805 */ /* 0x000fe2000001ff00 */
[----:B------:R-:W-:Y:S01]  /*9040*/  CS2R R10, SRZ ;  /* 0x00000000000a7805 */ /* 0x000fe2000001ff00 */
[----:B------:R-:W-:Y:S01]  /*9050*/  @P1 SHF.R.U32.HI R0, RZ, c[0x0][0x2cc], R3 ;  /* 0x0000b300ff001a19 */ /* 0x000fe20000011603 */
[----:B------:R-:W-:Y:S01]  /*9060*/  CS2R R42, SRZ ;  /* 0x00000000002a7805 */ /* 0x000fe2000001ff00 */
[----:B------:R-:W-:Y:S01]  /*9070*/  CS2R R34, SRZ ;  /* 0x0000000000227805 */ /* 0x000fe2000001ff00 */
[----:B------:R-:W-:Y:S01]  /*9080*/  CS2R R28, SRZ ;  /* 0x00000000001c7805 */ /* 0x000fe2000001ff00 */
[----:B------:R-:W-:Y:S01]  /*9090*/  SHF.R.S32.HI R3, RZ, 0x1f, R0 ;  /* 0x0000001fff037819 */ /* 0x000fe20000011400 */
[----:B------:R-:W-:Y:S01]  /*90a0*/  IMAD.WIDE.U32 R4, R0, c[0x0][0x280], R4 ;  /* 0x0000a00000047a25 */ /* 0x000fe200078e0004 */
[----:B------:R-:W-:-:S03]  /*90b0*/  CS2R R22, SRZ ;  /* 0x0000000000167805 */ /* 0x000fc6000001ff00 */
[C---:B------:R-:W-:Y:S01]  /*90c0*/  IMAD R8, R3.reuse, c[0x0][0x280], RZ ;  /* 0x0000a00003087a24 */ /* 0x040fe200078e02ff */
[----:B------:R-:W-:Y:S01]  /*90d0*/  LEA R31, P0, R4, c[0x0][0x270], 0x1 ;  /* 0x00009c00041f7a11 */ /* 0x000fe200078008ff */
[----:B------:R-:W-:Y:S02]  /*90e0*/  IMAD R9, R3, c[0x0][0x290], RZ ;  /* 0x0000a40003097a24 */ /* 0x000fe400078e02ff */
[C---:B------:R-:W-:Y:S02]  /*90f0*/  IMAD R8, R0.reuse, c[0x0][0x284], R8 ;  /* 0x0000a10000087a24 */ /* 0x040fe400078e0208 */
[----:B------:R-:W-:Y:S02]  /*9100*/  IMAD.WIDE.U32 R2, R0, c[0x0][0x290], R6 ;  /* 0x0000a40000027a25 */ /* 0x000fe400078e0006 */
[----:B------:R-:W-:Y:S02]  /*9110*/  CS2R R6, SRZ ;  /* 0x0000000000067805 */ /* 0x000fe4000001ff00 */
[----:B------:R-:W-:Y:S01]  /*9120*/  IMAD.IADD R5, R5, 0x1, R8 ;  /* 0x0000000105057824 */ /* 0x000fe200078e0208 */
[----:B------:R-:W-:Y:S01]  /*9130*/  LEA R36, P1, R2, c[0x0][0x288], 0x1 ;  /* 0x0000a20002247a11 */ /* 0x000fe200078208ff */
[----:B------:R-:W-:-:S02]  /*9140*/  IMAD R0, R0, c[0x0][0x294], R9 ;  /* 0x0000a50000007a24 */ /* 0x000fc400078e0209 */
[----:B------:R-:W-:Y:S01]  /*9150*/  CS2R R8, SRZ ;  /* 0x0000000000087805 */ /* 0x000fe2000001ff00 */
[----:B------:R-:W-:Y:S01]  /*9160*/  LEA.HI.X R19, R4, c[0x0][0x274], R5, 0x1, P0 ;  /* 0x00009d0004137a11 */ /* 0x000fe200000f0c05 */
[----:B------:R-:W-:Y:S01]  /*9170*/  IMAD.IADD R0, R3, 0x1, R0 ;  /* 0x0000000103007824 */ /* 0x000fe200078e0200 */
[----:B------:R-:W-:Y:S01]  /*9180*/  ISETP.GE.AND P0, PT, R26, R30, PT ;  /* 0x0000001e1a00720c */ /* 0x000fe20003f06270 */
[----:B------:R1:W2:Y:S03]  /*9190*/  SHFL.IDX PT, R4, R31, RZ, 0x1c1f ;  /* 0x001c1fff1f047589 */ /* 0x0002a600000e0000 */
[----:B------:R-:W-:Y:S01]  /*91a0*/  LEA.HI.X R18, R2, c[0x0][0x28c], R0, 0x1, P1 ;  /* 0x0000a30002127a11 */ /* 0x000fe200008f0c00 */
[----:B------:R1:W3:Y:S04]  /*91b0*/  SHFL.IDX PT, R5, R19, RZ, 0x1c1f ;  /* 0x001c1fff13057589 */ /* 0x0002e800000e0000 */
[----:B------:R1:W4:Y:S04]  /*91c0*/  SHFL.IDX PT, R2, R36, RZ, 0x1c1f ;  /* 0x001c1fff24027589 */ /* 0x00032800000e0000 */
[----:B------:R1:W1:Y:S01]  /*91d0*/  SHFL.IDX PT, R3, R18, RZ, 0x1c1f ;  /* 0x001c1fff12037589 */ /* 0x00026200000e0000 */
[----:B------:R-:W-:Y:S05]  /*91e0*/  @P0 BRA `(.L_x_652) ;  /* 0x000003e000000947 */ /* 0x000fea0003800000 */
[----:B------:R-:W-:Y:S01]  /*91f0*/  ISETP.GE.AND P0, PT, R147, c[0x0][0x27c], PT ;  /* 0x00009f0093007a0c */ /* 0x000fe20003f06270 */
[----:B------:R-:W-:Y:S01]  /*9200*/  CS2R R12, SRZ ;  /* 0x00000000000c7805 */ /* 0x000fe2000001ff00 */
[----:B------:R-:W-:-:S11]  /*9210*/  CS2R R8, SRZ ;  /* 0x0000000000087805 */ /* 0x000fd6000001ff00 */
[C---:B------:R-:W-:Y:S01]  /*9220*/  @!P0 IMAD.SHL.U32 R0, R147.reuse, 0x2, RZ ;  /* 0x0000000293008824 */ /* 0x040fe200078e00ff */
[----:B------:R-:W-:-:S04]  /*9230*/  @!P0 SHF.L.U64.HI R7, R147, 0x1, R27 ;  /* 0x0000000193078819 */ /* 0x000fc8000001021b */
[----:B--2---:R-:W-:-:S05]  /*9240*/  @!P0 IADD3 R10, P1, R4, R0, RZ ;  /* 0x00000000040a8210 */ /* 0x004fca0007f3e0ff */
[----:B---3--:R-:W-:Y:S01]  /*9250*/  @!P0 IMAD.X R11, R5, 0x1, R7, P1 ;  /* 0x00000001050b8824 */ /* 0x008fe200008e0607 */
[----:B----4-:R-:W-:-:S04]  /*9260*/  @!P0 IADD3 R6, P1, R2, R0, RZ ;  /* 0x0000000002068210 */ /* 0x010fc80007f3e0ff */
[----:B------:R2:W5:Y:S01]  /*9270*/  @!P0 LD.E.64 R12, [R10.64] ;  /* 0x000000060a0c8980 */ /* 0x000562000c101b00 */
[----:B-1----:R-:W-:Y:S01]  /*9280*/  @!P0 IMAD.X R7, R3, 0x1, R7, P1 ;  /* 0x0000000103078824 */ /* 0x002fe200008e0607 */
[----:B------:R-:W-:-:S04]  /*9290*/  ISETP.GE.AND P1, PT, R144, c[0x0][0x27c], PT ;  /* 0x00009f0090007a0c */ /* 0x000fc80003f26270 */
[----:B------:R1:W5:Y:S09]  /*92a0*/  @!P0 LD.E.64 R8, [R6.64] ;  /* 0x0000000606088980 */ /* 0x000372000c101b00 */
[C---:B------:R-:W-:Y:S01]  /*92b0*/  @!P1 IMAD.SHL.U32 R14, R144.reuse, 0x2, RZ ;  /* 0x00000002900e9824 */ /* 0x040fe200078e00ff */
[----:B------:R-:W-:-:S04]  /*92c0*/  @!P1 SHF.L.U64.HI R0, R144, 0x1, R44 ;  /* 0x0000000190009819 */ /* 0x000fc8000001022c */
[----:B--2---:R-:W-:-:S05]  /*92d0*/  @!P1 IADD3 R10, P0, R4, R14, RZ ;  /* 0x0000000e040a9210 */ /* 0x004fca0007f1e0ff */
[----:B------:R-:W-:Y:S01]  /*92e0*/  @!P1 IMAD.X R11, R5, 0x1, R0, P0 ;  /* 0x00000001050b9824 */ /* 0x000fe200000e0600 */
[----:B-1----:R-:W-:-:S05]  /*92f0*/  @!P1 IADD3 R6, P0, R2, R14, RZ ;  /* 0x0000000e02069210 */ /* 0x002fca0007f1e0ff */
[----:B------:R-:W-:Y:S01]  /*9300*/  @!P1 IMAD.X R7, R3, 0x1, R0, P0 ;  /* 0x0000000103079824 */ /* 0x000fe200000e0600 */
[----:B------:R-:W-:Y:S01]  /*9310*/  ISETP.GE.AND P0, PT, R146, c[0x0][0x27c], PT ;  /* 0x00009f0092007a0c */ /* 0x000fe20003f06270 */
[----:B------:R-:W-:Y:S01]  /*9320*/  CS2R R20, SRZ ;  /* 0x0000000000147805 */ /* 0x000fe2000001ff00 */
[----:B------:R-:W-:Y:S01]  /*9330*/  CS2R R22, SRZ ;  /* 0x0000000000167805 */ /* 0x000fe2000001ff00 */
[----:B------:R-:W-:-:S04]  /*9340*/  ISETP.GE.AND P2, PT, R141, c[0x0][0x27c], PT ;  /* 0x00009f008d007a0c */ /* 0x000fc80003f46270 */
[----:B------:R1:W5:Y:S04]  /*9350*/  @!P1 LD.E.64 R20, [R10.64] ;  /* 0x000000060a149980 */ /* 0x000368000c101b00 */
[----:B------:R2:W5:Y:S02]  /*9360*/  @!P1 LD.E.64 R22, [R6.64] ;  /* 0x0000000606169980 */ /* 0x000564000c101b00 */
[C---:B------:R-:W-:Y:S01]  /*9370*/  @!P0 IMAD.SHL.U32 R14, R146.reuse, 0x2, RZ ;  /* 0x00000002920e8824 */ /* 0x040fe200078e00ff */
[----:B------:R-:W-:Y:S01]  /*9380*/  @!P0 SHF.L.U64.HI R0, R146, 0x1, R45 ;  /* 0x0000000192008819 */ /* 0x000fe2000001022d */
[----:B------:R-:W-:Y:S01]  /*9390*/  CS2R R24, SRZ ;  /* 0x0000000000187805 */ /* 0x000fe2000001ff00 */
[----:B------:R-:W-:Y:S02]  /*93a0*/  CS2R R28, SRZ ;  /* 0x00000000001c7805 */ /* 0x000fe4000001ff00 */
[----:B-1----:R-:W-:-:S05]  /*93b0*/  @!P0 IADD3 R10, P1, R4, R14, RZ ;  /* 0x0000000e040a8210 */ /* 0x002fca0007f3e0ff */
[----:B------:R-:W-:Y:S01]  /*93c0*/  @!P0 IMAD.X R11, R5, 0x1, R0, P1 ;  /* 0x00000001050b8824 */ /* 0x000fe200008e0600 */
[----:B--2---:R-:W-:Y:S01]  /*93d0*/  @!P0 IADD3 R6, P1, R2, R14, RZ ;  /* 0x0000000e02068210 */ /* 0x004fe20007f3e0ff */
[----:B------:R-:W-:-:S03]  /*93e0*/  @!P2 IMAD.SHL.U32 R14, R141, 0x2, RZ ;  /* 0x000000028d0ea824 */ /* 0x000fc600078e00ff */
[----:B------:R1:W5:Y:S01]  /*93f0*/  @!P0 LD.E.64 R24, [R10.64] ;  /* 0x000000060a188980 */ /* 0x000362000c101b00 */
[----:B------:R-:W-:Y:S01]  /*9400*/  @!P0 IMAD.X R7, R3, 0x1, R0, P1 ;  /* 0x0000000103078824 */ /* 0x000fe200008e0600 */
[----:B------:R-:W-:-:S04]  /*9410*/  @!P2 SHF.L.U64.HI R0, R141, 0x1, R46 ;  /* 0x000000018d00a819 */ /* 0x000fc8000001022e */
[----:B------:R2:W5:Y:S01]  /*9420*/  @!P0 LD.E.64 R28, [R6.64] ;  /* 0x00000006061c8980 */ /* 0x000562000c101b00 */
[----:B------:R-:W-:Y:S01]  /*9430*/  ISETP.GE.AND P1, PT, R142, c[0x0][0x27c], PT ;  /* 0x00009f008e007a0c */ /* 0x000fe20003f26270 */
[----:B------:R-:W-:Y:S01]  /*9440*/  CS2R R32, SRZ ;  /* 0x0000000000207805 */ /* 0x000fe2000001ff00 */
[----:B------:R-:W-:Y:S01]  /*9450*/  CS2R R34, SRZ ;  /* 0x0000000000227805 */ /* 0x000fe2000001ff00 */
[----:B-1----:R-:W-:-:S05]  /*9460*/  @!P2 IADD3 R10, P0, R4, R14, RZ ;  /* 0x0000000e040aa210 */ /* 0x002fca0007f1e0ff */
[----:B------:R-:W-:Y:S01]  /*9470*/  @!P2 IMAD.X R11, R5, 0x1, R0, P0 ;  /* 0x00000001050ba824 */ /* 0x000fe200000e0600 */
[----:B--2---:R-:W-:-:S04]  /*9480*/  @!P2 IADD3 R6, P0, R2, R14, RZ ;  /* 0x0000000e0206a210 */ /* 0x004fc80007f1e0ff */
[C---:B------:R-:W-:Y:S01]  /*9490*/  @!P1 IMAD.WIDE R16, R142.reuse, 0x2, R4 ;  /* 0x000000028e109825 */ /* 0x040fe200078e0204 */
[----:B------:R1:W5:Y:S03]  /*94a0*/  @!P2 LD.E.64 R32, [R10.64] ;  /* 0x000000060a20a980 */ /* 0x000366000c101b00 */
[----:B------:R-:W-:Y:S01]  /*94b0*/  @!P2 IMAD.X R7, R3, 0x1, R0, P0 ;  /* 0x000000010307a824 */ /* 0x000fe200000e0600 */
[----:B------:R-:W-:Y:S01]  /*94c0*/  ISETP.GE.AND P0, PT, R145, c[0x0][0x27c], PT ;  /* 0x00009f0091007a0c */ /* 0x000fe20003f06270 */
[----:B------:R-:W-:-:S03]  /*94d0*/  @!P1 IMAD.WIDE R14, R142, 0x2, R2 ;  /* 0x000000028e0e9825 */ /* 0x000fc600078e0202 */
[----:B------:R2:W5:Y:S09]  /*94e0*/  @!P2 LD.E.64 R34, [R6.64] ;  /* 0x000000060622a980 */ /* 0x000572000c101b00 */
[----:B------:R-:W-:Y:S01]  /*94f0*/  @!P0 IMAD.SHL.U32 R0, R145, 0x2, RZ ;  /* 0x0000000291008824 */ /* 0x000fe200078e00ff */
[----:B-1----:R-:W-:Y:S01]  /*9500*/  CS2R R10, SRZ ;  /* 0x00000000000a7805 */ /* 0x002fe2000001ff00 */
[----:B--2---:R-:W-:-:S05]  /*9510*/  CS2R R6, SRZ ;  /* 0x0000000000067805 */ /* 0x004fca000001ff00 */
[----:B------:R1:W5:Y:S04]  /*9520*/  @!P1 LD.E.64 R10, [R16.64] ;  /* 0x00000006100a9980 */ /* 0x000368000c101b00 */
[----:B------:R2:W5:Y:S01]  /*9530*/  @!P1 LD.E.64 R6, [R14.64] ;  /* 0x000000060e069980 */ /* 0x000562000c101b00 */
[----:B------:R-:W-:Y:S01]  /*9540*/  @!P0 IADD3 R4, P1, R4, R0, RZ ;  /* 0x0000000004048210 */ /* 0x000fe20007f3e0ff */
[----:B------:R-:W-:Y:S01]  /*9550*/  CS2R R40, SRZ ;  /* 0x0000000000287805 */ /* 0x000fe2000001ff00 */
[----:B------:R-:W-:Y:S01]  /*9560*/  CS2R R42, SRZ ;  /* 0x00000000002a7805 */ /* 0x000fe2000001ff00 */
[----:B--2---:R-:W-:-:S05]  /*9570*/  @!P0 SHF.L.U64.HI R14, R145, 0x1, R47 ;  /* 0x00000001910e8819 */ /* 0x004fca000001022f */
[----:B------:R-:W-:Y:S01]  /*9580*/  @!P0 IMAD.X R5, R5, 0x1, R14, P1 ;  /* 0x0000000105058824 */ /* 0x000fe200008e060e */
[----:B------:R-:W-:-:S04]  /*9590*/  @!P0 IADD3 R2, P1, R2, R0, RZ ;  /* 0x0000000002028210 */ /* 0x000fc80007f3e0ff */
[----:B------:R1:W5:Y:S01]  /*95a0*/  @!P0 LD.E.64 R40, [R4.64] ;  /* 0x0000000604288980 */ /* 0x000362000c101b00 */
[----:B------:R-:W-:-:S05]  /*95b0*/  @!P0 IMAD.X R3, R3, 0x1, R14, P1 ;  /* 0x0000000103038824 */ /* 0x000fca00008e060e */
[----:B------:R1:W5:Y:S03]  /*95c0*/  @!P0 LD.E.64 R42, [R2.64] ;  /* 0x00000006022a8980 */ /* 0x000366000c101b00 */
.L_x_652:
[----:B------:R-:W-:Y:S05]  /*95d0*/  BSYNC B0 ;  /* 0x0000000000007941 */ /* 0x000fea0003800000 */
.L_x_651:
[----:B------:R-:W-:Y:S01]  /*95e0*/  IADD3 R0, R26, 0x40, RZ ;  /* 0x000000401a007810 */ /* 0x000fe20007ffe0ff */
[----:B-1--45:R-:W-:Y:S01]  /*95f0*/  IMAD.MOV.U32 R2, RZ, RZ, R32 ;  /* 0x000000ffff027224 */ /* 0x032fe200078e0020 */
[----:B------:R-:W-:Y:S01]  /*9600*/  MOV R14, R6 ;  /* 0x00000006000e7202 */ /* 0x000fe20000000f00 */
[----:B--2---:R-:W-:Y:S01]  /*9610*/  IMAD.MOV.U32 R4, RZ, RZ, R40 ;  /* 0x000000ffff047224 */ /* 0x004fe200078e0028 */
[----:B------:R-:W-:Y:S01]  /*9620*/  ISETP.GE.AND P0, PT, R0, R30, PT ;  /* 0x0000001e0000720c */ /* 0x000fe20003f06270 */
[----:B------:R-:W-:Y:S01]  /*9630*/  IMAD.MOV.U32 R0, RZ, RZ, R33 ;  /* 0x000000ffff007224 */ /* 0x000fe200078e0021 */
[----:B---3--:R-:W1:Y:S01]  /*9640*/  SHFL.IDX PT, R5, R19, 0x1, 0x1c1f ;  /* 0x003c1f0013057f89 */ /* 0x008e6200000e0000 */
[----:B------:R-:W-:Y:S01]  /*9650*/  IMAD.MOV.U32 R3, RZ, RZ, R41 ;  /* 0x000000ffff037224 */ /* 0x000fe200078e0029 */
[----:B------:R-:W-:Y:S01]  /*9660*/  BSSY B0, `(.L_x_653) ;  /* 0x000006d000007945 */ /* 0x000fe20003800000 */
[----:B------:R-:W-:Y:S01]  /*9670*/  IMAD.MOV.U32 R16, RZ, RZ, R8 ;  /* 0x000000ffff107224 */ /* 0x000fe200078e0008 */
[----:B------:R-:W-:Y:S01]  /*9680*/  PRMT R76, R2, 0x5410, R0 ;  /* 0x00005410024c7816 */ /* 0x000fe20000000000 */
[----:B------:R-:W-:Y:S01]  /*9690*/  IMAD.MOV.U32 R2, RZ, RZ, R20 ;  /* 0x000000ffff027224 */ /* 0x000fe200078e0014 */
[----:B------:R-:W-:Y:S01]  /*96a0*/  PRMT R78, R4, 0x5410, R3 ;  /* 0x00005410044e7816 */ /* 0x000fe20000000003 */
[----:B------:R-:W-:Y:S01]  /*96b0*/  IMAD.MOV.U32 R0, RZ, RZ, R21 ;  /* 0x000000ffff007224 */ /* 0x000fe200078e0015 */
[----:B------:R-:W-:Y:S01]  /*96c0*/  MOV R4, R24 ;  /* 0x0000001800047202 */ /* 0x000fe20000000f00 */
[----:B------:R-:W-:Y:S01]  /*96d0*/  IMAD.MOV.U32 R3, RZ, RZ, R25 ;  /* 0x000000ffff037224 */ /* 0x000fe200078e0019 */
[----:B------:R-:W-:Y:S01]  /*96e0*/  CS2R R60, SRZ ;  /* 0x00000000003c7805 */ /* 0x000fe2000001ff00 */
[----:B------:R-:W-:Y:S01]  /*96f0*/  IMAD.MOV.U32 R15, RZ, RZ, R9 ;  /* 0x000000ffff0f7224 */ /* 0x000fe200078e0009 */
[----:B------:R-:W-:Y:S01]  /*9700*/  PRMT R72, R2, 0x5410, R0 ;  /* 0x0000541002487816 */ /* 0x000fe20000000000 */
[----:B------:R-:W-:Y:S01]  /*9710*/  IMAD.MOV.U32 R2, RZ, RZ, R10 ;  /* 0x000000ffff027224 */ /* 0x000fe200078e000a */
[----:B------:R-:W-:Y:S01]  /*9720*/  PRMT R74, R4, 0x5410, R3 ;  /* 0x00005410044a7816 */ /* 0x000fe20000000003 */
[----:B------:R-:W-:Y:S01]  /*9730*/  IMAD.MOV.U32 R0, RZ, RZ, R11 ;  /* 0x000000ffff007224 */ /* 0x000fe200078e000b */
[----:B------:R-:W-:Y:S01]  /*9740*/  MOV R4, R12 ;  /* 0x0000000c00047202 */ /* 0x000fe20000000f00 */
[----:B------:R-:W-:Y:S01]  /*9750*/  IMAD.MOV.U32 R3, RZ, RZ, R13 ;  /* 0x000000ffff037224 */ /* 0x000fe200078e000d */
[----:B------:R-:W-:Y:S01]  /*9760*/  PRMT R69, R16, 0x5410, R15 ;  /* 0x0000541010457816 */ /* 0x000fe2000000000f */
[----:B------:R-:W-:Y:S01]  /*9770*/  CS2R R56, SRZ ;  /* 0x0000000000387805 */ /* 0x000fe2000001ff00 */
[----:B------:R-:W-:Y:S01]  /*9780*/  PRMT R68, R2, 0x5410, R0 ;  /* 0x0000541002447816 */ /* 0x000fe20000000000 */
[----:B------:R-:W-:Y:S01]  /*9790*/  IMAD.MOV.U32 R2, RZ, RZ, R34 ;  /* 0x000000ffff027224 */ /* 0x000fe200078e0022 */
[----:B------:R-:W-:Y:S01]  /*97a0*/  PRMT R70, R4, 0x5410, R3 ;  /* 0x0000541004467816 */ /* 0x000fe20000000003 */
[----:B------:R-:W-:Y:S01]  /*97b0*/  IMAD.MOV.U32 R0, RZ, RZ, R35 ;  /* 0x000000ffff007224 */ /* 0x000fe200078e0023 */
[----:B------:R-:W-:Y:S01]  /*97c0*/  MOV R4, R42 ;  /* 0x0000002a00047202 */ /* 0x000fe20000000f00 */
[----:B------:R-:W-:Y:S01]  /*97d0*/  IMAD.MOV.U32 R3, RZ, RZ, R43 ;  /* 0x000000ffff037224 */ /* 0x000fe200078e002b */
[----:B------:R-:W-:Y:S01]  /*97e0*/  CS2R R52, SRZ ;  /* 0x0000000000347805 */ /* 0x000fe2000001ff00 */
[----:B------:R-:W-:Y:S01]  /*97f0*/  CS2R R48, SRZ ;  /* 0x0000000000307805 */ /* 0x000fe2000001ff00 */
[----:B------:R-:W-:Y:S01]  /*9800*/  PRMT R75, R2, 0x5410, R0 ;  /* 0x00005410024b7816 */ /* 0x000fe20000000000 */
[----:B------:R-:W-:Y:S01]  /*9810*/  IMAD.MOV.U32 R2, RZ, RZ, R22 ;  /* 0x000000ffff027224 */ /* 0x000fe200078e0016 */
[----:B------:R-:W-:Y:S01]  /*9820*/  PRMT R77, R4, 0x5410, R3 ;  /* 0x00005410044d7816 */ /* 0x000fe20000000003 */
[----:B------:R-:W-:Y:S01]  /*9830*/  IMAD.MOV.U32 R3, RZ, RZ, R29 ;  /* 0x000000ffff037224 */ /* 0x000fe200078e001d */
[----:B------:R-:W-:Y:S01]  /*9840*/  MOV R0, R23 ;  /* 0x0000001700007202 */ /* 0x000fe20000000f00 */
[----:B------:R-:W-:Y:S01]  /*9850*/  CS2R R64, SRZ ;  /* 0x0000000000407805 */ /* 0x000fe2000001ff00 */
[----:B------:R-:W-:Y:S01]  /*9860*/  MOV R4, R28 ;  /* 0x0000001c00047202 */ /* 0x000fe20000000f00 */
[----:B------:R-:W-:Y:S01]  /*9870*/  CS2R R62, SRZ ;  /* 0x00000000003e7805 */ /* 0x000fe2000001ff00 */
[----:B------:R-:W-:Y:S01]  /*9880*/  PRMT R71, R2, 0x5410, R0 ;  /* 0x0000541002477816 */ /* 0x000fe20000000000 */
[----:B------:R-:W-:Y:S01]  /*9890*/  IMAD.MOV.U32 R0, RZ, RZ, R7 ;  /* 0x000000ffff007224 */ /* 0x000fe200078e0007 */
[----:B------:R-:W-:Y:S01]  /*98a0*/  PRMT R73, R4, 0x5410, R3 ;  /* 0x0000541004497816 */ /* 0x000fe20000000003 */
[----:B------:R2:W3:Y:S01]  /*98b0*/  SHFL.IDX PT, R2, R36, 0x1, 0x1c1f ;  /* 0x003c1f0024027f89 */ /* 0x0004e200000e0000 */
[----:B------:R-:W-:Y:S01]  /*98c0*/  CS2R R58, SRZ ;  /* 0x00000000003a7805 */ /* 0x000fe2000001ff00 */
[----:B------:R-:W-:Y:S01]  /*98d0*/  CS2R R54, SRZ ;  /* 0x0000000000367805 */ /* 0x000fe2000001ff00 */
[----:B------:R-:W-:Y:S01]  /*98e0*/  CS2R R50, SRZ ;  /* 0x0000000000327805 */ /* 0x000fe2000001ff00 */
[----:B------:R4:W1:Y:S01]  /*98f0*/  SHFL.IDX PT, R4, R31, 0x1, 0x1c1f ;  /* 0x003c1f001f047f89 */ /* 0x00086200000e0000 */
[----:B------:R-:W-:-:S03]  /*9900*/  CS2R R38, SRZ ;  /* 0x0000000000267805 */ /* 0x000fc6000001ff00 */
[----:B------:R1:W1:Y:S01]  /*9910*/  SHFL.IDX PT, R3, R18, 0x1, 0x1c1f ;  /* 0x003c1f0012037f89 */ /* 0x00026200000e0000 */
[----:B--2---:R-:W-:Y:S01]  /*9920*/  CS2R R36, SRZ ;  /* 0x0000000000247805 */ /* 0x004fe2000001ff00 */
[----:B----4-:R-:W-:Y:S01]  /*9930*/  PRMT R31, R14, 0x5410, R0 ;  /* 0x000054100e1f7816 */ /* 0x010fe20000000000 */
[----:B------:R-:W-:Y:S05]  /*9940*/  @P0 BRA `(.L_x_654) ;  /* 0x000003e000000947 */ /* 0x000fea0003800000 */
[----:B---3--:R-:W-:Y:S01]  /*9950*/  ISETP.GE.AND P0, PT, R147, c[0x0][0x27c], PT ;  /* 0x00009f0093007a0c */ /* 0x008fe20003f06270 */
[----:B------:R-:W-:Y:S01]  /*9960*/  CS2R R48, SRZ ;  /* 0x0000000000307805 */ /* 0x000fe2000001ff00 */
[----:B------:R-:W-:-:S11]  /*9970*/  CS2R R50, SRZ ;  /* 0x0000000000327805 */ /* 0x000fd6000001ff00 */
[C---:B------:R-:W-:Y:S01]  /*9980*/  @!P0 IMAD.SHL.U32 R0, R147.reuse, 0x2, RZ ;  /* 0x0000000293008824 */ /* 0x040fe200078e00ff */
[----:B------:R-:W-:-:S04]  /*9990*/  @!P0 SHF.L.U64.HI R15, R147, 0x1, R27 ;  /* 0x00000001930f8819 */ /* 0x000fc8000001021b */
[----:B-1----:R-:W-:-:S05]  /*99a0*/  @!P0 IADD3 R16, P1, R4, R0, RZ ;  /* 0x0000000004108210 */ /* 0x002fca0007f3e0ff */
[----:B------:R-:W-:Y:S01]  /*99b0*/  @!P0 IMAD.X R17, R5, 0x1, R15, P1 ;  /* 0x0000000105118824 */ /* 0x000fe200008e060f */
[----:B------:R-:W-:-:S04]  /*99c0*/  @!P0 IADD3 R14, P1, R2, R0, RZ ;  /* 0x00000000020e8210 */ /* 0x000fc80007f3e0ff */
[----:B------:R1:W5:Y:S01]  /*99d0*/  @!P0 LD.E.64 R48, [R16.64] ;  /* 0x0000000610308980 */ /* 0x000362000c101b00 */
[----:B------:R-:W-:Y:S01]  /*99e0*/  @!P0 IMAD.X R15, R3, 0x1, R15, P1 ;  /* 0x00000001030f8824 */ /* 0x000fe200008e060f */
[----:B------:R-:W-:-:S04]  /*99f0*/  ISETP.GE.AND P1, PT, R144, c[0x0][0x27c], PT ;  /* 0x00009f0090007a0c */ /* 0x000fc80003f26270 */
[----:B------:R2:W5:Y:S09]  /*9a00*/  @!P0 LD.E.64 R50, [R14.64] ;  /* 0x000000060e328980 */ /* 0x000572000c101b00 */
[----:B------:R-:W-:-:S05]  /*9a10*/  @!P1 IMAD.SHL.U32 R0, R144, 0x2, RZ ;  /* 0x0000000290009824 */ /* 0x000fca00078e00ff */
[----:B-1----:R-:W-:Y:S02]  /*9a20*/  @!P1 IADD3 R16, P0, R4, R0, RZ ;  /* 0x0000000004109210 */ /* 0x002fe40007f1e0ff */
[----:B--2---:R-:W-:-:S05]  /*9a30*/  @!P1 SHF.L.U64.HI R15, R144, 0x1, R44 ;  /* 0x00000001900f9819 */ /* 0x004fca000001022c */
[----:B------:R-:W-:Y:S01]  /*9a40*/  @!P1 IMAD.X R17, R5, 0x1, R15, P0 ;  /* 0x0000000105119824 */ /* 0x000fe200000e060f */
[----:B------:R-:W-:-:S05]  /*9a50*/  @!P1 IADD3 R14, P0, R2, R0, RZ ;  /* 0x00000000020e9210 */ /* 0x000fca0007f1e0ff */
[----:B------:R-:W-:Y:S01]  /*9a60*/  @!P1 IMAD.X R15, R3, 0x1, R15, P0 ;  /* 0x00000001030f9824 */ /* 0x000fe200000e060f */
[----:B------:R-:W-:Y:S01]  /*9a70*/  ISETP.GE.AND P0, PT, R146, c[0x0][0x27c], PT ;  /* 0x00009f0092007a0c */ /* 0x000fe20003f06270 */
[----:B------:R-:W-:Y:S01]  /*9a80*/  CS2R R52, SRZ ;  /* 0x0000000000347805 */ /* 0x000fe2000001ff00 */
[----:B------:R-:W-:Y:S01]  /*9a90*/  CS2R R54, SRZ ;  /* 0x0000000000367805 */ /* 0x000fe2000001ff00 */
[----:B------:R-:W-:-:S04]  /*9aa0*/  ISETP.GE.AND P2, PT, R141, c[0x0][0x27c], PT ;  /* 0x00009f008d007a0c */ /* 0x000fc80003f46270 */
[----:B------:R1:W5:Y:S04]  /*9ab0*/  @!P1 LD.E.64 R52, [R16.64] ;  /* 0x0000000610349980 */ /* 0x000368000c101b00 */
[----:B------:R2:W5:Y:S02]  /*9ac0*/  @!P1 LD.E.64 R54, [R14.64] ;  /* 0x000000060e369980 */ /* 0x000564000c101b00 */
[----:B------:R-:W-:Y:S01]  /*9ad0*/  @!P0 IMAD.SHL.U32 R0, R146, 0x2, RZ ;  /* 0x0000000292008824 */ /* 0x000fe200078e00ff */
[----:B------:R-:W-:Y:S01]  /*9ae0*/  CS2R R56, SRZ ;  /* 0x0000000000387805 */ /* 0x000fe2000001ff00 */
[----:B------:R-:W-:-:S03]  /*9af0*/  CS2R R58, SRZ ;  /* 0x00000000003a7805 */ /* 0x000fc6000001ff00 */
[----:B-1----:R-:W-:Y:S02]  /*9b00*/  @!P0 IADD3 R16, P1, R4, R0, RZ ;  /* 0x0000000004108210 */ /* 0x002fe40007f3e0ff */
[----:B--2---:R-:W-:-:S05]  /*9b10*/  @!P0 SHF.L.U64.HI R15, R146, 0x1, R45 ;  /* 0x00000001920f8819 */ /* 0x004fca000001022d */
[----:B------:R-:W-:Y:S01]  /*9b20*/  @!P0 IMAD.X R17, R5, 0x1, R15, P1 ;  /* 0x0000000105118824 */ /* 0x000fe200008e060f */
[----:B------:R-:W-:Y:S01]  /*9b30*/  @!P0 IADD3 R14, P1, R2, R0, RZ ;  /* 0x00000000020e8210 */ /* 0x000fe20007f3e0ff */
[----:B------:R-:W-:-:S03]  /*9b40*/  @!P2 IMAD.SHL.U32 R0, R141, 0x2, RZ ;  /* 0x000000028d00a824 */ /* 0x000fc600078e00ff */
[----:B------:R1:W5:Y:S01]  /*9b50*/  @!P0 LD.E.64 R56, [R16.64] ;  /* 0x0000000610388980 */ /* 0x000362000c101b00 */
[----:B------:R-:W-:-:S05]  /*9b60*/  @!P0 IMAD.X R15, R3, 0x1, R15, P1 ;  /* 0x00000001030f8824 */ /* 0x000fca00008e060f */
[----:B------:R2:W5:Y:S01]  /*9b70*/  @!P0 LD.E.64 R58, [R14.64] ;  /* 0x000000060e3a8980 */ /* 0x000562000c101b00 */
[----:B------:R-:W-:Y:S01]  /*9b80*/  ISETP.GE.AND P1, PT, R142, c[0x0][0x27c], PT ;  /* 0x00009f008e007a0c */ /* 0x000fe20003f26270 */
[----:B------:R-:W-:Y:S01]  /*9b90*/  CS2R R60, SRZ ;  /* 0x00000000003c7805 */ /* 0x000fe2000001ff00 */
[----:B-1----:R-:W-:Y:S02]  /*9ba0*/  @!P2 IADD3 R16, P0, R4, R0, RZ ;  /* 0x000000000410a210 */ /* 0x002fe40007f1e0ff */
[----:B--2---:R-:W-:-:S05]  /*9bb0*/  @!P2 SHF.L.U64.HI R15, R141, 0x1, R46 ;  /* 0x000000018d0fa819 */ /* 0x004fca000001022e */
[--C-:B------:R-:W-:Y:S01]  /*9bc0*/  @!P2 IMAD.X R17, R5, 0x1, R15.reuse, P0 ;  /* 0x000000010511a824 */ /* 0x100fe200000e060f */
[----:B------:R-:W-:Y:S01]  /*9bd0*/  @!P2 IADD3 R14, P0, R2, R0, RZ ;  /* 0x00000000020ea210 */ /* 0x000fe20007f1e0ff */
[----:B------:R-:W-:Y:S01]  /*9be0*/  CS2R R62, SRZ ;  /* 0x00000000003e7805 */ /* 0x000fe2000001ff00 */
[----:B------:R-:W-:Y:S01]  /*9bf0*/  CS2R R36, SRZ ;  /* 0x0000000000247805 */ /* 0x000fe2000001ff00 */
[----:B------:R-:W-:Y:S01]  /*9c00*/  CS2R R38, SRZ ;  /* 0x0000000000267805 */ /* 0x000fe2000001ff00 */
[----:B------:R1:W5:Y:S01]  /*9c10*/  @!P2 LD.E.64 R60, [R16.64] ;  /* 0x00000006103ca980 */ /* 0x000362000c101b00 */
[----:B------:R-:W-:Y:S01]  /*9c20*/  @!P2 IMAD.X R15, R3, 0x1, R15, P0 ;  /* 0x00000001030fa824 */ /* 0x000fe200000e060f */
[----:B------:R-:W-:-:S04]  /*9c30*/  ISETP.GE.AND P0, PT, R145, c[0x0][0x27c], PT ;  /* 0x00009f0091007a0c */ /* 0x000fc80003f06270 */
[----:B------:R2:W5:Y:S09]  /*9c40*/  @!P2 LD.E.64 R62, [R14.64] ;  /* 0x000000060e3ea980 */ /* 0x000572000c101b00 */
[----:B------:R-:W-:Y:S02]  /*9c50*/  @!P0 IMAD.SHL.U32 R0, R145, 0x2, RZ ;  /* 0x0000000291008824 */ /* 0x000fe400078e00ff */
[----:B-1----:R-:W-:-:S05]  /*9c60*/  @!P1 IMAD.WIDE R16, R142, 0x2, R4 ;  /* 0x000000028e109825 */ /* 0x002fca00078e0204 */
[----:B------:R1:W5:Y:S01]  /*9c70*/  @!P1 LD.E.64 R36, [R16.64] ;  /* 0x0000000610249980 */ /* 0x000362000c101b00 */
[----:B--2---:R-:W-:-:S05]  /*9c80*/  @!P1 IMAD.WIDE R14, R142, 0x2, R2 ;  /* 0x000000028e0e9825 */ /* 0x004fca00078e0202 */
        /* <DEDUP_REMOVED lines=10> */
.L_x_654:
[----:B---3--:R-:W-:Y:S05]  /*9d30*/  BSYNC B0 ;  /* 0x0000000000007941 */ /* 0x008fea0003800000 */
.L_x_653:
[----:B-----5:R-:W-:Y:S01]  /*9d40*/  IMAD.MOV.U32 R0, RZ, RZ, R66 ;  /* 0x000000ffff007224 */ /* 0x020fe200078e0042 */
[----:B------:R-:W-:-:S04]  /*9d50*/  DEPBAR.LE SB0, 0x1 ;  /* 0x000080400000791a */ /* 0x000fc80000000000 */
[----:B-1----:R-:W-:Y:S01]  /*9d60*/  IMAD.MOV.U32 R4, RZ, RZ, R67 ;  /* 0x000000ffff047224 */ /* 0x002fe200078e0043 */
[----:B------:R-:W-:Y:S01]  /*9d70*/  BSSY B1, `(.L_x_655) ;  /* 0x000013e000017945 */ /* 0x000fe20003800000 */
[----:B------:R-:W-:Y:S02]  /*9d80*/  IMAD.MOV.U32 R3, RZ, RZ, R60 ;  /* 0x000000ffff037224 */ /* 0x000fe400078e003c */
[----:B------:R-:W-:Y:S01]  /*9d90*/  IMAD.MOV.U32 R2, RZ, RZ, R61 ;  /* 0x000000ffff027224 */ /* 0x000fe200078e003d */
[----:B------:R-:W-:Y:S01]  /*9da0*/  PRMT R86, R0, 0x5410, R4 ;  /* 0x0000541000567816 */ /* 0x000fe20000000004 */
[----:B------:R-:W-:Y:S01]  /*9db0*/  IMAD.MOV.U32 R0, RZ, RZ, R56 ;  /* 0x000000ffff007224 */ /* 0x000fe200078e0038 */
[----:B------:R-:W-:Y:S02]  /*9dc0*/  MOV R4, R57 ;  /* 0x0000003900047202 */ /* 0x000fe40000000f00 */
[----:B------:R-:W-:Y:S01]  /*9dd0*/  PRMT R84, R3, 0x5410, R2 ;  /* 0x0000541003547816 */ /* 0x000fe20000000002 */
[----:B------:R-:W-:Y:S01]  /*9de0*/  IMAD.MOV.U32 R3, RZ, RZ, R52 ;  /* 0x000000ffff037224 */ /* 0x000fe200078e0034 */
[----:B------:R-:W-:Y:S01]  /*9df0*/  PRMT R82, R0, 0x7610, R82 ;  /* 0x0000761000527816 */ /* 0x000fe20000000052 */
[----:B------:R-:W-:-:S02]  /*9e00*/  IMAD.MOV.U32 R0, RZ, RZ, R48 ;  /* 0x000000ffff007224 */ /* 0x000fc400078e0030 */
        /* <DEDUP_REMOVED lines=11> */
[----:B------:R-:W-:-:S02]  /*9ec0*/  MOV R3, R36 ;  /* 0x0000002400037202 */ /* 0x000fc40000000f00 */
[----:B------:R-:W-:Y:S01]  /*9ed0*/  PRMT R85, R85, 0x5410, R4 ;  /* 0x0000541055557816 */ /* 0x000fe20000000004 */
[----:B------:R-:W-:Y:S01]  /*9ee0*/  IMAD.IADD R4, R30, 0x1, -R246 ;  /* 0x000000011e047824 */ /* 0x000fe200078e0af6 */
[----:B------:R-:W-:Y:S01]  /*9ef0*/  PRMT R45, R3, 0x5410, R2 ;  /* 0x00005410032d7816 */ /* 0x000fe20000000002 */
[----:B------:R-:W-:Y:S01]  /*9f00*/  IMAD.MOV.U32 R2, RZ, RZ, R63 ;  /* 0x000000ffff027224 */ /* 0x000fe200078e003f */
[----:B------:R-:W-:Y:S02]  /*9f10*/  MOV R3, R62 ;  /* 0x0000003e00037202 */ /* 0x000fe40000000f00 */
[----:B------:R-:W-:Y:S01]  /*9f20*/  IMNMX R30, R4, 0x80, PT ;  /* 0x00000080041e7817 */ /* 0x000fe20003800200 */
[----:B------:R-:W-:Y:S01]  /*9f30*/  IMAD.MOV.U32 R4, RZ, RZ, R50 ;  /* 0x000000ffff047224 */ /* 0x000fe200078e0032 */
[----:B------:R-:W-:Y:S01]  /*9f40*/  PRMT R81, R0, 0x7610, R81 ;  /* 0x0000761000517816 */ /* 0x000fe20000000051 */
[----:B------:R-:W-:Y:S01]  /*9f50*/  IMAD.MOV.U32 R0, RZ, RZ, R55 ;  /* 0x000000ffff007224 */ /* 0x000fe200078e0037 */
[----:B------:R-:W-:Y:S01]  /*9f60*/  BAR.SYNC.DEFER_BLOCKING 0x0 ;  /* 0x0000000000007b1d */ /* 0x000fe20000010000 */
[----:B------:R-:W-:-:S02]  /*9f70*/  ISETP.GE.AND P0, PT, R245, R30, PT ;  /* 0x0000001ef500720c */ /* 0x000fc40003f06270 */
[----:B------:R-:W-:Y:S01]  /*9f80*/  PRMT R83, R3, 0x5410, R2 ;  /* 0x0000541003537816 */ /* 0x000fe20000000002 */
[----:B------:R-:W-:Y:S01]  /*9f90*/  IMAD.MOV.U32 R3, RZ, RZ, R59 ;  /* 0x000000ffff037224 */ /* 0x000fe200078e003b */
[----:B------:R-:W-:-:S04]  /*9fa0*/  MOV R2, R54 ;  /* 0x0000003600027202 */ /* 0x000fc80000000f00 */
[----:B------:R-:W-:Y:S01]  /*9fb0*/  PRMT R79, R2, 0x5410, R0 ;  /* 0x00005410024f7816 */ /* 0x000fe20000000000 */
[----:B------:R-:W-:Y:S01]  /*9fc0*/  IMAD.MOV.U32 R2, RZ, RZ, R38 ;  /* 0x000000ffff027224 */ /* 0x000fe200078e0026 */
[----:B------:R-:W-:Y:S01]  /*9fd0*/  PRMT R81, R81, 0x5410, R3 ;  /* 0x0000541051517816 */ /* 0x000fe20000000003 */
[----:B------:R-:W-:Y:S01]  /*9fe0*/  IMAD.MOV.U32 R0, RZ, RZ, R39 ;  /* 0x000000ffff007224 */ /* 0x000fe200078e0027 */
[----:B------:R-:W-:-:S04]  /*9ff0*/  MOV R3, R51 ;  /* 0x0000003300037202 */ /* 0x000fc80000000f00 */
[----:B------:R-:W-:Y:S02]  /*a000*/  PRMT R46, R4, 0x5410, R3 ;  /* 0x00005410042e7816 */ /* 0x000fe40000000003 */
[----:B------:R-:W-:Y:S01]  /*a010*/  PRMT R44, R2, 0x5410, R0 ;  /* 0x00005410022c7816 */ /* 0x000fe20000000000 */
[----:B------:R-:W-:Y:S05]  /*a020*/  @P0 BRA `(.L_x_656) ;  /* 0x0000112000000947 */ /* 0x000fea0003800000 */
[----:B------:R-:W-:Y:S01]  /*a030*/  ISETP.GE.AND P0, PT, R142, c[0x0][0x27c], PT ;  /* 0x00009f008e007a0c */ /* 0x000fe20003f06270 */
[----:B------:R-:W-:-:S12]  /*a040*/  BSSY B0, `(.L_x_657) ;  /* 0x000002c000007945 */ /* 0x000fd80003800000 */
[----:B------:R-:W-:Y:S05]  /*a050*/  @P0 BRA `(.L_x_658) ;  /* 0x000002a000000947 */ /* 0x000fea0003800000 */
[----:B------:R-:W1:Y:S01]  /*a060*/  LDS.128 R16, [R239+0xc000] ;  /* 0x00c00000ef107984 */ /* 0x000e620000000c00 */
[----:B------:R-:W-:Y:S02]  /*a070*/  SHF.R.U32.HI R0, RZ, 0x10, R7 ;  /* 0x00000010ff007819 */ /* 0x000fe40000011607 */
[----:B------:R-:W-:Y:S02]  /*a080*/  SHF.R.U64 R27, R10, 0x10, R11 ;  /* 0x000000100a1b7819 */ /* 0x000fe4000000120b */
[----:B------:R-:W-:Y:S02]  /*a090*/  SHF.R.U64 R26, R6, 0x10, R7 ;  /* 0x00000010061a7819 */ /* 0x000fe40000001207 */
[----:B------:R-:W-:Y:S01]  /*a0a0*/  SHF.R.U32.HI R3, RZ, 0x10, R11 ;  /* 0x00000010ff037819 */ /* 0x000fe2000001160b */
[--C-:B-1----:R-:W-:Y:S02]  /*a0b0*/  HADD2.F32 R10, -RZ, R16.reuse.H0_H0 ;  /* 0x20000010ff0a7230 */ /* 0x102fe40000004100 */
[----:B------:R-:W-:-:S02]  /*a0c0*/  HADD2.F32 R7, -RZ, R16.H1_H1 ;  /* 0x30000010ff077230 */ /* 0x000fc40000004100 */
[--C-:B------:R-:W-:Y:S02]  /*a0d0*/  HADD2.F32 R2, -RZ, R19.reuse.H1_H1 ;  /* 0x30000013ff027230 */ /* 0x100fe40000004100 */
[----:B------:R-:W-:Y:S02]  /*a0e0*/  HADD2.F32 R16, -RZ, R0.H0_H0 ;  /* 0x20000000ff107230 */ /* 0x000fe40000004100 */
[----:B------:R-:W-:Y:S02]  /*a0f0*/  HADD2.F32 R11, -RZ, R19.H0_H0 ;  /* 0x20000013ff0b7230 */ /* 0x000fe40000004100 */
[----:B------:R-:W-:Y:S01]  /*a100*/  HADD2.F32 R19, -RZ, R3.H0_H0 ;  /* 0x20000003ff137230 */ /* 0x000fe20000004100 */
[-C--:B------:R-:W-:Y:S01]  /*a110*/  FMUL.FTZ R15, R2, R16.reuse ;  /* 0x00000010020f7220 */ /* 0x080fe20000410000 */
[----:B------:R-:W-:Y:S01]  /*a120*/  HADD2.F32 R0, -RZ, R31.H0_H0 ;  /* 0x2000001fff007230 */ /* 0x000fe20000004100 */
[----:B------:R-:W-:Y:S01]  /*a130*/  FMUL.FTZ R16, R11, R16 ;  /* 0x000000100b107220 */ /* 0x000fe20000410000 */
[----:B------:R-:W-:-:S02]  /*a140*/  HADD2.F32 R14, -RZ, R18.H0_H0 ;  /* 0x20000012ff0e7230 */ /* 0x000fc40000004100 */
[----:B------:R-:W-:Y:S01]  /*a150*/  HADD2.F32 R4, -RZ, R18.H1_H1 ;  /* 0x30000012ff047230 */ /* 0x000fe20000004100 */
[-C--:B------:R-:W-:Y:S01]  /*a160*/  FFMA.FTZ R18, R11, R19.reuse, -R15 ;  /* 0x000000130b127223 */ /* 0x080fe2000001080f */
[----:B------:R-:W-:Y:S01]  /*a170*/  HADD2.F32 R3, -RZ, R68.H0_H0 ;  /* 0x20000044ff037230 */ /* 0x000fe20000004100 */
[-C--:B------:R-:W-:Y:S01]  /*a180*/  FMUL.FTZ R11, R10, R0.reuse ;  /* 0x000000000a0b7220 */ /* 0x080fe20000410000 */
[--C-:B------:R-:W-:Y:S01]  /*a190*/  HADD2.F32 R6, -RZ, R17.reuse.H0_H0 ;  /* 0x20000011ff067230 */ /* 0x100fe20000004100 */
[----:B------:R-:W-:Y:S01]  /*a1a0*/  FFMA.FTZ R16, R2, R19, R16 ;  /* 0x0000001302107223 */ /* 0x000fe20000010010 */
[----:B------:R-:W-:Y:S01]  /*a1b0*/  HADD2.F32 R5, -RZ, R17.H1_H1 ;  /* 0x30000011ff057230 */ /* 0x000fe20000004100 */
[C---:B------:R-:W-:Y:S01]  /*a1c0*/  FMUL.FTZ R17, R7.reuse, R0 ;  /* 0x0000000007117220 */ /* 0x040fe20000410000 */
[----:B------:R-:W-:Y:S01]  /*a1d0*/  HADD2.F32 R0, -RZ, R31.H1_H1 ;  /* 0x3000001fff007230 */ /* 0x000fe20000004100 */
[-C--:B------:R-:W-:Y:S01]  /*a1e0*/  FFMA.FTZ R15, R7, R3.reuse, R11 ;  /* 0x00000003070f7223 */ /* 0x080fe2000001000b */
[----:B------:R-:W-:Y:S01]  /*a1f0*/  HADD2.F32 R11, -RZ, R26.H0_H0 ;  /* 0x2000001aff0b7230 */ /* 0x000fe20000004100 */
[----:B------:R-:W-:Y:S01]  /*a200*/  FFMA.FTZ R17, R10, R3, -R17 ;  /* 0x000000030a117223 */ /* 0x000fe20000010811 */
[----:B------:R-:W-:Y:S01]  /*a210*/  HADD2.F32 R2, -RZ, R68.H1_H1 ;  /* 0x30000044ff027230 */ /* 0x000fe20000004100 */
[-C--:B------:R-:W-:Y:S01]  /*a220*/  FMUL.FTZ R3, R4, R0.reuse ;  /* 0x0000000004037220 */ /* 0x080fe20000410000 */
[----:B------:R-:W-:Y:S01]  /*a230*/  HADD2.F32 R19, -RZ, R27.H0_H0 ;  /* 0x2000001bff137230 */ /* 0x000fe20000004100 */
[----:B------:R-:W-:-:S02]  /*a240*/  FMUL.FTZ R0, R14, R0 ;  /* 0x000000000e007220 */ /* 0x000fc40000410000 */
[-C--:B------:R-:W-:Y:S02]  /*a250*/  FMUL.FTZ R7, R5, R11.reuse ;  /* 0x0000000b05077220 */ /* 0x080fe40000410000 */
[----:B------:R-:W-:Y:S02]  /*a260*/  FMUL.FTZ R11, R6, R11 ;  /* 0x0000000b060b7220 */ /* 0x000fe40000410000 */
[-C--:B------:R-:W-:Y:S02]  /*a270*/  FFMA.FTZ R10, R14, R2.reuse, -R3 ;  /* 0x000000020e0a7223 */ /* 0x080fe40000010803 */
[----:B------:R-:W-:Y:S01]  /*a280*/  FFMA.FTZ R2, R4, R2, R0 ;  /* 0x0000000204027223 */ /* 0x000fe20000010000 */
[----:B------:R-:W-:Y:S01]  /*a290*/  F2FP.PACK_AB R4, R15, R17 ;  /* 0x000000110f04723e */ /* 0x000fe200000000ff */
[-C--:B------:R-:W-:Y:S01]  /*a2a0*/  FFMA.FTZ R3, R6, R19.reuse, -R7 ;  /* 0x0000001306037223 */ /* 0x080fe20000010807 */
[----:B------:R-:W-:Y:S01]  /*a2b0*/  F2FP.PACK_AB R7, R16, R18 ;  /* 0x000000121007723e */ /* 0x000fe200000000ff */
[----:B------:R-:W-:Y:S01]  /*a2c0*/  FFMA.FTZ R0, R5, R19, R11 ;  /* 0x0000001305007223 */ /* 0x000fe2000001000b */
[----:B------:R-:W-:-:S04]  /*a2d0*/  F2FP.PACK_AB R6, R2, R10 ;  /* 0x0000000a0206723e */ /* 0x000fc800000000ff */
[----:B------:R-:W-:-:S05]  /*a2e0*/  F2FP.PACK_AB R5, R0, R3 ;  /* 0x000000030005723e */ /* 0x000fca00000000ff */
[----:B------:R1:W-:Y:S02]  /*a2f0*/  STS.128 [R239+0xc000], R4 ;  /* 0x00c00004ef007388 */ /* 0x0003e40000000c00 */
.L_x_658:
[----:B------:R-:W-:Y:S05]  /*a300*/  BSYNC B0 ;  /* 0x0000000000007941 */ /* 0x000fea0003800000 */
.L_x_657:
[----:B------:R-:W-:Y:S01]  /*a310*/  ISETP.GE.AND P0, PT, R147, c[0x0][0x27c], PT ;  /* 0x00009f0093007a0c */ /* 0x000fe20003f06270 */
[----:B------:R-:W-:-:S12]  /*a320*/  BSSY B0, `(.L_x_659) ;  /* 0x000002c000007945 */ /* 0x000fd80003800000 */
[----:B------:R-:W-:Y:S05]  /*a330*/  @P0 BRA `(.L_x_660) ;  /* 0x000002a000000947 */ /* 0x000fea0003800000 */
[----:B-1----:R-:W1:Y:S01]  /*a340*/  LDS.128 R4, [R240+0xc000] ;  /* 0x00c00000f0047984 */ /* 0x002e620000000c00 */
[----:B------:R-:W-:Y:S02]  /*a350*/  SHF.R.U32.HI R0, RZ, 0x10, R9 ;  /* 0x00000010ff007819 */ /* 0x000fe40000011609 */
[--C-:B------:R-:W-:Y:S02]  /*a360*/  SHF.R.U64 R16, R12, 0x10, R13.reuse ;  /* 0x000000100c107819 */ /* 0x100fe4000000120d */
[----:B------:R-:W-:Y:S01]  /*a370*/  SHF.R.U32.HI R3, RZ, 0x10, R13 ;  /* 0x00000010ff037819 */ /* 0x000fe2000001160d */
[----:B------:R-:W-:Y:S01]  /*a380*/  HADD2.F32 R12, -RZ, R0.H0_H0 ;  /* 0x20000000ff0c7230 */ /* 0x000fe20000004100 */
[----:B------:R-:W-:Y:S01]  /*a390*/  SHF.R.U64 R15, R8, 0x10, R9 ;  /* 0x00000010080f7819 */ /* 0x000fe20000001209 */
[----:B------:R-:W-:Y:S02]  /*a3a0*/  HADD2.F32 R0, -RZ, R69.H0_H0 ;  /* 0x20000045ff007230 */ /* 0x000fe40000004100 */
[----:B------:R-:W-:-:S02]  /*a3b0*/  HADD2.F32 R17, -RZ, R3.H0_H0 ;  /* 0x20000003ff117230 */ /* 0x000fc40000004100 */
[----:B------:R-:W-:Y:S02]  /*a3c0*/  HADD2.F32 R3, -RZ, R70.H0_H0 ;  /* 0x20000046ff037230 */ /* 0x000fe40000004100 */
[--C-:B-1----:R-:W-:Y:S02]  /*a3d0*/  HADD2.F32 R2, -RZ, R7.reuse.H1_H1 ;  /* 0x30000007ff027230 */ /* 0x102fe40000004100 */
[----:B------:R-:W-:Y:S02]  /*a3e0*/  HADD2.F32 R9, -RZ, R7.H0_H0 ;  /* 0x20000007ff097230 */ /* 0x000fe40000004100 */
[--C-:B------:R-:W-:Y:S01]  /*a3f0*/  HADD2.F32 R7, -RZ, R4.reuse.H1_H1 ;  /* 0x30000004ff077230 */ /* 0x100fe20000004100 */
[-C--:B------:R-:W-:Y:S01]  /*a400*/  FMUL.FTZ R11, R2, R12.reuse ;  /* 0x0000000c020b7220 */ /* 0x080fe20000410000 */
[----:B------:R-:W-:Y:S01]  /*a410*/  HADD2.F32 R8, -RZ, R4.H0_H0 ;  /* 0x20000004ff087230 */ /* 0x000fe20000004100 */
[----:B------:R-:W-:Y:S01]  /*a420*/  FMUL.FTZ R12, R9, R12 ;  /* 0x0000000c090c7220 */ /* 0x000fe20000410000 */
[--C-:B------:R-:W-:Y:S01]  /*a430*/  HADD2.F32 R10, -RZ, R6.reuse.H0_H0 ;  /* 0x20000006ff0a7230 */ /* 0x100fe20000004100 */
[-C--:B------:R-:W-:Y:S01]  /*a440*/  FMUL.FTZ R13, R7, R0.reuse ;  /* 0x00000000070d7220 */ /* 0x080fe20000410000 */
[----:B------:R-:W-:Y:S01]  /*a450*/  HADD2.F32 R4, -RZ, R6.H1_H1 ;  /* 0x30000006ff047230 */ /* 0x000fe20000004100 */
[----:B------:R-:W-:Y:S01]  /*a460*/  FFMA.FTZ R14, R9, R17, -R11 ;  /* 0x00000011090e7223 */ /* 0x000fe2000001080b */
[----:B------:R-:W-:Y:S01]  /*a470*/  HADD2.F32 R6, -RZ, R5.H0_H0 ;  /* 0x20000005ff067230 */ /* 0x000fe20000004100 */
[C---:B------:R-:W-:Y:S01]  /*a480*/  FMUL.FTZ R9, R8.reuse, R0 ;  /* 0x0000000008097220 */ /* 0x040fe20000410000 */
[----:B------:R-:W-:Y:S01]  /*a490*/  HADD2.F32 R0, -RZ, R69.H1_H1 ;  /* 0x30000045ff007230 */ /* 0x000fe20000004100 */
[----:B------:R-:W-:Y:S01]  /*a4a0*/  FFMA.FTZ R13, R8, R3, -R13 ;  /* 0x00000003080d7223 */ /* 0x000fe2000001080d */
[----:B------:R-:W-:Y:S01]  /*a4b0*/  HADD2.F32 R5, -RZ, R5.H1_H1 ;  /* 0x30000005ff057230 */ /* 0x000fe20000004100 */
[----:B------:R-:W-:Y:S01]  /*a4c0*/  FFMA.FTZ R11, R2, R17, R12 ;  /* 0x00000011020b7223 */ /* 0x000fe2000001000c */
[----:B------:R-:W-:Y:S01]  /*a4d0*/  HADD2.F32 R8, -RZ, R15.H0_H0 ;  /* 0x2000000fff087230 */ /* 0x000fe20000004100 */
[----:B------:R-:W-:Y:S01]  /*a4e0*/  FFMA.FTZ R9, R7, R3, R9 ;  /* 0x0000000307097223 */ /* 0x000fe20000010009 */
        /* <DEDUP_REMOVED lines=9> */
[----:B------:R-:W-:Y:S01]  /*a580*/  FFMA.FTZ R3, R6, R12, -R7 ;  /* 0x0000000c06037223 */ /* 0x000fe20000010807 */
[----:B------:R-:W-:Y:S01]  /*a590*/  F2FP.PACK_AB R7, R11, R14 ;  /* 0x0000000e0b07723e */ /* 0x000fe200000000ff */
[----:B------:R-:W-:Y:S01]  /*a5a0*/  FFMA.FTZ R0, R5, R12, R8 ;  /* 0x0000000c05007223 */ /* 0x000fe20000010008 */
[----:B------:R-:W-:-:S04]  /*a5b0*/  F2FP.PACK_AB R6, R2, R10 ;  /* 0x0000000a0206723e */ /* 0x000fc800000000ff */
[----:B------:R-:W-:-:S05]  /*a5c0*/  F2FP.PACK_AB R5, R0, R3 ;  /* 0x000000030005723e */ /* 0x000fca00000000ff */
[----:B------:R1:W-:Y:S02]  /*a5d0*/  STS.128 [R240+0xc000], R4 ;  /* 0x00c00004f0007388 */ /* 0x0003e40000000c00 */
.L_x_660:
[----:B------:R-:W-:Y:S05]  /*a5e0*/  BSYNC B0 ;  /* 0x0000000000007941 */ /* 0x000fea0003800000 */
.L_x_659:
[----:B------:R-:W-:Y:S01]  /*a5f0*/  ISETP.GE.AND P0, PT, R144, c[0x0][0x27c], PT ;  /* 0x00009f0090007a0c */ /* 0x000fe20003f06270 */
[----:B------:R-:W-:-:S12]  /*a600*/  BSSY B0, `(.L_x_661) ;  /* 0x000002c000007945 */ /* 0x000fd80003800000 */
[----:B------:R-:W-:Y:S05]  /*a610*/  @P0 BRA `(.L_x_662) ;  /* 0x000002a000000947 */ /* 0x000fea0003800000 */
[----:B-1----:R-:W1:Y:S01]  /*a620*/  LDS.128 R4, [R239+0x10000] ;  /* 0x01000000ef047984 */ /* 0x002e620000000c00 */
[----:B------:R-:W-:Y:S02]  /*a630*/  SHF.R.U32.HI R0, RZ, 0x10, R23 ;  /* 0x00000010ff007819 */ /* 0x000fe40000011617 */
[----:B------:R-:W-:Y:S02]  /*a640*/  SHF.R.U32.HI R2, RZ, 0x10, R21 ;  /* 0x00000010ff027819 */ /* 0x000fe40000011615 */
[----:B------:R-:W-:Y:S01]  /*a650*/  SHF.R.U64 R15, R22, 0x10, R23 ;  /* 0x00000010160f7819 */ /* 0x000fe20000001217 */
[----:B------:R-:W-:Y:S01]  /*a660*/  HADD2.F32 R12, -RZ, R0.H0_H0 ;  /* 0x20000000ff0c7230 */ /* 0x000fe20000004100 */
[----:B------:R-:W-:Y:S01]  /*a670*/  SHF.R.U64 R16, R20, 0x10, R21 ;  /* 0x0000001014107819 */ /* 0x000fe20000001215 */
[----:B------:R-:W-:Y:S02]  /*a680*/  HADD2.F32 R0, -RZ, R71.H0_H0 ;  /* 0x20000047ff007230 */ /* 0x000fe40000004100 */
[----:B------:R-:W-:-:S02]  /*a690*/  HADD2.F32 R17, -RZ, R2.H0_H0 ;  /* 0x20000002ff117230 */ /* 0x000fc40000004100 */
[----:B------:R-:W-:Y:S02]  /*a6a0*/  HADD2.F32 R2, -RZ, R72.H0_H0 ;  /* 0x20000048ff027230 */ /* 0x000fe40000004100 */
[--C-:B-1----:R-:W-:Y:S02]  /*a6b0*/  HADD2.F32 R10, -RZ, R7.reuse.H0_H0 ;  /* 0x20000007ff0a7230 */ /* 0x102fe40000004100 */
[----:B------:R-:W-:Y:S02]  /*a6c0*/  HADD2.F32 R7, -RZ, R7.H1_H1 ;  /* 0x30000007ff077230 */ /* 0x000fe40000004100 */
[--C-:B------:R-:W-:Y:S02]  /*a6d0*/  HADD2.F32 R9, -RZ, R4.reuse.H0_H0 ;  /* 0x20000004ff097230 */ /* 0x100fe40000004100 */
[----:B------:R-:W-:Y:S02]  /*a6e0*/  HADD2.F32 R8, -RZ, R4.H1_H1 ;  /* 0x30000004ff087230 */ /* 0x000fe40000004100 */
[----:B------:R-:W-:-:S02]  /*a6f0*/  HADD2.F32 R4, -RZ, R5.H0_H0 ;  /* 0x20000005ff047230 */ /* 0x000fc40000004100 */
[----:B------:R-:W-:Y:S01]  /*a700*/  HADD2.F32 R3, -RZ, R5.H1_H1 ;  /* 0x30000005ff037230 */ /* 0x000fe20000004100 */
[----:B------:R-:W-:Y:S01]  /*a710*/  FMUL.FTZ R5, R7, R12 ;  /* 0x0000000c07057220 */ /* 0x000fe20000410000 */
[--C-:B------:R-:W-:Y:S01]  /*a720*/  HADD2.F32 R11, -RZ, R6.reuse.H0_H0 ;  /* 0x20000006ff0b7230 */ /* 0x100fe20000004100 */
[-C--:B------:R-:W-:Y:S01]  /*a730*/  FMUL.FTZ R13, R8, R0.reuse ;  /* 0x00000000080d7220 */ /* 0x080fe20000410000 */
[----:B------:R-:W-:Y:S01]  /*a740*/  HADD2.F32 R6, -RZ, R6.H1_H1 ;  /* 0x30000006ff067230 */ /* 0x000fe20000004100 */
[----:B------:R-:W-:Y:S02]  /*a750*/  FFMA.FTZ R14, R10, R17, -R5 ;  /* 0x000000110a0e7223 */ /* 0x000fe40000010805 */
[C---:B------:R-:W-:Y:S01]  /*a760*/  FMUL.FTZ R5, R9.reuse, R0 ;  /* 0x0000000009057220 */ /* 0x040fe20000410000 */
[----:B------:R-:W-:Y:S01]  /*a770*/  HADD2.F32 R0, -RZ, R71.H1_H1 ;  /* 0x30000047ff007230 */ /* 0x000fe20000004100 */
[-C--:B------:R-:W-:Y:S02]  /*a780*/  FFMA.FTZ R13, R9, R2.reuse, -R13 ;  /* 0x00000002090d7223 */ /* 0x080fe4000001080d */
[----:B------:R-:W-:Y:S01]  /*a790*/  FFMA.FTZ R9, R8, R2, R5 ;  /* 0x0000000208097223 */ /* 0x000fe20000010005 */
[----:B------:R-:W-:Y:S01]  /*a7a0*/  HADD2.F32 R8, -RZ, R15.H0_H0 ;  /* 0x2000000fff087230 */ /* 0x000fe20000004100 */
[----:B------:R-:W-:Y:S01]  /*a7b0*/  FMUL.FTZ R12, R10, R12 ;  /* 0x0000000c0a0c7220 */ /* 0x000fe20000410000 */
[----:B------:R-:W-:Y:S01]  /*a7c0*/  HADD2.F32 R2, -RZ, R72.H1_H1 ;  /* 0x30000048ff027230 */ /* 0x000fe20000004100 */
[----:B------:R-:W-:-:S02]  /*a7d0*/  FMUL.FTZ R5, R6, R0 ;  /* 0x0000000006057220 */ /* 0x000fc40000410000 */
[----:B------:R-:W-:Y:S01]  /*a7e0*/  FFMA.FTZ R10, R7, R17, R12 ;  /* 0x00000011070a7223 */ /* 0x000fe2000001000c */
[----:B------:R-:W-:Y:S01]  /*a7f0*/  HADD2.F32 R12, -RZ, R16.H0_H0 ;  /* 0x20000010ff0c7230 */ /* 0x000fe20000004100 */
[----:B------:R-:W-:Y:S02]  /*a800*/  FMUL.FTZ R0, R11, R0 ;  /* 0x000000000b007220 */ /* 0x000fe40000410000 */
[-C--:B------:R-:W-:Y:S02]  /*a810*/  FMUL.FTZ R7, R3, R8.reuse ;  /* 0x0000000803077220 */ /* 0x080fe40000410000 */
[----:B------:R-:W-:Y:S02]  /*a820*/  FMUL.FTZ R8, R4, R8 ;  /* 0x0000000804087220 */ /* 0x000fe40000410000 */
[-C--:B------:R-:W-:Y:S02]  /*a830*/  FFMA.FTZ R5, R11, R2.reuse, -R5 ;  /* 0x000000020b057223 */ /* 0x080fe40000010805 */
[----:B------:R-:W-:-:S02]  /*a840*/  FFMA.FTZ R2, R6, R2, R0 ;  /* 0x0000000206027223 */ /* 0x000fc40000010000 */
[----:B------:R-:W-:Y:S01]  /*a850*/  FFMA.FTZ R0, R4, R12, -R7 ;  /* 0x0000000c04007223 */ /* 0x000fe20000010807 */
[----:B------:R-:W-:Y:S01]  /*a860*/  F2FP.PACK_AB R7, R10, R14 ;  /* 0x0000000e0a07723e */ /* 0x000fe200000000ff */
[----:B------:R-:W-:Y:S01]  /*a870*/  FFMA.FTZ R3, R3, R12, R8 ;  /* 0x0000000c03037223 */ /* 0x000fe20000010008 */
[----:B------:R-:W-:Y:S02]  /*a880*/  F2FP.PACK_AB R6, R2, R5 ;  /* 0x000000050206723e */ /* 0x000fe400000000ff */
[----:B------:R-:W-:Y:S02]  /*a890*/  F2FP.PACK_AB R4, R9, R13 ;  /* 0x0000000d0904723e */ /* 0x000fe400000000ff */
[----:B------:R-:W-:-:S05]  /*a8a0*/  F2FP.PACK_AB R5, R3, R0 ;  /* 0x000000000305723e */ /* 0x000fca00000000ff */
[----:B------:R1:W-:Y:S02]  /*a8b0*/  STS.128 [R239+0x10000], R4 ;  /* 0x01000004ef007388 */ /* 0x0003e40000000c00 */
.L_x_662:
[----:B------:R-:W-:Y:S05]  /*a8c0*/  BSYNC B0 ;  /* 0x0000000000007941 */ /* 0x000fea0003800000 */
.L_x_661:
        /* <DEDUP_REMOVED lines=45> */
.L_x_664:
[----:B------:R-:W-:Y:S05]  /*aba0*/  BSYNC B0 ;  /* 0x0000000000007941 */ /* 0x000fea0003800000 */
.L_x_663:
        /* <DEDUP_REMOVED lines=12> */
[----:B------:R-:W-:Y:S02]  /*ac70*/  HADD2.F32 R15, -RZ, R15.H0_H0 ;  /* 0x2000000fff0f7230 */ /* 0x000fe40000004100 */
[--C-:B-1----:R-:W-:Y:S02]  /*ac80*/  HADD2.F32 R10, -RZ, R7.reuse.H0_H0 ;  /* 0x20000007ff0a7230 */ /* 0x102fe40000004100 */
[----:B------:R-:W-:Y:S02]  /*ac90*/  HADD2.F32 R7, -RZ, R7.H1_H1 ;  /* 0x30000007ff077230 */ /* 0x000fe40000004100 */
[--C-:B------:R-:W-:Y:S02]  /*aca0*/  HADD2.F32 R9, -RZ, R4.reuse.H0_H0 ;  /* 0x20000004ff097230 */ /* 0x100fe40000004100 */
[----:B------:R-:W-:-:S02]  /*acb0*/  HADD2.F32 R8, -RZ, R4.H1_H1 ;  /* 0x30000004ff087230 */ /* 0x000fc40000004100 */
[--C-:B------:R-:W-:Y:S02]  /*acc0*/  HADD2.F32 R4, -RZ, R5.reuse.H0_H0 ;  /* 0x20000005ff047230 */ /* 0x100fe40000004100 */
        /* <DEDUP_REMOVED lines=8> */
[----:B------:R-:W-:-:S02]  /*ad50*/  FFMA.FTZ R13, R9, R2, -R13 ;  /* 0x00000002090d7223 */ /* 0x000fc4000001080d */
[----:B------:R-:W-:Y:S01]  /*ad60*/  FFMA.FTZ R9, R8, R2, R5 ;  /* 0x0000000208097223 */ /* 0x000fe20000010005 */
[----:B------:R-:W-:Y:S01]  /*ad70*/  HADD2.F32 R8, -RZ, R14.H0_H0 ;  /* 0x2000000eff087230 */ /* 0x000fe20000004100 */
[----:B------:R-:W-:Y:S01]  /*ad80*/  FMUL.FTZ R12, R10, R12 ;  /* 0x0000000c0a0c7220 */ /* 0x000fe20000410000 */
[----:B------:R-:W-:Y:S01]  /*ad90*/  HADD2.F32 R2, -RZ, R76.H1_H1 ;  /* 0x3000004cff027230 */ /* 0x000fe20000004100 */
[-C--:B------:R-:W-:Y:S02]  /*ada0*/  FMUL.FTZ R5, R6, R0.reuse ;  /* 0x0000000006057220 */ /* 0x080fe40000410000 */
[----:B------:R-:W-:Y:S02]  /*adb0*/  FFMA.FTZ R10, R7, R17, R12 ;  /* 0x00000011070a7223 */ /* 0x000fe4000001000c */
[----:B------:R-:W-:Y:S02]  /*adc0*/  FMUL.FTZ R0, R11, R0 ;  /* 0x000000000b007220 */ /* 0x000fe40000410000 */
[----:B------:R-:W-:-:S02]  /*add0*/  FMUL.FTZ R7, R3, R8 ;  /* 0x0000000803077220 */ /* 0x000fc40000410000 */
[----:B------:R-:W-:Y:S02]  /*ade0*/  FMUL.FTZ R8, R4, R8 ;  /* 0x0000000804087220 */ /* 0x000fe40000410000 */
[-C--:B------:R-:W-:Y:S02]  /*adf0*/  FFMA.FTZ R5, R11, R2.reuse, -R5 ;  /* 0x000000020b057223 */ /* 0x080fe40000010805 */
[----:B------:R-:W-:Y:S02]  /*ae00*/  FFMA.FTZ R2, R6, R2, R0 ;  /* 0x0000000206027223 */ /* 0x000fe40000010000 */
[-C--:B------:R-:W-:Y:S01]  /*ae10*/  FFMA.FTZ R0, R4, R15.reuse, -R7 ;  /* 0x0000000f04007223 */ /* 0x080fe20000010807 */
[----:B------:R-:W-:Y:S01]  /*ae20*/  F2FP.PACK_AB R7, R10, R16 ;  /* 0x000000100a07723e */ /* 0x000fe200000000ff */
[----:B------:R-:W-:Y:S01]  /*ae30*/  FFMA.FTZ R3, R3, R15, R8 ;  /* 0x0000000f03037223 */ /* 0x000fe20000010008 */
[----:B------:R-:W-:Y:S02]  /*ae40*/  F2FP.PACK_AB R6, R2, R5 ;  /* 0x000000050206723e */ /* 0x000fe400000000ff */
[----:B------:R-:W-:-:S02]  /*ae50*/  F2FP.PACK_AB R4, R9, R13 ;  /* 0x0000000d0904723e */ /* 0x000fc400000000ff */
[----:B------:R-:W-:-:S05]  /*ae60*/  F2FP.PACK_AB R5, R3, R0 ;  /* 0x000000000305723e */ /* 0x000fca00000000ff */
[----:B------:R1:W-:Y:S02]  /*ae70*/  STS.128 [R239+0x14000], R4 ;  /* 0x01400004ef007388 */ /* 0x0003e40000000c00 */
.L_x_666:
[----:B------:R-:W-:Y:S05]  /*ae80*/  BSYNC B0 ;  /* 0x0000000000007941 */ /* 0x000fea0003800000 */
.L_x_665:
[----:B------:R-:W-:-:S13]  /*ae90*/  ISETP.GE.AND P0, PT, R145, c[0x0][0x27c], PT ;  /* 0x00009f0091007a0c */ /* 0x000fda0003f06270 */
        /* <DEDUP_REMOVED lines=43> */
.L_x_656:
[----:B------:R-:W-:Y:S05]  /*b150*/  BSYNC B1 ;  /* 0x0000000000017941 */ /* 0x000fea0003800000 */
.L_x_655:
[----:B------:R-:W-:-:S13]  /*b160*/  ISETP.GE.AND P0, PT, R118, R30, PT ;  /* 0x0000001e7600720c */ /* 0x000fda0003f06270 */
[----:B------:R-:W-:Y:S05]  /*b170*/  @P0 BRA `(.L_x_667) ;  /* 0x0000473000000947 */ /* 0x000fea0003800000 */
        /* <DEDUP_REMOVED lines=45> */
.L_x_669:
[----:B------:R-:W-:Y:S05]  /*b450*/  BSYNC B0 ;  /* 0x0000000000007941 */ /* 0x000fea0003800000 */
.L_x_668:
        /* <DEDUP_REMOVED lines=45> */
.L_x_671:
[----:B------:R-:W-:Y:S05]  /*b730*/  BSYNC B0 ;  /* 0x0000000000007941 */ /* 0x000fea0003800000 */
.L_x_670:
        /* <DEDUP_REMOVED lines=45> */
.L_x_673:
[----:B------:R-:W-:Y:S05]  /*ba10*/  BSYNC B0 ;  /* 0x0000000000007941 */ /* 0x000fea0003800000 */
.L_x_672:
        /* <DEDUP_REMOVED lines=45> */
.L_x_675:
[----:B------:R-:W-:Y:S05]  /*bcf0*/  BSYNC B0 ;  /* 0x0000000000007941 */ /* 0x000fea0003800000 */
.L_x_674:
        /* <DEDUP_REMOVED lines=45> */
.L_x_677:
[----:B------:R-:W-:Y:S05]  /*bfd0*/  BSYNC B0 ;  /* 0x0000000000007941 */ /* 0x000fea0003800000 */
.L_x_676:
        /* <DEDUP_REMOVED lines=43> */
[----:B------:R1:W-:Y:S01]  /*c290*/  STS.128 [R240+0x16000], R4 ;  /* 0x01600004f0007388 */ /* 0x0003e20000000c00 */
[----:B------:R-:W-:Y:S05]  /*c2a0*/  BRA `(.L_x_667) ;  /* 0x0000360000007947 */ /* 0x000fea0003800000 */
.L_x_650:
[----:B------:R-:W-:Y:S01]  /*c2b0*/  ISETP.NE.AND P0, PT, R119, 0x1, PT ;  /* 0x000000017700780c */ /* 0x000fe20003f05270 */
[----:B------:R-:W-:Y:S01]  /*c2c0*/  IMAD.MOV.U32 R5, RZ, RZ, R7 ;  /* 0x000000ffff057224 */ /* 0x000fe200078e0007 */
[----:B------:R-:W-:Y:S01]  /*c2d0*/  SHF.R.S32.HI R87, RZ, 0x1f, R107 ;  /* 0x0000001fff577819 */ /* 0x000fe2000001146b */
[----:B------:R-:W-:Y:S01]  /*c2e0*/  IMAD.MOV.U32 R7, RZ, RZ, R6 ;  /* 0x000000ffff077224 */ /* 0x000fe200078e0006 */
[----:B------:R-:W-:Y:S01]  /*c2f0*/  SHF.R.S32.HI R92, RZ, 0x1f, R106 ;  /* 0x0000001fff5c7819 */ /* 0x000fe2000001146a */
[----:B------:R-:W-:Y:S01]  /*c300*/  IMAD.MOV.U32 R6, RZ, RZ, R2 ;  /* 0x000000ffff067224 */ /* 0x000fe200078e0002 */
[----:B------:R-:W-:Y:S01]  /*c310*/  LEA.HI R88, R87, R107, RZ, 0x3 ;  /* 0x0000006b57587211 */ /* 0x000fe200078f18ff */
[----:B------:R-:W-:Y:S01]  /*c320*/  BSSY B0, `(.L_x_678) ;  /* 0x0000048000007945 */ /* 0x000fe20003800000 */
[----:B------:R-:W-:Y:S01]  /*c330*/  LEA.HI R93, R92, R106, RZ, 0x3 ;  /* 0x0000006a5c5d7211 */ /* 0x000fe200078f18ff */
[----:B------:R-:W-:Y:S01]  /*c340*/  CS2R R82, SRZ ;  /* 0x0000000000527805 */ /* 0x000fe2000001ff00 */
[----:B------:R-:W-:Y:S01]  /*c350*/  SHF.R.S32.HI R29, RZ, 0x1f, R104 ;  /* 0x0000001fff1d7819 */ /* 0x000fe20000011468 */
[----:B------:R-:W-:Y:S01]  /*c360*/  CS2R R42, SRZ ;  /* 0x00000000002a7805 */ /* 0x000fe2000001ff00 */
[----:B------:R-:W-:Y:S01]  /*c370*/  CS2R R40, SRZ ;  /* 0x0000000000287805 */ /* 0x000fe2000001ff00 */
        /* <DEDUP_REMOVED lines=11> */
[----:B------:R-:W-:-:S02]  /*c430*/  SHF.R.S32.HI R74, RZ, 0x3, R88 ;  /* 0x00000003ff4a7819 */ /* 0x000fc40000011458 */
[----:B------:R-:W-:Y:S01]  /*c440*/  SHF.R.S32.HI R85, RZ, 0x3, R93 ;  /* 0x00000003ff557819 */ /* 0x000fe2000001145d */
[C---:B------:R-:W-:Y:S01]  /*c450*/  IMAD R8, R3.reuse, c[0x0][0x280], RZ ;  /* 0x0000a00003087a24 */ /* 0x040fe200078e02ff */
[----:B------:R-:W-:Y:S01]  /*c460*/  LEA R31, P0, R4, c[0x0][0x270], 0x1 ;  /* 0x00009c00041f7a11 */ /* 0x000fe200078008ff */
[----:B------:R-:W-:Y:S02]  /*c470*/  IMAD R9, R3, c[0x0][0x290], RZ ;  /* 0x0000a40003097a24 */ /* 0x000fe400078e02ff */
[C---:B------:R-:W-:Y:S02]  /*c480*/  IMAD R8, R0.reuse, c[0x0][0x284], R8 ;  /* 0x0000a10000087a24 */ /* 0x040fe400078e0208 */
[----:B------:R-:W-:Y:S01]  /*c490*/  IMAD.WIDE.U32 R2, R0, c[0x0][0x290], R6 ;  /* 0x0000a40000027a25 */ /* 0x000fe200078e0006 */
[----:B------:R1:W2:Y:S01]  /*c4a0*/  SHFL.IDX PT, R20, R31, RZ, 0x1c1f ;  /* 0x001c1fff1f147589 */ /* 0x0002a200000e0000 */
        /* <DEDUP_REMOVED lines=8> */
[----:B------:R-:W-:Y:S02]  /*c530*/  CS2R R4, SRZ ;  /* 0x0000000000047805 */ /* 0x000fe4000001ff00 */
[----:B------:R1:W3:Y:S01]  /*c540*/  SHFL.IDX PT, R21, R28, RZ, 0x1c1f ;  /* 0x001c1fff1c157589 */ /* 0x0002e200000e0000 */
[----:B------:R-:W-:-:S03]  /*c550*/  LEA.HI.X R27, R2, c[0x0][0x28c], R0, 0x1, P1 ;  /* 0x0000a300021b7a11 */ /* 0x000fc600008f0c00 */
[----:B------:R1:W4:Y:S04]  /*c560*/  SHFL.IDX PT, R2, R32, RZ, 0x1c1f ;  /* 0x001c1fff20027589 */ /* 0x00032800000e0000 */
[----:B------:R1:W1:Y:S02]  /*c570*/  SHFL.IDX PT, R3, R27, RZ, 0x1c1f ;  /* 0x001c1fff1b037589 */ /* 0x00026400000e0000 */
[----:B------:R-:W-:Y:S05]  /*c580*/  @P0 BRA `(.L_x_679) ;  /* 0x0000021000000947 */ /* 0x000fea0003800000 */
[----:B------:R-:W-:Y:S01]  /*c590*/  ISETP.GE.AND P1, PT, R104, c[0x0][0x27c], PT ;  /* 0x00009f0068007a0c */ /* 0x000fe20003f26270 */
[----:B------:R-:W-:Y:S01]  /*c5a0*/  CS2R R18, SRZ ;  /* 0x0000000000127805 */ /* 0x000fe2000001ff00 */
[----:B------:R-:W-:Y:S01]  /*c5b0*/  CS2R R16, SRZ ;  /* 0x0000000000107805 */ /* 0x000fe2000001ff00 */
[----:B------:R-:W-:Y:S01]  /*c5c0*/  CS2R R10, SRZ ;  /* 0x00000000000a7805 */ /* 0x000fe2000001ff00 */
[----:B------:R-:W-:-:S09]  /*c5d0*/  CS2R R8, SRZ ;  /* 0x0000000000087805 */ /* 0x000fd2000001ff00 */
[C---:B------:R-:W-:Y:S01]  /*c5e0*/  @!P1 IMAD.SHL.U32 R4, R104.reuse, 0x2, RZ ;  /* 0x0000000268049824 */ /* 0x040fe200078e00ff */
[----:B------:R-:W-:-:S04]  /*c5f0*/  @!P1 SHF.L.U64.HI R0, R104, 0x1, R29 ;  /* 0x0000000168009819 */ /* 0x000fc8000001021d */
[----:B--2---:R-:W-:-:S04]  /*c600*/  @!P1 IADD3 R24, P0, R20, R4, RZ ;  /* 0x0000000414189210 */ /* 0x004fc80007f1e0ff */
[----:B---3--:R-:W-:Y:S02]  /*c610*/  @!P1 IADD3.X R25, R21, R0, RZ, P0, !PT ;  /* 0x0000000015199210 */ /* 0x008fe400007fe4ff */
[----:B----4-:R-:W-:-:S05]  /*c620*/  @!P1 IADD3 R22, P0, R2, R4, RZ ;  /* 0x0000000402169210 */ /* 0x010fca0007f1e0ff */
[----:B-1----:R-:W-:Y:S01]  /*c630*/  @!P1 IMAD.X R23, R3, 0x1, R0, P0 ;  /* 0x0000000103179824 */ /* 0x002fe200000e0600 */
[----:B------:R-:W-:-:S13]  /*c640*/  ISETP.GE.AND P0, PT, R107, c[0x0][0x27c], PT ;  /* 0x00009f006b007a0c */ /* 0x000fda0003f06270 */
[----:B------:R-:W-:-:S05]  /*c650*/  @!P0 SHF.L.U32 R0, R74, 0x3, RZ ;  /* 0x000000034a008819 */ /* 0x000fca00000006ff */
[----:B------:R-:W-:-:S04]  /*c660*/  @!P0 IMAD.WIDE R6, R0, 0x2, R20 ;  /* 0x0000000200068825 */ /* 0x000fc800078e0214 */
[----:B------:R-:W-:Y:S01]  /*c670*/  @!P0 IMAD.WIDE R4, R0, 0x2, R2 ;  /* 0x0000000200048825 */ /* 0x000fe200078e0202 */
[----:B------:R1:W5:Y:S04]  /*c680*/  @!P0 LD.E.128 R16, [R6.64] ;  /* 0x0000000606108980 */ /* 0x000368000c101d00 */
[----:B------:R2:W5:Y:S01]  /*c690*/  @!P0 LD.E.128 R8, [R4.64] ;  /* 0x0000000604088980 */ /* 0x000562000c101d00 */
[----:B------:R-:W-:Y:S01]  /*c6a0*/  ISETP.GE.AND P0, PT, R106, c[0x0][0x27c], PT ;  /* 0x00009f006a007a0c */ /* 0x000fe20003f06270 */
[----:B------:R-:W-:Y:S01]  /*c6b0*/  CS2R R42, SRZ ;  /* 0x00000000002a7805 */ /* 0x000fe2000001ff00 */
[----:B------:R-:W-:Y:S01]  /*c6c0*/  CS2R R40, SRZ ;  /* 0x0000000000287805 */ /* 0x000fe2000001ff00 */
[----:B------:R-:W-:-:S10]  /*c6d0*/  CS2R R38, SRZ ;  /* 0x0000000000267805 */ /* 0x000fd4000001ff00 */
[----:B------:R-:W-:Y:S01]  /*c6e0*/  @!P0 IMAD.SHL.U32 R0, R85, 0x8, RZ ;  /* 0x0000000855008824 */ /* 0x000fe200078e00ff */
[----:B------:R-:W-:Y:S01]  /*c6f0*/  CS2R R36, SRZ ;  /* 0x0000000000247805 */ /* 0x000fe2000001ff00 */
[----:B------:R-:W-:Y:S01]  /*c700*/  CS2R R14, SRZ ;  /* 0x00000000000e7805 */ /* 0x000fe2000001ff00 */
[----:B------:R-:W-:Y:S01]  /*c710*/  CS2R R12, SRZ ;  /* 0x00000000000c7805 */ /* 0x000fe2000001ff00 */
[----:B------:R-:W-:Y:S01]  /*c720*/  @!P0 IMAD.WIDE R2, R0, 0x2, R2 ;  /* 0x0000000200028825 */ /* 0x000fe200078e0202 */
[----:B-1----:R-:W-:-:S04]  /*c730*/  CS2R R6, SRZ ;  /* 0x0000000000067805 */ /* 0x002fc8000001ff00 */
[----:B------:R1:W5:Y:S01]  /*c740*/  @!P0 LD.E.128 R36, [R2.64] ;  /* 0x0000000602248980 */ /* 0x000362000c101d00 */
[----:B--2---:R-:W-:-:S03]  /*c750*/  @!P0 IMAD.WIDE R4, R0, 0x2, R20 ;  /* 0x0000000200048825 */ /* 0x004fc600078e0214 */
[----:B------:R1:W5:Y:S04]  /*c760*/  @!P1 LD.E.128 R12, [R24.64] ;  /* 0x00000006180c9980 */ /* 0x000368000c101d00 */
[----:B------:R2:W5:Y:S02]  /*c770*/  @!P0 LD.E.128 R40, [R4.64] ;  /* 0x0000000604288980 */ /* 0x000564000c101d00 */
[----:B--2---:R-:W-:-:S06]  /*c780*/  CS2R R4, SRZ ;  /* 0x0000000000047805 */ /* 0x004fcc000001ff00 */
[----:B------:R1:W5:Y:S02]  /*c790*/  @!P1 LD.E.128 R4, [R22.64] ;  /* 0x0000000616049980 */ /* 0x000364000c101d00 */
.L_x_679:
[----:B------:R-:W-:Y:S05]  /*c7a0*/  BSYNC B0 ;  /* 0x0000000000007941 */ /* 0x000fea0003800000 */
.L_x_678:
[----:B------:R-:W-:Y:S01]  /*c7b0*/  IADD3 R0, R26, 0x40, RZ ;  /* 0x000000401a007810 */ /* 0x000fe20007ffe0ff */
[----:B--2--5:R-:W-:Y:S01]  /*c7c0*/  IMAD.MOV.U32 R20, RZ, RZ, R42 ;  /* 0x000000ffff147224 */ /* 0x024fe200078e002a */
[----:B-1----:R-:W-:Y:S01]  /*c7d0*/  MOV R24, R6 ;  /* 0x0000000600187202 */ /* 0x002fe20000000f00 */
[----:B------:R-:W-:Y:S01]  /*c7e0*/  IMAD.MOV.U32 R3, RZ, RZ, R43 ;  /* 0x000000ffff037224 */ /* 0x000fe200078e002b */
[----:B------:R-:W-:Y:S01]  /*c7f0*/  ISETP.GE.AND P0, PT, R0, R30, PT ;  /* 0x0000001e0000720c */ /* 0x000fe20003f06270 */
[----:B----4-:R-:W-:Y:S01]  /*c800*/  IMAD.MOV.U32 R2, RZ, RZ, R40 ;  /* 0x000000ffff027224 */ /* 0x010fe200078e0028 */
        /* <DEDUP_REMOVED lines=8> */
[----:B---3--:R1:W2:Y:S01]  /*c890*/  SHFL.IDX PT, R21, R28, 0x1, 0x1c1f ;  /* 0x003c1f001c157f89 */ /* 0x0082a200000e0000 */
[----:B------:R-:W-:Y:S01]  /*c8a0*/  IMAD.MOV.U32 R0, RZ, RZ, R17 ;  /* 0x000000ffff007224 */ /* 0x000fe200078e0011 */
[----:B------:R-:W-:Y:S01]  /*c8b0*/  PRMT R91, R3, 0x5410, R20 ;  /* 0x00005410035b7816 */ /* 0x000fe20000000014 */
        /* <DEDUP_REMOVED lines=21> */
[----:B------:R-:W-:Y:S01]  /*ca10*/  BSSY B0, `(.L_x_680) ;  /* 0x0000039000007945 */ /* 0x000fe20003800000 */
[----:B------:R-:W-:Y:S01]  /*ca20*/  IMAD.MOV.U32 R3, RZ, RZ, R11 ;  /* 0x000000ffff037224 */ /* 0x000fe200078e000b */
[----:B------:R-:W-:Y:S01]  /*ca30*/  PRMT R86, R0, 0x5410, R2 ;  /* 0x0000541000567816 */ /* 0x000fe20000000002 */
[----:B------:R-:W-:Y:S01]  /*ca40*/  IMAD.MOV.U32 R0, RZ, RZ, R5 ;  /* 0x000000ffff007224 */ /* 0x000fe200078e0005 */
[----:B------:R-:W-:Y:S01]  /*ca50*/  PRMT R89, R89, 0x5410, R20 ;  /* 0x0000541059597816 */ /* 0x000fe20000000014 */
[----:B------:R1:W3:Y:S01]  /*ca60*/  SHFL.IDX PT, R2, R32, 0x1, 0x1c1f ;  /* 0x003c1f0020027f89 */ /* 0x0002e200000e0000 */
[----:B------:R-:W-:Y:S01]  /*ca70*/  PRMT R90, R3, 0x7610, R90 ;  /* 0x00007610035a7816 */ /* 0x000fe2000000005a */
[----:B------:R-:W-:Y:S01]  /*ca80*/  CS2R R80, SRZ ;  /* 0x0000000000507805 */ /* 0x000fe2000001ff00 */
[----:B------:R-:W-:Y:S01]  /*ca90*/  PRMT R56, R24, 0x7610, R56 ;  /* 0x0000761018387816 */ /* 0x000fe20000000038 */
[----:B------:R1:W4:Y:S01]  /*caa0*/  SHFL.IDX PT, R20, R31, 0x1, 0x1c1f ;  /* 0x003c1f001f147f89 */ /* 0x00032200000e0000 */
[----:B------:R-:W-:Y:S01]  /*cab0*/  PRMT R58, R23, 0x7610, R58 ;  /* 0x00007610173a7816 */ /* 0x000fe2000000003a */
[----:B------:R-:W-:Y:S01]  /*cac0*/  CS2R R66, SRZ ;  /* 0x0000000000427805 */ /* 0x000fe2000001ff00 */
[----:B------:R-:W-:Y:S01]  /*cad0*/  PRMT R45, R0, 0x5410, R22 ;  /* 0x00005410002d7816 */ /* 0x000fe20000000016 */
[----:B------:R1:W1:Y:S01]  /*cae0*/  SHFL.IDX PT, R3, R27, 0x1, 0x1c1f ;  /* 0x003c1f001b037f89 */ /* 0x00026200000e0000 */
        /* <DEDUP_REMOVED lines=9> */
[----:B------:R-:W-:Y:S05]  /*cb80*/  @P0 BRA `(.L_x_681) ;  /* 0x0000021000000947 */ /* 0x000fea0003800000 */
[----:B--2---:R-:W-:Y:S01]  /*cb90*/  ISETP.GE.AND P1, PT, R104, c[0x0][0x27c], PT ;  /* 0x00009f0068007a0c */ /* 0x004fe20003f26270 */
[----:B------:R-:W-:Y:S01]  /*cba0*/  CS2R R66, SRZ ;  /* 0x0000000000427805 */ /* 0x000fe2000001ff00 */
[----:B------:R-:W-:Y:S01]  /*cbb0*/  CS2R R64, SRZ ;  /* 0x0000000000407805 */ /* 0x000fe2000001ff00 */
[----:B------:R-:W-:Y:S01]  /*cbc0*/  CS2R R70, SRZ ;  /* 0x0000000000467805 */ /* 0x000fe2000001ff00 */
[----:B------:R-:W-:-:S09]  /*cbd0*/  CS2R R68, SRZ ;  /* 0x0000000000447805 */ /* 0x000fd2000001ff00 */
[C---:B------:R-:W-:Y:S01]  /*cbe0*/  @!P1 IMAD.SHL.U32 R0, R104.reuse, 0x2, RZ ;  /* 0x0000000268009824 */ /* 0x040fe200078e00ff */
[----:B------:R-:W-:-:S04]  /*cbf0*/  @!P1 SHF.L.U64.HI R23, R104, 0x1, R29 ;  /* 0x0000000168179819 */ /* 0x000fc8000001021d */
[----:B----4-:R-:W-:-:S04]  /*cc00*/  @!P1 IADD3 R24, P0, R20, R0, RZ ;  /* 0x0000000014189210 */ /* 0x010fc80007f1e0ff */
[----:B------:R-:W-:Y:S02]  /*cc10*/  @!P1 IADD3.X R25, R21, R23, RZ, P0, !PT ;  /* 0x0000001715199210 */ /* 0x000fe400007fe4ff */
[----:B---3--:R-:W-:-:S05]  /*cc20*/  @!P1 IADD3 R22, P0, R2, R0, RZ ;  /* 0x0000000002169210 */ /* 0x008fca0007f1e0ff */
        /* <DEDUP_REMOVED lines=10> */
[----:B------:R-:W-:Y:S01]  /*ccd0*/  CS2R R78, SRZ ;  /* 0x00000000004e7805 */ /* 0x000fe2000001ff00 */
[----:B------:R-:W-:Y:S01]  /*cce0*/  CS2R R76, SRZ ;  /* 0x00000000004c7805 */ /* 0x000fe2000001ff00 */
[----:B------:R-:W-:Y:S01]  /*ccf0*/  CS2R R50, SRZ ;  /* 0x0000000000327805 */ /* 0x000fe2000001ff00 */
[----:B------:R-:W-:Y:S01]  /*cd00*/  CS2R R48, SRZ ;  /* 0x0000000000307805 */ /* 0x000fe2000001ff00 */
[----:B------:R-:W-:Y:S01]  /*cd10*/  CS2R R54, SRZ ;  /* 0x0000000000367805 */ /* 0x000fe2000001ff00 */
[----:B------:R-:W-:-:S04]  /*cd20*/  CS2R R52, SRZ ;  /* 0x0000000000347805 */ /* 0x000fc8000001ff00 */
[----:B------:R1:W5:Y:S01]  /*cd30*/  @!P1 LD.E.128 R48, [R24.64] ;  /* 0x0000000618309980 */ /* 0x000362000c101d00 */
[----:B------:R-:W-:-:S03]  /*cd40*/  @!P0 IMAD.SHL.U32 R0, R85, 0x8, RZ ;  /* 0x0000000855008824 */ /* 0x000fc600078e00ff */
[----:B------:R1:W5:Y:S01]  /*cd50*/  @!P1 LD.E.128 R52, [R22.64] ;  /* 0x0000000616349980 */ /* 0x000362000c101d00 */
[----:B------:R-:W-:-:S04]  /*cd60*/  @!P0 IMAD.WIDE R20, R0, 0x2, R20 ;  /* 0x0000000200148825 */ /* 0x000fc800078e0214 */
[----:B------:R-:W-:Y:S01]  /*cd70*/  @!P0 IMAD.WIDE R2, R0, 0x2, R2 ;  /* 0x0000000200028825 */ /* 0x000fe200078e0202 */
[----:B------:R1:W5:Y:S04]  /*cd80*/  @!P0 LD.E.128 R80, [R20.64] ;  /* 0x0000000614508980 */ /* 0x000368000c101d00 */
[----:B------:R1:W5:Y:S02]  /*cd90*/  @!P0 LD.E.128 R76, [R2.64] ;  /* 0x00000006024c8980 */ /* 0x000364000c101d00 */
.L_x_681:
[----:B--2---:R-:W-:Y:S05]  /*cda0*/  BSYNC B0 ;  /* 0x0000000000007941 */ /* 0x004fea0003800000 */
.L_x_680:
[----:B-----5:R-:W-:Y:S01]  /*cdb0*/  IMAD.MOV.U32 R0, RZ, RZ, R82 ;  /* 0x000000ffff007224 */ /* 0x020fe200078e0052 */
[----:B------:R-:W-:-:S04]  /*cdc0*/  DEPBAR.LE SB0, 0x1 ;  /* 0x000080400000791a */ /* 0x000fc80000000000 */
[----:B-1--4-:R-:W-:Y:S01]  /*cdd0*/  IMAD.MOV.U32 R20, RZ, RZ, R83 ;  /* 0x000000ffff147224 */ /* 0x012fe200078e0053 */
[----:B------:R-:W-:Y:S01]  /*cde0*/  BSSY B1, `(.L_x_682) ;  /* 0x000016b000017945 */ /* 0x000fe20003800000 */
[----:B------:R-:W-:Y:S02]  /*cdf0*/  IMAD.MOV.U32 R3, RZ, RZ, R80 ;  /* 0x000000ffff037224 */ /* 0x000fe400078e0050 */
[----:B---3--:R-:W-:Y:S01]  /*ce00*/  IMAD.MOV.U32 R2, RZ, RZ, R81 ;  /* 0x000000ffff027224 */ /* 0x008fe200078e0051 */
[----:B------:R-:W-:Y:S01]  /*ce10*/  PRMT R114, R20, 0x5410, R0 ;  /* 0x0000541014727816 */ /* 0x000fe20000000000 */
[----:B------:R-:W-:Y:S01]  /*ce20*/  IMAD.MOV.U32 R0, RZ, RZ, R66 ;  /* 0x000000ffff007224 */ /* 0x000fe200078e0042 */
[----:B------:R-:W-:Y:S01]  /*ce30*/  PRMT R113, R113, 0x5410, R3 ;  /* 0x0000541071717816 */ /* 0x000fe20000000003 */
[----:B------:R-:W-:Y:S01]  /*ce40*/  IMAD.MOV.U32 R20, RZ, RZ, R67 ;  /* 0x000000ffff147224 */ /* 0x000fe200078e0043 */
[----:B------:R-:W-:Y:S01]  /*ce50*/  PRMT R112, R2, 0x7610, R112 ;  /* 0x0000761002707816 */ /* 0x000fe20000000070 */
[----:B------:R-:W-:Y:S01]  /*ce60*/  IMAD.MOV.U32 R3, RZ, RZ, R64 ;  /* 0x000000ffff037224 */ /* 0x000fe200078e0040 */
[----:B------:R-:W-:Y:S01]  /*ce70*/  PRMT R110, R110, 0x5410, R0 ;  /* 0x000054106e6e7816 */ /* 0x000fe20000000000 */
[----:B------:R-:W-:-:S02]  /*ce80*/  IMAD.MOV.U32 R0, RZ, RZ, R50 ;  /* 0x000000ffff007224 */ /* 0x000fc400078e0032 */
[----:B------:R-:W-:Y:S01]  /*ce90*/  IMAD.MOV.U32 R2, RZ, RZ, R65 ;  /* 0x000000ffff027224 */ /* 0x000fe200078e0041 */
[----:B------:R-:W-:Y:S01]  /*cea0*/  PRMT R110, R20, 0x7610, R110 ;  /* 0x00007610146e7816 */ /* 0x000fe2000000006e */
[----:B------:R-:W-:Y:S01]  /*ceb0*/  IMAD.MOV.U32 R20, RZ, RZ, R51 ;  /* 0x000000ffff147224 */ /* 0x000fe200078e0033 */
[----:B------:R-:W-:Y:S02]  /*cec0*/  PRMT R101, R101, 0x5410, R0 ;  /* 0x0000541065657816 */ /* 0x000fe40000000000 */
[----:B------:R-:W-:Y:S01]  /*ced0*/  PRMT R109, R109, 0x5410, R3 ;  /* 0x000054106d6d7816 */ /* 0x000fe20000000003 */
[----:B------:R-:W-:Y:S01]  /*cee0*/  IMAD.MOV.U32 R3, RZ, RZ, R48 ;  /* 0x000000ffff037224 */ /* 0x000fe200078e0030 */
[----:B------:R-:W-:Y:S01]  /*cef0*/  PRMT R101, R20, 0x7610, R101 ;  /* 0x0000761014657816 */ /* 0x000fe20000000065 */
[----:B------:R-:W-:Y:S01]  /*cf00*/  IMAD.MOV.U32 R20, RZ, RZ, R79 ;  /* 0x000000ffff147224 */ /* 0x000fe200078e004f */
[----:B------:R-:W-:Y:S01]  /*cf10*/  PRMT R108, R2, 0x7610, R108 ;  /* 0x00007610026c7816 */ /* 0x000fe2000000006c */
[----:B------:R-:W-:Y:S01]  /*cf20*/  IMAD.MOV.U32 R2, RZ, RZ, R49 ;  /* 0x000000ffff027224 */ /* 0x000fe200078e0031 */
[----:B------:R-:W-:-:S02]  /*cf30*/  MOV R0, R78 ;  /* 0x0000004e00007202 */ /* 0x000fc40000000f00 */
[----:B------:R-:W-:Y:S02]  /*cf40*/  PRMT R113, R20, 0x7610, R113 ;  /* 0x0000761014717816 */ /* 0x000fe40000000071 */
[----:B------:R-:W-:Y:S02]  /*cf50*/  IADD3 R20, -R246, R30, RZ ;  /* 0x0000001ef6147210 */ /* 0x000fe40007ffe1ff */
[----:B------:R-:W-:Y:S01]  /*cf60*/  PRMT R100, R100, 0x5410, R3 ;  /* 0x0000541064647816 */ /* 0x000fe20000000003 */
[----:B------:R-:W-:Y:S01]  /*cf70*/  IMAD.MOV.U32 R3, RZ, RZ, R76 ;  /* 0x000000ffff037224 */ /* 0x000fe200078e004c */
[----:B------:R-:W-:Y:S01]  /*cf80*/  IMNMX R84, R20, 0x80, PT ;  /* 0x0000008014547817 */ /* 0x000fe20003800200 */
[----:B------:R-:W-:Y:S01]  /*cf90*/  IMAD.MOV.U32 R20, RZ, RZ, R54 ;  /* 0x000000ffff147224 */ /* 0x000fe200078e0036 */
[----:B------:R-:W-:Y:S01]  /*cfa0*/  PRMT R99, R2, 0x7610, R99 ;  /* 0x0000761002637816 */ /* 0x000fe20000000063 */
[----:B------:R-:W-:Y:S01]  /*cfb0*/  IMAD.MOV.U32 R2, RZ, RZ, R77 ;  /* 0x000000ffff027224 */ /* 0x000fe200078e004d */
[----:B------:R-:W-:Y:S01]  /*cfc0*/  PRMT R112, R112, 0x5410, R0 ;  /* 0x0000541070707816 */ /* 0x000fe20000000000 */
[----:B------:R-:W-:Y:S01]  /*cfd0*/  IMAD.MOV.U32 R0, RZ, RZ, R70 ;  /* 0x000000ffff007224 */ /* 0x000fe200078e0046 */
[----:B------:R-:W-:Y:S01]  /*cfe0*/  BAR.SYNC.DEFER_BLOCKING 0x0 ;  /* 0x0000000000007b1d */ /* 0x000fe20000010000 */
[----:B------:R-:W-:-:S02]  /*cff0*/  ISETP.GE.AND P0, PT, R245, R84, PT ;  /* 0x00000054f500720c */ /* 0x000fc40003f06270 */
[----:B------:R-:W-:Y:S01]  /*d000*/  PRMT R111, R2, 0x5410, R3 ;  /* 0x00005410026f7816 */ /* 0x000fe20000000003 */
[----:B------:R-:W-:Y:S01]  /*d010*/  IMAD.MOV.U32 R3, RZ, RZ, R71 ;  /* 0x000000ffff037224 */ /* 0x000fe200078e0047 */
[----:B------:R-:W-:Y:S01]  /*d020*/  PRMT R108, R108, 0x5410, R0 ;  /* 0x000054106c6c7816 */ /* 0x000fe20000000000 */
[----:B------:R-:W-:Y:S01]  /*d030*/  IMAD.MOV.U32 R2, RZ, RZ, R68 ;  /* 0x000000ffff027224 */ /* 0x000fe200078e0044 */
[----:B------:R-:W-:Y:S01]  /*d040*/  PRMT R99, R99, 0x5410, R20 ;  /* 0x0000541063637816 */ /* 0x000fe20000000014 */
[----:B------:R-:W-:Y:S01]  /*d050*/  IMAD.MOV.U32 R0, RZ, RZ, R69 ;  /* 0x000000ffff007224 */ /* 0x000fe200078e0045 */
[----:B------:R-:W-:Y:S01]  /*d060*/  PRMT R109, R3, 0x7610, R109 ;  /* 0x00007610036d7816 */ /* 0x000fe2000000006d */
[----:B------:R-:W-:-:S03]  /*d070*/  IMAD.MOV.U32 R3, RZ, RZ, R55 ;  /* 0x000000ffff037224 */ /* 0x000fc600078e0037 */
[----:B------:R-:W-:Y:S01]  /*d080*/  PRMT R103, R0, 0x5410, R2 ;  /* 0x0000541000677816 */ /* 0x000fe20000000002 */
[----:B------:R-:W-:Y:S01]  /*d090*/  IMAD.MOV.U32 R2, RZ, RZ, R52 ;  /* 0x000000ffff027224 */ /* 0x000fe200078e0034 */
[----:B------:R-:W-:Y:S01]  /*d0a0*/  PRMT R100, R3, 0x7610, R100 ;  /* 0x0000761003647816 */ /* 0x000fe20000000064 */
[----:B------:R-:W-:-:S03]  /*d0b0*/  IMAD.MOV.U32 R0, RZ, RZ, R53 ;  /* 0x000000ffff007224 */ /* 0x000fc600078e0035 */
[----:B------:R-:W-:Y:S02]  /*d0c0*/  PRMT R98, R98, 0x5410, R2 ;  /* 0x0000541062627816 */ /* 0x000fe40000000002 */
[----:B------:R-:W-:Y:S01]  /*d0d0*/  PRMT R97, R97, 0x5410, R0 ;  /* 0x0000541061617816 */ /* 0x000fe20000000000 */
[----:B------:R-:W-:Y:S05]  /*d0e0*/  @P0 BRA `(.L_x_683) ;  /* 0x000013a000000947 */ /* 0x000fea0003800000 */
[----:B------:R1:W5:Y:S04]  /*d0f0*/  LDL R123, [R1+0x24] ;  /* 0x00002400017b7983 */ /* 0x0003680000100800 */
[----:B------:R1:W5:Y:S01]  /*d100*/  LDL R122, [R1+0x28] ;  /* 0x00002800017a7983 */ /* 0x0003620000100800 */
[----:B------:R-:W-:Y:S01]  /*d110*/  ISETP.GE.AND P0, PT, R104, c[0x0][0x27c], PT ;  /* 0x00009f0068007a0c */ /* 0x000fe20003f06270 */
[----:B------:R-:W-:-:S12]  /*d120*/  BSSY B0, `(.L_x_684) ;  /* 0x0000064000007945 */ /* 0x000fd80003800000 */
[----:B------:R-:W-:Y:S05]  /*d130*/  @P0 BRA `(.L_x_685) ;  /* 0x0000062000000947 */ /* 0x000fea0003800000 */
[----:B------:R-:W-:Y:S02]  /*d140*/  MOV R3, c[0x0][0x27c] ;  /* 0x00009f0000037a02 */ /* 0x000fe40000000f00 */
[----:B-----5:R-:W-:Y:S02]  /*d150*/  LOP3.LUT R0, R123, 0x38, R104, 0xf8, !PT ;  /* 0x000000387b007812 */ /* 0x020fe400078ef868 */
[----:B------:R-:W-:Y:S02]  /*d160*/  LEA.HI R3, R3, R121, RZ, 0x1d ;  /* 0x0000007903037211 */ /* 0x000fe400078fe8ff */
[----:B------:R-:W-:Y:S02]  /*d170*/  SHF.R.U64 R62, R4, 0x10, R5 ;  /* 0x00000010043e7819 */ /* 0x000fe40000001205 */
[----:B------:R-:W-:Y:S02]  /*d180*/  SHF.R.S32.HI R20, RZ, 0x1f, R3 ;  /* 0x0000001fff147819 */ /* 0x000fe40000011403 */
[----:B------:R-:W-:-:S02]  /*d190*/  SHF.L.U32 R2, R3, 0x3, RZ ;  /* 0x0000000303027819 */ /* 0x000fc400000006ff */
[----:B------:R-:W-:Y:S02]  /*d1a0*/  LEA.HI R20, R20, R3, RZ, 0x3 ;  /* 0x0000000314147211 */ /* 0x000fe400078f18ff */
[----:B------:R-:W-:Y:S02]  /*d1b0*/  LOP3.LUT R3, R139, R0, R122, 0xf6, !PT ;  /* 0x000000008b037212 */ /* 0x000fe400078ef67a */
[----:B------:R-:W-:Y:S02]  /*d1c0*/  LOP3.LUT R2, R123, 0x38, R2, 0xf8, !PT ;  /* 0x000000387b027812 */ /* 0x000fe400078ef802 */
[----:B------:R-:W-:Y:S02]  /*d1d0*/  SHF.L.U32 R0, R20, 0xa, RZ ;  /* 0x0000000a14007819 */ /* 0x000fe400000006ff */
[----:B------:R-:W-:Y:S02]  /*d1e0*/  LOP3.LUT R2, R2, R122, RZ, 0x3c, !PT ;  /* 0x0000007a02027212 */ /* 0x000fe400078e3cff */
[----:B------:R-:W-:-:S02]  /*d1f0*/  LOP3.LUT R0, R0, 0x7fffe000, RZ, 0xc0, !PT ;  /* 0x7fffe00000007812 */ /* 0x000fc400078ec0ff */
[----:B------:R-:W-:Y:S02]  /*d200*/  LEA R34, R3, 0xc100, 0x1 ;  /* 0x0000c10003227811 */ /* 0x000fe400078e08ff */
[----:B------:R-:W-:Y:S02]  /*d210*/  IADD3 R0, R2, R0, R139 ;  /* 0x0000000002007210 */ /* 0x000fe40007ffe08b */
[----:B------:R-:W-:Y:S01]  /*d220*/  SHF.R.U32.HI R4, RZ, 0x10, R5 ;  /* 0x00000010ff047819 */ /* 0x000fe20000011605 */
[----:B------:R-:W2:Y:S01]  /*d230*/  LDS.128 R20, [R34] ;  /* 0x0000000022147984 */ /* 0x000ea20000000c00 */
[----:B------:R-:W-:Y:S01]  /*d240*/  SHF.L.U32 R33, R0, 0x1, RZ ;  /* 0x0000000100217819 */ /* 0x000fe200000006ff */
[----:B------:R-:W-:Y:S01]  /*d250*/  HADD2.F32 R0, -RZ, R45.H0_H0 ;  /* 0x2000002dff007230 */ /* 0x000fe20000004100 */
[----:B------:R-:W-:Y:S02]  /*d260*/  SHF.R.U32.HI R35, RZ, 0x10, R13 ;  /* 0x00000010ff237819 */ /* 0x000fe4000001160d */
[--C-:B------:R-:W-:Y:S01]  /*d270*/  SHF.R.U64 R59, R6, 0x10, R7.reuse ;  /* 0x00000010063b7819 */ /* 0x100fe20000001207 */
[----:B------:R-:W3:Y:S01]  /*d280*/  LDS.128 R24, [R33+0xc100] ;  /* 0x00c1000021187984 */ /* 0x000ee20000000c00 */
[----:B------:R-:W-:Y:S01]  /*d290*/  SHF.R.U32.HI R44, RZ, 0x10, R7 ;  /* 0x00000010ff2c7819 */ /* 0x000fe20000011607 */
[----:B------:R-:W-:Y:S01]  /*d2a0*/  HADD2.F32 R7, -RZ, R46.H0_H0 ;  /* 0x2000002eff077230 */ /* 0x000fe20000004100 */
[----:B------:R-:W-:Y:S01]  /*d2b0*/  SHF.R.U64 R72, R12, 0x10, R13 ;  /* 0x000000100c487819 */ /* 0x000fe2000000120d */
[----:B------:R-:W-:Y:S01]  /*d2c0*/  HADD2.F32 R75, -RZ, R35.H0_H0 ;  /* 0x20000023ff4b7230 */ /* 0x000fe20000004100 */
[----:B------:R-:W-:-:S02]  /*d2d0*/  SHF.R.U64 R63, R14, 0x10, R15 ;  /* 0x000000100e3f7819 */ /* 0x000fc4000000120f */
[----:B------:R-:W-:Y:S01]  /*d2e0*/  SHF.R.U32.HI R57, RZ, 0x10, R15 ;  /* 0x00000010ff397819 */ /* 0x000fe2000001160f */
[----:B--2---:R-:W-:Y:S02]  /*d2f0*/  HADD2.F32 R32, -RZ, R21.H0_H0 ;  /* 0x20000015ff207230 */ /* 0x004fe40000004100 */
[--C-:B------:R-:W-:Y:S02]  /*d300*/  HADD2.F32 R31, -RZ, R20.reuse.H0_H0 ;  /* 0x20000014ff1f7230 */ /* 0x100fe40000004100 */
[----:B------:R-:W-:Y:S01]  /*d310*/  HADD2.F32 R29, -RZ, R20.H1_H1 ;  /* 0x30000014ff1d7230 */ /* 0x000fe20000004100 */
[-C--:B------:R-:W-:Y:S01]  /*d320*/  FMUL.FTZ R6, R32, R0.reuse ;  /* 0x0000000020067220 */ /* 0x080fe20000410000 */
[----:B---3--:R-:W-:Y:S02]  /*d330*/  HADD2.F32 R3, -RZ, R25.H0_H0 ;  /* 0x20000019ff037230 */ /* 0x008fe40000004100 */
[--C-:B------:R-:W-:Y:S02]  /*d340*/  HADD2.F32 R5, -RZ, R24.reuse.H0_H0 ;  /* 0x20000018ff057230 */ /* 0x100fe40000004100 */
[----:B------:R-:W-:Y:S01]  /*d350*/  HADD2.F32 R20, -RZ, R24.H1_H1 ;  /* 0x30000018ff147230 */ /* 0x000fe20000004100 */
[C---:B------:R-:W-:Y:S01]  /*d360*/  FMUL.FTZ R47, R3.reuse, R0 ;  /* 0x00000000032f7220 */ /* 0x040fe20000410000 */
[----:B------:R-:W-:Y:S01]  /*d370*/  HADD2.F32 R30, -RZ, R21.H1_H1 ;  /* 0x30000015ff1e7230 */ /* 0x000fe20000004100 */
[----:B------:R-:W-:Y:S01]  /*d380*/  FFMA.FTZ R61, R3, R7, R6 ;  /* 0x00000007033d7223 */ /* 0x000fe20000010006 */
[----:B------:R-:W-:-:S02]  /*d390*/  HADD2.F32 R24, -RZ, R4.H0_H0 ;  /* 0x20000004ff187230 */ /* 0x000fc40000004100 */
[----:B------:R-:W-:Y:S02]  /*d3a0*/  HADD2.F32 R2, -RZ, R25.H1_H1 ;  /* 0x30000019ff027230 */ /* 0x000fe40000004100 */
[----:B------:R-:W-:Y:S01]  /*d3b0*/  HADD2.F32 R4, -RZ, R45.H1_H1 ;  /* 0x3000002dff047230 */ /* 0x000fe20000004100 */
[-C--:B------:R-:W-:Y:S01]  /*d3c0*/  FMUL.FTZ R0, R30, R24.reuse ;  /* 0x000000181e007220 */ /* 0x080fe20000410000 */
[----:B------:R-:W-:Y:S01]  /*d3d0*/  HADD2.F32 R6, -RZ, R46.H1_H1 ;  /* 0x3000002eff067230 */ /* 0x000fe20000004100 */
[C---:B------:R-:W-:Y:S01]  /*d3e0*/  FMUL.FTZ R46, R2.reuse, R24 ;  /* 0x00000018022e7220 */ /* 0x040fe20000410000 */
[----:B------:R-:W-:Y:S01]  /*d3f0*/  HADD2.F32 R21, -RZ, R23.H0_H0 ;  /* 0x20000017ff157230 */ /* 0x000fe20000004100 */
[-C--:B------:R-:W-:Y:S01]  /*d400*/  FMUL.FTZ R3, R31, R4.reuse ;  /* 0x000000041f037220 */ /* 0x080fe20000410000 */
[----:B------:R-:W-:Y:S01]  /*d410*/  HADD2.F32 R13, -RZ, R27.H0_H0 ;  /* 0x2000001bff0d7230 */ /* 0x000fe20000004100 */
[----:B------:R-:W-:Y:S01]  /*d420*/  FFMA.FTZ R60, R2, R75, R0 ;  /* 0x0000004b023c7223 */ /* 0x000fe20000010000 */
[----:B------:R-:W-:Y:S01]  /*d430*/  HADD2.F32 R0, -RZ, R58.H0_H0 ;  /* 0x2000003aff007230 */ /* 0x000fe20000004100 */
[C---:B------:R-:W-:Y:S01]  /*d440*/  FMUL.FTZ R45, R5.reuse, R4 ;  /* 0x00000004052d7220 */ /* 0x040fe20000410000 */
[----:B------:R-:W-:Y:S01]  /*d450*/  HADD2.F32 R2, -RZ, R56.H0_H0 ;  /* 0x20000038ff027230 */ /* 0x000fe20000004100 */
[----:B------:R-:W-:Y:S01]  /*d460*/  FFMA.FTZ R56, R5, R6, R3 ;  /* 0x0000000605387223 */ /* 0x000fe20000010003 */
[----:B------:R-:W-:Y:S01]  /*d470*/  HADD2.F32 R3, -RZ, R58.H1_H1 ;  /* 0x3000003aff037230 */ /* 0x000fe20000004100 */
[-C--:B------:R-:W-:Y:S01]  /*d480*/  FMUL.FTZ R5, R21, R0.reuse ;  /* 0x0000000015057220 */ /* 0x080fe20000410000 */
[----:B------:R-:W-:Y:S01]  /*d490*/  HADD2.F32 R28, -RZ, R22.H0_H0 ;  /* 0x20000016ff1c7230 */ /* 0x000fe20000004100 */
[----:B------:R-:W-:Y:S01]  /*d4a0*/  FMUL.FTZ R25, R13, R0 ;  /* 0x000000000d197220 */ /* 0x000fe20000410000 */
[----:B------:R-:W-:-:S02]  /*d4b0*/  HADD2.F32 R15, -RZ, R26.H0_H0 ;  /* 0x2000001aff0f7230 */ /* 0x000fc40000004100 */
[----:B------:R-:W-:Y:S01]  /*d4c0*/  HADD2.F32 R14, -RZ, R26.H1_H1 ;  /* 0x3000001aff0e7230 */ /* 0x000fe20000004100 */
[-C--:B------:R-:W-:Y:S01]  /*d4d0*/  FMUL.FTZ R24, R28, R2.reuse ;  /* 0x000000021c187220 */ /* 0x080fe20000410000 */
[----:B------:R-:W-:Y:S01]  /*d4e0*/  HADD2.F32 R12, -RZ, R27.H1_H1 ;  /* 0x3000001bff0c7230 */ /* 0x000fe20000004100 */
[-C--:B------:R-:W-:Y:S01]  /*d4f0*/  FFMA.FTZ R27, R13, R3.reuse, R5 ;  /* 0x000000030d1b7223 */ /* 0x080fe20000010005 */
[----:B------:R-:W-:Y:S01]  /*d500*/  HADD2.F32 R23, -RZ, R23.H1_H1 ;  /* 0x30000017ff177230 */ /* 0x000fe20000004100 */
[----:B------:R-:W-:Y:S01]  /*d510*/  FMUL.FTZ R35, R15, R2 ;  /* 0x000000020f237220 */ /* 0x000fe20000410000 */
[----:B------:R-:W-:Y:S01]  /*d520*/  HADD2.F32 R26, -RZ, R44.H0_H0 ;  /* 0x2000002cff1a7230 */ /* 0x000fe20000004100 */
[----:B------:R-:W-:Y:S01]  /*d530*/  FFMA.FTZ R3, R21, R3, -R25 ;  /* 0x0000000315037223 */ /* 0x000fe20000010819 */
[----:B------:R-:W-:Y:S02]  /*d540*/  HADD2.F32 R5, -RZ, R62.H0_H0 ;  /* 0x2000003eff057230 */ /* 0x000fe40000004100 */
[----:B------:R-:W-:Y:S01]  /*d550*/  HADD2.F32 R4, -RZ, R73.H0_H0 ;  /* 0x20000049ff047230 */ /* 0x000fe20000004100 */
[----:B------:R-:W-:Y:S01]  /*d560*/  FMUL.FTZ R0, R23, R26 ;  /* 0x0000001a17007220 */ /* 0x000fe20000410000 */
[----:B------:R-:W-:Y:S01]  /*d570*/  HADD2.F32 R73, -RZ, R57.H0_H0 ;  /* 0x20000039ff497230 */ /* 0x000fe20000004100 */
[----:B------:R-:W-:Y:S01]  /*d580*/  FMUL.FTZ R2, R29, R5 ;  /* 0x000000051d027220 */ /* 0x000fe20000410000 */
[----:B------:R-:W-:Y:S01]  /*d590*/  HADD2.F32 R13, -RZ, R59.H0_H0 ;  /* 0x2000003bff0d7230 */ /* 0x000fe20000004100 */
[----:B------:R-:W-:Y:S01]  /*d5a0*/  FFMA.FTZ R58, R15, R4, R24 ;  /* 0x000000040f3a7223 */ /* 0x000fe20000010018 */
[----:B------:R-:W-:Y:S01]  /*d5b0*/  HADD2.F32 R22, -RZ, R22.H1_H1 ;  /* 0x30000016ff167230 */ /* 0x000fe20000004100 */
[C---:B------:R-:W-:Y:S01]  /*d5c0*/  FMUL.FTZ R15, R12.reuse, R26 ;  /* 0x0000001a0c0f7220 */ /* 0x040fe20000410000 */
[----:B------:R-:W-:Y:S01]  /*d5d0*/  HADD2.F32 R59, -RZ, R72.H0_H0 ;  /* 0x20000048ff3b7230 */ /* 0x000fe20000004100 */
[----:B------:R-:W-:Y:S01]  /*d5e0*/  FFMA.FTZ R24, R12, R73, R0 ;  /* 0x000000490c187223 */ /* 0x000fe20000010000 */
[----:B------:R-:W-:Y:S01]  /*d5f0*/  HADD2.F32 R57, -RZ, R63.H0_H0 ;  /* 0x2000003fff397230 */ /* 0x000fe20000004100 */
[----:B------:R-:W-:-:S02]  /*d600*/  FMUL.FTZ R0, R22, R13 ;  /* 0x0000000d16007220 */ /* 0x000fc40000410000 */
[C---:B------:R-:W-:Y:S02]  /*d610*/  FFMA.FTZ R26, R20.reuse, R59, R2 ;  /* 0x0000003b141a7223 */ /* 0x040fe40000010002 */
[----:B------:R-:W-:Y:S02]  /*d620*/  FMUL.FTZ R5, R20, R5 ;  /* 0x0000000514057220 */ /* 0x000fe40000410000 */
[C---:B------:R-:W-:Y:S02]  /*d630*/  FMUL.FTZ R2, R14.reuse, R13 ;  /* 0x0000000d0e027220 */ /* 0x040fe40000410000 */
[----:B------:R-:W-:Y:S02]  /*d640*/  FFMA.FTZ R44, R14, R57, R0 ;  /* 0x000000390e2c7223 */ /* 0x000fe40000010000 */
[----:B------:R-:W-:Y:S02]  /*d650*/  FFMA.FTZ R12, R31, R6, -R45 ;  /* 0x000000061f0c7223 */ /* 0x000fe4000001082d */
[----:B------:R-:W-:Y:S01]  /*d660*/  FFMA.FTZ R20, R32, R7, -R47 ;  /* 0x0000000720147223 */ /* 0x000fe2000001082f */
[----:B------:R-:W-:Y:S01]  /*d670*/  F2FP.PACK_AB R7, R24, R27 ;  /* 0x0000001b1807723e */ /* 0x000fe200000000ff */
        /* <DEDUP_REMOVED lines=11> */
[----:B------:R-:W-:-:S03]  /*d730*/  F2FP.PACK_AB R6, R44, R58 ;  /* 0x0000003a2c06723e */ /* 0x000fc600000000ff */
[----:B------:R2:W-:Y:S04]  /*d740*/  STS.128 [R34], R12 ;  /* 0x0000000c22007388 */ /* 0x0005e80000000c00 */
[----:B------:R2:W-:Y:S02]  /*d750*/  STS.128 [R33+0xc100], R4 ;  /* 0x00c1000421007388 */ /* 0x0005e40000000c00 */
.L_x_685:
[----:B------:R-:W-:Y:S05]  /*d760*/  BSYNC B0 ;  /* 0x0000000000007941 */ /* 0x000fea0003800000 */
.L_x_684:
[----:B------:R-:W-:Y:S01]  /*d770*/  ISETP.GE.AND P0, PT, R107, c[0x0][0x27c], PT ;  /* 0x00009f006b007a0c */ /* 0x000fe20003f06270 */
[----:B------:R-:W-:-:S12]  /*d780*/  BSSY B0, `(.L_x_686) ;  /* 0x0000068000007945 */ /* 0x000fd80003800000 */
[----:B------:R-:W-:Y:S05]  /*d790*/  @P0 BRA `(.L_x_687) ;  /* 0x0000066000000947 */ /* 0x000fea0003800000 */
[----:B------:R-:W-:Y:S02]  /*d7a0*/  MOV R0, c[0x0][0x27c] ;  /* 0x00009f0000007a02 */ /* 0x000fe40000000f00 */
[----:B------:R-:W-:Y:S02]  /*d7b0*/  LEA.HI R2, R87, R107, RZ, 0x6 ;  /* 0x0000006b57027211 */ /* 0x000fe400078f30ff */
[----:B------:R-:W-:Y:S02]  /*d7c0*/  LEA.HI R0, R0, R74, RZ, 0x1d ;  /* 0x0000004a00007211 */ /* 0x000fe400078fe8ff */
[----:B-----5:R-:W-:Y:S02]  /*d7d0*/  LOP3.LUT R3, R123, 0x38, R88, 0xf8, !PT ;  /* 0x000000387b037812 */ /* 0x020fe400078ef858 */
[----:B------:R-:W-:Y:S02]  /*d7e0*/  SHF.L.U32 R2, R2, 0x7, RZ ;  /* 0x0000000702027819 */ /* 0x000fe400000006ff */
[----:B--2---:R-:W-:-:S02]  /*d7f0*/  SHF.R.S32.HI R4, RZ, 0x1f, R0 ;  /* 0x0000001fff047819 */ /* 0x004fc40000011400 */
[----:B------:R-:W-:Y:S02]  /*d800*/  LOP3.LUT R3, R3, R122, RZ, 0x3c, !PT ;  /* 0x0000007a03037212 */ /* 0x000fe400078e3cff */
[----:B------:R-:W-:Y:S02]  /*d810*/  LOP3.LUT R2, R2, 0xffffe000, RZ, 0xc0, !PT ;  /* 0xffffe00002027812 */ /* 0x000fe400078ec0ff */
[----:B------:R-:W-:Y:S02]  /*d820*/  SHF.L.U32 R5, R0, 0x3, RZ ;  /* 0x0000000300057819 */ /* 0x000fe400000006ff */
[----:B------:R-:W-:Y:S02]  /*d830*/  LEA.HI R4, R4, R0, RZ, 0x3 ;  /* 0x0000000004047211 */ /* 0x000fe400078f18ff */
[----:B------:R-:W-:Y:S02]  /*d840*/  IADD3 R0, R3, R2, R139 ;  /* 0x0000000203007210 */ /* 0x000fe40007ffe08b */
[----:B------:R-:W-:-:S02]  /*d850*/  LOP3.LUT R3, R123, 0x38, R5, 0xf8, !PT ;  /* 0x000000387b037812 */ /* 0x000fc400078ef805 */
[----:B------:R-:W-:Y:S02]  /*d860*/  SHF.L.U32 R2, R4, 0xa, RZ ;  /* 0x0000000a04027819 */ /* 0x000fe400000006ff */
[----:B------:R-:W-:Y:S02]  /*d870*/  LEA R27, R0, 0xc100, 0x1 ;  /* 0x0000c100001b7811 */ /* 0x000fe400078e08ff */
[----:B------:R-:W-:Y:S02]  /*d880*/  LOP3.LUT R3, R3, R122, RZ, 0x3c, !PT ;  /* 0x0000007a03037212 */ /* 0x000fe400078e3cff */
[----:B------:R-:W-:Y:S01]  /*d890*/  LOP3.LUT R0, R2, 0x7fffe000, RZ, 0xc0, !PT ;  /* 0x7fffe00002007812 */ /* 0x000fe200078ec0ff */
[----:B------:R-:W2:Y:S01]  /*d8a0*/  LDS.128 R4, [R27] ;  /* 0x000000001b047984 */ /* 0x000ea20000000c00 */
[----:B------:R-:W-:Y:S02]  /*d8b0*/  SHF.R.U32.HI R25, RZ, 0x10, R9 ;  /* 0x00000010ff197819 */ /* 0x000fe40000011609 */
[----:B------:R-:W-:-:S02]  /*d8c0*/  IADD3 R0, R3, R0, R139 ;  /* 0x0000000003007210 */ /* 0x000fc40007ffe08b */
[--C-:B------:R-:W-:Y:S02]  /*d8d0*/  SHF.R.U64 R56, R16, 0x10, R17.reuse ;  /* 0x0000001010387819 */ /* 0x100fe40000001211 */
[----:B------:R-:W-:Y:S01]  /*d8e0*/  SHF.L.U32 R26, R0, 0x1, RZ ;  /* 0x00000001001a7819 */ /* 0x000fe200000006ff */
[----:B------:R-:W-:Y:S01]  /*d8f0*/  HADD2.F32 R0, -RZ, R86.H0_H0 ;  /* 0x20000056ff007230 */ /* 0x000fe20000004100 */
[----:B------:R-:W-:Y:S02]  /*d900*/  SHF.R.U32.HI R28, RZ, 0x10, R17 ;  /* 0x00000010ff1c7819 */ /* 0x000fe40000011611 */
[--C-:B------:R-:W-:Y:S01]  /*d910*/  SHF.R.U64 R47, R18, 0x10, R19.reuse ;  /* 0x00000010122f7819 */ /* 0x100fe20000001213 */
[----:B------:R-:W3:Y:S01]  /*d920*/  LDS.128 R20, [R26+0xc100] ;  /* 0x00c100001a147984 */ /* 0x000ee20000000c00 */
[----:B------:R-:W-:Y:S01]  /*d930*/  SHF.R.U32.HI R34, RZ, 0x10, R19 ;  /* 0x00000010ff227819 */ /* 0x000fe20000011613 */
[----:B------:R-:W-:Y:S01]  /*d940*/  HADD2.F32 R58, -RZ, R28.H0_H0 ;  /* 0x2000001cff3a7230 */ /* 0x000fe20000004100 */
[----:B------:R-:W-:-:S02]  /*d950*/  SHF.R.U64 R46, R8, 0x10, R9 ;  /* 0x00000010082e7819 */ /* 0x000fc40000001209 */
[--C-:B------:R-:W-:Y:S01]  /*d960*/  SHF.R.U32.HI R30, RZ, 0x10, R11.reuse ;  /* 0x00000010ff1e7819 */ /* 0x100fe2000001160b */
[----:B------:R-:W-:Y:S01]  /*d970*/  HADD2.F32 R57, -RZ, R34.H0_H0 ;  /* 0x20000022ff397230 */ /* 0x000fe20000004100 */
[----:B------:R-:W-:Y:S01]  /*d980*/  SHF.R.U64 R35, R10, 0x10, R11 ;  /* 0x000000100a237819 */ /* 0x000fe2000000120b */
[----:B------:R-:W-:Y:S02]  /*d990*/  HADD2.F32 R34, -RZ, R47.H0_H0 ;  /* 0x2000002fff227230 */ /* 0x000fe40000004100 */
[--C-:B--2---:R-:W-:Y:S02]  /*d9a0*/  HADD2.F32 R19, -RZ, R5.reuse.H0_H0 ;  /* 0x20000005ff137230 */ /* 0x104fe40000004100 */
[----:B------:R-:W-:Y:S02]  /*d9b0*/  HADD2.F32 R17, -RZ, R5.H1_H1 ;  /* 0x30000005ff117230 */ /* 0x000fe40000004100 */
[--C-:B------:R-:W-:Y:S02]  /*d9c0*/  HADD2.F32 R14, -RZ, R7.reuse.H0_H0 ;  /* 0x20000007ff0e7230 */ /* 0x100fe40000004100 */
[----:B------:R-:W-:-:S02]  /*d9d0*/  HADD2.F32 R13, -RZ, R7.H1_H1 ;  /* 0x30000007ff0d7230 */ /* 0x000fc40000004100 */
[--C-:B------:R-:W-:Y:S02]  /*d9e0*/  HADD2.F32 R16, -RZ, R6.reuse.H0_H0 ;  /* 0x20000006ff107230 */ /* 0x100fe40000004100 */
[----:B------:R-:W-:Y:S01]  /*d9f0*/  HADD2.F32 R15, -RZ, R6.H1_H1 ;  /* 0x30000006ff0f7230 */ /* 0x000fe20000004100 */
[-C--:B------:R-:W-:Y:S01]  /*da00*/  FMUL.FTZ R6, R19, R0.reuse ;  /* 0x0000000013067220 */ /* 0x080fe20000410000 */
[----:B---3--:R-:W-:Y:S02]  /*da10*/  HADD2.F32 R3, -RZ, R21.H0_H0 ;  /* 0x20000015ff037230 */ /* 0x008fe40000004100 */
[--C-:B------:R-:W-:Y:S02]  /*da20*/  HADD2.F32 R5, -RZ, R20.reuse.H0_H0 ;  /* 0x20000014ff057230 */ /* 0x100fe40000004100 */
[----:B------:R-:W-:Y:S01]  /*da30*/  HADD2.F32 R12, -RZ, R20.H1_H1 ;  /* 0x30000014ff0c7230 */ /* 0x000fe20000004100 */
[----:B------:R-:W-:Y:S01]  /*da40*/  FMUL.FTZ R32, R3, R0 ;  /* 0x0000000003207220 */ /* 0x000fe20000410000 */
[----:B------:R-:W-:-:S02]  /*da50*/  HADD2.F32 R20, -RZ, R25.H0_H0 ;  /* 0x20000019ff147230 */ /* 0x000fc40000004100 */
[----:B------:R-:W-:Y:S02]  /*da60*/  HADD2.F32 R7, -RZ, R89.H0_H0 ;  /* 0x20000059ff077230 */ /* 0x000fe40000004100 */
[--C-:B------:R-:W-:Y:S01]  /*da70*/  HADD2.F32 R18, -RZ, R4.reuse.H0_H0 ;  /* 0x20000004ff127230 */ /* 0x100fe20000004100 */
[----:B------:R-:W-:Y:S01]  /*da80*/  FMUL.FTZ R0, R17, R20 ;  /* 0x0000001411007220 */ /* 0x000fe20000410000 */
[----:B------:R-:W-:Y:S01]  /*da90*/  HADD2.F32 R24, -RZ, R4.H1_H1 ;  /* 0x30000004ff187230 */ /* 0x000fe20000004100 */
[----:B------:R-:W-:Y:S01]  /*daa0*/  FFMA.FTZ R45, R3, R7, R6 ;  /* 0x00000007032d7223 */ /* 0x000fe20000010006 */
[----:B------:R-:W-:Y:S02]  /*dab0*/  HADD2.F32 R2, -RZ, R21.H1_H1 ;  /* 0x30000015ff027230 */ /* 0x000fe40000004100 */
[----:B------:R-:W-:Y:S02]  /*dac0*/  HADD2.F32 R4, -RZ, R86.H1_H1 ;  /* 0x30000056ff047230 */ /* 0x000fe40000004100 */
[--C-:B------:R-:W-:Y:S01]  /*dad0*/  HADD2.F32 R6, -RZ, R90.reuse.H1_H1 ;  /* 0x3000005aff067230 */ /* 0x100fe20000004100 */
[----:B------:R-:W-:Y:S01]  /*dae0*/  FFMA.FTZ R44, R2, R58, R0 ;  /* 0x0000003a022c7223 */ /* 0x000fe20000010000 */
[----:B------:R-:W-:Y:S01]  /*daf0*/  HADD2.F32 R0, -RZ, R90.H0_H0 ;  /* 0x2000005aff007230 */ /* 0x000fe20000004100 */
[-C--:B------:R-:W-:Y:S01]  /*db00*/  FMUL.FTZ R3, R18, R4.reuse ;  /* 0x0000000412037220 */ /* 0x080fe20000410000 */
[----:B------:R-:W-:Y:S01]  /*db10*/  HADD2.F32 R9, -RZ, R23.H0_H0 ;  /* 0x20000017ff097230 */ /* 0x000fe20000004100 */
[C---:B------:R-:W-:Y:S01]  /*db20*/  FMUL.FTZ R29, R5.reuse, R4 ;  /* 0x00000004051d7220 */ /* 0x040fe20000410000 */
[--C-:B------:R-:W-:Y:S01]  /*db30*/  HADD2.F32 R11, -RZ, R22.reuse.H0_H0 ;  /* 0x20000016ff0b7230 */ /* 0x100fe20000004100 */
[----:B------:R-:W-:Y:S01]  /*db40*/  FFMA.FTZ R33, R5, R6, R3 ;  /* 0x0000000605217223 */ /* 0x000fe20000010003 */
[----:B------:R-:W-:Y:S01]  /*db50*/  HADD2.F32 R3, -RZ, R91.H0_H0 ;  /* 0x2000005bff037230 */ /* 0x000fe20000004100 */
[----:B------:R-:W-:Y:S01]  /*db60*/  FMUL.FTZ R5, R14, R0 ;  /* 0x000000000e057220 */ /* 0x000fe20000410000 */
[----:B------:R-:W-:Y:S01]  /*db70*/  HADD2.F32 R10, -RZ, R22.H1_H1 ;  /* 0x30000016ff0a7230 */ /* 0x000fe20000004100 */
[----:B------:R-:W-:Y:S01]  /*db80*/  FMUL.FTZ R31, R2, R20 ;  /* 0x00000014021f7220 */ /* 0x000fe20000410000 */
[----:B------:R-:W-:Y:S01]  /*db90*/  HADD2.F32 R8, -RZ, R23.H1_H1 ;  /* 0x30000017ff087230 */ /* 0x000fe20000004100 */
[C---:B------:R-:W-:Y:S01]  /*dba0*/  FFMA.FTZ R23, R9.reuse, R3, R5 ;  /* 0x0000000309177223 */ /* 0x040fe20000010005 */
[----:B------:R-:W-:Y:S01]  /*dbb0*/  HADD2.F32 R2, -RZ, R89.H1_H1 ;  /* 0x30000059ff027230 */ /* 0x000fe20000004100 */
[----:B------:R-:W-:Y:S01]  /*dbc0*/  FMUL.FTZ R21, R9, R0 ;  /* 0x0000000009157220 */ /* 0x000fe20000410000 */
[----:B------:R-:W-:-:S02]  /*dbd0*/  HADD2.F32 R22, -RZ, R30.H0_H0 ;  /* 0x2000001eff167230 */ /* 0x000fc40000004100 */
[----:B------:R-:W-:Y:S01]  /*dbe0*/  HADD2.F32 R5, -RZ, R46.H0_H0 ;  /* 0x2000002eff057230 */ /* 0x000fe20000004100 */
[-C--:B------:R-:W-:Y:S01]  /*dbf0*/  FMUL.FTZ R20, R16, R2.reuse ;  /* 0x0000000210147220 */ /* 0x080fe20000410000 */
[----:B------:R-:W-:Y:S01]  /*dc00*/  HADD2.F32 R4, -RZ, R91.H1_H1 ;  /* 0x3000005bff047230 */ /* 0x000fe20000004100 */
[----:B------:R-:W-:Y:S01]  /*dc10*/  FMUL.FTZ R25, R11, R2 ;  /* 0x000000020b197220 */ /* 0x000fe20000410000 */
[----:B------:R-:W-:Y:S01]  /*dc20*/  HADD2.F32 R9, -RZ, R35.H0_H0 ;  /* 0x20000023ff097230 */ /* 0x000fe20000004100 */
[----:B------:R-:W-:Y:S01]  /*dc30*/  FMUL.FTZ R0, R13, R22 ;  /* 0x000000160d007220 */ /* 0x000fe20000410000 */
[----:B------:R-:W-:Y:S01]  /*dc40*/  HADD2.F32 R35, -RZ, R56.H0_H0 ;  /* 0x20000038ff237230 */ /* 0x000fe20000004100 */
[----:B------:R-:W-:Y:S02]  /*dc50*/  FMUL.FTZ R2, R24, R5 ;  /* 0x0000000518027220 */ /* 0x000fe40000410000 */
[----:B------:R-:W-:Y:S02]  /*dc60*/  FFMA.FTZ R30, R11, R4, R20 ;  /* 0x000000040b1e7223 */ /* 0x000fe40000010014 */
[----:B------:R-:W-:-:S02]  /*dc70*/  FMUL.FTZ R11, R8, R22 ;  /* 0x00000016080b7220 */ /* 0x000fc40000410000 */
[----:B------:R-:W-:Y:S02]  /*dc80*/  FFMA.FTZ R20, R8, R57, R0 ;  /* 0x0000003908147223 */ /* 0x000fe40000010000 */
[----:B------:R-:W-:Y:S02]  /*dc90*/  FMUL.FTZ R0, R15, R9 ;  /* 0x000000090f007220 */ /* 0x000fe40000410000 */
[C---:B------:R-:W-:Y:S02]  /*dca0*/  FFMA.FTZ R22, R12.reuse, R35, R2 ;  /* 0x000000230c167223 */ /* 0x040fe40000010002 */
[----:B------:R-:W-:Y:S02]  /*dcb0*/  FMUL.FTZ R5, R12, R5 ;  /* 0x000000050c057220 */ /* 0x000fe40000410000 */
[C---:B------:R-:W-:Y:S02]  /*dcc0*/  FMUL.FTZ R2, R10.reuse, R9 ;  /* 0x000000090a027220 */ /* 0x040fe40000410000 */
[----:B------:R-:W-:-:S02]  /*dcd0*/  FFMA.FTZ R28, R10, R34, R0 ;  /* 0x000000220a1c7223 */ /* 0x000fc40000010000 */
[----:B------:R-:W-:Y:S02]  /*dce0*/  FFMA.FTZ R8, R18, R6, -R29 ;  /* 0x0000000612087223 */ /* 0x000fe4000001081d */
[----:B------:R-:W-:Y:S01]  /*dcf0*/  FFMA.FTZ R12, R19, R7, -R32 ;  /* 0x00000007130c7223 */ /* 0x000fe20000010820 */
[----:B------:R-:W-:Y:S01]  /*dd00*/  F2FP.PACK_AB R7, R20, R23 ;  /* 0x000000171407723e */ /* 0x000fe200000000ff */
[----:B------:R-:W-:Y:S02]  /*dd10*/  FFMA.FTZ R9, R17, R58, -R31 ;  /* 0x0000003a11097223 */ /* 0x000fe4000001081f */
[----:B------:R-:W-:Y:S01]  /*dd20*/  FFMA.FTZ R10, R16, R4, -R25 ;  /* 0x00000004100a7223 */ /* 0x000fe20000010819 */
[----:B------:R-:W-:Y:S01]  /*dd30*/  F2FP.PACK_AB R4, R22, R33 ;  /* 0x000000211604723e */ /* 0x000fe200000000ff */
[----:B------:R-:W-:Y:S01]  /*dd40*/  FFMA.FTZ R3, R14, R3, -R21 ;  /* 0x000000030e037223 */ /* 0x000fe20000010815 */
[----:B------:R-:W-:Y:S01]  /*dd50*/  F2FP.PACK_AB R9, R9, R12 ;  /* 0x0000000c0909723e */ /* 0x000fe200000000ff */
[----:B------:R-:W-:-:S02]  /*dd60*/  FFMA.FTZ R0, R13, R57, -R11 ;  /* 0x000000390d007223 */ /* 0x000fc4000001080b */
[----:B------:R-:W-:Y:S01]  /*dd70*/  FFMA.FTZ R6, R24, R35, -R5 ;  /* 0x0000002318067223 */ /* 0x000fe20000010805 */
[----:B------:R-:W-:Y:S01]  /*dd80*/  F2FP.PACK_AB R5, R44, R45 ;  /* 0x0000002d2c05723e */ /* 0x000fe200000000ff */
[----:B------:R-:W-:Y:S01]  /*dd90*/  FFMA.FTZ R2, R15, R34, -R2 ;  /* 0x000000220f027223 */ /* 0x000fe20000010802 */
[----:B------:R-:W-:Y:S02]  /*dda0*/  F2FP.PACK_AB R11, R0, R3 ;  /* 0x00000003000b723e */ /* 0x000fe400000000ff */
[----:B------:R-:W-:Y:S02]  /*ddb0*/  F2FP.PACK_AB R8, R6, R8 ;  /* 0x000000080608723e */ /* 0x000fe400000000ff */
[----:B------:R-:W-:Y:S02]  /*ddc0*/  F2FP.PACK_AB R10, R2, R10 ;  /* 0x0000000a020a723e */ /* 0x000fe400000000ff */
[----:B------:R-:W-:-:S03]  /*ddd0*/  F2FP.PACK_AB R6, R28, R30 ;  /* 0x0000001e1c06723e */ /* 0x000fc600000000ff */
[----:B------:R2:W-:Y:S04]  /*dde0*/  STS.128 [R27], R8 ;  /* 0x000000081b007388 */ /* 0x0005e80000000c00 */
[----:B------:R2:W-:Y:S02]  /*ddf0*/  STS.128 [R26+0xc100], R4 ;  /* 0x00c100041a007388 */ /* 0x0005e40000000c00 */
.L_x_687:
[----:B------:R-:W-:Y:S05]  /*de00*/  BSYNC B0 ;  /* 0x0000000000007941 */ /* 0x000fea0003800000 */
.L_x_686:
[----:B------:R-:W-:-:S13]  /*de10*/  ISETP.GE.AND P0, PT, R106, c[0x0][0x27c], PT ;  /* 0x00009f006a007a0c */ /* 0x000fda0003f06270 */
        /* <DEDUP_REMOVED lines=18> */
[----:B------:R-:W-:Y:S01]  /*df40*/  HADD2.F32 R2, -RZ, R94.H0_H0 ;  /* 0x2000005eff027230 */ /* 0x000fe20000004100 */
[----:B------:R-:W-:Y:S02]  /*df50*/  SHF.R.U32.HI R22, RZ, 0x10, R41 ;  /* 0x00000010ff167819 */ /* 0x000fe40000011629 */
[----:B------:R-:W-:-:S02]  /*df60*/  IADD3 R0, R3, R0, R139 ;  /* 0x0000000003007210 */ /* 0x000fc40007ffe08b */
[----:B------:R-:W-:Y:S02]  /*df70*/  SHF.R.U32.HI R23, RZ, 0x10, R39 ;  /* 0x00000010ff177819 */ /* 0x000fe40000011627 */
[----:B------:R-:W-:Y:S02]  /*df80*/  SHF.L.U32 R21, R0, 0x1, RZ ;  /* 0x0000000100157819 */ /* 0x000fe400000006ff */
[--C-:B------:R-:W-:Y:S01]  /*df90*/  SHF.R.U32.HI R0, RZ, 0x10, R37.reuse ;  /* 0x00000010ff007819 */ /* 0x100fe20000011625 */
[----:B------:R-:W-:Y:S01]  /*dfa0*/  HADD2.F32 R23, -RZ, R23.H0_H0 ;  /* 0x20000017ff177230 */ /* 0x000fe20000004100 */
[----:B------:R-:W-:Y:S01]  /*dfb0*/  SHF.R.U64 R31, R36, 0x10, R37 ;  /* 0x00000010241f7819 */ /* 0x000fe20000001225 */
[----:B------:R-:W3:Y:S01]  /*dfc0*/  LDS.128 R8, [R21+0xc100] ;  /* 0x00c1000015087984 */ /* 0x000ee20000000c00 */
[----:B------:R-:W-:Y:S01]  /*dfd0*/  SHF.R.U64 R40, R40, 0x10, R41 ;  /* 0x0000001028287819 */ /* 0x000fe20000001229 */
[----:B------:R-:W-:Y:S01]  /*dfe0*/  HADD2.F32 R25, -RZ, R0.H0_H0 ;  /* 0x20000000ff197230 */ /* 0x000fe20000004100 */
[----:B------:R-:W-:Y:S01]  /*dff0*/  SHF.R.U32.HI R24, RZ, 0x10, R43 ;  /* 0x00000010ff187819 */ /* 0x000fe2000001162b */
[----:B------:R-:W-:Y:S01]  /*e000*/  HADD2.F32 R0, -RZ, R94.H1_H1 ;  /* 0x3000005eff007230 */ /* 0x000fe20000004100 */
[----:B------:R-:W-:Y:S01]  /*e010*/  SHF.R.U64 R26, R38, 0x10, R39 ;  /* 0x00000010261a7819 */ /* 0x000fe20000001227 */
[----:B------:R-:W-:Y:S01]  /*e020*/  HADD2.F32 R41, -RZ, R22.H0_H0 ;  /* 0x20000016ff297230 */ /* 0x000fe20000004100 */
[----:B------:R-:W-:Y:S01]  /*e030*/  SHF.R.U64 R37, R42, 0x10, R43 ;  /* 0x000000102a257819 */ /* 0x000fe2000000122b */
[----:B------:R-:W-:-:S02]  /*e040*/  HADD2.F32 R39, -RZ, R24.H0_H0 ;  /* 0x20000018ff277230 */ /* 0x000fc40000004100 */
[----:B------:R-:W-:Y:S02]  /*e050*/  HADD2.F32 R38, -RZ, R40.H0_H0 ;  /* 0x20000028ff267230 */ /* 0x000fe40000004100 */
[----:B------:R-:W-:Y:S02]  /*e060*/  HADD2.F32 R37, -RZ, R37.H0_H0 ;  /* 0x20000025ff257230 */ /* 0x000fe40000004100 */
[--C-:B--2---:R-:W-:Y:S02]  /*e070*/  HADD2.F32 R20, -RZ, R5.reuse.H0_H0 ;  /* 0x20000005ff147230 */ /* 0x104fe40000004100 */
[----:B------:R-:W-:Y:S02]  /*e080*/  HADD2.F32 R19, -RZ, R5.H1_H1 ;  /* 0x30000005ff137230 */ /* 0x000fe40000004100 */
[--C-:B------:R-:W-:Y:S02]  /*e090*/  HADD2.F32 R17, -RZ, R4.reuse.H0_H0 ;  /* 0x20000004ff117230 */ /* 0x100fe40000004100 */
[----:B------:R-:W-:-:S02]  /*e0a0*/  HADD2.F32 R15, -RZ, R4.H1_H1 ;  /* 0x30000004ff0f7230 */ /* 0x000fc40000004100 */
[--C-:B------:R-:W-:Y:S02]  /*e0b0*/  HADD2.F32 R18, -RZ, R7.reuse.H0_H0 ;  /* 0x20000007ff127230 */ /* 0x100fe40000004100 */
[----:B------:R-:W-:Y:S02]  /*e0c0*/  HADD2.F32 R16, -RZ, R7.H1_H1 ;  /* 0x30000007ff107230 */ /* 0x000fe40000004100 */
[--C-:B------:R-:W-:Y:S02]  /*e0d0*/  HADD2.F32 R14, -RZ, R6.reuse.H0_H0 ;  /* 0x20000006ff0e7230 */ /* 0x100fe40000004100 */
[--C-:B---3--:R-:W-:Y:S02]  /*e0e0*/  HADD2.F32 R5, -RZ, R9.reuse.H0_H0 ;  /* 0x20000009ff057230 */ /* 0x108fe40000004100 */
[----:B------:R-:W-:Y:S02]  /*e0f0*/  HADD2.F32 R4, -RZ, R9.H1_H1 ;  /* 0x30000009ff047230 */ /* 0x000fe40000004100 */
[----:B------:R-:W-:Y:S01]  /*e100*/  HADD2.F32 R13, -RZ, R6.H1_H1 ;  /* 0x30000006ff0d7230 */ /* 0x000fe20000004100 */
[----:B------:R-:W-:Y:S01]  /*e110*/  FMUL.FTZ R34, R5, R2 ;  /* 0x0000000205227220 */ /* 0x000fe20000410000 */
[--C-:B------:R-:W-:Y:S01]  /*e120*/  HADD2.F32 R12, -RZ, R8.reuse.H0_H0 ;  /* 0x20000008ff0c7230 */ /* 0x100fe20000004100 */
[----:B------:R-:W-:Y:S01]  /*e130*/  FMUL.FTZ R32, R4, R25 ;  /* 0x0000001904207220 */ /* 0x000fe20000410000 */
[----:B------:R-:W-:-:S02]  /*e140*/  HADD2.F32 R9, -RZ, R8.H1_H1 ;  /* 0x30000008ff097230 */ /* 0x000fc40000004100 */
[--C-:B------:R-:W-:Y:S02]  /*e150*/  HADD2.F32 R8, -RZ, R10.reuse.H0_H0 ;  /* 0x2000000aff087230 */ /* 0x100fe40000004100 */
[----:B------:R-:W-:Y:S01]  /*e160*/  HADD2.F32 R7, -RZ, R10.H1_H1 ;  /* 0x3000000aff077230 */ /* 0x000fe20000004100 */
[----:B------:R-:W-:Y:S01]  /*e170*/  FMUL.FTZ R10, R20, R2 ;  /* 0x00000002140a7220 */ /* 0x000fe20000410000 */
[----:B------:R-:W-:Y:S01]  /*e180*/  HADD2.F32 R6, -RZ, R95.H0_H0 ;  /* 0x2000005fff067230 */ /* 0x000fe20000004100 */
[----:B------:R-:W-:Y:S01]  /*e190*/  FMUL.FTZ R2, R18, R0 ;  /* 0x0000000012027220 */ /* 0x000fe20000410000 */
[--C-:B------:R-:W-:Y:S02]  /*e1a0*/  HADD2.F32 R3, -RZ, R11.reuse.H0_H0 ;  /* 0x2000000bff037230 */ /* 0x100fe40000004100 */
[----:B------:R-:W-:Y:S01]  /*e1b0*/  HADD2.F32 R11, -RZ, R11.H1_H1 ;  /* 0x3000000bff0b7230 */ /* 0x000fe20000004100 */
[----:B------:R-:W-:Y:S01]  /*e1c0*/  FFMA.FTZ R36, R5, R6, R10 ;  /* 0x0000000605247223 */ /* 0x000fe2000001000a */
[----:B------:R-:W-:Y:S01]  /*e1d0*/  HADD2.F32 R5, -RZ, R96.H1_H1 ;  /* 0x30000060ff057230 */ /* 0x000fe20000004100 */
[----:B------:R-:W-:Y:S01]  /*e1e0*/  FMUL.FTZ R27, R3, R0 ;  /* 0x00000000031b7220 */ /* 0x000fe20000410000 */
[----:B------:R-:W-:Y:S01]  /*e1f0*/  HADD2.F32 R0, -RZ, R95.H1_H1 ;  /* 0x3000005fff007230 */ /* 0x000fe20000004100 */
[----:B------:R-:W-:-:S02]  /*e200*/  FMUL.FTZ R10, R19, R25 ;  /* 0x00000019130a7220 */ /* 0x000fc40000410000 */
[----:B------:R-:W-:Y:S01]  /*e210*/  FFMA.FTZ R33, R3, R5, R2 ;  /* 0x0000000503217223 */ /* 0x000fe20000010002 */
[----:B------:R-:W-:Y:S01]  /*e220*/  HADD2.F32 R3, -RZ, R97.H0_H0 ;  /* 0x20000061ff037230 */ /* 0x000fe20000004100 */
[----:B------:R-:W-:Y:S01]  /*e230*/  FFMA.FTZ R35, R4, R41, R10 ;  /* 0x0000002904237223 */ /* 0x000fe2000001000a */
[----:B------:R-:W-:Y:S01]  /*e240*/  HADD2.F32 R2, -RZ, R96.H0_H0 ;  /* 0x20000060ff027230 */ /* 0x000fe20000004100 */
[----:B------:R-:W-:Y:S02]  /*e250*/  FMUL.FTZ R4, R16, R23 ;  /* 0x0000001710047220 */ /* 0x000fe40000410000 */
[-C--:B------:R-:W-:Y:S02]  /*e260*/  FMUL.FTZ R10, R17, R0.reuse ;  /* 0x00000000110a7220 */ /* 0x080fe40000410000 */
[----:B------:R-:W-:Y:S01]  /*e270*/  FMUL.FTZ R24, R12, R0 ;  /* 0x000000000c187220 */ /* 0x000fe20000410000 */
[----:B------:R-:W-:Y:S01]  /*e280*/  HADD2.F32 R0, -RZ, R98.H0_H0 ;  /* 0x20000062ff007230 */ /* 0x000fe20000004100 */
[----:B------:R-:W-:-:S02]  /*e290*/  FFMA.FTZ R29, R11, R39, R4 ;  /* 0x000000270b1d7223 */ /* 0x000fc40000010004 */
[----:B------:R-:W-:Y:S01]  /*e2a0*/  FFMA.FTZ R28, R12, R3, R10 ;  /* 0x000000030c1c7223 */ /* 0x000fe2000001000a */
[----:B------:R-:W-:Y:S01]  /*e2b0*/  HADD2.F32 R10, -RZ, R31.H0_H0 ;  /* 0x2000001fff0a7230 */ /* 0x000fe20000004100 */
[----:B------:R-:W-:Y:S02]  /*e2c0*/  FMUL.FTZ R4, R14, R2 ;  /* 0x000000020e047220 */ /* 0x000fe40000410000 */
[----:B------:R-:W-:Y:S01]  /*e2d0*/  FMUL.FTZ R25, R11, R23 ;  /* 0x000000170b197220 */ /* 0x000fe20000410000 */
[----:B------:R-:W-:Y:S01]  /*e2e0*/  HADD2.F32 R11, -RZ, R26.H0_H0 ;  /* 0x2000001aff0b7230 */ /* 0x000fe20000004100 */
[C---:B------:R-:W-:Y:S02]  /*e2f0*/  FFMA.FTZ R31, R8.reuse, R0, R4 ;  /* 0x00000000081f7223 */ /* 0x040fe40000010004 */
[----:B------:R-:W-:Y:S02]  /*e300*/  FMUL.FTZ R4, R15, R10 ;  /* 0x0000000a0f047220 */ /* 0x000fe40000410000 */
[----:B------:R-:W-:-:S02]  /*e310*/  FMUL.FTZ R22, R8, R2 ;  /* 0x0000000208167220 */ /* 0x000fc40000410000 */
[-C--:B------:R-:W-:Y:S02]  /*e320*/  FMUL.FTZ R2, R13, R11.reuse ;  /* 0x0000000b0d027220 */ /* 0x080fe40000410000 */
[C---:B------:R-:W-:Y:S02]  /*e330*/  FFMA.FTZ R23, R9.reuse, R38, R4 ;  /* 0x0000002609177223 */ /* 0x040fe40000010004 */
[----:B------:R-:W-:Y:S02]  /*e340*/  FMUL.FTZ R12, R9, R10 ;  /* 0x0000000a090c7220 */ /* 0x000fe40000410000 */
[----:B------:R-:W-:Y:S02]  /*e350*/  FMUL.FTZ R4, R7, R11 ;  /* 0x0000000b07047220 */ /* 0x000fe40000410000 */
[----:B------:R-:W-:Y:S02]  /*e360*/  FFMA.FTZ R10, R20, R6, -R34 ;  /* 0x00000006140a7223 */ /* 0x000fe40000010822 */
[----:B------:R-:W-:-:S02]  /*e370*/  FFMA.FTZ R6, R17, R3, -R24 ;  /* 0x0000000311067223 */ /* 0x000fc40000010818 */
[----:B------:R-:W-:Y:S01]  /*e380*/  FFMA.FTZ R26, R7, R37, R2 ;  /* 0x00000025071a7223 */ /* 0x000fe20000010002 */
[----:B------:R-:W-:Y:S01]  /*e390*/  F2FP.PACK_AB R7, R29, R33 ;  /* 0x000000211d07723e */ /* 0x000fe200000000ff */
[----:B------:R-:W-:Y:S02]  /*e3a0*/  FFMA.FTZ R9, R19, R41, -R32 ;  /* 0x0000002913097223 */ /* 0x000fe40000010820 */
[----:B------:R-:W-:Y:S01]  /*e3b0*/  FFMA.FTZ R8, R18, R5, -R27 ;  /* 0x0000000512087223 */ /* 0x000fe2000001081b */
[----:B------:R-:W-:Y:S01]  /*e3c0*/  F2FP.PACK_AB R5, R35, R36 ;  /* 0x000000242305723e */ /* 0x000fe200000000ff */
[----:B------:R-:W-:Y:S01]  /*e3d0*/  FFMA.FTZ R11, R16, R39, -R25 ;  /* 0x00000027100b7223 */ /* 0x000fe20000010819 */
[----:B------:R-:W-:Y:S01]  /*e3e0*/  F2FP.PACK_AB R9, R9, R10 ;  /* 0x0000000a0909723e */ /* 0x000fe200000000ff */
[----:B------:R-:W-:Y:S02]  /*e3f0*/  FFMA.FTZ R3, R14, R0, -R22 ;  /* 0x000000000e037223 */ /* 0x000fe40000010816 */
[----:B------:R-:W-:Y:S01]  /*e400*/  FFMA.FTZ R2, R15, R38, -R12 ;  /* 0x000000260f027223 */ /* 0x000fe2000001080c */
[----:B------:R-:W-:Y:S01]  /*e410*/  F2FP.PACK_AB R11, R11, R8 ;  /* 0x000000080b0b723e */ /* 0x000fe200000000ff */
[----:B------:R-:W-:Y:S01]  /*e420*/  FFMA.FTZ R0, R13, R37, -R4 ;  /* 0x000000250d007223 */ /* 0x000fe20000010804 */
[----:B------:R-:W-:-:S02]  /*e430*/  F2FP.PACK_AB R4, R23, R28 ;  /* 0x0000001c1704723e */ /* 0x000fc400000000ff */
[----:B------:R-:W-:Y:S02]  /*e440*/  F2FP.PACK_AB R8, R2, R6 ;  /* 0x000000060208723e */ /* 0x000fe400000000ff */
[----:B------:R-:W-:Y:S02]  /*e450*/  F2FP.PACK_AB R10, R0, R3 ;  /* 0x00000003000a723e */ /* 0x000fe400000000ff */
[----:B------:R-:W-:-:S03]  /*e460*/  F2FP.PACK_AB R6, R26, R31 ;  /* 0x0000001f1a06723e */ /* 0x000fc600000000ff */
[----:B------:R2:W-:Y:S04]  /*e470*/  STS.128 [R30], R8 ;  /* 0x000000081e007388 */ /* 0x0005e80000000c00 */
[----:B------:R2:W-:Y:S02]  /*e480*/  STS.128 [R21+0xc100], R4 ;  /* 0x00c1000415007388 */ /* 0x0005e40000000c00 */
.L_x_683:
[----:B------:R-:W-:Y:S05]  /*e490*/  BSYNC B1 ;  /* 0x0000000000017941 */ /* 0x000fea0003800000 */
.L_x_682:
[----:B------:R-:W-:-:S13]  /*e4a0*/  ISETP.GE.AND P0, PT, R118, R84, PT ;  /* 0x000000547600720c */ /* 0x000fda0003f06270 */
[----:B------:R-:W-:Y:S05]  /*e4b0*/  @P0 BRA `(.L_x_667) ;  /* 0x000013f000000947 */ /* 0x000fea0003800000 */
[----:B------:R-:W-:Y:S01]  /*e4c0*/  ISETP.GE.AND P0, PT, R104, c[0x0][0x27c], PT ;  /* 0x00009f0068007a0c */ /* 0x000fe20003f06270 */
[----:B------:R-:W-:Y:S01]  /*e4d0*/  IMAD.SHL.U32 R0, R118, 0x40, RZ ;  /* 0x0000004076007824 */ /* 0x000fe200078e00ff */
[----:B------:R-:W-:Y:S01]  /*e4e0*/  SHF.R.S32.HI R2, RZ, 0x1f, R118 ;  /* 0x0000001fff027819 */ /* 0x000fe20000011476 */
[----:B------:R-:W-:Y:S03]  /*e4f0*/  BSSY B0, `(.L_x_688) ;  /* 0x0000069000007945 */ /* 0x000fe60003800000 */
[----:B------:R-:W-:Y:S02]  /*e500*/  LEA.HI R2, R2, R118, RZ, 0x3 ;  /* 0x0000007602027211 */ /* 0x000fe400078f18ff */
[----:B------:R-:W-:-:S03]  /*e510*/  LOP3.LUT R0, R0, 0x1c0, RZ, 0xc0, !PT ;  /* 0x000001c000007812 */ /* 0x000fc600078ec0ff */
[----:B------:R-:W-:Y:S01]  /*e520*/  IMAD.SHL.U32 R2, R2, 0x40, RZ ;  /* 0x0000004002027824 */ /* 0x000fe200078e00ff */
[----:B------:R-:W-:-:S04]  /*e530*/  SHF.R.U32.HI R44, RZ, 0x3, R0 ;  /* 0x00000003ff2c7819 */ /* 0x000fc80000011600 */
[----:B------:R-:W-:Y:S01]  /*e540*/  LOP3.LUT R2, R2, 0xfffffe00, RZ, 0xc0, !PT ;  /* 0xfffffe0002027812 */ /* 0x000fe200078ec0ff */
[----:B------:R-:W-:Y:S05]  /*e550*/  @P0 BRA `(.L_x_689) ;  /* 0x0000062000000947 */ /* 0x000fea0003800000 */
[----:B--2---:R-:W-:Y:S02]  /*e560*/  MOV R6, c[0x0][0x27c] ;  /* 0x00009f0000067a02 */ /* 0x004fe40000000f00 */
[----:B------:R-:W-:Y:S02]  /*e570*/  LOP3.LUT R3, R0, 0x38, R104, 0xf8, !PT ;  /* 0x0000003800037812 */ /* 0x000fe400078ef868 */
[----:B------:R-:W-:Y:S02]  /*e580*/  LEA.HI R6, R6, R121, RZ, 0x1d ;  /* 0x0000007906067211 */ /* 0x000fe400078fe8ff */
[----:B------:R-:W-:Y:S02]  /*e590*/  SHF.R.U32.HI R23, RZ, 0x10, R53 ;  /* 0x00000010ff177819 */ /* 0x000fe40000011635 */
[----:B------:R-:W-:Y:S02]  /*e5a0*/  SHF.R.S32.HI R5, RZ, 0x1f, R6 ;  /* 0x0000001fff057819 */ /* 0x000fe40000011406 */
[----:B------:R-:W-:Y:S01]  /*e5b0*/  SHF.L.U32 R4, R6, 0x3, RZ ;  /* 0x0000000306047819 */ /* 0x000fe200000006ff */
[----:B------:R-:W-:Y:S01]  /*e5c0*/  HADD2.F32 R23, -RZ, R23.H0_H0 ;  /* 0x20000017ff177230 */ /* 0x000fe20000004100 */
[----:B------:R-:W-:-:S02]  /*e5d0*/  LEA.HI R6, R5, R6, RZ, 0x3 ;  /* 0x0000000605067211 */ /* 0x000fc400078f18ff */
[----:B------:R-:W-:Y:S02]  /*e5e0*/  LOP3.LUT R5, R2, R3, R44, 0xf6, !PT ;  /* 0x0000000302057212 */ /* 0x000fe400078ef62c */
[----:B------:R-:W-:Y:S02]  /*e5f0*/  LOP3.LUT R4, R0, 0x38, R4, 0xf8, !PT ;  /* 0x0000003800047812 */ /* 0x000fe400078ef804 */
[----:B------:R-:W-:Y:S02]  /*e600*/  SHF.L.U32 R3, R6, 0xa, RZ ;  /* 0x0000000a06037819 */ /* 0x000fe400000006ff */
[----:B------:R-:W-:Y:S02]  /*e610*/  LOP3.LUT R8, R4, R44, RZ, 0x3c, !PT ;  /* 0x0000002c04087212 */ /* 0x000fe400078e3cff */
[----:B------:R-:W-:Y:S02]  /*e620*/  LOP3.LUT R3, R3, 0x7fffe000, RZ, 0xc0, !PT ;  /* 0x7fffe00003037812 */ /* 0x000fe400078ec0ff */
[----:B------:R-:W-:-:S02]  /*e630*/  LEA R27, R5, 0xc100, 0x1 ;  /* 0x0000c100051b7811 */ /* 0x000fc400078e08ff */
[----:B------:R-:W-:Y:S02]  /*e640*/  IADD3 R3, R8, R3, R2 ;  /* 0x0000000308037210 */ /* 0x000fe40007ffe002 */
[----:B------:R-:W-:Y:S01]  /*e650*/  SHF.R.U32.HI R25, RZ, 0x10, R49 ;  /* 0x00000010ff197819 */ /* 0x000fe20000011631 */
[----:B------:R-:W2:Y:S01]  /*e660*/  LDS.128 R4, [R27] ;  /* 0x000000001b047984 */ /* 0x000ea20000000c00 */
[----:B------:R-:W-:Y:S01]  /*e670*/  SHF.L.U32 R24, R3, 0x1, RZ ;  /* 0x0000000103187819 */ /* 0x000fe200000006ff */
[----:B------:R-:W-:Y:S01]  /*e680*/  HADD2.F32 R3, -RZ, R97.H1_H1 ;  /* 0x30000061ff037230 */ /* 0x000fe20000004100 */
[----:B------:R-:W-:Y:S01]  /*e690*/  SHF.R.U32.HI R26, RZ, 0x10, R55 ;  /* 0x00000010ff1a7819 */ /* 0x000fe20000011637 */
[----:B------:R-:W-:Y:S01]  /*e6a0*/  HADD2.F32 R43, -RZ, R25.H0_H0 ;  /* 0x20000019ff2b7230 */ /* 0x000fe20000004100 */
[----:B------:R-:W-:Y:S01]  /*e6b0*/  SHF.R.U64 R39, R52, 0x10, R53 ;  /* 0x0000001034277819 */ /* 0x000fe20000001235 */
[----:B------:R-:W3:Y:S01]  /*e6c0*/  LDS.128 R8, [R24+0xc100] ;  /* 0x00c1000018087984 */ /* 0x000ee20000000c00 */
[----:B------:R-:W-:Y:S01]  /*e6d0*/  SHF.R.U32.HI R30, RZ, 0x10, R51 ;  /* 0x00000010ff1e7819 */ /* 0x000fe20000011633 */
[----:B------:R-:W-:Y:S01]  /*e6e0*/  HADD2.F32 R26, -RZ, R26.H0_H0 ;  /* 0x2000001aff1a7230 */ /* 0x000fe20000004100 */
[----:B------:R-:W-:-:S02]  /*e6f0*/  SHF.R.U64 R34, R54, 0x10, R55 ;  /* 0x0000001036227819 */ /* 0x000fc40000001237 */
[----:B------:R-:W-:Y:S01]  /*e700*/  SHF.R.U64 R41, R48, 0x10, R49 ;  /* 0x0000001030297819 */ /* 0x000fe20000001231 */
[----:B------:R-:W-:Y:S01]  /*e710*/  HADD2.F32 R42, -RZ, R30.H0_H0 ;  /* 0x2000001eff2a7230 */ /* 0x000fe20000004100 */
[----:B------:R-:W-:Y:S01]  /*e720*/  SHF.R.U64 R40, R50, 0x10, R51 ;  /* 0x0000001032287819 */ /* 0x000fe20000001233 */
[--C-:B--2---:R-:W-:Y:S02]  /*e730*/  HADD2.F32 R21, -RZ, R5.reuse.H0_H0 ;  /* 0x20000005ff157230 */ /* 0x104fe40000004100 */
[----:B------:R-:W-:Y:S02]  /*e740*/  HADD2.F32 R19, -RZ, R5.H1_H1 ;  /* 0x30000005ff137230 */ /* 0x000fe40000004100 */
[--C-:B------:R-:W-:Y:S02]  /*e750*/  HADD2.F32 R20, -RZ, R4.reuse.H0_H0 ;  /* 0x20000004ff147230 */ /* 0x100fe40000004100 */
[----:B------:R-:W-:Y:S02]  /*e760*/  HADD2.F32 R22, -RZ, R4.H1_H1 ;  /* 0x30000004ff167230 */ /* 0x000fe40000004100 */
[----:B---3--:R-:W-:-:S02]  /*e770*/  HADD2.F32 R5, -RZ, R9.H0_H0 ;  /* 0x20000009ff057230 */ /* 0x008fc40000004100 */
[----:B------:R-:W-:Y:S02]  /*e780*/  HADD2.F32 R4, -RZ, R9.H1_H1 ;  /* 0x30000009ff047230 */ /* 0x000fe40000004100 */
[--C-:B------:R-:W-:Y:S01]  /*e790*/  HADD2.F32 R9, -RZ, R8.reuse.H0_H0 ;  /* 0x20000008ff097230 */ /* 0x100fe20000004100 */
[----:B------:R-:W-:Y:S01]  /*e7a0*/  FMUL.FTZ R33, R5, R3 ;  /* 0x0000000305217220 */ /* 0x000fe20000410000 */
[----:B------:R-:W-:Y:S01]  /*e7b0*/  HADD2.F32 R14, -RZ, R8.H1_H1 ;  /* 0x30000008ff0e7230 */ /* 0x000fe20000004100 */
[----:B------:R-:W-:Y:S01]  /*e7c0*/  FMUL.FTZ R32, R4, R23 ;  /* 0x0000001704207220 */ /* 0x000fe20000410000 */
[--C-:B------:R-:W-:Y:S02]  /*e7d0*/  HADD2.F32 R16, -RZ, R7.reuse.H0_H0 ;  /* 0x20000007ff107230 */ /* 0x100fe40000004100 */
[----:B------:R-:W-:Y:S01]  /*e7e0*/  HADD2.F32 R15, -RZ, R7.H1_H1 ;  /* 0x30000007ff0f7230 */ /* 0x000fe20000004100 */
[----:B------:R-:W-:Y:S01]  /*e7f0*/  FMUL.FTZ R7, R21, R3 ;  /* 0x0000000315077220 */ /* 0x000fe20000410000 */
[----:B------:R-:W-:Y:S01]  /*e800*/  HADD2.F32 R8, -RZ, R99.H0_H0 ;  /* 0x20000063ff087230 */ /* 0x000fe20000004100 */
[----:B------:R-:W-:Y:S01]  /*e810*/  FMUL.FTZ R3, R19, R23 ;  /* 0x0000001713037220 */ /* 0x000fe20000410000 */
[----:B------:R-:W-:-:S02]  /*e820*/  HADD2.F32 R18, -RZ, R6.H0_H0 ;  /* 0x20000006ff127230 */ /* 0x000fc40000004100 */
[----:B------:R-:W-:Y:S01]  /*e830*/  HADD2.F32 R17, -RZ, R6.H1_H1 ;  /* 0x30000006ff117230 */ /* 0x000fe20000004100 */
[----:B------:R-:W-:Y:S01]  /*e840*/  FFMA.FTZ R38, R5, R8, R7 ;  /* 0x0000000805267223 */ /* 0x000fe20000010007 */
[----:B------:R-:W-:Y:S01]  /*e850*/  HADD2.F32 R6, -RZ, R98.H1_H1 ;  /* 0x30000062ff067230 */ /* 0x000fe20000004100 */
[----:B------:R-:W-:Y:S01]  /*e860*/  FFMA.FTZ R37, R4, R43, R3 ;  /* 0x0000002b04257223 */ /* 0x000fe20000010003 */
[--C-:B------:R-:W-:Y:S02]  /*e870*/  HADD2.F32 R7, -RZ, R100.reuse.H1_H1 ;  /* 0x30000064ff077230 */ /* 0x100fe40000004100 */
[----:B------:R-:W-:Y:S01]  /*e880*/  HADD2.F32 R3, -RZ, R100.H0_H0 ;  /* 0x20000064ff037230 */ /* 0x000fe20000004100 */
[-C--:B------:R-:W-:Y:S01]  /*e890*/  FMUL.FTZ R5, R20, R6.reuse ;  /* 0x0000000614057220 */ /* 0x080fe20000410000 */
[--C-:B------:R-:W-:Y:S01]  /*e8a0*/  HADD2.F32 R13, -RZ, R10.reuse.H0_H0 ;  /* 0x2000000aff0d7230 */ /* 0x100fe20000004100 */
[C---:B------:R-:W-:Y:S01]  /*e8b0*/  FMUL.FTZ R31, R9.reuse, R6 ;  /* 0x00000006091f7220 */ /* 0x040fe20000410000 */
[----:B------:R-:W-:Y:S01]  /*e8c0*/  HADD2.F32 R12, -RZ, R10.H1_H1 ;  /* 0x3000000aff0c7230 */ /* 0x000fe20000004100 */
[----:B------:R-:W-:Y:S01]  /*e8d0*/  FFMA.FTZ R35, R9, R7, R5 ;  /* 0x0000000709237223 */ /* 0x000fe20000010005 */
[----:B------:R-:W-:Y:S01]  /*e8e0*/  HADD2.F32 R10, -RZ, R11.H0_H0 ;  /* 0x2000000bff0a7230 */ /* 0x000fe20000004100 */
[----:B------:R-:W-:Y:S01]  /*e8f0*/  FMUL.FTZ R9, R16, R3 ;  /* 0x0000000310097220 */ /* 0x000fe20000410000 */
[----:B------:R-:W-:-:S02]  /*e900*/  HADD2.F32 R5, -RZ, R101.H0_H0 ;  /* 0x20000065ff057230 */ /* 0x000fc40000004100 */
[----:B------:R-:W-:Y:S01]  /*e910*/  HADD2.F32 R4, -RZ, R99.H1_H1 ;  /* 0x30000063ff047230 */ /* 0x000fe20000004100 */
[C---:B------:R-:W-:Y:S01]  /*e920*/  FMUL.FTZ R25, R10.reuse, R3 ;  /* 0x000000030a197220 */ /* 0x040fe20000410000 */
[----:B------:R-:W-:Y:S01]  /*e930*/  HADD2.F32 R6, -RZ, R101.H1_H1 ;  /* 0x30000065ff067230 */ /* 0x000fe20000004100 */
[----:B------:R-:W-:Y:S01]  /*e940*/  FFMA.FTZ R28, R10, R5, R9 ;  /* 0x000000050a1c7223 */ /* 0x000fe20000010009 */
[----:B------:R-:W-:Y:S01]  /*e950*/  HADD2.F32 R10, -RZ, R39.H0_H0 ;  /* 0x20000027ff0a7230 */ /* 0x000fe20000004100 */
[----:B------:R-:W-:Y:S01]  /*e960*/  FMUL.FTZ R23, R18, R4 ;  /* 0x0000000412177220 */ /* 0x000fe20000410000 */
[----:B------:R-:W-:Y:S01]  /*e970*/  HADD2.F32 R11, -RZ, R11.H1_H1 ;  /* 0x3000000bff0b7230 */ /* 0x000fe20000004100 */
[----:B------:R-:W-:Y:S01]  /*e980*/  FMUL.FTZ R3, R15, R26 ;  /* 0x0000001a0f037220 */ /* 0x000fe20000410000 */
[----:B------:R-:W-:Y:S01]  /*e990*/  HADD2.F32 R9, -RZ, R34.H0_H0 ;  /* 0x20000022ff097230 */ /* 0x000fe20000004100 */
[C---:B------:R-:W-:Y:S01]  /*e9a0*/  FMUL.FTZ R29, R13.reuse, R4 ;  /* 0x000000040d1d7220 */ /* 0x040fe20000410000 */
[----:B------:R-:W-:Y:S01]  /*e9b0*/  HADD2.F32 R39, -RZ, R41.H0_H0 ;  /* 0x20000029ff277230 */ /* 0x000fe20000004100 */
[----:B------:R-:W-:Y:S01]  /*e9c0*/  FFMA.FTZ R36, R13, R6, R23 ;  /* 0x000000060d247223 */ /* 0x000fe20000010017 */
[----:B------:R-:W-:Y:S01]  /*e9d0*/  HADD2.F32 R34, -RZ, R40.H0_H0 ;  /* 0x20000028ff227230 */ /* 0x000fe20000004100 */
[----:B------:R-:W-:-:S02]  /*e9e0*/  FMUL.FTZ R4, R22, R10 ;  /* 0x0000000a16047220 */ /* 0x000fc40000410000 */
[C---:B------:R-:W-:Y:S02]  /*e9f0*/  FMUL.FTZ R23, R11.reuse, R26 ;  /* 0x0000001a0b177220 */ /* 0x040fe40000410000 */
[----:B------:R-:W-:Y:S02]  /*ea00*/  FFMA.FTZ R11, R11, R42, R3 ;  /* 0x0000002a0b0b7223 */ /* 0x000fe40000010003 */
[----:B------:R-:W-:Y:S02]  /*ea10*/  FMUL.FTZ R3, R17, R9 ;  /* 0x0000000911037220 */ /* 0x000fe40000410000 */
[C---:B------:R-:W-:Y:S02]  /*ea20*/  FMUL.FTZ R10, R14.reuse, R10 ;  /* 0x0000000a0e0a7220 */ /* 0x040fe40000410000 */
[----:B------:R-:W-:Y:S02]  /*ea30*/  FFMA.FTZ R26, R14, R39, R4 ;  /* 0x000000270e1a7223 */ /* 0x000fe40000010004 */
[----:B------:R-:W-:-:S02]  /*ea40*/  FMUL.FTZ R4, R12, R9 ;  /* 0x000000090c047220 */ /* 0x000fc40000410000 */
[----:B------:R-:W-:Y:S02]  /*ea50*/  FFMA.FTZ R30, R12, R34, R3 ;  /* 0x000000220c1e7223 */ /* 0x000fe40000010003 */
[----:B------:R-:W-:Y:S02]  /*ea60*/  FFMA.FTZ R14, R21, R8, -R33 ;  /* 0x00000008150e7223 */ /* 0x000fe40000010821 */
[----:B------:R-:W-:Y:S02]  /*ea70*/  FFMA.FTZ R12, R18, R6, -R29 ;  /* 0x00000006120c7223 */ /* 0x000fe4000001081d */
[----:B------:R-:W-:Y:S02]  /*ea80*/  FFMA.FTZ R8, R22, R39, -R10 ;  /* 0x0000002716087223 */ /* 0x000fe4000001080a */
[----:B------:R-:W-:Y:S02]  /*ea90*/  FFMA.FTZ R9, R19, R43, -R32 ;  /* 0x0000002b13097223 */ /* 0x000fe40000010820 */
[----:B------:R-:W-:Y:S01]  /*eaa0*/  FFMA.FTZ R13, R20, R7, -R31 ;  /* 0x00000007140d7223 */ /* 0x000fe2000001081f */
[----:B------:R-:W-:Y:S01]  /*eab0*/  F2FP.PACK_AB R7, R11, R28 ;  /* 0x0000001c0b07723e */ /* 0x000fe200000000ff */
[----:B------:R-:W-:Y:S01]  /*eac0*/  FFMA.FTZ R6, R16, R5, -R25 ;  /* 0x0000000510067223 */ /* 0x000fe20000010819 */
[----:B------:R-:W-:Y:S01]  /*ead0*/  F2FP.PACK_AB R9, R9, R14 ;  /* 0x0000000e0909723e */ /* 0x000fe200000000ff */
[----:B------:R-:W-:Y:S01]  /*eae0*/  FFMA.FTZ R3, R15, R42, -R23 ;  /* 0x0000002a0f037223 */ /* 0x000fe20000010817 */
[----:B------:R-:W-:Y:S01]  /*eaf0*/  F2FP.PACK_AB R8, R8, R13 ;  /* 0x0000000d0808723e */ /* 0x000fe200000000ff */
[----:B------:R-:W-:Y:S01]  /*eb00*/  FFMA.FTZ R10, R17, R34, -R4 ;  /* 0x00000022110a7223 */ /* 0x000fe20000010804 */
[----:B------:R-:W-:-:S02]  /*eb10*/  F2FP.PACK_AB R5, R37, R38 ;  /* 0x000000262505723e */ /* 0x000fc400000000ff */
[----:B------:R-:W-:Y:S02]  /*eb20*/  F2FP.PACK_AB R11, R3, R6 ;  /* 0x00000006030b723e */ /* 0x000fe400000000ff */
[----:B------:R-:W-:Y:S02]  /*eb30*/  F2FP.PACK_AB R10, R10, R12 ;  /* 0x0000000c0a0a723e */ /* 0x000fe400000000ff */
[----:B------:R-:W-:Y:S02]  /*eb40*/  F2FP.PACK_AB R4, R26, R35 ;  /* 0x000000231a04723e */ /* 0x000fe400000000ff */
[----:B------:R-:W-:Y:S01]  /*eb50*/  F2FP.PACK_AB R6, R30, R36 ;  /* 0x000000241e06723e */ /* 0x000fe200000000ff */
[----:B------:R2:W-:Y:S04]  /*eb60*/  STS.128 [R27], R8 ;  /* 0x000000081b007388 */ /* 0x0005e80000000c00 */
[----:B------:R2:W-:Y:S02]  /*eb70*/  STS.128 [R24+0xc100], R4 ;  /* 0x00c1000418007388 */ /* 0x0005e40000000c00 */
.L_x_689:
[----:B------:R-:W-:Y:S05]  /*eb80*/  BSYNC B0 ;  /* 0x0000000000007941 */ /* 0x000fea0003800000 */
.L_x_688:
[----:B------:R-:W-:Y:S01]  /*eb90*/  ISETP.GE.AND P0, PT, R107, c[0x0][0x27c], PT ;  /* 0x00009f006b007a0c */ /* 0x000fe20003f06270 */
[----:B------:R-:W-:-:S12]  /*eba0*/  BSSY B0, `(.L_x_690) ;  /* 0x0000068000007945 */ /* 0x000fd80003800000 */
[----:B------:R-:W-:Y:S05]  /*ebb0*/  @P0 BRA `(.L_x_691) ;  /* 0x0000066000000947 */ /* 0x000fea0003800000 */
[----:B------:R-:W-:Y:S02]  /*ebc0*/  MOV R3, c[0x0][0x27c] ;  /* 0x00009f0000037a02 */ /* 0x000fe40000000f00 */
[----:B--2---:R-:W-:Y:S02]  /*ebd0*/  LEA.HI R5, R87, R107, RZ, 0x6 ;  /* 0x0000006b57057211 */ /* 0x004fe400078f30ff */
[----:B------:R-:W-:Y:S02]  /*ebe0*/  LEA.HI R3, R3, R74, RZ, 0x1d ;  /* 0x0000004a03037211 */ /* 0x000fe400078fe8ff */
[----:B------:R-:W-:Y:S02]  /*ebf0*/  LOP3.LUT R4, R0, 0x38, R88, 0xf8, !PT ;  /* 0x0000003800047812 */ /* 0x000fe400078ef858 */
[----:B------:R-:W-:Y:S02]  /*ec00*/  SHF.L.U32 R7, R5, 0x7, RZ ;  /* 0x0000000705077819 */ /* 0x000fe400000006ff */
[----:B------:R-:W-:-:S02]  /*ec10*/  SHF.R.S32.HI R5, RZ, 0x1f, R3 ;  /* 0x0000001fff057819 */ /* 0x000fc40000011403 */
        /* <DEDUP_REMOVED lines=9> */
[----:B------:R-:W-:Y:S02]  /*ecb0*/  LOP3.LUT R3, R4, 0x7fffe000, RZ, 0xc0, !PT ;  /* 0x7fffe00004037812 */ /* 0x000fe400078ec0ff */
[----:B------:R-:W2:Y:S01]  /*ecc0*/  LDS.128 R4, [R27] ;  /* 0x000000001b047984 */ /* 0x000ea20000000c00 */
[----:B------:R-:W-:Y:S02]  /*ecd0*/  SHF.R.U32.HI R23, RZ, 0x10, R69 ;  /* 0x00000010ff177819 */ /* 0x000fe40000011645 */
[----:B------:R-:W-:-:S02]  /*ece0*/  IADD3 R3, R8, R3, R2 ;  /* 0x0000000308037210 */ /* 0x000fc40007ffe002 */
[----:B------:R-:W-:Y:S01]  /*ecf0*/  SHF.R.U32.HI R25, RZ, 0x10, R65 ;  /* 0x00000010ff197819 */ /* 0x000fe20000011641 */
[----:B------:R-:W-:Y:S01]  /*ed00*/  HADD2.F32 R23, -RZ, R23.H0_H0 ;  /* 0x20000017ff177230 */ /* 0x000fe20000004100 */
[----:B------:R-:W-:Y:S01]  /*ed10*/  SHF.L.U32 R24, R3, 0x1, RZ ;  /* 0x0000000103187819 */ /* 0x000fe200000006ff */
[----:B------:R-:W-:Y:S01]  /*ed20*/  HADD2.F32 R3, -RZ, R103.H0_H0 ;  /* 0x20000067ff037230 */ /* 0x000fe20000004100 */
        /* <DEDUP_REMOVED lines=14> */
[----:B------:R-:W-:-:S02]  /*ee10*/  HADD2.F32 R16, -RZ, R7.H0_H0 ;  /* 0x20000007ff107230 */ /* 0x000fc40000004100 */
[----:B------:R-:W-:Y:S01]  /*ee20*/  HADD2.F32 R15, -RZ, R7.H1_H1 ;  /* 0x30000007ff0f7230 */ /* 0x000fe20000004100 */
[-C--:B------:R-:W-:Y:S01]  /*ee30*/  FMUL.FTZ R7, R21, R3.reuse ;  /* 0x0000000315077220 */ /* 0x080fe20000410000 */
[--C-:B---3--:R-:W-:Y:S02]  /*ee40*/  HADD2.F32 R5, -RZ, R9.reuse.H0_H0 ;  /* 0x20000009ff057230 */ /* 0x108fe40000004100 */
[----:B------:R-:W-:Y:S02]  /*ee50*/  HADD2.F32 R4, -RZ, R9.H1_H1 ;  /* 0x30000009ff047230 */ /* 0x000fe40000004100 */
[--C-:B------:R-:W-:Y:S01]  /*ee60*/  HADD2.F32 R9, -RZ, R8.reuse.H0_H0 ;  /* 0x20000008ff097230 */ /* 0x100fe20000004100 */
[----:B------:R-:W-:Y:S01]  /*ee70*/  FMUL.FTZ R33, R5, R3 ;  /* 0x0000000305217220 */ /* 0x000fe20000410000 */
[----:B------:R-:W-:Y:S01]  /*ee80*/  HADD2.F32 R14, -RZ, R8.H1_H1 ;  /* 0x30000008ff0e7230 */ /* 0x000fe20000004100 */
[-C--:B------:R-:W-:Y:S01]  /*ee90*/  FMUL.FTZ R3, R19, R23.reuse ;  /* 0x0000001713037220 */ /* 0x080fe20000410000 */
[----:B------:R-:W-:Y:S01]  /*eea0*/  HADD2.F32 R8, -RZ, R108.H0_H0 ;  /* 0x2000006cff087230 */ /* 0x000fe20000004100 */
[C---:B------:R-:W-:Y:S01]  /*eeb0*/  FMUL.FTZ R32, R4.reuse, R23 ;  /* 0x0000001704207220 */ /* 0x040fe20000410000 */
[--C-:B------:R-:W-:Y:S01]  /*eec0*/  HADD2.F32 R18, -RZ, R6.reuse.H0_H0 ;  /* 0x20000006ff127230 */ /* 0x100fe20000004100 */
[----:B------:R-:W-:Y:S01]  /*eed0*/  FFMA.FTZ R39, R4, R43, R3 ;  /* 0x0000002b04277223 */ /* 0x000fe20000010003 */
[----:B------:R-:W-:Y:S01]  /*eee0*/  HADD2.F32 R17, -RZ, R6.H1_H1 ;  /* 0x30000006ff117230 */ /* 0x000fe20000004100 */
[----:B------:R-:W-:Y:S01]  /*eef0*/  FFMA.FTZ R41, R5, R8, R7 ;  /* 0x0000000805297223 */ /* 0x000fe20000010007 */
[----:B------:R-:W-:-:S02]  /*ef00*/  HADD2.F32 R6, -RZ, R103.H1_H1 ;  /* 0x30000067ff067230 */ /* 0x000fc40000004100 */
        /* <DEDUP_REMOVED lines=49> */
.L_x_691:
[----:B------:R-:W-:Y:S05]  /*f220*/  BSYNC B0 ;  /* 0x0000000000007941 */ /* 0x000fea0003800000 */
.L_x_690:
[----:B------:R-:W-:-:S13]  /*f230*/  ISETP.GE.AND P0, PT, R106, c[0x0][0x27c], PT ;  /* 0x00009f006a007a0c */ /* 0x000fda0003f06270 */
[----:B------:R-:W-:Y:S05]  /*f240*/  @P0 BRA `(.L_x_667) ;  /* 0x0000066000000947 */ /* 0x000fea0003800000 */
[----:B------:R-:W-:Y:S02]  /*f250*/  MOV R3, c[0x0][0x27c] ;  /* 0x00009f0000037a02 */ /* 0x000fe40000000f00 */
[----:B--2---:R-:W-:Y:S02]  /*f260*/  LEA.HI R5, R92, R106, RZ, 0x6 ;  /* 0x0000006a5c057211 */ /* 0x004fe400078f30ff */
[----:B------:R-:W-:Y:S02]  /*f270*/  LEA.HI R3, R3, R85, RZ, 0x1d ;  /* 0x0000005503037211 */ /* 0x000fe400078fe8ff */
[----:B------:R-:W-:Y:S02]  /*f280*/  SHF.L.U32 R7, R5, 0x7, RZ ;  /* 0x0000000705077819 */ /* 0x000fe400000006ff */
[----:B------:R-:W-:Y:S02]  /*f290*/  SHF.R.S32.HI R5, RZ, 0x1f, R3 ;  /* 0x0000001fff057819 */ /* 0x000fe40000011403 */
[----:B------:R-:W-:-:S02]  /*f2a0*/  SHF.L.U32 R6, R3, 0x3, RZ ;  /* 0x0000000303067819 */ /* 0x000fc400000006ff */
[----:B------:R-:W-:Y:S02]  /*f2b0*/  LEA.HI R5, R5, R3, RZ, 0x3 ;  /* 0x0000000305057211 */ /* 0x000fe400078f18ff */
[C---:B------:R-:W-:Y:S02]  /*f2c0*/  LOP3.LUT R4, R0.reuse, 0x38, R93, 0xf8, !PT ;  /* 0x0000003800047812 */ /* 0x040fe400078ef85d */
[----:B------:R-:W-:Y:S02]  /*f2d0*/  LOP3.LUT R3, R0, 0x38, R6, 0xf8, !PT ;  /* 0x0000003800037812 */ /* 0x000fe400078ef806 */
[----:B------:R-:W-:Y:S02]  /*f2e0*/  SHF.L.U32 R0, R5, 0xa, RZ ;  /* 0x0000000a05007819 */ /* 0x000fe400000006ff */
[----:B------:R-:W-:Y:S02]  /*f2f0*/  LOP3.LUT R4, R4, R44, RZ, 0x3c, !PT ;  /* 0x0000002c04047212 */ /* 0x000fe400078e3cff */
[----:B------:R-:W-:-:S02]  /*f300*/  LOP3.LUT R7, R7, 0xffffe000, RZ, 0xc0, !PT ;  /* 0xffffe00007077812 */ /* 0x000fc400078ec0ff */
[----:B------:R-:W-:Y:S02]  /*f310*/  LOP3.LUT R3, R3, R44, RZ, 0x3c, !PT ;  /* 0x0000002c03037212 */ /* 0x000fe400078e3cff */
[----:B------:R-:W-:Y:S02]  /*f320*/  LOP3.LUT R0, R0, 0x7fffe000, RZ, 0xc0, !PT ;  /* 0x7fffe00000007812 */ /* 0x000fe400078ec0ff */
[--C-:B------:R-:W-:Y:S02]  /*f330*/  IADD3 R4, R4, R7, R2.reuse ;  /* 0x0000000704047210 */ /* 0x100fe40007ffe002 */
[----:B------:R-:W-:Y:S01]  /*f340*/  IADD3 R2, R3, R0, R2 ;  /* 0x0000000003027210 */ /* 0x000fe20007ffe002 */
[----:B------:R-:W-:Y:S01]  /*f350*/  HADD2.F32 R0, -RZ, R111.H0_H0 ;  /* 0x2000006fff007230 */ /* 0x000fe20000004100 */
[----:B------:R-:W-:Y:S02]  /*f360*/  LEA R27, R4, 0xc100, 0x1 ;  /* 0x0000c100041b7811 */ /* 0x000fe400078e08ff */
[----:B------:R-:W-:-:S02]  /*f370*/  SHF.L.U32 R22, R2, 0x1, RZ ;  /* 0x0000000102167819 */ /* 0x000fc400000006ff */
[----:B------:R-:W-:Y:S01]  /*f380*/  SHF.R.U32.HI R23, RZ, 0x10, R77 ;  /* 0x00000010ff177819 */ /* 0x000fe2000001164d */
[----:B------:R-:W2:Y:S01]  /*f390*/  LDS.128 R4, [R27] ;  /* 0x000000001b047984 */ /* 0x000ea20000000c00 */
[----:B------:R-:W-:Y:S02]  /*f3a0*/  SHF.R.U32.HI R24, RZ, 0x10, R81 ;  /* 0x00000010ff187819 */ /* 0x000fe40000011651 */
[----:B------:R-:W-:Y:S01]  /*f3b0*/  SHF.R.U32.HI R25, RZ, 0x10, R79 ;  /* 0x00000010ff197819 */ /* 0x000fe2000001164f */
[----:B------:R-:W3:Y:S01]  /*f3c0*/  LDS.128 R8, [R22+0xc100] ;  /* 0x00c1000016087984 */ /* 0x000ee20000000c00 */
[----:B------:R-:W-:Y:S01]  /*f3d0*/  SHF.R.U32.HI R26, RZ, 0x10, R83 ;  /* 0x00000010ff1a7819 */ /* 0x000fe20000011653 */
[----:B------:R-:W-:Y:S01]  /*f3e0*/  HADD2.F32 R42, -RZ, R24.H0_H0 ;  /* 0x20000018ff2a7230 */ /* 0x000fe20000004100 */
[----:B------:R-:W-:Y:S02]  /*f3f0*/  SHF.R.U64 R35, R78, 0x10, R79 ;  /* 0x000000104e237819 */ /* 0x000fe4000000124f */
[----:B------:R-:W-:Y:S01]  /*f400*/  SHF.R.U64 R34, R76, 0x10, R77 ;  /* 0x000000104c227819 */ /* 0x000fe2000000124d */
[----:B------:R-:W-:Y:S01]  /*f410*/  HADD2.F32 R41, -RZ, R26.H0_H0 ;  /* 0x2000001aff297230 */ /* 0x000fe20000004100 */
[----:B------:R-:W-:-:S02]  /*f420*/  SHF.R.U64 R36, R82, 0x10, R83 ;  /* 0x0000001052247819 */ /* 0x000fc40000001253 */
[----:B------:R-:W-:Y:S01]  /*f430*/  SHF.R.U64 R38, R80, 0x10, R81 ;  /* 0x0000001050267819 */ /* 0x000fe20000001251 */
[--C-:B--2---:R-:W-:Y:S02]  /*f440*/  HADD2.F32 R15, -RZ, R7.reuse.H0_H0 ;  /* 0x20000007ff0f7230 */ /* 0x104fe40000004100 */
[----:B------:R-:W-:Y:S02]  /*f450*/  HADD2.F32 R14, -RZ, R7.H1_H1 ;  /* 0x30000007ff0e7230 */ /* 0x000fe40000004100 */
[--C-:B---3--:R-:W-:Y:S02]  /*f460*/  HADD2.F32 R3, -RZ, R9.reuse.H0_H0 ;  /* 0x20000009ff037230 */ /* 0x108fe40000004100 */
[----:B------:R-:W-:Y:S02]  /*f470*/  HADD2.F32 R2, -RZ, R9.H1_H1 ;  /* 0x30000009ff027230 */ /* 0x000fe40000004100 */
[--C-:B------:R-:W-:Y:S01]  /*f480*/  HADD2.F32 R9, -RZ, R8.reuse.H0_H0 ;  /* 0x20000008ff097230 */ /* 0x100fe20000004100 */
[----:B------:R-:W-:Y:S01]  /*f490*/  FMUL.FTZ R33, R3, R0 ;  /* 0x0000000003217220 */ /* 0x000fe20000410000 */
[----:B------:R-:W-:-:S02]  /*f4a0*/  HADD2.F32 R13, -RZ, R8.H1_H1 ;  /* 0x30000008ff0d7230 */ /* 0x000fc40000004100 */
[----:B------:R-:W-:Y:S02]  /*f4b0*/  HADD2.F32 R20, -RZ, R5.H0_H0 ;  /* 0x20000005ff147230 */ /* 0x000fe40000004100 */
[--C-:B------:R-:W-:Y:S02]  /*f4c0*/  HADD2.F32 R8, -RZ, R11.reuse.H0_H0 ;  /* 0x2000000bff087230 */ /* 0x100fe40000004100 */
[----:B------:R-:W-:Y:S02]  /*f4d0*/  HADD2.F32 R7, -RZ, R11.H1_H1 ;  /* 0x3000000bff077230 */ /* 0x000fe40000004100 */
[----:B------:R-:W-:Y:S01]  /*f4e0*/  HADD2.F32 R18, -RZ, R5.H1_H1 ;  /* 0x30000005ff127230 */ /* 0x000fe20000004100 */
[----:B------:R-:W-:Y:S01]  /*f4f0*/  FMUL.FTZ R5, R20, R0 ;  /* 0x0000000014057220 */ /* 0x000fe20000410000 */
[----:B------:R-:W-:Y:S02]  /*f500*/  HADD2.F32 R11, -RZ, R23.H0_H0 ;  /* 0x20000017ff0b7230 */ /* 0x000fe40000004100 */
[----:B------:R-:W-:-:S02]  /*f510*/  HADD2.F32 R17, -RZ, R6.H0_H0 ;  /* 0x20000006ff117230 */ /* 0x000fc40000004100 */
        /* <DEDUP_REMOVED lines=8> */
[----:B------:R-:W-:Y:S02]  /*f5a0*/  HADD2.F32 R4, -RZ, R111.H1_H1 ;  /* 0x3000006fff047230 */ /* 0x000fe40000004100 */
[----:B------:R-:W-:-:S02]  /*f5b0*/  HADD2.F32 R5, -RZ, R113.H1_H1 ;  /* 0x30000071ff057230 */ /* 0x000fc40000004100 */
[----:B------:R-:W-:Y:S01]  /*f5c0*/  HADD2.F32 R2, -RZ, R112.H1_H1 ;  /* 0x30000070ff027230 */ /* 0x000fe20000004100 */
[-C--:B------:R-:W-:Y:S01]  /*f5d0*/  FMUL.FTZ R3, R19, R4.reuse ;  /* 0x0000000413037220 */ /* 0x080fe20000410000 */
[----:B------:R-:W-:Y:S01]  /*f5e0*/  HADD2.F32 R0, -RZ, R113.H0_H0 ;  /* 0x20000071ff007230 */ /* 0x000fe20000004100 */
[C---:B------:R-:W-:Y:S01]  /*f5f0*/  FMUL.FTZ R30, R9.reuse, R4 ;  /* 0x00000004091e7220 */ /* 0x040fe20000410000 */
[----:B------:R-:W-:Y:S01]  /*f600*/  HADD2.F32 R12, -RZ, R10.H0_H0 ;  /* 0x2000000aff0c7230 */ /* 0x000fe20000004100 */
[----:B------:R-:W-:Y:S01]  /*f610*/  FFMA.FTZ R40, R9, R5, R3 ;  /* 0x0000000509287223 */ /* 0x000fe20000010003 */
[--C-:B------:R-:W-:Y:S01]  /*f620*/  HADD2.F32 R4, -RZ, R114.reuse.H1_H1 ;  /* 0x30000072ff047230 */ /* 0x100fe20000004100 */
[----:B------:R-:W-:Y:S01]  /*f630*/  FMUL.FTZ R11, R17, R2 ;  /* 0x00000002110b7220 */ /* 0x000fe20000410000 */
[----:B------:R-:W-:Y:S01]  /*f640*/  HADD2.F32 R3, -RZ, R114.H0_H0 ;  /* 0x20000072ff037230 */ /* 0x000fe20000004100 */
[----:B------:R-:W-:Y:S01]  /*f650*/  FMUL.FTZ R9, R15, R0 ;  /* 0x000000000f097220 */ /* 0x000fe20000410000 */
[----:B------:R-:W-:Y:S01]  /*f660*/  HADD2.F32 R23, -RZ, R25.H0_H0 ;  /* 0x20000019ff177230 */ /* 0x000fe20000004100 */
[----:B------:R-:W-:Y:S01]  /*f670*/  FFMA.FTZ R31, R12, R4, R11 ;  /* 0x000000040c1f7223 */ /* 0x000fe2000001000b */
[----:B------:R-:W-:Y:S01]  /*f680*/  HADD2.F32 R11, -RZ, R35.H0_H0 ;  /* 0x20000023ff0b7230 */ /* 0x000fe20000004100 */
[C---:B------:R-:W-:Y:S01]  /*f690*/  FMUL.FTZ R25, R8.reuse, R0 ;  /* 0x0000000008197220 */ /* 0x040fe20000410000 */
[----:B------:R-:W-:Y:S01]  /*f6a0*/  HADD2.F32 R10, -RZ, R10.H1_H1 ;  /* 0x3000000aff0a7230 */ /* 0x000fe20000004100 */
[----:B------:R-:W-:Y:S01]  /*f6b0*/  FFMA.FTZ R28, R8, R3, R9 ;  /* 0x00000003081c7223 */ /* 0x000fe20000010009 */
[----:B------:R-:W-:Y:S01]  /*f6c0*/  HADD2.F32 R8, -RZ, R34.H0_H0 ;  /* 0x20000022ff087230 */ /* 0x000fe20000004100 */
[----:B------:R-:W-:Y:S01]  /*f6d0*/  FMUL.FTZ R0, R14, R23 ;  /* 0x000000170e007220 */ /* 0x000fe20000410000 */
[----:B------:R-:W-:Y:S01]  /*f6e0*/  HADD2.F32 R34, -RZ, R36.H0_H0 ;  /* 0x20000024ff227230 */ /* 0x000fe20000004100 */
[----:B------:R-:W-:Y:S01]  /*f6f0*/  FMUL.FTZ R29, R12, R2 ;  /* 0x000000020c1d7220 */ /* 0x000fe20000410000 */
[----:B------:R-:W-:Y:S01]  /*f700*/  HADD2.F32 R35, -RZ, R38.H0_H0 ;  /* 0x20000026ff237230 */ /* 0x000fe20000004100 */
[----:B------:R-:W-:-:S02]  /*f710*/  FFMA.FTZ R24, R7, R41, R0 ;  /* 0x0000002907187223 */ /* 0x000fc40000010000 */
[----:B------:R-:W-:Y:S02]  /*f720*/  FMUL.FTZ R0, R16, R11 ;  /* 0x0000000b10007220 */ /* 0x000fe40000410000 */
[----:B------:R-:W-:Y:S02]  /*f730*/  FMUL.FTZ R23, R7, R23 ;  /* 0x0000001707177220 */ /* 0x000fe40000410000 */
[-C--:B------:R-:W-:Y:S02]  /*f740*/  FMUL.FTZ R2, R21, R8.reuse ;  /* 0x0000000815027220 */ /* 0x080fe40000410000 */
[C---:B------:R-:W-:Y:S02]  /*f750*/  FMUL.FTZ R11, R10.reuse, R11 ;  /* 0x0000000b0a0b7220 */ /* 0x040fe40000410000 */
[----:B------:R-:W-:Y:S02]  /*f760*/  FMUL.FTZ R7, R13, R8 ;  /* 0x000000080d077220 */ /* 0x000fe40000410000 */
[----:B------:R-:W-:-:S02]  /*f770*/  FFMA.FTZ R26, R10, R34, R0 ;  /* 0x000000220a1a7223 */ /* 0x000fc40000010000 */
[----:B------:R-:W-:Y:S02]  /*f780*/  FFMA.FTZ R13, R13, R35, R2 ;  /* 0x000000230d0d7223 */ /* 0x000fe40000010002 */
        /* <DEDUP_REMOVED lines=9> */
[----:B------:R-:W-:Y:S02]  /*f820*/  FFMA.FTZ R2, R16, R34, -R11 ;  /* 0x0000002210027223 */ /* 0x000fe4000001080b */
[----:B------:R-:W-:Y:S01]  /*f830*/  FFMA.FTZ R4, R21, R35, -R7 ;  /* 0x0000002315047223 */ /* 0x000fe20000010807 */
[----:B------:R-:W-:Y:S02]  /*f840*/  F2FP.PACK_AB R11, R0, R3 ;  /* 0x00000003000b723e */ /* 0x000fe400000000ff */
[----:B------:R-:W-:Y:S02]  /*f850*/  F2FP.PACK_AB R10, R2, R10 ;  /* 0x0000000a020a723e */ /* 0x000fe400000000ff */
[----:B------:R-:W-:Y:S02]  /*f860*/  F2FP.PACK_AB R8, R4, R8 ;  /* 0x000000080408723e */ /* 0x000fe400000000ff */
[----:B------:R-:W-:Y:S02]  /*f870*/  F2FP.PACK_AB R7, R24, R28 ;  /* 0x0000001c1807723e */ /* 0x000fe400000000ff */
[----:B------:R-:W-:Y:S01]  /*f880*/  F2FP.PACK_AB R4, R13, R40 ;  /* 0x000000280d04723e */ /* 0x000fe200000000ff */
[----:B------:R2:W-:Y:S04]  /*f890*/  STS.128 [R27], R8 ;  /* 0x000000081b007388 */ /* 0x0005e80000000c00 */
[----:B------:R2:W-:Y:S02]  /*f8a0*/  STS.128 [R22+0xc100], R4 ;  /* 0x00c1000416007388 */ /* 0x0005e40000000c00 */
.L_x_667:
[----:B------:R-:W-:Y:S05]  /*f8b0*/  BSYNC B2 ;  /* 0x0000000000027941 */ /* 0x000fea0003800000 */
.L_x_649:
[----:B------:R-:W-:Y:S01]  /*f8c0*/  IMAD R0, R117, c[0x0][0x208], RZ ;  /* 0x0000820075007a24 */ /* 0x000fe200078e02ff */
[----:B------:R-:W-:-:S04]  /*f8d0*/  DEPBAR.LE SB0, 0x0 ;  /* 0x000080000000791a */ /* 0x000fc80000000000 */
[----:B-12---:R-:W-:Y:S01]  /*f8e0*/  IMAD.WIDE.U32 R4, R102, c[0x0][0x208], RZ ;  /* 0x0000820066047a25 */ /* 0x006fe200078e00ff */
[----:B------:R-:W-:Y:S01]  /*f8f0*/  BAR.SYNC.DEFER_BLOCKING 0x0 ;  /* 0x0000000000007b1d */ /* 0x000fe20000010000 */
[----:B------:R-:W-:Y:S02]  /*f900*/  IADD3 R100, R242, -R115, RZ ;  /* 0x80000073f2647210 */ /* 0x000fe40007ffe0ff */
[----:B------:R-:W-:Y:S01]  /*f910*/  IMAD R2, R102, c[0x0][0x20c], R0 ;  /* 0x0000830066027a24 */ /* 0x000fe200078e0200 */
[----:B------:R-:W-:Y:S02]  /*f920*/  LEA R0, P1, R4, R230, 0x6 ;  /* 0x000000e604007211 */ /* 0x000fe400078230ff */
[----:B------:R1:W5:Y:S02]  /*f930*/  LDL R152, [R1+0x1c] ;  /* 0x00001c0001987983 */ /* 0x0003640000100800 */
[----:B------:R-:W-:Y:S02]  /*f940*/  IADD3 R3, R5, R2, RZ ;  /* 0x0000000205037210 */ /* 0x000fe40007ffe0ff */
[----:B------:R-:W-:-:S02]  /*f950*/  LEA R2, P0, R0, c[0x0][0x1f8], 0x1 ;  /* 0x00007e0000027a11 */ /* 0x000fc400078008ff */
[----:B------:R-:W-:Y:S02]  /*f960*/  LEA.HI.X R3, R4, R233, R3, 0x6, P1 ;  /* 0x000000e904037211 */ /* 0x000fe400008f3403 */
[----:B------:R-:W-:Y:S02]  /*f970*/  MOV R4, c[0x0][0x208] ;  /* 0x0000820000047a02 */ /* 0x000fe40000000f00 */
[----:B------:R-:W-:Y:S02]  /*f980*/  LEA.HI.X R3, R0, c[0x0][0x1fc], R3, 0x1, P0 ;  /* 0x00007f0000037a11 */ /* 0x000fe400000f0c03 */
[----:B------:R-:W-:Y:S02]  /*f990*/  LOP3.LUT R0, R116, 0x1, RZ, 0xc0, !PT ;  /* 0x0000000174007812 */ /* 0x000fe400078ec0ff */
[----:B------:R-:W-:Y:S02]  /*f9a0*/  MOV R5, c[0x0][0x20c] ;  /* 0x0000830000057a02 */ /* 0x000fe40000000f00 */
[----:B------:R-:W-:-:S02]  /*f9b0*/  LEA R12, P0, R4, R2, 0x6 ;  /* 0x00000002040c7211 */ /* 0x000fc400078030ff */
[----:B------:R-:W-:Y:S01]  /*f9c0*/  ISETP.NE.U32.AND P2, PT, R0, 0x1, PT ;  /* 0x000000010000780c */ /* 0x000fe20003f45070 */
[----:B------:R-:W-:Y:S01]  /*f9d0*/  LDSM.16.M88.4 R8, [R199] ;  /* 0x00000000c708783b */ /* 0x000fe20000000200 */
[----:B------:R-:W-:Y:S02]  /*f9e0*/  IADD3 R0, -R120, R100, RZ ;  /* 0x0000006478007210 */ /* 0x000fe40007ffe1ff */
[----:B------:R-:W-:Y:S01]  /*f9f0*/  LEA.HI.X R13, R4, R3, R5, 0x6, P0 ;  /* 0x00000003040d7211 */ /* 0x000fe200000f3405 */
[----:B------:R-:W2:Y:S01]  /*fa00*/  LDSM.16.M88.4 R20, [R192] ;  /* 0x00000000c014783b */ /* 0x000ea20000000200 */
[----:B------:R-:W-:-:S03]  /*fa10*/  ISETP.LT.OR P0, PT, R0, 0x1, P2 ;  /* 0x000000010000780c */ /* 0x000fc60001701670 */
[----:B------:R-:W3:Y:S04]  /*fa20*/  LDSM.16.M88.4 R16, [R192+0x800] ;  /* 0x00080000c010783b */ /* 0x000ee80000000200 */
[----:B------:R-:W4:Y:S01]  /*fa30*/  LDSM.16.M88.4 R24, [R192+0x1000] ;  /* 0x00100000c018783b */ /* 0x000f220000000200 */
[----:B------:R-:W-:-:S03]  /*fa40*/  LOP3.LUT P1, RZ, R116, 0x2, RZ, 0xc0, !PT ;  /* 0x0000000274ff7812 */ /* 0x000fc6000782c0ff */
[----:B------:R-:W1:Y:S04]  /*fa50*/  LDSM.16.M88.4 R32, [R192+0x1800] ;  /* 0x00180000c020783b */ /* 0x000e680000000200 */
[----:B------:R-:W-:Y:S04]  /*fa60*/  LDSM.16.M88.4 R4, [R200] ;  /* 0x00000000c804783b */ /* 0x000fe80000000200 */
[----:B------:R-:W1:Y:S04]  /*fa70*/  LDSM.16.M88.4 R44, [R203] ;  /* 0x00000000cb2c783b */ /* 0x000e680000000200 */
[----:B------:R-:W1:Y:S04]  /*fa80*/  LDSM.16.M88.4 R56, [R214] ;  /* 0x00000000d638783b */ /* 0x000e680000000200 */
[----:B------:R-:W1:Y:S04]  /*fa90*/  LDSM.16.M88.4 R60, [R213] ;  /* 0x00000000d53c783b */ /* 0x000e680000000200 */
[----:B------:R-:W1:Y:S04]  /*faa0*/  LDSM.16.M88.4 R68, [R212] ;  /* 0x00000000d444783b */ /* 0x000e680000000200 */
[----:B------:R-:W-:Y:S01]  /*fab0*/  @!PT LDS RZ, [RZ] ;  /* 0x00000000fffff984 */ /* 0x000fe20000000800 */
[----:B------:R-:W-:Y:S01]  /*fac0*/  @!PT LDS RZ, [RZ] ;  /* 0x00000000fffff984 */ /* 0x000fe20000000800 */
[----:B------:R-:W-:Y:S01]  /*fad0*/  @!PT LDS RZ, [RZ] ;  /* 0x00000000fffff984 */ /* 0x000fe20000000800 */
[----:B------:R1:W-:Y:S01]  /*fae0*/  LDGSTS.E.BYPASS.LTC128B.128 [R217+0x100], [R2.64], !P0 ;  /* 0x0010000002d97fae */ /* 0x0003e2000c101d46 */
[----:B------:R-:W-:-:S02]  /*faf0*/  ISETP.LT.OR P0, PT, R0, 0x1, !P1 ;  /* 0x000000010000780c */ /* 0x000fc40004f01670 */
[C---:B------:R-:W-:Y:S02]  /*fb00*/  ISETP.LT.OR P2, PT, R0.reuse, 0x21, P2 ;  /* 0x000000210000780c */ /* 0x040fe40001741670 */
[----:B------:R-:W-:-:S09]  /*fb10*/  ISETP.LT.OR P1, PT, R0, 0x21, !P1 ;  /* 0x000000210000780c */ /* 0x000fd20004f21670 */
[----:B------:R1:W-:Y:S01]  /*fb20*/  LDGSTS.E.BYPASS.LTC128B.128 [R217+0x2100], [R2.64+0x80], !P0 ;  /* 0x0210008002d97fae */ /* 0x0003e2000c101d46 */
[----:B------:R-:W-:-:S04]  /*fb30*/  LOP3.LUT P0, RZ, R116, 0x4, RZ, 0xc0, !PT ;  /* 0x0000000474ff7812 */ /* 0x000fc8000780c0ff */
[C---:B------:R-:W-:Y:S02]  /*fb40*/  ISETP.LT.OR P6, PT, R0.reuse, 0x1, !P0 ;  /* 0x000000010000780c */ /* 0x040fe400047c1670 */
[----:B------:R-:W-:Y:S01]  /*fb50*/  ISETP.LT.OR P0, PT, R0, 0x21, !P0 ;  /* 0x000000210000780c */ /* 0x000fe20004701670 */
[C---:B--2---:R-:W-:Y:S08]  /*fb60*/  HMMA.16816.F32 R28, R8.reuse, R20, RZ ;  /* 0x00000014081c723c */ /* 0x044ff000000018ff */
        /* <DEDUP_REMOVED lines=8> */
[----:B------:R-:W4:Y:S02]  /*fbf0*/  LDSM.16.M88.4 R64, [R198] ;  /* 0x00000000c640783b */ /* 0x000f240000000200 */
[C---:B------:R-:W-:Y:S02]  /*fc00*/  HMMA.16816.F32 R16, R8.reuse, R18, RZ ;  /* 0x000000120810723c */ /* 0x040fe400000018ff */
[----:B------:R-:W2:Y:S04]  /*fc10*/  LDSM.16.M88.4 R72, [R198+0x800] ;  /* 0x00080000c648783b */ /* 0x000ea80000000200 */
[----:B------:R-:W2:Y:S02]  /*fc20*/  LDSM.16.M88.4 R80, [R198+0x1000] ;  /* 0x00100000c650783b */ /* 0x000ea40000000200 */
[C---:B------:R-:W-:Y:S02]  /*fc30*/  HMMA.16816.F32 R24, R8.reuse, R26, RZ ;  /* 0x0000001a0818723c */ /* 0x040fe400000018ff */
[----:B------:R-:W-:Y:S04]  /*fc40*/  LDSM.16.M88.4 R76, [R195+0x800] ;  /* 0x00080000c34c783b */ /* 0x000fe80000000200 */
[----:B------:R-:W-:Y:S02]  /*fc50*/  LDSM.16.M88.4 R88, [R195+0x1000] ;  /* 0x00100000c358783b */ /* 0x000fe40000000200 */
[C---:B-1----:R-:W-:Y:S02]  /*fc60*/  HMMA.16816.F32 R52, R8.reuse, R32, RZ ;  /* 0x000000200834723c */ /* 0x042fe400000018ff */
[----:B------:R-:W-:Y:S04]  /*fc70*/  LDSM.16.M88.4 R84, [R192+0x3000] ;  /* 0x00300000c054783b */ /* 0x000fe80000000200 */
[----:B------:R-:W0:Y:S02]  /*fc80*/  LDGDEPBAR ;  /* 0x00000000000079af */ /* 0x000e240000000000 */
[----:B---3--:R-:W-:Y:S08]  /*fc90*/  HMMA.16816.F32 R12, R8, R34, RZ ;  /* 0x00000022080c723c */ /* 0x008ff000000018ff */
[C---:B------:R-:W-:Y:S08]  /*fca0*/  HMMA.16816.F32 R8, R4.reuse, R44, R28 ;  /* 0x0000002c0408723c */ /* 0x040ff0000000181c */
[C---:B------:R-:W-:Y:S08]  /*fcb0*/  HMMA.16816.F32 R32, R4.reuse, R56, R40 ;  /* 0x000000380420723c */ /* 0x040ff00000001828 */
[C---:B------:R-:W-:Y:S08]  /*fcc0*/  HMMA.16816.F32 R28, R4.reuse, R46, R36 ;  /* 0x0000002e041c723c */ /* 0x040ff00000001824 */
[C---:B------:R-:W-:Y:S01]  /*fcd0*/  HMMA.16816.F32 R40, R4.reuse, R60, R48 ;  /* 0x0000003c0428723c */ /* 0x040fe20000001830 */
[----:B------:R-:W1:Y:S07]  /*fce0*/  LDSM.16.M88.4 R48, [R198+0x1800] ;  /* 0x00180000c630783b */ /* 0x000e6e0000000200 */
[C---:B------:R-:W-:Y:S01]  /*fcf0*/  HMMA.16816.F32 R36, R4.reuse, R58, R16 ;  /* 0x0000003a0424723c */ /* 0x040fe20000001810 */
[----:B------:R-:W-:Y:S04]  /*fd00*/  LDSM.16.M88.4 R16, [R201] ;  /* 0x00000000c910783b */ /* 0x000fe80000000200 */
[----:B------:R-:W3:Y:S03]  /*fd10*/  LDSM.16.M88.4 R56, [R195] ;  /* 0x00000000c338783b */ /* 0x000ee60000000200 */
[C---:B------:R-:W-:Y:S01]  /*fd20*/  HMMA.16816.F32 R44, R4.reuse, R62, R24 ;  /* 0x0000003e042c723c */ /* 0x040fe20000001818 */
[----:B------:R-:W1:Y:S07]  /*fd30*/  LDSM.16.M88.4 R60, [R195+0x1800] ;  /* 0x00180000c33c783b */ /* 0x000e6e0000000200 */
[C---:B------:R-:W-:Y:S08]  /*fd40*/  HMMA.16816.F32 R52, R4.reuse, R68, R52 ;  /* 0x000000440434723c */ /* 0x040ff00000001834 */
[----:B------:R-:W-:Y:S01]  /*fd50*/  HMMA.16816.F32 R24, R4, R70, R12 ;  /* 0x000000460418723c */ /* 0x000fe2000000180c */
[----:B------:R-:W-:Y:S04]  /*fd60*/  LDSM.16.M88.4 R12, [R199+0x4000] ;  /* 0x00400000c70c783b */ /* 0x000fe80000000200 */
[----:B------:R-:W1:Y:S03]  /*fd70*/  LDSM.16.M88.4 R68, [R192+0x2000] ;  /* 0x00200000c044783b */ /* 0x000e660000000200 */
[C---:B----4-:R-:W-:Y:S08]  /*fd80*/  HMMA.16816.F32 R8, R20.reuse, R64, R8 ;  /* 0x000000401408723c */ /* 0x050ff00000001808 */
[C---:B------:R-:W-:Y:S01]  /*fd90*/  HMMA.16816.F32 R4, R20.reuse, R66, R28 ;  /* 0x000000421404723c */ /* 0x040fe2000000181c */
[----:B------:R-:W-:Y:S07]  /*fda0*/  LDSM.16.M88.4 R64, [R211] ;  /* 0x00000000d340783b */ /* 0x000fee0000000200 */
[C---:B--2---:R-:W-:Y:S08]  /*fdb0*/  HMMA.16816.F32 R32, R20.reuse, R72, R32 ;  /* 0x000000481420723c */ /* 0x044ff00000001820 */
[C---:B------:R-:W-:Y:S01]  /*fdc0*/  HMMA.16816.F32 R36, R20.reuse, R74, R36 ;  /* 0x0000004a1424723c */ /* 0x040fe20000001824 */
[----:B------:R-:W2:Y:S07]  /*fdd0*/  LDSM.16.M88.4 R72, [R192+0x2800] ;  /* 0x00280000c048783b */ /* 0x000eae0000000200 */
[C---:B------:R-:W-:Y:S08]  /*fde0*/  HMMA.16816.F32 R44, R20.reuse, R82, R44 ;  /* 0x00000052142c723c */ /* 0x040ff0000000182c */
[C---:B-1----:R-:W-:Y:S08]  /*fdf0*/  HMMA.16816.F32 R52, R20.reuse, R48, R52 ;  /* 0x000000301434723c */ /* 0x042ff00000001834 */
[C---:B------:R-:W-:Y:S01]  /*fe00*/  HMMA.16816.F32 R40, R20.reuse, R80, R40 ;  /* 0x000000501428723c */ /* 0x040fe20000001828 */
[----:B------:R-:W-:Y:S07]  /*fe10*/  LDSM.16.M88.4 R80, [R198+0x2800] ;  /* 0x00280000c650783b */ /* 0x000fee0000000200 */
[----:B------:R-:W-:Y:S08]  /*fe20*/  HMMA.16816.F32 R28, R20, R50, R24 ;  /* 0x00000032141c723c */ /* 0x000ff00000001818 */
[C---:B---3--:R-:W-:Y:S01]  /*fe30*/  HMMA.16816.F32 R24, R16.reuse, R56, R8 ;  /* 0x000000381018723c */ /* 0x048fe20000001808 */
[----:B------:R-:W-:Y:S07]  /*fe40*/  LDSM.16.M88.4 R8, [R200+0x4000] ;  /* 0x00400000c808783b */ /* 0x000fee0000000200 */
[C---:B------:R-:W-:Y:S01]  /*fe50*/  HMMA.16816.F32 R20, R16.reuse, R58, R4 ;  /* 0x0000003a1014723c */ /* 0x040fe20000001804 */
[----:B------:R-:W1:Y:S07]  /*fe60*/  LDSM.16.M88.4 R56, [R192+0x3800] ;  /* 0x00380000c038783b */ /* 0x000e6e0000000200 */
[C---:B------:R-:W-:Y:S08]  /*fe70*/  HMMA.16816.F32 R4, R16.reuse, R76, R32 ;  /* 0x0000004c1004723c */ /* 0x040ff00000001820 */
[C---:B------:R-:W-:Y:S01]  /*fe80*/  HMMA.16816.F32 R36, R16.reuse, R78, R36 ;  /* 0x0000004e1024723c */ /* 0x040fe20000001824 */
[----:B------:R-:W3:Y:S07]  /*fe90*/  LDSM.16.M88.4 R76, [R210] ;  /* 0x00000000d24c783b */ /* 0x000eee0000000200 */
[C---:B------:R-:W-:Y:S08]  /*fea0*/  HMMA.16816.F32 R44, R16.reuse, R90, R44 ;  /* 0x0000005a102c723c */ /* 0x040ff0000000182c */
[C---:B------:R-:W-:Y:S08]  /*feb0*/  HMMA.16816.F32 R52, R16.reuse, R60, R52 ;  /* 0x0000003c1034723c */ /* 0x040ff00000001834 */
[C---:B------:R-:W-:Y:S01]  /*fec0*/  HMMA.16816.F32 R40, R16.reuse, R88, R40 ;  /* 0x000000581028723c */ /* 0x040fe20000001828 */
[----:B------:R-:W4:Y:S07]  /*fed0*/  LDSM.16.M88.4 R88, [R209] ;  /* 0x00000000d158783b */ /* 0x000f2e0000000200 */
[----:B------:R-:W-:Y:S01]  /*fee0*/  HMMA.16816.F32 R32, R16, R62, R28 ;  /* 0x0000003e1020723c */ /* 0x000fe2000000181c */
[----:B------:R-:W1:Y:S07]  /*fef0*/  LDSM.16.M88.4 R60, [R208] ;  /* 0x00000000d03c783b */ /* 0x000e6e0000000200 */
[C---:B------:R-:W-:Y:S08]  /*ff00*/  HMMA.16816.F32 R28, R12.reuse, R68, R24 ;  /* 0x000000440c1c723c */ /* 0x040ff00000001818 */
[C---:B------:R-:W-:Y:S01]  /*ff10*/  HMMA.16816.F32 R24, R12.reuse, R70, R20 ;  /* 0x000000460c18723c */ /* 0x040fe20000001814 */
[----:B------:R-:W-:Y:S07]  /*ff20*/  LDSM.16.M88.4 R68, [R195+0x2000] ;  /* 0x00200000c344783b */ /* 0x000fee0000000200 */
[C---:B--2---:R-:W-:Y:S01]  /*ff30*/  HMMA.16816.F32 R20, R12.reuse, R72, R4 ;  /* 0x000000480c14723c */ /* 0x044fe20000001804 */
[----:B------:R-:W-:Y:S07]  /*ff40*/  LDSM.16.M88.4 R4, [R202+0x4000] ;  /* 0x00400000ca04783b */ /* 0x000fee0000000200 */
[C---:B------:R-:W-:Y:S01]  /*ff50*/  HMMA.16816.F32 R16, R12.reuse, R74, R36 ;  /* 0x0000004a0c10723c */ /* 0x040fe20000001824 */
[----:B------:R-:W2:Y:S07]  /*ff60*/  LDSM.16.M88.4 R72, [R198+0x2000] ;  /* 0x00200000c648783b */ /* 0x000eae0000000200 */
[C---:B------:R-:W-:Y:S08]  /*ff70*/  HMMA.16816.F32 R48, R12.reuse, R86, R44 ;  /* 0x000000560c30723c */ /* 0x040ff0000000182c */
[C---:B-1----:R-:W-:Y:S08]  /*ff80*/  HMMA.16816.F32 R44, R12.reuse, R56, R52 ;  /* 0x000000380c2c723c */ /* 0x042ff00000001834 */
[C---:B------:R-:W-:Y:S01]  /*ff90*/  HMMA.16816.F32 R40, R12.reuse, R84, R40 ;  /* 0x000000540c28723c */ /* 0x040fe20000001828 */
[----:B------:R-:W1:Y:S07]  /*ffa0*/  LDSM.16.M88.4 R84, [R198+0x3000] ;  /* 0x00300000c654783b */ /* 0x000e6e0000000200 */
[----:B------:R-:W-:Y:S08]  /*ffb0*/  HMMA.16816.F32 R36, R12, R58, R32 ;  /* 0x0000003a0c24723c */ /* 0x000ff00000001820 */
[C---:B------:R-:W-:Y:S08]  /*ffc0*/  HMMA.16816.F32 R32, R8.reuse, R64, R28 ;  /* 0x000000400820723c */ /* 0x040ff0000000181c */
[C---:B------:R-:W-:Y:S01]  /*ffd0*/  HMMA.16816.F32 R28, R8.reuse, R66, R24 ;  /* 0x00000042081c723c */ /* 0x040fe20000001818 */
[----:B------:R-:W1:Y:S07]  /*ffe0*/  LDSM.16.M88.4 R64, [R198+0x3800] ;  /* 0x00380000c640783b */ /* 0x000e6e0000000200 */
[C---:B---3--:R-:W-:Y:S01]  /*fff0*/  HMMA.16816.F32 R24, R8.reuse, R76, R20 ;  /* 0x0000004c0818723c */ /* 0x048fe20000001814 */
[----:B------:R-:W3:Y:S07]  /*10000*/  LDSM.16.M88.4 R20, [R201+0x4000] ;  /* 0x00400000c914783b */ /* 0x000eee0000000200 */
[C---:B------:R-:W-:Y:S01]  /*10010*/  HMMA.16816.F32 R16, R8.reuse, R78, R16 ;  /* 0x0000004e0810723c */ /* 0x040fe20000001810 */
[----:B------:R-:W1:Y:S07]  /*10020*/  LDSM.16.M88.4 R76, [R195+0x2800] ;  /* 0x00280000c34c783b */ /* 0x000e6e0000000200 */
[C---:B----4-:R-:W-:Y:S08]  /*10030*/  HMMA.16816.F32 R56, R8.reuse, R90, R48 ;  /* 0x0000005a0838723c */ /* 0x050ff00000001830 */
[C---:B------:R-:W-:Y:S08]  /*10040*/  HMMA.16816.F32 R48, R8.reuse, R60, R44 ;  /* 0x0000003c0830723c */ /* 0x040ff0000000182c */
[C---:B------:R-:W-:Y:S01]  /*10050*/  HMMA.16816.F32 R12, R8.reuse, R88, R40 ;  /* 0x00000058080c723c */ /* 0x040fe20000001828 */
[----:B------:R-:W-:Y:S04]  /*10060*/  LDSM.16.M88.4 R40, [R195+0x3000] ;  /* 0x00300000c328783b */ /* 0x000fe80000000200 */
[----:B------:R-:W-:Y:S03]  /*10070*/  LDSM.16.M88.4 R88, [R195+0x3800] ;  /* 0x00380000c358783b */ /* 0x000fe60000000200 */
[----:B------:R-:W-:Y:S01]  /*10080*/  HMMA.16816.F32 R44, R8, R62, R36 ;  /* 0x0000003e082c723c */ /* 0x000fe20000001824 */
[----:B------:R-:W-:Y:S07]  /*10090*/  LDSM.16.M88.4 R60, [R192+0x4000] ;  /* 0x00400000c03c783b */ /* 0x000fee0000000200 */
[C---:B--2---:R-:W-:Y:S08]  /*100a0*/  HMMA.16816.F32 R36, R4.reuse, R72, R32 ;  /* 0x000000480424723c */ /* 0x044ff00000001820 */
[C---:B------:R-:W-:Y:S01]  /*100b0*/  HMMA.16816.F32 R52, R4.reuse, R82, R16 ;  /* 0x000000520434723c */ /* 0x040fe20000001810 */
[----:B------:R-:W2:Y:S07]  /*100c0*/  LDSM.16.M88.4 R16, [R199+0x8000] ;  /* 0x00800000c710783b */ /* 0x000eae0000000200 */
[C---:B------:R-:W-:Y:S01]  /*100d0*/  HMMA.16816.F32 R28, R4.reuse, R74, R28 ;  /* 0x0000004a041c723c */ /* 0x040fe2000000181c */
[----:B------:R-:W-:Y:S07]  /*100e0*/  LDSM.16.M88.4 R72, [R192+0x5800] ;  /* 0x00580000c048783b */ /* 0x000fee0000000200 */
[C---:B------:R-:W-:Y:S08]  /*100f0*/  HMMA.16816.F32 R32, R4.reuse, R80, R24 ;  /* 0x000000500420723c */ /* 0x040ff00000001818 */
[C---:B-1----:R-:W-:Y:S01]  /*10100*/  HMMA.16816.F32 R24, R4.reuse, R84, R12 ;  /* 0x000000540418723c */ /* 0x042fe2000000180c */
[----:B------:R-:W-:Y:S07]  /*10110*/  LDSM.16.M88.4 R12, [R200+0x8000] ;  /* 0x00800000c80c783b */ /* 0x000fee0000000200 */
[C---:B------:R-:W-:Y:S01]  /*10120*/  HMMA.16816.F32 R8, R4.reuse, R86, R56 ;  /* 0x000000560408723c */ /* 0x040fe20000001838 */
[----:B------:R-:W-:Y:S07]  /*10130*/  LDSM.16.M88.4 R56, [R195+0x4000] ;  /* 0x00400000c338783b */ /* 0x000fee0000000200 */
[C---:B------:R-:W-:Y:S08]  /*10140*/  HMMA.16816.F32 R48, R4.reuse, R64, R48 ;  /* 0x000000400430723c */ /* 0x040ff00000001830 */
[----:B------:R-:W-:Y:S01]  /*10150*/  HMMA.16816.F32 R96, R4, R66, R44 ;  /* 0x000000420460723c */ /* 0x000fe2000000182c */
[----:B------:R-:W-:Y:S04]  /*10160*/  LDSM.16.M88.4 R64, [R206] ;  /* 0x00000000ce40783b */ /* 0x000fe80000000200 */
[----:B------:R-:W-:Y:S03]  /*10170*/  LDSM.16.M88.4 R44, [R192+0x5000] ;  /* 0x00500000c02c783b */ /* 0x000fe60000000200 */
[C---:B---3--:R-:W-:Y:S01]  /*10180*/  HMMA.16816.F32 R4, R20.reuse, R68, R36 ;  /* 0x000000441404723c */ /* 0x048fe20000001824 */
[----:B------:R-:W1:Y:S07]  /*10190*/  LDSM.16.M88.4 R36, [R207] ;  /* 0x00000000cf24783b */ /* 0x000e6e0000000200 */
[C---:B------:R-:W-:Y:S08]  /*101a0*/  HMMA.16816.F32 R28, R20.reuse, R70, R28 ;  /* 0x00000046141c723c */ /* 0x040ff0000000181c */
[----:B------:R-:W-:Y:S01]  /*101b0*/  HMMA.16816.F32 R68, R20, R78, R52 ;  /* 0x0000004e1444723c */ /* 0x000fe20000001834 */
[----:B------:R-:W3:Y:S07]  /*101c0*/  LDSM.16.M88.4 R52, [R192+0x4800] ;  /* 0x00480000c034783b */ /* 0x000eee0000000200 */
[----:B--2---:R-:W-:Y:S08]  /*101d0*/  HMMA.16816.F32 R4, R16, R60, R4 ;  /* 0x0000003c1004723c */ /* 0x004ff00000001804 */
[C---:B------:R-:W-:Y:S01]  /*101e0*/  HMMA.16816.F32 R80, R20.reuse, R42, R8 ;  /* 0x0000002a1450723c */ /* 0x040fe20000001808 */
[----:B------:R-:W-:Y:S07]  /*101f0*/  LDSM.16.M88.4 R8, [R202+0x8000] ;  /* 0x00800000ca08783b */ /* 0x000fee0000000200 */
[----:B------:R-:W-:Y:S01]  /*10200*/  HMMA.16816.F32 R92, R20, R88, R48 ;  /* 0x00000058145c723c */ /* 0x000fe20000001830 */
[----:B------:R-:W2:Y:S07]  /*10210*/  LDSM.16.M88.4 R48, [R198+0x4000] ;  /* 0x00400000c630783b */ /* 0x000eae0000000200 */
[----:B------:R-:W-:Y:S01]  /*10220*/  HMMA.16816.F32 R28, R16, R62, R28 ;  /* 0x0000003e101c723c */ /* 0x000fe2000000181c */
[----:B------:R-:W-:Y:S07]  /*10230*/  LDSM.16.M88.4 R60, [R198+0x4800] ;  /* 0x00480000c63c783b */ /* 0x000fee0000000200 */
[C---:B------:R-:W-:Y:S08]  /*10240*/  HMMA.16816.F32 R32, R20.reuse, R76, R32 ;  /* 0x0000004c1420723c */ /* 0x040ff00000001820 */
[----:B------:R-:W-:Y:S08]  /*10250*/  HMMA.16816.F32 R84, R20, R40, R24 ;  /* 0x000000281454723c */ /* 0x000ff00000001818 */
[C---:B-1----:R-:W-:Y:S01]  /*10260*/  HMMA.16816.F32 R24, R12.reuse, R36, R4 ;  /* 0x000000240c18723c */ /* 0x042fe20000001804 */
[----:B------:R-:W1:Y:S07]  /*10270*/  LDSM.16.M88.4 R4, [R201+0x8000] ;  /* 0x00800000c904783b */ /* 0x000e6e0000000200 */
[----:B------:R-:W-:Y:S08]  /*10280*/  HMMA.16816.F32 R28, R12, R38, R28 ;  /* 0x000000260c1c723c */ /* 0x000ff0000000181c */
[----:B---3--:R-:W-:Y:S08]  /*10290*/  HMMA.16816.F32 R32, R16, R52, R32 ;  /* 0x000000341020723c */ /* 0x008ff00000001820 */
[----:B--2---:R-:W-:Y:S08]  /*102a0*/  HMMA.16816.F32 R24, R8, R48, R24 ;  /* 0x000000300818723c */ /* 0x004ff00000001818 */
        /* <DEDUP_REMOVED lines=18> */
[----:B------:R-:W2:Y:S07]  /*103d0*/  LDSM.16.M88.4 R60, [R204] ;  /* 0x00000000cc3c783b */ /* 0x000eae0000000200 */
[----:B------:R-:W-:Y:S01]  /*103e0*/  HMMA.16816.F32 R64, R16, R72, R92 ;  /* 0x000000481040723c */ /* 0x000fe2000000185c */
[----:B------:R4:W1:Y:S07]  /*103f0*/  MUFU.TANH R72, R0 ;  /* 0x0000000000487308 */ /* 0x00086e0000002400 */
[----:B---3--:R-:W-:Y:S01]  /*10400*/  HMMA.16816.F32 R36, R4, R52, R36 ;  /* 0x000000340424723c */ /* 0x008fe20000001824 */
[----:B----4-:R-:W-:-:S04]  /*10410*/  FMUL.FTZ R0, R50, c[0x0][0x320] ;  /* 0x0000c80032007a20 */ /* 0x010fc80000410000 */
[----:B------:R3:W4:Y:S03]  /*10420*/  MUFU.TANH R81, R0 ;  /* 0x0000000000517308 */ /* 0x0007260000002400 */
[----:B------:R-:W-:Y:S01]  /*10430*/  HMMA.16816.F32 R40, R12, R70, R44 ;  /* 0x000000460c28723c */ /* 0x000fe2000000182c */
[----:B------:R-:W-:Y:S01]  /*10440*/  LDSM.16.M88.4 R44, [R198+0x5800] ;  /* 0x00580000c62c783b */ /* 0x000fe20000000200 */
[----:B---3--:R-:W-:-:S03]  /*10450*/  FMUL.FTZ R0, R51, c[0x0][0x320] ;  /* 0x0000c80033007a20 */ /* 0x008fc60000410000 */
[----:B------:R-:W3:Y:S01]  /*10460*/  LDSM.16.M88.4 R48, [R195+0x5000] ;  /* 0x00500000c330783b */ /* 0x000ee20000000200 */
[----:B------:R2:W2:Y:S02]  /*10470*/  MUFU.TANH R73, R0 ;  /* 0x0000000000497308 */ /* 0x0004a40000002400 */
[----:B-1----:R-:W-:Y:S01]  /*10480*/  HMMA.16816.F32 R32, R8, R56, R24 ;  /* 0x000000380820723c */ /* 0x002fe20000001818 */
[----:B--2---:R-:W-:-:S05]  /*10490*/  FMUL.FTZ R0, R28, c[0x0][0x320] ;  /* 0x0000c8001c007a20 */ /* 0x004fca0000410000 */
[----:B------:R1:W2:Y:S02]  /*104a0*/  MUFU.TANH R69, R0 ;  /* 0x0000000000457308 */ /* 0x0002a40000002400 */
        /* <DEDUP_REMOVED lines=12> */
[----:B---3--:R-:W-:Y:S01]  /*10570*/  HMMA.16816.F32 R32, R4, R48, R32 ;  /* 0x000000300420723c */ /* 0x008fe20000001820 */
[----:B-1----:R-:W-:-:S05]  /*10580*/  FMUL.FTZ R0, R37, c[0x0][0x320] ;  /* 0x0000c80025007a20 */ /* 0x002fca0000410000 */
[----:B------:R1:W3:Y:S02]  /*10590*/  MUFU.TANH R52, R0 ;  /* 0x0000000000347308 */ /* 0x0002e40000002400 */
[----:B-1----:R-:W-:-:S06]  /*105a0*/  FMUL.FTZ R0, R38, c[0x0][0x320] ;  /* 0x0000c80026007a20 */ /* 0x002fcc0000410000 */
[----:B------:R1:W1:Y:S01]  /*105b0*/  MUFU.TANH R54, R0 ;  /* 0x0000000000367308 */ /* 0x0002620000002400 */
        /* <DEDUP_REMOVED lines=77> */
.L_x_693:
[----:B--234-:R-:W-:Y:S05]  /*10a90*/  BSYNC B0 ;  /* 0x0000000000007941 */ /* 0x01cfea0003800000 */
.L_x_692:
[----:B------:R-:W-:Y:S01]  /*10aa0*/  ISETP.NE.AND P0, PT, R119, 0x1, PT ;  /* 0x000000017700780c */ /* 0x000fe20003f05270 */
[----:B-1----:R-:W-:Y:S01]  /*10ab0*/  IMAD.IADD R0, R252, 0x1, R246 ;  /* 0x00000001fc007824 */ /* 0x002fe200078e02f6 */
[----:B------:R-:W-:Y:S01]  /*10ac0*/  ULDC UR4, c[0x0][0x324] ;  /* 0x0000c90000047ab9 */ /* 0x000fe20000000800 */
[----:B------:R-:W-:Y:S01]  /*10ad0*/  IMAD.MOV.U32 R8, RZ, RZ, c[0x0][0x32c] ;  /* 0x0000cb00ff087624 */ /* 0x000fe200078e00ff */
[----:B------:R-:W-:Y:S01]  /*10ae0*/  ULOP3.LUT UR4, URZ, UR4, URZ, 0x33, !UPT ;  /* 0x000000043f047292 */ /* 0x000fe2000f8e333f */
[----:B------:R-:W-:Y:S01]  /*10af0*/  IMAD.MOV.U32 R4, RZ, RZ, R0 ;  /* 0x000000ffff047224 */ /* 0x000fe200078e0000 */
[----:B------:R-:W0:Y:S01]  /*10b00*/  LDGDEPBAR ;  /* 0x00000000000079af */ /* 0x000e220000000000 */
[----:B------:R-:W-:Y:S01]  /*10b10*/  IMAD.IADD R7, R100, 0x1, -R241 ;  /* 0x0000000164077824 */ /* 0x000fe200078e0af1 */
[----:B------:R-:W-:-:S05]  /*10b20*/  ISETP.GE.AND P6, PT, R8, 0x1, PT ;  /* 0x000000010800780c */ /* 0x000fca0003fc6270 */
[----:B------:R-:W-:Y:S01]  /*10b30*/  @P0 IMAD.HI.U32 R2, R0, c[0x0][0x2c8], RZ ;  /* 0x0000b20000020a27 */ /* 0x000fe200078e00ff */
[----:B------:R-:W-:-:S04]  /*10b40*/  IADD3 R0, R242, 0x1, -R115 ;  /* 0x00000001f2007810 */ /* 0x000fc80007ffe873 */
[----:B------:R-:W-:Y:S02]  /*10b50*/  @P0 SHF.R.U32.HI R4, RZ, c[0x0][0x2cc], R2 ;  /* 0x0000b300ff040a19 */ /* 0x000fe40000011602 */
[----:B------:R-:W-:-:S03]  /*10b60*/  IADD3 R0, -R243, R0, -R241 ;  /* 0x00000000f3007210 */ /* 0x000fc60007ffe9f1 */
[----:B------:R-:W1:Y:S01]  /*10b70*/  SHFL.IDX PT, R3, R4, RZ, 0x1c1f ;  /* 0x001c1fff04037589 */ /* 0x000e6200000e0000 */
        /* <DEDUP_REMOVED lines=17> */
.L_x_696:
[----:B------:R-:W-:-:S04]  /*10c90*/  MOV R8, c[0x0][0x32c] ;  /* 0x0000cb0000087a02 */ /* 0x000fc80000000f00 */
[----:B------:R-:W-:-:S13]  /*10ca0*/  ISETP.NE.AND P0, PT, R8, 0x1, PT ;  /* 0x000000010800780c */ /* 0x000fda0003f05270 */
[----:B------:R-:W-:-:S05]  /*10cb0*/  @P0 IMAD.HI.U32 R8, R3, c[0x0][0x330], RZ ;  /* 0x0000cc0003080a27 */ /* 0x000fca00078e00ff */
[----:B------:R-:W-:Y:S02]  /*10cc0*/  @P0 SHF.R.U32.HI R3, RZ, c[0x0][0x334], R8 ;  /* 0x0000cd00ff030a19 */ /* 0x000fe40000011608 */
.L_x_697:
[----:B------:R-:W-:Y:S05]  /*10cd0*/  BSYNC B0 ;  /* 0x0000000000007941 */ /* 0x000fea0003800000 */
.L_x_695:
[----:B------:R-:W-:-:S04]  /*10ce0*/  IMAD R3, R3, c[0x0][0x32c], -R115 ;  /* 0x0000cb0003037a24 */ /* 0x000fc800078e0a73 */
[----:B------:R-:W-:-:S05]  /*10cf0*/  IMAD.IADD R3, R3, 0x1, -R241 ;  /* 0x0000000103037824 */ /* 0x000fca00078e0af1 */
[----:B------:R-:W-:Y:S02]  /*10d00*/  IADD3 R8, R3, c[0x0][0x32c], RZ ;  /* 0x0000cb0003087a10 */ /* 0x000fe40007ffe0ff */
[----:B------:R-:W-:Y:S02]  /*10d10*/  IMNMX R0, R0, R3, !PT ;  /* 0x0000000300007217 */ /* 0x000fe40007800200 */
[----:B------:R-:W-:Y:S02]  /*10d20*/  IMNMX R2, R2, R8, PT ;  /* 0x0000000802027217 */ /* 0x000fe40003800200 */
.L_x_694:
[----:B-----5:R-:W-:Y:S01]  /*10d30*/  ISETP.GT.AND P1, PT, R152, RZ, PT ;  /* 0x000000ff9800720c */ /* 0x020fe20003f24270 */
        /* <DEDUP_REMOVED lines=64> */
.L_x_700:
[----:B------:R-:W-:-:S04]  /*11140*/  MOV R4, c[0x0][0x32c] ;  /* 0x0000cb0000047a02 */ /* 0x000fc80000000f00 */
[----:B------:R-:W-:-:S13]  /*11150*/  ISETP.NE.AND P0, PT, R4, 0x1, PT ;  /* 0x000000010400780c */ /* 0x000fda0003f05270 */
[----:B------:R-:W-:-:S05]  /*11160*/  @P0 IMAD.HI.U32 R4, R3, c[0x0][0x330], RZ ;  /* 0x0000cc0003040a27 */ /* 0x000fca00078e00ff */
[----:B------:R-:W-:Y:S02]  /*11170*/  @P0 SHF.R.U32.HI R3, RZ, c[0x0][0x334], R4 ;  /* 0x0000cd00ff030a19 */ /* 0x000fe40000011604 */
.L_x_701:
[----:B------:R-:W-:Y:S05]  /*11180*/  BSYNC B0 ;  /* 0x0000000000007941 */ /* 0x000fea0003800000 */
.L_x_699:
[----:B------:R-:W-:-:S04]  /*11190*/  IMAD R3, R3, c[0x0][0x32c], -R115 ;  /* 0x0000cb0003037a24 */ /* 0x000fc800078e0a73 */
[----:B------:R-:W-:-:S05]  /*111a0*/  IMAD.IADD R3, R3, 0x1, -R241 ;  /* 0x0000000103037824 */ /* 0x000fca00078e0af1 */
[----:B------:R-:W-:Y:S02]  /*111b0*/  IADD3 R4, R3, c[0x0][0x32c], RZ ;  /* 0x0000cb0003047a10 */ /* 0x000fe40007ffe0ff */
[----:B------:R-:W-:Y:S02]  /*111c0*/  IMNMX R0, R0, R3, !PT ;  /* 0x0000000300007217 */ /* 0x000fe40007800200 */
[----:B------:R-:W-:Y:S02]  /*111d0*/  IMNMX R2, R2, R4, PT ;  /* 0x0000000402027217 */ /* 0x000fe40003800200 */
.L_x_698:
[----:B------:R-:W-:Y:S01]  /*111e0*/  ISETP.GT.AND P0, PT, R0, RZ, P1 ;  /* 0x000000ff0000720c */ /* 0x000fe20000f04270 */
        /* <DEDUP_REMOVED lines=52> */
[----:B------:R-:W-:Y:S01]  /*11530*/  ISETP.GT.AND P0, PT, R0, 0x28, P1 ;  /* 0x000000280000780c */ /* 0x000fe20000f04270 */
[----:B------:R-:W-:Y:S01]  /*11540*/  LDSM.16.MT88.4 R24, [R197] ;  /* 0x00000000c518783b */ /* 0x000fe20000004200 */
[----:B------:R-:W-:-:S02]  /*11550*/  FMNMX.FTZ R3, R224, R3, !PT ;  /* 0x00000003e0037209 */ /* 0x000fc40007810000 */
[----:B------:R-:W-:Y:S02]  /*11560*/  ISETP.LT.OR P0, PT, R2, 0x29, P0 ;  /* 0x000000290200780c */ /* 0x000fe40000701670 */
[----:B------:R-:W-:Y:S02]  /*11570*/  FMNMX.FTZ R4, R101, R4, !PT ;  /* 0x0000000465047209 */ /* 0x000fe40007810000 */
[----:B------:R-:W-:Y:S02]  /*11580*/  FSEL R128, R22, -INF , !P0 ;  /* 0xff80000016807808 */ /* 0x000fe40004000000 */
[----:B------:R-:W-:Y:S02]  /*11590*/  ISETP.GT.AND P0, PT, R0, 0x29, P1 ;  /* 0x000000290000780c */ /* 0x000fe40000f04270 */
[----:B------:R-:W-:Y:S02]  /*115a0*/  FMNMX.FTZ R3, R225, R3, !PT ;  /* 0x00000003e1037209 */ /* 0x000fe40007810000 */
[----:B------:R-:W-:-:S02]  /*115b0*/  ISETP.LT.OR P0, PT, R2, 0x2a, P0 ;  /* 0x0000002a0200780c */ /* 0x000fc40000701670 */
[----:B------:R-:W-:Y:S01]  /*115c0*/  FMNMX.FTZ R4, R130, R4, !PT ;  /* 0x0000000482047209 */ /* 0x000fe20007810000 */
[----:B------:R-:W1:Y:S01]  /*115d0*/  SHFL.BFLY PT, R5, R3, 0x2, 0x1f ;  /* 0x0c401f0003057f89 */ /* 0x000e6200000e0000 */
[----:B------:R-:W-:Y:S02]  /*115e0*/  FSEL R103, R23, -INF , !P0 ;  /* 0xff80000017677808 */ /* 0x000fe40004000000 */
[----:B------:R-:W-:Y:S02]  /*115f0*/  ISETP.GT.AND P0, PT, R0, 0x30, P1 ;  /* 0x000000300000780c */ /* 0x000fe40000f04270 */
[----:B------:R-:W-:Y:S02]  /*11600*/  FMNMX.FTZ R4, R128, R4, !PT ;  /* 0x0000000480047209 */ /* 0x000fe40007810000 */
[----:B------:R-:W-:Y:S02]  /*11610*/  ISETP.LT.OR P0, PT, R2, 0x31, P0 ;  /* 0x000000310200780c */ /* 0x000fe40000701670 */
[----:B------:R-:W-:-:S02]  /*11620*/  ISETP.GT.AND P2, PT, R0, 0x38, P1 ;  /* 0x000000380000780c */ /* 0x000fc40000f44270 */
[----:B------:R-:W-:Y:S02]  /*11630*/  FSEL R137, R20, -INF , !P0 ;  /* 0xff80000014897808 */ /* 0x000fe40004000000 */
[----:B------:R-:W-:Y:S02]  /*11640*/  ISETP.GT.AND P0, PT, R0, 0x31, P1 ;  /* 0x000000310000780c */ /* 0x000fe40000f04270 */
[----:B------:R-:W-:Y:S02]  /*11650*/  FMNMX.FTZ R4, R103, R4, !PT ;  /* 0x0000000467047209 */ /* 0x000fe40007810000 */
[----:B------:R-:W-:-:S04]  /*11660*/  ISETP.LT.OR P0, PT, R2, 0x32, P0 ;  /* 0x000000320200780c */ /* 0x000fc80000701670 */
[----:B------:R-:W-:Y:S02]  /*11670*/  FSEL R139, R21, -INF , !P0 ;  /* 0xff800000158b7808 */ /* 0x000fe40004000000 */
[----:B------:R-:W-:Y:S01]  /*11680*/  ISETP.GT.AND P0, PT, R0, 0x39, P1 ;  /* 0x000000390000780c */ /* 0x000fe20000f04270 */
[----:B------:R-:W-:Y:S01]  /*11690*/  LDSM.16.MT88.4 R20, [R196] ;  /* 0x00000000c414783b */ /* 0x000fe20000004200 */
[C---:B------:R-:W-:Y:S02]  /*116a0*/  ISETP.LT.OR P1, PT, R2.reuse, 0x39, P2 ;  /* 0x000000390200780c */ /* 0x040fe40001721670 */
[----:B------:R-:W-:Y:S02]  /*116b0*/  FMNMX.FTZ R0, R137, R4, !PT ;  /* 0x0000000489007209 */ /* 0x000fe40007810000 */
[----:B------:R-:W-:Y:S02]  /*116c0*/  ISETP.LT.OR P0, PT, R2, 0x3a, P0 ;  /* 0x0000003a0200780c */ /* 0x000fe40000701670 */
[----:B------:R-:W-:-:S02]  /*116d0*/  FSEL R138, R15, -INF , !P1 ;  /* 0xff8000000f8a7808 */ /* 0x000fc40004800000 */
[----:B------:R-:W-:Y:S02]  /*116e0*/  FMNMX.FTZ R2, R139, R0, !PT ;  /* 0x000000008b027209 */ /* 0x000fe40007810000 */
        /* <DEDUP_REMOVED lines=18> */
[----:B------:R-:W-:Y:S08]  /*11810*/  MUFU.EX2 R48, R3 ;  /* 0x0000000300307308 */ /* 0x000ff00000000800 */
[----:B------:R1:W-:Y:S02]  /*11820*/  MUFU.EX2 R10, R0 ;  /* 0x00000000000a7308 */ /* 0x0003e40000000800 */
[----:B-1----:R-:W-:-:S02]  /*11830*/  FFMA.FTZ R0, R11, c[0x0][0x2d0], -R2 ;  /* 0x0000b4000b007a23 */ /* 0x002fc40000010802 */
[----:B---3--:R-:W-:-:S04]  /*11840*/  IMAD.MOV.U32 R11, RZ, RZ, R16 ;  /* 0x000000ffff0b7224 */ /* 0x008fc800078e0010 */
[----:B------:R1:W-:Y:S01]  /*11850*/  MUFU.EX2 R4, R0 ;  /* 0x0000000000047308 */ /* 0x0003e20000000800 */
[----:B------:R-:W2:Y:S01]  /*11860*/  LDSM.16.MT88.4 R16, [R193+0x2000] ;  /* 0x00200000c110783b */ /* 0x000ea20000004200 */
[----:B-1----:R-:W-:-:S05]  /*11870*/  FMUL.FTZ R0, R8, c[0x0][0x2d0] ;  /* 0x0000b40008007a20 */ /* 0x002fca0000410000 */
[----:B------:R-:W-:-:S05]  /*11880*/  FSEL R0, R0, RZ, P0 ;  /* 0x000000ff00007208 */ /* 0x000fca0000000000 */
[----:B------:R-:W-:-:S04]  /*11890*/  FFMA.FTZ R3, R6, c[0x0][0x2d0], -R0 ;  /* 0x0000b40006037a23 */ /* 0x000fc80000010800 */
[----:B------:R1:W-:Y:S02]  /*118a0*/  MUFU.EX2 R238, R3 ;  /* 0x0000000300ee7308 */ /* 0x0003e40000000800 */
[----:B-1----:R-:W-:-:S06]  /*118b0*/  FFMA.FTZ R3, R7, c[0x0][0x2d0], -R0 ;  /* 0x0000b40007037a23 */ /* 0x002fcc0000010800 */
[----:B------:R1:W3:Y:S02]  /*118c0*/  MUFU.EX2 R237, R3 ;  /* 0x0000000300ed7308 */ /* 0x0002e40000000800 */
[----:B-1----:R-:W-:Y:S01]  /*118d0*/  FFMA.FTZ R3, R9, c[0x0][0x2d0], -R0 ;  /* 0x0000b40009037a23 */ /* 0x002fe20000010800 */
[----:B---3--:R-:W-:Y:S01]  /*118e0*/  F2FP.PACK_AB R5, R237, R238 ;  /* 0x000000eeed05723e */ /* 0x008fe200000000ff */
[----:B------:R-:W-:Y:S01]  /*118f0*/  IMAD.MOV.U32 R9, RZ, RZ, R4 ;  /* 0x000000ffff097224 */ /* 0x000fe200078e0004 */
[----:B------:R-:W-:-:S03]  /*11900*/  F2FP.PACK_AB R4, R10, R11 ;  /* 0x0000000b0a04723e */ /* 0x000fc600000000ff */
[----:B------:R1:W-:Y:S01]  /*11910*/  MUFU.EX2 R247, R3 ;  /* 0x0000000300f77308 */ /* 0x0003e20000000800 */
[----:B------:R-:W-:Y:S01]  /*11920*/  F2FP.PACK_AB R6, R48, R9 ;  /* 0x000000093006723e */ /* 0x000fe200000000ff */
[----:B-1----:R-:W-:Y:S02]  /*11930*/  FFMA.FTZ R3, R13, c[0x0][0x2d0], -R0 ;  /* 0x0000b4000d037a23 */ /* 0x002fe40000010800 */
[----:B------:R-:W1:Y:S04]  /*11940*/  LDSM.16.MT88.4 R12, [R194+0x2000] ;  /* 0x00200000c20c783b */ /* 0x000e680000004200 */
[----:B------:R-:W3:Y:S02]  /*11950*/  MUFU.EX2 R244, R3 ;  /* 0x0000000300f47308 */ /* 0x000ee40000000800 */
[----:B---3--:R-:W-:Y:S01]  /*11960*/  F2FP.PACK_AB R7, R244, R247 ;  /* 0x000000f7f407723e */ /* 0x008fe200000000ff */
[----:B------:R-:W-:-:S05]  /*11970*/  FFMA.FTZ R3, R43, c[0x0][0x2d0], -R2 ;  /* 0x0000b4002b037a23 */ /* 0x000fca0000010802 */
[----:B------:R3:W-:Y:S01]  /*11980*/  MUFU.EX2 R154, R3 ;  /* 0x00000003009a7308 */ /* 0x0007e20000000800 */
[C---:B------:R-:W-:Y:S08]  /*11990*/  HMMA.16816.F32 R88, R4.reuse, R32, RZ ;  /* 0x000000200458723c */ /* 0x040ff000000018ff */
[----:B------:R-:W-:Y:S01]  /*119a0*/  HMMA.16816.F32 R112, R4, R34, RZ ;  /* 0x000000220470723c */ /* 0x000fe200000018ff */
[----:B------:R-:W4:Y:S01]  /*119b0*/  LDSM.16.MT88.4 R32, [R196+0x2000] ;  /* 0x00200000c420783b */ /* 0x000f220000004200 */
[----:B---3--:R-:W-:-:S06]  /*119c0*/  FFMA.FTZ R3, R44, c[0x0][0x2d0], -R2 ;  /* 0x0000b4002c037a23 */ /* 0x008fcc0000010802 */
[C---:B------:R-:W-:Y:S01]  /*119d0*/  HMMA.16816.F32 R116, R4.reuse, R24, RZ ;  /* 0x000000180474723c */ /* 0x040fe200000018ff */
[----:B------:R-:W-:Y:S01]  /*119e0*/  IMAD.MOV.U32 R44, RZ, RZ, R48 ;  /* 0x000000ffff2c7224 */ /* 0x000fe200078e0030 */
[----:B------:R3:W5:Y:S06]  /*119f0*/  MUFU.EX2 R140, R3 ;  /* 0x00000003008c7308 */ /* 0x00076c0000000800 */
[C---:B------:R-:W-:Y:S01]  /*11a00*/  HMMA.16816.F32 R96, R4.reuse, R26, RZ ;  /* 0x0000001a0460723c */ /* 0x040fe200000018ff */
[----:B------:R-:W4:Y:S07]  /*11a10*/  LDSM.16.MT88.4 R24, [R193+0x4000] ;  /* 0x00400000c118783b */ /* 0x000f2e0000004200 */
[----:B------:R-:W-:Y:S01]  /*11a20*/  HMMA.16816.F32 R80, R4, R20, RZ ;  /* 0x000000140450723c */ /* 0x000fe200000018ff */
[----:B---3--:R-:W-:-:S04]  /*11a30*/  FFMA.FTZ R3, R45, c[0x0][0x2d0], -R2 ;  /* 0x0000b4002d037a23 */ /* 0x008fc80000010802 */
[----:B------:R3:W-:Y:S03]  /*11a40*/  MUFU.EX2 R153, R3 ;  /* 0x0000000300997308 */ /* 0x0007e60000000800 */
[C---:B------:R-:W-:Y:S01]  /*11a50*/  HMMA.16816.F32 R92, R4.reuse, R22, RZ ;  /* 0x00000016045c723c */ /* 0x040fe200000018ff */
[----:B------:R-:W5:Y:S07]  /*11a60*/  LDSM.16.MT88.4 R20, [R194+0x4000] ;  /* 0x00400000c214783b */ /* 0x000f6e0000004200 */
[----:B--2---:R-:W-:Y:S01]  /*11a70*/  HMMA.16816.F32 R76, R4, R16, RZ ;  /* 0x00000010044c723c */ /* 0x004fe200000018ff */
[----:B---3--:R-:W-:-:S07]  /*11a80*/  FFMA.FTZ R3, R47, c[0x0][0x2d0], -R2 ;  /* 0x0000b4002f037a23 */ /* 0x008fce0000010802 */
[C---:B------:R-:W-:Y:S01]  /*11a90*/  HMMA.16816.F32 R72, R4.reuse, R18, RZ ;  /* 0x000000120448723c */ /* 0x040fe200000018ff */
[----:B------:R-:W2:Y:S01]  /*11aa0*/  LDSM.16.MT88.4 R16, [R197+0x4000] ;  /* 0x00400000c510783b */ /* 0x000ea20000004200 */
[----:B------:R3:W2:Y:S06]  /*11ab0*/  MUFU.EX2 R215, R3 ;  /* 0x0000000300d77308 */ /* 0x0006ac0000000800 */
[C---:B-1----:R-:W-:Y:S08]  /*11ac0*/  HMMA.16816.F32 R68, R4.reuse, R12, RZ ;  /* 0x0000000c0444723c */ /* 0x042ff000000018ff */
[----:B------:R-:W-:Y:S01]  /*11ad0*/  HMMA.16816.F32 R60, R4, R14, RZ ;  /* 0x0000000e043c723c */ /* 0x000fe200000018ff */
[----:B------:R-:W1:Y:S01]  /*11ae0*/  LDSM.16.MT88.4 R12, [R196+0x4000] ;  /* 0x00400000c40c783b */ /* 0x000e620000004200 */
[----:B---3--:R-:W-:-:S04]  /*11af0*/  FFMA.FTZ R3, R40, c[0x0][0x2d0], -R0 ;  /* 0x0000b40028037a23 */ /* 0x008fc80000010800 */
[----:B------:R3:W-:Y:S02]  /*11b00*/  MUFU.EX2 R236, R3 ;  /* 0x0000000300ec7308 */ /* 0x0007e40000000800 */
[C---:B----4-:R-:W-:Y:S08]  /*11b10*/  HMMA.16816.F32 R48, R4.reuse, R32, RZ ;  /* 0x000000200430723c */ /* 0x050ff000000018ff */
[----:B------:R-:W-:Y:S01]  /*11b20*/  HMMA.16816.F32 R52, R4, R34, RZ ;  /* 0x000000220434723c */ /* 0x000fe200000018ff */
[----:B------:R-:W4:Y:S01]  /*11b30*/  LDSM.16.MT88.4 R32, [R194+0x800] ;  /* 0x00080000c220783b */ /* 0x000f220000004200 */
[----:B---3--:R-:W-:-:S06]  /*11b40*/  FFMA.FTZ R3, R41, c[0x0][0x2d0], -R0 ;  /* 0x0000b40029037a23 */ /* 0x008fcc0000010800 */
[C---:B------:R-:W-:Y:S01]  /*11b50*/  HMMA.16816.F32 R84, R4.reuse, R28, RZ ;  /* 0x0000001c0454723c */ /* 0x040fe200000018ff */
[----:B------:R3:W1:Y:S07]  /*11b60*/  MUFU.EX2 R234, R3 ;  /* 0x0000000300ea7308 */ /* 0x00066e0000000800 */
[C---:B------:R-:W-:Y:S01]  /*11b70*/  HMMA.16816.F32 R108, R4.reuse, R30, RZ ;  /* 0x0000001e046c723c */ /* 0x040fe200000018ff */
[----:B------:R-:W1:Y:S07]  /*11b80*/  LDSM.16.MT88.4 R28, [R197+0x800] ;  /* 0x00080000c51c783b */ /* 0x000e6e0000004200 */
[----:B------:R-:W-:Y:S01]  /*11b90*/  HMMA.16816.F32 R64, R4, R36, RZ ;  /* 0x000000240440723c */ /* 0x000fe200000018ff */
[----:B---3--:R-:W-:-:S04]  /*11ba0*/  FFMA.FTZ R3, R42, c[0x0][0x2d0], -R0 ;  /* 0x0000b4002a037a23 */ /* 0x008fc80000010800 */
[----:B------:R3:W-:Y:S03]  /*11bb0*/  MUFU.EX2 R235, R3 ;  /* 0x0000000300eb7308 */ /* 0x0007e60000000800 */
[C---:B------:R-:W-:Y:S01]  /*11bc0*/  HMMA.16816.F32 R56, R4.reuse, R38, RZ ;  /* 0x000000260438723c */ /* 0x040fe200000018ff */
[----:B------:R-:W1:Y:S07]  /*11bd0*/  LDSM.16.MT88.4 R36, [R193+0x800] ;  /* 0x00080000c124783b */ /* 0x000e6e0000004200 */
[----:B------:R-:W-:Y:S01]  /*11be0*/  HMMA.16816.F32 R120, R4, R24, RZ ;  /* 0x000000180478723c */ /* 0x000fe200000018ff */
[----:B---3--:R-:W-:-:S07]  /*11bf0*/  FFMA.FTZ R3, R46, c[0x0][0x2d0], -R0 ;  /* 0x0000b4002e037a23 */ /* 0x008fce0000010800 */
[C---:B------:R-:W-:Y:S01]  /*11c00*/  HMMA.16816.F32 R124, R4.reuse, R26, RZ ;  /* 0x0000001a047c723c */ /* 0x040fe200000018ff */
[----:B------:R-:W3:Y:S01]  /*11c10*/  LDSM.16.MT88.4 R24, [R196+0x800] ;  /* 0x00080000c418783b */ /* 0x000ee20000004200 */
[----:B------:R2:W1:Y:S06]  /*11c20*/  MUFU.EX2 R226, R3 ;  /* 0x0000000300e27308 */ /* 0x00046c0000000800 */
[C---:B-----5:R-:W-:Y:S08]  /*11c30*/  HMMA.16816.F32 R40, R4.reuse, R20, RZ ;  /* 0x000000140428723c */ /* 0x060ff000000018ff */
[----:B------:R-:W-:Y:S01]  /*11c40*/  HMMA.16816.F32 R132, R4, R22, RZ ;  /* 0x000000160484723c */ /* 0x000fe200000018ff */
[----:B------:R-:W5:Y:S01]  /*11c50*/  LDSM.16.MT88.4 R20, [R193+0x2800] ;  /* 0x00280000c114783b */ /* 0x000f620000004200 */
[----:B--2---:R-:W-:-:S06]  /*11c60*/  FFMA.FTZ R3, R102, c[0x0][0x2d0], -R2 ;  /* 0x0000b40066037a23 */ /* 0x004fcc0000010802 */
[C---:B------:R-:W-:Y:S08]  /*11c70*/  HMMA.16816.F32 R148, R4.reuse, R16, RZ ;  /* 0x000000100494723c */ /* 0x040ff000000018ff */
[C---:B------:R-:W-:Y:S01]  /*11c80*/  HMMA.16816.F32 R160, R4.reuse, R18, RZ ;  /* 0x0000001204a0723c */ /* 0x040fe200000018ff */
[----:B------:R-:W2:Y:S07]  /*11c90*/  LDSM.16.MT88.4 R16, [R194+0x2800] ;  /* 0x00280000c210783b */ /* 0x000eae0000004200 */
[C---:B-1----:R-:W-:Y:S08]  /*11ca0*/  HMMA.16816.F32 R164, R4.reuse, R12, RZ ;  /* 0x0000000c04a4723c */ /* 0x042ff000000018ff */
[----:B------:R-:W-:Y:S01]  /*11cb0*/  HMMA.16816.F32 R156, R4, R14, RZ ;  /* 0x0000000e049c723c */ /* 0x000fe200000018ff */
[----:B------:R-:W1:Y:S06]  /*11cc0*/  LDSM.16.MT88.4 R12, [R197+0x2800] ;  /* 0x00280000c50c783b */ /* 0x000e6c0000004200 */
[----:B------:R-:W-:-:S02]  /*11cd0*/  F2FP.PACK_AB R4, R140, R154 ;  /* 0x0000009a8c04723e */ /* 0x000fc400000000ff */
[----:B------:R-:W-:Y:S02]  /*11ce0*/  F2FP.PACK_AB R6, R215, R153 ;  /* 0x00000099d706723e */ /* 0x000fe400000000ff */
[----:B------:R-:W-:Y:S02]  /*11cf0*/  F2FP.PACK_AB R5, R234, R236 ;  /* 0x000000ecea05723e */ /* 0x000fe400000000ff */
[----:B------:R-:W-:-:S07]  /*11d00*/  F2FP.PACK_AB R7, R226, R235 ;  /* 0x000000ebe207723e */ /* 0x000fce00000000ff */
[C---:B----4-:R-:W-:Y:S08]  /*11d10*/  HMMA.16816.F32 R220, R4.reuse, R32, R84 ;  /* 0x0000002004dc723c */ /* 0x050ff00000001854 */
[C---:B------:R-:W-:Y:S01]  /*11d20*/  HMMA.16816.F32 R248, R4.reuse, R34, R108 ;  /* 0x0000002204f8723c */ /* 0x040fe2000000186c */
[----:B------:R-:W4:Y:S07]  /*11d30*/  LDSM.16.MT88.4 R32, [R196+0x2800] ;  /* 0x00280000c420783b */ /* 0x000f2e0000004200 */
[C---:B------:R-:W-:Y:S08]  /*11d40*/  HMMA.16816.F32 R188, R4.reuse, R28, R116 ;  /* 0x0000001c04bc723c */ /* 0x040ff00000001874 */
[C---:B------:R-:W-:Y:S01]  /*11d50*/  HMMA.16816.F32 R180, R4.reuse, R30, R96 ;  /* 0x0000001e04b4723c */ /* 0x040fe20000001860 */
[----:B------:R-:W1:Y:S07]  /*11d60*/  LDSM.16.MT88.4 R28, [R193+0x4800] ;  /* 0x00480000c11c783b */ /* 0x000e6e0000004200 */
[C---:B------:R-:W-:Y:S07]  /*11d70*/  HMMA.16816.F32 R172, R4.reuse, R36, R88 ;  /* 0x0000002404ac723c */ /* 0x040fee0000001858 */
[----:B------:R-:W-:Y:S01]  /*11d80*/  IMAD.MOV.U32 R88, RZ, RZ, R154 ;  /* 0x000000ffff587224 */ /* 0x000fe200078e009a */
[----:B------:R-:W-:Y:S01]  /*11d90*/  HMMA.16816.F32 R184, R4, R38, R112 ;  /* 0x0000002604b8723c */ /* 0x000fe20000001870 */
[----:B------:R-:W-:Y:S01]  /*11da0*/  IMAD.MOV.U32 R91, RZ, RZ, R153 ;  /* 0x000000ffff5b7224 */ /* 0x000fe200078e0099 */
[----:B------:R-:W-:Y:S01]  /*11db0*/  LDSM.16.MT88.4 R36, [R194+0x1000] ;  /* 0x00100000c224783b */ /* 0x000fe20000004200 */
[----:B------:R-:W-:-:S02]  /*11dc0*/  IMAD.MOV.U32 R90, RZ, RZ, R152 ;  /* 0x000000ffff5a7224 */ /* 0x000fc400078e0098 */
[----:B------:R-:W-:Y:S02]  /*11dd0*/  IMAD.MOV.U32 R89, RZ, RZ, R140 ;  /* 0x000000ffff597224 */ /* 0x000fe400078e008c */
[----:B------:R2:W1:Y:S01]  /*11de0*/  MUFU.EX2 R140, R3 ;  /* 0x00000003008c7308 */ /* 0x0004620000000800 */
[C---:B---3--:R-:W-:Y:S08]  /*11df0*/  HMMA.16816.F32 R176, R4.reuse, R24, R80 ;  /* 0x0000001804b0723c */ /* 0x048ff00000001850 */
[----:B------:R-:W-:Y:S01]  /*11e00*/  HMMA.16816.F32 R168, R4, R26, R92 ;  /* 0x0000001a04a8723c */ /* 0x000fe2000000185c */
[----:B------:R-:W-:Y:S01]  /*11e10*/  LDSM.16.MT88.4 R24, [R197+0x1000] ;  /* 0x00100000c518783b */ /* 0x000fe20000004200 */
[----:B--2---:R-:W-:-:S06]  /*11e20*/  FFMA.FTZ R3, R129, c[0x0][0x2d0], -R2 ;  /* 0x0000b40081037a23 */ /* 0x004fcc0000010802 */
[----:B-----5:R-:W-:Y:S01]  /*11e30*/  HMMA.16816.F32 R152, R4, R20, R76 ;  /* 0x000000140498723c */ /* 0x020fe2000000184c */
[----:B------:R-:W-:-:S07]  /*11e40*/  IMAD.MOV.U32 R129, RZ, RZ, R44 ;  /* 0x000000ffff817224 */ /* 0x000fce00078e002c */
[C---:B------:R-:W-:Y:S01]  /*11e50*/  HMMA.16816.F32 R112, R4.reuse, R22, R72 ;  /* 0x000000160470723c */ /* 0x040fe20000001848 */
[----:B------:R-:W2:Y:S07]  /*11e60*/  LDSM.16.MT88.4 R20, [R194+0x4800] ;  /* 0x00480000c214783b */ /* 0x000eae0000004200 */
[C---:B------:R-:W-:Y:S08]  /*11e70*/  HMMA.16816.F32 R96, R4.reuse, R16, R68 ;  /* 0x000000100460723c */ /* 0x040ff00000001844 */
[C---:B------:R-:W-:Y:S01]  /*11e80*/  HMMA.16816.F32 R92, R4.reuse, R18, R60 ;  /* 0x00000012045c723c */ /* 0x040fe2000000183c */
[----:B------:R-:W3:Y:S07]  /*11e90*/  LDSM.16.MT88.4 R16, [R197+0x4800] ;  /* 0x00480000c510783b */ /* 0x000eee0000004200 */
[C---:B-1----:R-:W-:Y:S08]  /*11ea0*/  HMMA.16816.F32 R84, R4.reuse, R12, R64 ;  /* 0x0000000c0454723c */ /* 0x042ff00000001840 */
[C---:B------:R-:W-:Y:S01]  /*11eb0*/  HMMA.16816.F32 R80, R4.reuse, R14, R56 ;  /* 0x0000000e0450723c */ /* 0x040fe20000001838 */
[----:B------:R-:W1:Y:S07]  /*11ec0*/  LDSM.16.MT88.4 R12, [R196+0x4800] ;  /* 0x00480000c40c783b */ /* 0x000e6e0000004200 */
[C---:B----4-:R-:W-:Y:S01]  /*11ed0*/  HMMA.16816.F32 R60, R4.reuse, R32, R48 ;  /* 0x00000020043c723c */ /* 0x050fe20000001830 */
[----:B------:R4:W5:Y:S07]  /*11ee0*/  MUFU.EX2 R32, R3 ;  /* 0x0000000300207308 */ /* 0x00096e0000000800 */
[C---:B------:R-:W-:Y:S08]  /*11ef0*/  HMMA.16816.F32 R44, R4.reuse, R34, R52 ;  /* 0x00000022042c723c */ /* 0x040ff00000001834 */
[----:B------:R-:W-:Y:S01]  /*11f00*/  HMMA.16816.F32 R56, R4, R28, R120 ;  /* 0x0000001c0438723c */ /* 0x000fe20000001878 */
[----:B----4-:R-:W-:-:S02]  /*11f10*/  FFMA.FTZ R3, R131, c[0x0][0x2d0], -R2 ;  /* 0x0000b40083037a23 */ /* 0x010fc40000010802 */
[----:B------:R-:W-:Y:S02]  /*11f20*/  IMAD.MOV.U32 R131, RZ, RZ, R88 ;  /* 0x000000ffff837224 */ /* 0x000fe400078e0058 */
[----:B------:R4:W-:Y:S02]  /*11f30*/  MUFU.EX2 R33, R3 ;  /* 0x0000000300217308 */ /* 0x0009e40000000800 */
[----:B------:R-:W-:Y:S01]  /*11f40*/  IMAD.MOV.U32 R120, RZ, RZ, R215 ;  /* 0x000000ffff787224 */ /* 0x000fe200078e00d7 */
[----:B------:R-:W-:Y:S01]  /*11f50*/  HMMA.16816.F32 R48, R4, R30, R124 ;  /* 0x0000001e0430723c */ /* 0x000fe2000000187c */
[----:B------:R-:W5:Y:S01]  /*11f60*/  LDSM.16.MT88.4 R28, [R193+0x1000] ;  /* 0x00100000c11c783b */ /* 0x000f620000004200 */
[----:B------:R-:W-:Y:S02]  /*11f70*/  IMAD.MOV.U32 R123, RZ, RZ, R89 ;  /* 0x000000ffff7b7224 */ /* 0x000fe400078e0059 */
[----:B------:R-:W-:Y:S02]  /*11f80*/  IMAD.MOV.U32 R122, RZ, RZ, R90 ;  /* 0x000000ffff7a7224 */ /* 0x000fe400078e005a */
[----:B------:R-:W-:-:S02]  /*11f90*/  IMAD.MOV.U32 R121, RZ, RZ, R91 ;  /* 0x000000ffff797224 */ /* 0x000fc400078e005b */
[----:B--2---:R-:W-:Y:S01]  /*11fa0*/  HMMA.16816.F32 R72, R4, R20, R40 ;  /* 0x000000140448723c */ /* 0x004fe20000001828 */
[----:B----4-:R-:W-:Y:S02]  /*11fb0*/  FFMA.FTZ R3, R136, c[0x0][0x2d0], -R2 ;  /* 0x0000b40088037a23 */ /* 0x010fe40000010802 */
[----:B------:R-:W-:-:S05]  /*11fc0*/  IMAD.MOV.U32 R136, RZ, RZ, R140 ;  /* 0x000000ffff887224 */ /* 0x000fca00078e008c */
[C---:B------:R-:W-:Y:S01]  /*11fd0*/  HMMA.16816.F32 R76, R4.reuse, R22, R132 ;  /* 0x00000016044c723c */ /* 0x040fe20000001884 */
[----:B------:R2:W4:Y:S01]  /*11fe0*/  MUFU.EX2 R34, R3 ;  /* 0x0000000300227308 */ /* 0x0005220000000800 */
[----:B------:R-:W4:Y:S06]  /*11ff0*/  LDSM.16.MT88.4 R20, [R196+0x1000] ;  /* 0x00100000c414783b */ /* 0x000f2c0000004200 */
[C---:B---3--:R-:W-:Y:S08]  /*12000*/  HMMA.16816.F32 R88, R4.reuse, R16, R148 ;  /* 0x000000100458723c */ /* 0x048ff00000001894 */
[C---:B------:R-:W-:Y:S01]  /*12010*/  HMMA.16816.F32 R68, R4.reuse, R18, R160 ;  /* 0x000000120444723c */ /* 0x040fe200000018a0 */
[--C-:B--2---:R-:W-:Y:S01]  /*12020*/  FFMA.FTZ R3, R101, c[0x0][0x2d0], -R0.reuse ;  /* 0x0000b40065037a23 */ /* 0x104fe20000010800 */
[----:B------:R-:W2:Y:S03]  /*12030*/  LDSM.16.MT88.4 R16, [R193+0x3000] ;  /* 0x00300000c110783b */ /* 0x000ea60000004200 */
[----:B------:R3:W-:Y:S03]  /*12040*/  MUFU.EX2 R215, R3 ;  /* 0x0000000300d77308 */ /* 0x0007e60000000800 */
[C---:B-1----:R-:W-:Y:S08]  /*12050*/  HMMA.16816.F32 R52, R4.reuse, R12, R164 ;  /* 0x0000000c0434723c */ /* 0x042ff000000018a4 */
[----:B------:R-:W-:Y:S01]  /*12060*/  HMMA.16816.F32 R40, R4, R14, R156 ;  /* 0x0000000e0428723c */ /* 0x000fe2000000189c */
[----:B------:R-:W1:Y:S01]  /*12070*/  LDSM.16.MT88.4 R12, [R194+0x3000] ;  /* 0x00300000c20c783b */ /* 0x000e620000004200 */
[----:B---3--:R-:W-:-:S05]  /*12080*/  FFMA.FTZ R3, R130, c[0x0][0x2d0], -R0 ;  /* 0x0000b40082037a23 */ /* 0x008fca0000010800 */
[----:B-----5:R-:W-:Y:S01]  /*12090*/  F2FP.PACK_AB R4, R32, R136 ;  /* 0x000000882004723e */ /* 0x020fe200000000ff */
[----:B------:R3:W5:Y:S01]  /*120a0*/  MUFU.EX2 R140, R3 ;  /* 0x00000003008c7308 */ /* 0x0007620000000800 */
[----:B----4-:R-:W-:Y:S01]  /*120b0*/  F2FP.PACK_AB R6, R34, R33 ;  /* 0x000000212206723e */ /* 0x010fe200000000ff */
[----:B---3--:R-:W-:Y:S01]  /*120c0*/  FFMA.FTZ R3, R128, c[0x0][0x2d0], -R0 ;  /* 0x0000b40080037a23 */ /* 0x008fe20000010800 */
[----:B-----5:R-:W-:-:S05]  /*120d0*/  F2FP.PACK_AB R5, R140, R215 ;  /* 0x000000d78c05723e */ /* 0x020fca00000000ff */
[----:B------:R3:W-:Y:S02]  /*120e0*/  MUFU.EX2 R102, R3 ;  /* 0x0000000300667308 */ /* 0x0007e40000000800 */
[----:B---3--:R-:W-:-:S06]  /*120f0*/  FFMA.FTZ R3, R103, c[0x0][0x2d0], -R0 ;  /* 0x0000b40067037a23 */ /* 0x008fcc0000010800 */
[----:B------:R-:W3:Y:S02]  /*12100*/  MUFU.EX2 R101, R3 ;  /* 0x0000000300657308 */ /* 0x000ee40000000800 */
[----:B---3--:R-:W-:Y:S01]  /*12110*/  F2FP.PACK_AB R7, R101, R102 ;  /* 0x000000666507723e */ /* 0x008fe200000000ff */
[----:B------:R-:W-:Y:S02]  /*12120*/  FFMA.FTZ R3, R218, c[0x0][0x2d0], -R2 ;  /* 0x0000b400da037a23 */ /* 0x000fe40000010802 */
[----:B------:R-:W-:-:S04]  /*12130*/  IMAD.MOV.U32 R218, RZ, RZ, R129 ;  /* 0x000000ffffda7224 */ /* 0x000fc800078e0081 */
[C---:B------:R-:W-:Y:S08]  /*12140*/  HMMA.16816.F32 R108, R4.reuse, R28, R172 ;  /* 0x0000001c046c723c */ /* 0x040ff000000018ac */
[C---:B------:R-:W-:Y:S01]  /*12150*/  HMMA.16816.F32 R64, R4.reuse, R30, R184 ;  /* 0x0000001e0440723c */ /* 0x040fe200000018b8 */
[----:B------:R-:W3:Y:S07]  /*12160*/  LDSM.16.MT88.4 R28, [R197+0x3000] ;  /* 0x00300000c51c783b */ /* 0x000eee0000004200 */
[C---:B------:R-:W-:Y:S01]  /*12170*/  HMMA.16816.F32 R124, R4.reuse, R24, R188 ;  /* 0x00000018047c723c */ /* 0x040fe200000018bc */
[----:B------:R4:W-:Y:S06]  /*12180*/  MUFU.EX2 R190, R3 ;  /* 0x0000000300be7308 */ /* 0x0009ec0000000800 */
[----:B------:R-:W-:Y:S01]  /*12190*/  IMAD.MOV.U32 R191, RZ, RZ, R131 ;  /* 0x000000ffffbf7224 */ /* 0x000fe200078e0083 */
[C---:B------:R-:W-:Y:S01]  /*121a0*/  HMMA.16816.F32 R132, R4.reuse, R26, R180 ;  /* 0x0000001a0484723c */ /* 0x040fe200000018b4 */
[----:B------:R-:W5:Y:S04]  /*121b0*/  LDSM.16.MT88.4 R24, [R193+0x5000] ;  /* 0x00500000c118783b */ /* 0x000f680000004200 */
[----:B------:R-:W-:Y:S03]  /*121c0*/  LDSM.16.MT88.4 R128, [R197+0x1800] ;  /* 0x00180000c580783b */ /* 0x000fe60000004200 */
[----:B------:R-:W-:Y:S01]  /*121d0*/  HMMA.16816.F32 R116, R4, R36, R220 ;  /* 0x000000240474723c */ /* 0x000fe200000018dc */
[----:B----4-:R-:W-:-:S02]  /*121e0*/  FFMA.FTZ R3, R219, c[0x0][0x2d0], -R2 ;  /* 0x0000b400db037a23 */ /* 0x010fc40000010802 */
[----:B------:R-:W-:Y:S02]  /*121f0*/  IMAD.MOV.U32 R219, RZ, RZ, R9 ;  /* 0x000000ffffdb7224 */ /* 0x000fe400078e0009 */
[----:B------:R4:W1:Y:S02]  /*12200*/  MUFU.EX2 R189, R3 ;  /* 0x0000000300bd7308 */ /* 0x0008640000000800 */
[----:B------:R-:W-:Y:S01]  /*12210*/  IMAD.MOV.U32 R221, RZ, RZ, R34 ;  /* 0x000000ffffdd7224 */ /* 0x000fe200078e0022 */
[----:B------:R-:W-:Y:S01]  /*12220*/  HMMA.16816.F32 R184, R4, R20, R176 ;  /* 0x0000001404b8723c */ /* 0x000fe200000018b0 */
[----:B------:R-:W-:Y:S02]  /*12230*/  IMAD.MOV.U32 R222, RZ, RZ, R33 ;  /* 0x000000ffffde7224 */ /* 0x000fe400078e0021 */
[----:B------:R-:W-:Y:S02]  /*12240*/  IMAD.MOV.U32 R220, RZ, RZ, R32 ;  /* 0x000000ffffdc7224 */ /* 0x000fe400078e0020 */
[----:B------:R-:W3:Y:S01]  /*12250*/  LDSM.16.MT88.4 R32, [R196+0x3000] ;  /* 0x00300000c420783b */ /* 0x000ee20000004200 */
[----:B------:R-:W-:-:S02]  /*12260*/  IMAD.MOV.U32 R223, RZ, RZ, R122 ;  /* 0x000000ffffdf7224 */ /* 0x000fc400078e007a */
[----:B------:R-:W-:Y:S01]  /*12270*/  HMMA.16816.F32 R180, R4, R22, R168 ;  /* 0x0000001604b4723c */ /* 0x000fe200000018a8 */
[----:B------:R-:W5:Y:S01]  /*12280*/  LDSM.16.MT88.4 R20, [R194+0x5000] ;  /* 0x00500000c214783b */ /* 0x000f620000004200 */
[--C-:B----4-:R-:W-:Y:S02]  /*12290*/  FFMA.FTZ R3, R224, c[0x0][0x2d0], -R2.reuse ;  /* 0x0000b400e0037a23 */ /* 0x110fe40000010802 */
[----:B------:R-:W-:-:S04]  /*122a0*/  FFMA.FTZ R2, R225, c[0x0][0x2d0], -R2 ;  /* 0x0000b400e1027a23 */ /* 0x000fc80000010802 */
[C---:B--2---:R-:W-:Y:S01]  /*122b0*/  HMMA.16816.F32 R176, R4.reuse, R16, R152 ;  /* 0x0000001004b0723c */ /* 0x044fe20000001898 */
[----:B------:R-:W-:Y:S01]  /*122c0*/  IMAD.MOV.U32 R224, RZ, RZ, R11 ;  /* 0x000000ffffe07224 */ /* 0x000fe200078e000b */
[----:B------:R2:W-:Y:S06]  /*122d0*/  MUFU.EX2 R188, R3 ;  /* 0x0000000300bc7308 */ /* 0x0005ec0000000800 */
[C---:B------:R-:W-:Y:S01]  /*122e0*/  HMMA.16816.F32 R168, R4.reuse, R18, R112 ;  /* 0x0000001204a8723c */ /* 0x040fe20000001870 */
[----:B------:R-:W4:Y:S01]  /*122f0*/  LDSM.16.MT88.4 R16, [R197+0x5000] ;  /* 0x00500000c510783b */ /* 0x000f220000004200 */
[----:B------:R3:W3:Y:S03]  /*12300*/  MUFU.EX2 R103, R2 ;  /* 0x0000000200677308 */ /* 0x0006e60000000800 */
[----:B------:R-:W-:Y:S03]  /*12310*/  LDSM.16.MT88.4 R112, [R193+0x1800] ;  /* 0x00180000c170783b */ /* 0x000fe60000004200 */
[----:B-1----:R-:W-:Y:S01]  /*12320*/  HMMA.16816.F32 R172, R4, R12, R96 ;  /* 0x0000000c04ac723c */ /* 0x002fe20000001860 */
[----:B--2---:R-:W-:-:S06]  /*12330*/  IMAD.MOV.U32 R3, RZ, RZ, R10 ;  /* 0x000000ffff037224 */ /* 0x004fcc00078e000a */
[----:B------:R-:W-:Y:S01]  /*12340*/  F2FP.PACK_AB R96, R189, R190 ;  /* 0x000000bebd60723e */ /* 0x000fe200000000ff */
[----:B------:R-:W-:Y:S01]  /*12350*/  HMMA.16816.F32 R164, R4, R14, R92 ;  /* 0x0000000e04a4723c */ /* 0x000fe2000000185c */
[----:B------:R-:W1:Y:S01]  /*12360*/  LDSM.16.MT88.4 R12, [R196+0x5000] ;  /* 0x00500000c40c783b */ /* 0x000e620000004200 */
[----:B---3--:R-:W-:Y:S01]  /*12370*/  FFMA.FTZ R2, R137, c[0x0][0x2d0], -R0 ;  /* 0x0000b40089027a23 */ /* 0x008fe20000010800 */
[----:B------:R-:W-:-:S05]  /*12380*/  F2FP.PACK_AB R98, R103, R188 ;  /* 0x000000bc6762723e */ /* 0x000fca00000000ff */
[C---:B------:R-:W-:Y:S08]  /*12390*/  HMMA.16816.F32 R160, R4.reuse, R28, R84 ;  /* 0x0000001c04a0723c */ /* 0x040ff00000001854 */
[C---:B-----5:R-:W-:Y:S01]  /*123a0*/  HMMA.16816.F32 R84, R4.reuse, R24, R56 ;  /* 0x000000180454723c */ /* 0x060fe20000001838 */
[----:B------:R2:W-:Y:S01]  /*123b0*/  MUFU.EX2 R24, R2 ;  /* 0x0000000200187308 */ /* 0x0005e20000000800 */
[----:B------:R-:W-:Y:S06]  /*123c0*/  LDSM.16.MT88.4 R56, [R197+0x3800] ;  /* 0x00380000c538783b */ /* 0x000fec0000004200 */
[C---:B------:R-:W-:Y:S08]  /*123d0*/  HMMA.16816.F32 R60, R4.reuse, R32, R60 ;  /* 0x00000020043c723c */ /* 0x040ff0000000183c */
[----:B------:R-:W-:Y:S01]  /*123e0*/  HMMA.16816.F32 R148, R4, R34, R44 ;  /* 0x000000220494723c */ /* 0x000fe2000000182c */
[----:B--2---:R-:W-:-:S04]  /*123f0*/  FFMA.FTZ R2, R139, c[0x0][0x2d0], -R0 ;  /* 0x0000b4008b027a23 */ /* 0x004fc80000010800 */
[----:B------:R-:W2:Y:S03]  /*12400*/  MUFU.EX2 R11, R2 ;  /* 0x00000002000b7308 */ /* 0x000ea60000000800 */
[C---:B------:R-:W-:Y:S07]  /*12410*/  HMMA.16816.F32 R36, R4.reuse, R38, R248 ;  /* 0x000000260424723c */ /* 0x040fee00000018f8 */
[----:B------:R-:W-:Y:S01]  /*12420*/  IMAD.MOV.U32 R248, RZ, RZ, R123 ;  /* 0x000000fffff87224 */ /* 0x000fe200078e007b */
[----:B------:R-:W-:Y:S01]  /*12430*/  HMMA.16816.F32 R32, R4, R20, R72 ;  /* 0x000000140420723c */ /* 0x000fe20000001848 */
[----:B------:R-:W3:Y:S01]  /*12440*/  LDSM.16.MT88.4 R72, [R193+0x5800] ;  /* 0x00580000c148783b */ /* 0x000ee20000004200 */
[----:B------:R-:W-:-:S02]  /*12450*/  IMAD.MOV.U32 R249, RZ, RZ, R121 ;  /* 0x000000fffff97224 */ /* 0x000fc400078e0079 */
[----:B------:R-:W-:Y:S01]  /*12460*/  IMAD.MOV.U32 R250, RZ, RZ, R120 ;  /* 0x000000fffffa7224 */ /* 0x000fe200078e0078 */
[----:B--2---:R-:W-:Y:S01]  /*12470*/  F2FP.PACK_AB R97, R11, R24 ;  /* 0x000000180b61723e */ /* 0x004fe200000000ff */
[--C-:B------:R-:W-:Y:S01]  /*12480*/  FFMA.FTZ R2, R138, c[0x0][0x2d0], -R0.reuse ;  /* 0x0000b4008a027a23 */ /* 0x100fe20000010800 */
[----:B------:R-:W-:Y:S01]  /*12490*/  LDSM.16.MT88.4 R120, [R194+0x1800] ;  /* 0x00180000c278783b */ /* 0x000fe20000004200 */
[----:B------:R-:W-:Y:S01]  /*124a0*/  FFMA.FTZ R0, R216, c[0x0][0x2d0], -R0 ;  /* 0x0000b400d8007a23 */ /* 0x000fe20000010800 */
[C---:B------:R-:W-:Y:S01]  /*124b0*/  HMMA.16816.F32 R156, R4.reuse, R30, R80 ;  /* 0x0000001e049c723c */ /* 0x040fe20000001850 */
[----:B------:R2:W-:Y:S01]  /*124c0*/  MUFU.EX2 R10, R2 ;  /* 0x00000002000a7308 */ /* 0x0005e20000000800 */
[----:B------:R-:W-:Y:S01]  /*124d0*/  IMAD.MOV.U32 R251, RZ, RZ, R136 ;  /* 0x000000fffffb7224 */ /* 0x000fe200078e0088 */
[----:B------:R-:W-:Y:S04]  /*124e0*/  LDSM.16.MT88.4 R80, [R194+0x5800] ;  /* 0x00580000c250783b */ /* 0x000fe80000004200 */
[----:B------:R-:W-:Y:S01]  /*124f0*/  LDSM.16.MT88.4 R136, [R196+0x1800] ;  /* 0x00180000c488783b */ /* 0x000fe20000004200 */
[C---:B----4-:R-:W-:Y:S01]  /*12500*/  HMMA.16816.F32 R92, R4.reuse, R16, R88 ;  /* 0x00000010045c723c */ /* 0x050fe20000001858 */
[----:B------:R-:W4:Y:S02]  /*12510*/  MUFU.EX2 R9, R0 ;  /* 0x0000000000097308 */ /* 0x000f240000000800 */
[----:B------:R-:W5:Y:S05]  /*12520*/  LDSM.16.MT88.4 R88, [R197+0x5800] ;  /* 0x00580000c558783b */ /* 0x000f6a0000004200 */
[----:B-1----:R-:W-:Y:S01]  /*12530*/  HMMA.16816.F32 R152, R4, R12, R52 ;  /* 0x0000000c0498723c */ /* 0x002fe20000001834 */
[----:B--2---:R-:W-:-:S04]  /*12540*/  FADD.FTZ R2, R224, R3 ;  /* 0x00000003e0027221 */ /* 0x004fc80000010000 */
[----:B------:R-:W-:-:S03]  /*12550*/  FADD.FTZ R2, R219, R2 ;  /* 0x00000002db027221 */ /* 0x000fc60000010000 */
[C---:B------:R-:W-:Y:S01]  /*12560*/  HMMA.16816.F32 R28, R4.reuse, R26, R48 ;  /* 0x0000001a041c723c */ /* 0x040fe20000001830 */
[----:B------:R-:W-:Y:S01]  /*12570*/  FADD.FTZ R2, R218, R2 ;  /* 0x00000002da027221 */ /* 0x000fe20000010000 */
[----:B----4-:R-:W-:Y:S01]  /*12580*/  F2FP.PACK_AB R99, R9, R10 ;  /* 0x0000000a0963723e */ /* 0x010fe200000000ff */
[----:B------:R-:W-:Y:S01]  /*12590*/  FADD.FTZ R0, R238, R237 ;  /* 0x000000edee007221 */ /* 0x000fe20000010000 */
[----:B------:R-:W-:Y:S01]  /*125a0*/  LDSM.16.MT88.4 R48, [R194+0x3800] ;  /* 0x00380000c230783b */ /* 0x000fe20000004200 */
[----:B------:R-:W-:Y:S02]  /*125b0*/  FADD.FTZ R2, R191, R2 ;  /* 0x00000002bf027221 */ /* 0x000fe40000010000 */
[----:B------:R-:W-:Y:S01]  /*125c0*/  FADD.FTZ R0, R247, R0 ;  /* 0x00000000f7007221 */ /* 0x000fe20000010000 */
[----:B------:R-:W-:Y:S01]  /*125d0*/  HMMA.16816.F32 R20, R4, R22, R76 ;  /* 0x000000160414723c */ /* 0x000fe2000000184c */
[----:B------:R-:W-:Y:S02]  /*125e0*/  FADD.FTZ R2, R248, R2 ;  /* 0x00000002f8027221 */ /* 0x000fe40000010000 */
[----:B------:R-:W-:-:S02]  /*125f0*/  FADD.FTZ R0, R244, R0 ;  /* 0x00000000f4007221 */ /* 0x000fc40000010000 */
[----:B------:R-:W-:Y:S02]  /*12600*/  FADD.FTZ R2, R249, R2 ;  /* 0x00000002f9027221 */ /* 0x000fe40000010000 */
[----:B------:R-:W-:Y:S01]  /*12610*/  FADD.FTZ R0, R236, R0 ;  /* 0x00000000ec007221 */ /* 0x000fe20000010000 */
[C---:B------:R-:W-:Y:S01]  /*12620*/  HMMA.16816.F32 R16, R4.reuse, R18, R68 ;  /* 0x000000120410723c */ /* 0x040fe20000001844 */
[----:B------:R-:W-:Y:S02]  /*12630*/  FADD.FTZ R2, R250, R2 ;  /* 0x00000002fa027221 */ /* 0x000fe40000010000 */
[----:B------:R-:W-:Y:S02]  /*12640*/  FADD.FTZ R0, R234, R0 ;  /* 0x00000000ea007221 */ /* 0x000fe40000010000 */
[----:B------:R-:W-:Y:S02]  /*12650*/  FADD.FTZ R2, R251, R2 ;  /* 0x00000002fb027221 */ /* 0x000fe40000010000 */
[----:B------:R-:W-:Y:S01]  /*12660*/  FADD.FTZ R0, R235, R0 ;  /* 0x00000000eb007221 */ /* 0x000fe20000010000 */
[----:B------:R-:W-:Y:S01]  /*12670*/  HMMA.16816.F32 R12, R4, R14, R40 ;  /* 0x0000000e040c723c */ /* 0x000fe20000001828 */
[----:B------:R-:W1:Y:S01]  /*12680*/  LDSM.16.MT88.4 R4, [R196+0x5800] ;  /* 0x00580000c404783b */ /* 0x000e620000004200 */
[----:B------:R-:W-:-:S02]  /*12690*/  FADD.FTZ R2, R220, R2 ;  /* 0x00000002dc027221 */ /* 0x000fc40000010000 */
[----:B------:R-:W-:Y:S01]  /*126a0*/  FADD.FTZ R0, R226, R0 ;  /* 0x00000000e2007221 */ /* 0x000fe20000010000 */
[----:B------:R-:W2:Y:S01]  /*126b0*/  LDSM.16.MT88.4 R40, [R193+0x3800] ;  /* 0x00380000c128783b */ /* 0x000ea20000004200 */
[----:B------:R-:W-:Y:S02]  /*126c0*/  FADD.FTZ R2, R222, R2 ;  /* 0x00000002de027221 */ /* 0x000fe40000010000 */
[C---:B------:R-:W-:Y:S01]  /*126d0*/  HMMA.16816.F32 R108, R96.reuse, R112, R108 ;  /* 0x00000070606c723c */ /* 0x040fe2000000186c */
[----:B------:R-:W-:Y:S02]  /*126e0*/  IMAD.MOV.U32 R222, RZ, RZ, c[0x0][0x2c4] ;  /* 0x0000b100ffde7624 */ /* 0x000fe400078e00ff */
[----:B------:R-:W-:Y:S01]  /*126f0*/  FADD.FTZ R0, R215, R0 ;  /* 0x00000000d7007221 */ /* 0x000fe20000010000 */
[----:B------:R-:W-:Y:S01]  /*12700*/  IADD3 R215, R223, -0x2, RZ ;  /* 0xfffffffedfd77810 */ /* 0x000fe20007ffe0ff */
[----:B------:R-:W-:Y:S01]  /*12710*/  FADD.FTZ R2, R221, R2 ;  /* 0x00000002dd027221 */ /* 0x000fe20000010000 */
[----:B------:R-:W-:Y:S01]  /*12720*/  ISETP.NE.AND P2, PT, R222, 0x1, PT ;  /* 0x00000001de00780c */ /* 0x000fe20003f45270 */
[----:B------:R-:W-:Y:S01]  /*12730*/  FADD.FTZ R0, R140, R0 ;  /* 0x000000008c007221 */ /* 0x000fe20000010000 */
[----:B------:R-:W-:Y:S01]  /*12740*/  HMMA.16816.F32 R112, R96, R114, R64 ;  /* 0x000000726070723c */ /* 0x000fe20000001840 */
[----:B------:R-:W4:Y:S01]  /*12750*/  LDSM.16.MT88.4 R64, [R196+0x3800] ;  /* 0x00380000c440783b */ /* 0x000f220000004200 */
[----:B------:R-:W-:-:S02]  /*12760*/  FADD.FTZ R3, R190, R2 ;  /* 0x00000002be037221 */ /* 0x000fc40000010000 */
[----:B------:R-:W-:-:S04]  /*12770*/  FADD.FTZ R0, R102, R0 ;  /* 0x0000000066007221 */ /* 0x000fc80000010000 */
[----:B---3--:R-:W-:Y:S01]  /*12780*/  HMMA.16816.F32 R68, R96, R72, R84 ;  /* 0x000000486044723c */ /* 0x008fe20000001854 */
[----:B------:R-:W-:-:S04]  /*12790*/  FADD.FTZ R0, R101, R0 ;  /* 0x0000000065007221 */ /* 0x000fc80000010000 */
[----:B------:R-:W-:Y:S02]  /*127a0*/  FADD.FTZ R2, R24, R0 ;  /* 0x0000000018027221 */ /* 0x000fe40000010000 */
[----:B------:R-:W-:Y:S01]  /*127b0*/  IMAD.MOV.U32 R0, RZ, RZ, R246 ;  /* 0x000000ffff007224 */ /* 0x000fe200078e00f6 */
[C---:B-----5:R-:W-:Y:S08]  /*127c0*/  HMMA.16816.F32 R84, R96.reuse, R88, R92 ;  /* 0x000000586054723c */ /* 0x060ff0000000185c */
[C---:B------:R-:W-:Y:S08]  /*127d0*/  HMMA.16816.F32 R116, R96.reuse, R120, R116 ;  /* 0x000000786074723c */ /* 0x040ff00000001874 */
[C---:B-1----:R-:W-:Y:S07]  /*127e0*/  HMMA.16816.F32 R92, R96.reuse, R4, R152 ;  /* 0x00000004605c723c */ /* 0x042fee0000001898 */
[----:B------:R-:W-:Y:S01]  /*127f0*/  @P2 IMAD.HI.U32 R4, R246, c[0x0][0x2c8], RZ ;  /* 0x0000b200f6042a27 */ /* 0x000fe200078e00ff */
[----:B------:R-:W-:Y:S03]  /*12800*/  HMMA.16816.F32 R124, R96, R128, R124 ;  /* 0x00000080607c723c */ /* 0x000fe6000000187c */
[----:B------:R-:W-:Y:S01]  /*12810*/  FADD.FTZ R5, R189, R3 ;  /* 0x00000003bd057221 */ /* 0x000fe20000010000 */
[----:B------:R-:W-:Y:S01]  /*12820*/  @P2 SHF.R.U32.HI R0, RZ, c[0x0][0x2cc], R4 ;  /* 0x0000b300ff002a19 */ /* 0x000fe20000011604 */
[----:B------:R-:W-:-:S02]  /*12830*/  FADD.FTZ R3, R11, R2 ;  /* 0x000000020b037221 */ /* 0x000fc40000010000 */
[----:B------:R-:W-:Y:S01]  /*12840*/  IMAD.IADD R2, R242, 0x1, -R243 ;  /* 0x00000001f2027824 */ /* 0x000fe200078e0af3 */
[C---:B------:R-:W-:Y:S01]  /*12850*/  HMMA.16816.F32 R120, R96.reuse, R122, R36 ;  /* 0x0000007a6078723c */ /* 0x040fe20000001824 */
[----:B------:R-:W-:Y:S02]  /*12860*/  FADD.FTZ R4, R188, R5 ;  /* 0x00000005bc047221 */ /* 0x000fe40000010000 */
[----:B------:R-:W-:Y:S02]  /*12870*/  IMAD.IADD R2, R2, 0x1, R0 ;  /* 0x0000000102027824 */ /* 0x000fe400078e0200 */
[----:B------:R-:W-:Y:S02]  /*12880*/  FADD.FTZ R3, R10, R3 ;  /* 0x000000030a037221 */ /* 0x000fe40000010000 */
[----:B------:R-:W-:Y:S01]  /*12890*/  FADD.FTZ R237, R103, R4 ;  /* 0x0000000467ed7221 */ /* 0x000fe20000010000 */
[----:B------:R-:W-:Y:S01]  /*128a0*/  HMMA.16816.F32 R128, R96, R130, R132 ;  /* 0x000000826080723c */ /* 0x000fe20000001884 */
[----:B------:R-:W-:Y:S01]  /*128b0*/  FADD.FTZ R238, R9, R3 ;  /* 0x0000000309ee7221 */ /* 0x000fe20000010000 */
[----:B------:R-:W-:-:S06]  /*128c0*/  IADD3 R0, R2, c[0x0][0x328], RZ ;  /* 0x0000ca0002007a10 */ /* 0x000fcc0007ffe0ff */
[C---:B------:R-:W-:Y:S08]  /*128d0*/  HMMA.16816.F32 R132, R96.reuse, R136, R184 ;  /* 0x000000886084723c */ /* 0x040ff000000018b8 */
[C---:B--2---:R-:W-:Y:S08]  /*128e0*/  HMMA.16816.F32 R36, R96.reuse, R40, R176 ;  /* 0x000000286024723c */ /* 0x044ff000000018b0 */
[C---:B------:R-:W-:Y:S08]  /*128f0*/  HMMA.16816.F32 R44, R96.reuse, R48, R172 ;  /* 0x00000030602c723c */ /* 0x040ff000000018ac */
[C---:B------:R-:W-:Y:S08]  /*12900*/  HMMA.16816.F32 R52, R96.reuse, R56, R160 ;  /* 0x000000386034723c */ /* 0x040ff000000018a0 */
[C---:B----4-:R-:W-:Y:S08]  /*12910*/  HMMA.16816.F32 R60, R96.reuse, R64, R60 ;  /* 0x00000040603c723c */ /* 0x050ff0000000183c */
        /* <DEDUP_REMOVED lines=10> */
[----:B------:R-:W-:Y:S07]  /*129c0*/  @!P6 BRA `(.L_x_702) ;  /* 0x000001100000e947 */ /* 0x000fee0003800000 */
        /* <DEDUP_REMOVED lines=11> */
.L_x_704:
[----:B------:R-:W-:-:S13]  /*12a80*/  ISETP.NE.AND P0, PT, R4, 0x1, PT ;  /* 0x000000010400780c */ /* 0x000fda0003f05270 */
[----:B------:R-:W-:-:S05]  /*12a90*/  @P0 IMAD.HI.U32 R2, R3, c[0x0][0x330], RZ ;  /* 0x0000cc0003020a27 */ /* 0x000fca00078e00ff */
[----:B------:R-:W-:Y:S02]  /*12aa0*/  @P0 SHF.R.U32.HI R3, RZ, c[0x0][0x334], R2 ;  /* 0x0000cd00ff030a19 */ /* 0x000fe40000011602 */
.L_x_705:
[----:B------:R-:W-:Y:S05]  /*12ab0*/  BSYNC B0 ;  /* 0x0000000000007941 */ /* 0x000fea0003800000 */
.L_x_703:
[----:B------:R-:W-:-:S05]  /*12ac0*/  IMAD R3, R3, R4, c[0x0][0x32c] ;  /* 0x0000cb0003037624 */ /* 0x000fca00078e0204 */
[----:B------:R-:W-:-:S04]  /*12ad0*/  IMNMX R0, R0, R3, PT ;  /* 0x0000000300007217 */ /* 0x000fc80003800200 */
.L_x_702:
        /* <DEDUP_REMOVED lines=9> */
.L_x_715:
[----:B------:R-:W-:Y:S01]  /*12b70*/  ISETP.GT.AND P0, PT, R227, R216, PT ;  /* 0x000000d8e300720c */ /* 0x000fe20003f04270 */
[----:B------:R-:W-:Y:S04]  /*12b80*/  DEPBAR.LE SB0, 0x0 ;  /* 0x000080000000791a */ /* 0x000fe80000000000 */
[----:B------:R-:W-:Y:S01]  /*12b90*/  WARPSYNC 0xffffffff ;  /* 0xffffffff00007948 */ /* 0x000fe20003800000 */
[----:B------:R-:W-:Y:S01]  /*12ba0*/  BAR.SYNC.DEFER_BLOCKING 0x0 ;  /* 0x0000000000007b1d */ /* 0x000fe20000010000 */
[----:B------:R-:W-:Y:S04]  /*12bb0*/  MOV R215, c[0x0][0x2c4] ;  /* 0x0000b10000d77a02 */ /* 0x000fe80000000f00 */
[----:B------:R-:W-:Y:S02]  /*12bc0*/  ISETP.NE.AND P2, PT, R215, 0x1, PT ;  /* 0x00000001d700780c */ /* 0x000fe40003f45270 */
[----:B------:R-:W-:Y:S01]  /*12bd0*/  @!P0 SHF.R.S32.HI R0, RZ, 0x1f, R216 ;  /* 0x0000001fff008819 */ /* 0x000fe200000114d8 */
[----:B------:R-:W-:Y:S04]  /*12be0*/  @!P0 IMAD.WIDE.U32 R4, R216, c[0x0][0x208], RZ ;  /* 0x00008200d8048a25 */ /* 0x000fe800078e00ff */
[----:B------:R-:W-:Y:S02]  /*12bf0*/  @!P0 IMAD R0, R0, c[0x0][0x208], RZ ;  /* 0x0000820000008a24 */ /* 0x000fe400078e02ff */
[----:B------:R-:W-:Y:S02]  /*12c00*/  @!P0 IMAD.MOV.U32 R6, RZ, RZ, c[0x0][0x208] ;  /* 0x00008200ff068624 */ /* 0x000fe400078e00ff */
[----:B------:R-:W-:Y:S02]  /*12c10*/  @!P0 IMAD R0, R216, c[0x0][0x20c], R0 ;  /* 0x00008300d8008a24 */ /* 0x000fe400078e0200 */
[----:B------:R-:W-:Y:S02]  /*12c20*/  @!P0 IMAD.SHL.U32 R2, R4, 0x40, RZ ;  /* 0x0000004004028824 */ /* 0x000fe400078e00ff */
[----:B------:R-:W-:Y:S02]  /*12c30*/  @!P0 IMAD.IADD R0, R5, 0x1, R0 ;  /* 0x0000000105008824 */ /* 0x000fe400078e0200 */
[----:B------:R-:W-:Y:S01]  /*12c40*/  @!P0 IMAD.MOV.U32 R5, RZ, RZ, c[0x0][0x20c] ;  /* 0x00008300ff058624 */ /* 0x000fe200078e00ff */
[----:B------:R-:W-:Y:S01]  /*12c50*/  @!P0 LEA R3, P1, R6, R2, 0x5 ;  /* 0x0000000206038211 */ /* 0x000fe200078228ff */
[----:B------:R-:W-:Y:S01]  /*12c60*/  LDSM.16.M88.4 R32, [R199] ;  /* 0x00000000c720783b */ /* 0x000fe20000000200 */
[----:B------:R-:W-:Y:S01]  /*12c70*/  @!P0 SHF.L.U64.HI R0, R4, 0x6, R0 ;  /* 0x0000000604008819 */ /* 0x000fe20000010200 */
[----:B------:R-:W-:Y:S02]  /*12c80*/  ULDC UR4, c[0x0][0x324] ;  /* 0x0000c90000047ab9 */ /* 0x000fe40000000800 */
[----:B------:R-:W-:Y:S01]  /*12c90*/  ULOP3.LUT UR4, URZ, UR4, URZ, 0x33, !UPT ;  /* 0x000000043f047292 */ /* 0x000fe2000f8e333f */
[----:B------:R-:W-:Y:S02]  /*12ca0*/  @!P0 LEA.HI.X R12, R6, R0, R5, 0x5, P1 ;  /* 0x00000000060c8211 */ /* 0x000fe400008f2c05 */
[----:B------:R-:W-:Y:S01]  /*12cb0*/  @!P0 IADD3 R4, P1, R2, R230, RZ ;  /* 0x000000e602048210 */ /* 0x000fe20007f3e0ff */
[----:B------:R-:W1:Y:S03]  /*12cc0*/  LDSM.16.M88.4 R8, [R192] ;  /* 0x00000000c008783b */ /* 0x000e660000000200 */
[----:B------:R-:W-:Y:S02]  /*12cd0*/  @!P0 IADD3.X R5, R0, R233, RZ, P1, !PT ;  /* 0x000000e900058210 */ /* 0x000fe40000ffe4ff */
[C---:B------:R-:W-:Y:S02]  /*12ce0*/  @!P0 LEA R22, P1, R4.reuse, c[0x0][0x1f8], 0x1 ;  /* 0x00007e0004168a11 */ /* 0x040fe400078208ff */
[----:B------:R-:W2:Y:S02]  /*12cf0*/  LDSM.16.M88.4 R16, [R192+0x800] ;  /* 0x00080000c010783b */ /* 0x000ea40000000200 */
[----:B------:R-:W-:Y:S02]  /*12d00*/  @!P0 LEA.HI.X R23, R4, c[0x0][0x1fc], R5, 0x1, P1 ;  /* 0x00007f0004178a11 */ /* 0x000fe400008f0c05 */
[----:B------:R-:W-:Y:S03]  /*12d10*/  @!P0 IADD3 R6, P1, R230, 0x40, RZ ;  /* 0x00000040e6068810 */ /* 0x000fe60007f3e0ff */
[----:B------:R-:W3:Y:S02]  /*12d20*/  LDSM.16.M88.4 R24, [R192+0x1000] ;  /* 0x00100000c018783b */ /* 0x000ee40000000200 */
[----:B------:R-:W-:Y:S01]  /*12d30*/  @!P0 IMAD.X R5, RZ, RZ, R233, P1 ;  /* 0x000000ffff058224 */ /* 0x000fe200008e06e9 */
[----:B------:R-:W-:Y:S04]  /*12d40*/  @!P0 IADD3 R4, P1, R2, R6, RZ ;  /* 0x0000000602048210 */ /* 0x000fe80007f3e0ff */
[----:B------:R-:W4:Y:S01]  /*12d50*/  LDSM.16.M88.4 R148, [R192+0x1800] ;  /* 0x00180000c094783b */ /* 0x000f220000000200 */
[----:B------:R-:W-:Y:S01]  /*12d60*/  @!P0 IMAD.X R7, R0, 0x1, R5, P1 ;  /* 0x0000000100078824 */ /* 0x000fe200008e0605 */
[C---:B------:R-:W-:Y:S04]  /*12d70*/  @!P0 LEA R174, P1, R4.reuse, c[0x0][0x1f8], 0x1 ;  /* 0x00007e0004ae8a11 */ /* 0x040fe800078208ff */
[----:B------:R-:W-:Y:S01]  /*12d80*/  @!P0 LEA.HI.X R175, R4, c[0x0][0x1fc], R7, 0x1, P1 ;  /* 0x00007f0004af8a11 */ /* 0x000fe200008f0c07 */
[----:B------:R-:W-:Y:S01]  /*12d90*/  LDSM.16.M88.4 R152, [R200] ;  /* 0x00000000c898783b */ /* 0x000fe20000000200 */
[----:B------:R-:W-:Y:S05]  /*12da0*/  @!P0 IADD3 R4, P1, R230, 0x80, RZ ;  /* 0x00000080e6048810 */ /* 0x000fea0007f3e0ff */
[----:B------:R-:W-:Y:S01]  /*12db0*/  @!P0 IMAD.X R13, RZ, RZ, R233, P1 ;  /* 0x000000ffff0d8224 */ /* 0x000fe200008e06e9 */
[----:B------:R-:W-:Y:S01]  /*12dc0*/  @!P0 IADD3 R2, P1, R2, R4, RZ ;  /* 0x0000000402028210 */ /* 0x000fe20007f3e0ff */
[----:B------:R-:W5:Y:S03]  /*12dd0*/  LDSM.16.M88.4 R156, [R203] ;  /* 0x00000000cb9c783b */ /* 0x000f660000000200 */
[----:B------:R-:W-:Y:S02]  /*12de0*/  @!P0 IADD3.X R0, R0, R13, RZ, P1, !PT ;  /* 0x0000000d00008210 */ /* 0x000fe40000ffe4ff */
[C---:B------:R-:W-:Y:S02]  /*12df0*/  @!P0 LEA R172, P1, R2.reuse, c[0x0][0x1f8], 0x1 ;  /* 0x00007e0002ac8a11 */ /* 0x040fe400078208ff */
[----:B------:R-:W3:Y:S02]  /*12e00*/  LDSM.16.M88.4 R160, [R214] ;  /* 0x00000000d6a0783b */ /* 0x000ee40000000200 */
[----:B------:R-:W-:Y:S02]  /*12e10*/  @!P0 LEA.HI.X R173, R2, c[0x0][0x1fc], R0, 0x1, P1 ;  /* 0x00007f0002ad8a11 */ /* 0x000fe400008f0c00 */
[C---:B------:R-:W-:Y:S03]  /*12e20*/  @!P0 IADD3 R0, P1, R3.reuse, R6, RZ ;  /* 0x0000000603008210 */ /* 0x040fe60007f3e0ff */
[----:B------:R-:W3:Y:S02]  /*12e30*/  LDSM.16.M88.4 R164, [R213] ;  /* 0x00000000d5a4783b */ /* 0x000ee40000000200 */
[C---:B------:R-:W-:Y:S01]  /*12e40*/  @!P0 IMAD.X R21, R12.reuse, 0x1, R5, P1 ;  /* 0x000000010c158824 */ /* 0x040fe200008e0605 */
[C---:B------:R-:W-:Y:S02]  /*12e50*/  @!P0 IADD3 R20, P1, R3.reuse, R4, RZ ;  /* 0x0000000403148210 */ /* 0x040fe40007f3e0ff */
[C---:B-1----:R-:W-:Y:S02]  /*12e60*/  HMMA.16816.F32 R4, R32.reuse, R8, RZ ;  /* 0x000000082004723c */ /* 0x042fe400000018ff */
[----:B------:R-:W1:Y:S01]  /*12e70*/  LDSM.16.M88.4 R168, [R212] ;  /* 0x00000000d4a8783b */ /* 0x000e620000000200 */
[C---:B------:R-:W-:Y:S01]  /*12e80*/  @!P0 IMAD.X R100, R12.reuse, 0x1, R13, P1 ;  /* 0x000000010c648824 */ /* 0x040fe200008e060d */
[----:B------:R-:W-:Y:S04]  /*12e90*/  @!P0 IADD3 R3, P1, R3, R230, RZ ;  /* 0x000000e603038210 */ /* 0x000fe80007f3e0ff */
[C---:B------:R-:W-:Y:S01]  /*12ea0*/  HMMA.16816.F32 R8, R32.reuse, R10, RZ ;  /* 0x0000000a2008723c */ /* 0x040fe200000018ff */
[----:B------:R-:W-:Y:S01]  /*12eb0*/  @!PT LDS RZ, [RZ] ;  /* 0x00000000fffff984 */ /* 0x000fe20000000800 */
[----:B------:R-:W-:Y:S01]  /*12ec0*/  @!PT LDS RZ, [RZ] ;  /* 0x00000000fffff984 */ /* 0x000fe20000000800 */
[----:B------:R-:W-:Y:S01]  /*12ed0*/  @!PT LDS RZ, [RZ] ;  /* 0x00000000fffff984 */ /* 0x000fe20000000800 */
[----:B------:R3:W-:Y:S03]  /*12ee0*/  @!P0 LDGSTS.E.BYPASS.LTC128B.128 [R217+0x100], [R22.64], !P5 ;  /* 0x0010000016d98fae */ /* 0x0007e6000e901d46 */
[----:B------:R-:W-:Y:S01]  /*12ef0*/  @!P0 IMAD.X R2, R12, 0x1, R233, P1 ;  /* 0x000000010c028824 */ /* 0x000fe200008e06e9 */
[C---:B------:R-:W-:Y:S03]  /*12f00*/  @!P0 LEA R28, P1, R3.reuse, c[0x0][0x1f8], 0x1 ;  /* 0x00007e00031c8a11 */ /* 0x040fe600078208ff */
[C---:B--2---:R-:W-:Y:S01]  /*12f10*/  HMMA.16816.F32 R12, R32.reuse, R16, RZ ;  /* 0x00000010200c723c */ /* 0x044fe200000018ff */
[----:B------:R2:W-:Y:S03]  /*12f20*/  @!P0 LDGSTS.E.BYPASS.LTC128B.128 [R217+0x2100], [R174.64], !P4 ;  /* 0x02100000aed98fae */ /* 0x0005e6000e101d46 */
[----:B------:R-:W-:Y:S02]  /*12f30*/  @!P0 LEA.HI.X R29, R3, c[0x0][0x1fc], R2, 0x1, P1 ;  /* 0x00007f00031d8a11 */ /* 0x000fe400008f0c02 */
[C---:B------:R-:W-:Y:S02]  /*12f40*/  @!P0 LEA R30, P1, R0.reuse, c[0x0][0x1f8], 0x1 ;  /* 0x00007e00001e8a11 */ /* 0x040fe400078208ff */
[C---:B------:R-:W-:Y:S01]  /*12f50*/  HMMA.16816.F32 R16, R32.reuse, R18, RZ ;  /* 0x000000122010723c */ /* 0x040fe200000018ff */
[----:B------:R2:W-:Y:S03]  /*12f60*/  @!P0 LDGSTS.E.BYPASS.LTC128B.128 [R217+0x4100], [R172.64], !P3 ;  /* 0x04100000acd98fae */ /* 0x0005e6000d901d46 */
[----:B------:R-:W-:Y:S02]  /*12f70*/  @!P0 LEA.HI.X R31, R0, c[0x0][0x1fc], R21, 0x1, P1 ;  /* 0x00007f00001f8a11 */ /* 0x000fe400008f0c15 */
[C---:B------:R-:W-:Y:S02]  /*12f80*/  @!P0 LEA R2, P1, R20.reuse, c[0x0][0x1f8], 0x1 ;  /* 0x00007e0014028a11 */ /* 0x040fe400078208ff */
[----:B------:R4:W-:Y:S04]  /*12f90*/  @!P0 LDGSTS.E.BYPASS.LTC128B.128 [R217+0x1100], [R28.64], !P5 ;  /* 0x011000001cd98fae */ /* 0x0009e8000e901d46 */
[----:B------:R-:W-:Y:S02]  /*12fa0*/  @!P0 LEA.HI.X R3, R20, c[0x0][0x1fc], R100, 0x1, P1 ;  /* 0x00007f0014038a11 */ /* 0x000fe400008f0c64 */
[C---:B---3--:R-:W-:Y:S01]  /*12fb0*/  HMMA.16816.F32 R20, R32.reuse, R24, RZ ;  /* 0x000000182014723c */ /* 0x048fe200000018ff */
[----:B------:R4:W-:Y:S07]  /*12fc0*/  @!P0 LDGSTS.E.BYPASS.LTC128B.128 [R217+0x3100], [R30.64], !P4 ;  /* 0x031000001ed98fae */ /* 0x0009ee000e101d46 */
[C---:B------:R-:W-:Y:S01]  /*12fd0*/  HMMA.16816.F32 R24, R32.reuse, R26, RZ ;  /* 0x0000001a2018723c */ /* 0x040fe200000018ff */
[----:B------:R3:W-:Y:S01]  /*12fe0*/  @!P0 LDGSTS.E.BYPASS.LTC128B.128 [R217+0x5100], [R2.64], !P3 ;  /* 0x0510000002d98fae */ /* 0x0007e2000d901d46 */
[----:B------:R-:W-:Y:S06]  /*12ff0*/  ISETP.GT.AND P0, PT, R216, R227, PT ;  /* 0x000000e3d800720c */ /* 0x000fec0003f04270 */
[----:B--2---:R-:W-:Y:S07]  /*13000*/  LDSM.16.M88.4 R172, [R202] ;  /* 0x00000000caac783b */ /* 0x004fee0000000200 */
[----:B------:R-:W0:Y:S01]  /*13010*/  LDGDEPBAR ;  /* 0x00000000000079af */ /* 0x000e220000000000 */
[C---:B----4-:R-:W-:Y:S06]  /*13020*/  HMMA.16816.F32 R28, R32.reuse, R148, RZ ;  /* 0x00000094201c723c */ /* 0x050fec00000018ff */
[----:B------:R-:W2:Y:S02]  /*13030*/  LDSM.16.M88.4 R176, [R198] ;  /* 0x00000000c6b0783b */ /* 0x000ea40000000200 */
[----:B------:R-:W-:Y:S05]  /*13040*/  HMMA.16816.F32 R32, R32, R150, RZ ;  /* 0x000000962020723c */ /* 0x000fea00000018ff */
[----:B------:R-:W4:Y:S03]  /*13050*/  LDSM.16.M88.4 R180, [R198+0x800] ;  /* 0x00080000c6b4783b */ /* 0x000f260000000200 */
[C---:B-----5:R-:W-:Y:S04]  /*13060*/  HMMA.16816.F32 R4, R152.reuse, R156, R4 ;  /* 0x0000009c9804723c */ /* 0x060fe80000001804 */
[----:B------:R-:W5:Y:S04]  /*13070*/  LDSM.16.M88.4 R148, [R198+0x1000] ;  /* 0x00100000c694783b */ /* 0x000f680000000200 */
[C---:B------:R-:W-:Y:S03]  /*13080*/  HMMA.16816.F32 R8, R152.reuse, R158, R8 ;  /* 0x0000009e9808723c */ /* 0x040fe60000001808 */
[----:B------:R-:W2:Y:S05]  /*13090*/  LDSM.16.M88.4 R156, [R198+0x1800] ;  /* 0x00180000c69c783b */ /* 0x000eaa0000000200 */
[C---:B------:R-:W-:Y:S02]  /*130a0*/  HMMA.16816.F32 R12, R152.reuse, R160, R12 ;  /* 0x000000a0980c723c */ /* 0x040fe4000000180c */
[----:B------:R-:W-:Y:S06]  /*130b0*/  LDSM.16.M88.4 R184, [R199+0x4000] ;  /* 0x00400000c7b8783b */ /* 0x000fec0000000200 */
[C---:B------:R-:W-:Y:S01]  /*130c0*/  HMMA.16816.F32 R16, R152.reuse, R162, R16 ;  /* 0x000000a29810723c */ /* 0x040fe20000001810 */
[----:B------:R-:W-:Y:S07]  /*130d0*/  LDSM.16.M88.4 R160, [R201] ;  /* 0x00000000c9a0783b */ /* 0x000fee0000000200 */
[C---:B------:R-:W-:Y:S01]  /*130e0*/  HMMA.16816.F32 R20, R152.reuse, R164, R20 ;  /* 0x000000a49814723c */ /* 0x040fe20000001814 */
[----:B------:R-:W-:Y:S07]  /*130f0*/  LDSM.16.M88.4 R188, [R192+0x2000] ;  /* 0x00200000c0bc783b */ /* 0x000fee0000000200 */
[C---:B------:R-:W-:Y:S01]  /*13100*/  HMMA.16816.F32 R24, R152.reuse, R166, R24 ;  /* 0x000000a69818723c */ /* 0x040fe20000001818 */
[----:B------:R-:W3:Y:S07]  /*13110*/  LDSM.16.M88.4 R164, [R195] ;  /* 0x00000000c3a4783b */ /* 0x000eee0000000200 */
[C---:B-1----:R-:W-:Y:S08]  /*13120*/  HMMA.16816.F32 R28, R152.reuse, R168, R28 ;  /* 0x000000a8981c723c */ /* 0x042ff0000000181c */
[----:B------:R-:W-:Y:S01]  /*13130*/  HMMA.16816.F32 R32, R152, R170, R32 ;  /* 0x000000aa9820723c */ /* 0x000fe20000001820 */
[----:B------:R-:W1:Y:S07]  /*13140*/  LDSM.16.M88.4 R152, [R195+0x800] ;  /* 0x00080000c398783b */ /* 0x000e6e0000000200 */
[C---:B--2---:R-:W-:Y:S01]  /*13150*/  HMMA.16816.F32 R4, R172.reuse, R176, R4 ;  /* 0x000000b0ac04723c */ /* 0x044fe20000001804 */
[----:B------:R-:W2:Y:S07]  /*13160*/  LDSM.16.M88.4 R168, [R195+0x1000] ;  /* 0x00100000c3a8783b */ /* 0x000eae0000000200 */
[C---:B------:R-:W-:Y:S01]  /*13170*/  HMMA.16816.F32 R8, R172.reuse, R178, R8 ;  /* 0x000000b2ac08723c */ /* 0x040fe20000001808 */
[----:B------:R-:W1:Y:S07]  /*13180*/  LDSM.16.M88.4 R176, [R195+0x1800] ;  /* 0x00180000c3b0783b */ /* 0x000e6e0000000200 */
[C---:B----4-:R-:W-:Y:S08]  /*13190*/  HMMA.16816.F32 R12, R172.reuse, R180, R12 ;  /* 0x000000b4ac0c723c */ /* 0x050ff0000000180c */
[C---:B------:R-:W-:Y:S01]  /*131a0*/  HMMA.16816.F32 R16, R172.reuse, R182, R16 ;  /* 0x000000b6ac10723c */ /* 0x040fe20000001810 */
[----:B------:R-:W-:Y:S07]  /*131b0*/  LDSM.16.M88.4 R180, [R199+0x8000] ;  /* 0x00800000c7b4783b */ /* 0x000fee0000000200 */
[C---:B-----5:R-:W-:Y:S08]  /*131c0*/  HMMA.16816.F32 R20, R172.reuse, R148, R20 ;  /* 0x00000094ac14723c */ /* 0x060ff00000001814 */
[C---:B------:R-:W-:Y:S01]  /*131d0*/  HMMA.16816.F32 R24, R172.reuse, R150, R24 ;  /* 0x00000096ac18723c */ /* 0x040fe20000001818 */
[----:B------:R-:W4:Y:S07]  /*131e0*/  LDSM.16.M88.4 R148, [R192+0x2800] ;  /* 0x00280000c094783b */ /* 0x000f2e0000000200 */
[C---:B------:R-:W-:Y:S08]  /*131f0*/  HMMA.16816.F32 R28, R172.reuse, R156, R28 ;  /* 0x0000009cac1c723c */ /* 0x040ff0000000181c */
[----:B------:R-:W-:Y:S01]  /*13200*/  HMMA.16816.F32 R32, R172, R158, R32 ;  /* 0x0000009eac20723c */ /* 0x000fe20000001820 */
[----:B------:R-:W5:Y:S07]  /*13210*/  LDSM.16.M88.4 R156, [R192+0x3000] ;  /* 0x00300000c09c783b */ /* 0x000f6e0000000200 */
[C---:B---3--:R-:W-:Y:S01]  /*13220*/  HMMA.16816.F32 R4, R160.reuse, R164, R4 ;  /* 0x000000a4a004723c */ /* 0x048fe20000001804 */
[----:B------:R-:W-:Y:S07]  /*13230*/  LDSM.16.M88.4 R172, [R209] ;  /* 0x00000000d1ac783b */ /* 0x000fee0000000200 */
[C---:B------:R-:W-:Y:S01]  /*13240*/  HMMA.16816.F32 R8, R160.reuse, R166, R8 ;  /* 0x000000a6a008723c */ /* 0x040fe20000001808 */
[----:B------:R-:W-:Y:S07]  /*13250*/  LDSM.16.M88.4 R164, [R211] ;  /* 0x00000000d3a4783b */ /* 0x000fee0000000200 */
[C---:B-1----:R-:W-:Y:S08]  /*13260*/  HMMA.16816.F32 R12, R160.reuse, R152, R12 ;  /* 0x00000098a00c723c */ /* 0x042ff0000000180c */
[C---:B------:R-:W-:Y:S01]  /*13270*/  HMMA.16816.F32 R16, R160.reuse, R154, R16 ;  /* 0x0000009aa010723c */ /* 0x040fe20000001810 */
[----:B------:R-:W1:Y:S07]  /*13280*/  LDSM.16.M88.4 R152, [R192+0x3800] ;  /* 0x00380000c098783b */ /* 0x000e6e0000000200 */
[C---:B--2---:R-:W-:Y:S08]  /*13290*/  HMMA.16816.F32 R20, R160.reuse, R168, R20 ;  /* 0x000000a8a014723c */ /* 0x044ff00000001814 */
[C---:B------:R-:W-:Y:S01]  /*132a0*/  HMMA.16816.F32 R24, R160.reuse, R170, R24 ;  /* 0x000000aaa018723c */ /* 0x040fe20000001818 */
[----:B------:R-:W-:Y:S07]  /*132b0*/  LDSM.16.M88.4 R168, [R210] ;  /* 0x00000000d2a8783b */ /* 0x000fee0000000200 */
[C---:B------:R-:W-:Y:S08]  /*132c0*/  HMMA.16816.F32 R28, R160.reuse, R176, R28 ;  /* 0x000000b0a01c723c */ /* 0x040ff0000000181c */
[----:B------:R-:W-:Y:S01]  /*132d0*/  HMMA.16816.F32 R32, R160, R178, R32 ;  /* 0x000000b2a020723c */ /* 0x000fe20000001820 */
[----:B------:R-:W2:Y:S07]  /*132e0*/  LDSM.16.M88.4 R160, [R200+0x4000] ;  /* 0x00400000c8a0783b */ /* 0x000eae0000000200 */
[C---:B------:R-:W-:Y:S01]  /*132f0*/  HMMA.16816.F32 R4, R184.reuse, R188, R4 ;  /* 0x000000bcb804723c */ /* 0x040fe20000001804 */
[----:B------:R-:W-:Y:S07]  /*13300*/  LDSM.16.M88.4 R176, [R198+0x2000] ;  /* 0x00200000c6b0783b */ /* 0x000fee0000000200 */
[C---:B------:R-:W-:Y:S01]  /*13310*/  HMMA.16816.F32 R8, R184.reuse, R190, R8 ;  /* 0x000000beb808723c */ /* 0x040fe20000001808 */
[----:B------:R-:W-:Y:S07]  /*13320*/  LDSM.16.M88.4 R188, [R192+0x4800] ;  /* 0x00480000c0bc783b */ /* 0x000fee0000000200 */
[C---:B----4-:R-:W-:Y:S08]  /*13330*/  HMMA.16816.F32 R12, R184.reuse, R148, R12 ;  /* 0x00000094b80c723c */ /* 0x050ff0000000180c */
[C---:B------:R-:W-:Y:S01]  /*13340*/  HMMA.16816.F32 R16, R184.reuse, R150, R16 ;  /* 0x00000096b810723c */ /* 0x040fe20000001810 */
[----:B------:R-:W3:Y:S07]  /*13350*/  LDSM.16.M88.4 R148, [R208] ;  /* 0x00000000d094783b */ /* 0x000eee0000000200 */
[C---:B-----5:R-:W-:Y:S08]  /*13360*/  HMMA.16816.F32 R20, R184.reuse, R156, R20 ;  /* 0x0000009cb814723c */ /* 0x060ff00000001814 */
[C---:B------:R-:W-:Y:S01]  /*13370*/  HMMA.16816.F32 R24, R184.reuse, R158, R24 ;  /* 0x0000009eb818723c */ /* 0x040fe20000001818 */
[----:B------:R-:W4:Y:S07]  /*13380*/  LDSM.16.M88.4 R156, [R202+0x4000] ;  /* 0x00400000ca9c783b */ /* 0x000f2e0000000200 */
[C---:B-1----:R-:W-:Y:S08]  /*13390*/  HMMA.16816.F32 R28, R184.reuse, R152, R28 ;  /* 0x00000098b81c723c */ /* 0x042ff0000000181c */
[----:B------:R-:W-:Y:S01]  /*133a0*/  HMMA.16816.F32 R32, R184, R154, R32 ;  /* 0x0000009ab820723c */ /* 0x000fe20000001820 */
[----:B------:R-:W1:Y:S07]  /*133b0*/  LDSM.16.M88.4 R152, [R198+0x2800] ;  /* 0x00280000c698783b */ /* 0x000e6e0000000200 */
[C---:B--2---:R-:W-:Y:S01]  /*133c0*/  HMMA.16816.F32 R4, R160.reuse, R164, R4 ;  /* 0x000000a4a004723c */ /* 0x044fe20000001804 */
[----:B------:R-:W-:Y:S07]  /*133d0*/  LDSM.16.M88.4 R184, [R192+0x4000] ;  /* 0x00400000c0b8783b */ /* 0x000fee0000000200 */
[C---:B------:R-:W-:Y:S01]  /*133e0*/  HMMA.16816.F32 R8, R160.reuse, R166, R8 ;  /* 0x000000a6a008723c */ /* 0x040fe20000001808 */
[----:B------:R-:W2:Y:S07]  /*133f0*/  LDSM.16.M88.4 R164, [R198+0x3000] ;  /* 0x00300000c6a4783b */ /* 0x000eae0000000200 */
[C---:B------:R-:W-:Y:S08]  /*13400*/  HMMA.16816.F32 R12, R160.reuse, R168, R12 ;  /* 0x000000a8a00c723c */ /* 0x040ff0000000180c */
[C---:B------:R-:W-:Y:S01]  /*13410*/  HMMA.16816.F32 R16, R160.reuse, R170, R16 ;  /* 0x000000aaa010723c */ /* 0x040fe20000001810 */
[----:B------:R-:W-:Y:S07]  /*13420*/  LDSM.16.M88.4 R168, [R195+0x2000] ;  /* 0x00200000c3a8783b */ /* 0x000fee0000000200 */
[C---:B------:R-:W-:Y:S08]  /*13430*/  HMMA.16816.F32 R20, R160.reuse, R172, R20 ;  /* 0x000000aca014723c */ /* 0x040ff00000001814 */
[C---:B------:R-:W-:Y:S01]  /*13440*/  HMMA.16816.F32 R24, R160.reuse, R174, R24 ;  /* 0x000000aea018723c */ /* 0x040fe20000001818 */
[----:B------:R-:W-:Y:S07]  /*13450*/  LDSM.16.M88.4 R172, [R195+0x2800] ;  /* 0x00280000c3ac783b */ /* 0x000fee0000000200 */
[C---:B---3--:R-:W-:Y:S08]  /*13460*/  HMMA.16816.F32 R28, R160.reuse, R148, R28 ;  /* 0x00000094a01c723c */ /* 0x048ff0000000181c */
[----:B------:R-:W-:Y:S01]  /*13470*/  HMMA.16816.F32 R32, R160, R150, R32 ;  /* 0x00000096a020723c */ /* 0x000fe20000001820 */
[----:B------:R-:W3:Y:S07]  /*13480*/  LDSM.16.M88.4 R148, [R198+0x3800] ;  /* 0x00380000c694783b */ /* 0x000eee0000000200 */
[C---:B----4-:R-:W-:Y:S01]  /*13490*/  HMMA.16816.F32 R4, R156.reuse, R176, R4 ;  /* 0x000000b09c04723c */ /* 0x050fe20000001804 */
[----:B------:R-:W4:Y:S07]  /*134a0*/  LDSM.16.M88.4 R160, [R201+0x4000] ;  /* 0x00400000c9a0783b */ /* 0x000f2e0000000200 */
[C---:B------:R-:W-:Y:S01]  /*134b0*/  HMMA.16816.F32 R8, R156.reuse, R178, R8 ;  /* 0x000000b29c08723c */ /* 0x040fe20000001808 */
[----:B------:R-:W5:Y:S07]  /*134c0*/  LDSM.16.M88.4 R176, [R195+0x3000] ;  /* 0x00300000c3b0783b */ /* 0x000f6e0000000200 */
[C---:B-1----:R-:W-:Y:S08]  /*134d0*/  HMMA.16816.F32 R12, R156.reuse, R152, R12 ;  /* 0x000000989c0c723c */ /* 0x042ff0000000180c */
[C---:B------:R-:W-:Y:S01]  /*134e0*/  HMMA.16816.F32 R16, R156.reuse, R154, R16 ;  /* 0x0000009a9c10723c */ /* 0x040fe20000001810 */
[----:B------:R-:W1:Y:S07]  /*134f0*/  LDSM.16.M88.4 R152, [R195+0x3800] ;  /* 0x00380000c398783b */ /* 0x000e6e0000000200 */
[C---:B--2---:R-:W-:Y:S08]  /*13500*/  HMMA.16816.F32 R20, R156.reuse, R164, R20 ;  /* 0x000000a49c14723c */ /* 0x044ff00000001814 */
[C---:B------:R-:W-:Y:S01]  /*13510*/  HMMA.16816.F32 R24, R156.reuse, R166, R24 ;  /* 0x000000a69c18723c */ /* 0x040fe20000001818 */
[----:B------:R-:W-:Y:S07]  /*13520*/  LDSM.16.M88.4 R164, [R200+0x8000] ;  /* 0x00800000c8a4783b */ /* 0x000fee0000000200 */
[C---:B---3--:R-:W-:Y:S08]  /*13530*/  HMMA.16816.F32 R28, R156.reuse, R148, R28 ;  /* 0x000000949c1c723c */ /* 0x048ff0000000181c */
[----:B------:R-:W-:Y:S01]  /*13540*/  HMMA.16816.F32 R32, R156, R150, R32 ;  /* 0x000000969c20723c */ /* 0x000fe20000001820 */
[----:B------:R-:W2:Y:S07]  /*13550*/  LDSM.16.M88.4 R148, [R192+0x5000] ;  /* 0x00500000c094783b */ /* 0x000eae0000000200 */
[C---:B----4-:R-:W-:Y:S01]  /*13560*/  HMMA.16816.F32 R4, R160.reuse, R168, R4 ;  /* 0x000000a8a004723c */ /* 0x050fe20000001804 */
[----:B------:R-:W3:Y:S07]  /*13570*/  LDSM.16.M88.4 R156, [R192+0x5800] ;  /* 0x00580000c09c783b */ /* 0x000eee0000000200 */
[C---:B------:R-:W-:Y:S01]  /*13580*/  HMMA.16816.F32 R8, R160.reuse, R170, R8 ;  /* 0x000000aaa008723c */ /* 0x040fe20000001808 */
[----:B------:R-:W4:Y:S07]  /*13590*/  LDSM.16.M88.4 R168, [R207] ;  /* 0x00000000cfa8783b */ /* 0x000f2e0000000200 */
[C---:B------:R-:W-:Y:S08]  /*135a0*/  HMMA.16816.F32 R12, R160.reuse, R172, R12 ;  /* 0x000000aca00c723c */ /* 0x040ff0000000180c */
[C---:B------:R-:W-:Y:S01]  /*135b0*/  HMMA.16816.F32 R16, R160.reuse, R174, R16 ;  /* 0x000000aea010723c */ /* 0x040fe20000001810 */
[----:B------:R-:W2:Y:S07]  /*135c0*/  LDSM.16.M88.4 R172, [R206] ;  /* 0x00000000ceac783b */ /* 0x000eae0000000200 */
[C---:B-----5:R-:W-:Y:S08]  /*135d0*/  HMMA.16816.F32 R20, R160.reuse, R176, R20 ;  /* 0x000000b0a014723c */ /* 0x060ff00000001814 */
[C---:B------:R-:W-:Y:S01]  /*135e0*/  HMMA.16816.F32 R24, R160.reuse, R178, R24 ;  /* 0x000000b2a018723c */ /* 0x040fe20000001818 */
[----:B------:R-:W-:Y:S07]  /*135f0*/  LDSM.16.M88.4 R176, [R202+0x8000] ;  /* 0x00800000cab0783b */ /* 0x000fee0000000200 */
[C---:B-1----:R-:W-:Y:S08]  /*13600*/  HMMA.16816.F32 R28, R160.reuse, R152, R28 ;  /* 0x00000098a01c723c */ /* 0x042ff0000000181c */
[----:B------:R-:W-:Y:S01]  /*13610*/  HMMA.16816.F32 R32, R160, R154, R32 ;  /* 0x0000009aa020723c */ /* 0x000fe20000001820 */
[----:B------:R-:W1:Y:S07]  /*13620*/  LDSM.16.M88.4 R152, [R205] ;  /* 0x00000000cd98783b */ /* 0x000e6e0000000200 */
[C---:B------:R-:W-:Y:S01]  /*13630*/  HMMA.16816.F32 R4, R180.reuse, R184, R4 ;  /* 0x000000b8b404723c */ /* 0x040fe20000001804 */
[----:B------:R-:W5:Y:S07]  /*13640*/  LDSM.16.M88.4 R160, [R204] ;  /* 0x00000000cca0783b */ /* 0x000f6e0000000200 */
        /* <DEDUP_REMOVED lines=8> */
[C---:B---3--:R-:W-:Y:S08]  /*136d0*/  HMMA.16816.F32 R28, R180.reuse, R156, R28 ;  /* 0x0000009cb41c723c */ /* 0x048ff0000000181c */
[----:B------:R-:W-:Y:S01]  /*136e0*/  HMMA.16816.F32 R32, R180, R158, R32 ;  /* 0x0000009eb420723c */ /* 0x000fe20000001820 */
[----:B------:R-:W3:Y:S07]  /*136f0*/  LDSM.16.M88.4 R156, [R198+0x5000] ;  /* 0x00500000c69c783b */ /* 0x000eee0000000200 */
[C---:B----4-:R-:W-:Y:S01]  /*13700*/  HMMA.16816.F32 R4, R164.reuse, R168, R4 ;  /* 0x000000a8a404723c */ /* 0x050fe20000001804 */
[----:B------:R-:W-:Y:S07]  /*13710*/  LDSM.16.M88.4 R180, [R201+0x8000] ;  /* 0x00800000c9b4783b */ /* 0x000fee0000000200 */
[C---:B------:R-:W-:Y:S01]  /*13720*/  HMMA.16816.F32 R8, R164.reuse, R170, R8 ;  /* 0x000000aaa408723c */ /* 0x040fe20000001808 */
[----:B------:R-:W4:Y:S07]  /*13730*/  LDSM.16.M88.4 R168, [R198+0x5800] ;  /* 0x00580000c6a8783b */ /* 0x000f2e0000000200 */
[C---:B------:R-:W-:Y:S08]  /*13740*/  HMMA.16816.F32 R12, R164.reuse, R172, R12 ;  /* 0x000000aca40c723c */ /* 0x040ff0000000180c */
[C---:B------:R-:W-:Y:S08]  /*13750*/  HMMA.16816.F32 R16, R164.reuse, R174, R16 ;  /* 0x000000aea410723c */ /* 0x040ff00000001810 */
[C---:B-1----:R-:W-:Y:S08]  /*13760*/  HMMA.16816.F32 R20, R164.reuse, R152, R20 ;  /* 0x00000098a414723c */ /* 0x042ff00000001814 */
[C---:B------:R-:W-:Y:S08]  /*13770*/  HMMA.16816.F32 R24, R164.reuse, R154, R24 ;  /* 0x0000009aa418723c */ /* 0x040ff00000001818 */
[C---:B-----5:R-:W-:Y:S08]  /*13780*/  HMMA.16816.F32 R28, R164.reuse, R160, R28 ;  /* 0x000000a0a41c723c */ /* 0x060ff0000000181c */
[----:B------:R-:W-:Y:S08]  /*13790*/  HMMA.16816.F32 R32, R164, R162, R32 ;  /* 0x000000a2a420723c */ /* 0x000ff00000001820 */
[C---:B------:R-:W-:Y:S08]  /*137a0*/  HMMA.16816.F32 R4, R176.reuse, R184, R4 ;  /* 0x000000b8b004723c */ /* 0x040ff00000001804 */
[C---:B------:R-:W-:Y:S08]  /*137b0*/  HMMA.16816.F32 R8, R176.reuse, R186, R8 ;  /* 0x000000bab008723c */ /* 0x040ff00000001808 */
[C---:B--2---:R-:W-:Y:S08]  /*137c0*/  HMMA.16816.F32 R12, R176.reuse, R148, R12 ;  /* 0x00000094b00c723c */ /* 0x044ff0000000180c */
[C---:B------:R-:W-:Y:S01]  /*137d0*/  HMMA.16816.F32 R16, R176.reuse, R150, R16 ;  /* 0x00000096b010723c */ /* 0x040fe20000001810 */
[----:B------:R-:W1:Y:S07]  /*137e0*/  LDSM.16.M88.4 R148, [R195+0x4800] ;  /* 0x00480000c394783b */ /* 0x000e6e0000000200 */
[C---:B---3--:R-:W-:Y:S08]  /*137f0*/  HMMA.16816.F32 R20, R176.reuse, R156, R20 ;  /* 0x0000009cb014723c */ /* 0x048ff00000001814 */
[C---:B------:R-:W-:Y:S08]  /*13800*/  HMMA.16816.F32 R24, R176.reuse, R158, R24 ;  /* 0x0000009eb018723c */ /* 0x040ff00000001818 */
[C---:B----4-:R-:W-:Y:S08]  /*13810*/  HMMA.16816.F32 R28, R176.reuse, R168, R28 ;  /* 0x000000a8b01c723c */ /* 0x050ff0000000181c */
[----:B------:R-:W-:Y:S08]  /*13820*/  HMMA.16816.F32 R32, R176, R170, R32 ;  /* 0x000000aab020723c */ /* 0x000ff00000001820 */
[C---:B------:R-:W-:Y:S08]  /*13830*/  HMMA.16816.F32 R4, R180.reuse, R188, R4 ;  /* 0x000000bcb404723c */ /* 0x040ff00000001804 */
[C---:B------:R-:W-:Y:S08]  /*13840*/  HMMA.16816.F32 R8, R180.reuse, R190, R8 ;  /* 0x000000beb408723c */ /* 0x040ff00000001808 */
[C---:B-1----:R-:W-:Y:S08]  /*13850*/  HMMA.16816.F32 R12, R180.reuse, R148, R12 ;  /* 0x00000094b40c723c */ /* 0x042ff0000000180c */
[----:B------:R-:W-:Y:S01]  /*13860*/  FMUL.FTZ R0, R4, c[0x0][0x320] ;  /* 0x0000c80004007a20 */ /* 0x000fe20000410000 */
[C---:B------:R-:W-:Y:S03]  /*13870*/  HMMA.16816.F32 R16, R180.reuse, R150, R16 ;  /* 0x00000096b410723c */ /* 0x040fe60000001810 */
[----:B------:R1:W2:Y:S04]  /*13880*/  MUFU.TANH R159, R0 ;  /* 0x00000000009f7308 */ /* 0x0002a80000002400 */
[----:B------:R-:W-:Y:S02]  /*13890*/  FMUL.FTZ R2, R10, c[0x0][0x320] ;  /* 0x0000c8000a027a20 */ /* 0x000fe40000410000 */
[----:B------:R-:W-:Y:S04]  /*138a0*/  FMUL.FTZ R3, R8, c[0x0][0x320] ;  /* 0x0000c80008037a20 */ /* 0x000fe80000410000 */
[----:B------:R-:W3:Y:S10]  /*138b0*/  MUFU.TANH R162, R2 ;  /* 0x0000000200a27308 */ /* 0x000ef40000002400 */
[----:B------:R-:W4:Y:S01]  /*138c0*/  MUFU.TANH R154, R3 ;  /* 0x00000003009a7308 */ /* 0x000f220000002400 */
[----:B-1----:R-:W-:Y:S09]  /*138d0*/  FMUL.FTZ R0, R5, c[0x0][0x320] ;  /* 0x0000c80005007a20 */ /* 0x002ff20000410000 */
[----:B------:R1:W1:Y:S02]  /*138e0*/  MUFU.TANH R155, R0 ;  /* 0x00000000009b7308 */ /* 0x0002640000002400 */
        /* <DEDUP_REMOVED lines=9> */
[----:B-----5:R-:W-:Y:S02]  /*13980*/  FMUL.FTZ R0, R11, c[0x0][0x320] ;  /* 0x0000c8000b007a20 */ /* 0x020fe40000410000 */
[----:B------:R-:W1:Y:S02]  /*13990*/  LDSM.16.M88.4 R8, [R195+0x5800] ;  /* 0x00580000c308783b */ /* 0x000e640000000200 */
[----:B------:R-:W-:Y:S04]  /*139a0*/  DEPBAR.LE SB0, 0x0 ;  /* 0x000080000000791a */ /* 0x000fe80000000000 */
[----:B------:R5:W1:Y:S01]  /*139b0*/  MUFU.TANH R161, R0 ;  /* 0x0000000000a17308 */ /* 0x000a620000002400 */
[----:B------:R-:W-:Y:S03]  /*139c0*/  BAR.SYNC.DEFER_BLOCKING 0x0 ;  /* 0x0000000000007b1d */ /* 0x000fe60000010000 */
[----:B------:R-:W-:Y:S02]  /*139d0*/  FMUL.FTZ R6, R22, c[0x0][0x320] ;  /* 0x0000c80016067a20 */ /* 0x000fe40000410000 */
[----:B------:R-:W-:Y:S02]  /*139e0*/  FMUL.FTZ R2, R20, c[0x0][0x320] ;  /* 0x0000c80014027a20 */ /* 0x000fe40000410000 */
[----:B------:R-:W-:Y:S02]  /*139f0*/  FMUL.FTZ R3, R21, c[0x0][0x320] ;  /* 0x0000c80015037a20 */ /* 0x000fe40000410000 */
[----:B------:R2:W1:Y:S02]  /*13a00*/  MUFU.TANH R150, R6 ;  /* 0x0000000600967308 */ /* 0x0004640000002400 */
[----:B------:R-:W-:Y:S08]  /*13a10*/  FMUL.FTZ R7, R24, c[0x0][0x320] ;  /* 0x0000c80018077a20 */ /* 0x000ff00000410000 */
[----:B------:R-:W3:Y:S01]  /*13a20*/  MUFU.TANH R103, R2 ;  /* 0x0000000200677308 */ /* 0x000ee20000002400 */
[----:B-----5:R-:W-:Y:S09]  /*13a30*/  FMUL.FTZ R0, R12, c[0x0][0x320] ;  /* 0x0000c8000c007a20 */ /* 0x020ff20000410000 */
[----:B------:R5:W3:Y:S01]  /*13a40*/  MUFU.TANH R152, R0 ;  /* 0x0000000000987308 */ /* 0x000ae20000002400 */
[----:B--2---:R-:W-:Y:S01]  /*13a50*/  FMUL.FTZ R6, R23, c[0x0][0x320] ;  /* 0x0000c80017067a20 */ /* 0x004fe20000410000 */
[C---:B-1----:R-:W-:Y:S08]  /*13a60*/  HMMA.16816.F32 R28, R180.reuse, R8, R28 ;  /* 0x00000008b41c723c */ /* 0x042ff0000000181c */
[----:B------:R1:W2:Y:S01]  /*13a70*/  MUFU.TANH R100, R3 ;  /* 0x0000000300647308 */ /* 0x0002a20000002400 */
[----:B------:R-:W-:Y:S01]  /*13a80*/  FMUL.FTZ R9, R26, c[0x0][0x320] ;  /* 0x0000c8001a097a20 */ /* 0x000fe20000410000 */
[----:B------:R-:W-:Y:S08]  /*13a90*/  HMMA.16816.F32 R32, R180, R10, R32 ;  /* 0x0000000ab420723c */ /* 0x000ff00000001820 */
[----:B------:R-:W2:Y:S01]  /*13aa0*/  MUFU.TANH R149, R6 ;  /* 0x0000000600957308 */ /* 0x000ea20000002400 */
[----:B------:R-:W-:Y:S03]  /*13ab0*/  IMAD.MOV.U32 R11, RZ, RZ, c[0x0][0x32c] ;  /* 0x0000cb00ff0b7624 */ /* 0x000fe600078e00ff */
[----:B-----5:R-:W-:Y:S02]  /*13ac0*/  FMUL.FTZ R0, R13, c[0x0][0x320] ;  /* 0x0000c8000d007a20 */ /* 0x020fe40000410000 */
[----:B------:R-:W-:Y:S04]  /*13ad0*/  ISETP.GE.AND P6, PT, R11, 0x1, PT ;  /* 0x000000010b00780c */ /* 0x000fe80003fc6270 */
[----:B------:R5:W2:Y:S01]  /*13ae0*/  MUFU.TANH R151, R0 ;  /* 0x0000000000977308 */ /* 0x000aa20000002400 */
[----:B-1----:R-:W-:Y:S09]  /*13af0*/  @P0 MOV R3, c[0x0][0x1e0] ;  /* 0x0000780000030a02 */ /* 0x002ff20000000f00 */
[----:B------:R-:W1:Y:S10]  /*13b00*/  MUFU.TANH R23, R7 ;  /* 0x0000000700177308 */ /* 0x000e740000002400 */
[----:B------:R1:W1:Y:S01]  /*13b10*/  MUFU.TANH R26, R9 ;  /* 0x00000009001a7308 */ /* 0x0002620000002400 */
[----:B-----5:R-:W-:Y:S09]  /*13b20*/  FMUL.FTZ R0, R14, c[0x0][0x320] ;  /* 0x0000c8000e007a20 */ /* 0x020ff20000410000 */
[----:B------:R5:W2:Y:S01]  /*13b30*/  MUFU.TANH R158, R0 ;  /* 0x00000000009e7308 */ /* 0x000aa20000002400 */
[----:B-1----:R-:W-:Y:S09]  /*13b40*/  FMUL.FTZ R9, R27, c[0x0][0x320] ;  /* 0x0000c8001b097a20 */ /* 0x002ff20000410000 */
[----:B------:R1:W1:Y:S01]  /*13b50*/  MUFU.TANH R27, R9 ;  /* 0x00000009001b7308 */ /* 0x0002620000002400 */
[----:B-----5:R-:W-:Y:S09]  /*13b60*/  FMUL.FTZ R0, R15, c[0x0][0x320] ;  /* 0x0000c8000f007a20 */ /* 0x020ff20000410000 */
[----:B------:R5:W2:Y:S01]  /*13b70*/  MUFU.TANH R160, R0 ;  /* 0x0000000000a07308 */ /* 0x000aa20000002400 */
[----:B-1----:R-:W-:Y:S09]  /*13b80*/  FMUL.FTZ R9, R28, c[0x0][0x320] ;  /* 0x0000c8001c097a20 */ /* 0x002ff20000410000 */
[----:B------:R-:W1:Y:S01]  /*13b90*/  MUFU.TANH R21, R9 ;  /* 0x0000000900157308 */ /* 0x000e620000002400 */
[----:B-----5:R-:W-:Y:S09]  /*13ba0*/  FMUL.FTZ R0, R16, c[0x0][0x320] ;  /* 0x0000c80010007a20 */ /* 0x020ff20000410000 */
[----:B------:R5:W1:Y:S02]  /*13bb0*/  MUFU.TANH R148, R0 ;  /* 0x0000000000947308 */ /* 0x000a640000002400 */
[----:B-----5:R-:W-:Y:S08]  /*13bc0*/  FMUL.FTZ R0, R17, c[0x0][0x320] ;  /* 0x0000c80011007a20 */ /* 0x020ff00000410000 */
[----:B------:R5:W1:Y:S02]  /*13bd0*/  MUFU.TANH R140, R0 ;  /* 0x00000000008c7308 */ /* 0x000a640000002400 */
[----:B-----5:R-:W-:Y:S08]  /*13be0*/  FMUL.FTZ R0, R18, c[0x0][0x320] ;  /* 0x0000c80012007a20 */ /* 0x020ff00000410000 */
[----:B------:R5:W1:Y:S02]  /*13bf0*/  MUFU.TANH R156, R0 ;  /* 0x00000000009c7308 */ /* 0x000a640000002400 */
[----:B-----5:R-:W-:Y:S08]  /*13c00*/  FMUL.FTZ R0, R19, c[0x0][0x320] ;  /* 0x0000c80013007a20 */ /* 0x020ff00000410000 */
[----:B------:R5:W1:Y:S02]  /*13c10*/  MUFU.TANH R157, R0 ;  /* 0x00000000009d7308 */ /* 0x000a640000002400 */
[----:B-----5:R-:W-:Y:S04]  /*13c20*/  @P0 IADD3 R0, R216, -0x1, RZ ;  /* 0xffffffffd8000810 */ /* 0x020fe80007ffe0ff */
        /* <DEDUP_REMOVED lines=22> */
[-C--:B-----5:R-:W-:Y:S05]  /*13d90*/  @P0 IADD3 R5, P1, R2, R6.reuse, RZ ;  /* 0x0000000602050210 */ /* 0x0a0fea0007f3e0ff */
        /* <DEDUP_REMOVED lines=18> */
[----:B-1----:R-:W-:Y:S04]  /*13ec0*/  FMUL.FTZ R0, R30, c[0x0][0x320] ;  /* 0x0000c8001e007a20 */ /* 0x002fe80000410000 */
[----:B------:R1:W1:Y:S02]  /*13ed0*/  MUFU.TANH R25, R0 ;  /* 0x0000000000197308 */ /* 0x0002640000002400 */
[----:B-1----:R-:W-:Y:S01]  /*13ee0*/  @P0 IADD3 R0, P1, R4, R228, RZ ;  /* 0x000000e404000210 */ /* 0x002fe20007f3e0ff */
[----:B------:R-:W-:Y:S07]  /*13ef0*/  FMUL.FTZ R4, R31, c[0x0][0x320] ;  /* 0x0000c8001f047a20 */ /* 0x000fee0000410000 */
[----:B------:R1:W1:Y:S01]  /*13f00*/  MUFU.TANH R24, R4 ;  /* 0x0000000400187308 */ /* 0x0002620000002400 */
[----:B------:R-:W-:Y:S01]  /*13f10*/  @P0 IMAD.X R3, R3, 0x1, R232, P1 ;  /* 0x0000000103030824 */ /* 0x000fe200008e06e8 */
[C---:B------:R-:W-:Y:S04]  /*13f20*/  @P0 LEA R2, P1, R0.reuse, c[0x0][0x1c8], 0x1 ;  /* 0x0000720000020a11 */ /* 0x040fe800078208ff */
[----:B------:R-:W-:Y:S01]  /*13f30*/  @P0 LEA.HI.X R3, R0, c[0x0][0x1cc], R3, 0x1, P1 ;  /* 0x0000730000030a11 */ /* 0x000fe200008f0c03 */
[----:B------:R-:W-:Y:S01]  /*13f40*/  FMUL.FTZ R0, R32, c[0x0][0x320] ;  /* 0x0000c80020007a20 */ /* 0x000fe20000410000 */
[C---:B------:R-:W-:Y:S03]  /*13f50*/  @P0 LEA R8, P1, R6.reuse, c[0x0][0x1c8], 0x1 ;  /* 0x0000720006080a11 */ /* 0x040fe600078208ff */
[----:B------:R2:W2:Y:S01]  /*13f60*/  MUFU.TANH R19, R0 ;  /* 0x0000000000137308 */ /* 0x0004a20000002400 */
[----:B------:R3:W-:Y:S01]  /*13f70*/  @P0 LDGSTS.E.BYPASS.LTC128B.128 [R217+0x7100], [R2.64], !P5 ;  /* 0x0710000002d90fae */ /* 0x0007e2000e901d46 */
[----:B------:R-:W-:Y:S02]  /*13f80*/  @P0 LEA.HI.X R9, R6, c[0x0][0x1cc], R9, 0x1, P1 ;  /* 0x0000730006090a11 */ /* 0x000fe400008f0c09 */
[C---:B------:R-:W-:Y:S04]  /*13f90*/  @P0 LEA R6, P1, R7.reuse, c[0x0][0x1c8], 0x1 ;  /* 0x0000720007060a11 */ /* 0x040fe800078208ff */
[----:B------:R3:W-:Y:S01]  /*13fa0*/  @P0 LDGSTS.E.BYPASS.LTC128B.128 [R217+0x9100], [R8.64], !P4 ;  /* 0x0910000008d90fae */ /* 0x0007e2000e101d46 */
[----:B------:R-:W-:Y:S01]  /*13fb0*/  @P0 LEA.HI.X R7, R7, c[0x0][0x1cc], R10, 0x1, P1 ;  /* 0x0000730007070a11 */ /* 0x000fe200008f0c0a */
[----:B-1----:R-:W-:Y:S05]  /*13fc0*/  FMUL.FTZ R4, R33, c[0x0][0x320] ;  /* 0x0000c80021047a20 */ /* 0x002fea0000410000 */
[----:B------:R1:W-:Y:S01]  /*13fd0*/  @P0 LDGSTS.E.BYPASS.LTC128B.128 [R217+0xb100], [R6.64], !P3 ;  /* 0x0b10000006d90fae */ /* 0x0003e2000d901d46 */
[----:B------:R4:W1:Y:S06]  /*13fe0*/  MUFU.TANH R18, R4 ;  /* 0x0000000400127308 */ /* 0x00086c0000002400 */
[----:B------:R-:W0:Y:S01]  /*13ff0*/  LDGDEPBAR ;  /* 0x00000000000079af */ /* 0x000e220000000000 */
[----:B--2---:R-:W-:Y:S05]  /*14000*/  @P2 IMAD.HI.U32 R0, R5, c[0x0][0x2c8], RZ ;  /* 0x0000b20005002a27 */ /* 0x004fea00078e00ff */
[----:B------:R-:W-:Y:S01]  /*14010*/  @P2 SHF.R.U32.HI R5, RZ, c[0x0][0x2cc], R0 ;  /* 0x0000b300ff052a19 */ /* 0x000fe20000011600 */
[----:B------:R-:W-:Y:S04]  /*14020*/  FMUL.FTZ R0, R34, c[0x0][0x320] ;  /* 0x0000c80022007a20 */ /* 0x000fe80000410000 */
[----:B-----5:R2:W1:Y:S01]  /*14030*/  MUFU.TANH R15, R0 ;  /* 0x00000000000f7308 */ /* 0x0204620000002400 */
[----:B---3--:R-:W3:Y:S01]  /*14040*/  SHFL.IDX PT, R3, R5, RZ, 0x1c1f ;  /* 0x001c1fff05037589 */ /* 0x008ee200000e0000 */
[----:B----4-:R-:W-:Y:S02]  /*14050*/  IMAD.SHL.U32 R4, R216, 0x40, RZ ;  /* 0x00000040d8047824 */ /* 0x010fe400078e00ff */
[----:B--2---:R-:W-:Y:S06]  /*14060*/  FMUL.FTZ R0, R35, c[0x0][0x320] ;  /* 0x0000c80023007a20 */ /* 0x004fec0000410000 */
[----:B------:R2:W4:Y:S02]  /*14070*/  MUFU.TANH R14, R0 ;  /* 0x00000000000e7308 */ /* 0x0005240000002400 */
[----:B--2---:R-:W-:Y:S04]  /*14080*/  IADD3 R0, -R241, 0x1, -R4 ;  /* 0x00000001f1007810 */ /* 0x004fe80007ffe904 */
[----:B------:R-:W-:Y:S04]  /*14090*/  IADD3 R0, -R243, R0, R242 ;  /* 0x00000000f3007210 */ /* 0x000fe80007ffe1f2 */
[C---:B-1----:R-:W-:Y:S02]  /*140a0*/  IADD3 R6, R0.reuse, UR4, RZ ;  /* 0x0000000400067c10 */ /* 0x042fe4000fffe0ff */
[----:B------:R-:W-:Y:S03]  /*140b0*/  IADD3 R7, R0, c[0x0][0x328], RZ ;  /* 0x0000ca0000077a10 */ /* 0x000fe60007ffe0ff */
[----:B---3--:R-:W-:Y:S01]  /*140c0*/  IMAD.IADD R0, R6, 0x1, R3 ;  /* 0x0000000106007824 */ /* 0x008fe200078e0203 */
[----:B------:R-:W-:Y:S01]  /*140d0*/  IADD3 R2, R7, R3, RZ ;  /* 0x0000000307027210 */ /* 0x000fe20007ffe0ff */
[----:B------:R-:W-:-:S05]  /*140e0*/  @!P6 BRA `(.L_x_707) ;  /* 0x000001800000e947 */ /* 0x000fca0003800000 */
[----:B----4-:R-:W-:Y:S01]  /*140f0*/  IADD3 R3, -R243, R242, R3 ;  /* 0x000000f2f3037210 */ /* 0x010fe20007ffe103 */
        /* <DEDUP_REMOVED lines=12> */
.L_x_709:
[----:B------:R-:W-:Y:S04]  /*141c0*/  MOV R8, c[0x0][0x32c] ;  /* 0x0000cb0000087a02 */ /* 0x000fe80000000f00 */
[----:B------:R-:W-:Y:S11]  /*141d0*/  ISETP.NE.AND P0, PT, R8, 0x1, PT ;  /* 0x000000010800780c */ /* 0x000ff60003f05270 */
[----:B------:R-:W-:Y:S02]  /*141e0*/  @!UPT UIADD3 URZ, URZ, URZ, URZ ;  /* 0x0000003f3f3ff290 */ /* 0x000fe4000fffe03f */
[----:B------:R-:W-:Y:S05]  /*141f0*/  @P0 IMAD.HI.U32 R8, R3, c[0x0][0x330], RZ ;  /* 0x0000cc0003080a27 */ /* 0x000fea00078e00ff */
[----:B------:R-:W-:Y:S02]  /*14200*/  @P0 SHF.R.U32.HI R3, RZ, c[0x0][0x334], R8 ;  /* 0x0000cd00ff030a19 */ /* 0x000fe40000011608 */
.L_x_710:
[----:B------:R-:W-:Y:S05]  /*14210*/  BSYNC B0 ;  /* 0x0000000000007941 */ /* 0x000fea0003800000 */
.L_x_708:
[----:B------:R-:W-:Y:S04]  /*14220*/  IMAD R3, R3, c[0x0][0x32c], -R4 ;  /* 0x0000cb0003037a24 */ /* 0x000fe800078e0a04 */
[----:B------:R-:W-:Y:S05]  /*14230*/  IMAD.IADD R3, R3, 0x1, -R241 ;  /* 0x0000000103037824 */ /* 0x000fea00078e0af1 */
[----:B------:R-:W-:Y:S02]  /*14240*/  IADD3 R8, R3, c[0x0][0x32c], RZ ;  /* 0x0000cb0003087a10 */ /* 0x000fe40007ffe0ff */
[----:B------:R-:W-:Y:S02]  /*14250*/  IMNMX R0, R0, R3, !PT ;  /* 0x0000000300007217 */ /* 0x000fe40007800200 */
[----:B------:R-:W-:Y:S02]  /*14260*/  IMNMX R2, R2, R8, PT ;  /* 0x0000000802027217 */ /* 0x000fe40003800200 */
.L_x_707:
[----:B----4-:R-:W-:Y:S01]  /*14270*/  ISETP.GT.AND P2, PT, R216, -0x1, PT ;  /* 0xffffffffd800780c */ /* 0x010fe20003f44270 */
        /* <DEDUP_REMOVED lines=65> */
.L_x_713:
[----:B------:R-:W-:Y:S04]  /*14690*/  MOV R5, c[0x0][0x32c] ;  /* 0x0000cb0000057a02 */ /* 0x000fe80000000f00 */
[----:B------:R-:W-:Y:S11]  /*146a0*/  ISETP.NE.AND P0, PT, R5, 0x1, PT ;  /* 0x000000010500780c */ /* 0x000ff60003f05270 */
[----:B------:R-:W-:Y:S02]  /*146b0*/  @!UPT UIADD3 URZ, URZ, URZ, URZ ;  /* 0x0000003f3f3ff290 */ /* 0x000fe4000fffe03f */
[----:B------:R-:W-:Y:S05]  /*146c0*/  @P0 IMAD.HI.U32 R5, R3, c[0x0][0x330], RZ ;  /* 0x0000cc0003050a27 */ /* 0x000fea00078e00ff */
[----:B------:R-:W-:Y:S02]  /*146d0*/  @P0 SHF.R.U32.HI R3, RZ, c[0x0][0x334], R5 ;  /* 0x0000cd00ff030a19 */ /* 0x000fe40000011605 */
.L_x_714:
[----:B------:R-:W-:Y:S05]  /*146e0*/  BSYNC B0 ;  /* 0x0000000000007941 */ /* 0x000fea0003800000 */
.L_x_712:
[----:B------:R-:W-:Y:S04]  /*146f0*/  IMAD R4, R3, c[0x0][0x32c], -R4 ;  /* 0x0000cb0003047a24 */ /* 0x000fe800078e0a04 */
[----:B------:R-:W-:Y:S05]  /*14700*/  IMAD.IADD R3, R4, 0x1, -R241 ;  /* 0x0000000104037824 */ /* 0x000fea00078e0af1 */
[----:B------:R-:W-:Y:S02]  /*14710*/  IADD3 R4, R3, c[0x0][0x32c], RZ ;  /* 0x0000cb0003047a10 */ /* 0x000fe40007ffe0ff */
[----:B------:R-:W-:Y:S02]  /*14720*/  IMNMX R0, R0, R3, !PT ;  /* 0x0000000300007217 */ /* 0x000fe40007800200 */
[----:B------:R-:W-:Y:S02]  /*14730*/  IMNMX R2, R2, R4, PT ;  /* 0x0000000402027217 */ /* 0x000fe40003800200 */
.L_x_711:
        /* <DEDUP_REMOVED lines=54> */
[----:B------:R-:W-:Y:S02]  /*14aa0*/  FMNMX.FTZ R12, R158, R12, !PT ;  /* 0x0000000c9e0c7209 */ /* 0x000fe40007810000 */
[----:B------:R-:W-:Y:S01]  /*14ab0*/  ISETP.LT.OR P0, PT, R2, 0x29, P0 ;  /* 0x000000290200780c */ /* 0x000fe20000701670 */
[----:B------:R-:W1:Y:S01]  /*14ac0*/  SHFL.BFLY PT, R13, R3, 0x2, 0x1f ;  /* 0x0c401f00030d7f89 */ /* 0x000e6200000e0000 */
        /* <DEDUP_REMOVED lines=15> */
[----:B------:R-:W-:Y:S02]  /*14bc0*/  ISETP.GT.AND P1, PT, R0, 0x38, P2 ;  /* 0x000000380000780c */ /* 0x000fe40001724270 */
[----:B-1----:R-:W-:Y:S02]  /*14bd0*/  FMNMX.FTZ R3, R3, R13, !PT ;  /* 0x0000000d03037209 */ /* 0x002fe40007810000 */
[----:B------:R-:W-:Y:S02]  /*14be0*/  FSEL R170, R24, -INF , !P0 ;  /* 0xff80000018aa7808 */ /* 0x000fe40004000000 */
[----:B------:R-:W-:Y:S02]  /*14bf0*/  ISETP.GT.AND P0, PT, R0, 0x39, P2 ;  /* 0x000000390000780c */ /* 0x000fe40001704270 */
[----:B------:R-:W-:Y:S02]  /*14c00*/  FMNMX.FTZ R0, R164, R12, !PT ;  /* 0x0000000ca4007209 */ /* 0x000fe40007810000 */
[----:B------:R-:W-:Y:S01]  /*14c10*/  ISETP.LT.OR P1, PT, R2, 0x39, P1 ;  /* 0x000000390200780c */ /* 0x000fe20000f21670 */
        /* <DEDUP_REMOVED lines=70> */
[C---:B------:R-:W-:Y:S01]  /*15080*/  FMUL.FTZ R69, R2.reuse, R69 ;  /* 0x0000004502457220 */ /* 0x040fe20000410000 */
        /* <DEDUP_REMOVED lines=95> */
[----:B------:R-:W-:Y:S02]  /*15680*/  FMUL.FTZ R71, R0, R71 ;  /* 0x0000004700477220 */ /* 0x000fe40000410000 */
        /* <DEDUP_REMOVED lines=12> */
[C---:B------:R-:W-:Y:S02]  /*15750*/  FMUL.FTZ R83, R0.reuse, R83 ;  /* 0x0000005300537220 */ /* 0x040fe40000410000 */
[C---:B---3--:R-:W-:Y:S04]  /*15760*/  HMMA.16816.F32 R68, R148.reuse, R116, R68 ;  /* 0x000000749444723c */ /* 0x048fe80000001844 */
[--C-:B--2---:R-:W-:Y:S02]  /*15770*/  FFMA.FTZ R102, R157, c[0x0][0x2d0], -R101.reuse ;  /* 0x0000b4009d667a23 */ /* 0x104fe40000010865 */
[----:B------:R-:W-:Y:S01]  /*15780*/  LDSM.16.MT88.4 R156, [R194+0x3800] ;  /* 0x00380000c29c783b */ /* 0x000fe20000004200 */
[C---:B------:R-:W-:Y:S01]  /*15790*/  FMUL.FTZ R86, R0.reuse, R86 ;  /* 0x0000005600567220 */ /* 0x040fe20000410000 */
[C---:B------:R-:W-:Y:S01]  /*157a0*/  HMMA.16816.F32 R72, R148.reuse, R118, R72 ;  /* 0x000000769448723c */ /* 0x040fe20000001848 */
[----:B------:R2:W3:Y:S03]  /*157b0*/  MUFU.EX2 R177, R102 ;  /* 0x0000006600b17308 */ /* 0x0004e60000000800 */
[C---:B------:R-:W-:Y:S02]  /*157c0*/  FMUL.FTZ R87, R0.reuse, R87 ;  /* 0x0000005700577220 */ /* 0x040fe40000410000 */
[----:B------:R-:W3:Y:S01]  /*157d0*/  LDSM.16.MT88.4 R116, [R196+0x4000] ;  /* 0x00400000c474783b */ /* 0x000ee20000004200 */
[C---:B------:R-:W-:Y:S01]  /*157e0*/  FMUL.FTZ R90, R0.reuse, R90 ;  /* 0x0000005a005a7220 */ /* 0x040fe20000410000 */
[C---:B-1----:R-:W-:Y:S04]  /*157f0*/  HMMA.16816.F32 R76, R148.reuse, R108, R76 ;  /* 0x0000006c944c723c */ /* 0x042fe8000000184c */
[C---:B------:R-:W-:Y:S02]  /*15800*/  FMUL.FTZ R91, R0.reuse, R91 ;  /* 0x0000005b005b7220 */ /* 0x040fe40000410000 */
[----:B------:R-:W-:Y:S01]  /*15810*/  FMUL.FTZ R94, R0, R94 ;  /* 0x0000005e005e7220 */ /* 0x000fe20000410000 */
[----:B------:R-:W-:Y:S01]  /*15820*/  F2FP.PACK_AB R108, R220, R221 ;  /* 0x000000dddc6c723e */ /* 0x000fe200000000ff */
[C---:B------:R-:W-:Y:S04]  /*15830*/  HMMA.16816.F32 R80, R148.reuse, R110, R80 ;  /* 0x0000006e9450723c */ /* 0x040fe80000001850 */
[C---:B------:R-:W-:Y:S01]  /*15840*/  FMUL.FTZ R95, R0.reuse, R95 ;  /* 0x0000005f005f7220 */ /* 0x040fe20000410000 */
[----:B-----5:R-:W-:Y:S01]  /*15850*/  F2FP.PACK_AB R109, R179, R180 ;  /* 0x000000b4b36d723e */ /* 0x020fe200000000ff */
[----:B------:R-:W-:Y:S01]  /*15860*/  FMUL.FTZ R98, R0, R98 ;  /* 0x0000006200627220 */ /* 0x000fe20000410000 */
[----:B------:R-:W-:Y:S01]  /*15870*/  F2FP.PACK_AB R110, R218, R219 ;  /* 0x000000dbda6e723e */ /* 0x000fe200000000ff */
[C---:B----4-:R-:W-:Y:S04]  /*15880*/  HMMA.16816.F32 R84, R148.reuse, R112, R84 ;  /* 0x000000709454723c */ /* 0x050fe80000001854 */
[--C-:B--2---:R-:W-:Y:S01]  /*15890*/  FFMA.FTZ R102, R165, c[0x0][0x2d0], -R140.reuse ;  /* 0x0000b400a5667a23 */ /* 0x104fe2000001088c */
[----:B---3--:R-:W-:Y:S01]  /*158a0*/  F2FP.PACK_AB R111, R177, R178 ;  /* 0x000000b2b16f723e */ /* 0x008fe200000000ff */
[----:B------:R-:W-:Y:S02]  /*158b0*/  FMUL.FTZ R99, R0, R99 ;  /* 0x0000006300637220 */ /* 0x000fe40000410000 */
[C---:B------:R-:W-:Y:S01]  /*158c0*/  HMMA.16816.F32 R88, R148.reuse, R114, R88 ;  /* 0x000000729458723c */ /* 0x040fe20000001858 */
[----:B------:R1:W-:Y:S01]  /*158d0*/  MUFU.EX2 R215, R102 ;  /* 0x0000006600d77308 */ /* 0x0003e20000000800 */
[----:B------:R-:W2:Y:S06]  /*158e0*/  LDSM.16.MT88.4 R112, [R197+0x800] ;  /* 0x00080000c570783b */ /* 0x000eac0000004200 */
[C---:B------:R-:W-:Y:S08]  /*158f0*/  HMMA.16816.F32 R92, R148.reuse, R116, R92 ;  /* 0x00000074945c723c */ /* 0x040ff0000000185c */
[----:B------:R-:W-:Y:S01]  /*15900*/  HMMA.16816.F32 R96, R148, R118, R96 ;  /* 0x000000769460723c */ /* 0x000fe20000001860 */
[----:B------:R-:W3:Y:S03]  /*15910*/  LDSM.16.MT88.4 R116, [R196+0x2800] ;  /* 0x00280000c474783b */ /* 0x000ee60000004200 */
[--C-:B-1----:R-:W-:Y:S04]  /*15920*/  FFMA.FTZ R102, R166, c[0x0][0x2d0], -R140.reuse ;  /* 0x0000b400a6667a23 */ /* 0x102fe8000001088c */
[C---:B------:R-:W-:Y:S01]  /*15930*/  HMMA.16816.F32 R4, R108.reuse, R120, R4 ;  /* 0x000000786c04723c */ /* 0x040fe20000001804 */
[----:B------:R1:W4:Y:S01]  /*15940*/  MUFU.EX2 R191, R102 ;  /* 0x0000006600bf7308 */ /* 0x0003220000000800 */
[----:B------:R-:W-:Y:S06]  /*15950*/  LDSM.16.MT88.4 R148, [R197+0x3000] ;  /* 0x00300000c594783b */ /* 0x000fec0000004200 */
[C---:B------:R-:W-:Y:S02]  /*15960*/  HMMA.16816.F32 R8, R108.reuse, R122, R8 ;  /* 0x0000007a6c08723c */ /* 0x040fe40000001808 */
[----:B------:R-:W-:Y:S06]  /*15970*/  LDSM.16.MT88.4 R120, [R194+0x4800] ;  /* 0x00480000c278783b */ /* 0x000fec0000004200 */
[C---:B------:R-:W-:Y:S08]  /*15980*/  HMMA.16816.F32 R12, R108.reuse, R124, R12 ;  /* 0x0000007c6c0c723c */ /* 0x040ff0000000180c */
[C---:B------:R-:W-:Y:S01]  /*15990*/  HMMA.16816.F32 R16, R108.reuse, R126, R16 ;  /* 0x0000007e6c10723c */ /* 0x040fe20000001810 */
[----:B------:R-:W-:Y:S03]  /*159a0*/  LDSM.16.MT88.4 R124, [R197+0x4800] ;  /* 0x00480000c57c783b */ /* 0x000fe60000004200 */
[--C-:B-1----:R-:W-:Y:S04]  /*159b0*/  FFMA.FTZ R102, R167, c[0x0][0x2d0], -R140.reuse ;  /* 0x0000b400a7667a23 */ /* 0x102fe8000001088c */
[C---:B--2---:R-:W-:Y:S01]  /*159c0*/  HMMA.16816.F32 R20, R108.reuse, R112, R20 ;  /* 0x000000706c14723c */ /* 0x044fe20000001814 */
[----:B------:R1:W-:Y:S07]  /*159d0*/  MUFU.EX2 R190, R102 ;  /* 0x0000006600be7308 */ /* 0x0003ee0000000800 */
[C---:B------:R-:W-:Y:S01]  /*159e0*/  HMMA.16816.F32 R24, R108.reuse, R114, R24 ;  /* 0x000000726c18723c */ /* 0x040fe20000001818 */
[----:B------:R-:W2:Y:S07]  /*159f0*/  LDSM.16.MT88.4 R112, [R193+0x4800] ;  /* 0x00480000c170783b */ /* 0x000eae0000004200 */
[C---:B------:R-:W-:Y:S08]  /*15a00*/  HMMA.16816.F32 R28, R108.reuse, R128, R28 ;  /* 0x000000806c1c723c */ /* 0x040ff0000000181c */
[C---:B------:R-:W-:Y:S01]  /*15a10*/  HMMA.16816.F32 R32, R108.reuse, R130, R32 ;  /* 0x000000826c20723c */ /* 0x040fe20000001820 */
[----:B------:R-:W-:Y:S03]  /*15a20*/  LDSM.16.MT88.4 R128, [R194+0x1000] ;  /* 0x00100000c280783b */ /* 0x000fe60000004200 */
[--C-:B-1----:R-:W-:Y:S04]  /*15a30*/  FFMA.FTZ R102, R168, c[0x0][0x2d0], -R140.reuse ;  /* 0x0000b400a8667a23 */ /* 0x102fe8000001088c */
[C---:B------:R-:W-:Y:S01]  /*15a40*/  HMMA.16816.F32 R36, R108.reuse, R132, R36 ;  /* 0x000000846c24723c */ /* 0x040fe20000001824 */
[----:B------:R1:W5:Y:S07]  /*15a50*/  MUFU.EX2 R189, R102 ;  /* 0x0000006600bd7308 */ /* 0x00036e0000000800 */
[C---:B------:R-:W-:Y:S01]  /*15a60*/  HMMA.16816.F32 R40, R108.reuse, R134, R40 ;  /* 0x000000866c28723c */ /* 0x040fe20000001828 */
[----:B------:R-:W-:Y:S07]  /*15a70*/  LDSM.16.MT88.4 R132, [R196+0x1000] ;  /* 0x00100000c484783b */ /* 0x000fee0000004200 */
[C---:B------:R-:W-:Y:S08]  /*15a80*/  HMMA.16816.F32 R44, R108.reuse, R136, R44 ;  /* 0x000000886c2c723c */ /* 0x040ff0000000182c */
[C---:B------:R-:W-:Y:S01]  /*15a90*/  HMMA.16816.F32 R48, R108.reuse, R138, R48 ;  /* 0x0000008a6c30723c */ /* 0x040fe20000001830 */
[----:B------:R-:W-:Y:S03]  /*15aa0*/  LDSM.16.MT88.4 R136, [R194+0x3000] ;  /* 0x00300000c288783b */ /* 0x000fe60000004200 */
[--C-:B-1----:R-:W-:Y:S04]  /*15ab0*/  FFMA.FTZ R102, R160, c[0x0][0x2d0], -R101.reuse ;  /* 0x0000b400a0667a23 */ /* 0x102fe80000010865 */
[C---:B------:R-:W-:Y:S01]  /*15ac0*/  HMMA.16816.F32 R52, R108.reuse, R152, R52 ;  /* 0x000000986c34723c */ /* 0x040fe20000001834 */
[----:B------:R1:W-:Y:S07]  /*15ad0*/  MUFU.EX2 R176, R102 ;  /* 0x0000006600b07308 */ /* 0x0003ee0000000800 */
[C---:B------:R-:W-:Y:S01]  /*15ae0*/  HMMA.16816.F32 R56, R108.reuse, R154, R56 ;  /* 0x0000009a6c38723c */ /* 0x040fe20000001838 */
[----:B------:R-:W-:Y:S07]  /*15af0*/  LDSM.16.MT88.4 R152, [R193+0x3800] ;  /* 0x00380000c198783b */ /* 0x000fee0000004200 */
[C---:B---3--:R-:W-:Y:S08]  /*15b00*/  HMMA.16816.F32 R60, R108.reuse, R116, R60 ;  /* 0x000000746c3c723c */ /* 0x048ff0000000183c */
[C---:B------:R-:W-:Y:S01]  /*15b10*/  HMMA.16816.F32 R64, R108.reuse, R118, R64 ;  /* 0x000000766c40723c */ /* 0x040fe20000001840 */
[----:B------:R-:W3:Y:S03]  /*15b20*/  LDSM.16.MT88.4 R116, [R196+0x4800] ;  /* 0x00480000c474783b */ /* 0x000ee60000004200 */
[--C-:B-1----:R-:W-:Y:S04]  /*15b30*/  FFMA.FTZ R102, R162, c[0x0][0x2d0], -R101.reuse ;  /* 0x0000b400a2667a23 */ /* 0x102fe80000010865 */
[C---:B--2---:R-:W-:Y:S01]  /*15b40*/  HMMA.16816.F32 R68, R108.reuse, R112, R68 ;  /* 0x000000706c44723c */ /* 0x044fe20000001844 */
[----:B------:R1:W2:Y:S07]  /*15b50*/  MUFU.EX2 R175, R102 ;  /* 0x0000006600af7308 */ /* 0x0002ae0000000800 */
[C---:B------:R-:W-:Y:S01]  /*15b60*/  HMMA.16816.F32 R72, R108.reuse, R114, R72 ;  /* 0x000000726c48723c */ /* 0x040fe20000001848 */
[----:B------:R-:W2:Y:S07]  /*15b70*/  LDSM.16.MT88.4 R112, [R193+0x1000] ;  /* 0x00100000c170783b */ /* 0x000eae0000004200 */
[C---:B------:R-:W-:Y:S08]  /*15b80*/  HMMA.16816.F32 R76, R108.reuse, R120, R76 ;  /* 0x000000786c4c723c */ /* 0x040ff0000000184c */
[C---:B------:R-:W-:Y:S01]  /*15b90*/  HMMA.16816.F32 R80, R108.reuse, R122, R80 ;  /* 0x0000007a6c50723c */ /* 0x040fe20000001850 */
[----:B------:R-:W2:Y:S03]  /*15ba0*/  LDSM.16.MT88.4 R120, [R197+0x1000] ;  /* 0x00100000c578783b */ /* 0x000ea60000004200 */
[--C-:B-1----:R-:W-:Y:S04]  /*15bb0*/  FFMA.FTZ R102, R161, c[0x0][0x2d0], -R101.reuse ;  /* 0x0000b400a1667a23 */ /* 0x102fe80000010865 */
[C---:B------:R-:W-:Y:S01]  /*15bc0*/  HMMA.16816.F32 R84, R108.reuse, R124, R84 ;  /* 0x0000007c6c54723c */ /* 0x040fe20000001854 */
[----:B------:R1:W-:Y:S07]  /*15bd0*/  MUFU.EX2 R174, R102 ;  /* 0x0000006600ae7308 */ /* 0x0003ee0000000800 */
[C---:B------:R-:W-:Y:S01]  /*15be0*/  HMMA.16816.F32 R88, R108.reuse, R126, R88 ;  /* 0x0000007e6c58723c */ /* 0x040fe20000001858 */
[----:B------:R-:W2:Y:S07]  /*15bf0*/  LDSM.16.MT88.4 R124, [R193+0x3000] ;  /* 0x00300000c17c783b */ /* 0x000eae0000004200 */
[C---:B---3--:R-:W-:Y:S08]  /*15c00*/  HMMA.16816.F32 R92, R108.reuse, R116, R92 ;  /* 0x000000746c5c723c */ /* 0x048ff0000000185c */
[----:B------:R-:W-:Y:S01]  /*15c10*/  HMMA.16816.F32 R96, R108, R118, R96 ;  /* 0x000000766c60723c */ /* 0x000fe20000001860 */
[----:B------:R-:W-:Y:S03]  /*15c20*/  LDSM.16.MT88.4 R116, [R193+0x5000] ;  /* 0x00500000c174783b */ /* 0x000fe60000004200 */
[--C-:B-1----:R-:W-:Y:S03]  /*15c30*/  FFMA.FTZ R102, R163, c[0x0][0x2d0], -R101.reuse ;  /* 0x0000b400a3667a23 */ /* 0x102fe60000010865 */
[----:B----4-:R-:W-:Y:S01]  /*15c40*/  F2FP.PACK_AB R108, R191, R215 ;  /* 0x000000d7bf6c723e */ /* 0x010fe200000000ff */
[----:B------:R-:W1:Y:S01]  /*15c50*/  MUFU.EX2 R173, R102 ;  /* 0x0000006600ad7308 */ /* 0x000e620000000800 */
[----:B-----5:R-:W-:Y:S01]  /*15c60*/  F2FP.PACK_AB R110, R189, R190 ;  /* 0x000000bebd6e723e */ /* 0x020fe200000000ff */
[----:B------:R-:W-:Y:S02]  /*15c70*/  LDSM.16.MT88.4 R160, [R197+0x3800] ;  /* 0x00380000c5a0783b */ /* 0x000fe40000004200 */
[----:B--2---:R-:W-:Y:S02]  /*15c80*/  F2FP.PACK_AB R109, R175, R176 ;  /* 0x000000b0af6d723e */ /* 0x004fe400000000ff */
[----:B-1----:R-:W-:Y:S01]  /*15c90*/  F2FP.PACK_AB R111, R173, R174 ;  /* 0x000000aead6f723e */ /* 0x002fe200000000ff */
[--C-:B------:R-:W-:Y:S04]  /*15ca0*/  FFMA.FTZ R102, R171, c[0x0][0x2d0], -R140.reuse ;  /* 0x0000b400ab667a23 */ /* 0x100fe8000001088c */
[----:B------:R1:W-:Y:S02]  /*15cb0*/  MUFU.EX2 R188, R102 ;  /* 0x0000006600bc7308 */ /* 0x0003e40000000800 */
        /* <DEDUP_REMOVED lines=17> */
[----:B------:R-:W5:Y:S05]  /*15dd0*/  MUFU.EX2 R181, R140 ;  /* 0x0000008c00b57308 */ /* 0x000f6a0000000800 */
        /* <DEDUP_REMOVED lines=8> */
[C---:B------:R-:W-:Y:S07]  /*15e60*/  HMMA.16816.F32 R52, R108.reuse, R148, R52 ;  /* 0x000000946c34723c */ /* 0x040fee0000001834 */
[----:B---3--:R-:W-:Y:S01]  /*15e70*/  F2FP.PACK_AB R148, R187, R188 ;  /* 0x000000bcbb94723e */ /* 0x008fe200000000ff */
[C---:B------:R-:W-:Y:S07]  /*15e80*/  HMMA.16816.F32 R56, R108.reuse, R150, R56 ;  /* 0x000000966c38723c */ /* 0x040fee0000001838 */
[----:B-----5:R-:W-:Y:S01]  /*15e90*/  F2FP.PACK_AB R150, R181, R182 ;  /* 0x000000b6b596723e */ /* 0x020fe200000000ff */
[C---:B--2---:R-:W-:Y:S04]  /*15ea0*/  HMMA.16816.F32 R60, R108.reuse, R112, R60 ;  /* 0x000000706c3c723c */ /* 0x044fe8000000183c */
        /* <DEDUP_REMOVED lines=86> */
.L_x_706:
[----:B------:R-:W-:Y:S01]  /*16410*/  IMAD.MOV.U32 R0, RZ, RZ, c[0x0][0x2c4] ;  /* 0x0000b100ff007624 */ /* 0x000fe200078e00ff */
[----:B------:R-:W-:Y:S01]  /*16420*/  IADD3 R2, R242, 0x1, -R243 ;  /* 0x00000001f2027810 */ /* 0x000fe20007ffe8f3 */
[----:B------:R-:W-:-:S03]  /*16430*/  IMAD.MOV.U32 R4, RZ, RZ, c[0x0][0x32c] ;  /* 0x0000cb00ff047624 */ /* 0x000fc600078e00ff */
[----:B------:R-:W-:Y:S02]  /*16440*/  ISETP.NE.AND P1, PT, R0, 0x1, PT ;  /* 0x000000010000780c */ /* 0x000fe40003f25270 */
[----:B------:R-:W-:Y:S02]  /*16450*/  IADD3 R0, R246, 0x7f, RZ ;  /* 0x0000007ff6007810 */ /* 0x000fe40007ffe0ff */
[----:B------:R-:W-:-:S09]  /*16460*/  ISETP.GE.AND P0, PT, R4, 0x1, PT ;  /* 0x000000010400780c */ /* 0x000fd20003f06270 */
        /* <DEDUP_REMOVED lines=15> */
.L_x_718:
[----:B------:R-:W-:-:S04]  /*16560*/  MOV R3, c[0x0][0x32c] ;  /* 0x0000cb0000037a02 */ /* 0x000fc80000000f00 */
[----:B------:R-:W-:-:S13]  /*16570*/  ISETP.NE.AND P0, PT, R3, 0x1, PT ;  /* 0x000000010300780c */ /* 0x000fda0003f05270 */
[----:B------:R-:W-:-:S05]  /*16580*/  @P0 IMAD.HI.U32 R3, R0, c[0x0][0x330], RZ ;  /* 0x0000cc0000030a27 */ /* 0x000fca00078e00ff */
[----:B------:R-:W-:Y:S02]  /*16590*/  @P0 SHF.R.U32.HI R0, RZ, c[0x0][0x334], R3 ;  /* 0x0000cd00ff000a19 */ /* 0x000fe40000011603 */
.L_x_719:
[----:B------:R-:W-:Y:S05]  /*165a0*/  BSYNC B0 ;  /* 0x0000000000007941 */ /* 0x000fea0003800000 */
.L_x_717:
[----:B------:R-:W-:-:S05]  /*165b0*/  IMAD R0, R0, c[0x0][0x32c], RZ ;  /* 0x0000cb0000007a24 */ /* 0x000fca00078e02ff */
[----:B------:R-:W-:-:S04]  /*165c0*/  IMNMX R2, R2, R0, !PT ;  /* 0x0000000002027217 */ /* 0x000fc80007800200 */
.L_x_716:
        /* <DEDUP_REMOVED lines=10> */
.L_x_721:
[----:B------:R-:W-:Y:S01]  /*16670*/  ISETP.GT.AND P0, PT, R227, R216, PT ;  /* 0x000000d8e300720c */ /* 0x000fe20003f04270 */
[----:B------:R-:W-:Y:S04]  /*16680*/  DEPBAR.LE SB0, 0x0 ;  /* 0x000080000000791a */ /* 0x000fe80000000000 */
[----:B------:R-:W-:Y:S01]  /*16690*/  WARPSYNC 0xffffffff ;  /* 0xffffffff00007948 */ /* 0x000fe20003800000 */
[----:B------:R-:W-:Y:S01]  /*166a0*/  BAR.SYNC.DEFER_BLOCKING 0x0 ;  /* 0x0000000000007b1d */ /* 0x000fe20000010000 */
[C---:B------:R-:W-:Y:S06]  /*166b0*/  IADD3 R215, R216.reuse, -0x1, RZ ;  /* 0xffffffffd8d77810 */ /* 0x040fec0007ffe0ff */
[----:B------:R-:W-:Y:S01]  /*166c0*/  @!P0 SHF.R.S32.HI R0, RZ, 0x1f, R216 ;  /* 0x0000001fff008819 */ /* 0x000fe200000114d8 */
[----:B------:R-:W-:Y:S01]  /*166d0*/  @!P0 IMAD.WIDE.U32 R4, R216, c[0x0][0x208], RZ ;  /* 0x00008200d8048a25 */ /* 0x000fe200078e00ff */
[----:B------:R-:W-:Y:S03]  /*166e0*/  @!P0 MOV R6, c[0x0][0x208] ;  /* 0x0000820000068a02 */ /* 0x000fe60000000f00 */
[----:B------:R-:W-:Y:S01]  /*166f0*/  @!P0 IMAD R0, R0, c[0x0][0x208], RZ ;  /* 0x0000820000008a24 */ /* 0x000fe200078e02ff */
[----:B------:R-:W-:Y:S03]  /*16700*/  @!P0 SHF.L.U32 R2, R4, 0x6, RZ ;  /* 0x0000000604028819 */ /* 0x000fe600000006ff */
[----:B------:R-:W-:Y:S01]  /*16710*/  @!P0 IMAD R0, R216, c[0x0][0x20c], R0 ;  /* 0x00008300d8008a24 */ /* 0x000fe200078e0200 */
[----:B------:R-:W-:Y:S04]  /*16720*/  @!P0 LEA R3, P1, R6, R2, 0x5 ;  /* 0x0000000206038211 */ /* 0x000fe800078228ff */
[----:B------:R-:W-:Y:S02]  /*16730*/  @!P0 IADD3 R0, R5, R0, RZ ;  /* 0x0000000005008210 */ /* 0x000fe40007ffe0ff */
[----:B------:R-:W-:Y:S01]  /*16740*/  @!P0 MOV R5, c[0x0][0x20c] ;  /* 0x0000830000058a02 */ /* 0x000fe20000000f00 */
[----:B------:R-:W-:Y:S01]  /*16750*/  LDSM.16.M88.4 R32, [R199] ;  /* 0x00000000c720783b */ /* 0x000fe20000000200 */
[----:B------:R-:W-:Y:S04]  /*16760*/  @!P0 SHF.L.U64.HI R0, R4, 0x6, R0 ;  /* 0x0000000604008819 */ /* 0x000fe80000010200 */
[----:B------:R-:W-:Y:S02]  /*16770*/  @!P0 LEA.HI.X R12, R6, R0, R5, 0x5, P1 ;  /* 0x00000000060c8211 */ /* 0x000fe400008f2c05 */
[----:B------:R-:W-:Y:S01]  /*16780*/  @!P0 IADD3 R4, P1, R2, R230, RZ ;  /* 0x000000e602048210 */ /* 0x000fe20007f3e0ff */
[----:B------:R-:W1:Y:S03]  /*16790*/  LDSM.16.M88.4 R8, [R192] ;  /* 0x00000000c008783b */ /* 0x000e660000000200 */
[-C--:B------:R-:W-:Y:S02]  /*167a0*/  @!P0 IADD3.X R5, R0, R233.reuse, RZ, P1, !PT ;  /* 0x000000e900058210 */ /* 0x080fe40000ffe4ff */
[C---:B------:R-:W-:Y:S03]  /*167b0*/  @!P0 LEA R22, P1, R4.reuse, c[0x0][0x1f8], 0x1 ;  /* 0x00007e0004168a11 */ /* 0x040fe600078208ff */
[----:B------:R-:W2:Y:S01]  /*167c0*/  LDSM.16.M88.4 R16, [R192+0x800] ;  /* 0x00080000c010783b */ /* 0x000ea20000000200 */
[----:B------:R-:W-:Y:S02]  /*167d0*/  @!P0 LEA.HI.X R23, R4, c[0x0][0x1fc], R5, 0x1, P1 ;  /* 0x00007f0004178a11 */ /* 0x000fe400008f0c05 */
[----:B------:R-:W-:Y:S04]  /*167e0*/  @!P0 IADD3 R6, P1, R230, 0x40, RZ ;  /* 0x00000040e6068810 */ /* 0x000fe80007f3e0ff */
[----:B------:R-:W-:Y:S01]  /*167f0*/  @!P0 IADD3.X R5, RZ, R233, RZ, P1, !PT ;  /* 0x000000e9ff058210 */ /* 0x000fe20000ffe4ff */
[----:B------:R-:W3:Y:S01]  /*16800*/  LDSM.16.M88.4 R24, [R192+0x1000] ;  /* 0x00100000c018783b */ /* 0x000ee20000000200 */
[----:B------:R-:W-:Y:S04]  /*16810*/  @!P0 IADD3 R4, P1, R2, R6, RZ ;  /* 0x0000000602048210 */ /* 0x000fe80007f3e0ff */
[----:B------:R-:W-:Y:S02]  /*16820*/  @!P0 IADD3.X R7, R0, R5, RZ, P1, !PT ;  /* 0x0000000500078210 */ /* 0x000fe40000ffe4ff */
[C---:B------:R-:W-:Y:S01]  /*16830*/  @!P0 LEA R174, P1, R4.reuse, c[0x0][0x1f8], 0x1 ;  /* 0x00007e0004ae8a11 */ /* 0x040fe200078208ff */
[----:B------:R-:W4:Y:S03]  /*16840*/  LDSM.16.M88.4 R148, [R192+0x1800] ;  /* 0x00180000c094783b */ /* 0x000f260000000200 */
[----:B------:R-:W-:Y:S02]  /*16850*/  @!P0 LEA.HI.X R175, R4, c[0x0][0x1fc], R7, 0x1, P1 ;  /* 0x00007f0004af8a11 */ /* 0x000fe400008f0c07 */
[----:B------:R-:W-:Y:S03]  /*16860*/  @!P0 IADD3 R4, P1, R230, 0x80, RZ ;  /* 0x00000080e6048810 */ /* 0x000fe60007f3e0ff */
[----:B------:R-:W-:Y:S01]  /*16870*/  LDSM.16.M88.4 R152, [R200] ;  /* 0x00000000c898783b */ /* 0x000fe20000000200 */
[----:B------:R-:W-:Y:S02]  /*16880*/  @!P0 IADD3.X R13, RZ, R233, RZ, P1, !PT ;  /* 0x000000e9ff0d8210 */ /* 0x000fe40000ffe4ff */
[----:B------:R-:W-:Y:S04]  /*16890*/  @!P0 IADD3 R2, P1, R2, R4, RZ ;  /* 0x0000000402028210 */ /* 0x000fe80007f3e0ff */
[----:B------:R-:W-:Y:S01]  /*168a0*/  @!P0 IADD3.X R0, R0, R13, RZ, P1, !PT ;  /* 0x0000000d00008210 */ /* 0x000fe20000ffe4ff */
[----:B------:R-:W5:Y:S01]  /*168b0*/  LDSM.16.M88.4 R156, [R203] ;  /* 0x00000000cb9c783b */ /* 0x000f620000000200 */
[C---:B------:R-:W-:Y:S04]  /*168c0*/  @!P0 LEA R172, P1, R2.reuse, c[0x0][0x1f8], 0x1 ;  /* 0x00007e0002ac8a11 */ /* 0x040fe800078208ff */
[----:B------:R-:W-:Y:S02]  /*168d0*/  @!P0 LEA.HI.X R173, R2, c[0x0][0x1fc], R0, 0x1, P1 ;  /* 0x00007f0002ad8a11 */ /* 0x000fe400008f0c00 */
[C---:B------:R-:W-:Y:S01]  /*168e0*/  @!P0 IADD3 R0, P1, R3.reuse, R6, RZ ;  /* 0x0000000603008210 */ /* 0x040fe20007f3e0ff */
[----:B------:R-:W3:Y:S03]  /*168f0*/  LDSM.16.M88.4 R160, [R214] ;  /* 0x00000000d6a0783b */ /* 0x000ee60000000200 */
[C---:B------:R-:W-:Y:S02]  /*16900*/  @!P0 IADD3.X R21, R12.reuse, R5, RZ, P1, !PT ;  /* 0x000000050c158210 */ /* 0x040fe40000ffe4ff */
[C---:B------:R-:W-:Y:S02]  /*16910*/  @!P0 IADD3 R20, P1, R3.reuse, R4, RZ ;  /* 0x0000000403148210 */ /* 0x040fe40007f3e0ff */
[C---:B-1----:R-:W-:Y:S01]  /*16920*/  HMMA.16816.F32 R4, R32.reuse, R8, RZ ;  /* 0x000000082004723c */ /* 0x042fe200000018ff */
[----:B------:R-:W1:Y:S02]  /*16930*/  LDSM.16.M88.4 R164, [R213] ;  /* 0x00000000d5a4783b */ /* 0x000e640000000200 */
[C---:B------:R-:W-:Y:S02]  /*16940*/  @!P0 IADD3.X R100, R12.reuse, R13, RZ, P1, !PT ;  /* 0x0000000d0c648210 */ /* 0x040fe40000ffe4ff */
[----:B------:R-:W-:Y:S03]  /*16950*/  @!P0 IADD3 R3, P1, R3, R230, RZ ;  /* 0x000000e603038210 */ /* 0x000fe60007f3e0ff */
[C---:B------:R-:W-:Y:S01]  /*16960*/  HMMA.16816.F32 R8, R32.reuse, R10, RZ ;  /* 0x0000000a2008723c */ /* 0x040fe200000018ff */
[----:B------:R-:W1:Y:S03]  /*16970*/  LDSM.16.M88.4 R168, [R212] ;  /* 0x00000000d4a8783b */ /* 0x000e660000000200 */
[----:B------:R-:W-:Y:S02]  /*16980*/  @!P0 IADD3.X R2, R12, R233, RZ, P1, !PT ;  /* 0x000000e90c028210 */ /* 0x000fe40000ffe4ff */
[C---:B------:R-:W-:Y:S02]  /*16990*/  @!P0 LEA R28, P1, R3.reuse, c[0x0][0x1f8], 0x1 ;  /* 0x00007e00031c8a11 */ /* 0x040fe400078208ff */
[C---:B--2---:R-:W-:Y:S01]  /*169a0*/  HMMA.16816.F32 R12, R32.reuse, R16, RZ ;  /* 0x00000010200c723c */ /* 0x044fe200000018ff */
[----:B------:R-:W-:Y:S01]  /*169b0*/  @!PT LDS RZ, [RZ] ;  /* 0x00000000fffff984 */ /* 0x000fe20000000800 */
[----:B------:R-:W-:Y:S01]  /*169c0*/  @!PT LDS RZ, [RZ] ;  /* 0x00000000fffff984 */ /* 0x000fe20000000800 */
[----:B------:R-:W-:Y:S01]  /*169d0*/  @!PT LDS RZ, [RZ] ;  /* 0x00000000fffff984 */ /* 0x000fe20000000800 */
[----:B------:R3:W-:Y:S03]  /*169e0*/  @!P0 LDGSTS.E.BYPASS.LTC128B.128 [R217+0x100], [R22.64], !P5 ;  /* 0x0010000016d98fae */ /* 0x0007e6000e901d46 */
[----:B------:R-:W-:Y:S02]  /*169f0*/  @!P0 LEA.HI.X R29, R3, c[0x0][0x1fc], R2, 0x1, P1 ;  /* 0x00007f00031d8a11 */ /* 0x000fe400008f0c02 */
[C---:B------:R-:W-:Y:S02]  /*16a00*/  @!P0 LEA R30, P1, R0.reuse, c[0x0][0x1f8], 0x1 ;  /* 0x00007e00001e8a11 */ /* 0x040fe400078208ff */
[C---:B------:R-:W-:Y:S01]  /*16a10*/  HMMA.16816.F32 R16, R32.reuse, R18, RZ ;  /* 0x000000122010723c */ /* 0x040fe200000018ff */
[----:B------:R2:W-:Y:S03]  /*16a20*/  @!P0 LDGSTS.E.BYPASS.LTC128B.128 [R217+0x2100], [R174.64], !P4 ;  /* 0x02100000aed98fae */ /* 0x0005e6000e101d46 */
[----:B------:R-:W-:Y:S02]  /*16a30*/  @!P0 LEA.HI.X R31, R0, c[0x0][0x1fc], R21, 0x1, P1 ;  /* 0x00007f00001f8a11 */ /* 0x000fe400008f0c15 */
[C---:B------:R-:W-:Y:S03]  /*16a40*/  @!P0 LEA R2, P1, R20.reuse, c[0x0][0x1f8], 0x1 ;  /* 0x00007e0014028a11 */ /* 0x040fe600078208ff */
[----:B------:R2:W-:Y:S03]  /*16a50*/  @!P0 LDGSTS.E.BYPASS.LTC128B.128 [R217+0x4100], [R172.64], !P3 ;  /* 0x04100000acd98fae */ /* 0x0005e6000d901d46 */
[----:B------:R-:W-:Y:S05]  /*16a60*/  @!P0 LEA.HI.X R3, R20, c[0x0][0x1fc], R100, 0x1, P1 ;  /* 0x00007f0014038a11 */ /* 0x000fea00008f0c64 */
[----:B------:R4:W-:Y:S01]  /*16a70*/  @!P0 LDGSTS.E.BYPASS.LTC128B.128 [R217+0x1100], [R28.64], !P5 ;  /* 0x011000001cd98fae */ /* 0x0009e2000e901d46 */
[C---:B---3--:R-:W-:Y:S07]  /*16a80*/  HMMA.16816.F32 R20, R32.reuse, R24, RZ ;  /* 0x000000182014723c */ /* 0x048fee00000018ff */
[----:B------:R4:W-:Y:S01]  /*16a90*/  @!P0 LDGSTS.E.BYPASS.LTC128B.128 [R217+0x3100], [R30.64], !P4 ;  /* 0x031000001ed98fae */ /* 0x0009e2000e101d46 */
[C---:B------:R-:W-:Y:S07]  /*16aa0*/  HMMA.16816.F32 R24, R32.reuse, R26, RZ ;  /* 0x0000001a2018723c */ /* 0x040fee00000018ff */
[----:B------:R3:W-:Y:S01]  /*16ab0*/  @!P0 LDGSTS.E.BYPASS.LTC128B.128 [R217+0x5100], [R2.64], !P3 ;  /* 0x0510000002d98fae */ /* 0x0007e2000d901d46 */
[----:B------:R-:W-:Y:S07]  /*16ac0*/  ISETP.GT.AND P0, PT, R216, R227, PT ;  /* 0x000000e3d800720c */ /* 0x000fee0003f04270 */
[----:B--2---:R-:W-:Y:S08]  /*16ad0*/  LDSM.16.M88.4 R172, [R202] ;  /* 0x00000000caac783b */ /* 0x004ff00000000200 */
[----:B------:R-:W0:Y:S01]  /*16ae0*/  LDGDEPBAR ;  /* 0x00000000000079af */ /* 0x000e220000000000 */
[C---:B----4-:R-:W-:Y:S07]  /*16af0*/  HMMA.16816.F32 R28, R32.reuse, R148, RZ ;  /* 0x00000094201c723c */ /* 0x050fee00000018ff */
[----:B------:R-:W2:Y:S01]  /*16b00*/  LDSM.16.M88.4 R176, [R198] ;  /* 0x00000000c6b0783b */ /* 0x000ea20000000200 */
[----:B------:R-:W-:Y:S07]  /*16b10*/  HMMA.16816.F32 R32, R32, R150, RZ ;  /* 0x000000962020723c */ /* 0x000fee00000018ff */
[----:B------:R-:W4:Y:S01]  /*16b20*/  LDSM.16.M88.4 R180, [R198+0x800] ;  /* 0x00080000c6b4783b */ /* 0x000f220000000200 */
[C---:B-----5:R-:W-:Y:S07]  /*16b30*/  HMMA.16816.F32 R4, R152.reuse, R156, R4 ;  /* 0x0000009c9804723c */ /* 0x060fee0000001804 */
[----:B------:R-:W5:Y:S01]  /*16b40*/  LDSM.16.M88.4 R148, [R198+0x1000] ;  /* 0x00100000c694783b */ /* 0x000f620000000200 */
[C---:B------:R-:W-:Y:S07]  /*16b50*/  HMMA.16816.F32 R8, R152.reuse, R158, R8 ;  /* 0x0000009e9808723c */ /* 0x040fee0000001808 */
[----:B------:R-:W2:Y:S01]  /*16b60*/  LDSM.16.M88.4 R156, [R198+0x1800] ;  /* 0x00180000c69c783b */ /* 0x000ea20000000200 */
[C---:B------:R-:W-:Y:S07]  /*16b70*/  HMMA.16816.F32 R12, R152.reuse, R160, R12 ;  /* 0x000000a0980c723c */ /* 0x040fee000000180c */
[----:B------:R-:W-:Y:S01]  /*16b80*/  LDSM.16.M88.4 R184, [R199+0x4000] ;  /* 0x00400000c7b8783b */ /* 0x000fe20000000200 */
[C---:B------:R-:W-:Y:S07]  /*16b90*/  HMMA.16816.F32 R16, R152.reuse, R162, R16 ;  /* 0x000000a29810723c */ /* 0x040fee0000001810 */
[----:B------:R-:W-:Y:S01]  /*16ba0*/  LDSM.16.M88.4 R160, [R201] ;  /* 0x00000000c9a0783b */ /* 0x000fe20000000200 */
[C---:B-1----:R-:W-:Y:S07]  /*16bb0*/  HMMA.16816.F32 R20, R152.reuse, R164, R20 ;  /* 0x000000a49814723c */ /* 0x042fee0000001814 */
[----:B------:R-:W-:Y:S01]  /*16bc0*/  LDSM.16.M88.4 R188, [R192+0x2000] ;  /* 0x00200000c0bc783b */ /* 0x000fe20000000200 */
[C---:B------:R-:W-:Y:S07]  /*16bd0*/  HMMA.16816.F32 R24, R152.reuse, R166, R24 ;  /* 0x000000a69818723c */ /* 0x040fee0000001818 */
[----:B------:R-:W1:Y:S01]  /*16be0*/  LDSM.16.M88.4 R164, [R195] ;  /* 0x00000000c3a4783b */ /* 0x000e620000000200 */
[C---:B------:R-:W-:Y:S08]  /*16bf0*/  HMMA.16816.F32 R28, R152.reuse, R168, R28 ;  /* 0x000000a8981c723c */ /* 0x040ff0000000181c */
        /* <DEDUP_REMOVED lines=15> */
[C---:B-1----:R-:W-:Y:S01]  /*16cf0*/  HMMA.16816.F32 R4, R160.reuse, R164, R4 ;  /* 0x000000a4a004723c */ /* 0x042fe20000001804 */
[----:B------:R-:W-:Y:S07]  /*16d00*/  LDSM.16.M88.4 R172, [R209] ;  /* 0x00000000d1ac783b */ /* 0x000fee0000000200 */
[C---:B------:R-:W-:Y:S01]  /*16d10*/  HMMA.16816.F32 R8, R160.reuse, R166, R8 ;  /* 0x000000a6a008723c */ /* 0x040fe20000001808 */
[----:B------:R-:W-:Y:S07]  /*16d20*/  LDSM.16.M88.4 R164, [R211] ;  /* 0x00000000d3a4783b */ /* 0x000fee0000000200 */
[C---:B------:R-:W-:Y:S08]  /*16d30*/  HMMA.16816.F32 R12, R160.reuse, R152, R12 ;  /* 0x00000098a00c723c */ /* 0x040ff0000000180c */
        /* <DEDUP_REMOVED lines=14> */
[----:B------:R-:W4:Y:S07]  /*16e20*/  LDSM.16.M88.4 R148, [R208] ;  /* 0x00000000d094783b */ /* 0x000f2e0000000200 */
[C---:B-----5:R-:W-:Y:S08]  /*16e30*/  HMMA.16816.F32 R20, R184.reuse, R156, R20 ;  /* 0x0000009cb814723c */ /* 0x060ff00000001814 */
[C---:B------:R-:W-:Y:S01]  /*16e40*/  HMMA.16816.F32 R24, R184.reuse, R158, R24 ;  /* 0x0000009eb818723c */ /* 0x040fe20000001818 */
[----:B------:R-:W5:Y:S07]  /*16e50*/  LDSM.16.M88.4 R156, [R202+0x4000] ;  /* 0x00400000ca9c783b */ /* 0x000f6e0000000200 */
        /* <DEDUP_REMOVED lines=13> */
[C---:B----4-:R-:W-:Y:S08]  /*16f30*/  HMMA.16816.F32 R28, R160.reuse, R148, R28 ;  /* 0x00000094a01c723c */ /* 0x050ff0000000181c */
[----:B------:R-:W-:Y:S01]  /*16f40*/  HMMA.16816.F32 R32, R160, R150, R32 ;  /* 0x00000096a020723c */ /* 0x000fe20000001820 */
[----:B------:R-:W4:Y:S07]  /*16f50*/  LDSM.16.M88.4 R148, [R198+0x3800] ;  /* 0x00380000c694783b */ /* 0x000f2e0000000200 */
[C---:B-----5:R-:W-:Y:S01]  /*16f60*/  HMMA.16816.F32 R4, R156.reuse, R176, R4 ;  /* 0x000000b09c04723c */ /* 0x060fe20000001804 */
[----:B------:R-:W5:Y:S07]  /*16f70*/  LDSM.16.M88.4 R160, [R201+0x4000] ;  /* 0x00400000c9a0783b */ /* 0x000f6e0000000200 */
[C---:B------:R-:W-:Y:S01]  /*16f80*/  HMMA.16816.F32 R8, R156.reuse, R178, R8 ;  /* 0x000000b29c08723c */ /* 0x040fe20000001808 */
[----:B------:R-:W3:Y:S07]  /*16f90*/  LDSM.16.M88.4 R176, [R195+0x3000] ;  /* 0x00300000c3b0783b */ /* 0x000eee0000000200 */
[C---:B-1----:R-:W-:Y:S08]  /*16fa0*/  HMMA.16816.F32 R12, R156.reuse, R152, R12 ;  /* 0x000000989c0c723c */ /* 0x042ff0000000180c */
[C---:B------:R-:W-:Y:S01]  /*16fb0*/  HMMA.16816.F32 R16, R156.reuse, R154, R16 ;  /* 0x0000009a9c10723c */ /* 0x040fe20000001810 */
[----:B------:R-:W1:Y:S07]  /*16fc0*/  LDSM.16.M88.4 R152, [R195+0x3800] ;  /* 0x00380000c398783b */ /* 0x000e6e0000000200 */
[C---:B--2---:R-:W-:Y:S08]  /*16fd0*/  HMMA.16816.F32 R20, R156.reuse, R164, R20 ;  /* 0x000000a49c14723c */ /* 0x044ff00000001814 */
[C---:B------:R-:W-:Y:S01]  /*16fe0*/  HMMA.16816.F32 R24, R156.reuse, R166, R24 ;  /* 0x000000a69c18723c */ /* 0x040fe20000001818 */
[----:B------:R-:W-:Y:S07]  /*16ff0*/  LDSM.16.M88.4 R164, [R200+0x8000] ;  /* 0x00800000c8a4783b */ /* 0x000fee0000000200 */
[C---:B----4-:R-:W-:Y:S08]  /*17000*/  HMMA.16816.F32 R28, R156.reuse, R148, R28 ;  /* 0x000000949c1c723c */ /* 0x050ff0000000181c */
[----:B------:R-:W-:Y:S01]  /*17010*/  HMMA.16816.F32 R32, R156, R150, R32 ;  /* 0x000000969c20723c */ /* 0x000fe20000001820 */
[----:B------:R-:W2:Y:S07]  /*17020*/  LDSM.16.M88.4 R148, [R192+0x5000] ;  /* 0x00500000c094783b */ /* 0x000eae0000000200 */
[C---:B-----5:R-:W-:Y:S01]  /*17030*/  HMMA.16816.F32 R4, R160.reuse, R168, R4 ;  /* 0x000000a8a004723c */ /* 0x060fe20000001804 */
[----:B------:R-:W4:Y:S07]  /*17040*/  LDSM.16.M88.4 R156, [R192+0x5800] ;  /* 0x00580000c09c783b */ /* 0x000f2e0000000200 */
[C---:B------:R-:W-:Y:S01]  /*17050*/  HMMA.16816.F32 R8, R160.reuse, R170, R8 ;  /* 0x000000aaa008723c */ /* 0x040fe20000001808 */
[----:B------:R-:W5:Y:S07]  /*17060*/  LDSM.16.M88.4 R168, [R207] ;  /* 0x00000000cfa8783b */ /* 0x000f6e0000000200 */
[C---:B------:R-:W-:Y:S08]  /*17070*/  HMMA.16816.F32 R12, R160.reuse, R172, R12 ;  /* 0x000000aca00c723c */ /* 0x040ff0000000180c */
[C---:B------:R-:W-:Y:S01]  /*17080*/  HMMA.16816.F32 R16, R160.reuse, R174, R16 ;  /* 0x000000aea010723c */ /* 0x040fe20000001810 */
[----:B------:R-:W2:Y:S07]  /*17090*/  LDSM.16.M88.4 R172, [R206] ;  /* 0x00000000ceac783b */ /* 0x000eae0000000200 */
[C---:B---3--:R-:W-:Y:S08]  /*170a0*/  HMMA.16816.F32 R20, R160.reuse, R176, R20 ;  /* 0x000000b0a014723c */ /* 0x048ff00000001814 */
[C---:B------:R-:W-:Y:S01]  /*170b0*/  HMMA.16816.F32 R24, R160.reuse, R178, R24 ;  /* 0x000000b2a018723c */ /* 0x040fe20000001818 */
[----:B------:R-:W-:Y:S07]  /*170c0*/  LDSM.16.M88.4 R176, [R202+0x8000] ;  /* 0x00800000cab0783b */ /* 0x000fee0000000200 */
[C---:B-1----:R-:W-:Y:S08]  /*170d0*/  HMMA.16816.F32 R28, R160.reuse, R152, R28 ;  /* 0x00000098a01c723c */ /* 0x042ff0000000181c */
[----:B------:R-:W-:Y:S01]  /*170e0*/  HMMA.16816.F32 R32, R160, R154, R32 ;  /* 0x0000009aa020723c */ /* 0x000fe20000001820 */
[----:B------:R-:W1:Y:S07]  /*170f0*/  LDSM.16.M88.4 R152, [R205] ;  /* 0x00000000cd98783b */ /* 0x000e6e0000000200 */
[C---:B------:R-:W-:Y:S01]  /*17100*/  HMMA.16816.F32 R4, R180.reuse, R184, R4 ;  /* 0x000000b8b404723c */ /* 0x040fe20000001804 */
[----:B------:R-:W3:Y:S07]  /*17110*/  LDSM.16.M88.4 R160, [R204] ;  /* 0x00000000cca0783b */ /* 0x000eee0000000200 */
        /* <DEDUP_REMOVED lines=8> */
[C---:B----4-:R-:W-:Y:S08]  /*171a0*/  HMMA.16816.F32 R28, R180.reuse, R156, R28 ;  /* 0x0000009cb41c723c */ /* 0x050ff0000000181c */
[----:B------:R-:W-:Y:S01]  /*171b0*/  HMMA.16816.F32 R32, R180, R158, R32 ;  /* 0x0000009eb420723c */ /* 0x000fe20000001820 */
[----:B------:R-:W4:Y:S07]  /*171c0*/  LDSM.16.M88.4 R156, [R198+0x5000] ;  /* 0x00500000c69c783b */ /* 0x000f2e0000000200 */
[C---:B-----5:R-:W-:Y:S01]  /*171d0*/  HMMA.16816.F32 R4, R164.reuse, R168, R4 ;  /* 0x000000a8a404723c */ /* 0x060fe20000001804 */
[----:B------:R-:W-:Y:S07]  /*171e0*/  LDSM.16.M88.4 R180, [R201+0x8000] ;  /* 0x00800000c9b4783b */ /* 0x000fee0000000200 */
[C---:B------:R-:W-:Y:S01]  /*171f0*/  HMMA.16816.F32 R8, R164.reuse, R170, R8 ;  /* 0x000000aaa408723c */ /* 0x040fe20000001808 */
[----:B------:R-:W5:Y:S07]  /*17200*/  LDSM.16.M88.4 R168, [R198+0x5800] ;  /* 0x00580000c6a8783b */ /* 0x000f6e0000000200 */
[C---:B------:R-:W-:Y:S08]  /*17210*/  HMMA.16816.F32 R12, R164.reuse, R172, R12 ;  /* 0x000000aca40c723c */ /* 0x040ff0000000180c */
[C---:B------:R-:W-:Y:S08]  /*17220*/  HMMA.16816.F32 R16, R164.reuse, R174, R16 ;  /* 0x000000aea410723c */ /* 0x040ff00000001810 */
[C---:B-1----:R-:W-:Y:S08]  /*17230*/  HMMA.16816.F32 R20, R164.reuse, R152, R20 ;  /* 0x00000098a414723c */ /* 0x042ff00000001814 */
[C---:B------:R-:W-:Y:S08]  /*17240*/  HMMA.16816.F32 R24, R164.reuse, R154, R24 ;  /* 0x0000009aa418723c */ /* 0x040ff00000001818 */
[C---:B---3--:R-:W-:Y:S08]  /*17250*/  HMMA.16816.F32 R28, R164.reuse, R160, R28 ;  /* 0x000000a0a41c723c */ /* 0x048ff0000000181c */
[----:B------:R-:W-:Y:S08]  /*17260*/  HMMA.16816.F32 R32, R164, R162, R32 ;  /* 0x000000a2a420723c */ /* 0x000ff00000001820 */
[C---:B------:R-:W-:Y:S08]  /*17270*/  HMMA.16816.F32 R4, R176.reuse, R184, R4 ;  /* 0x000000b8b004723c */ /* 0x040ff00000001804 */
        /* <DEDUP_REMOVED lines=139> */
[----:B------:R-:W-:Y:S01]  /*17b30*/  FFMA.FTZ R11, R153, c[0x0][0x2d0], -R155 ;  /* 0x0000b400990b7a23 */ /* 0x000fe2000001089b */
        /* <DEDUP_REMOVED lines=24> */
[--C-:B------:R-:W-:Y:S01]  /*17cc0*/  FFMA.FTZ R5, R154, c[0x0][0x2d0], -R155.reuse ;  /* 0x0000b4009a057a23 */ /* 0x100fe2000001089b */
        /* <DEDUP_REMOVED lines=52> */
[----:B--2---:R-:W-:Y:S02]  /*18010*/  FFMA.FTZ R102, R151, c[0x0][0x2d0], -R155 ;  /* 0x0000b40097667a23 */ /* 0x004fe4000001089b */
[----:B------:R2:W-:Y:S01]  /*18020*/  MUFU.EX2 R188, R14 ;  /* 0x0000000e00bc7308 */ /* 0x0005e20000000800 */
[----:B------:R-:W-:Y:S01]  /*18030*/  @P0 LEA.HI.X R5, R5, c[0x0][0x1cc], R15, 0x1, P1 ;  /* 0x0000730005050a11 */ /* 0x000fe200008f0c0f */
[----:B------:R3:W-:Y:S01]  /*18040*/  @P0 LDGSTS.E.BYPASS.LTC128B.128 [R217+0x9100], [R6.64], !P4 ;  /* 0x0910000006d90fae */ /* 0x0007e2000e101d46 */
[C---:B------:R-:W-:Y:S02]  /*18050*/  FMUL.FTZ R43, R0.reuse, R43 ;  /* 0x0000002b002b7220 */ /* 0x040fe40000410000 */
[C---:B------:R-:W-:Y:S02]  /*18060*/  FMUL.FTZ R46, R0.reuse, R46 ;  /* 0x0000002e002e7220 */ /* 0x040fe40000410000 */
[C---:B------:R-:W-:Y:S02]  /*18070*/  FMUL.FTZ R47, R0.reuse, R47 ;  /* 0x0000002f002f7220 */ /* 0x040fe40000410000 */
[C---:B------:R-:W-:Y:S01]  /*18080*/  FMUL.FTZ R50, R0.reuse, R50 ;  /* 0x0000003200327220 */ /* 0x040fe20000410000 */
[----:B------:R4:W-:Y:S01]  /*18090*/  @P0 LDGSTS.E.BYPASS.LTC128B.128 [R217+0xb100], [R4.64], !P3 ;  /* 0x0b10000004d90fae */ /* 0x0009e2000d901d46 */
[----:B------:R4:W-:Y:S01]  /*180a0*/  MUFU.EX2 R220, R102 ;  /* 0x0000006600dc7308 */ /* 0x0009e20000000800 */
[----:B------:R-:W-:Y:S01]  /*180b0*/  FMUL.FTZ R51, R0, R51 ;  /* 0x0000003300337220 */ /* 0x000fe20000410000 */
[----:B------:R-:W-:Y:S01]  /*180c0*/  ISETP.GT.AND P0, PT, R216, R244, PT ;  /* 0x000000f4d800720c */ /* 0x000fe20003f04270 */
[C---:B------:R-:W-:Y:S01]  /*180d0*/  FMUL.FTZ R54, R0.reuse, R54 ;  /* 0x0000003600367220 */ /* 0x040fe20000410000 */
[----:B------:R-:W-:Y:S01]  /*180e0*/  MOV R216, R215 ;  /* 0x000000d700d87202 */ /* 0x000fe20000000f00 */
        /* <DEDUP_REMOVED lines=9> */
[C---:B---3--:R-:W-:Y:S01]  /*18180*/  FMUL.FTZ R6, R0.reuse, R110 ;  /* 0x0000006e00067220 */ /* 0x048fe20000410000 */
[----:B-----5:R-:W-:Y:S01]  /*18190*/  F2FP.PACK_AB R110, R223, R224 ;  /* 0x000000e0df6e723e */ /* 0x020fe200000000ff */
[C---:B------:R-:W-:Y:S02]  /*181a0*/  FMUL.FTZ R7, R0.reuse, R111 ;  /* 0x0000006f00077220 */ /* 0x040fe40000410000 */
[----:B------:R-:W-:Y:S01]  /*181b0*/  FMUL.FTZ R59, R0, R59 ;  /* 0x0000003b003b7220 */ /* 0x000fe20000410000 */
[----:B------:R-:W-:Y:S01]  /*181c0*/  LDSM.16.MT88.4 R120, [R194+0x2000] ;  /* 0x00200000c278783b */ /* 0x000fe20000004200 */
[----:B------:R2:W3:Y:S01]  /*181d0*/  MUFU.EX2 R187, R14 ;  /* 0x0000000e00bb7308 */ /* 0x0004e20000000800 */
[----:B----4-:R-:W-:Y:S02]  /*181e0*/  FFMA.FTZ R4, R156, c[0x0][0x2d0], -R101 ;  /* 0x0000b4009c047a23 */ /* 0x010fe40000010865 */
[----:B------:R-:W-:Y:S02]  /*181f0*/  FMUL.FTZ R5, R2, R109 ;  /* 0x0000006d02057220 */ /* 0x000fe40000410000 */
[----:B------:R-:W-:Y:S02]  /*18200*/  FFMA.FTZ R102, R160, c[0x0][0x2d0], -R155 ;  /* 0x0000b400a0667a23 */ /* 0x000fe4000001089b */
        /* <DEDUP_REMOVED lines=26> */
[C---:B------:R-:W-:Y:S02]  /*183b0*/  FMUL.FTZ R74, R0.reuse, R74 ;  /* 0x0000004a004a7220 */ /* 0x040fe40000410000 */
        /* <DEDUP_REMOVED lines=47> */
[----:B------:R-:W-:Y:S02]  /*186b0*/  FMUL.FTZ R92, R2, R92 ;  /* 0x0000005c025c7220 */ /* 0x000fe40000410000 */
        /* <DEDUP_REMOVED lines=15> */
[--C-:B-1----:R-:W-:Y:S02]  /*187b0*/  FFMA.FTZ R102, R165, c[0x0][0x2d0], -R155.reuse ;  /* 0x0000b400a5667a23 */ /* 0x102fe4000001089b */
        /* <DEDUP_REMOVED lines=16> */
[--C-:B-1----:R-:W-:Y:S02]  /*188c0*/  FFMA.FTZ R102, R167, c[0x0][0x2d0], -R155.reuse ;  /* 0x0000b400a7667a23 */ /* 0x102fe4000001089b */
        /* <DEDUP_REMOVED lines=61> */
[----:B---3--:R-:W-:Y:S02]  /*18ca0*/  FFMA.FTZ R102, R172, c[0x0][0x2d0], -R101 ;  /* 0x0000b400ac667a23 */ /* 0x008fe40000010865 */
        /* <DEDUP_REMOVED lines=8> */
[--C-:B---3--:R-:W-:Y:S02]  /*18d30*/  FFMA.FTZ R102, R178, c[0x0][0x2d0], -R155.reuse ;  /* 0x0000b400b2667a23 */ /* 0x108fe4000001089b */
        /* <DEDUP_REMOVED lines=11> */
[----:B------:R4:W5:Y:S06]  /*18df0*/  MUFU.EX2 R179, R102 ;  /* 0x0000006600b37308 */ /* 0x00096c0000000800 */
[C---:B------:R-:W-:Y:S08]  /*18e00*/  HMMA.16816.F32 R84, R108.reuse, R124, R84 ;  /* 0x0000007c6c54723c */ /* 0x040ff00000001854 */
[C---:B------:R-:W-:Y:S01]  /*18e10*/  HMMA.16816.F32 R88, R108.reuse, R126, R88 ;  /* 0x0000007e6c58723c */ /* 0x040fe20000001858 */
[----:B------:R-:W3:Y:S07]  /*18e20*/  LDSM.16.MT88.4 R124, [R193+0x3000] ;  /* 0x00300000c17c783b */ /* 0x000eee0000004200 */
        /* <DEDUP_REMOVED lines=10> */
[----:B----4-:R-:W-:Y:S02]  /*18ed0*/  FFMA.FTZ R102, R177, c[0x0][0x2d0], -R155 ;  /* 0x0000b400b1667a23 */ /* 0x010fe4000001089b */
[----:B------:R-:W-:Y:S03]  /*18ee0*/  LDSM.16.MT88.4 R152, [R193+0x3800] ;  /* 0x00380000c198783b */ /* 0x000fe60000004200 */
[C---:B------:R-:W-:Y:S01]  /*18ef0*/  HMMA.16816.F32 R8, R108.reuse, R118, R8 ;  /* 0x000000766c08723c */ /* 0x040fe20000001808 */
[----:B------:R1:W-:Y:S04]  /*18f00*/  MUFU.EX2 R177, R102 ;  /* 0x0000006600b17308 */ /* 0x0003e80000000800 */
[----:B------:R-:W4:Y:S03]  /*18f10*/  LDSM.16.MT88.4 R116, [R193+0x5000] ;  /* 0x00500000c174783b */ /* 0x000f260000004200 */
[C---:B------:R-:W-:Y:S08]  /*18f20*/  HMMA.16816.F32 R12, R108.reuse, R128, R12 ;  /* 0x000000806c0c723c */ /* 0x040ff0000000180c */
[C---:B------:R-:W-:Y:S01]  /*18f30*/  HMMA.16816.F32 R16, R108.reuse, R130, R16 ;  /* 0x000000826c10723c */ /* 0x040fe20000001810 */
[----:B------:R-:W-:Y:S07]  /*18f40*/  LDSM.16.MT88.4 R128, [R197+0x1800] ;  /* 0x00180000c580783b */ /* 0x000fee0000004200 */
[C---:B---3--:R-:W-:Y:S04]  /*18f50*/  HMMA.16816.F32 R20, R108.reuse, R120, R20 ;  /* 0x000000786c14723c */ /* 0x048fe80000001814 */
[--C-:B-1----:R-:W-:Y:S04]  /*18f60*/  FFMA.FTZ R102, R235, c[0x0][0x2d0], -R101.reuse ;  /* 0x0000b400eb667a23 */ /* 0x102fe80000010865 */
[C---:B------:R-:W-:Y:S01]  /*18f70*/  HMMA.16816.F32 R24, R108.reuse, R122, R24 ;  /* 0x0000007a6c18723c */ /* 0x040fe20000001818 */
[----:B------:R-:W1:Y:S01]  /*18f80*/  LDSM.16.MT88.4 R120, [R194+0x5000] ;  /* 0x00500000c278783b */ /* 0x000e620000004200 */
[----:B------:R3:W-:Y:S06]  /*18f90*/  MUFU.EX2 R172, R102 ;  /* 0x0000006600ac7308 */ /* 0x0007ec0000000800 */
[C---:B------:R-:W-:Y:S08]  /*18fa0*/  HMMA.16816.F32 R28, R108.reuse, R132, R28 ;  /* 0x000000846c1c723c */ /* 0x040ff0000000181c */
[C---:B------:R-:W-:Y:S08]  /*18fb0*/  HMMA.16816.F32 R32, R108.reuse, R134, R32 ;  /* 0x000000866c20723c */ /* 0x040ff00000001820 */
[C---:B------:R-:W-:Y:S04]  /*18fc0*/  HMMA.16816.F32 R36, R108.reuse, R124, R36 ;  /* 0x0000007c6c24723c */ /* 0x040fe80000001824 */
[--C-:B---3--:R-:W-:Y:S02]  /*18fd0*/  FFMA.FTZ R102, R236, c[0x0][0x2d0], -R101.reuse ;  /* 0x0000b400ec667a23 */ /* 0x108fe40000010865 */
[----:B------:R-:W-:Y:S02]  /*18fe0*/  FFMA.FTZ R101, R140, c[0x0][0x2d0], -R101 ;  /* 0x0000b4008c657a23 */ /* 0x000fe40000010865 */
[C---:B------:R-:W-:Y:S01]  /*18ff0*/  HMMA.16816.F32 R40, R108.reuse, R126, R40 ;  /* 0x0000007e6c28723c */ /* 0x040fe20000001828 */
[----:B------:R-:W3:Y:S01]  /*19000*/  LDSM.16.MT88.4 R124, [R197+0x5000] ;  /* 0x00500000c57c783b */ /* 0x000ee20000004200 */
[----:B------:R-:W1:Y:S06]  /*19010*/  MUFU.EX2 R102, R102 ;  /* 0x0000006600667308 */ /* 0x000e6c0000000800 */
[C---:B------:R-:W-:Y:S04]  /*19020*/  HMMA.16816.F32 R44, R108.reuse, R136, R44 ;  /* 0x000000886c2c723c */ /* 0x040fe8000000182c */
[----:B------:R-:W1:Y:S04]  /*19030*/  MUFU.EX2 R101, R101 ;  /* 0x0000006500657308 */ /* 0x000e680000000800 */
[C---:B------:R-:W-:Y:S01]  /*19040*/  HMMA.16816.F32 R48, R108.reuse, R138, R48 ;  /* 0x0000008a6c30723c */ /* 0x040fe20000001830 */
[----:B------:R-:W-:Y:S07]  /*19050*/  LDSM.16.MT88.4 R136, [R196+0x1800] ;  /* 0x00180000c488783b */ /* 0x000fee0000004200 */
[C---:B------:R-:W-:Y:S07]  /*19060*/  HMMA.16816.F32 R52, R108.reuse, R148, R52 ;  /* 0x000000946c34723c */ /* 0x040fee0000001834 */
[----:B-----5:R-:W-:Y:S01]  /*19070*/  F2FP.PACK_AB R148, R179, R180 ;  /* 0x000000b4b394723e */ /* 0x020fe200000000ff */
[C---:B------:R-:W-:Y:S04]  /*19080*/  HMMA.16816.F32 R56, R108.reuse, R150, R56 ;  /* 0x000000966c38723c */ /* 0x040fe80000001838 */
[----:B-1----:R-:W-:Y:S03]  /*19090*/  F2FP.PACK_AB R149, R102, R172 ;  /* 0x000000ac6695723e */ /* 0x002fe600000000ff */
[----:B------:R-:W-:Y:S01]  /*190a0*/  F2FP.PACK_AB R150, R177, R178 ;  /* 0x000000b2b196723e */ /* 0x000fe200000000ff */
[C---:B--2---:R-:W-:Y:S04]  /*190b0*/  HMMA.16816.F32 R60, R108.reuse, R112, R60 ;  /* 0x000000706c3c723c */ /* 0x044fe8000000183c */
[----:B------:R-:W-:Y:S04]  /*190c0*/  F2FP.PACK_AB R151, R101, R103 ;  /* 0x000000676597723e */ /* 0x000fe800000000ff */
[C---:B------:R-:W-:Y:S01]  /*190d0*/  HMMA.16816.F32 R64, R108.reuse, R114, R64 ;  /* 0x000000726c40723c */ /* 0x040fe20000001840 */
[----:B------:R-:W1:Y:S07]  /*190e0*/  LDSM.16.MT88.4 R112, [R196+0x5000] ;  /* 0x00500000c470783b */ /* 0x000e6e0000004200 */
[C---:B----4-:R-:W-:Y:S08]  /*190f0*/  HMMA.16816.F32 R68, R108.reuse, R116, R68 ;  /* 0x000000746c44723c */ /* 0x050ff00000001844 */
[C---:B------:R-:W-:Y:S01]  /*19100*/  HMMA.16816.F32 R72, R108.reuse, R118, R72 ;  /* 0x000000766c48723c */ /* 0x040fe20000001848 */
[----:B------:R-:W2:Y:S07]  /*19110*/  LDSM.16.MT88.4 R116, [R193+0x1800] ;  /* 0x00180000c174783b */ /* 0x000eae0000004200 */
[C---:B------:R-:W-:Y:S08]  /*19120*/  HMMA.16816.F32 R76, R108.reuse, R120, R76 ;  /* 0x000000786c4c723c */ /* 0x040ff0000000184c */
[C---:B------:R-:W-:Y:S01]  /*19130*/  HMMA.16816.F32 R80, R108.reuse, R122, R80 ;  /* 0x0000007a6c50723c */ /* 0x040fe20000001850 */
[----:B------:R-:W4:Y:S07]  /*19140*/  LDSM.16.MT88.4 R120, [R194+0x1800] ;  /* 0x00180000c278783b */ /* 0x000f2e0000004200 */
[C---:B---3--:R-:W-:Y:S08]  /*19150*/  HMMA.16816.F32 R84, R108.reuse, R124, R84 ;  /* 0x0000007c6c54723c */ /* 0x048ff00000001854 */
[C---:B------:R-:W-:Y:S08]  /*19160*/  HMMA.16816.F32 R88, R108.reuse, R126, R88 ;  /* 0x0000007e6c58723c */ /* 0x040ff00000001858 */
[C---:B-1----:R-:W-:Y:S08]  /*19170*/  HMMA.16816.F32 R92, R108.reuse, R112, R92 ;  /* 0x000000706c5c723c */ /* 0x042ff0000000185c */
[----:B------:R-:W-:Y:S08]  /*19180*/  HMMA.16816.F32 R96, R108, R114, R96 ;  /* 0x000000726c60723c */ /* 0x000ff00000001860 */
[C---:B--2---:R-:W-:Y:S01]  /*19190*/  HMMA.16816.F32 R108, R148.reuse, R116, R4 ;  /* 0x00000074946c723c */ /* 0x044fe20000001804 */
[----:B------:R-:W1:Y:S07]  /*191a0*/  LDSM.16.MT88.4 R4, [R194+0x5800] ;  /* 0x00580000c204783b */ /* 0x000e6e0000004200 */
[C---:B------:R-:W-:Y:S01]  /*191b0*/  HMMA.16816.F32 R112, R148.reuse, R118, R8 ;  /* 0x000000769470723c */ /* 0x040fe20000001808 */
[----:B------:R-:W2:Y:S07]  /*191c0*/  LDSM.16.MT88.4 R8, [R197+0x5800] ;  /* 0x00580000c508783b */ /* 0x000eae0000004200 */
[C---:B----4-:R-:W-:Y:S01]  /*191d0*/  HMMA.16816.F32 R116, R148.reuse, R120, R12 ;  /* 0x000000789474723c */ /* 0x050fe2000000180c */
        /* <DEDUP_REMOVED lines=34> */
.L_x_720:
[----:B------:R-:W-:-:S13]  /*19400*/  ISETP.GE.AND P0, PT, R215, R227, PT ;  /* 0x000000e3d700720c */ /* 0x000fda0003f06270 */
[----:B------:R-:W-:Y:S05]  /*19410*/  @!P0 BRA `(.L_x_722) ;  /* 0x000038b000008947 */ /* 0x000fea0003800000 */
[----:B------:R-:W-:Y:S02]  /*19420*/  MOV R102, R8 ;  /* 0x0000000800667202 */ /* 0x000fe40000000f00 */
[----:B------:R-:W-:Y:S02]  /*19430*/  MOV R101, R100 ;  /* 0x0000006400657202 */ /* 0x000fe40000000f00 */
.L_x_731:
[----:B------:R-:W-:Y:S01]  /*19440*/  SHF.R.S32.HI R0, RZ, 0x1f, R215 ;  /* 0x0000001fff007819 */ /* 0x000fe200000114d7 */
[----:B------:R-:W-:Y:S04]  /*19450*/  DEPBAR.LE SB0, 0x0 ;  /* 0x000080000000791a */ /* 0x000fe80000000000 */
[----:B------:R-:W-:Y:S01]  /*19460*/  IMAD R0, R0, c[0x0][0x208], RZ ;  /* 0x0000820000007a24 */ /* 0x000fe200078e02ff */
[----:B------:R-:W-:Y:S01]  /*19470*/  WARPSYNC 0xffffffff ;  /* 0xffffffff00007948 */ /* 0x000fe20003800000 */
[----:B------:R-:W-:Y:S01]  /*19480*/  BAR.SYNC.DEFER_BLOCKING 0x0 ;  /* 0x0000000000007b1d */ /* 0x000fe20000010000 */
[C---:B------:R-:W-:Y:S01]  /*19490*/  IMAD.WIDE.U32 R2, R215.reuse, c[0x0][0x208], RZ ;  /* 0x00008200d7027a25 */ /* 0x040fe200078e00ff */
[----:B------:R-:W-:Y:S03]  /*194a0*/  MOV R216, c[0x0][0x2c4] ;  /* 0x0000b10000d87a02 */ /* 0x000fe60000000f00 */
[----:B------:R-:W-:Y:S01]  /*194b0*/  IMAD R0, R215, c[0x0][0x20c], R0 ;  /* 0x00008300d7007a24 */ /* 0x000fe200078e0200 */
[----:B------:R-:W-:Y:S01]  /*194c0*/  ISETP.NE.AND P6, PT, R216, 0x1, PT ;  /* 0x00000001d800780c */ /* 0x000fe20003fc5270 */
[----:B------:R-:W-:Y:S02]  /*194d0*/  IMAD.MOV.U32 R6, RZ, RZ, c[0x0][0x208] ;  /* 0x00008200ff067624 */ /* 0x000fe400078e00ff */
[----:B------:R-:W-:Y:S02]  /*194e0*/  IMAD.SHL.U32 R4, R2, 0x40, RZ ;  /* 0x0000004002047824 */ /* 0x000fe400078e00ff */
[----:B------:R-:W-:Y:S02]  /*194f0*/  IMAD.IADD R0, R3, 0x1, R0 ;  /* 0x0000000103007824 */ /* 0x000fe400078e0200 */
[----:B------:R-:W-:Y:S01]  /*19500*/  IMAD.MOV.U32 R7, RZ, RZ, c[0x0][0x20c] ;  /* 0x00008300ff077624 */ /* 0x000fe200078e00ff */
[----:B------:R-:W-:Y:S02]  /*19510*/  LEA R3, P0, R6, R4, 0x5 ;  /* 0x0000000406037211 */ /* 0x000fe400078028ff */
[----:B------:R-:W-:Y:S02]  /*19520*/  SHF.L.U64.HI R0, R2, 0x6, R0 ;  /* 0x0000000602007819 */ /* 0x000fe40000010200 */
[----:B------:R-:W-:Y:S02]  /*19530*/  IADD3 R5, P1, R4, R230, RZ ;  /* 0x000000e604057210 */ /* 0x000fe40007f3e0ff */
[----:B------:R-:W-:Y:S02]  /*19540*/  LEA.HI.X R2, R6, R0, R7, 0x5, P0 ;  /* 0x0000000006027211 */ /* 0x000fe400000f2c07 */
[----:B------:R-:W-:Y:S02]  /*19550*/  IADD3 R7, P0, R230, 0x40, RZ ;  /* 0x00000040e6077810 */ /* 0x000fe40007f1e0ff */
[C---:B------:R-:W-:Y:S01]  /*19560*/  LEA R28, P2, R5.reuse, c[0x0][0x1f8], 0x1 ;  /* 0x00007e00051c7a11 */ /* 0x040fe200078408ff */
[----:B------:R-:W-:Y:S01]  /*19570*/  LDSM.16.M88.4 R32, [R199] ;  /* 0x00000000c720783b */ /* 0x000fe20000000200 */
[----:B------:R-:W-:Y:S01]  /*19580*/  IADD3.X R12, R0, R233, RZ, P1, !PT ;  /* 0x000000e9000c7210 */ /* 0x000fe20000ffe4ff */
[--C-:B------:R-:W-:Y:S01]  /*19590*/  IMAD.X R6, RZ, RZ, R233.reuse, P0 ;  /* 0x000000ffff067224 */ /* 0x100fe200000e06e9 */
[----:B------:R-:W-:Y:S01]  /*195a0*/  IADD3 R13, P1, R4, R7, RZ ;  /* 0x00000007040d7210 */ /* 0x000fe20007f3e0ff */
[----:B------:R-:W-:Y:S01]  /*195b0*/  ULDC UR4, c[0x0][0x324] ;  /* 0x0000c90000047ab9 */ /* 0x000fe20000000800 */
[----:B------:R-:W-:Y:S01]  /*195c0*/  LEA.HI.X R29, R5, c[0x0][0x1fc], R12, 0x1, P2 ;  /* 0x00007f00051d7a11 */ /* 0x000fe200010f0c0c */
[----:B------:R-:W-:Y:S01]  /*195d0*/  ULOP3.LUT UR4, URZ, UR4, URZ, 0x33, !UPT ;  /* 0x000000043f047292 */ /* 0x000fe2000f8e333f */
[----:B------:R-:W-:Y:S01]  /*195e0*/  IADD3 R5, P0, R230, 0x80, RZ ;  /* 0x00000080e6057810 */ /* 0x000fe20007f1e0ff */
[----:B------:R-:W1:Y:S01]  /*195f0*/  LDSM.16.M88.4 R8, [R192] ;  /* 0x00000000c008783b */ /* 0x000e620000000200 */
[----:B------:R-:W-:Y:S01]  /*19600*/  IMAD.X R14, R0, 0x1, R6, P1 ;  /* 0x00000001000e7824 */ /* 0x000fe200008e0606 */
[C---:B------:R-:W-:Y:S02]  /*19610*/  LEA R22, P1, R13.reuse, c[0x0][0x1f8], 0x1 ;  /* 0x00007e000d167a11 */ /* 0x040fe400078208ff */
[--C-:B------:R-:W-:Y:S01]  /*19620*/  IMAD.X R12, RZ, RZ, R233.reuse, P0 ;  /* 0x000000ffff0c7224 */ /* 0x100fe200000e06e9 */
[----:B------:R-:W-:Y:S02]  /*19630*/  IADD3 R4, P0, R4, R5, RZ ;  /* 0x0000000504047210 */ /* 0x000fe40007f1e0ff */
[----:B------:R-:W2:Y:S01]  /*19640*/  LDSM.16.M88.4 R16, [R192+0x800] ;  /* 0x00080000c010783b */ /* 0x000ea20000000200 */
[----:B------:R-:W-:Y:S02]  /*19650*/  LEA.HI.X R23, R13, c[0x0][0x1fc], R14, 0x1, P1 ;  /* 0x00007f000d177a11 */ /* 0x000fe400008f0c0e */
[C---:B------:R-:W-:Y:S02]  /*19660*/  IADD3 R7, P1, R3.reuse, R7, RZ ;  /* 0x0000000703077210 */ /* 0x040fe40007f3e0ff */
[----:B------:R-:W-:Y:S02]  /*19670*/  IADD3.X R13, R0, R12, RZ, P0, !PT ;  /* 0x0000000c000d7210 */ /* 0x000fe400007fe4ff */
        /* <DEDUP_REMOVED lines=17> */
[C---:B-1----:R-:W-:Y:S02]  /*19790*/  HMMA.16816.F32 R4, R32.reuse, R8, RZ ;  /* 0x000000082004723c */ /* 0x042fe400000018ff */
[----:B------:R-:W1:Y:S01]  /*197a0*/  LDSM.16.M88.4 R160, [R214] ;  /* 0x00000000d6a0783b */ /* 0x000e620000000200 */
[----:B------:R-:W-:Y:S05]  /*197b0*/  ISETP.GT.AND P0, PT, R215, R227, PT ;  /* 0x000000e3d700720c */ /* 0x000fea0003f04270 */
[C---:B------:R-:W-:Y:S01]  /*197c0*/  HMMA.16816.F32 R8, R32.reuse, R10, RZ ;  /* 0x0000000a2008723c */ /* 0x040fe200000018ff */
        /* <DEDUP_REMOVED lines=10> */
[----:B------:R2:W-:Y:S07]  /*19870*/  LDGSTS.E.BYPASS.LTC128B.128 [R217+0x5100], [R14.64], !P3 ;  /* 0x051000000ed97fae */ /* 0x0005ee000d901d46 */
[----:B------:R-:W-:Y:S07]  /*19880*/  LDSM.16.M88.4 R172, [R202] ;  /* 0x00000000caac783b */ /* 0x000fee0000000200 */
[----:B------:R-:W0:Y:S07]  /*19890*/  LDGDEPBAR ;  /* 0x00000000000079af */ /* 0x000e2e0000000000 */
[----:B------:R-:W1:Y:S01]  /*198a0*/  LDSM.16.M88.4 R176, [R198] ;  /* 0x00000000c6b0783b */ /* 0x000e620000000200 */
[C---:B--2---:R-:W-:Y:S06]  /*198b0*/  HMMA.16816.F32 R12, R32.reuse, R16, RZ ;  /* 0x00000010200c723c */ /* 0x044fec00000018ff */
[----:B------:R-:W-:Y:S02]  /*198c0*/  LDSM.16.M88.4 R180, [R198+0x1000] ;  /* 0x00100000c6b4783b */ /* 0x000fe40000000200 */
[C---:B------:R-:W-:Y:S05]  /*198d0*/  HMMA.16816.F32 R16, R32.reuse, R18, RZ ;  /* 0x000000122010723c */ /* 0x040fea00000018ff */
[----:B------:R-:W-:Y:S03]  /*198e0*/  LDSM.16.M88.4 R184, [R201] ;  /* 0x00000000c9b8783b */ /* 0x000fe60000000200 */
[C---:B---3--:R-:W-:Y:S04]  /*198f0*/  HMMA.16816.F32 R20, R32.reuse, R24, RZ ;  /* 0x000000182014723c */ /* 0x048fe800000018ff */
[----:B------:R-:W-:Y:S04]  /*19900*/  LDSM.16.M88.4 R188, [R195] ;  /* 0x00000000c3bc783b */ /* 0x000fe80000000200 */
[C---:B------:R-:W-:Y:S08]  /*19910*/  HMMA.16816.F32 R24, R32.reuse, R26, RZ ;  /* 0x0000001a2018723c */ /* 0x040ff000000018ff */
[C---:B----4-:R-:W-:Y:S08]  /*19920*/  HMMA.16816.F32 R28, R32.reuse, R148, RZ ;  /* 0x00000094201c723c */ /* 0x050ff000000018ff */
[----:B------:R-:W-:Y:S01]  /*19930*/  HMMA.16816.F32 R32, R32, R150, RZ ;  /* 0x000000962020723c */ /* 0x000fe200000018ff */
[----:B------:R-:W2:Y:S07]  /*19940*/  LDSM.16.M88.4 R148, [R198+0x800] ;  /* 0x00080000c694783b */ /* 0x000eae0000000200 */
[C---:B-----5:R-:W-:Y:S08]  /*19950*/  HMMA.16816.F32 R4, R152.reuse, R156, R4 ;  /* 0x0000009c9804723c */ /* 0x060ff00000001804 */
[C---:B------:R-:W-:Y:S01]  /*19960*/  HMMA.16816.F32 R8, R152.reuse, R158, R8 ;  /* 0x0000009e9808723c */ /* 0x040fe20000001808 */
[----:B------:R-:W3:Y:S07]  /*19970*/  LDSM.16.M88.4 R156, [R198+0x1800] ;  /* 0x00180000c69c783b */ /* 0x000eee0000000200 */
[C---:B-1----:R-:W-:Y:S08]  /*19980*/  HMMA.16816.F32 R12, R152.reuse, R160, R12 ;  /* 0x000000a0980c723c */ /* 0x042ff0000000180c */
[C---:B------:R-:W-:Y:S01]  /*19990*/  HMMA.16816.F32 R16, R152.reuse, R162, R16 ;  /* 0x000000a29810723c */ /* 0x040fe20000001810 */
[----:B------:R-:W-:Y:S07]  /*199a0*/  LDSM.16.M88.4 R160, [R195+0x1000] ;  /* 0x00100000c3a0783b */ /* 0x000fee0000000200 */
[C---:B------:R-:W-:Y:S08]  /*199b0*/  HMMA.16816.F32 R20, R152.reuse, R164, R20 ;  /* 0x000000a49814723c */ /* 0x040ff00000001814 */
[C---:B------:R-:W-:Y:S01]  /*199c0*/  HMMA.16816.F32 R24, R152.reuse, R166, R24 ;  /* 0x000000a69818723c */ /* 0x040fe20000001818 */
[----:B------:R-:W-:Y:S07]  /*199d0*/  LDSM.16.M88.4 R164, [R195+0x1800] ;  /* 0x00180000c3a4783b */ /* 0x000fee0000000200 */
[C---:B------:R-:W-:Y:S08]  /*199e0*/  HMMA.16816.F32 R28, R152.reuse, R168, R28 ;  /* 0x000000a8981c723c */ /* 0x040ff0000000181c */
[----:B------:R-:W-:Y:S01]  /*199f0*/  HMMA.16816.F32 R32, R152, R170, R32 ;  /* 0x000000aa9820723c */ /* 0x000fe20000001820 */
[----:B------:R-:W1:Y:S07]  /*19a00*/  LDSM.16.M88.4 R152, [R195+0x800] ;  /* 0x00080000c398783b */ /* 0x000e6e0000000200 */
[C---:B------:R-:W-:Y:S01]  /*19a10*/  HMMA.16816.F32 R4, R172.reuse, R176, R4 ;  /* 0x000000b0ac04723c */ /* 0x040fe20000001804 */
[----:B------:R-:W-:Y:S07]  /*19a20*/  LDSM.16.M88.4 R168, [R199+0x4000] ;  /* 0x00400000c7a8783b */ /* 0x000fee0000000200 */
[C---:B------:R-:W-:Y:S01]  /*19a30*/  HMMA.16816.F32 R8, R172.reuse, R178, R8 ;  /* 0x000000b2ac08723c */ /* 0x040fe20000001808 */
[----:B------:R-:W4:Y:S07]  /*19a40*/  LDSM.16.M88.4 R176, [R192+0x2000] ;  /* 0x00200000c0b0783b */ /* 0x000f2e0000000200 */
[C---:B--2---:R-:W-:Y:S08]  /*19a50*/  HMMA.16816.F32 R12, R172.reuse, R148, R12 ;  /* 0x00000094ac0c723c */ /* 0x044ff0000000180c */
[C---:B------:R-:W-:Y:S01]  /*19a60*/  HMMA.16816.F32 R16, R172.reuse, R150, R16 ;  /* 0x00000096ac10723c */ /* 0x040fe20000001810 */
[----:B------:R-:W2:Y:S07]  /*19a70*/  LDSM.16.M88.4 R148, [R192+0x2800] ;  /* 0x00280000c094783b */ /* 0x000eae0000000200 */
[C---:B------:R-:W-:Y:S08]  /*19a80*/  HMMA.16816.F32 R20, R172.reuse, R180, R20 ;  /* 0x000000b4ac14723c */ /* 0x040ff00000001814 */
[C---:B------:R-:W-:Y:S01]  /*19a90*/  HMMA.16816.F32 R24, R172.reuse, R182, R24 ;  /* 0x000000b6ac18723c */ /* 0x040fe20000001818 */
[----:B------:R-:W-:Y:S07]  /*19aa0*/  LDSM.16.M88.4 R180, [R200+0x4000] ;  /* 0x00400000c8b4783b */ /* 0x000fee0000000200 */
[C---:B---3--:R-:W-:Y:S08]  /*19ab0*/  HMMA.16816.F32 R28, R172.reuse, R156, R28 ;  /* 0x0000009cac1c723c */ /* 0x048ff0000000181c */
[----:B------:R-:W-:Y:S01]  /*19ac0*/  HMMA.16816.F32 R32, R172, R158, R32 ;  /* 0x0000009eac20723c */ /* 0x000fe20000001820 */
[----:B------:R-:W3:Y:S07]  /*19ad0*/  LDSM.16.M88.4 R156, [R192+0x3000] ;  /* 0x00300000c09c783b */ /* 0x000eee0000000200 */
[C---:B------:R-:W-:Y:S01]  /*19ae0*/  HMMA.16816.F32 R4, R184.reuse, R188, R4 ;  /* 0x000000bcb804723c */ /* 0x040fe20000001804 */
[----:B------:R-:W5:Y:S07]  /*19af0*/  LDSM.16.M88.4 R172, [R192+0x3800] ;  /* 0x00380000c0ac783b */ /* 0x000f6e0000000200 */
[C---:B------:R-:W-:Y:S01]  /*19b00*/  HMMA.16816.F32 R8, R184.reuse, R190, R8 ;  /* 0x000000beb808723c */ /* 0x040fe20000001808 */
[----:B------:R-:W2:Y:S07]  /*19b10*/  LDSM.16.M88.4 R188, [R211] ;  /* 0x00000000d3bc783b */ /* 0x000eae0000000200 */
        /* <DEDUP_REMOVED lines=9> */
[C---:B----4-:R-:W-:Y:S01]  /*19bb0*/  HMMA.16816.F32 R4, R168.reuse, R176, R4 ;  /* 0x000000b0a804723c */ /* 0x050fe20000001804 */
[----:B------:R-:W-:Y:S07]  /*19bc0*/  LDSM.16.M88.4 R184, [R198+0x2000] ;  /* 0x00200000c6b8783b */ /* 0x000fee0000000200 */
[C---:B------:R-:W-:Y:S01]  /*19bd0*/  HMMA.16816.F32 R8, R168.reuse, R178, R8 ;  /* 0x000000b2a808723c */ /* 0x040fe20000001808 */
[----:B------:R-:W4:Y:S07]  /*19be0*/  LDSM.16.M88.4 R176, [R202+0x4000] ;  /* 0x00400000cab0783b */ /* 0x000f2e0000000200 */
[C---:B--2---:R-:W-:Y:S08]  /*19bf0*/  HMMA.16816.F32 R12, R168.reuse, R148, R12 ;  /* 0x00000094a80c723c */ /* 0x044ff0000000180c */
[C---:B------:R-:W-:Y:S01]  /*19c00*/  HMMA.16816.F32 R16, R168.reuse, R150, R16 ;  /* 0x00000096a810723c */ /* 0x040fe20000001810 */
[----:B------:R-:W2:Y:S07]  /*19c10*/  LDSM.16.M88.4 R148, [R198+0x2800] ;  /* 0x00280000c694783b */ /* 0x000eae0000000200 */
[C---:B---3--:R-:W-:Y:S08]  /*19c20*/  HMMA.16816.F32 R20, R168.reuse, R156, R20 ;  /* 0x0000009ca814723c */ /* 0x048ff00000001814 */
[C---:B------:R-:W-:Y:S01]  /*19c30*/  HMMA.16816.F32 R24, R168.reuse, R158, R24 ;  /* 0x0000009ea818723c */ /* 0x040fe20000001818 */
[----:B------:R-:W3:Y:S07]  /*19c40*/  LDSM.16.M88.4 R156, [R198+0x3000] ;  /* 0x00300000c69c783b */ /* 0x000eee0000000200 */
[C---:B-----5:R-:W-:Y:S08]  /*19c50*/  HMMA.16816.F32 R28, R168.reuse, R172, R28 ;  /* 0x000000aca81c723c */ /* 0x060ff0000000181c */
[----:B------:R-:W-:Y:S01]  /*19c60*/  HMMA.16816.F32 R32, R168, R174, R32 ;  /* 0x000000aea820723c */ /* 0x000fe20000001820 */
[----:B------:R-:W5:Y:S07]  /*19c70*/  LDSM.16.M88.4 R168, [R198+0x3800] ;  /* 0x00380000c6a8783b */ /* 0x000f6e0000000200 */
[C---:B------:R-:W-:Y:S01]  /*19c80*/  HMMA.16816.F32 R4, R180.reuse, R188, R4 ;  /* 0x000000bcb404723c */ /* 0x040fe20000001804 */
[----:B------:R-:W-:Y:S07]  /*19c90*/  LDSM.16.M88.4 R172, [R201+0x4000] ;  /* 0x00400000c9ac783b */ /* 0x000fee0000000200 */
[C---:B------:R-:W-:Y:S01]  /*19ca0*/  HMMA.16816.F32 R8, R180.reuse, R190, R8 ;  /* 0x000000beb408723c */ /* 0x040fe20000001808 */
[----:B------:R-:W2:Y:S07]  /*19cb0*/  LDSM.16.M88.4 R188, [R195+0x2000] ;  /* 0x00200000c3bc783b */ /* 0x000eae0000000200 */
        /* <DEDUP_REMOVED lines=53> */
[C---:B------:R-:W-:Y:S08]  /*1a010*/  HMMA.16816.F32 R16, R176.reuse, R154, R16 ;  /* 0x0000009ab010723c */ /* 0x040ff00000001810 */
[C---:B------:R-:W-:Y:S08]  /*1a020*/  HMMA.16816.F32 R20, R176.reuse, R160, R20 ;  /* 0x000000a0b014723c */ /* 0x040ff00000001814 */
[C---:B------:R-:W-:Y:S08]  /*1a030*/  HMMA.16816.F32 R24, R176.reuse, R162, R24 ;  /* 0x000000a2b018723c */ /* 0x040ff00000001818 */
[C---:B------:R-:W-:Y:S08]  /*1a040*/  HMMA.16816.F32 R28, R176.reuse, R164, R28 ;  /* 0x000000a4b01c723c */ /* 0x040ff0000000181c */
[----:B------:R-:W-:Y:S08]  /*1a050*/  HMMA.16816.F32 R32, R176, R166, R32 ;  /* 0x000000a6b020723c */ /* 0x000ff00000001820 */
[C---:B----4-:R-:W-:Y:S08]  /*1a060*/  HMMA.16816.F32 R4, R172.reuse, R184, R4 ;  /* 0x000000b8ac04723c */ /* 0x050ff00000001804 */
[C---:B------:R-:W-:Y:S08]  /*1a070*/  HMMA.16816.F32 R8, R172.reuse, R186, R8 ;  /* 0x000000baac08723c */ /* 0x040ff00000001808 */
[C---:B--2---:R-:W-:Y:S08]  /*1a080*/  HMMA.16816.F32 R12, R172.reuse, R148, R12 ;  /* 0x00000094ac0c723c */ /* 0x044ff0000000180c */
[C---:B------:R-:W-:Y:S01]  /*1a090*/  HMMA.16816.F32 R16, R172.reuse, R150, R16 ;  /* 0x00000096ac10723c */ /* 0x040fe20000001810 */
[----:B------:R-:W1:Y:S07]  /*1a0a0*/  LDSM.16.M88.4 R148, [R195+0x4800] ;  /* 0x00480000c394783b */ /* 0x000e6e0000000200 */
[C---:B---3--:R-:W-:Y:S08]  /*1a0b0*/  HMMA.16816.F32 R20, R172.reuse, R156, R20 ;  /* 0x0000009cac14723c */ /* 0x048ff00000001814 */
        /* <DEDUP_REMOVED lines=44> */
[----:B-----5:R-:W-:Y:S06]  /*1a380*/  FMUL.FTZ R0, R13, c[0x0][0x320] ;  /* 0x0000c8000d007a20 */ /* 0x020fec0000410000 */
        /* <DEDUP_REMOVED lines=84> */
[----:B------:R-:W-:Y:S01]  /*1a8d0*/  FMUL.FTZ R0, R34, c[0x0][0x320] ;  /* 0x0000c80022007a20 */ /* 0x000fe20000410000 */
[----:B------:R-:W-:Y:S03]  /*1a8e0*/  ISETP.GE.AND P6, PT, R11, 0x1, PT ;  /* 0x000000010b00780c */ /* 0x000fe60003fc6270 */
        /* <DEDUP_REMOVED lines=25> */
.L_x_725:
[----:B------:R-:W-:Y:S04]  /*1aa80*/  MOV R8, c[0x0][0x32c] ;  /* 0x0000cb0000087a02 */ /* 0x000fe80000000f00 */
[----:B------:R-:W-:Y:S11]  /*1aa90*/  ISETP.NE.AND P0, PT, R8, 0x1, PT ;  /* 0x000000010800780c */ /* 0x000ff60003f05270 */
[----:B------:R-:W-:Y:S02]  /*1aaa0*/  @!UPT UIADD3 URZ, URZ, URZ, URZ ;  /* 0x0000003f3f3ff290 */ /* 0x000fe4000fffe03f */
[----:B------:R-:W-:Y:S05]  /*1aab0*/  @P0 IMAD.HI.U32 R8, R3, c[0x0][0x330], RZ ;  /* 0x0000cc0003080a27 */ /* 0x000fea00078e00ff */
[----:B------:R-:W-:Y:S02]  /*1aac0*/  @P0 SHF.R.U32.HI R3, RZ, c[0x0][0x334], R8 ;  /* 0x0000cd00ff030a19 */ /* 0x000fe40000011608 */
.L_x_726:
[----:B------:R-:W-:Y:S05]  /*1aad0*/  BSYNC B0 ;  /* 0x0000000000007941 */ /* 0x000fea0003800000 */
.L_x_724:
[----:B------:R-:W-:Y:S04]  /*1aae0*/  IMAD R3, R3, c[0x0][0x32c], -R4 ;  /* 0x0000cb0003037a24 */ /* 0x000fe800078e0a04 */
[----:B------:R-:W-:Y:S05]  /*1aaf0*/  IMAD.IADD R3, R3, 0x1, -R241 ;  /* 0x0000000103037824 */ /* 0x000fea00078e0af1 */
[----:B------:R-:W-:Y:S02]  /*1ab00*/  IADD3 R8, R3, c[0x0][0x32c], RZ ;  /* 0x0000cb0003087a10 */ /* 0x000fe40007ffe0ff */
[----:B------:R-:W-:Y:S02]  /*1ab10*/  IMNMX R0, R0, R3, !PT ;  /* 0x0000000300007217 */ /* 0x000fe40007800200 */
[----:B------:R-:W-:Y:S02]  /*1ab20*/  IMNMX R2, R2, R8, PT ;  /* 0x0000000802027217 */ /* 0x000fe40003800200 */
.L_x_723:
        /* <DEDUP_REMOVED lines=66> */
.L_x_729:
[----:B------:R-:W-:Y:S04]  /*1af50*/  MOV R5, c[0x0][0x32c] ;  /* 0x0000cb0000057a02 */ /* 0x000fe80000000f00 */
[----:B------:R-:W-:Y:S11]  /*1af60*/  ISETP.NE.AND P0, PT, R5, 0x1, PT ;  /* 0x000000010500780c */ /* 0x000ff60003f05270 */
[----:B------:R-:W-:Y:S02]  /*1af70*/  @!UPT UIADD3 URZ, URZ, URZ, URZ ;  /* 0x0000003f3f3ff290 */ /* 0x000fe4000fffe03f */
[----:B------:R-:W-:Y:S05]  /*1af80*/  @P0 IMAD.HI.U32 R5, R3, c[0x0][0x330], RZ ;  /* 0x0000cc0003050a27 */ /* 0x000fea00078e00ff */
[----:B------:R-:W-:Y:S02]  /*1af90*/  @P0 SHF.R.U32.HI R3, RZ, c[0x0][0x334], R5 ;  /* 0x0000cd00ff030a19 */ /* 0x000fe40000011605 */
.L_x_730:
[----:B------:R-:W-:Y:S05]  /*1afa0*/  BSYNC B0 ;  /* 0x0000000000007941 */ /* 0x000fea0003800000 */
.L_x_728:
[----:B------:R-:W-:Y:S04]  /*1afb0*/  IMAD R4, R3, c[0x0][0x32c], -R4 ;  /* 0x0000cb0003047a24 */ /* 0x000fe800078e0a04 */
[----:B------:R-:W-:Y:S05]  /*1afc0*/  IMAD.IADD R3, R4, 0x1, -R241 ;  /* 0x0000000104037824 */ /* 0x000fea00078e0af1 */
[----:B------:R-:W-:Y:S02]  /*1afd0*/  IADD3 R4, R3, c[0x0][0x32c], RZ ;  /* 0x0000cb0003047a10 */ /* 0x000fe40007ffe0ff */
[----:B------:R-:W-:Y:S02]  /*1afe0*/  IMNMX R0, R0, R3, !PT ;  /* 0x0000000300007217 */ /* 0x000fe40007800200 */
[----:B------:R-:W-:Y:S02]  /*1aff0*/  IMNMX R2, R2, R4, PT ;  /* 0x0000000402027217 */ /* 0x000fe40003800200 */
.L_x_727:
        /* <DEDUP_REMOVED lines=461> */
.L_x_722:
[----:B------:R-:W-:Y:S02]  /*1ccd0*/  @!UPT UIADD3 URZ, URZ, URZ, URZ ;  /* 0x0000003f3f3ff290 */ /* 0x000fe4000fffe03f */
[----:B------:R-:W-:Y:S02]  /*1cce0*/  MOV R7, 0x1f ;  /* 0x0000001f00077802 */ /* 0x000fe40000000f00 */
[----:B------:R-:W-:Y:S01]  /*1ccf0*/  MOV R6, 0xffffffff ;  /* 0xffffffff00067802 */ /* 0x000fe20000000f00 */
[----:B------:R-:W-:Y:S06]  /*1cd00*/  BRA.DIV ~URZ, `(.L_x_732) ;  /* 0x000056327f007947 */ /* 0x000fec000b800000 */
[----:B------:R1:W2:Y:S02]  /*1cd10*/  SHFL.BFLY PT, R0, R237, 0x2, 0x1f ;  /* 0x0c401f00ed007f89 */ /* 0x0002a400000e0000 */
.L_x_805:
[----:B--2---:R-:W-:Y:S01]  /*1cd20*/  FADD.FTZ R0, R0, R237 ;  /* 0x000000ed00007221 */ /* 0x004fe20000010000 */
[----:B------:R-:W-:Y:S05]  /*1cd30*/  BRA.DIV ~URZ, `(.L_x_733) ;  /* 0x000056627f007947 */ /* 0x000fea000b800000 */
[----:B------:R-:W2:Y:S04]  /*1cd40*/  SHFL.BFLY PT, R2, R238, 0x2, 0x1f ;  /* 0x0c401f00ee027f89 */ /* 0x000ea800000e0000 */
[----:B------:R-:W3:Y:S01]  /*1cd50*/  SHFL.BFLY PT, R5, R0, 0x1, 0x1f ;  /* 0x0c201f0000057f89 */ /* 0x000ee200000e0000 */
[----:B--2---:R-:W-:-:S02]  /*1cd60*/  FADD.FTZ R4, R2, R238 ;  /* 0x000000ee02047221 */ /* 0x004fc40000010000 */
[----:B---3--:R-:W-:-:S03]  /*1cd70*/  FADD.FTZ R0, R0, R5 ;  /* 0x0000000500007221 */ /* 0x008fc60000010000 */
[----:B------:R2:W3:Y:S04]  /*1cd80*/  SHFL.BFLY PT, R3, R4, 0x1, 0x1f ;  /* 0x0c201f0004037f89 */ /* 0x0004e800000e0000 */
.L_x_806:
        /* <DEDUP_REMOVED lines=117> */
.L_x_635:
[----:B------:R2:W5:Y:S01]  /*1d4e0*/  LDL R7, [R1] ;  /* 0x0000000001077983 */ /* 0x0005620000100800 */
[----:B------:R-:W-:Y:S03]  /*1d4f0*/  BSSY B0, `(.L_x_734) ;  /* 0x0000012000007945 */ /* 0x000fe60003800000 */
[----:B------:R-:W3:Y:S02]  /*1d500*/  S2R R6, SR_TID.X ;  /* 0x0000000000067919 */ /* 0x000ee40000002100 */
[----:B---3--:R-:W-:-:S13]  /*1d510*/  LOP3.LUT P0, RZ, R6, 0xff, RZ, 0xc0, !PT ;  /* 0x000000ff06ff7812 */ /* 0x008fda000780c0ff */
[----:B------:R-:W-:Y:S05]  /*1d520*/  @P0 BRA `(.L_x_735) ;  /* 0x000000e000000947 */ /* 0x000fea0003800000 */
[----:B--2---:R-:W2:Y:S01]  /*1d530*/  S2R R4, SR_LANEID ;  /* 0x0000000000047919 */ /* 0x004ea20000000000 */
        /* <DEDUP_REMOVED lines=11> */
[----:B---3-5:R-:W-:-:S05]  /*1d5f0*/  IADD3 R7, R3, c[0x0][0xc], R2 ;  /* 0x0000030003077a10 */ /* 0x028fca0007ffe002 */
[----:B------:R2:W-:Y:S02]  /*1d600*/  STL [R1], R7 ;  /* 0x0000000701007387 */ /* 0x0005e40000100800 */
.L_x_735:
[----:B--2---:R-:W-:Y:S05]  /*1d610*/  BSYNC B0 ;  /* 0x0000000000007941 */ /* 0x004fea0003800000 */
.L_x_734:
[----:B------:R-:W2:Y:S01]  /*1d620*/  LDL.64 R2, [R1+0x10] ;  /* 0x0000100001027983 */ /* 0x000ea20000100a00 */
[----:B------:R-:W-:Y:S01]  /*1d630*/  PRMT R0, R0, 0x9910, RZ ;  /* 0x0000991000007816 */ /* 0x000fe200000000ff */
[----:B------:R-:W-:Y:S01]  /*1d640*/  BSSY B1, `(.L_x_736) ;  /* 0x000034a000017945 */ /* 0x000fe20003800000 */
[----:B-----5:R-:W-:Y:S02]  /*1d650*/  IMAD.MOV.U32 R83, RZ, RZ, R7 ;  /* 0x000000ffff537224 */ /* 0x020fe400078e0007 */
[----:B------:R-:W-:Y:S02]  /*1d660*/  ISETP.NE.AND P0, PT, R0, RZ, PT ;  /* 0x000000ff0000720c */ /* 0x000fe40003f05270 */
[C---:B--2---:R-:W-:Y:S02]  /*1d670*/  IADD3 R4, R2.reuse, 0x40, RZ ;  /* 0x0000004002047810 */ /* 0x044fe40007ffe0ff */
[----:B------:R-:W-:-:S09]  /*1d680*/  IADD3 R0, R2, 0x80, RZ ;  /* 0x0000008002007810 */ /* 0x000fd20007ffe0ff */
[----:B------:R-:W-:Y:S05]  /*1d690*/  @!P0 BRA `(.L_x_737) ;  /* 0x0000277000008947 */ /* 0x000fea0003800000 */
[----:B------:R-:W2:Y:S04]  /*1d6a0*/  LDL R10, [R1+0x2c] ;  /* 0x00002c00010a7983 */ /* 0x000ea80000100800 */
[----:B------:R-:W3:Y:S01]  /*1d6b0*/  LDL R11, [R1+0x38] ;  /* 0x00003800010b7983 */ /* 0x000ee20000100800 */
[----:B------:R-:W-:-:S03]  /*1d6c0*/  SHF.R.S32.HI R2, RZ, 0x1f, R6 ;  /* 0x0000001fff027819 */ /* 0x000fc60000011406 */
[----:B------:R-:W4:Y:S04]  /*1d6d0*/  LDL R14, [R1+0x3c] ;  /* 0x00003c00010e7983 */ /* 0x000f280000100800 */
[----:B------:R-:W4:Y:S04]  /*1d6e0*/  LDL R13, [R1+0x44] ;  /* 0x00004400010d7983 */ /* 0x000f280000100800 */
[----:B------:R-:W4:Y:S01]  /*1d6f0*/  LDL R12, [R1+0x40] ;  /* 0x00004000010c7983 */ /* 0x000f220000100800 */
[----:B------:R-:W-:Y:S01]  /*1d700*/  WARPSYNC 0xffffffff ;  /* 0xffffffff00007948 */ /* 0x000fe20003800000 */
[----:B------:R-:W-:-:S04]  /*1d710*/  LEA.HI R2, R2, R6, RZ, 0x2 ;  /* 0x0000000602027211 */ /* 0x000fc800078f10ff */
[----:B------:R-:W-:-:S04]  /*1d720*/  SHF.R.S32.HI R2, RZ, 0x1f, R2 ;  /* 0x0000001fff027819 */ /* 0x000fc80000011402 */
[----:B------:R-:W-:-:S04]  /*1d730*/  LEA.HI R2, R2, R245, RZ, 0x3 ;  /* 0x000000f502027211 */ /* 0x000fc800078f18ff */
[----:B------:R-:W-:Y:S02]  /*1d740*/  LOP3.LUT R2, R2, 0xfffffff8, RZ, 0xc0, !PT ;  /* 0xfffffff802027812 */ /* 0x000fe400078ec0ff */
[----:B------:R-:W-:Y:S01]  /*1d750*/  F2FP.PACK_AB R5, R159, R158 ;  /* 0x0000009e9f05723e */ /* 0x000fe200000000ff */
[----:B------:R-:W-:Y:S02]  /*1d760*/  BAR.SYNC.DEFER_BLOCKING 0x1, 0x100 ;  /* 0x0044000000007b1d */ /* 0x000fe40000010000 */
[----:B------:R-:W-:-:S05]  /*1d770*/  IMAD.IADD R2, R245, 0x1, -R2 ;  /* 0x00000001f5027824 */ /* 0x000fca00078e0a02 */
[C---:B------:R-:W-:Y:S02]  /*1d780*/  LOP3.LUT P0, RZ, R2.reuse, 0x2, RZ, 0xc0, !PT ;  /* 0x0000000202ff7812 */ /* 0x040fe4000780c0ff */
[----:B------:R-:W-:Y:S01]  /*1d790*/  LOP3.LUT P1, RZ, R2, 0x4, RZ, 0xc0, !PT ;  /* 0x0000000402ff7812 */ /* 0x000fe2000782c0ff */
[----:B------:R-:W-:Y:S01]  /*1d7a0*/  IMAD.MOV.U32 R9, RZ, RZ, 0x40 ;  /* 0x00000040ff097424 */ /* 0x000fe200078e00ff */
[----:B------:R-:W-:Y:S02]  /*1d7b0*/  F2FP.PACK_AB R3, R169, R168 ;  /* 0x000000a8a903723e */ /* 0x000fe400000000ff */
[----:B------:R-:W-:Y:S02]  /*1d7c0*/  F2FP.PACK_AB R7, R33, R32 ;  /* 0x000000202107723e */ /* 0x000fe400000000ff */
[----:B------:R-:W-:Y:S02]  /*1d7d0*/  F2FP.PACK_AB R6, R167, R166 ;  /* 0x000000a6a706723e */ /* 0x000fe400000000ff */
[----:B------:R-:W-:-:S02]  /*1d7e0*/  SEL R9, R9, 0xffffffc0, !P1 ;  /* 0xffffffc009097807 */ /* 0x000fc40004800000 */
[----:B------:R-:W-:Y:S01]  /*1d7f0*/  F2FP.PACK_AB R8, R101, R100 ;  /* 0x000000646508723e */ /* 0x000fe200000000ff */
[----:B--2---:R2:W-:Y:S04]  /*1d800*/  STS [R10], R5 ;  /* 0x000000050a007388 */ /* 0x0045e80000000800 */
[----:B------:R1:W-:Y:S04]  /*1d810*/  STS [R10+0x400], R3 ;  /* 0x000400030a007388 */ /* 0x0003e80000000800 */
[----:B---3--:R3:W-:Y:S01]  /*1d820*/  STS [R11], R7 ;  /* 0x000000070b007388 */ /* 0x0087e20000000800 */
[----:B--2---:R-:W-:-:S05]  /*1d830*/  IMAD.MOV.U32 R5, RZ, RZ, 0x20 ;  /* 0x00000020ff057424 */ /* 0x004fca00078e00ff */
[----:B------:R-:W-:Y:S02]  /*1d840*/  SEL R2, R5, 0xffffffe0, !P0 ;  /* 0xffffffe005027807 */ /* 0x000fe40004000000 */
[----:B------:R-:W-:-:S03]  /*1d850*/  F2FP.PACK_AB R5, R35, R34 ;  /* 0x000000222305723e */ /* 0x000fc600000000ff */
[----:B------:R-:W-:Y:S01]  /*1d860*/  IMAD.IADD R2, R10, 0x1, R2 ;  /* 0x000000010a027824 */ /* 0x000fe200078e0202 */
[----:B-1----:R-:W-:Y:S01]  /*1d870*/  F2FP.PACK_AB R3, R111, R110 ;  /* 0x0000006e6f03723e */ /* 0x002fe200000000ff */
[----:B------:R1:W-:Y:S01]  /*1d880*/  STS [R11+0x400], R6 ;  /* 0x000400060b007388 */ /* 0x0003e20000000800 */
[----:B---3--:R-:W-:-:S03]  /*1d890*/  F2FP.PACK_AB R7, R89, R88 ;  /* 0x000000585907723e */ /* 0x008fc600000000ff */
[----:B------:R2:W-:Y:S04]  /*1d8a0*/  STS [R2], R5 ;  /* 0x0000000502007388 */ /* 0x0005e80000000800 */
[----:B------:R3:W-:Y:S04]  /*1d8b0*/  STS [R2+0x400], R3 ;  /* 0x0004000302007388 */ /* 0x0007e80000000800 */
[----:B----4-:R4:W-:Y:S04]  /*1d8c0*/  STS [R14], R8 ;  /* 0x000000080e007388 */ /* 0x0109e80000000800 */
[----:B------:R4:W-:Y:S01]  /*1d8d0*/  STS [R14+0x400], R7 ;  /* 0x000400070e007388 */ /* 0x0009e20000000800 */
[----:B-1----:R-:W-:Y:S01]  /*1d8e0*/  F2FP.PACK_AB R6, R103, R102 ;  /* 0x000000666706723e */ /* 0x002fe200000000ff */
[----:B--2---:R-:W-:Y:S01]  /*1d8f0*/  IMAD.IADD R5, R10, 0x1, R9 ;  /* 0x000000010a057824 */ /* 0x004fe200078e0209 */
[----:B---3--:R-:W-:-:S04]  /*1d900*/  F2FP.PACK_AB R3, R73, R72 ;  /* 0x000000484903723e */ /* 0x008fc800000000ff */
[----:B------:R1:W-:Y:S01]  /*1d910*/  STS [R5], R6 ;  /* 0x0000000605007388 */ /* 0x0003e20000000800 */
[----:B----4-:R-:W-:-:S03]  /*1d920*/  F2FP.PACK_AB R8, R109, R108 ;  /* 0x0000006c6d08723e */ /* 0x010fc600000000ff */
[----:B------:R2:W-:Y:S01]  /*1d930*/  STS [R5+0x400], R3 ;  /* 0x0004000305007388 */ /* 0x0005e20000000800 */
[----:B------:R-:W-:-:S03]  /*1d940*/  F2FP.PACK_AB R7, R113, R112 ;  /* 0x000000707107723e */ /* 0x000fc600000000ff */
[----:B------:R3:W-:Y:S01]  /*1d950*/  STS [R13], R8 ;  /* 0x000000080d007388 */ /* 0x0007e20000000800 */
[----:B-1----:R-:W-:Y:S01]  /*1d960*/  F2FP.PACK_AB R6, R177, R176 ;  /* 0x000000b0b106723e */ /* 0x002fe200000000ff */
[----:B--2---:R-:W-:-:S04]  /*1d970*/  IMAD.IADD R3, R9, 0x1, R2 ;  /* 0x0000000109037824 */ /* 0x004fc800078e0202 */
        /* <DEDUP_REMOVED lines=16> */
[----:B------:R-:W-:Y:S02]  /*1da80*/  F2FP.PACK_AB R9, R151, R150 ;  /* 0x000000969709723e */ /* 0x000fe400000000ff */
        /* <DEDUP_REMOVED lines=22> */
[----:B------:R-:W-:Y:S04]  /*1dbf0*/  STS [R12+0x4000], R8 ;  /* 0x004000080c007388 */ /* 0x000fe80000000800 */
[----:B------:R-:W-:Y:S04]  /*1dc00*/  STS [R12+0x4400], R9 ;  /* 0x004400090c007388 */ /* 0x000fe80000000800 */
[----:B------:R-:W-:Y:S01]  /*1dc10*/  STS [R10+0x8000], R7 ;  /* 0x008000070a007388 */ /* 0x000fe20000000800 */
[----:B-1----:R-:W-:-:S05]  /*1dc20*/  F2FP.PACK_AB R6, R67, R66 ;  /* 0x000000424306723e */ /* 0x002fca00000000ff */
[----:B------:R1:W-:Y:S04]  /*1dc30*/  STS [R10+0x8400], R6 ;  /* 0x008400060a007388 */ /* 0x0003e80000000800 */
[----:B-1----:R-:W2:Y:S01]  /*1dc40*/  LDL R10, [R1+0xc] ;  /* 0x00000c00010a7983 */ /* 0x002ea20000100800 */
[----:B------:R-:W-:Y:S02]  /*1dc50*/  F2FP.PACK_AB R9, R155, R154 ;  /* 0x0000009a9b09723e */ /* 0x000fe400000000ff */
[----:B------:R-:W-:Y:S02]  /*1dc60*/  F2FP.PACK_AB R8, R175, R174 ;  /* 0x000000aeaf08723e */ /* 0x000fe400000000ff */
[----:B------:R-:W-:Y:S02]  /*1dc70*/  F2FP.PACK_AB R7, R157, R156 ;  /* 0x0000009c9d07723e */ /* 0x000fe400000000ff */
[----:B------:R-:W-:Y:S01]  /*1dc80*/  F2FP.PACK_AB R6, R131, R130 ;  /* 0x000000828306723e */ /* 0x000fe200000000ff */
[----:B------:R-:W-:Y:S04]  /*1dc90*/  STS [R11+0x8000], R9 ;  /* 0x008000090b007388 */ /* 0x000fe80000000800 */
[----:B------:R1:W-:Y:S04]  /*1dca0*/  STS [R11+0x8400], R8 ;  /* 0x008400080b007388 */ /* 0x0003e80000000800 */
[----:B------:R3:W-:Y:S04]  /*1dcb0*/  STS [R2+0x8000], R7 ;  /* 0x0080000702007388 */ /* 0x0007e80000000800 */
[----:B------:R4:W-:Y:S01]  /*1dcc0*/  STS [R2+0x8400], R6 ;  /* 0x0084000602007388 */ /* 0x0009e20000000800 */
[----:B-1----:R-:W-:-:S03]  /*1dcd0*/  F2FP.PACK_AB R8, R81, R80 ;  /* 0x000000505108723e */ /* 0x002fc600000000ff */
[----:B------:R-:W2:Y:S01]  /*1dce0*/  LDL.LU R11, [R1+0x30] ;  /* 0x00003000010b7983 */ /* 0x000ea20000300800 */
[----:B---3--:R-:W-:-:S03]  /*1dcf0*/  F2FP.PACK_AB R7, R79, R78 ;  /* 0x0000004e4f07723e */ /* 0x008fc600000000ff */
[----:B------:R-:W-:Y:S01]  /*1dd00*/  STS [R14+0x8000], R8 ;  /* 0x008000080e007388 */ /* 0x000fe20000000800 */
[----:B----4-:R-:W-:Y:S02]  /*1dd10*/  F2FP.PACK_AB R6, R165, R164 ;  /* 0x000000a4a506723e */ /* 0x010fe400000000ff */
[----:B------:R-:W-:Y:S01]  /*1dd20*/  F2FP.PACK_AB R2, R75, R74 ;  /* 0x0000004a4b02723e */ /* 0x000fe200000000ff */
[----:B------:R1:W-:Y:S04]  /*1dd30*/  STS [R14+0x8400], R7 ;  /* 0x008400070e007388 */ /* 0x0003e80000000800 */
[----:B------:R3:W-:Y:S04]  /*1dd40*/  STS [R5+0x8000], R6 ;  /* 0x0080000605007388 */ /* 0x0007e80000000800 */
[----:B------:R4:W-:Y:S01]  /*1dd50*/  STS [R5+0x8400], R2 ;  /* 0x0084000205007388 */ /* 0x0009e20000000800 */
[----:B------:R-:W-:-:S02]  /*1dd60*/  ISETP.NE.U32.AND P0, PT, RZ, c[0x0][0x508], PT ;  /* 0x00014200ff007a0c */ /* 0x000fc40003f05070 */
[----:B-1----:R-:W-:Y:S02]  /*1dd70*/  F2FP.PACK_AB R7, R163, R162 ;  /* 0x000000a2a307723e */ /* 0x002fe400000000ff */
[----:B---3--:R-:W-:-:S03]  /*1dd80*/  F2FP.PACK_AB R6, R71, R70 ;  /* 0x000000464706723e */ /* 0x008fc600000000ff */
[----:B------:R-:W-:Y:S01]  /*1dd90*/  STS [R13+0x8000], R7 ;  /* 0x008000070d007388 */ /* 0x000fe20000000800 */
[----:B----4-:R-:W-:Y:S02]  /*1dda0*/  F2FP.PACK_AB R5, R85, R84 ;  /* 0x000000545505723e */ /* 0x010fe400000000ff */
[----:B------:R-:W-:Y:S01]  /*1ddb0*/  F2FP.PACK_AB R2, R69, R68 ;  /* 0x000000444502723e */ /* 0x000fe200000000ff */
[----:B------:R-:W-:Y:S04]  /*1ddc0*/  STS [R13+0x8400], R6 ;  /* 0x008400060d007388 */ /* 0x000fe80000000800 */
[----:B------:R1:W-:Y:S04]  /*1ddd0*/  STS [R3+0x8000], R5 ;  /* 0x0080000503007388 */ /* 0x0003e80000000800 */
[----:B------:R3:W-:Y:S01]  /*1dde0*/  STS [R3+0x8400], R2 ;  /* 0x0084000203007388 */ /* 0x0007e20000000800 */
[----:B------:R-:W-:-:S02]  /*1ddf0*/  ISETP.NE.AND.EX P1, PT, RZ, c[0x0][0x50c], PT, P0 ;  /* 0x00014300ff007a0c */ /* 0x000fc40003f25300 */
[----:B------:R-:W-:Y:S02]  /*1de00*/  ISETP.NE.U32.AND P2, PT, RZ, c[0x0][0x500], PT ;  /* 0x00014000ff007a0c */ /* 0x000fe40003f45070 */
[----:B-1----:R-:W-:Y:S02]  /*1de10*/  F2FP.PACK_AB R5, R65, R64 ;  /* 0x000000404105723e */ /* 0x002fe400000000ff */
[----:B---3--:R-:W-:-:S03]  /*1de20*/  F2FP.PACK_AB R2, R63, R62 ;  /* 0x0000003e3f02723e */ /* 0x008fc600000000ff */
[----:B------:R-:W-:Y:S04]  /*1de30*/  STS [R12+0x8000], R5 ;  /* 0x008000050c007388 */ /* 0x000fe80000000800 */
[----:B------:R1:W-:Y:S04]  /*1de40*/  STS [R12+0x8400], R2 ;  /* 0x008400020c007388 */ /* 0x0003e80000000800 */
[----:B------:R-:W-:Y:S01]  /*1de50*/  BAR.SYNC.DEFER_BLOCKING 0x1, 0x100 ;  /* 0x0044000000007b1d */ /* 0x000fe20000010000 */
[----:B------:R-:W-:Y:S01]  /*1de60*/  ISETP.NE.AND.EX P2, PT, RZ, c[0x0][0x504], PT, P2 ;  /* 0x00014100ff007a0c */ /* 0x000fe20003f45320 */
[----:B------:R-:W-:-:S02]  /*1de70*/  IMAD.MOV.U32 R6, RZ, RZ, 0x4 ;  /* 0x00000004ff067424 */ /* 0x000fc400078e00ff */
[----:B------:R-:W-:Y:S02]  /*1de80*/  IMAD.MOV.U32 R14, RZ, RZ, c[0x0][0x388] ;  /* 0x0000e200ff0e7624 */ /* 0x000fe400078e00ff */
[----:B------:R-:W-:Y:S02]  /*1de90*/  IMAD.MOV.U32 R3, RZ, RZ, RZ ;  /* 0x000000ffff037224 */ /* 0x000fe400078e00ff */
[----:B--2---:R-:W-:-:S04]  /*1dea0*/  @P1 IMAD.WIDE R8, R10, R6, c[0x0][0x508] ;  /* 0x000142000a081625 */ /* 0x004fc800078e0206 */
[----:B------:R-:W-:Y:S01]  /*1deb0*/  IMAD.WIDE R6, R10, R6, c[0x0][0x500] ;  /* 0x000140000a067625 */ /* 0x000fe200078e0206 */
[----:B------:R2:W5:Y:S04]  /*1dec0*/  @P1 LDG.E R14, [R8.64] ;  /* 0x00000006080e1981 */ /* 0x000568000c1e1900 */
[----:B------:R2:W5:Y:S01]  /*1ded0*/  @P2 LDG.E R3, [R6.64] ;  /* 0x0000000606032981 */ /* 0x000562000c1e1900 */
[----:B------:R-:W-:-:S04]  /*1dee0*/  ISETP.NE.AND P0, PT, R11, RZ, PT ;  /* 0x000000ff0b00720c */ /* 0x000fc80003f05270 */
[----:B-1----:R-:W-:Y:S01]  /*1def0*/  SEL R2, R11, c[0x0][0x3d4], P0 ;  /* 0x0000f5000b027a07 */ /* 0x002fe20000000000 */
[----:B------:R-:W-:Y:S05]  /*1df00*/  @P1 BRA `(.L_x_738) ;  /* 0x0000004000001947 */ /* 0x000fea0003800000 */
[----:B--2---:R-:W-:Y:S05]  /*1df10*/  @!P2 BRA `(.L_x_738) ;  /* 0x000000300000a947 */ /* 0x004fea0003800000 */
[----:B-----5:R1:W2:Y:S04]  /*1df20*/  LDG.E R14, [R6.64] ;  /* 0x00000006060e7981 */ /* 0x0202a8000c1e1900 */
[----:B-1----:R-:W2:Y:S02]  /*1df30*/  LDG.E R6, [R6.64+0x4] ;  /* 0x0000040606067981 */ /* 0x002ea4000c1e1900 */
[----:B--2---:R-:W-:Y:S02]  /*1df40*/  IADD3 R14, -R14, R6, RZ ;  /* 0x000000060e0e7210 */ /* 0x004fe40007ffe1ff */
.L_x_738:
[----:B--2---:R-:W2:Y:S04]  /*1df50*/  LDL R24, [R1+0x18] ;  /* 0x0000180001187983 */ /* 0x004ea80000100800 */
[----:B------:R-:W3:Y:S04]  /*1df60*/  LDL R15, [R1+0x34] ;  /* 0x00003400010f7983 */ /* 0x000ee80000100800 */
[----:B------:R-:W4:Y:S01]  /*1df70*/  LDL R25, [R1+0x50] ;  /* 0x0000500001197983 */ /* 0x000f220000100800 */
[----:B------:R-:W-:Y:S01]  /*1df80*/  IMAD.MOV.U32 R12, RZ, RZ, 0x368 ;  /* 0x00000368ff0c7424 */ /* 0x000fe200078e00ff */
[----:B------:R-:W-:-:S04]  /*1df90*/  ISETP.GT.AND P2, PT, R2, 0x1, PT ;  /* 0x000000010200780c */ /* 0x000fc80003f44270 */
[----:B------:R-:W-:-:S04]  /*1dfa0*/  SEL R12, R12, 0x328, P2 ;  /* 0x000003280c0c7807 */ /* 0x000fc80001000000 */
[----:B------:R-:W1:Y:S08]  /*1dfb0*/  LDC.64 R8, c[0x0][R12+0x170] ;  /* 0x00005c000c087b82 */ /* 0x000e700000000a00 */
[----:B------:R1:W2:Y:S08]  /*1dfc0*/  LDC.64 R16, c[0x0][R12+0x168] ;  /* 0x00005a000c107b82 */ /* 0x0002b00000000a00 */
[----:B------:R1:W2:Y:S08]  /*1dfd0*/  LDC.64 R20, c[0x0][R12+0x178] ;  /* 0x00005e000c147b82 */ /* 0x0002b00000000a00 */
[----:B------:R1:W2:Y:S01]  /*1dfe0*/  LDC.64 R18, c[0x0][R12+0x160] ;  /* 0x000058000c127b82 */ /* 0x0002a20000000a00 */
[----:B------:R-:W-:Y:S01]  /*1dff0*/  ISETP.NE.U32.AND P0, PT, RZ, c[0x0][0x500], PT ;  /* 0x00014000ff007a0c */ /* 0x000fe20003f05070 */
[----:B------:R-:W-:-:S03]  /*1e000*/  IMAD.MOV.U32 R2, RZ, RZ, c[0x0][0x4e8] ;  /* 0x00013a00ff027624 */ /* 0x000fc600078e00ff */
[----:B------:R-:W-:Y:S02]  /*1e010*/  ISETP.NE.AND.EX P0, PT, RZ, c[0x0][0x504], PT, P0 ;  /* 0x00014100ff007a0c */ /* 0x000fe40003f05300 */
[----:B------:R-:W-:Y:S02]  /*1e020*/  ISETP.NE.AND P3, PT, R2, 0x1, PT ;  /* 0x000000010200780c */ /* 0x000fe40003f65270 */
[----:B------:R-:W-:Y:S02]  /*1e030*/  SHF.R.S32.HI R6, RZ, 0x1f, R10 ;  /* 0x0000001fff067819 */ /* 0x000fe4000001140a */
[----:B------:R-:W-:Y:S02]  /*1e040*/  SEL R2, R10, RZ, !P0 ;  /* 0x000000ff0a027207 */ /* 0x000fe40004000000 */
[----:B------:R-:W-:Y:S01]  /*1e050*/  SEL R7, R6, RZ, !P0 ;  /* 0x000000ff06077207 */ /* 0x000fe20004000000 */
[----:B------:R-:W-:Y:S02]  /*1e060*/  IMAD.IADD R5, R252, 0x1, R246 ;  /* 0x00000001fc057824 */ /* 0x000fe400078e02f6 */
[----:B-1----:R-:W-:-:S04]  /*1e070*/  IMAD R6, R9, R2, RZ ;  /* 0x0000000209067224 */ /* 0x002fc800078e02ff */
[C---:B------:R-:W-:Y:S02]  /*1e080*/  IMAD R12, R8.reuse, R7, R6 ;  /* 0x00000007080c7224 */ /* 0x040fe400078e0206 */
[----:B------:R-:W-:Y:S01]  /*1e090*/  @P3 IMAD.HI.U32 R7, R5, c[0x0][0x4ec], RZ ;  /* 0x00013b0005073a27 */ /* 0x000fe200078e00ff */
[----:B------:R-:W1:Y:S03]  /*1e0a0*/  S2R R26, SR_TID.X ;  /* 0x00000000001a7919 */ /* 0x000e660000002100 */
[----:B------:R-:W-:Y:S01]  /*1e0b0*/  IMAD.MOV.U32 R6, RZ, RZ, R5 ;  /* 0x000000ffff067224 */ /* 0x000fe200078e0005 */
[----:B------:R-:W-:Y:S01]  /*1e0c0*/  @P3 SHF.R.U32.HI R6, RZ, c[0x0][0x4f0], R7 ;  /* 0x00013c00ff063a19 */ /* 0x000fe20000011607 */
[----:B------:R-:W-:-:S04]  /*1e0d0*/  IMAD.WIDE.U32 R8, R8, R2, RZ ;  /* 0x0000000208087225 */ /* 0x000fc800078e00ff */
[----:B--2---:R-:W-:-:S04]  /*1e0e0*/  IMAD.WIDE.U32 R10, R16, R24, RZ ;  /* 0x00000018100a7225 */ /* 0x004fc800078e00ff */
[----:B------:R-:W-:Y:S01]  /*1e0f0*/  IMAD R13, R17, R24, RZ ;  /* 0x00000018110d7224 */ /* 0x000fe200078e02ff */
[----:B---3--:R-:W-:Y:S01]  /*1e100*/  SEL R7, R15, RZ, P2 ;  /* 0x000000ff0f077207 */ /* 0x008fe20001000000 */
[----:B------:R-:W-:Y:S01]  /*1e110*/  IMAD.IADD R15, R9, 0x1, R12 ;  /* 0x00000001090f7824 */ /* 0x000fe200078e020c */
[----:B-----5:R-:W-:Y:S01]  /*1e120*/  IADD3 R16, P1, P0, R8, R10, R3 ;  /* 0x0000000a08107210 */ /* 0x020fe2000783e003 */
[----:B------:R-:W-:Y:S01]  /*1e130*/  IMAD.IADD R9, R11, 0x1, R13 ;  /* 0x000000010b097824 */ /* 0x000fe200078e020d */
[----:B------:R-:W-:Y:S01]  /*1e140*/  SHF.R.S32.HI R8, RZ, 0x1f, R3 ;  /* 0x0000001fff087819 */ /* 0x000fe20000011403 */
        /* <DEDUP_REMOVED lines=16> */
[----:B-1----:R-:W-:Y:S01]  /*1e250*/  SHF.R.S32.HI R17, RZ, 0x1f, R26 ;  /* 0x0000001fff117819 */ /* 0x002fe2000001141a */
[----:B------:R-:W-:Y:S01]  /*1e260*/  IMAD.IADD R7, R7, 0x1, R9 ;  /* 0x0000000107077824 */ /* 0x000fe200078e0209 */
[C---:B------:R-:W-:Y:S02]  /*1e270*/  LEA R10, P0, R6.reuse, R10, 0x2 ;  /* 0x0000000a060a7211 */ /* 0x040fe400078010ff */
[----:B------:R-:W-:Y:S02]  /*1e280*/  SEL R11, R11, c[0x0][0x454], P2 ;  /* 0x000115000b0b7a07 */ /* 0x000fe40001000000 */
[----:B------:R-:W-:Y:S02]  /*1e290*/  LEA.HI R17, R17, R26, RZ, 0x5 ;  /* 0x0000001a11117211 */ /* 0x000fe400078f28ff */
[----:B------:R-:W-:Y:S02]  /*1e2a0*/  LEA.HI.X R6, R6, R11, R7, 0x2, P0 ;  /* 0x0000000b06067211 */ /* 0x000fe400000f1407 */
[----:B------:R-:W-:Y:S01]  /*1e2b0*/  LOP3.LUT R17, R17, 0xffffffe0, RZ, 0xc0, !PT ;  /* 0xffffffe011117812 */ /* 0x000fe200078ec0ff */
[----:B------:R-:W-:Y:S04]  /*1e2c0*/  SHFL.IDX PT, R12, R10, RZ, 0x1c1f ;  /* 0x001c1fff0a0c7589 */ /* 0x000fe800000e0000 */
[----:B------:R-:W1:Y:S01]  /*1e2d0*/  SHFL.IDX PT, R13, R6, RZ, 0x1c1f ;  /* 0x001c1fff060d7589 */ /* 0x000e6200000e0000 */
[----:B------:R-:W-:-:S03]  /*1e2e0*/  IMAD.IADD R17, R26, 0x1, -R17 ;  /* 0x000000011a117824 */ /* 0x000fc600078e0a11 */
[----:B------:R-:W-:Y:S01]  /*1e2f0*/  SHFL.IDX PT, R10, R10, 0x1, 0x1c1f ;  /* 0x003c1f000a0a7f89 */ /* 0x000fe200000e0000 */
[----:B----4-:R-:W-:-:S03]  /*1e300*/  IMAD.IADD R7, R25, 0x1, R246 ;  /* 0x0000000119077824 */ /* 0x010fc600078e02f6 */
        /* <DEDUP_REMOVED lines=14> */
[----:B------:R-:W-:Y:S01]  /*1e3f0*/  SHF.R.S32.HI R7, RZ, 0x1f, R2 ;  /* 0x0000001fff077819 */ /* 0x000fe20000011402 */
[C---:B------:R-:W-:Y:S01]  /*1e400*/  IMAD.WIDE.U32 R8, R3.reuse, c[0x0][0x3a0], RZ ;  /* 0x0000e80003087a25 */ /* 0x040fe200078e00ff */
[----:B------:R3:W4:Y:S03]  /*1e410*/  LDS.128 R28, [R217+0x80] ;  /* 0x00008000d91c7984 */ /* 0x0007260000000c00 */
[----:B------:R-:W-:Y:S01]  /*1e420*/  IMAD R3, R3, c[0x0][0x3a4], R5 ;  /* 0x0000e90003037a24 */ /* 0x000fe200078e0205 */
[----:B------:R3:W1:Y:S01]  /*1e430*/  LDS.128 R40, [R217+0x1080] ;  /* 0x00108000d9287984 */ /* 0x0006620000000c00 */
[----:B------:R-:W-:-:S03]  /*1e440*/  IMAD R7, R7, c[0x0][0x3f0], RZ ;  /* 0x0000fc0007077a24 */ /* 0x000fc600078e02ff */
[----:B------:R-:W-:Y:S01]  /*1e450*/  IADD3 R9, R9, R3, RZ ;  /* 0x0000000309097210 */ /* 0x000fe20007ffe0ff */
[----:B------:R3:W1:Y:S04]  /*1e460*/  LDS.128 R52, [R217+0x2080] ;  /* 0x00208000d9347984 */ /* 0x0006680000000c00 */
[C---:B------:R-:W-:Y:S01]  /*1e470*/  IMAD.WIDE.U32 R8, R24.reuse, c[0x0][0x3e8], R8 ;  /* 0x0000fa0018087a25 */ /* 0x040fe200078e0008 */
[----:B------:R3:W1:Y:S03]  /*1e480*/  LDS.128 R60, [R217+0x3080] ;  /* 0x00308000d93c7984 */ /* 0x0006660000000c00 */
[----:B------:R-:W-:Y:S01]  /*1e490*/  IMAD R9, R24, c[0x0][0x3ec], R9 ;  /* 0x0000fb0018097a24 */ /* 0x000fe200078e0209 */
[----:B------:R3:W1:Y:S03]  /*1e4a0*/  LDS.128 R36, [R217+0x5080] ;  /* 0x00508000d9247984 */ /* 0x0006660000000c00 */
[----:B------:R-:W-:Y:S01]  /*1e4b0*/  IMAD.WIDE.U32 R8, R2, c[0x0][0x3f0], R8 ;  /* 0x0000fc0002087a25 */ /* 0x000fe200078e0008 */
[----:B------:R3:W1:Y:S04]  /*1e4c0*/  LDS.128 R24, [R217+0x4080] ;  /* 0x00408000d9187984 */ /* 0x0006680000000c00 */
[----:B------:R3:W1:Y:S04]  /*1e4d0*/  LDS.128 R48, [R217+0x6080] ;  /* 0x00608000d9307984 */ /* 0x0006680000000c00 */
[----:B------:R3:W1:Y:S04]  /*1e4e0*/  LDS.128 R56, [R217+0x7080] ;  /* 0x00708000d9387984 */ /* 0x0006680000000c00 */
[----:B-1----:R3:W1:Y:S04]  /*1e4f0*/  LDS.128 R20, [R217+0x8080] ;  /* 0x00808000d9147984 */ /* 0x0026680000000c00 */
        /* <DEDUP_REMOVED lines=30> */
.L_x_807:
[----:B------:R-:W-:Y:S05]  /*1e6e0*/  BRA.DIV ~URZ, `(.L_x_741) ;  /* 0x00003e227f007947 */ /* 0x000fea000b800000 */
[----:B------:R3:W4:Y:S02]  /*1e6f0*/  SHFL.IDX PT, R2, R14, RZ, 0x181f ;  /* 0x00181fff0e027589 */ /* 0x00072400000e0000 */
.L_x_808:
[----:B------:R-:W5:Y:S01]  /*1e700*/  LDL.64 R18, [R1+0x10] ;  /* 0x0000100001127983 */ /* 0x000f620000100a00 */
[----:B------:R-:W-:Y:S01]  /*1e710*/  ISETP.GE.AND P0, PT, R12, R6, PT ;  /* 0x000000060c00720c */ /* 0x000fe20003f06270 */
[----:B------:R-:W-:Y:S01]  /*1e720*/  BSSY B0, `(.L_x_742) ;  /* 0x0000011000007945 */ /* 0x000fe20003800000 */
[----:B------:R-:W-:Y:S02]  /*1e730*/  SHF.R.S32.HI R16, RZ, 0x1f, R4 ;  /* 0x0000001fff107819 */ /* 0x000fe40000011404 */
[----:B------:R-:W-:Y:S02]  /*1e740*/  SHF.R.S32.HI R17, RZ, 0x1f, R0 ;  /* 0x0000001fff117819 */ /* 0x000fe40000011400 */
[----:B-----5:R-:W-:-:S07]  /*1e750*/  SHF.R.S32.HI R15, RZ, 0x1f, R18 ;  /* 0x0000001fff0f7819 */ /* 0x020fce0000011412 */
[----:B------:R-:W-:Y:S05]  /*1e760*/  @P0 BRA `(.L_x_743) ;  /* 0x000000c000000947 */ /* 0x000fea0003800000 */
[----:B------:R-:W-:Y:S02]  /*1e770*/  ISETP.GE.AND P2, PT, R18, c[0x0][0x3c8], PT ;  /* 0x0000f20012007a0c */ /* 0x000fe40003f46270 */
[----:B------:R-:W-:Y:S02]  /*1e780*/  ISETP.GE.AND P1, PT, R4, c[0x0][0x3c8], PT ;  /* 0x0000f20004007a0c */ /* 0x000fe40003f26270 */
[----:B------:R-:W-:-:S09]  /*1e790*/  ISETP.GE.AND P0, PT, R0, c[0x0][0x3c8], PT ;  /* 0x0000f20000007a0c */ /* 0x000fd20003f06270 */
[-C--:B----4-:R-:W-:Y:S02]  /*1e7a0*/  @!P2 LEA R10, P5, R18, R2.reuse, 0x1 ;  /* 0x00000002120aa211 */ /* 0x090fe400078a08ff */
[-C--:B------:R-:W-:Y:S02]  /*1e7b0*/  @!P1 LEA R8, P4, R4, R2.reuse, 0x1 ;  /* 0x0000000204089211 */ /* 0x080fe400078808ff */
[----:B------:R-:W-:Y:S02]  /*1e7c0*/  @!P0 LEA R2, P3, R0, R2, 0x1 ;  /* 0x0000000200028211 */ /* 0x000fe400078608ff */
[-C--:B--2---:R-:W-:Y:S02]  /*1e7d0*/  @!P2 LEA.HI.X R11, R18, R7.reuse, R15, 0x1, P5 ;  /* 0x00000007120ba211 */ /* 0x084fe400028f0c0f */
[-C--:B------:R-:W-:Y:S02]  /*1e7e0*/  @!P1 LEA.HI.X R9, R4, R7.reuse, R16, 0x1, P4 ;  /* 0x0000000704099211 */ /* 0x080fe400020f0c10 */
[----:B------:R-:W-:Y:S01]  /*1e7f0*/  @!P0 LEA.HI.X R3, R0, R7, R17, 0x1, P3 ;  /* 0x0000000700038211 */ /* 0x000fe200018f0c11 */
[----:B------:R2:W-:Y:S04]  /*1e800*/  @!P2 ST.E.128 [R10.64], R28 ;  /* 0x0000001c0a00a985 */ /* 0x0005e8000c101d06 */
[----:B------:R2:W-:Y:S04]  /*1e810*/  @!P1 ST.E.128 [R8.64], R24 ;  /* 0x0000001808009985 */ /* 0x0005e8000c101d06 */
[----:B------:R2:W-:Y:S02]  /*1e820*/  @!P0 ST.E.128 [R2.64], R20 ;  /* 0x0000001402008985 */ /* 0x0005e4000c101d06 */
.L_x_743:
[----:B------:R-:W-:Y:S05]  /*1e830*/  BSYNC B0 ;  /* 0x0000000000007941 */ /* 0x000fea0003800000 */
.L_x_742:
[----:B------:R-:W-:Y:S05]  /*1e840*/  BRA.DIV ~URZ, `(.L_x_744) ;  /* 0x00003d327f007947 */ /* 0x000fea000b800000 */
[----:B--2---:R2:W1:Y:S04]  /*1e850*/  SHFL.IDX PT, R7, R13, 0x1, 0x181f ;  /* 0x00381f000d077f89 */ /* 0x00446800000e0000 */
[----:B----4-:R2:W4:Y:S02]  /*1e860*/  SHFL.IDX PT, R2, R14, 0x1, 0x181f ;  /* 0x00381f000e027f89 */ /* 0x01052400000e0000 */
.L_x_809:
[----:B------:R-:W-:Y:S01]  /*1e870*/  IADD3 R3, R12, 0x20, RZ ;  /* 0x000000200c037810 */ /* 0x000fe20007ffe0ff */
[----:B------:R-:W-:Y:S03]  /*1e880*/  BSSY B0, `(.L_x_745) ;  /* 0x0000010000007945 */ /* 0x000fe60003800000 */
[----:B------:R-:W-:-:S13]  /*1e890*/  ISETP.GE.AND P0, PT, R3, R6, PT ;  /* 0x000000060300720c */ /* 0x000fda0003f06270 */
[----:B------:R-:W-:Y:S05]  /*1e8a0*/  @P0 BRA `(.L_x_746) ;  /* 0x000000d000000947 */ /* 0x000fea0003800000 */
[----:B------:R-:W5:Y:S01]  /*1e8b0*/  LDL.64 R18, [R1+0x10] ;  /* 0x0000100001127983 */ /* 0x000f620000100a00 */
[----:B------:R-:W-:Y:S02]  /*1e8c0*/  ISETP.GE.AND P1, PT, R4, c[0x0][0x3c8], PT ;  /* 0x0000f20004007a0c */ /* 0x000fe40003f26270 */
[----:B------:R-:W-:-:S11]  /*1e8d0*/  ISETP.GE.AND P0, PT, R0, c[0x0][0x3c8], PT ;  /* 0x0000f20000007a0c */ /* 0x000fd60003f06270 */
[----:B----4-:R-:W-:-:S04]  /*1e8e0*/  @!P1 LEA R8, P4, R4, R2, 0x1 ;  /* 0x0000000204089211 */ /* 0x010fc800078808ff */
[----:B-1----:R-:W-:Y:S02]  /*1e8f0*/  @!P1 LEA.HI.X R9, R4, R7, R16, 0x1, P4 ;  /* 0x0000000704099211 */ /* 0x002fe400020f0c10 */
[----:B-----5:R-:W-:-:S13]  /*1e900*/  ISETP.GE.AND P2, PT, R18, c[0x0][0x3c8], PT ;  /* 0x0000f20012007a0c */ /* 0x020fda0003f46270 */
[-C--:B------:R-:W-:Y:S02]  /*1e910*/  @!P2 LEA R10, P5, R18, R2.reuse, 0x1 ;  /* 0x00000002120aa211 */ /* 0x080fe400078a08ff */
[----:B------:R-:W-:Y:S02]  /*1e920*/  @!P0 LEA R2, P3, R0, R2, 0x1 ;  /* 0x0000000200028211 */ /* 0x000fe400078608ff */
[-C--:B------:R-:W-:Y:S02]  /*1e930*/  @!P2 LEA.HI.X R11, R18, R7.reuse, R15, 0x1, P5 ;  /* 0x00000007120ba211 */ /* 0x080fe400028f0c0f */
[----:B------:R-:W-:-:S03]  /*1e940*/  @!P0 LEA.HI.X R3, R0, R7, R17, 0x1, P3 ;  /* 0x0000000700038211 */ /* 0x000fc600018f0c11 */
[----:B------:R1:W-:Y:S04]  /*1e950*/  @!P2 ST.E.128 [R10.64], R40 ;  /* 0x000000280a00a985 */ /* 0x0003e8000c101d06 */
[----:B------:R1:W-:Y:S04]  /*1e960*/  @!P1 ST.E.128 [R8.64], R36 ;  /* 0x0000002408009985 */ /* 0x0003e8000c101d06 */
[----:B------:R1:W-:Y:S02]  /*1e970*/  @!P0 ST.E.128 [R2.64], R32 ;  /* 0x0000002002008985 */ /* 0x0003e4000c101d06 */
.L_x_746:
[----:B------:R-:W-:Y:S05]  /*1e980*/  BSYNC B0 ;  /* 0x0000000000007941 */ /* 0x000fea0003800000 */
.L_x_745:
[----:B------:R-:W-:Y:S05]  /*1e990*/  BRA.DIV ~URZ, `(.L_x_747) ;  /* 0x00003cb27f007947 */ /* 0x000fea000b800000 */
[----:B-1----:R1:W2:Y:S02]  /*1e9a0*/  SHFL.IDX PT, R7, R13, 0x2, 0x181f ;  /* 0x00581f000d077f89 */ /* 0x0022a400000e0000 */
.L_x_810:
[----:B------:R-:W-:Y:S05]  /*1e9b0*/  BRA.DIV ~URZ, `(.L_x_748) ;  /* 0x00003d027f007947 */ /* 0x000fea000b800000 */
[----:B----4-:R4:W1:Y:S02]  /*1e9c0*/  SHFL.IDX PT, R2, R14, 0x2, 0x181f ;  /* 0x00581f000e027f89 */ /* 0x01086400000e0000 */
.L_x_811:
[----:B------:R-:W-:Y:S01]  /*1e9d0*/  IADD3 R3, R12, 0x40, RZ ;  /* 0x000000400c037810 */ /* 0x000fe20007ffe0ff */
[----:B------:R-:W-:Y:S03]  /*1e9e0*/  BSSY B0, `(.L_x_749) ;  /* 0x0000010000007945 */ /* 0x000fe60003800000 */
[----:B------:R-:W-:-:S13]  /*1e9f0*/  ISETP.GE.AND P0, PT, R3, R6, PT ;  /* 0x000000060300720c */ /* 0x000fda0003f06270 */
[----:B------:R-:W-:Y:S05]  /*1ea00*/  @P0 BRA `(.L_x_750) ;  /* 0x000000d000000947 */ /* 0x000fea0003800000 */
[----:B------:R-:W5:Y:S01]  /*1ea10*/  LDL.64 R18, [R1+0x10] ;  /* 0x0000100001127983 */ /* 0x000f620000100a00 */
[----:B------:R-:W-:Y:S02]  /*1ea20*/  ISETP.GE.AND P1, PT, R4, c[0x0][0x3c8], PT ;  /* 0x0000f20004007a0c */ /* 0x000fe40003f26270 */
[----:B------:R-:W-:-:S11]  /*1ea30*/  ISETP.GE.AND P0, PT, R0, c[0x0][0x3c8], PT ;  /* 0x0000f20000007a0c */ /* 0x000fd60003f06270 */
[----:B-1----:R-:W-:-:S04]  /*1ea40*/  @!P1 LEA R8, P4, R4, R2, 0x1 ;  /* 0x0000000204089211 */ /* 0x002fc800078808ff */
[----:B--2---:R-:W-:Y:S02]  /*1ea50*/  @!P1 LEA.HI.X R9, R4, R7, R16, 0x1, P4 ;  /* 0x0000000704099211 */ /* 0x004fe400020f0c10 */
        /* <DEDUP_REMOVED lines=8> */
.L_x_750:
[----:B------:R-:W-:Y:S05]  /*1eae0*/  BSYNC B0 ;  /* 0x0000000000007941 */ /* 0x000fea0003800000 */
.L_x_749:
[----:B------:R-:W-:Y:S05]  /*1eaf0*/  BRA.DIV ~URZ, `(.L_x_751) ;  /* 0x00003c327f007947 */ /* 0x000fea000b800000 */
[----:B-1----:R1:W3:Y:S04]  /*1eb00*/  SHFL.IDX PT, R10, R13, 0x3, 0x181f ;  /* 0x00781f000d0a7f89 */ /* 0x0022e800000e0000 */
[----:B------:R1:W4:Y:S02]  /*1eb10*/  SHFL.IDX PT, R2, R14, 0x3, 0x181f ;  /* 0x00781f000e027f89 */ /* 0x00032400000e0000 */
.L_x_812:
[----:B------:R-:W-:-:S04]  /*1eb20*/  IADD3 R3, R12, 0x60, RZ ;  /* 0x000000600c037810 */ /* 0x000fc80007ffe0ff */
[----:B------:R-:W-:-:S13]  /*1eb30*/  ISETP.GE.AND P0, PT, R3, R6, PT ;  /* 0x000000060300720c */ /* 0x000fda0003f06270 */
[----:B------:R-:W-:Y:S05]  /*1eb40*/  @P0 BRA `(.L_x_752) ;  /* 0x00001f9000000947 */ /* 0x000fea0003800000 */
[----:B------:R-:W5:Y:S01]  /*1eb50*/  LDL.64 R18, [R1+0x10] ;  /* 0x0000100001127983 */ /* 0x000f620000100a00 */
[----:B------:R-:W-:-:S13]  /*1eb60*/  ISETP.GE.AND P0, PT, R4, c[0x0][0x3c8], PT ;  /* 0x0000f20004007a0c */ /* 0x000fda0003f06270 */
[----:B----4-:R-:W-:-:S04]  /*1eb70*/  @!P0 LEA R6, P2, R4, R2, 0x1 ;  /* 0x0000000204068211 */ /* 0x010fc800078408ff */
[----:B--23--:R-:W-:Y:S02]  /*1eb80*/  @!P0 LEA.HI.X R7, R4, R10, R16, 0x1, P2 ;  /* 0x0000000a04078211 */ /* 0x00cfe400010f0c10 */
[----:B-----5:R-:W-:-:S13]  /*1eb90*/  ISETP.GE.AND P1, PT, R18, c[0x0][0x3c8], PT ;  /* 0x0000f20012007a0c */ /* 0x020fda0003f26270 */
[----:B------:R-:W-:-:S04]  /*1eba0*/  @!P1 LEA R8, P3, R18, R2, 0x1 ;  /* 0x0000000212089211 */ /* 0x000fc800078608ff */
[----:B------:R-:W-:-:S05]  /*1ebb0*/  @!P1 LEA.HI.X R9, R18, R10, R15, 0x1, P3 ;  /* 0x0000000a12099211 */ /* 0x000fca00018f0c0f */
[----:B------:R2:W-:Y:S04]  /*1ebc0*/  @!P1 ST.E.128 [R8.64], R60 ;  /* 0x0000003c08009985 */ /* 0x0005e8000c101d06 */
[----:B------:R2:W-:Y:S01]  /*1ebd0*/  @!P0 ST.E.128 [R6.64], R56 ;  /* 0x0000003806008985 */ /* 0x0005e2000c101d06 */
[----:B------:R-:W-:-:S13]  /*1ebe0*/  ISETP.GE.AND P0, PT, R0, c[0x0][0x3c8], PT ;  /* 0x0000f20000007a0c */ /* 0x000fda0003f06270 */
[----:B------:R-:W-:Y:S05]  /*1ebf0*/  @P0 BRA `(.L_x_752) ;  /* 0x00001ee000000947 */ /* 0x000fea0003800000 */
[----:B------:R-:W-:-:S04]  /*1ec00*/  LEA R2, P0, R0, R2, 0x1 ;  /* 0x0000000200027211 */ /* 0x000fc800078008ff */
[----:B------:R-:W-:-:S05]  /*1ec10*/  LEA.HI.X R3, R0, R10, R17, 0x1, P0 ;  /* 0x0000000a00037211 */ /* 0x000fca00000f0c11 */
[----:B------:R3:W-:Y:S01]  /*1ec20*/  ST.E.128 [R2.64], R64 ;  /* 0x0000004002007985 */ /* 0x0007e2000c101d06 */
[----:B------:R-:W-:Y:S05]  /*1ec30*/  BRA `(.L_x_752) ;  /* 0x00001ea000007947 */ /* 0x000fea0003800000 */
.L_x_739:
[----:B------:R-:W2:Y:S04]  /*1ec40*/  LDL.LU R4, [R1+0x18] ;  /* 0x0000180001047983 */ /* 0x000ea80000300800 */
[----:B------:R-:W3:Y:S01]  /*1ec50*/  LDL.LU R9, [R1+0x34] ;  /* 0x0000340001097983 */ /* 0x000ee20000300800 */
[----:B------:R-:W-:Y:S01]  /*1ec60*/  IMAD R8, R8, c[0x0][0x408], RZ ;  /* 0x0001020008087a24 */ /* 0x000fe200078e02ff */
[----:B------:R-:W-:Y:S01]  /*1ec70*/  SHF.R.S32.HI R0, RZ, 0x1f, R2 ;  /* 0x0000001fff007819 */ /* 0x000fe20000011402 */
[----:B------:R-:W-:-:S04]  /*1ec80*/  IMAD.WIDE.U32 R6, R3, c[0x0][0x408], RZ ;  /* 0x0001020003067a25 */ /* 0x000fc800078e00ff */
[----:B------:R-:W-:Y:S02]  /*1ec90*/  IMAD R3, R3, c[0x0][0x40c], R8 ;  /* 0x0001030003037a24 */ /* 0x000fe400078e0208 */
[----:B------:R-:W-:Y:S02]  /*1eca0*/  IMAD R0, R0, c[0x0][0x440], RZ ;  /* 0x0001100000007a24 */ /* 0x000fe400078e02ff */
[----:B------:R-:W-:Y:S01]  /*1ecb0*/  @P3 IMAD.HI.U32 R8, R5, c[0x0][0x4ec], RZ ;  /* 0x00013b0005083a27 */ /* 0x000fe200078e00ff */
[----:B------:R-:W-:-:S05]  /*1ecc0*/  IADD3 R7, R7, R3, RZ ;  /* 0x0000000307077210 */ /* 0x000fca0007ffe0ff */
[----:B--2---:R-:W-:-:S04]  /*1ecd0*/  IMAD.WIDE.U32 R6, R4, c[0x0][0x438], R6 ;  /* 0x00010e0004067a25 */ /* 0x004fc800078e0006 */
[----:B------:R-:W-:Y:S02]  /*1ece0*/  IMAD R7, R4, c[0x0][0x43c], R7 ;  /* 0x00010f0004077a24 */ /* 0x000fe400078e0207 */
[C---:B------:R-:W-:Y:S01]  /*1ecf0*/  IMAD R4, R2.reuse, c[0x0][0x444], R0 ;  /* 0x0001110002047a24 */ /* 0x040fe200078e0200 */
[----:B------:R-:W-:Y:S01]  /*1ed00*/  MOV R0, R5 ;  /* 0x0000000500007202 */ /* 0x000fe20000000f00 */
[----:B------:R-:W-:Y:S01]  /*1ed10*/  IMAD.WIDE.U32 R2, R2, c[0x0][0x440], R6 ;  /* 0x0001100002027a25 */ /* 0x000fe200078e0006 */
[----:B------:R-:W-:-:S04]  /*1ed20*/  @P3 SHF.R.U32.HI R0, RZ, c[0x0][0x4f0], R8 ;  /* 0x00013c00ff003a19 */ /* 0x000fc80000011608 */
        /* <DEDUP_REMOVED lines=19> */
.L_x_813:
[----:B------:R-:W-:Y:S05]  /*1ee60*/  BRA.DIV ~URZ, `(.L_x_754) ;  /* 0x00003a027f007947 */ /* 0x000fea000b800000 */
[----:B------:R4:W1:Y:S02]  /*1ee70*/  SHFL.IDX PT, R0, R38, RZ, 0x1c1f ;  /* 0x001c1fff26007589 */ /* 0x00086400000e0000 */
.L_x_814:
[C---:B------:R-:W-:Y:S01]  /*1ee80*/  IADD3 R29, R241.reuse, 0x98, RZ ;  /* 0x00000098f11d7810 */ /* 0x040fe20007ffe0ff */
[----:B------:R-:W-:Y:S01]  /*1ee90*/  BSSY B0, `(.L_x_755) ;  /* 0x0000090000007945 */ /* 0x000fe20003800000 */
[C---:B------:R-:W-:Y:S02]  /*1eea0*/  IADD3 R28, R241.reuse, 0xa0, RZ ;  /* 0x000000a0f11c7810 */ /* 0x040fe40007ffe0ff */
[C---:B------:R-:W-:Y:S02]  /*1eeb0*/  IADD3 R27, R241.reuse, 0xa8, RZ ;  /* 0x000000a8f11b7810 */ /* 0x040fe40007ffe0ff */
[C---:B------:R-:W-:Y:S02]  /*1eec0*/  IADD3 R26, R241.reuse, 0xb0, RZ ;  /* 0x000000b0f11a7810 */ /* 0x040fe40007ffe0ff */
[C---:B------:R-:W-:Y:S02]  /*1eed0*/  IADD3 R25, R241.reuse, 0xb8, RZ ;  /* 0x000000b8f1197810 */ /* 0x040fe40007ffe0ff */
[----:B------:R-:W-:-:S02]  /*1eee0*/  IADD3 R24, R241, 0x8, RZ ;  /* 0x00000008f1187810 */ /* 0x000fc40007ffe0ff */
[C---:B-1----:R-:W-:Y:S02]  /*1eef0*/  IADD3 R23, R241.reuse, 0x10, RZ ;  /* 0x00000010f1177810 */ /* 0x042fe40007ffe0ff */
        /* <DEDUP_REMOVED lines=39> */
[----:B------:R-:W-:Y:S01]  /*1f170*/  SHF.R.S32.HI R54, RZ, 0x1f, R13 ;  /* 0x0000001fff367819 */ /* 0x000fe2000001140d */
[----:B------:R-:W-:Y:S05]  /*1f180*/  @P0 BRA `(.L_x_756) ;  /* 0x0000060000000947 */ /* 0x000fea0003800000 */
[----:B------:R-:W-:Y:S02]  /*1f190*/  ISETP.GE.AND P1, PT, R241, c[0x0][0x3c8], PT ;  /* 0x0000f200f1007a0c */ /* 0x000fe40003f26270 */
[----:B------:R-:W-:-:S02]  /*1f1a0*/  ISETP.GE.AND P0, PT, R24, c[0x0][0x3c8], PT ;  /* 0x0000f20018007a0c */ /* 0x000fc40003f06270 */
[----:B------:R-:W-:Y:S02]  /*1f1b0*/  ISETP.GE.AND P3, PT, R23, c[0x0][0x3c8], PT ;  /* 0x0000f20017007a0c */ /* 0x000fe40003f66270 */
[----:B------:R-:W-:Y:S02]  /*1f1c0*/  ISETP.GE.AND P4, PT, R22, c[0x0][0x3c8], PT ;  /* 0x0000f20016007a0c */ /* 0x000fe40003f86270 */
[----:B------:R-:W-:-:S05]  /*1f1d0*/  ISETP.GE.AND P6, PT, R17, c[0x0][0x3c8], PT ;  /* 0x0000f20011007a0c */ /* 0x000fca0003fc6270 */
[CC--:B------:R-:W-:Y:S02]  /*1f1e0*/  @!P1 LEA R2, P5, R241.reuse, R0.reuse, 0x2 ;  /* 0x00000000f1029211 */ /* 0x0c0fe400078a10ff */
[C---:B------:R-:W-:Y:S02]  /*1f1f0*/  @!P0 LEA R30, P2, R24.reuse, R0, 0x2 ;  /* 0x00000000181e8211 */ /* 0x040fe400078410ff */
[-C--:B---3--:R-:W-:Y:S02]  /*1f200*/  @!P1 LEA.HI.X R3, R241, R4.reuse, R40, 0x2, P5 ;  /* 0x00000004f1039211 */ /* 0x088fe400028f1428 */
[----:B------:R-:W-:Y:S02]  /*1f210*/  @!P0 LEA.HI.X R31, R24, R4, R37, 0x2, P2 ;  /* 0x00000004181f8211 */ /* 0x000fe400010f1425 */
[----:B------:R-:W-:Y:S01]  /*1f220*/  ISETP.GE.AND P2, PT, R21, c[0x0][0x3c8], PT ;  /* 0x0000f20015007a0c */ /* 0x000fe20003f46270 */
[----:B------:R1:W-:Y:S01]  /*1f230*/  @!P1 ST.E.64 [R2.64], R158 ;  /* 0x0000009e02009985 */ /* 0x0003e2000c101b06 */
[----:B------:R-:W-:-:S03]  /*1f240*/  ISETP.GE.AND P1, PT, R20, c[0x0][0x3c8], PT ;  /* 0x0000f20014007a0c */ /* 0x000fc60003f26270 */
[----:B------:R3:W-:Y:S01]  /*1f250*/  @!P0 ST.E.64 [R30.64], R32 ;  /* 0x000000201e008985 */ /* 0x0007e2000c101b06 */
        /* <DEDUP_REMOVED lines=45> */
[----:B------:R1:W-:Y:S01]  /*1f530*/  @!P2 ST.E.64 [R2.64], R136 ;  /* 0x000000880200a985 */ /* 0x0003e2000c101b06 */
[----:B------:R-:W-:Y:S02]  /*1f540*/  ISETP.GE.AND P2, PT, R13, c[0x0][0x3c8], PT ;  /* 0x0000f2000d007a0c */ /* 0x000fe40003f46270 */
[----:B------:R-:W-:Y:S01]  /*1f550*/  @!P3 LEA.HI.X R31, R7, R4, R52, 0x2, P5 ;  /* 0x00000004071fb211 */ /* 0x000fe200028f1434 */
[----:B------:R3:W-:Y:S01]  /*1f560*/  @!P1 ST.E.64 [R32.64], R148 ;  /* 0x0000009420009985 */ /* 0x0007e2000c101b06 */
[----:B------:R-:W-:Y:S02]  /*1f570*/  ISETP.GE.AND P1, PT, R19, c[0x0][0x3c8], PT ;  /* 0x0000f20013007a0c */ /* 0x000fe40003f26270 */
[----:B------:R-:W-:Y:S01]  /*1f580*/  ISETP.GE.AND P5, PT, R29, c[0x0][0x3c8], PT ;  /* 0x0000f2001d007a0c */ /* 0x000fe20003fa6270 */
[----:B------:R5:W-:Y:S01]  /*1f590*/  @!P3 ST.E.64 [R30.64], R150 ;  /* 0x000000961e00b985 */ /* 0x000be2000c101b06 */
[----:B-1----:R-:W-:-:S04]  /*1f5a0*/  @!P4 LEA R2, P0, R6, R0, 0x2 ;  /* 0x000000000602c211 */ /* 0x002fc800078010ff */
[----:B------:R-:W-:Y:S02]  /*1f5b0*/  @!P4 LEA.HI.X R3, R6, R4, R53, 0x2, P0 ;  /* 0x000000040603c211 */ /* 0x000fe400000f1435 */
[----:B---3--:R-:W-:-:S03]  /*1f5c0*/  @!P2 LEA R32, P0, R13, R0, 0x2 ;  /* 0x000000000d20a211 */ /* 0x008fc600078010ff */
[----:B------:R1:W-:Y:S01]  /*1f5d0*/  @!P4 ST.E.64 [R2.64], R152 ;  /* 0x000000980200c985 */ /* 0x0003e2000c101b06 */
[----:B------:R-:W-:Y:S02]  /*1f5e0*/  @!P2 LEA.HI.X R33, R13, R4, R54, 0x2, P0 ;  /* 0x000000040d21a211 */ /* 0x000fe400000f1436 */
[----:B-----5:R-:W-:Y:S02]  /*1f5f0*/  @!P6 LEA R30, P0, R17, R0, 0x2 ;  /* 0x00000000111ee211 */ /* 0x020fe400078010ff */
[----:B------:R-:W-:Y:S01]  /*1f600*/  ISETP.GE.AND P4, PT, R28, c[0x0][0x3c8], PT ;  /* 0x0000f2001c007a0c */ /* 0x000fe20003f86270 */
[----:B------:R-:W-:Y:S01]  /*1f610*/  @!P2 ST.E.64 [R32.64], R160 ;  /* 0x000000a02000a985 */ /* 0x000fe2000c101b06 */
[----:B------:R-:W-:Y:S02]  /*1f620*/  ISETP.GE.AND P2, PT, R27, c[0x0][0x3c8], PT ;  /* 0x0000f2001b007a0c */ /* 0x000fe40003f46270 */
[----:B------:R-:W-:Y:S02]  /*1f630*/  @!P6 LEA.HI.X R31, R17, R4, R56, 0x2, P0 ;  /* 0x00000004111fe211 */ /* 0x000fe400000f1438 */
[----:B------:R-:W-:-:S02]  /*1f640*/  ISETP.GE.AND P0, PT, R25, c[0x0][0x3c8], PT ;  /* 0x0000f20019007a0c */ /* 0x000fc40003f06270 */
[----:B-1----:R-:W-:-:S04]  /*1f650*/  @!P1 LEA R2, P3, R19, R0, 0x2 ;  /* 0x0000000013029211 */ /* 0x002fc800078610ff */
[----:B------:R-:W-:-:S05]  /*1f660*/  @!P1 LEA.HI.X R3, R19, R4, R55, 0x2, P3 ;  /* 0x0000000413039211 */ /* 0x000fca00018f1437 */
[----:B------:R1:W-:Y:S01]  /*1f670*/  @!P1 ST.E.64 [R2.64], R154 ;  /* 0x0000009a02009985 */ /* 0x0003e2000c101b06 */
[----:B------:R-:W-:-:S03]  /*1f680*/  ISETP.GE.AND P1, PT, R26, c[0x0][0x3c8], PT ;  /* 0x0000f2001a007a0c */ /* 0x000fc60003f26270 */
[----:B------:R3:W-:Y:S01]  /*1f690*/  @!P6 ST.E.64 [R30.64], R156 ;  /* 0x0000009c1e00e985 */ /* 0x0007e2000c101b06 */
[----:B------:R-:W-:-:S04]  /*1f6a0*/  @!P4 LEA R34, P6, R28, R0, 0x2 ;  /* 0x000000001c22c211 */ /* 0x000fc800078c10ff */
[----:B------:R-:W-:Y:S02]  /*1f6b0*/  @!P4 LEA.HI.X R35, R28, R4, R58, 0x2, P6 ;  /* 0x000000041c23c211 */ /* 0x000fe400030f143a */
[----:B-1----:R-:W-:-:S04]  /*1f6c0*/  @!P5 LEA R2, P3, R29, R0, 0x2 ;  /* 0x000000001d02d211 */ /* 0x002fc800078610ff */
[----:B------:R-:W-:Y:S02]  /*1f6d0*/  @!P5 LEA.HI.X R3, R29, R4, R57, 0x2, P3 ;  /* 0x000000041d03d211 */ /* 0x000fe400018f1439 */
[----:B------:R-:W-:-:S03]  /*1f6e0*/  @!P2 LEA R32, P3, R27, R0, 0x2 ;  /* 0x000000001b20a211 */ /* 0x000fc600078610ff */
[----:B------:R1:W-:Y:S01]  /*1f6f0*/  @!P5 ST.E.64 [R2.64], R80 ;  /* 0x000000500200d985 */ /* 0x0003e2000c101b06 */
[C---:B---3--:R-:W-:Y:S02]  /*1f700*/  @!P1 LEA R30, P5, R26.reuse, R0, 0x2 ;  /* 0x000000001a1e9211 */ /* 0x048fe400078a10ff */
        /* <DEDUP_REMOVED lines=8> */
.L_x_756:
[----:B------:R-:W-:Y:S05]  /*1f790*/  BSYNC B0 ;  /* 0x0000000000007941 */ /* 0x000fea0003800000 */
.L_x_755:
[----:B------:R-:W-:Y:S05]  /*1f7a0*/  BRA.DIV ~URZ, `(.L_x_757) ;  /* 0x000031327f007947 */ /* 0x000fea000b800000 */
[----:B---3--:R1:W3:Y:S04]  /*1f7b0*/  SHFL.IDX PT, R4, R36, 0x1, 0x1c1f ;  /* 0x003c1f0024047f89 */ /* 0x0082e800000e0000 */
[----:B------:R1:W2:Y:S02]  /*1f7c0*/  SHFL.IDX PT, R0, R38, 0x1, 0x1c1f ;  /* 0x003c1f0026007f89 */ /* 0x0002a400000e0000 */
.L_x_815:
[----:B------:R-:W-:-:S13]  /*1f7d0*/  ISETP.NE.AND P0, PT, R82, RZ, PT ;  /* 0x000000ff5200720c */ /* 0x000fda0003f05270 */
[----:B------:R-:W-:Y:S05]  /*1f7e0*/  @P0 BRA `(.L_x_752) ;  /* 0x000012f000000947 */ /* 0x000fea0003800000 */
[----:B------:R-:W-:Y:S02]  /*1f7f0*/  ISETP.GE.AND P3, PT, R24, c[0x0][0x3c8], PT ;  /* 0x0000f20018007a0c */ /* 0x000fe40003f66270 */
[----:B------:R-:W-:Y:S02]  /*1f800*/  ISETP.GE.AND P4, PT, R241, c[0x0][0x3c8], PT ;  /* 0x0000f200f1007a0c */ /* 0x000fe40003f86270 */
[----:B------:R-:W-:Y:S02]  /*1f810*/  ISETP.GE.AND P2, PT, R23, c[0x0][0x3c8], PT ;  /* 0x0000f20017007a0c */ /* 0x000fe40003f46270 */
[----:B------:R-:W-:Y:S02]  /*1f820*/  ISETP.GE.AND P1, PT, R22, c[0x0][0x3c8], PT ;  /* 0x0000f20016007a0c */ /* 0x000fe40003f26270 */
[----:B------:R-:W-:-:S05]  /*1f830*/  ISETP.GE.AND P0, PT, R21, c[0x0][0x3c8], PT ;  /* 0x0000f20015007a0c */ /* 0x000fca0003f06270 */
[CC--:B-12---:R-:W-:Y:S02]  /*1f840*/  @!P3 LEA R36, P5, R24.reuse, R0.reuse, 0x2 ;  /* 0x000000001824b211 */ /* 0x0c6fe400078a10ff */
[----:B------:R-:W-:Y:S02]  /*1f850*/  @!P4 LEA R34, P6, R241, R0, 0x2 ;  /* 0x00000000f122c211 */ /* 0x000fe400078c10ff */
[----:B---3--:R-:W-:Y:S02]  /*1f860*/  @!P3 LEA.HI.X R37, R24, R4, R37, 0x2, P5 ;  /* 0x000000041825b211 */ /* 0x008fe400028f1425 */
[----:B------:R-:W-:Y:S02]  /*1f870*/  @!P2 LEA R32, P5, R23, R0, 0x2 ;  /* 0x000000001720a211 */ /* 0x000fe400078a10ff */
[----:B------:R-:W-:Y:S02]  /*1f880*/  @!P4 LEA.HI.X R35, R241, R4, R40, 0x2, P6 ;  /* 0x00000004f123c211 */ /* 0x000fe400030f1428 */
[----:B------:R-:W-:-:S02]  /*1f890*/  @!P1 LEA R30, P6, R22, R0, 0x2 ;  /* 0x00000000161e9211 */ /* 0x000fc400078c10ff */
[----:B------:R-:W-:Y:S01]  /*1f8a0*/  @!P2 LEA.HI.X R33, R23, R4, R39, 0x2, P5 ;  /* 0x000000041721a211 */ /* 0x000fe200028f1427 */
[----:B------:R1:W-:Y:S01]  /*1f8b0*/  @!P4 ST.E.64 [R34.64], R168 ;  /* 0x000000a82200c985 */ /* 0x0003e2000c101b06 */
[C---:B------:R-:W-:Y:S02]  /*1f8c0*/  @!P0 LEA R2, P5, R21.reuse, R0, 0x2 ;  /* 0x0000000015028211 */ /* 0x040fe400078a10ff */
[-C--:B------:R-:W-:Y:S01]  /*1f8d0*/  @!P1 LEA.HI.X R31, R22, R4.reuse, R42, 0x2, P6 ;  /* 0x00000004161f9211 */ /* 0x080fe200030f142a */
[----:B------:R-:W-:Y:S01]  /*1f8e0*/  @!P3 ST.E.64 [R36.64], R166 ;  /* 0x000000a62400b985 */ /* 0x000fe2000c101b06 */
[----:B------:R-:W-:Y:S02]  /*1f8f0*/  ISETP.GE.AND P6, PT, R20, c[0x0][0x3c8], PT ;  /* 0x0000f20014007a0c */ /* 0x000fe40003fc6270 */
[----:B------:R-:W-:Y:S01]  /*1f900*/  @!P0 LEA.HI.X R3, R21, R4, R41, 0x2, P5 ;  /* 0x0000000415038211 */ /* 0x000fe200028f1429 */
[----:B------:R2:W-:Y:S01]  /*1f910*/  @!P2 ST.E.64 [R32.64], R110 ;  /* 0x0000006e2000a985 */ /* 0x0005e2000c101b06 */
[----:B------:R-:W-:-:S02]  /*1f920*/  ISETP.GE.AND P5, PT, R18, c[0x0][0x3c8], PT ;  /* 0x0000f20012007a0c */ /* 0x000fc40003fa6270 */
[----:B------:R-:W-:Y:S01]  /*1f930*/  ISETP.GE.AND P4, PT, R16, c[0x0][0x3c8], PT ;  /* 0x0000f20010007a0c */ /* 0x000fe20003f86270 */
[----:B------:R3:W-:Y:S01]  /*1f940*/  @!P1 ST.E.64 [R30.64], R88 ;  /* 0x000000581e009985 */ /* 0x0007e2000c101b06 */
[----:B------:R-:W-:Y:S02]  /*1f950*/  ISETP.GE.AND P3, PT, R15, c[0x0][0x3c8], PT ;  /* 0x0000f2000f007a0c */ /* 0x000fe40003f66270 */
[----:B------:R-:W-:Y:S01]  /*1f960*/  ISETP.GE.AND P2, PT, R14, c[0x0][0x3c8], PT ;  /* 0x0000f2000e007a0c */ /* 0x000fe20003f46270 */
[----:B------:R5:W-:Y:S02]  /*1f970*/  @!P0 ST.E.64 [R2.64], R72 ;  /* 0x0000004802008985 */ /* 0x000be4000c101b06 */
[----:B-1----:R-:W-:-:S04]  /*1f980*/  @!P6 LEA R34, P0, R20, R0, 0x2 ;  /* 0x000000001422e211 */ /* 0x002fc800078010ff */
[----:B------:R-:W-:Y:S02]  /*1f990*/  @!P6 LEA.HI.X R35, R20, R4, R43, 0x2, P0 ;  /* 0x000000041423e211 */ /* 0x000fe400000f142b */
[----:B--2---:R-:W-:-:S03]  /*1f9a0*/  @!P5 LEA R32, P1, R18, R0, 0x2 ;  /* 0x000000001220d211 */ /* 0x004fc600078210ff */
[----:B------:R-:W-:Y:S01]  /*1f9b0*/  @!P6 ST.E.64 [R34.64], R176 ;  /* 0x000000b02200e985 */ /* 0x000fe2000c101b06 */
[----:B------:R-:W-:Y:S02]  /*1f9c0*/  ISETP.GE.AND P6, PT, R11, c[0x0][0x3c8], PT ;  /* 0x0000f2000b007a0c */ /* 0x000fe40003fc6270 */
[----:B---3--:R-:W-:Y:S02]  /*1f9d0*/  @!P4 LEA R30, P0, R16, R0, 0x2 ;  /* 0x00000000101ec211 */ /* 0x008fe400078010ff */
[-C--:B------:R-:W-:Y:S02]  /*1f9e0*/  @!P5 LEA.HI.X R33, R18, R4.reuse, R45, 0x2, P1 ;  /* 0x000000041221d211 */ /* 0x080fe400008f142d */
[----:B------:R-:W-:Y:S02]  /*1f9f0*/  ISETP.GE.AND P1, PT, R12, c[0x0][0x3c8], PT ;  /* 0x0000f2000c007a0c */ /* 0x000fe40003f26270 */
[----:B------:R-:W-:Y:S01]  /*1fa00*/  @!P4 LEA.HI.X R31, R16, R4, R44, 0x2, P0 ;  /* 0x00000004101fc211 */ /* 0x000fe200000f142c */
[----:B------:R-:W-:Y:S01]  /*1fa10*/  @!P5 ST.E.64 [R32.64], R170 ;  /* 0x000000aa2000d985 */ /* 0x000fe2000c101b06 */
[----:B------:R-:W-:-:S02]  /*1fa20*/  @!P3 LEA R22, P0, R15, R0, 0x2 ;  /* 0x000000000f16b211 */ /* 0x000fc400078010ff */
[----:B------:R-:W-:Y:S01]  /*1fa30*/  ISETP.GE.AND P5, PT, R10, c[0x0][0x3c8], PT ;  /* 0x0000f2000a007a0c */ /* 0x000fe20003fa6270 */
[----:B------:R-:W-:Y:S01]  /*1fa40*/  @!P4 ST.E.64 [R30.64], R122 ;  /* 0x0000007a1e00c985 */ /* 0x000fe2000c101b06 */
[----:B------:R-:W-:Y:S02]  /*1fa50*/  @!P3 LEA.HI.X R23, R15, R4, R46, 0x2, P0 ;  /* 0x000000040f17b211 */ /* 0x000fe400000f142e */
[----:B------:R-:W-:Y:S02]  /*1fa60*/  @!P2 LEA R20, P0, R14, R0, 0x2 ;  /* 0x000000000e14a211 */ /* 0x000fe400078010ff */
[----:B------:R-:W-:Y:S01]  /*1fa70*/  ISETP.GE.AND P4, PT, R8, c[0x0][0x3c8], PT ;  /* 0x0000f20008007a0c */ /* 0x000fe20003f86270 */
[----:B------:R1:W-:Y:S01]  /*1fa80*/  @!P3 ST.E.64 [R22.64], R114 ;  /* 0x000000721600b985 */ /* 0x0003e2000c101b06 */
[----:B------:R-:W-:Y:S02]  /*1fa90*/  @!P2 LEA.HI.X R21, R14, R4, R47, 0x2, P0 ;  /* 0x000000040e15a211 */ /* 0x000fe400000f142f */
[----:B-----5:R-:W-:-:S02]  /*1faa0*/  @!P1 LEA R2, P0, R12, R0, 0x2 ;  /* 0x000000000c029211 */ /* 0x020fc400078010ff */
[----:B------:R-:W-:Y:S01]  /*1fab0*/  ISETP.GE.AND P3, PT, R7, c[0x0][0x3c8], PT ;  /* 0x0000f20007007a0c */ /* 0x000fe20003f66270 */
[----:B------:R2:W-:Y:S01]  /*1fac0*/  @!P2 ST.E.64 [R20.64], R92 ;  /* 0x0000005c1400a985 */ /* 0x0005e2000c101b06 */
[----:B------:R-:W-:Y:S02]  /*1fad0*/  @!P1 LEA.HI.X R3, R12, R4, R48, 0x2, P0 ;  /* 0x000000040c039211 */ /* 0x000fe400000f1430 */
[----:B------:R-:W-:-:S03]  /*1fae0*/  ISETP.GE.AND P2, PT, R6, c[0x0][0x3c8], PT ;  /* 0x0000f20006007a0c */ /* 0x000fc60003f46270 */
[----:B------:R3:W-:Y:S01]  /*1faf0*/  @!P1 ST.E.64 [R2.64], R76 ;  /* 0x0000004c02009985 */ /* 0x0007e2000c101b06 */
[----:B-1----:R-:W-:-:S04]  /*1fb00*/  @!P6 LEA R22, P0, R11, R0, 0x2 ;  /* 0x000000000b16e211 */ /* 0x002fc800078010ff */
[----:B------:R-:W-:Y:S02]  /*1fb10*/  @!P6 LEA.HI.X R23, R11, R4, R49, 0x2, P0 ;  /* 0x000000040b17e211 */ /* 0x000fe400000f1431 */
[-C--:B--2---:R-:W-:Y:S02]  /*1fb20*/  @!P5 LEA R20, P1, R10, R0.reuse, 0x2 ;  /* 0x000000000a14d211 */ /* 0x084fe400078210ff */
[----:B------:R-:W-:Y:S01]  /*1fb30*/  @!P4 LEA R14, P0, R8, R0, 0x2 ;  /* 0x00000000080ec211 */ /* 0x000fe200078010ff */
[----:B------:R-:W-:Y:S01]  /*1fb40*/  @!P6 ST.E.64 [R22.64], R178 ;  /* 0x000000b21600e985 */ /* 0x000fe2000c101b06 */
[-C--:B------:R-:W-:Y:S02]  /*1fb50*/  @!P5 LEA.HI.X R21, R10, R4.reuse, R51, 0x2, P1 ;  /* 0x000000040a15d211 */ /* 0x080fe400008f1433 */
[----:B------:R-:W-:Y:S02]  /*1fb60*/  ISETP.GE.AND P1, PT, R13, c[0x0][0x3c8], PT ;  /* 0x0000f2000d007a0c */ /* 0x000fe40003f26270 */
[----:B------:R-:W-:Y:S01]  /*1fb70*/  @!P4 LEA.HI.X R15, R8, R4, R50, 0x2, P0 ;  /* 0x00000004080fc211 */ /* 0x000fe200000f1432 */
[----:B------:R-:W-:Y:S01]  /*1fb80*/  @!P5 ST.E.64 [R20.64], R172 ;  /* 0x000000ac1400d985 */ /* 0x000fe2000c101b06 */
[----:B------:R-:W-:-:S02]  /*1fb90*/  @!P3 LEA R10, P0, R7, R0, 0x2 ;  /* 0x00000000070ab211 */ /* 0x000fc400078010ff */
[----:B------:R-:W-:Y:S01]  /*1fba0*/  ISETP.GE.AND P6, PT, R19, c[0x0][0x3c8], PT ;  /* 0x0000f20013007a0c */ /* 0x000fe20003fc6270 */
[----:B------:R1:W-:Y:S01]  /*1fbb0*/  @!P4 ST.E.64 [R14.64], R126 ;  /* 0x0000007e0e00c985 */ /* 0x0003e2000c101b06 */
[----:B------:R-:W-:Y:S02]  /*1fbc0*/  @!P3 LEA.HI.X R11, R7, R4, R52, 0x2, P0 ;  /* 0x00000004070bb211 */ /* 0x000fe400000f1434 */
[C---:B------:R-:W-:Y:S02]  /*1fbd0*/  @!P2 LEA R8, P0, R6.reuse, R0, 0x2 ;  /* 0x000000000608a211 */ /* 0x040fe400078010ff */
[----:B------:R-:W-:Y:S01]  /*1fbe0*/  ISETP.GE.AND P5, PT, R17, c[0x0][0x3c8], PT ;  /* 0x0000f20011007a0c */ /* 0x000fe20003fa6270 */
[----:B------:R2:W-:Y:S01]  /*1fbf0*/  @!P3 ST.E.64 [R10.64], R118 ;  /* 0x000000760a00b985 */ /* 0x0005e2000c101b06 */
[----:B------:R-:W-:Y:S02]  /*1fc00*/  @!P2 LEA.HI.X R9, R6, R4, R53, 0x2, P0 ;  /* 0x000000040609a211 */ /* 0x000fe400000f1435 */
[----:B---3--:R-:W-:-:S02]  /*1fc10*/  @!P1 LEA R2, P0, R13, R0, 0x2 ;  /* 0x000000000d029211 */ /* 0x008fc400078010ff */
[----:B------:R-:W-:Y:S01]  /*1fc20*/  ISETP.GE.AND P4, PT, R29, c[0x0][0x3c8], PT ;  /* 0x0000f2001d007a0c */ /* 0x000fe20003f86270 */
[----:B------:R3:W-:Y:S01]  /*1fc30*/  @!P2 ST.E.64 [R8.64], R96 ;  /* 0x000000600800a985 */ /* 0x0007e2000c101b06 */
[----:B------:R-:W-:Y:S02]  /*1fc40*/  @!P1 LEA.HI.X R3, R13, R4, R54, 0x2, P0 ;  /* 0x000000040d039211 */ /* 0x000fe400000f1436 */
[----:B------:R-:W-:Y:S02]  /*1fc50*/  ISETP.GE.AND P3, PT, R28, c[0x0][0x3c8], PT ;  /* 0x0000f2001c007a0c */ /* 0x000fe40003f66270 */
[----:B------:R-:W-:Y:S01]  /*1fc60*/  ISETP.GE.AND P2, PT, R27, c[0x0][0x3c8], PT ;  /* 0x0000f2001b007a0c */ /* 0x000fe20003f46270 */
[----:B------:R5:W-:Y:S01]  /*1fc70*/  @!P1 ST.E.64 [R2.64], R66 ;  /* 0x0000004202009985 */ /* 0x000be2000c101b06 */
[----:B------:R-:W-:-:S04]  /*1fc80*/  @!P5 LEA R12, P1, R17, R0, 0x2 ;  /* 0x00000000110cd211 */ /* 0x000fc800078210ff */
[----:B------:R-:W-:Y:S02]  /*1fc90*/  @!P5 LEA.HI.X R13, R17, R4, R56, 0x2, P1 ;  /* 0x00000004110dd211 */ /* 0x000fe400008f1438 */
[----:B------:R-:W-:Y:S02]  /*1fca0*/  ISETP.GE.AND P1, PT, R26, c[0x0][0x3c8], PT ;  /* 0x0000f2001a007a0c */ /* 0x000fe40003f26270 */
[----:B-1----:R-:W-:-:S04]  /*1fcb0*/  @!P6 LEA R14, P0, R19, R0, 0x2 ;  /* 0x00000000130ee211 */ /* 0x002fc800078010ff */
[----:B------:R-:W-:Y:S02]  /*1fcc0*/  @!P6 LEA.HI.X R15, R19, R4, R55, 0x2, P0 ;  /* 0x00000004130fe211 */ /* 0x000fe400000f1437 */
[----:B--2---:R-:W-:-:S03]  /*1fcd0*/  @!P4 LEA R10, P0, R29, R0, 0x2 ;  /* 0x000000001d0ac211 */ /* 0x004fc600078010ff */
[----:B------:R1:W-:Y:S01]  /*1fce0*/  @!P6 ST.E.64 [R14.64], R174 ;  /* 0x000000ae0e00e985 */ /* 0x0003e2000c101b06 */
[----:B------:R-:W-:Y:S02]  /*1fcf0*/  @!P4 LEA.HI.X R11, R29, R4, R57, 0x2, P0 ;  /* 0x000000041d0bc211 */ /* 0x000fe400000f1439 */
[C---:B---3--:R-:W-:Y:S01]  /*1fd00*/  @!P3 LEA R8, P0, R28.reuse, R0, 0x2 ;  /* 0x000000001c08b211 */ /* 0x048fe200078010ff */
[----:B------:R1:W-:Y:S03]  /*1fd10*/  @!P5 ST.E.64 [R12.64], R130 ;  /* 0x000000820c00d985 */ /* 0x0003e6000c101b06 */
[----:B------:R-:W-:Y:S01]  /*1fd20*/  @!P3 LEA.HI.X R9, R28, R4, R58, 0x2, P0 ;  /* 0x000000041c09b211 */ /* 0x000fe200000f143a */
[----:B------:R1:W-:Y:S01]  /*1fd30*/  @!P4 ST.E.64 [R10.64], R78 ;  /* 0x0000004e0a00c985 */ /* 0x0003e2000c101b06 */
[----:B------:R-:W-:-:S03]  /*1fd40*/  @!P2 LEA R6, P0, R27, R0, 0x2 ;  /* 0x000000001b06a211 */ /* 0x000fc600078010ff */
[----:B------:R1:W-:Y:S01]  /*1fd50*/  @!P3 ST.E.64 [R8.64], R74 ;  /* 0x0000004a0800b985 */ /* 0x0003e2000c101b06 */
[----:B------:R-:W-:Y:S02]  /*1fd60*/  @!P2 LEA.HI.X R7, R27, R4, R59, 0x2, P0 ;  /* 0x000000041b07a211 */ /* 0x000fe400000f143b */
[----:B-----5:R-:W-:-:S03]  /*1fd70*/  @!P1 LEA R2, P0, R26, R0, 0x2 ;  /* 0x000000001a029211 */ /* 0x020fc600078010ff */
        /* <DEDUP_REMOVED lines=9> */
.L_x_737:
[----:B------:R-:W2:Y:S04]  /*1fe10*/  LDL.LU R3, [R1+0x30] ;  /* 0x0000300001037983 */ /* 0x000ea80000300800 */
[----:B------:R-:W3:Y:S01]  /*1fe20*/  LDL R5, [R1+0xc] ;  /* 0x00000c0001057983 */ /* 0x000ee20000100800 */
[----:B------:R-:W-:Y:S01]  /*1fe30*/  ISETP.NE.U32.AND P0, PT, RZ, c[0x0][0x508], PT ;  /* 0x00014200ff007a0c */ /* 0x000fe20003f05070 */
[----:B------:R-:W-:Y:S01]  /*1fe40*/  IMAD.MOV.U32 R8, RZ, RZ, 0x4 ;  /* 0x00000004ff087424 */ /* 0x000fe200078e00ff */
[----:B------:R-:W-:Y:S01]  /*1fe50*/  ISETP.NE.U32.AND P2, PT, RZ, c[0x0][0x500], PT ;  /* 0x00014000ff007a0c */ /* 0x000fe20003f45070 */
[----:B------:R-:W-:Y:S01]  /*1fe60*/  IMAD.MOV.U32 R15, RZ, RZ, c[0x0][0x388] ;  /* 0x0000e200ff0f7624 */ /* 0x000fe200078e00ff */
[----:B------:R-:W-:Y:S01]  /*1fe70*/  ISETP.NE.AND.EX P0, PT, RZ, c[0x0][0x50c], PT, P0 ;  /* 0x00014300ff007a0c */ /* 0x000fe20003f05300 */
[----:B------:R-:W-:Y:S01]  /*1fe80*/  IMAD.MOV.U32 R2, RZ, RZ, RZ ;  /* 0x000000ffff027224 */ /* 0x000fe200078e00ff */
[----:B------:R-:W-:Y:S01]  /*1fe90*/  ISETP.NE.AND.EX P2, PT, RZ, c[0x0][0x504], PT, P2 ;  /* 0x00014100ff007a0c */ /* 0x000fe20003f45320 */
[----:B---3--:R-:W-:-:S10]  /*1fea0*/  IMAD.WIDE R6, R5, R8, c[0x0][0x500] ;  /* 0x0001400005067625 */ /* 0x008fd400078e0208 */
[----:B------:R-:W-:Y:S02]  /*1feb0*/  @P0 IMAD.WIDE R8, R5, R8, c[0x0][0x508] ;  /* 0x0001420005080625 */ /* 0x000fe400078e0208 */
[----:B------:R3:W5:Y:S04]  /*1fec0*/  @P2 LDG.E R2, [R6.64] ;  /* 0x0000000606022981 */ /* 0x000768000c1e1900 */
[----:B------:R3:W5:Y:S01]  /*1fed0*/  @P0 LDG.E R15, [R8.64] ;  /* 0x00000006080f0981 */ /* 0x000762000c1e1900 */
[----:B--2---:R-:W-:-:S04]  /*1fee0*/  ISETP.NE.AND P1, PT, R3, RZ, PT ;  /* 0x000000ff0300720c */ /* 0x004fc80003f25270 */
[----:B------:R-:W-:Y:S01]  /*1fef0*/  SEL R19, R3, c[0x0][0x3d4], P1 ;  /* 0x0000f50003137a07 */ /* 0x000fe20000800000 */
[----:B------:R-:W-:Y:S05]  /*1ff00*/  @P0 BRA `(.L_x_758) ;  /* 0x0000004000000947 */ /* 0x000fea0003800000 */
[----:B------:R-:W-:Y:S05]  /*1ff10*/  @!P2 BRA `(.L_x_758) ;  /* 0x000000300000a947 */ /* 0x000fea0003800000 */
[----:B-----5:R2:W4:Y:S04]  /*1ff20*/  LDG.E R15, [R6.64] ;  /* 0x00000006060f7981 */ /* 0x020528000c1e1900 */
[----:B--23--:R-:W4:Y:S02]  /*1ff30*/  LDG.E R6, [R6.64+0x4] ;  /* 0x0000040606067981 */ /* 0x00cf24000c1e1900 */
[----:B----4-:R-:W-:Y:S02]  /*1ff40*/  IADD3 R15, -R15, R6, RZ ;  /* 0x000000060f0f7210 */ /* 0x010fe40007ffe1ff */
.L_x_758:
[----:B---3--:R-:W2:Y:S01]  /*1ff50*/  S2R R6, SR_TID.X ;  /* 0x0000000000067919 */ /* 0x008ea20000002100 */
[----:B------:R-:W-:Y:S01]  /*1ff60*/  SHF.R.S32.HI R3, RZ, 0x1f, R5 ;  /* 0x0000001fff037819 */ /* 0x000fe20000011405 */
[----:B------:R-:W-:Y:S01]  /*1ff70*/  BSSY B0, `(.L_x_759) ;  /* 0x0000037000007945 */ /* 0x000fe20003800000 */
[----:B-----5:R-:W-:-:S02]  /*1ff80*/  SHF.R.S32.HI R18, RZ, 0x1f, R2 ;  /* 0x0000001fff127819 */ /* 0x020fc40000011402 */
[----:B------:R-:W-:Y:S02]  /*1ff90*/  SEL R5, R5, RZ, !P2 ;  /* 0x000000ff05057207 */ /* 0x000fe40005000000 */
[----:B------:R-:W-:Y:S02]  /*1ffa0*/  SEL R22, R3, RZ, !P2 ;  /* 0x000000ff03167207 */ /* 0x000fe40005000000 */
[----:B--2---:R-:W-:-:S13]  /*1ffb0*/  ISETP.GT.AND P0, PT, R6, 0x7f, PT ;  /* 0x0000007f0600780c */ /* 0x004fda0003f04270 */
[----:B------:R-:W-:Y:S05]  /*1ffc0*/  @P0 BRA `(.L_x_760) ;  /* 0x0000031000000947 */ /* 0x000fea0003800000 */
[----:B------:R-:W-:Y:S01]  /*1ffd0*/  IMAD R3, R15, c[0x0][0x4e8], RZ ;  /* 0x00013a000f037a24 */ /* 0x000fe200078e02ff */
[----:B------:R-:W-:-:S04]  /*1ffe0*/  IADD3 R14, R246, R6, RZ ;  /* 0x00000006f60e7210 */ /* 0x000fc80007ffe0ff */
[----:B------:R-:W-:-:S13]  /*1fff0*/  ISETP.GE.AND P0, PT, R14, R3, PT ;  /* 0x000000030e00720c */ /* 0x000fda0003f06270 */
[----:B------:R-:W-:Y:S05]  /*20000*/  @P0 BRA `(.L_x_760) ;  /* 0x000002d000000947 */ /* 0x000fea0003800000 */
[----:B------:R-:W2:Y:S04]  /*20010*/  LDL R6, [R1+0x18] ;  /* 0x0000180001067983 */ /* 0x000ea80000100800 */
        /* <DEDUP_REMOVED lines=44> */
.L_x_760:
[----:B------:R-:W-:Y:S05]  /*202e0*/  BSYNC B0 ;  /* 0x0000000000007941 */ /* 0x000fea0003800000 */
.L_x_759:
[----:B------:R-:W-:-:S13]  /*202f0*/  ISETP.GT.AND P0, PT, R19, 0x1, PT ;  /* 0x000000011300780c */ /* 0x000fda0003f04270 */
[----:B------:R-:W-:Y:S05]  /*20300*/  @P0 BRA `(.L_x_752) ;  /* 0x000007d000000947 */ /* 0x000fea0003800000 */
[----:B-1----:R-:W2:Y:S04]  /*20310*/  LDL.LU R3, [R1+0x18] ;  /* 0x0000180001037983 */ /* 0x002ea80000300800 */
[----:B------:R-:W3:Y:S01]  /*20320*/  LDL R8, [R1+0x48] ;  /* 0x0000480001087983 */ /* 0x000ee20000100800 */
[----:B------:R-:W-:-:S03]  /*20330*/  MOV R6, c[0x0][0x4e8] ;  /* 0x00013a0000067a02 */ /* 0x000fc60000000f00 */
[----:B------:R-:W1:Y:S01]  /*20340*/  S2R R11, SR_TID.X ;  /* 0x00000000000b7919 */ /* 0x000e620000002100 */
[----:B------:R-:W-:Y:S01]  /*20350*/  ISETP.NE.AND P0, PT, R6, 0x1, PT ;  /* 0x000000010600780c */ /* 0x000fe20003f05270 */
[----:B------:R-:W-:Y:S01]  /*20360*/  IMAD.WIDE.U32 R6, R2, c[0x0][0x3a0], RZ ;  /* 0x0000e80002067a25 */ /* 0x000fe200078e00ff */
[----:B--2---:R-:W-:-:S03]  /*20370*/  MOV R10, R3 ;  /* 0x00000003000a7202 */ /* 0x004fc60000000f00 */
[----:B------:R-:W-:-:S04]  /*20380*/  IMAD R3, R18, c[0x0][0x3a0], RZ ;  /* 0x0000e80012037a24 */ /* 0x000fc800078e02ff */
[----:B------:R-:W-:Y:S01]  /*20390*/  IMAD R2, R2, c[0x0][0x3a4], R3 ;  /* 0x0000e90002027a24 */ /* 0x000fe200078e0203 */
[----:B---3--:R-:W-:Y:S01]  /*203a0*/  IADD3 R3, R8, R246, RZ ;  /* 0x000000f608037210 */ /* 0x008fe20007ffe0ff */
[----:B------:R-:W-:-:S03]  /*203b0*/  IMAD R8, R22, c[0x0][0x3f0], RZ ;  /* 0x0000fc0016087a24 */ /* 0x000fc600078e02ff */
[----:B------:R-:W-:Y:S01]  /*203c0*/  IADD3 R7, R7, R2, RZ ;  /* 0x0000000207077210 */ /* 0x000fe20007ffe0ff */
[----:B------:R-:W-:Y:S01]  /*203d0*/  @P0 IMAD.HI.U32 R9, R3, c[0x0][0x4ec], RZ ;  /* 0x00013b0003090a27 */ /* 0x000fe200078e00ff */
[----:B------:R-:W-:-:S03]  /*203e0*/  MOV R2, R3 ;  /* 0x0000000300027202 */ /* 0x000fc60000000f00 */
[----:B------:R-:W-:Y:S01]  /*203f0*/  IMAD.WIDE.U32 R6, R10, c[0x0][0x3e8], R6 ;  /* 0x0000fa000a067a25 */ /* 0x000fe200078e0006 */
[----:B------:R-:W-:-:S03]  /*20400*/  @P0 SHF.R.U32.HI R2, RZ, c[0x0][0x4f0], R9 ;  /* 0x00013c00ff020a19 */ /* 0x000fc60000011609 */
[----:B------:R-:W-:Y:S01]  /*20410*/  IMAD R7, R10, c[0x0][0x3ec], R7 ;  /* 0x0000fb000a077a24 */ /* 0x000fe200078e0207 */
[----:B-1----:R-:W-:Y:S01]  /*20420*/  SHF.R.S32.HI R10, RZ, 0x1f, R11 ;  /* 0x0000001fff0a7819 */ /* 0x002fe2000001140b */
[C---:B------:R-:W-:Y:S01]  /*20430*/  IMAD R9, R5.reuse, c[0x0][0x3f4], R8 ;  /* 0x0000fd0005097a24 */ /* 0x040fe200078e0208 */
[----:B------:R-:W-:Y:S01]  /*20440*/  SHF.R.S32.HI R8, RZ, 0x1f, R2 ;  /* 0x0000001fff087819 */ /* 0x000fe20000011402 */
[----:B------:R-:W-:Y:S01]  /*20450*/  IMAD.WIDE.U32 R6, R5, c[0x0][0x3f0], R6 ;  /* 0x0000fc0005067a25 */ /* 0x000fe200078e0006 */
[----:B------:R-:W-:Y:S02]  /*20460*/  IADD3 R5, -R2, RZ, RZ ;  /* 0x000000ff02057210 */ /* 0x000fe40007ffe1ff */
[----:B------:R-:W-:Y:S01]  /*20470*/  LEA.HI R10, R10, R11, RZ, 0x3 ;  /* 0x0000000b0a0a7211 */ /* 0x000fe200078f18ff */
[----:B------:R-:W-:Y:S01]  /*20480*/  IMAD R8, R8, c[0x0][0x3e0], RZ ;  /* 0x0000f80008087a24 */ /* 0x000fe200078e02ff */
[----:B------:R-:W-:Y:S01]  /*20490*/  IADD3 R7, R7, R9, RZ ;  /* 0x0000000907077210 */ /* 0x000fe20007ffe0ff */
[----:B------:R-:W-:Y:S01]  /*204a0*/  IMAD R5, R5, c[0x0][0x4e8], R3 ;  /* 0x00013a0005057a24 */ /* 0x000fe200078e0203 */
[----:B------:R-:W-:Y:S01]  /*204b0*/  SHF.R.S32.HI R10, RZ, 0x3, R10 ;  /* 0x00000003ff0a7819 */ /* 0x000fe2000001140a */
[----:B------:R-:W-:-:S02]  /*204c0*/  IMAD R8, R2, c[0x0][0x3e4], R8 ;  /* 0x0000f90002087a24 */ /* 0x000fc400078e0208 */
[----:B------:R-:W-:Y:S01]  /*204d0*/  IMAD.WIDE.U32 R2, R2, c[0x0][0x3e0], R6 ;  /* 0x0000f80002027a25 */ /* 0x000fe200078e0006 */
[----:B------:R-:W-:Y:S02]  /*204e0*/  SHF.R.S32.HI R6, RZ, 0x1f, R5 ;  /* 0x0000001fff067819 */ /* 0x000fe40000011405 */
[----:B------:R-:W-:Y:S02]  /*204f0*/  IADD3 R13, R10, R246, RZ ;  /* 0x000000f60a0d7210 */ /* 0x000fe40007ffe0ff */
        /* <DEDUP_REMOVED lines=9> */
.L_x_816:
[----:B------:R-:W-:Y:S05]  /*20590*/  BRA.DIV ~URZ, `(.L_x_762) ;  /* 0x000024827f007947 */ /* 0x000fea000b800000 */
[----:B------:R3:W4:Y:S02]  /*205a0*/  SHFL.IDX PT, R2, R14, RZ, 0x181f ;  /* 0x00181fff0e027589 */ /* 0x00072400000e0000 */
.L_x_817:
[----:B------:R-:W5:Y:S01]  /*205b0*/  LDL.64 R18, [R1+0x10] ;  /* 0x0000100001127983 */ /* 0x000f620000100a00 */
[----:B------:R-:W-:Y:S01]  /*205c0*/  IMAD R12, R15, c[0x0][0x4e8], RZ ;  /* 0x00013a000f0c7a24 */ /* 0x000fe200078e02ff */
[----:B------:R-:W-:Y:S01]  /*205d0*/  BSSY B0, `(.L_x_763) ;  /* 0x0000012000007945 */ /* 0x000fe20003800000 */
[----:B------:R-:W-:Y:S02]  /*205e0*/  SHF.R.S32.HI R17, RZ, 0x1f, R4 ;  /* 0x0000001fff117819 */ /* 0x000fe40000011404 */
[----:B------:R-:W-:Y:S02]  /*205f0*/  SHF.R.S32.HI R15, RZ, 0x1f, R0 ;  /* 0x0000001fff0f7819 */ /* 0x000fe40000011400 */
[----:B------:R-:W-:Y:S02]  /*20600*/  ISETP.GE.AND P0, PT, R13, R12, PT ;  /* 0x0000000c0d00720c */ /* 0x000fe40003f06270 */
[----:B-----5:R-:W-:-:S11]  /*20610*/  SHF.R.S32.HI R16, RZ, 0x1f, R18 ;  /* 0x0000001fff107819 */ /* 0x020fd60000011412 */
        /* <DEDUP_REMOVED lines=10> */
[----:B------:R2:W-:Y:S04]  /*206c0*/  @!P2 ST.E.128 [R8.64], RZ ;  /* 0x000000ff0800a985 */ /* 0x0005e8000c101d06 */
[----:B------:R2:W-:Y:S04]  /*206d0*/  @!P1 ST.E.128 [R6.64], RZ ;  /* 0x000000ff06009985 */ /* 0x0005e8000c101d06 */
[----:B------:R2:W-:Y:S02]  /*206e0*/  @!P0 ST.E.128 [R2.64], RZ ;  /* 0x000000ff02008985 */ /* 0x0005e4000c101d06 */
.L_x_764:
[----:B------:R-:W-:Y:S05]  /*206f0*/  BSYNC B0 ;  /* 0x0000000000007941 */ /* 0x000fea0003800000 */
.L_x_763:
[----:B------:R-:W-:Y:S05]  /*20700*/  BRA.DIV ~URZ, `(.L_x_765) ;  /* 0x000023827f007947 */ /* 0x000fea000b800000 */
[----:B--2---:R2:W1:Y:S04]  /*20710*/  SHFL.IDX PT, R10, R11, 0x1, 0x181f ;  /* 0x00381f000b0a7f89 */ /* 0x00446800000e0000 */
[----:B----4-:R2:W4:Y:S02]  /*20720*/  SHFL.IDX PT, R2, R14, 0x1, 0x181f ;  /* 0x00381f000e027f89 */ /* 0x01052400000e0000 */
.L_x_818:
        /* <DEDUP_REMOVED lines=14> */
[----:B------:R1:W-:Y:S04]  /*20810*/  @!P2 ST.E.128 [R8.64], RZ ;  /* 0x000000ff0800a985 */ /* 0x0003e8000c101d06 */
[----:B------:R1:W-:Y:S04]  /*20820*/  @!P1 ST.E.128 [R6.64], RZ ;  /* 0x000000ff06009985 */ /* 0x0003e8000c101d06 */
[----:B------:R1:W-:Y:S02]  /*20830*/  @!P0 ST.E.128 [R2.64], RZ ;  /* 0x000000ff02008985 */ /* 0x0003e4000c101d06 */
.L_x_767:
[----:B------:R-:W-:Y:S05]  /*20840*/  BSYNC B0 ;  /* 0x0000000000007941 */ /* 0x000fea0003800000 */
.L_x_766:
[----:B------:R-:W-:Y:S05]  /*20850*/  BRA.DIV ~URZ, `(.L_x_768) ;  /* 0x000023027f007947 */ /* 0x000fea000b800000 */
[----:B-1----:R1:W2:Y:S02]  /*20860*/  SHFL.IDX PT, R10, R11, 0x2, 0x181f ;  /* 0x00581f000b0a7f89 */ /* 0x0022a400000e0000 */
.L_x_819:
[----:B------:R-:W-:Y:S05]  /*20870*/  BRA.DIV ~URZ, `(.L_x_769) ;  /* 0x000023527f007947 */ /* 0x000fea000b800000 */
[----:B----4-:R4:W1:Y:S02]  /*20880*/  SHFL.IDX PT, R2, R14, 0x2, 0x181f ;  /* 0x00581f000e027f89 */ /* 0x01086400000e0000 */
.L_x_820:
        /* <DEDUP_REMOVED lines=17> */
.L_x_771:
[----:B------:R-:W-:Y:S05]  /*209a0*/  BSYNC B0 ;  /* 0x0000000000007941 */ /* 0x000fea0003800000 */
.L_x_770:
[----:B------:R-:W-:Y:S05]  /*209b0*/  BRA.DIV ~URZ, `(.L_x_772) ;  /* 0x000022827f007947 */ /* 0x000fea000b800000 */
[----:B--2---:R2:W3:Y:S04]  /*209c0*/  SHFL.IDX PT, R10, R11, 0x3, 0x181f ;  /* 0x00781f000b0a7f89 */ /* 0x0044e800000e0000 */
[----:B-1----:R2:W1:Y:S02]  /*209d0*/  SHFL.IDX PT, R2, R14, 0x3, 0x181f ;  /* 0x00781f000e027f89 */ /* 0x00246400000e0000 */
.L_x_821:
[----:B------:R-:W-:-:S04]  /*209e0*/  IADD3 R13, R13, 0x60, RZ ;  /* 0x000000600d0d7810 */ /* 0x000fc80007ffe0ff */
[----:B------:R-:W-:-:S13]  /*209f0*/  ISETP.GE.AND P0, PT, R13, R12, PT ;  /* 0x0000000c0d00720c */ /* 0x000fda0003f06270 */
[----:B------:R-:W-:Y:S05]  /*20a00*/  @P0 BRA `(.L_x_752) ;  /* 0x000000d000000947 */ /* 0x000fea0003800000 */
[----:B------:R-:W5:Y:S01]  /*20a10*/  LDL.64 R18, [R1+0x10] ;  /* 0x0000100001127983 */ /* 0x000f620000100a00 */
[----:B------:R-:W-:Y:S02]  /*20a20*/  ISETP.GE.AND P1, PT, R4, c[0x0][0x3c8], PT ;  /* 0x0000f20004007a0c */ /* 0x000fe40003f26270 */
[----:B------:R-:W-:-:S11]  /*20a30*/  ISETP.GE.AND P0, PT, R0, c[0x0][0x3c8], PT ;  /* 0x0000f20000007a0c */ /* 0x000fd60003f06270 */
[----:B-1----:R-:W-:-:S04]  /*20a40*/  @!P1 LEA R6, P4, R4, R2, 0x1 ;  /* 0x0000000204069211 */ /* 0x002fc800078808ff */
[----:B---3--:R-:W-:Y:S02]  /*20a50*/  @!P1 LEA.HI.X R7, R4, R10, R17, 0x1, P4 ;  /* 0x0000000a04079211 */ /* 0x008fe400020f0c11 */
        /* <DEDUP_REMOVED lines=8> */
.L_x_752:
[----:B------:R-:W-:Y:S05]  /*20ae0*/  BSYNC B1 ;  /* 0x0000000000017941 */ /* 0x000fea0003800000 */
.L_x_736:
[----:B--2---:R-:W2:Y:S02]  /*20af0*/  LDL R0, [R1+0x4c] ;  /* 0x00004c0001007983 */ /* 0x004ea40000100800 */
[----:B--2---:R-:W-:-:S13]  /*20b00*/  ISETP.NE.AND P0, PT, R0, RZ, PT ;  /* 0x000000ff0000720c */ /* 0x004fda0003f05270 */
[----:B------:R-:W-:Y:S01]  /*20b10*/  @P0 WARPSYNC 0xffffffff ;  /* 0xffffffff00000948 */ /* 0x000fe20003800000 */
[----:B------:R-:W-:Y:S06]  /*20b20*/  @P0 BAR.SYNC.DEFER_BLOCKING 0x5, 0x100 ;  /* 0x0144000000000b1d */ /* 0x000fec0000010000 */
[----:B-1-3--:R-:W1:Y:S04]  /*20b30*/  @P0 LDS.128 R4, [0x18100] ;  /* 0x01810000ff040984 */ /* 0x00ae680000000c00 */
[----:B-1----:R1:W-:Y:S04]  /*20b40*/  @P0 STL.64 [R1], R4 ;  /* 0x0000000401000387 */ /* 0x0023e80000100a00 */
[----:B------:R1:W-:Y:S04]  /*20b50*/  @P0 STL.64 [R1+0x8], R6 ;  /* 0x0000080601000387 */ /* 0x0003e80000100a00 */
[----:B------:R-:W-:Y:S06]  /*20b60*/  @P0 BAR.ARV 0x4, 0x100 ;  /* 0x0104000000000b1d */ /* 0x000fec0000002000 */
[----:B------:R-:W-:Y:S05]  /*20b70*/  @P0 BRA `(.L_x_773) ;  /* 0x0000103000000947 */ /* 0x000fea0003800000 */
[----:B------:R-:W2:Y:S01]  /*20b80*/  S2R R0, SR_TID.X ;  /* 0x0000000000007919 */ /* 0x000ea20000002100 */
[----:B-1----:R-:W-:Y:S01]  /*20b90*/  IMAD.MOV.U32 R7, RZ, RZ, RZ ;  /* 0x000000ffff077224 */ /* 0x002fe200078e00ff */
[----:B--2---:R-:W-:-:S04]  /*20ba0*/  LOP3.LUT R13, R0, 0x1f, RZ, 0xc0, !PT ;  /* 0x0000001f000d7812 */ /* 0x004fc800078ec0ff */
[----:B------:R-:W-:Y:S01]  /*20bb0*/  ISETP.NE.AND P6, PT, R13, 0x1f, PT ;  /* 0x0000001f0d00780c */ /* 0x000fe20003fc5270 */
[----:B------:R-:W-:Y:S10]  /*20bc0*/  BRA.DIV ~URZ, `(.L_x_774) ;  /* 0x000021427f007947 */ /* 0x000ff4000b800000 */
[----:B------:R1:W2:Y:S02]  /*20bd0*/  SHFL.IDX PT, R10, R83, RZ, 0x1f ;  /* 0x00001fff530a7589 */ /* 0x0002a400000e0000 */
.L_x_822:
[----:B------:R-:W-:Y:S05]  /*20be0*/  BRA.DIV ~URZ, `(.L_x_775) ;  /* 0x000021927f007947 */ /* 0x000fea000b800000 */
[----:B------:R3:W1:Y:S02]  /*20bf0*/  SHFL.IDX PT, R8, R83, 0x1, 0x1f ;  /* 0x00201f0053087f89 */ /* 0x00066400000e0000 */
.L_x_823:
[----:B------:R-:W5:Y:S01]  /*20c00*/  LDL R0, [R1+0xc] ;  /* 0x00000c0001007983 */ /* 0x000f620000100800 */
[----:B------:R-:W-:Y:S02]  /*20c10*/  IMAD.MOV.U32 R6, RZ, RZ, RZ ;  /* 0x000000ffff067224 */ /* 0x000fe400078e00ff */
[----:B-----5:R-:W-:-:S05]  /*20c20*/  IMAD.IADD R0, R0, 0x1, R13 ;  /* 0x0000000100007824 */ /* 0x020fca00078e020d */
[----:B------:R-:W-:-:S13]  /*20c30*/  ISETP.GE.OR P0, PT, R0, c[0x0][0x53c], !P6 ;  /* 0x00014f0000007a0c */ /* 0x000fda0007706670 */
[----:B----4-:R-:W-:Y:S01]  /*20c40*/  @!P0 MOV R2, 0x4 ;  /* 0x0000000400028802 */ /* 0x010fe20000000f00 */
[----:B------:R-:W-:-:S04]  /*20c50*/  @!P0 IMAD.MOV.U32 R4, RZ, RZ, 0x4 ;  /* 0x00000004ff048424 */ /* 0x000fc800078e00ff */
[----:B------:R-:W-:-:S04]  /*20c60*/  @!P0 IMAD.WIDE R4, R0, R4, c[0x0][0x580] ;  /* 0x0001600000048625 */ /* 0x000fc800078e0204 */
[----:B------:R-:W-:Y:S01]  /*20c70*/  @!P0 IMAD.WIDE R2, R0, R2, c[0x0][0x578] ;  /* 0x00015e0000028625 */ /* 0x000fe200078e0202 */
[----:B------:R-:W4:Y:S04]  /*20c80*/  @!P0 LDG.E R6, [R4.64] ;  /* 0x0000000604068981 */ /* 0x000f28000c1e1900 */
[----:B------:R-:W4:Y:S01]  /*20c90*/  @!P0 LDG.E R7, [R2.64] ;  /* 0x0000000602078981 */ /* 0x000f22000c1e1900 */
[C---:B------:R-:W-:Y:S02]  /*20ca0*/  ISETP.GE.U32.AND P4, PT, R13.reuse, 0x10, PT ;  /* 0x000000100d00780c */ /* 0x040fe40003f86070 */
[C---:B------:R-:W-:Y:S02]  /*20cb0*/  ISETP.GE.U32.AND P3, PT, R13.reuse, 0x8, PT ;  /* 0x000000080d00780c */ /* 0x040fe40003f66070 */
[----:B------:R-:W-:-:S02]  /*20cc0*/  ISETP.GE.U32.AND P2, PT, R13, 0x4, PT ;  /* 0x000000040d00780c */ /* 0x000fc40003f46070 */
[C---:B------:R-:W-:Y:S02]  /*20cd0*/  ISETP.GE.U32.AND P1, PT, R13.reuse, 0x2, PT ;  /* 0x000000020d00780c */ /* 0x040fe40003f26070 */
[----:B------:R-:W-:Y:S02]  /*20ce0*/  ISETP.NE.AND P5, PT, R13, RZ, PT ;  /* 0x000000ff0d00720c */ /* 0x000fe40003fa5270 */
[----:B------:R-:W-:Y:S01]  /*20cf0*/  MOV R12, RZ ;  /* 0x000000ff000c7202 */ /* 0x000fe20000000f00 */
[----:B----4-:R-:W-:Y:S01]  /*20d00*/  IMAD R4, R7, R6, RZ ;  /* 0x0000000607047224 */ /* 0x010fe200078e02ff */
[----:B------:R-:W-:Y:S07]  /*20d10*/  BRA.DIV ~URZ, `(.L_x_776) ;  /* 0x000020d27f007947 */ /* 0x000fee000b800000 */
[----:B------:R4:W3:Y:S02]  /*20d20*/  SHFL.UP PT, R5, R4, 0x1, RZ ;  /* 0x0420000004057989 */ /* 0x0008e400000e00ff */
.L_x_824:
[----:B---3--:R-:W-:-:S04]  /*20d30*/  SEL R5, R5, RZ, P5 ;  /* 0x000000ff05057207 */ /* 0x008fc80002800000 */
[----:B----4-:R-:W-:Y:S01]  /*20d40*/  IADD3 R4, R4, R5, RZ ;  /* 0x0000000504047210 */ /* 0x010fe20007ffe0ff */
[----:B------:R-:W-:Y:S05]  /*20d50*/  BRA.DIV ~URZ, `(.L_x_777) ;  /* 0x000020e27f007947 */ /* 0x000fea000b800000 */
        /* <DEDUP_REMOVED lines=12> */
[----:B------:R3:W4:Y:S02]  /*20e20*/  SHFL.IDX PT, R0, R4, 0x1f, 0x1f ;  /* 0x03e01f0004007f89 */ /* 0x00072400000e0000 */
.L_x_825:
[----:B----4-:R-:W-:Y:S01]  /*20e30*/  IMAD R0, R0, c[0x0][0x538], RZ ;  /* 0x00014e0000007a24 */ /* 0x010fe200078e02ff */
[----:B------:R-:W-:Y:S04]  /*20e40*/  BSSY B1, `(.L_x_778) ;  /* 0x00000cd000017945 */ /* 0x000fe80003800000 */
[----:B-1----:R-:W-:-:S04]  /*20e50*/  IADD3 R8, R0, R8, RZ ;  /* 0x0000000800087210 */ /* 0x002fc80007ffe0ff */
[----:B--2---:R-:W-:-:S13]  /*20e60*/  ISETP.GT.AND P0, PT, R8, R10, PT ;  /* 0x0000000a0800720c */ /* 0x004fda0003f04270 */
[----:B------:R-:W-:Y:S05]  /*20e70*/  @P0 BRA `(.L_x_779) ;  /* 0x0000025000000947 */ /* 0x000fea0003800000 */
.L_x_783:
[----:B------:R-:W2:Y:S02]  /*20e80*/  LDL.LU R0, [R1+0xc] ;  /* 0x00000c0001007983 */ /* 0x000ea40000300800 */
[----:B--2---:R-:W-:-:S04]  /*20e90*/  IADD3 R0, R0, 0x1f, RZ ;  /* 0x0000001f00007810 */ /* 0x004fc80007ffe0ff */
[----:B------:R-:W-:-:S13]  /*20ea0*/  ISETP.GE.AND P0, PT, R0, c[0x0][0x53c], PT ;  /* 0x00014f0000007a0c */ /* 0x000fda0003f06270 */
[----:B------:R-:W-:Y:S05]  /*20eb0*/  @P0 BRA `(.L_x_780) ;  /* 0x00000c0000000947 */ /* 0x000fea0003800000 */
[----:B------:R1:W-:Y:S01]  /*20ec0*/  STL [R1+0xc], R0 ;  /* 0x00000c0001007387 */ /* 0x0003e20000100800 */
[----:B------:R-:W-:Y:S01]  /*20ed0*/  CS2R R6, SRZ ;  /* 0x0000000000067805 */ /* 0x000fe2000001ff00 */
[----:B-1----:R-:W-:-:S04]  /*20ee0*/  IADD3 R0, R0, R13, RZ ;  /* 0x0000000d00007210 */ /* 0x002fc80007ffe0ff */
[----:B------:R-:W-:-:S13]  /*20ef0*/  ISETP.GE.OR P0, PT, R0, c[0x0][0x53c], !P6 ;  /* 0x00014f0000007a0c */ /* 0x000fda0007706670 */
[----:B---3--:R-:W-:Y:S02]  /*20f00*/  @!P0 MOV R4, 0x4 ;  /* 0x0000000400048802 */ /* 0x008fe40000000f00 */
        /* <DEDUP_REMOVED lines=8> */
.L_x_826:
        /* <DEDUP_REMOVED lines=16> */
.L_x_827:
[----:B--2---:R-:W-:-:S05]  /*21090*/  IMAD R0, R0, c[0x0][0x538], RZ ;  /* 0x00014e0000007a24 */ /* 0x004fca00078e02ff */
[----:B------:R-:W-:-:S04]  /*210a0*/  IADD3 R8, R0, R8, RZ ;  /* 0x0000000800087210 */ /* 0x000fc80007ffe0ff */
[----:B------:R-:W-:-:S13]  /*210b0*/  ISETP.GT.AND P0, PT, R8, R10, PT ;  /* 0x0000000a0800720c */ /* 0x000fda0003f04270 */
[----:B-1----:R-:W-:Y:S05]  /*210c0*/  @!P0 BRA `(.L_x_783) ;  /* 0xfffffdb000008947 */ /* 0x002fea000383ffff */
.L_x_779:
[----:B------:R-:W-:-:S05]  /*210d0*/  IADD3 R8, -R0, R8, RZ ;  /* 0x0000000800087210 */ /* 0x000fca0007ffe1ff */
[----:B------:R-:W-:-:S05]  /*210e0*/  IMAD R0, R4, c[0x0][0x538], R8 ;  /* 0x00014e0004007a24 */ /* 0x000fca00078e0208 */
[----:B------:R-:W-:Y:S01]  /*210f0*/  ISETP.GT.AND P0, PT, R0, R10, PT ;  /* 0x0000000a0000720c */ /* 0x000fe20003f04270 */
[----:B------:R-:W-:-:S12]  /*21100*/  BRA.DIV ~URZ, `(.L_x_784) ;  /* 0x000021427f007947 */ /* 0x000fd8000b800000 */
[----:B------:R-:W-:-:S03]  /*21110*/  VOTE.ANY R11, PT, !P0 ;  /* 0x00000000000b7806 */ /* 0x000fc600040e0100 */
.L_x_828:
[----:B------:R-:W2:Y:S01]  /*21120*/  LDL.LU R2, [R1+0xc] ;  /* 0x00000c0001027983 */ /* 0x000ea20000300800 */
[----:B------:R-:W2:Y:S02]  /*21130*/  POPC R0, R11 ;  /* 0x0000000b00007309 */ /* 0x000ea40000000000 */
[----:B--2---:R-:W-:-:S05]  /*21140*/  IADD3 R2, R0, R2, RZ ;  /* 0x0000000200027210 */ /* 0x004fca0007ffe0ff */
[----:B------:R1:W-:Y:S01]  /*21150*/  STL [R1+0xc], R2 ;  /* 0x00000c0201007387 */ /* 0x0003e20000100800 */
[----:B------:R-:W-:Y:S05]  /*21160*/  BRA.DIV ~URZ, `(.L_x_785) ;  /* 0x000021327f007947 */ /* 0x000fea000b800000 */
[----:B------:R2:W4:Y:S04]  /*21170*/  SHFL.IDX PT, R6, R6, R0, 0x1f ;  /* 0x00001f0006067589 */ /* 0x00052800000e0000 */
[----:B------:R2:W1:Y:S02]  /*21180*/  SHFL.IDX PT, R7, R7, R0, 0x1f ;  /* 0x00001f0007077589 */ /* 0x00046400000e0000 */
.L_x_829:
[----:B------:R-:W-:Y:S01]  /*21190*/  ISETP.NE.AND P0, PT, R11, RZ, PT ;  /* 0x000000ff0b00720c */ /* 0x000fe20003f05270 */
[----:B------:R-:W-:-:S12]  /*211a0*/  BSSY B0, `(.L_x_786) ;  /* 0x0000005000007945 */ /* 0x000fd80003800000 */
[----:B------:R-:W-:Y:S05]  /*211b0*/  @!P0 BRA `(.L_x_787) ;  /* 0x0000003000008947 */ /* 0x000fea0003800000 */
[----:B--2---:R-:W-:Y:S01]  /*211c0*/  IADD3 R0, R0, -0x1, RZ ;  /* 0xffffffff00007810 */ /* 0x004fe20007ffe0ff */
[----:B------:R-:W-:Y:S05]  /*211d0*/  BRA.DIV ~URZ, `(.L_x_788) ;  /* 0x000021927f007947 */ /* 0x000fea000b800000 */
[----:B------:R2:W3:Y:S02]  /*211e0*/  SHFL.IDX PT, R12, R4, R0, 0x1f ;  /* 0x00001f00040c7589 */ /* 0x0004e400000e0000 */
.L_x_787:
[----:B------:R-:W-:Y:S05]  /*211f0*/  BSYNC B0 ;  /* 0x0000000000007941 */ /* 0x000fea0003800000 */
.L_x_786:
[----:B--23--:R-:W-:Y:S01]  /*21200*/  IMAD R0, R12, c[0x0][0x538], R8 ;  /* 0x00014e000c007a24 */ /* 0x00cfe200078e0208 */
[----:B-1----:R-:W-:Y:S01]  /*21210*/  ISETP.NE.AND P0, PT, R7, 0x1, PT ;  /* 0x000000010700780c */ /* 0x002fe20003f05270 */
[----:B------:R-:W-:Y:S03]  /*21220*/  BSSY B0, `(.L_x_789) ;  /* 0x0000085000007945 */ /* 0x000fe60003800000 */
[----:B------:R1:W-:Y:S01]  /*21230*/  STL [R1], R0 ;  /* 0x0000000001007387 */ /* 0x0003e20000100800 */
[----:B------:R-:W-:-:S08]  /*21240*/  IADD3 R3, -R0, R10, RZ ;  /* 0x0000000a00037210 */ /* 0x000fd00007ffe1ff */
[----:B------:R-:W-:Y:S05]  /*21250*/  @!P0 BRA `(.L_x_790) ;  /* 0x000003f000008947 */ /* 0x000fea0003800000 */
[-C--:B----4-:R-:W-:Y:S01]  /*21260*/  IABS R2, R6.reuse ;  /* 0x0000000600027213 */ /* 0x090fe20000000000 */
[----:B------:R-:W-:Y:S01]  /*21270*/  IMAD.MOV.U32 R8, RZ, RZ, RZ ;  /* 0x000000ffff087224 */ /* 0x000fe200078e00ff */
[----:B------:R-:W-:Y:S02]  /*21280*/  IABS R10, R6 ;  /* 0x00000006000a7213 */ /* 0x000fe40000000000 */
[----:B-1----:R-:W1:Y:S08]  /*21290*/  I2F.RP R0, R2 ;  /* 0x0000000200007306 */ /* 0x002e700000209400 */
[----:B-1----:R-:W1:Y:S02]  /*212a0*/  MUFU.RCP R0, R0 ;  /* 0x0000000000007308 */ /* 0x002e640000001000 */
[----:B-1----:R-:W-:-:S06]  /*212b0*/  IADD3 R0, R0, 0xffffffe, RZ ;  /* 0x0ffffffe00007810 */ /* 0x002fcc0007ffe0ff */
[----:B------:R-:W1:Y:S02]  /*212c0*/  F2I.FTZ.U32.TRUNC.NTZ R9, R0 ;  /* 0x0000000000097305 */ /* 0x000e64000021f000 */
[----:B-1----:R-:W-:Y:S01]  /*212d0*/  IMAD.MOV R4, RZ, RZ, -R9 ;  /* 0x000000ffff047224 */ /* 0x002fe200078e0a09 */
[----:B------:R-:W-:-:S03]  /*212e0*/  IABS R0, R7 ;  /* 0x0000000700007213 */ /* 0x000fc60000000000 */
[----:B------:R-:W-:Y:S02]  /*212f0*/  IMAD.MOV.U32 R5, RZ, RZ, R4 ;  /* 0x000000ffff057224 */ /* 0x000fe400078e0004 */
[----:B------:R-:W-:Y:S01]  /*21300*/  IMAD.MOV.U32 R4, RZ, RZ, R0 ;  /* 0x000000ffff047224 */ /* 0x000fe200078e0000 */
[----:B------:R-:W-:Y:S01]  /*21310*/  IABS R0, R3 ;  /* 0x0000000300007213 */ /* 0x000fe20000000000 */
[----:B------:R-:W-:Y:S02]  /*21320*/  IMAD R5, R5, R2, RZ ;  /* 0x0000000205057224 */ /* 0x000fe400078e02ff */
[----:B------:R-:W1:Y:S02]  /*21330*/  I2F.RP R11, R4 ;  /* 0x00000004000b7306 */ /* 0x000e640000209400 */
[----:B------:R-:W-:Y:S01]  /*21340*/  IMAD.HI.U32 R9, R9, R5, R8 ;  /* 0x0000000509097227 */ /* 0x000fe200078e0008 */
[----:B------:R-:W-:-:S03]  /*21350*/  MOV R5, R0 ;  /* 0x0000000000057202 */ /* 0x000fc60000000f00 */
[----:B------:R-:W-:-:S04]  /*21360*/  IMAD.MOV R0, RZ, RZ, -R10 ;  /* 0x000000ffff007224 */ /* 0x000fc800078e0a0a */
[----:B------:R-:W-:Y:S02]  /*21370*/  IMAD.MOV.U32 R8, RZ, RZ, R0 ;  /* 0x000000ffff087224 */ /* 0x000fe400078e0000 */
[----:B------:R-:W-:-:S04]  /*21380*/  IMAD.HI.U32 R0, R9, R5, RZ ;  /* 0x0000000509007227 */ /* 0x000fc800078e00ff */
[----:B------:R-:W-:Y:S02]  /*21390*/  IMAD R5, R0, R8, R5 ;  /* 0x0000000800057224 */ /* 0x000fe400078e0205 */
[----:B-1----:R-:W1:Y:S03]  /*213a0*/  MUFU.RCP R8, R11 ;  /* 0x0000000b00087308 */ /* 0x002e660000001000 */
[----:B------:R-:W-:Y:S02]  /*213b0*/  ISETP.GT.U32.AND P0, PT, R2, R5, PT ;  /* 0x000000050200720c */ /* 0x000fe40003f04070 */
[----:B-1----:R-:W-:-:S11]  /*213c0*/  IADD3 R8, R8, 0xffffffe, RZ ;  /* 0x0ffffffe08087810 */ /* 0x002fd60007ffe0ff */
[----:B------:R-:W-:Y:S01]  /*213d0*/  @!P0 IMAD.IADD R5, R5, 0x1, -R2 ;  /* 0x0000000105058824 */ /* 0x000fe200078e0a02 */
[----:B------:R-:W-:Y:S01]  /*213e0*/  @!P0 IADD3 R0, R0, 0x1, RZ ;  /* 0x0000000100008810 */ /* 0x000fe20007ffe0ff */
[----:B------:R-:W1:Y:S01]  /*213f0*/  F2I.FTZ.U32.TRUNC.NTZ R9, R8 ;  /* 0x0000000800097305 */ /* 0x000e62000021f000 */
[----:B------:R-:W-:Y:S02]  /*21400*/  ISETP.NE.AND P0, PT, R6, RZ, PT ;  /* 0x000000ff0600720c */ /* 0x000fe40003f05270 */
[----:B------:R-:W-:Y:S02]  /*21410*/  ISETP.GE.U32.AND P2, PT, R5, R2, PT ;  /* 0x000000020500720c */ /* 0x000fe40003f46070 */
[----:B------:R-:W-:-:S04]  /*21420*/  LOP3.LUT R2, R3, R6, RZ, 0x3c, !PT ;  /* 0x0000000603027212 */ /* 0x000fc800078e3cff */
[----:B------:R-:W-:-:S07]  /*21430*/  ISETP.GE.AND P1, PT, R2, RZ, PT ;  /* 0x000000ff0200720c */ /* 0x000fce0003f26270 */
[----:B------:R-:W-:Y:S02]  /*21440*/  @P2 IADD3 R0, R0, 0x1, RZ ;  /* 0x0000000100002810 */ /* 0x000fe40007ffe0ff */
[----:B-1----:R-:W-:Y:S02]  /*21450*/  IADD3 R2, RZ, -R9, RZ ;  /* 0x80000009ff027210 */ /* 0x002fe40007ffe0ff */
[----:B------:R-:W-:Y:S02]  /*21460*/  MOV R8, RZ ;  /* 0x000000ff00087202 */ /* 0x000fe40000000f00 */
[----:B------:R-:W-:Y:S01]  /*21470*/  @!P1 IMAD.MOV R0, RZ, RZ, -R0 ;  /* 0x000000ffff009224 */ /* 0x000fe200078e0a00 */
[----:B------:R-:W-:Y:S01]  /*21480*/  @!P0 LOP3.LUT R0, RZ, R6, RZ, 0x33, !PT ;  /* 0x00000006ff008212 */ /* 0x000fe200078e33ff */
[----:B------:R-:W-:Y:S01]  /*21490*/  IMAD.MOV.U32 R5, RZ, RZ, R2 ;  /* 0x000000ffff057224 */ /* 0x000fe200078e0002 */
[----:B------:R-:W-:Y:S02]  /*214a0*/  IABS R2, R7 ;  /* 0x0000000700027213 */ /* 0x000fe40000000000 */
[----:B------:R-:W-:Y:S01]  /*214b0*/  IABS R11, R0 ;  /* 0x00000000000b7213 */ /* 0x000fe20000000000 */
[----:B------:R-:W-:-:S02]  /*214c0*/  IMAD R5, R5, R4, RZ ;  /* 0x0000000405057224 */ /* 0x000fc400078e02ff */
        /* <DEDUP_REMOVED lines=10> */
[----:B------:R-:W-:Y:S01]  /*21570*/  ISETP.GE.U32.AND P2, PT, R5, R4, PT ;  /* 0x000000040500720c */ /* 0x000fe20003f46070 */
[----:B------:R-:W-:Y:S01]  /*21580*/  IMAD.MOV R5, RZ, RZ, -R0 ;  /* 0x000000ffff057224 */ /* 0x000fe200078e0a00 */
        /* <DEDUP_REMOVED lines=12> */
.L_x_790:
[----:B-1----:R-:W2:Y:S01]  /*21650*/  LDL R0, [R1+0xc] ;  /* 0x00000c0001007983 */ /* 0x002ea20000100800 */
[----:B------:R-:W-:-:S04]  /*21660*/  IMAD.MOV.U32 R4, RZ, RZ, 0x4 ;  /* 0x00000004ff047424 */ /* 0x000fc800078e00ff */
[----:B--2---:R-:W-:-:S05]  /*21670*/  IMAD.WIDE R4, R0, R4, c[0x0][0x590] ;  /* 0x0001640000047625 */ /* 0x004fca00078e0204 */
[----:B------:R1:W2:Y:S01]  /*21680*/  LDG.E R7, [R4.64] ;  /* 0x0000000604077981 */ /* 0x0002a2000c1e1900 */
[----:B------:R-:W-:Y:S01]  /*21690*/  IABS R2, R3 ;  /* 0x0000000300027213 */ /* 0x000fe20000000000 */
[----:B-1----:R-:W-:Y:S02]  /*216a0*/  IMAD.MOV.U32 R4, RZ, RZ, RZ ;  /* 0x000000ffff047224 */ /* 0x002fe400078e00ff */
[----:B--2-4-:R-:W-:-:S05]  /*216b0*/  IMAD R11, R7, R6, RZ ;  /* 0x00000006070b7224 */ /* 0x014fca00078e02ff */
        /* <DEDUP_REMOVED lines=8> */
[----:B------:R-:W-:-:S04]  /*21740*/  IMAD R0, R0, R8, RZ ;  /* 0x0000000800007224 */ /* 0x000fc800078e02ff */
[----:B------:R-:W-:-:S04]  /*21750*/  IMAD.HI.U32 R0, R5, R0, R4 ;  /* 0x0000000005007227 */ /* 0x000fc800078e0004 */
[----:B------:R-:W-:Y:S02]  /*21760*/  IMAD.MOV R4, RZ, RZ, -R9 ;  /* 0x000000ffff047224 */ /* 0x000fe400078e0a09 */
[----:B------:R-:W-:-:S04]  /*21770*/  IMAD.HI.U32 R0, R0, R2, RZ ;  /* 0x0000000200007227 */ /* 0x000fc800078e00ff */
[----:B------:R-:W-:-:S05]  /*21780*/  IMAD R2, R0, R4, R2 ;  /* 0x0000000400027224 */ /* 0x000fca00078e0202 */
[----:B------:R-:W-:-:S13]  /*21790*/  ISETP.GT.U32.AND P0, PT, R8, R2, PT ;  /* 0x000000020800720c */ /* 0x000fda0003f04070 */
[-C--:B------:R-:W-:Y:S02]  /*217a0*/  @!P0 IADD3 R2, R2, -R8.reuse, RZ ;  /* 0x8000000802028210 */ /* 0x080fe40007ffe0ff */
[----:B------:R-:W-:Y:S02]  /*217b0*/  @!P0 IADD3 R0, R0, 0x1, RZ ;  /* 0x0000000100008810 */ /* 0x000fe40007ffe0ff */
[----:B------:R-:W-:Y:S01]  /*217c0*/  ISETP.GE.U32.AND P2, PT, R2, R8, PT ;  /* 0x000000080200720c */ /* 0x000fe20003f46070 */
[----:B------:R-:W-:Y:S01]  /*217d0*/  IMAD.MOV.U32 R8, RZ, RZ, RZ ;  /* 0x000000ffff087224 */ /* 0x000fe200078e00ff */
[----:B------:R-:W-:Y:S02]  /*217e0*/  LOP3.LUT R2, R3, R11, RZ, 0x3c, !PT ;  /* 0x0000000b03027212 */ /* 0x000fe400078e3cff */
[----:B------:R-:W-:Y:S02]  /*217f0*/  ISETP.NE.AND P0, PT, R11, RZ, PT ;  /* 0x000000ff0b00720c */ /* 0x000fe40003f05270 */
[----:B------:R-:W-:-:S07]  /*21800*/  ISETP.GE.AND P1, PT, R2, RZ, PT ;  /* 0x000000ff0200720c */ /* 0x000fce0003f26270 */
[----:B------:R-:W-:-:S05]  /*21810*/  @P2 IADD3 R0, R0, 0x1, RZ ;  /* 0x0000000100002810 */ /* 0x000fca0007ffe0ff */
[----:B------:R-:W-:-:S04]  /*21820*/  IMAD.MOV.U32 R2, RZ, RZ, R0 ;  /* 0x000000ffff027224 */ /* 0x000fc800078e0000 */
[----:B------:R-:W-:Y:S01]  /*21830*/  @!P1 IMAD.MOV R2, RZ, RZ, -R2 ;  /* 0x000000ffff029224 */ /* 0x000fe200078e0a02 */
[----:B------:R-:W-:-:S05]  /*21840*/  @!P0 LOP3.LUT R2, RZ, R11, RZ, 0x33, !PT ;  /* 0x0000000bff028212 */ /* 0x000fca00078e33ff */
[----:B------:R-:W-:Y:S02]  /*21850*/  IMAD R10, R7, R2, RZ ;  /* 0x00000002070a7224 */ /* 0x000fe400078e02ff */
[----:B------:R-:W-:-:S03]  /*21860*/  IMAD.MOV R2, RZ, RZ, -R2 ;  /* 0x000000ffff027224 */ /* 0x000fc600078e0a02 */
[----:B------:R-:W-:-:S04]  /*21870*/  IADD3 R0, -R10, c[0x0][0x538], RZ ;  /* 0x00014e000a007a10 */ /* 0x000fc80007ffe1ff */
[----:B------:R-:W-:-:S04]  /*21880*/  IMNMX R0, R7, R0, PT ;  /* 0x0000000007007217 */ /* 0x000fc80003800200 */
[----:B------:R-:W-:-:S04]  /*21890*/  IABS R4, R0 ;  /* 0x0000000000047213 */ /* 0x000fc80000000000 */
[----:B------:R-:W1:Y:S08]  /*218a0*/  I2F.RP R5, R4 ;  /* 0x0000000400057306 */ /* 0x000e700000209400 */
[----:B-1----:R-:W1:Y:S02]  /*218b0*/  MUFU.RCP R5, R5 ;  /* 0x0000000500057308 */ /* 0x002e640000001000 */
[----:B-1----:R-:W-:-:S06]  /*218c0*/  IADD3 R5, R5, 0xffffffe, RZ ;  /* 0x0ffffffe05057810 */ /* 0x002fcc0007ffe0ff */
[----:B------:R-:W1:Y:S02]  /*218d0*/  F2I.FTZ.U32.TRUNC.NTZ R9, R5 ;  /* 0x0000000500097305 */ /* 0x000e64000021f000 */
[----:B-1----:R-:W-:Y:S02]  /*218e0*/  IMAD.MOV R7, RZ, RZ, -R9 ;  /* 0x000000ffff077224 */ /* 0x002fe400078e0a09 */
[----:B------:R-:W-:-:S03]  /*218f0*/  IMAD R5, R11, R2, R3 ;  /* 0x000000020b057224 */ /* 0x000fc600078e0203 */
[----:B------:R-:W-:Y:S02]  /*21900*/  MOV R2, R7 ;  /* 0x0000000700027202 */ /* 0x000fe40000000f00 */
[----:B------:R-:W-:Y:S02]  /*21910*/  IABS R7, R0 ;  /* 0x0000000000077213 */ /* 0x000fe40000000000 */
[----:B------:R-:W-:Y:S01]  /*21920*/  IABS R3, R5 ;  /* 0x0000000500037213 */ /* 0x000fe20000000000 */
[----:B------:R-:W-:-:S04]  /*21930*/  IMAD R2, R2, R4, RZ ;  /* 0x0000000402027224 */ /* 0x000fc800078e02ff */
[----:B------:R-:W-:-:S04]  /*21940*/  IMAD.HI.U32 R8, R9, R2, R8 ;  /* 0x0000000209087227 */ /* 0x000fc800078e0008 */
[----:B------:R-:W-:-:S04]  /*21950*/  IMAD.MOV R2, RZ, RZ, -R7 ;  /* 0x000000ffff027224 */ /* 0x000fc800078e0a07 */
        /* <DEDUP_REMOVED lines=15> */
[----:B------:R-:W-:-:S05]  /*21a50*/  IMAD R0, R2, R3, R5 ;  /* 0x0000000302007224 */ /* 0x000fca00078e0205 */
[----:B------:R1:W-:Y:S02]  /*21a60*/  STL [R1+0x8], R0 ;  /* 0x0000080001007387 */ /* 0x0003e40000100800 */
.L_x_791:
[----:B------:R-:W-:Y:S05]  /*21a70*/  BSYNC B0 ;  /* 0x0000000000007941 */ /* 0x000fea0003800000 */
.L_x_789:
[----:B------:R-:W-:-:S04]  /*21a80*/  LOP3.LUT R2, RZ, R2, RZ, 0x33, !PT ;  /* 0x00000002ff027212 */ /* 0x000fc800078e33ff */
[----:B-1----:R-:W-:-:S05]  /*21a90*/  IADD3 R0, R2, R6, RZ ;  /* 0x0000000602007210 */ /* 0x002fca0007ffe0ff */
[----:B------:R1:W-:Y:S01]  /*21aa0*/  STL [R1+0x4], R0 ;  /* 0x0000040001007387 */ /* 0x0003e20000100800 */
[----:B------:R-:W-:Y:S05]  /*21ab0*/  BRA `(.L_x_792) ;  /* 0x0000005000007947 */ /* 0x000fea0003800000 */
.L_x_780:
[----:B------:R-:W-:Y:S01]  /*21ac0*/  MOV R0, c[0x0][0x53c] ;  /* 0x00014f0000007a02 */ /* 0x000fe20000000f00 */
[----:B------:R1:W-:Y:S04]  /*21ad0*/  STL [R1], R10 ;  /* 0x0000000a01007387 */ /* 0x0003e80000100800 */
[----:B------:R1:W-:Y:S04]  /*21ae0*/  STL [R1+0x4], RZ ;  /* 0x000004ff01007387 */ /* 0x0003e80000100800 */
[----:B------:R1:W-:Y:S04]  /*21af0*/  STL [R1+0x8], RZ ;  /* 0x000008ff01007387 */ /* 0x0003e80000100800 */
[----:B------:R1:W-:Y:S02]  /*21b00*/  STL [R1+0xc], R0 ;  /* 0x00000c0001007387 */ /* 0x0003e40000100800 */
.L_x_792:
[----:B------:R-:W-:Y:S05]  /*21b10*/  BSYNC B1 ;  /* 0x0000000000017941 */ /* 0x000fea0003800000 */
.L_x_778:
[----:B---3--:R-:W2:Y:S04]  /*21b20*/  LDL R4, [R1] ;  /* 0x0000000001047983 */ /* 0x008ea80000100800 */
[----:B------:R-:W2:Y:S04]  /*21b30*/  LDL R5, [R1+0x4] ;  /* 0x0000040001057983 */ /* 0x000ea80000100800 */
[----:B------:R-:W2:Y:S04]  /*21b40*/  LDL R6, [R1+0x8] ;  /* 0x0000080001067983 */ /* 0x000ea80000100800 */
[----:B------:R-:W2:Y:S01]  /*21b50*/  LDL R7, [R1+0xc] ;  /* 0x00000c0001077983 */ /* 0x000ea20000100800 */
[----:B------:R-:W-:Y:S03]  /*21b60*/  WARPSYNC 0xffffffff ;  /* 0xffffffff00007948 */ /* 0x000fe60003800000 */
[----:B------:R-:W-:Y:S01]  /*21b70*/  BAR.SYNC.DEFER_BLOCKING 0x4, 0x100 ;  /* 0x0104000000007b1d */ /* 0x000fe20000010000 */
[----:B------:R-:W-:-:S13]  /*21b80*/  ISETP.NE.AND P0, PT, R13, RZ, PT ;  /* 0x000000ff0d00720c */ /* 0x000fda0003f05270 */
[----:B--2---:R2:W-:Y:S04]  /*21b90*/  @!P0 STS.128 [0x18100], R4 ;  /* 0x01810004ff008388 */ /* 0x0045e80000000c00 */
[----:B------:R-:W-:Y:S06]  /*21ba0*/  BAR.ARV 0x5, 0x100 ;  /* 0x0144000000007b1d */ /* 0x000fec0000002000 */
.L_x_773:
[----:B-1----:R-:W3:Y:S02]  /*21bb0*/  LDL R0, [R1+0xc] ;  /* 0x00000c0001007983 */ /* 0x002ee40000100800 */
[----:B---3--:R-:W-:-:S13]  /*21bc0*/  ISETP.GE.AND P0, PT, R0, c[0x0][0x53c], PT ;  /* 0x00014f0000007a0c */ /* 0x008fda0003f06270 */
[----:B--2-4-:R-:W-:Y:S01]  /*21bd0*/  @P0 CALL.REL.NOINC `(.L_x_793) ;  /* 0x0000001000000944 */ /* 0x014fe20003c00000 */
[----:B------:R-:W-:Y:S05]  /*21be0*/  BRA `(.L_x_794) ;  /* 0xfffdfe4000007947 */ /* 0x000fea000383ffff */
.L_x_793:
[----:B------:R-:W-:Y:S05]  /*21bf0*/  EXIT ;  /* 0x000000000000794d */ /* 0x000fea0003800000 */
.L_x_574:
[----:B------:R-:W-:Y:S01]  /*21c00*/  IMAD.MOV.U32 R0, RZ, RZ, R4 ;  /* 0x000000ffff007224 */ /* 0x000fe200078e0004 */
[----:B------:R-:W-:Y:S02]  /*21c10*/  MOV R2, 0x1 ;  /* 0x0000000100027802 */ /* 0x000fe40000000f00 */
[----:B------:R-:W-:Y:S02]  /*21c20*/  MOV R3, 0x21c40 ;  /* 0x00021c4000037802 */ /* 0x000fe40000000f00 */
[----:B------:R-:W-:Y:S05]  /*21c30*/  CALL.REL.NOINC `($__internal_14_$__cuda_sm70_shflsync_up_p) ;  /* 0x0000184000007944 */ /* 0x000fea0003c00000 */
[----:B------:R-:W-:Y:S01]  /*21c40*/  MOV R0, R5 ;  /* 0x0000000500007202 */ /* 0x000fe20000000f00 */
[----:B------:R-:W-:Y:S05]  /*21c50*/  BRA `(.L_x_795) ;  /* 0xfffde82000007947 */ /* 0x000fea000383ffff */
.L_x_575:
[----:B------:R-:W-:Y:S01]  /*21c60*/  IMAD.MOV.U32 R0, RZ, RZ, R4 ;  /* 0x000000ffff007224 */ /* 0x000fe200078e0004 */
[----:B------:R-:W-:Y:S02]  /*21c70*/  MOV R2, 0x2 ;  /* 0x0000000200027802 */ /* 0x000fe40000000f00 */
[----:B------:R-:W-:Y:S02]  /*21c80*/  MOV R3, 0x21ca0 ;  /* 0x00021ca000037802 */ /* 0x000fe40000000f00 */
[----:B------:R-:W-:Y:S05]  /*21c90*/  CALL.REL.NOINC `($__internal_14_$__cuda_sm70_shflsync_up_p) ;  /* 0x000017e000007944 */ /* 0x000fea0003c00000 */
[----:B------:R-:W-:Y:S02]  /*21ca0*/  SEL R5, R5, RZ, P4 ;  /* 0x000000ff05057207 */ /* 0x000fe40002000000 */
[----:B------:R-:W-:Y:S02]  /*21cb0*/  MOV R2, 0x4 ;  /* 0x0000000400027802 */ /* 0x000fe40000000f00 */
[----:B------:R-:W-:Y:S01]  /*21cc0*/  MOV R3, 0x21d00 ;  /* 0x00021d0000037802 */ /* 0x000fe20000000f00 */
[----:B------:R-:W-:-:S04]  /*21cd0*/  IMAD.IADD R4, R4, 0x1, R5 ;  /* 0x0000000104047824 */ /* 0x000fc800078e0205 */
[----:B------:R-:W-:Y:S02]  /*21ce0*/  IMAD.MOV.U32 R0, RZ, RZ, R4 ;  /* 0x000000ffff007224 */ /* 0x000fe400078e0004 */
        /* <DEDUP_REMOVED lines=16> */
[----:B------:R-:W-:Y:S02]  /*21df0*/  IMAD.IADD R4, R4, 0x1, R5 ;  /* 0x0000000104047824 */ /* 0x000fe400078e0205 */
[----:B------:R-:W-:Y:S02]  /*21e00*/  IMAD.MOV.U32 R5, RZ, RZ, 0x1f ;  /* 0x0000001fff057424 */ /* 0x000fe400078e00ff */
[----:B------:R-:W-:Y:S02]  /*21e10*/  IMAD.MOV.U32 R9, RZ, RZ, R4 ;  /* 0x000000ffff097224 */ /* 0x000fe400078e0004 */
[----:B------:R-:W-:Y:S05]  /*21e20*/  CALL.REL.NOINC `($__internal_13_$__cuda_sm70_shflsync_idx_p) ;  /* 0x0000160000007944 */ /* 0x000fea0003c00000 */
[----:B------:R-:W-:Y:S01]  /*21e30*/  MOV R0, R5 ;  /* 0x0000000500007202 */ /* 0x000fe20000000f00 */
[----:B------:R-:W-:Y:S05]  /*21e40*/  BRA `(.L_x_796) ;  /* 0xfffde73000007947 */ /* 0x000fea000383ffff */
.L_x_577:
[----:B------:R-:W-:Y:S02]  /*21e50*/  SEL R0, RZ, 0x1, P0 ;  /* 0x00000001ff007807 */ /* 0x000fe40000000000 */
[----:B------:R-:W-:-:S02]  /*21e60*/  MOV R2, 0x21e80 ;  /* 0x00021e8000027802 */ /* 0x000fc40000000f00 */
[----:B------:R-:W-:Y:S05]  /*21e70*/  CALL.REL.NOINC `($__internal_15_$__cuda_sm70_votesync_ballot) ;  /* 0x0000167000007944 */ /* 0x000fea0003c00000 */
[----:B------:R-:W-:Y:S01]  /*21e80*/  MOV R7, R0 ;  /* 0x0000000000077202 */ /* 0x000fe20000000f00 */
[----:B------:R-:W-:Y:S05]  /*21e90*/  BRA `(.L_x_797) ;  /* 0xfffde77000007947 */ /* 0x000fea000383ffff */
.L_x_578:
[----:B------:R-:W-:Y:S01]  /*21ea0*/  IMAD.MOV.U32 R9, RZ, RZ, R10 ;  /* 0x000000ffff097224 */ /* 0x000fe200078e000a */
[----:B------:R-:W-:Y:S01]  /*21eb0*/  MOV R5, R0 ;  /* 0x0000000000057202 */ /* 0x000fe20000000f00 */
[----:B------:R-:W-:Y:S01]  /*21ec0*/  IMAD.MOV.U32 R3, RZ, RZ, 0x1f ;  /* 0x0000001fff037424 */ /* 0x000fe200078e00ff */
[----:B-1----:R-:W-:-:S02]  /*21ed0*/  MOV R2, 0x21ef0 ;  /* 0x00021ef000027802 */ /* 0x002fc40000000f00 */
[----:B------:R-:W-:Y:S05]  /*21ee0*/  CALL.REL.NOINC `($__internal_13_$__cuda_sm70_shflsync_idx_p) ;  /* 0x0000154000007944 */ /* 0x000fea0003c00000 */
[----:B------:R-:W-:Y:S01]  /*21ef0*/  IMAD.MOV.U32 R12, RZ, RZ, R5 ;  /* 0x000000ffff0c7224 */ /* 0x000fe200078e0005 */
[----:B------:R-:W-:Y:S01]  /*21f00*/  MOV R9, R8 ;  /* 0x0000000800097202 */ /* 0x000fe20000000f00 */
[----:B------:R-:W-:Y:S01]  /*21f10*/  IMAD.MOV.U32 R6, RZ, RZ, RZ ;  /* 0x000000ffff067224 */ /* 0x000fe200078e00ff */
[----:B------:R-:W-:Y:S01]  /*21f20*/  MOV R5, R0 ;  /* 0x0000000000057202 */ /* 0x000fe20000000f00 */
[----:B------:R-:W-:Y:S01]  /*21f30*/  IMAD.MOV.U32 R3, RZ, RZ, 0x1f ;  /* 0x0000001fff037424 */ /* 0x000fe200078e00ff */
[----:B------:R-:W-:-:S02]  /*21f40*/  MOV R2, 0x21f60 ;  /* 0x00021f6000027802 */ /* 0x000fc40000000f00 */
[----:B------:R-:W-:Y:S05]  /*21f50*/  CALL.REL.NOINC `($__internal_13_$__cuda_sm70_shflsync_idx_p) ;  /* 0x000014d000007944 */ /* 0x000fea0003c00000 */
[----:B------:R-:W-:Y:S01]  /*21f60*/  MOV R10, R5 ;  /* 0x00000005000a7202 */ /* 0x000fe20000000f00 */
[----:B------:R-:W-:Y:S05]  /*21f70*/  BRA `(.L_x_798) ;  /* 0xfffde70000007947 */ /* 0x000fea000383ffff */
.L_x_581:
[----:B------:R-:W-:Y:S01]  /*21f80*/  IMAD.MOV.U32 R9, RZ, RZ, R4 ;  /* 0x000000ffff097224 */ /* 0x000fe200078e0004 */
[----:B------:R-:W-:-:S02]  /*21f90*/  MOV R3, 0x1f ;  /* 0x0000001f00037802 */ /* 0x000fc40000000f00 */
[----:B-1----:R-:W-:Y:S02]  /*21fa0*/  MOV R2, 0x21fc0 ;  /* 0x00021fc000027802 */ /* 0x002fe40000000f00 */
[----:B--234-:R-:W-:Y:S05]  /*21fb0*/  CALL.REL.NOINC `($__internal_13_$__cuda_sm70_shflsync_idx_p) ;  /* 0x0000147000007944 */ /* 0x01cfea0003c00000 */
[----:B------:R-:W-:Y:S01]  /*21fc0*/  MOV R6, R5 ;  /* 0x0000000500067202 */ /* 0x000fe20000000f00 */
[----:B------:R-:W-:Y:S05]  /*21fd0*/  BRA `(.L_x_580) ;  /* 0xfffde70000007947 */ /* 0x000fea000383ffff */
.L_x_636:
[----:B------:R-:W-:Y:S01]  /*21fe0*/  IMAD.MOV.U32 R9, RZ, RZ, R12 ;  /* 0x000000ffff097224 */ /* 0x000fe200078e000c */
[----:B------:R-:W-:Y:S01]  /*21ff0*/  MOV R5, RZ ;  /* 0x000000ff00057202 */ /* 0x000fe20000000f00 */
[----:B------:R-:W-:Y:S01]  /*22000*/  IMAD.MOV.U32 R3, RZ, RZ, 0x181f ;  /* 0x0000181fff037424 */ /* 0x000fe200078e00ff */
[----:B------:R-:W-:Y:S02]  /*22010*/  MOV R2, 0x22030 ;  /* 0x0002203000027802 */ /* 0x000fe40000000f00 */
[----:B-1---5:R-:W-:Y:S05]  /*22020*/  CALL.REL.NOINC `($__internal_13_$__cuda_sm70_shflsync_idx_p) ;  /* 0x0000140000007944 */ /* 0x022fea0003c00000 */
[----:B------:R-:W-:Y:S01]  /*22030*/  MOV R10, R5 ;  /* 0x00000005000a7202 */ /* 0x000fe20000000f00 */
[----:B------:R-:W-:Y:S05]  /*22040*/  BRA `(.L_x_799) ;  /* 0xfffe655000007947 */ /* 0x000fea000383ffff */
.L_x_637:
[----:B------:R-:W-:Y:S01]  /*22050*/  IMAD.MOV.U32 R9, RZ, RZ, R15 ;  /* 0x000000ffff097224 */ /* 0x000fe200078e000f */
[----:B------:R-:W-:Y:S01]  /*22060*/  MOV R5, RZ ;  /* 0x000000ff00057202 */ /* 0x000fe20000000f00 */
[----:B------:R-:W-:Y:S01]  /*22070*/  IMAD.MOV.U32 R3, RZ, RZ, 0x181f ;  /* 0x0000181fff037424 */ /* 0x000fe200078e00ff */
[----:B------:R-:W-:Y:S02]  /*22080*/  MOV R2, 0x220a0 ;  /* 0x000220a000027802 */ /* 0x000fe40000000f00 */
[----:B-123-5:R-:W-:Y:S05]  /*22090*/  CALL.REL.NOINC `($__internal_13_$__cuda_sm70_shflsync_idx_p) ;  /* 0x0000139000007944 */ /* 0x02efea0003c00000 */
[----:B------:R-:W-:Y:S01]  /*220a0*/  MOV R0, R5 ;  /* 0x0000000500007202 */ /* 0x000fe20000000f00 */
[----:B------:R-:W-:Y:S05]  /*220b0*/  BRA `(.L_x_800) ;  /* 0xfffe650000007947 */ /* 0x000fea000383ffff */
.L_x_640:
[----:B-1----:R-:W-:Y:S01]  /*220c0*/  IMAD.MOV.U32 R9, RZ, RZ, R12 ;  /* 0x000000ffff097224 */ /* 0x002fe200078e000c */
[----:B------:R-:W-:Y:S01]  /*220d0*/  MOV R5, 0x1 ;  /* 0x0000000100057802 */ /* 0x000fe20000000f00 */
[----:B------:R-:W-:Y:S01]  /*220e0*/  IMAD.MOV.U32 R3, RZ, RZ, 0x181f ;  /* 0x0000181fff037424 */ /* 0x000fe200078e00ff */
[----:B------:R-:W-:-:S02]  /*220f0*/  MOV R2, 0x22110 ;  /* 0x0002211000027802 */ /* 0x000fc40000000f00 */
[----:B--2345:R-:W-:Y:S05]  /*22100*/  CALL.REL.NOINC `($__internal_13_$__cuda_sm70_shflsync_idx_p) ;  /* 0x0000132000007944 */ /* 0x03cfea0003c00000 */
[----:B------:R-:W-:Y:S01]  /*22110*/  IMAD.MOV.U32 R10, RZ, RZ, R5 ;  /* 0x000000ffff0a7224 */ /* 0x000fe200078e0005 */
[----:B------:R-:W-:Y:S01]  /*22120*/  MOV R5, 0x1 ;  /* 0x0000000100057802 */ /* 0x000fe20000000f00 */
[----:B------:R-:W-:Y:S01]  /*22130*/  IMAD.MOV.U32 R9, RZ, RZ, R15 ;  /* 0x000000ffff097224 */ /* 0x000fe200078e000f */
[----:B------:R-:W-:-:S02]  /*22140*/  MOV R3, 0x181f ;  /* 0x0000181f00037802 */ /* 0x000fc40000000f00 */
[----:B------:R-:W-:Y:S02]  /*22150*/  MOV R2, 0x22170 ;  /* 0x0002217000027802 */ /* 0x000fe40000000f00 */
[----:B------:R-:W-:Y:S05]  /*22160*/  CALL.REL.NOINC `($__internal_13_$__cuda_sm70_shflsync_idx_p) ;  /* 0x000012c000007944 */ /* 0x000fea0003c00000 */
[----:B------:R-:W-:Y:S01]  /*22170*/  MOV R0, R5 ;  /* 0x0000000500007202 */ /* 0x000fe20000000f00 */
[----:B------:R-:W-:Y:S05]  /*22180*/  BRA `(.L_x_801) ;  /* 0xfffe65c000007947 */ /* 0x000fea000383ffff */
.L_x_643:
[----:B-1----:R-:W-:Y:S01]  /*22190*/  IMAD.MOV.U32 R9, RZ, RZ, R12 ;  /* 0x000000ffff097224 */ /* 0x002fe200078e000c */
[----:B------:R-:W-:Y:S01]  /*221a0*/  MOV R5, 0x2 ;  /* 0x0000000200057802 */ /* 0x000fe20000000f00 */
[----:B------:R-:W-:Y:S01]  /*221b0*/  IMAD.MOV.U32 R3, RZ, RZ, 0x181f ;  /* 0x0000181fff037424 */ /* 0x000fe200078e00ff */
[----:B------:R-:W-:Y:S02]  /*221c0*/  MOV R2, 0x221e0 ;  /* 0x000221e000027802 */ /* 0x000fe40000000f00 */
[----:B--2345:R-:W-:Y:S05]  /*221d0*/  CALL.REL.NOINC `($__internal_13_$__cuda_sm70_shflsync_idx_p) ;  /* 0x0000125000007944 */ /* 0x03cfea0003c00000 */
[----:B------:R-:W-:Y:S01]  /*221e0*/  MOV R10, R5 ;  /* 0x00000005000a7202 */ /* 0x000fe20000000f00 */
[----:B------:R-:W-:Y:S05]  /*221f0*/  BRA `(.L_x_802) ;  /* 0xfffe66b000007947 */ /* 0x000fea000383ffff */
.L_x_644:
[----:B-1----:R-:W-:Y:S01]  /*22200*/  IMAD.MOV.U32 R9, RZ, RZ, R15 ;  /* 0x000000ffff097224 */ /* 0x002fe200078e000f */
[----:B------:R-:W-:Y:S01]  /*22210*/  MOV R5, 0x2 ;  /* 0x0000000200057802 */ /* 0x000fe20000000f00 */
[----:B------:R-:W-:Y:S01]  /*22220*/  IMAD.MOV.U32 R3, RZ, RZ, 0x181f ;  /* 0x0000181fff037424 */ /* 0x000fe200078e00ff */
[----:B------:R-:W-:Y:S02]  /*22230*/  MOV R2, 0x22250 ;  /* 0x0002225000027802 */ /* 0x000fe40000000f00 */
[----:B--2345:R-:W-:Y:S05]  /*22240*/  CALL.REL.NOINC `($__internal_13_$__cuda_sm70_shflsync_idx_p) ;  /* 0x000011e000007944 */ /* 0x03cfea0003c00000 */
[----:B------:R-:W-:Y:S01]  /*22250*/  MOV R0, R5 ;  /* 0x0000000500007202 */ /* 0x000fe20000000f00 */
[----:B------:R-:W-:Y:S05]  /*22260*/  BRA `(.L_x_803) ;  /* 0xfffe666000007947 */ /* 0x000fea000383ffff */
.L_x_647:
[----:B--2---:R-:W-:Y:S01]  /*22270*/  IMAD.MOV.U32 R9, RZ, RZ, R12 ;  /* 0x000000ffff097224 */ /* 0x004fe200078e000c */
[----:B------:R-:W-:Y:S01]  /*22280*/  MOV R5, 0x3 ;  /* 0x0000000300057802 */ /* 0x000fe20000000f00 */
[----:B------:R-:W-:Y:S01]  /*22290*/  IMAD.MOV.U32 R3, RZ, RZ, 0x181f ;  /* 0x0000181fff037424 */ /* 0x000fe200078e00ff */
[----:B------:R-:W-:-:S02]  /*222a0*/  MOV R2, 0x222c0 ;  /* 0x000222c000027802 */ /* 0x000fc40000000f00 */
[----:B-1-345:R-:W-:Y:S05]  /*222b0*/  CALL.REL.NOINC `($__internal_13_$__cuda_sm70_shflsync_idx_p) ;  /* 0x0000117000007944 */ /* 0x03afea0003c00000 */
        /* <DEDUP_REMOVED lines=8> */
.L_x_732:
[----:B------:R-:W-:Y:S01]  /*22340*/  IMAD.MOV.U32 R2, RZ, RZ, R237 ;  /* 0x000000ffff027224 */ /* 0x000fe200078e00ed */
[----:B------:R-:W-:Y:S02]  /*22350*/  MOV R5, 0x2 ;  /* 0x0000000200057802 */ /* 0x000fe40000000f00 */
[----:B------:R-:W-:Y:S02]  /*22360*/  MOV R3, 0x22380 ;  /* 0x0002238000037802 */ /* 0x000fe40000000f00 */
[----:B------:R-:W-:Y:S05]  /*22370*/  CALL.REL.NOINC `($__internal_12_$__cuda_sm70_shflsync_bfly_p) ;  /* 0x0000106000007944 */ /* 0x000fea0003c00000 */
[----:B------:R-:W-:Y:S01]  /*22380*/  MOV R0, R5 ;  /* 0x0000000500007202 */ /* 0x000fe20000000f00 */
[----:B------:R-:W-:Y:S05]  /*22390*/  BRA `(.L_x_805) ;  /* 0xffffa98000007947 */ /* 0x000fea000383ffff */
.L_x_733:
[----:B------:R-:W-:Y:S01]  /*223a0*/  IMAD.MOV.U32 R2, RZ, RZ, R0 ;  /* 0x000000ffff027224 */ /* 0x000fe200078e0000 */
[----:B------:R-:W-:Y:S02]  /*223b0*/  MOV R5, 0x1 ;  /* 0x0000000100057802 */ /* 0x000fe40000000f00 */
[----:B------:R-:W-:Y:S02]  /*223c0*/  MOV R3, 0x223e0 ;  /* 0x000223e000037802 */ /* 0x000fe40000000f00 */
[----:B-1----:R-:W-:Y:S05]  /*223d0*/  CALL.REL.NOINC `($__internal_12_$__cuda_sm70_shflsync_bfly_p) ;  /* 0x0000100000007944 */ /* 0x002fea0003c00000 */
[----:B------:R-:W-:Y:S01]  /*223e0*/  FADD.FTZ R0, R0, R5 ;  /* 0x0000000500007221 */ /* 0x000fe20000010000 */
[----:B------:R-:W-:Y:S02]  /*223f0*/  MOV R2, R238 ;  /* 0x000000ee00027202 */ /* 0x000fe40000000f00 */
[----:B------:R-:W-:-:S02]  /*22400*/  MOV R5, 0x2 ;  /* 0x0000000200057802 */ /* 0x000fc40000000f00 */
[----:B------:R-:W-:Y:S02]  /*22410*/  MOV R3, 0x22430 ;  /* 0x0002243000037802 */ /* 0x000fe40000000f00 */
[----:B------:R-:W-:Y:S05]  /*22420*/  CALL.REL.NOINC `($__internal_12_$__cuda_sm70_shflsync_bfly_p) ;  /* 0x00000fb000007944 */ /* 0x000fea0003c00000 */
[----:B------:R-:W-:Y:S01]  /*22430*/  FADD.FTZ R4, R238, R5 ;  /* 0x00000005ee047221 */ /* 0x000fe20000010000 */
[----:B------:R-:W-:Y:S02]  /*22440*/  MOV R5, 0x1 ;  /* 0x0000000100057802 */ /* 0x000fe40000000f00 */
[----:B------:R-:W-:Y:S02]  /*22450*/  MOV R3, 0x22480 ;  /* 0x0002248000037802 */ /* 0x000fe40000000f00 */
[----:B------:R-:W-:Y:S02]  /*22460*/  MOV R2, R4 ;  /* 0x0000000400027202 */ /* 0x000fe40000000f00 */
[----:B------:R-:W-:Y:S05]  /*22470*/  CALL.REL.NOINC `($__internal_12_$__cuda_sm70_shflsync_bfly_p) ;  /* 0x00000f6000007944 */ /* 0x000fea0003c00000 */
[----:B------:R-:W-:Y:S01]  /*22480*/  MOV R3, R5 ;  /* 0x0000000500037202 */ /* 0x000fe20000000f00 */
[----:B------:R-:W-:Y:S05]  /*22490*/  BRA `(.L_x_806) ;  /* 0xffffa8f000007947 */ /* 0x000fea000383ffff */
.L_x_740:
[----:B-1-34-:R-:W-:Y:S01]  /*224a0*/  IMAD.MOV.U32 R9, RZ, RZ, R13 ;  /* 0x000000ffff097224 */ /* 0x01afe200078e000d */
[----:B------:R-:W-:Y:S01]  /*224b0*/  MOV R5, RZ ;  /* 0x000000ff00057202 */ /* 0x000fe20000000f00 */
[----:B------:R-:W-:Y:S01]  /*224c0*/  IMAD.MOV.U32 R3, RZ, RZ, 0x181f ;  /* 0x0000181fff037424 */ /* 0x000fe200078e00ff */
[----:B------:R-:W-:Y:S02]  /*224d0*/  MOV R2, 0x224f0 ;  /* 0x000224f000027802 */ /* 0x000fe40000000f00 */
[----:B------:R-:W-:Y:S05]  /*224e0*/  CALL.REL.NOINC `($__internal_13_$__cuda_sm70_shflsync_idx_p) ;  /* 0x00000f4000007944 */ /* 0x000fea0003c00000 */
[----:B------:R-:W-:Y:S01]  /*224f0*/  MOV R7, R5 ;  /* 0x0000000500077202 */ /* 0x000fe20000000f00 */
[----:B------:R-:W-:Y:S05]  /*22500*/  BRA `(.L_x_807) ;  /* 0xffffc1d000007947 */ /* 0x000fea000383ffff */
.L_x_741:
[----:B------:R-:W-:Y:S01]  /*22510*/  IMAD.MOV.U32 R9, RZ, RZ, R14 ;  /* 0x000000ffff097224 */ /* 0x000fe200078e000e */
[----:B------:R-:W-:Y:S01]  /*22520*/  MOV R5, RZ ;  /* 0x000000ff00057202 */ /* 0x000fe20000000f00 */
[----:B------:R-:W-:Y:S01]  /*22530*/  IMAD.MOV.U32 R3, RZ, RZ, 0x181f ;  /* 0x0000181fff037424 */ /* 0x000fe200078e00ff */
[----:B------:R-:W-:-:S02]  /*22540*/  MOV R2, 0x22560 ;  /* 0x0002256000027802 */ /* 0x000fc40000000f00 */
[----:B-12---:R-:W-:Y:S05]  /*22550*/  CALL.REL.NOINC `($__internal_13_$__cuda_sm70_shflsync_idx_p) ;  /* 0x00000ed000007944 */ /* 0x006fea0003c00000 */
[----:B------:R-:W-:Y:S01]  /*22560*/  MOV R2, R5 ;  /* 0x0000000500027202 */ /* 0x000fe20000000f00 */
[----:B------:R-:W-:Y:S05]  /*22570*/  BRA `(.L_x_808) ;  /* 0xffffc18000007947 */ /* 0x000fea000383ffff */
.L_x_744:
[----:B--2---:R-:W-:Y:S01]  /*22580*/  IMAD.MOV.U32 R9, RZ, RZ, R13 ;  /* 0x000000ffff097224 */ /* 0x004fe200078e000d */
[----:B------:R-:W-:Y:S01]  /*22590*/  MOV R5, 0x1 ;  /* 0x0000000100057802 */ /* 0x000fe20000000f00 */
[----:B------:R-:W-:Y:S01]  /*225a0*/  IMAD.MOV.U32 R3, RZ, RZ, 0x181f ;  /* 0x0000181fff037424 */ /* 0x000fe200078e00ff */
[----:B----4-:R-:W-:-:S02]  /*225b0*/  MOV R2, 0x225d0 ;  /* 0x000225d000027802 */ /* 0x010fc40000000f00 */
[----:B-1-3--:R-:W-:Y:S05]  /*225c0*/  CALL.REL.NOINC `($__internal_13_$__cuda_sm70_shflsync_idx_p) ;  /* 0x00000e6000007944 */ /* 0x00afea0003c00000 */
        /* <DEDUP_REMOVED lines=8> */
.L_x_747:
[----:B-1----:R-:W-:Y:S01]  /*22650*/  IMAD.MOV.U32 R9, RZ, RZ, R13 ;  /* 0x000000ffff097224 */ /* 0x002fe200078e000d */
[----:B------:R-:W-:Y:S01]  /*22660*/  MOV R5, 0x2 ;  /* 0x0000000200057802 */ /* 0x000fe20000000f00 */
[----:B------:R-:W-:Y:S01]  /*22670*/  IMAD.MOV.U32 R3, RZ, RZ, 0x181f ;  /* 0x0000181fff037424 */ /* 0x000fe200078e00ff */
[----:B----4-:R-:W-:Y:S02]  /*22680*/  MOV R2, 0x226a0 ;  /* 0x000226a000027802 */ /* 0x010fe40000000f00 */
[----:B--23--:R-:W-:Y:S05]  /*22690*/  CALL.REL.NOINC `($__internal_13_$__cuda_sm70_shflsync_idx_p) ;  /* 0x00000d9000007944 */ /* 0x00cfea0003c00000 */
[----:B------:R-:W-:Y:S01]  /*226a0*/  MOV R7, R5 ;  /* 0x0000000500077202 */ /* 0x000fe20000000f00 */
[----:B------:R-:W-:Y:S05]  /*226b0*/  BRA `(.L_x_810) ;  /* 0xffffc2f000007947 */ /* 0x000fea000383ffff */
.L_x_748:
[----:B------:R-:W-:Y:S01]  /*226c0*/  IMAD.MOV.U32 R9, RZ, RZ, R14 ;  /* 0x000000ffff097224 */ /* 0x000fe200078e000e */
[----:B------:R-:W-:Y:S01]  /*226d0*/  MOV R5, 0x2 ;  /* 0x0000000200057802 */ /* 0x000fe20000000f00 */
[----:B------:R-:W-:Y:S01]  /*226e0*/  IMAD.MOV.U32 R3, RZ, RZ, 0x181f ;  /* 0x0000181fff037424 */ /* 0x000fe200078e00ff */
[----:B----4-:R-:W-:Y:S02]  /*226f0*/  MOV R2, 0x22710 ;  /* 0x0002271000027802 */ /* 0x010fe40000000f00 */
[----:B-123--:R-:W-:Y:S05]  /*22700*/  CALL.REL.NOINC `($__internal_13_$__cuda_sm70_shflsync_idx_p) ;  /* 0x00000d2000007944 */ /* 0x00efea0003c00000 */
[----:B------:R-:W-:Y:S01]  /*22710*/  MOV R2, R5 ;  /* 0x0000000500027202 */ /* 0x000fe20000000f00 */
[----:B------:R-:W-:Y:S05]  /*22720*/  BRA `(.L_x_811) ;  /* 0xffffc2a000007947 */ /* 0x000fea000383ffff */
.L_x_751:
[----:B-1----:R-:W-:Y:S01]  /*22730*/  IMAD.MOV.U32 R9, RZ, RZ, R13 ;  /* 0x000000ffff097224 */ /* 0x002fe200078e000d */
[----:B------:R-:W-:Y:S01]  /*22740*/  MOV R5, 0x3 ;  /* 0x0000000300057802 */ /* 0x000fe20000000f00 */
[----:B------:R-:W-:Y:S01]  /*22750*/  IMAD.MOV.U32 R3, RZ, RZ, 0x181f ;  /* 0x0000181fff037424 */ /* 0x000fe200078e00ff */
[----:B------:R-:W-:-:S02]  /*22760*/  MOV R2, 0x22780 ;  /* 0x0002278000027802 */ /* 0x000fc40000000f00 */
[----:B--234-:R-:W-:Y:S05]  /*22770*/  CALL.REL.NOINC `($__internal_13_$__cuda_sm70_shflsync_idx_p) ;  /* 0x00000cb000007944 */ /* 0x01cfea0003c00000 */
        /* <DEDUP_REMOVED lines=8> */
.L_x_753:
[----:B------:R-:W-:Y:S01]  /*22800*/  IMAD.MOV.U32 R9, RZ, RZ, R36 ;  /* 0x000000ffff097224 */ /* 0x000fe200078e0024 */
[----:B------:R-:W-:Y:S01]  /*22810*/  MOV R5, RZ ;  /* 0x000000ff00057202 */ /* 0x000fe20000000f00 */
[----:B------:R-:W-:Y:S01]  /*22820*/  IMAD.MOV.U32 R3, RZ, RZ, 0x1c1f ;  /* 0x00001c1fff037424 */ /* 0x000fe200078e00ff */
[----:B------:R-:W-:Y:S02]  /*22830*/  MOV R2, 0x22850 ;  /* 0x0002285000027802 */ /* 0x000fe40000000f00 */
[----:B-1----:R-:W-:Y:S05]  /*22840*/  CALL.REL.NOINC `($__internal_13_$__cuda_sm70_shflsync_idx_p) ;  /* 0x00000be000007944 */ /* 0x002fea0003c00000 */
[----:B------:R-:W-:Y:S01]  /*22850*/  MOV R4, R5 ;  /* 0x0000000500047202 */ /* 0x000fe20000000f00 */
[----:B------:R-:W-:Y:S05]  /*22860*/  BRA `(.L_x_813) ;  /* 0xffffc5f000007947 */ /* 0x000fea000383ffff */
.L_x_754:
[----:B------:R-:W-:Y:S01]  /*22870*/  IMAD.MOV.U32 R9, RZ, RZ, R38 ;  /* 0x000000ffff097224 */ /* 0x000fe200078e0026 */
[----:B------:R-:W-:Y:S01]  /*22880*/  MOV R5, RZ ;  /* 0x000000ff00057202 */ /* 0x000fe20000000f00 */
[----:B------:R-:W-:Y:S01]  /*22890*/  IMAD.MOV.U32 R3, RZ, RZ, 0x1c1f ;  /* 0x00001c1fff037424 */ /* 0x000fe200078e00ff */
[----:B------:R-:W-:Y:S02]  /*228a0*/  MOV R2, 0x228c0 ;  /* 0x000228c000027802 */ /* 0x000fe40000000f00 */
[----:B-123--:R-:W-:Y:S05]  /*228b0*/  CALL.REL.NOINC `($__internal_13_$__cuda_sm70_shflsync_idx_p) ;  /* 0x00000b7000007944 */ /* 0x00efea0003c00000 */
[----:B------:R-:W-:Y:S01]  /*228c0*/  MOV R0, R5 ;  /* 0x0000000500007202 */ /* 0x000fe20000000f00 */
[----:B------:R-:W-:Y:S05]  /*228d0*/  BRA `(.L_x_814) ;  /* 0xffffc5a000007947 */ /* 0x000fea000383ffff */
.L_x_757:
[----:B------:R-:W-:Y:S01]  /*228e0*/  IMAD.MOV.U32 R9, RZ, RZ, R36 ;  /* 0x000000ffff097224 */ /* 0x000fe200078e0024 */
[----:B------:R-:W-:Y:S01]  /*228f0*/  MOV R5, 0x1 ;  /* 0x0000000100057802 */ /* 0x000fe20000000f00 */
[----:B---3--:R-:W-:Y:S01]  /*22900*/  IMAD.MOV.U32 R3, RZ, RZ, 0x1c1f ;  /* 0x00001c1fff037424 */ /* 0x008fe200078e00ff */
[----:B------:R-:W-:-:S02]  /*22910*/  MOV R2, 0x22930 ;  /* 0x0002293000027802 */ /* 0x000fc40000000f00 */
[----:B--2-4-:R-:W-:Y:S05]  /*22920*/  CALL.REL.NOINC `($__internal_13_$__cuda_sm70_shflsync_idx_p) ;  /* 0x00000b0000007944 */ /* 0x014fea0003c00000 */
        /* <DEDUP_REMOVED lines=8> */
.L_x_761:
[----:B------:R-:W-:Y:S01]  /*229b0*/  IMAD.MOV.U32 R9, RZ, RZ, R11 ;  /* 0x000000ffff097224 */ /* 0x000fe200078e000b */
[----:B------:R-:W-:Y:S01]  /*229c0*/  MOV R5, RZ ;  /* 0x000000ff00057202 */ /* 0x000fe20000000f00 */
[----:B------:R-:W-:Y:S01]  /*229d0*/  IMAD.MOV.U32 R3, RZ, RZ, 0x181f ;  /* 0x0000181fff037424 */ /* 0x000fe200078e00ff */
[----:B------:R-:W-:Y:S02]  /*229e0*/  MOV R2, 0x22a00 ;  /* 0x00022a0000027802 */ /* 0x000fe40000000f00 */
[----:B------:R-:W-:Y:S05]  /*229f0*/  CALL.REL.NOINC `($__internal_13_$__cuda_sm70_shflsync_idx_p) ;  /* 0x00000a3000007944 */ /* 0x000fea0003c00000 */
[----:B------:R-:W-:Y:S01]  /*22a00*/  MOV R10, R5 ;  /* 0x00000005000a7202 */ /* 0x000fe20000000f00 */
[----:B------:R-:W-:Y:S05]  /*22a10*/  BRA `(.L_x_816) ;  /* 0xffffdb7000007947 */ /* 0x000fea000383ffff */
.L_x_762:
[----:B------:R-:W-:Y:S01]  /*22a20*/  IMAD.MOV.U32 R9, RZ, RZ, R14 ;  /* 0x000000ffff097224 */ /* 0x000fe200078e000e */
[----:B------:R-:W-:Y:S01]  /*22a30*/  MOV R5, RZ ;  /* 0x000000ff00057202 */ /* 0x000fe20000000f00 */
[----:B------:R-:W-:Y:S01]  /*22a40*/  IMAD.MOV.U32 R3, RZ, RZ, 0x181f ;  /* 0x0000181fff037424 */ /* 0x000fe200078e00ff */
[----:B------:R-:W-:Y:S02]  /*22a50*/  MOV R2, 0x22a70 ;  /* 0x00022a7000027802 */ /* 0x000fe40000000f00 */
[----:B-12---:R-:W-:Y:S05]  /*22a60*/  CALL.REL.NOINC `($__internal_13_$__cuda_sm70_shflsync_idx_p) ;  /* 0x000009c000007944 */ /* 0x006fea0003c00000 */
[----:B------:R-:W-:Y:S01]  /*22a70*/  MOV R2, R5 ;  /* 0x0000000500027202 */ /* 0x000fe20000000f00 */
[----:B------:R-:W-:Y:S05]  /*22a80*/  BRA `(.L_x_817) ;  /* 0xffffdb2000007947 */ /* 0x000fea000383ffff */
.L_x_765:
        /* <DEDUP_REMOVED lines=13> */
.L_x_768:
[----:B-1----:R-:W-:Y:S01]  /*22b60*/  IMAD.MOV.U32 R9, RZ, RZ, R11 ;  /* 0x000000ffff097224 */ /* 0x002fe200078e000b */
[----:B------:R-:W-:Y:S01]  /*22b70*/  MOV R5, 0x2 ;  /* 0x0000000200057802 */ /* 0x000fe20000000f00 */
[----:B------:R-:W-:Y:S01]  /*22b80*/  IMAD.MOV.U32 R3, RZ, RZ, 0x181f ;  /* 0x0000181fff037424 */ /* 0x000fe200078e00ff */
[----:B----4-:R-:W-:Y:S02]  /*22b90*/  MOV R2, 0x22bb0 ;  /* 0x00022bb000027802 */ /* 0x010fe40000000f00 */
[----:B--23--:R-:W-:Y:S05]  /*22ba0*/  CALL.REL.NOINC `($__internal_13_$__cuda_sm70_shflsync_idx_p) ;  /* 0x0000088000007944 */ /* 0x00cfea0003c00000 */
[----:B------:R-:W-:Y:S01]  /*22bb0*/  MOV R10, R5 ;  /* 0x00000005000a7202 */ /* 0x000fe20000000f00 */
[----:B------:R-:W-:Y:S05]  /*22bc0*/  BRA `(.L_x_819) ;  /* 0xffffdca000007947 */ /* 0x000fea000383ffff */
.L_x_769:
[----:B------:R-:W-:Y:S01]  /*22bd0*/  IMAD.MOV.U32 R9, RZ, RZ, R14 ;  /* 0x000000ffff097224 */ /* 0x000fe200078e000e */
[----:B------:R-:W-:Y:S01]  /*22be0*/  MOV R5, 0x2 ;  /* 0x0000000200057802 */ /* 0x000fe20000000f00 */
[----:B------:R-:W-:Y:S01]  /*22bf0*/  IMAD.MOV.U32 R3, RZ, RZ, 0x181f ;  /* 0x0000181fff037424 */ /* 0x000fe200078e00ff */
[----:B----4-:R-:W-:Y:S02]  /*22c00*/  MOV R2, 0x22c20 ;  /* 0x00022c2000027802 */ /* 0x010fe40000000f00 */
[----:B-123--:R-:W-:Y:S05]  /*22c10*/  CALL.REL.NOINC `($__internal_13_$__cuda_sm70_shflsync_idx_p) ;  /* 0x0000081000007944 */ /* 0x00efea0003c00000 */
[----:B------:R-:W-:Y:S01]  /*22c20*/  MOV R2, R5 ;  /* 0x0000000500027202 */ /* 0x000fe20000000f00 */
[----:B------:R-:W-:Y:S05]  /*22c30*/  BRA `(.L_x_820) ;  /* 0xffffdc5000007947 */ /* 0x000fea000383ffff */
.L_x_772:
        /* <DEDUP_REMOVED lines=13> */
.L_x_774:
[----:B------:R-:W-:Y:S01]  /*22d10*/  IMAD.MOV.U32 R9, RZ, RZ, R83 ;  /* 0x000000ffff097224 */ /* 0x000fe200078e0053 */
[----:B------:R-:W-:Y:S01]  /*22d20*/  MOV R5, RZ ;  /* 0x000000ff00057202 */ /* 0x000fe20000000f00 */
[----:B------:R-:W-:Y:S01]  /*22d30*/  IMAD.MOV.U32 R3, RZ, RZ, 0x1f ;  /* 0x0000001fff037424 */ /* 0x000fe200078e00ff */
[----:B----4-:R-:W-:Y:S02]  /*22d40*/  MOV R2, 0x22d60 ;  /* 0x00022d6000027802 */ /* 0x010fe40000000f00 */
[----:B------:R-:W-:Y:S05]  /*22d50*/  CALL.REL.NOINC `($__internal_13_$__cuda_sm70_shflsync_idx_p) ;  /* 0x000006d000007944 */ /* 0x000fea0003c00000 */
[----:B------:R-:W-:Y:S01]  /*22d60*/  MOV R10, R5 ;  /* 0x00000005000a7202 */ /* 0x000fe20000000f00 */
[----:B------:R-:W-:Y:S05]  /*22d70*/  BRA `(.L_x_822) ;  /* 0xffffde6000007947 */ /* 0x000fea000383ffff */
.L_x_775:
[----:B------:R-:W-:Y:S01]  /*22d80*/  IMAD.MOV.U32 R9, RZ, RZ, R83 ;  /* 0x000000ffff097224 */ /* 0x000fe200078e0053 */
[----:B------:R-:W-:Y:S01]  /*22d90*/  MOV R5, 0x1 ;  /* 0x0000000100057802 */ /* 0x000fe20000000f00 */
[----:B------:R-:W-:Y:S01]  /*22da0*/  IMAD.MOV.U32 R3, RZ, RZ, 0x1f ;  /* 0x0000001fff037424 */ /* 0x000fe200078e00ff */
[----:B----4-:R-:W-:Y:S02]  /*22db0*/  MOV R2, 0x22dd0 ;  /* 0x00022dd000027802 */ /* 0x010fe40000000f00 */
[----:B-12---:R-:W-:Y:S05]  /*22dc0*/  CALL.REL.NOINC `($__internal_13_$__cuda_sm70_shflsync_idx_p) ;  /* 0x0000066000007944 */ /* 0x006fea0003c00000 */
[----:B------:R-:W-:Y:S01]  /*22dd0*/  MOV R8, R5 ;  /* 0x0000000500087202 */ /* 0x000fe20000000f00 */
[----:B------:R-:W-:Y:S05]  /*22de0*/  BRA `(.L_x_823) ;  /* 0xffffde1000007947 */ /* 0x000fea000383ffff */
.L_x_776:
[----:B------:R-:W-:Y:S01]  /*22df0*/  IMAD.MOV.U32 R0, RZ, RZ, R4 ;  /* 0x000000ffff007224 */ /* 0x000fe200078e0004 */
[----:B------:R-:W-:-:S02]  /*22e00*/  MOV R2, 0x1 ;  /* 0x0000000100027802 */ /* 0x000fc40000000f00 */
[----:B------:R-:W-:Y:S02]  /*22e10*/  MOV R3, 0x22e30 ;  /* 0x00022e3000037802 */ /* 0x000fe40000000f00 */
[----:B-123--:R-:W-:Y:S05]  /*22e20*/  CALL.REL.NOINC `($__internal_14_$__cuda_sm70_shflsync_up_p) ;  /* 0x0000065000007944 */ /* 0x00efea0003c00000 */
[----:B------:R-:W-:Y:S05]  /*22e30*/  BRA `(.L_x_824) ;  /* 0xffffdef000007947 */ /* 0x000fea000383ffff */
.L_x_777:
[----:B------:R-:W-:Y:S01]  /*22e40*/  IMAD.MOV.U32 R0, RZ, RZ, R4 ;  /* 0x000000ffff007224 */ /* 0x000fe200078e0004 */
[----:B------:R-:W-:Y:S02]  /*22e50*/  MOV R2, 0x2 ;  /* 0x0000000200027802 */ /* 0x000fe40000000f00 */
[----:B------:R-:W-:Y:S02]  /*22e60*/  MOV R3, 0x22e80 ;  /* 0x00022e8000037802 */ /* 0x000fe40000000f00 */
[----:B-12---:R-:W-:Y:S05]  /*22e70*/  CALL.REL.NOINC `($__internal_14_$__cuda_sm70_shflsync_up_p) ;  /* 0x0000060000007944 */ /* 0x006fea0003c00000 */
        /* <DEDUP_REMOVED lines=27> */
.L_x_781:
[----:B------:R-:W-:Y:S02]  /*23030*/  MOV R2, 0x1 ;  /* 0x0000000100027802 */ /* 0x000fe40000000f00 */
[----:B------:R-:W-:-:S02]  /*23040*/  MOV R3, 0x23060 ;  /* 0x0002306000037802 */ /* 0x000fc40000000f00 */
[----:B------:R-:W-:Y:S05]  /*23050*/  CALL.REL.NOINC `($__internal_14_$__cuda_sm70_shflsync_up_p) ;  /* 0x0000042000007944 */ /* 0x000fea0003c00000 */
[----:B------:R-:W-:Y:S01]  /*23060*/  MOV R2, R5 ;  /* 0x0000000500027202 */ /* 0x000fe20000000f00 */
[----:B------:R-:W-:Y:S05]  /*23070*/  BRA `(.L_x_826) ;  /* 0xffffdf1000007947 */ /* 0x000fea000383ffff */
.L_x_782:
[----:B------:R-:W-:Y:S02]  /*23080*/  MOV R2, 0x2 ;  /* 0x0000000200027802 */ /* 0x000fe40000000f00 */
[----:B------:R-:W-:-:S02]  /*23090*/  MOV R3, 0x230b0 ;  /* 0x000230b000037802 */ /* 0x000fc40000000f00 */
[----:B------:R-:W-:Y:S05]  /*230a0*/  CALL.REL.NOINC `($__internal_14_$__cuda_sm70_shflsync_up_p) ;  /* 0x000003d000007944 */ /* 0x000fea0003c00000 */
[----:B------:R-:W-:Y:S01]  /*230b0*/  SEL R5, R5, RZ, P1 ;  /* 0x000000ff05057207 */ /* 0x000fe20000800000 */
[----:B------:R-:W-:Y:S01]  /*230c0*/  IMAD.MOV.U32 R2, RZ, RZ, 0x4 ;  /* 0x00000004ff027424 */ /* 0x000fe200078e00ff */
[----:B------:R-:W-:-:S03]  /*230d0*/  MOV R3, 0x23100 ;  /* 0x0002310000037802 */ /* 0x000fc60000000f00 */
[----:B------:R-:W-:Y:S02]  /*230e0*/  IMAD.IADD R0, R0, 0x1, R5 ;  /* 0x0000000100007824 */ /* 0x000fe400078e0205 */
        /* <DEDUP_REMOVED lines=22> */
.L_x_784:
[----:B------:R-:W-:Y:S02]  /*23250*/  SEL R0, RZ, 0x1, P0 ;  /* 0x00000001ff007807 */ /* 0x000fe40000000000 */
[----:B------:R-:W-:-:S02]  /*23260*/  MOV R2, 0x23280 ;  /* 0x0002328000027802 */ /* 0x000fc40000000f00 */
[----:B---3--:R-:W-:Y:S05]  /*23270*/  CALL.REL.NOINC `($__internal_15_$__cuda_sm70_votesync_ballot) ;  /* 0x0000027000007944 */ /* 0x008fea0003c00000 */
[----:B------:R-:W-:Y:S01]  /*23280*/  MOV R11, R0 ;  /* 0x00000000000b7202 */ /* 0x000fe20000000f00 */
[----:B------:R-:W-:Y:S05]  /*23290*/  BRA `(.L_x_828) ;  /* 0xffffde8000007947 */ /* 0x000fea000383ffff */
.L_x_785:
[----:B------:R-:W-:Y:S01]  /*232a0*/  IMAD.MOV.U32 R9, RZ, RZ, R6 ;  /* 0x000000ffff097224 */ /* 0x000fe200078e0006 */
[----:B------:R-:W-:Y:S01]  /*232b0*/  MOV R5, R0 ;  /* 0x0000000000057202 */ /* 0x000fe20000000f00 */
[----:B------:R-:W-:Y:S01]  /*232c0*/  IMAD.MOV.U32 R3, RZ, RZ, 0x1f ;  /* 0x0000001fff037424 */ /* 0x000fe200078e00ff */
[----:B-1----:R-:W-:-:S02]  /*232d0*/  MOV R2, 0x232f0 ;  /* 0x000232f000027802 */ /* 0x002fc40000000f00 */
[----:B---3--:R-:W-:Y:S05]  /*232e0*/  CALL.REL.NOINC `($__internal_13_$__cuda_sm70_shflsync_idx_p) ;  /* 0x0000014000007944 */ /* 0x008fea0003c00000 */
[----:B------:R-:W-:Y:S01]  /*232f0*/  IMAD.MOV.U32 R6, RZ, RZ, R5 ;  /* 0x000000ffff067224 */ /* 0x000fe200078e0005 */
[----:B------:R-:W-:Y:S01]  /*23300*/  MOV R5, R0 ;  /* 0x0000000000057202 */ /* 0x000fe20000000f00 */
[----:B------:R-:W-:Y:S01]  /*23310*/  IMAD.MOV.U32 R9, RZ, RZ, R7 ;  /* 0x000000ffff097224 */ /* 0x000fe200078e0007 */
[----:B------:R-:W-:-:S02]  /*23320*/  MOV R3, 0x1f ;  /* 0x0000001f00037802 */ /* 0x000fc40000000f00 */
[----:B------:R-:W-:Y:S02]  /*23330*/  MOV R2, 0x23350 ;  /* 0x0002335000027802 */ /* 0x000fe40000000f00 */
[----:B------:R-:W-:Y:S05]  /*23340*/  CALL.REL.NOINC `($__internal_13_$__cuda_sm70_shflsync_idx_p) ;  /* 0x000000e000007944 */ /* 0x000fea0003c00000 */
[----:B------:R-:W-:Y:S01]  /*23350*/  MOV R7, R5 ;  /* 0x0000000500077202 */ /* 0x000fe20000000f00 */
[----:B------:R-:W-:Y:S05]  /*23360*/  BRA `(.L_x_829) ;  /* 0xffffde2000007947 */ /* 0x000fea000383ffff */
.L_x_788:
[----:B------:R-:W-:Y:S01]  /*23370*/  IMAD.MOV.U32 R9, RZ, RZ, R4 ;  /* 0x000000ffff097224 */ /* 0x000fe200078e0004 */
[----:B------:R-:W-:Y:S01]  /*23380*/  MOV R5, R0 ;  /* 0x0000000000057202 */ /* 0x000fe20000000f00 */
[----:B------:R-:W-:Y:S01]  /*23390*/  IMAD.MOV.U32 R3, RZ, RZ, 0x1f ;  /* 0x0000001fff037424 */ /* 0x000fe200078e00ff */
[----:B-1----:R-:W-:Y:S02]  /*233a0*/  MOV R2, 0x233c0 ;  /* 0x000233c000027802 */ /* 0x002fe40000000f00 */
[----:B---34-:R-:W-:Y:S05]  /*233b0*/  CALL.REL.NOINC `($__internal_13_$__cuda_sm70_shflsync_idx_p) ;  /* 0x0000007000007944 */ /* 0x018fea0003c00000 */
[----:B------:R-:W-:Y:S01]  /*233c0*/  MOV R12, R5 ;  /* 0x00000005000c7202 */ /* 0x000fe20000000f00 */
[----:B------:R-:W-:Y:S05]  /*233d0*/  BRA `(.L_x_787) ;  /* 0xffffde1000007947 */ /* 0x000fea000383ffff */
        .weak           $__internal_12_$__cuda_sm70_shflsync_bfly_p
        .type           $__internal_12_$__cuda_sm70_shflsync_bfly_p,@function
        .size           $__internal_12_$__cuda_sm70_shflsync_bfly_p,($__internal_13_$__cuda_sm70_shflsync_idx_p - $__internal_12_$__cuda_sm70_shflsync_bfly_p)
$__internal_12_$__cuda_sm70_shflsync_bfly_p:
[----:B------:R-:W-:Y:S04]  /*233e0*/  WARPSYNC R6 ;  /* 0x0000000600007348 */ /* 0x000fe80003800000 */
[----:B------:R1:W2:Y:S02]  /*233f0*/  SHFL.BFLY PT, R5, R2, R5, R7 ;  /* 0x0c00000502057389 */ /* 0x0002a400000e0007 */
[----:B-1----:R-:W-:-:S02]  /*23400*/  MOV R2, R3 ;  /* 0x0000000300027202 */ /* 0x002fc40000000f00 */
[----:B------:R-:W-:-:S04]  /*23410*/  MOV R3, 0x0 ;  /* 0x0000000000037802 */ /* 0x000fc80000000f00 */
[----:B--2---:R-:W-:Y:S05]  /*23420*/  RET.REL.NODEC R2 `(_ZN7cutlass13device_kernelIN5flash19enable_sm80_to_sm89INS1_16FlashAttnFwdSm80INS1_25CollectiveMainloopFwdSm80ILi8ELi1ELb0EN4cute5tupleIJNS5_1CILi128EEENS7_ILi64EEENS7_ILi192EEEEEELi192ENS_6half_tEfNS_4arch4Sm80ELb0ELb1ELb1ELb1ELb0ELb1ELb1ELb1EEENS1_21CollectiveEpilogueFwdINS6_IJS8_SA_S9_EEENS6_IJNS7_ILi1EEESI_SI_EEESC_SE_Li256ELb1ELb1ELb1ELb0EEENS1_36VarlenDynamicPersistentTileSchedulerILi128ELi64ELi256ELi256ELb1ELb1ELb0ELb1ELb0ELb1EEEEEEEEEvNT_6ParamsE) ;  /* 0xfffdcbd002007950 */ /* 0x004fea0003c3ffff */
        .weak           $__internal_13_$__cuda_sm70_shflsync_idx_p
        .type           $__internal_13_$__cuda_sm70_shflsync_idx_p,@function
        .size           $__internal_13_$__cuda_sm70_shflsync_idx_p,($__internal_14_$__cuda_sm70_shflsync_up_p - $__internal_13_$__cuda_sm70_shflsync_idx_p)
$__internal_13_$__cuda_sm70_shflsync_idx_p:
[----:B------:R-:W-:-:S04]  /*23430*/  MOV R86, 0xffffffff ;  /* 0xffffffff00567802 */ /* 0x000fc80000000f00 */
[----:B------:R-:W-:Y:S04]  /*23440*/  WARPSYNC R86 ;  /* 0x0000005600007348 */ /* 0x000fe80003800000 */
[----:B------:R1:W2:Y:S02]  /*23450*/  SHFL.IDX PT, R5, R9, R5, R3 ;  /* 0x0000000509057389 */ /* 0x0002a400000e0003 */
[----:B-1----:R-:W-:-:S04]  /*23460*/  MOV R3, 0x0 ;  /* 0x0000000000037802 */ /* 0x002fc80000000f00 */
[----:B--2---:R-:W-:Y:S05]  /*23470*/  RET.REL.NODEC R2 `(_ZN7cutlass13device_kernelIN5flash19enable_sm80_to_sm89INS1_16FlashAttnFwdSm80INS1_25CollectiveMainloopFwdSm80ILi8ELi1ELb0EN4cute5tupleIJNS5_1CILi128EEENS7_ILi64EEENS7_ILi192EEEEEELi192ENS_6half_tEfNS_4arch4Sm80ELb0ELb1ELb1ELb1ELb0ELb1ELb1ELb1EEENS1_21CollectiveEpilogueFwdINS6_IJS8_SA_S9_EEENS6_IJNS7_ILi1EEESI_SI_EEESC_SE_Li256ELb1ELb1ELb1ELb0EEENS1_36VarlenDynamicPersistentTileSchedulerILi128ELi64ELi256ELi256ELb1ELb1ELb0ELb1ELb0ELb1EEEEEEEEEvNT_6ParamsE) ;  /* 0xfffdcb8002007950 */ /* 0x004fea0003c3ffff */
        .weak           $__internal_14_$__cuda_sm70_shflsync_up_p
        .type           $__internal_14_$__cuda_sm70_shflsync_up_p,@function
        .size           $__internal_14_$__cuda_sm70_shflsync_up_p,($__internal_15_$__cuda_sm70_votesync_ballot - $__internal_14_$__cuda_sm70_shflsync_up_p)
$__internal_14_$__cuda_sm70_shflsync_up_p:
[----:B------:R-:W-:Y:S02]  /*23480*/  IMAD.MOV.U32 R5, RZ, RZ, RZ ;  /* 0x000000ffff057224 */ /* 0x000fe400078e00ff */
[----:B------:R-:W-:-:S04]  /*23490*/  IMAD.MOV.U32 R9, RZ, RZ, -0x1 ;  /* 0xffffffffff097424 */ /* 0x000fc800078e00ff */
[----:B------:R-:W-:Y:S04]  /*234a0*/  WARPSYNC R9 ;  /* 0x0000000900007348 */ /* 0x000fe80003800000 */
[----:B------:R1:W2:Y:S02]  /*234b0*/  SHFL.UP PT, R5, R0, R2, R5 ;  /* 0x0400000200057389 */ /* 0x0002a400000e0005 */
[----:B-1----:R-:W-:Y:S02]  /*234c0*/  MOV R2, R3 ;  /* 0x0000000300027202 */ /* 0x002fe40000000f00 */
[----:B------:R-:W-:-:S04]  /*234d0*/  MOV R3, 0x0 ;  /* 0x0000000000037802 */ /* 0x000fc80000000f00 */
[----:B--2---:R-:W-:Y:S05]  /*234e0*/  RET.REL.NODEC R2 `(_ZN7cutlass13device_kernelIN5flash19enable_sm80_to_sm89INS1_16FlashAttnFwdSm80INS1_25CollectiveMainloopFwdSm80ILi8ELi1ELb0EN4cute5tupleIJNS5_1CILi128EEENS7_ILi64EEENS7_ILi192EEEEEELi192ENS_6half_tEfNS_4arch4Sm80ELb0ELb1ELb1ELb1ELb0ELb1ELb1ELb1EEENS1_21CollectiveEpilogueFwdINS6_IJS8_SA_S9_EEENS6_IJNS7_ILi1EEESI_SI_EEESC_SE_Li256ELb1ELb1ELb1ELb0EEENS1_36VarlenDynamicPersistentTileSchedulerILi128ELi64ELi256ELi256ELb1ELb1ELb0ELb1ELb0ELb1EEEEEEEEEvNT_6ParamsE) ;  /* 0xfffdcb1002007950 */ /* 0x004fea0003c3ffff */
        .weak           $__internal_15_$__cuda_sm70_votesync_ballot
        .type           $__internal_15_$__cuda_sm70_votesync_ballot,@function
        .size           $__internal_15_$__cuda_sm70_votesync_ballot,(.L_x_2469 - $__internal_15_$__cuda_sm70_votesync_ballot)
$__internal_15_$__cuda_sm70_votesync_ballot:
[----:B------:R-:W-:Y:S01]  /*234f0*/  ISETP.NE.U32.AND P0, PT, R0, 0x1, PT ;  /* 0x000000010000780c */ /* 0x000fe20003f05070 */
[----:B------:R-:W-:-:S04]  /*23500*/  IMAD.MOV.U32 R3, RZ, RZ, -0x1 ;  /* 0xffffffffff037424 */ /* 0x000fc800078e00ff */
[----:B------:R-:W-:Y:S08]  /*23510*/  WARPSYNC R3 ;  /* 0x0000000300007348 */ /* 0x000ff00003800000 */
[----:B------:R-:W-:-:S04]  /*23520*/  VOTE.ANY R0, PT, !P0 ;  /* 0x0000000000007806 */ /* 0x000fc800040e0100 */
[----:B------:R-:W-:Y:S01]  /*23530*/  LOP3.LUT R0, R0, R3, RZ, 0xc0, !PT ;  /* 0x0000000300007212 */ /* 0x000fe200078ec0ff */
[----:B------:R-:W-:-:S04]  /*23540*/  IMAD.MOV.U32 R3, RZ, RZ, 0x0 ;  /* 0x00000000ff037424 */ /* 0x000fc800078e00ff */
[----:B------:R-:W-:Y:S05]  /*23550*/  RET.REL.NODEC R2 `(_ZN7cutlass13device_kernelIN5flash19enable_sm80_to_sm89INS1_16FlashAttnFwdSm80INS1_25CollectiveMainloopFwdSm80ILi8ELi1ELb0EN4cute5tupleIJNS5_1CILi128EEENS7_ILi64EEENS7_ILi192EEEEEELi192ENS_6half_tEfNS_4arch4Sm80ELb0ELb1ELb1ELb1ELb0ELb1ELb1ELb1EEENS1_21CollectiveEpilogueFwdINS6_IJS8_SA_S9_EEENS6_IJNS7_ILi1EEESI_SI_EEESC_SE_Li256ELb1ELb1ELb1ELb0EEENS1_36VarlenDynamicPersistentTileSchedulerILi128ELi64ELi256ELi256ELb1ELb1ELb0ELb1ELb0ELb1EEEEEEEEEvNT_6ParamsE) ;  /* 0xfffdcaa002007950 */ /* 0x000fea0003c3ffff */
.L_x_830:
        /* <DEDUP_REMOVED lines=10> */
.L_x_2469:


//--------------------- .text._ZN7cutlass13device_kernelIN5flash19enable_sm80_to_sm89INS1_16FlashAttnFwdSm80INS1_25CollectiveMainloopFwdSm80ILi8ELi1ELb1EN4cute5tupleIJNS5_1CILi128EEENS7_ILi96EEENS7_ILi192EEEEEELi192ENS_6half_tEfNS_4arch4Sm80ELb1ELb0ELb1ELb0ELb0ELb0ELb1ELb1EEENS1_21CollectiveEpilogueFwdINS6_IJS8_SA_S9_EEENS6_IJNS7_ILi1EEESI_SI_EEESC_SE_Li256ELb0ELb1ELb1ELb0EEENS1_30DynamicPersistentTileSchedulerILi256ELi256ELb1ELb1ELb0EEEEEEEEEvNT_6ParamsE --------------------------
	.section	.text._ZN7cutlass13device_kernelIN5flash19enable_sm80_to_sm89INS1_16FlashAttnFwdSm80INS1_25CollectiveMainloopFwdSm80ILi8ELi1ELb1EN4cute5tupleIJNS5_1CILi128EEENS7_ILi96EEENS7_ILi192EEEEEELi192ENS_6half_tEfNS_4arch4Sm80ELb1ELb0ELb1ELb0ELb0ELb0ELb1ELb1EEENS1_21CollectiveEpilogueFwdINS6_IJS8_SA_S9_EEENS6_IJNS7_ILi1EEESI_SI_EEESC_SE_Li256ELb0ELb1ELb1ELb0EEENS1_30DynamicPersistentTileSchedulerILi256ELi256ELb1ELb1ELb0EEEEEEEEEvNT_6ParamsE,"ax",@progbits
	.sectioninfo	@"SHI_REGISTERS=255"
	.align	128
.text._ZN7cutlass13device_kernelIN5flash19enable_sm80_to_sm89INS1_16FlashAttnFwdSm80INS1_25CollectiveMainloopFwdSm80ILi8ELi1ELb1EN4cute5tupleIJNS5_1CILi128EEENS7_ILi96EEENS7_ILi192EEEEEELi192ENS_6half_tEfNS_4arch4Sm80ELb1ELb0ELb1ELb0ELb0ELb0ELb1ELb1EEENS1_21CollectiveEpilogueFwdINS6_IJS8_SA_S9_EEENS6_IJNS7_ILi1EEESI_SI_EEESC_SE_Li256ELb0ELb1ELb1ELb0EEENS1_30DynamicPersistentTileSchedulerILi256ELi256ELb1ELb1ELb0EEEEEEEEEvNT_6ParamsE:
        .type           _ZN7cutlass13device_kernelIN5flash19enable_sm80_to_sm89INS1_16FlashAttnFwdSm80INS1_25CollectiveMainloopFwdSm80ILi8ELi1ELb1EN4cute5tupleIJNS5_1CILi128EEENS7_ILi96EEENS7_ILi192EEEEEELi192ENS_6half_tEfNS_4arch4Sm80ELb1ELb0ELb1ELb0ELb0ELb0ELb1ELb1EEENS1_21CollectiveEpilogueFwdINS6_IJS8_SA_S9_EEENS6_IJNS7_ILi1EEESI_SI_EEESC_SE_Li256ELb0ELb1ELb1ELb0EEENS1_30DynamicPersistentTileSchedulerILi256ELi256ELb1ELb1ELb0EEEEEEEEEvNT_6ParamsE,@function
        .size           _ZN7cutlass13device_kernelIN5flash19enable_sm80_to_sm89INS1_16FlashAttnFwdSm80INS1_25CollectiveMainloopFwdSm80ILi8ELi1ELb1EN4cute5tupleIJNS5_1CILi128EEENS7_ILi96EEENS7_ILi192EEEEEELi192ENS_6half_tEfNS_4arch4Sm80ELb1ELb0ELb1ELb0ELb0ELb0ELb1ELb1EEENS1_21CollectiveEpilogueFwdINS6_IJS8_SA_S9_EEENS6_IJNS7_ILi1EEESI_SI_EEESC_SE_Li256ELb0ELb1ELb1ELb0EEENS1_30DynamicPersistentTileSchedulerILi256ELi256ELb1ELb1ELb0EEEEEEEEEvNT_6ParamsE,(.L_x_2474 - _ZN7cutlass13device_kernelIN5flash19enable_sm80_to_sm89INS1_16FlashAttnFwdSm80INS1_25CollectiveMainloopFwdSm80ILi8ELi1ELb1EN4cute5tupleIJNS5_1CILi128EEENS7_ILi96EEENS7_ILi192EEEEEELi192ENS_6half_tEfNS_4arch4Sm80ELb1ELb0ELb1ELb0ELb0ELb0ELb1ELb1EEENS1_21CollectiveEpilogueFwdINS6_IJS8_SA_S9_EEENS6_IJNS7_ILi1EEESI_SI_EEESC_SE_Li256ELb0ELb1ELb1ELb0EEENS1_30DynamicPersistentTileSchedulerILi256ELi256ELb1ELb1ELb0EEEEEEEEEvNT_6ParamsE)
        .other          _ZN7cutlass13device_kernelIN5flash19enable_sm80_to_sm89INS1_16FlashAttnFwdSm80INS1_25CollectiveMainloopFwdSm80ILi8ELi1ELb1EN4cute5tupleIJNS5_1CILi128EEENS7_ILi96EEENS7_ILi192EEEEEELi192ENS_6half_tEfNS_4arch4Sm80ELb1ELb0ELb1ELb0ELb0ELb0ELb1ELb1EEENS1_21CollectiveEpilogueFwdINS6_IJS8_SA_S9_EEENS6_IJNS7_ILi1EEESI_SI_EEESC_SE_Li256ELb0ELb1ELb1ELb0EEENS1_30DynamicPersistentTileSchedulerILi256ELi256ELb1ELb1ELb0EEEEEEEEEvNT_6ParamsE,@"STO_CUDA_ENTRY STV_DEFAULT"
_ZN7cutlass13device_kernelIN5flash19enable_sm80_to_sm89INS1_16FlashAttnFwdSm80INS1_25CollectiveMainloopFwdSm80ILi8ELi1ELb1EN4cute5tupleIJNS5_1CILi128EEENS7_ILi96EEENS7_ILi192EEEEEELi192ENS_6half_tEfNS_4arch4Sm80ELb1ELb0ELb1ELb0ELb0ELb0ELb1ELb1EEENS1_21CollectiveEpilogueFwdINS6_IJS8_SA_S9_EEENS6_IJNS7_ILi1EEESI_SI_EEESC_SE_Li256ELb0ELb1ELb1ELb0EEENS1_30DynamicPersistentTileSchedulerILi256ELi256ELb1ELb1ELb0EEEEEEEEEvNT_6ParamsE:
[----:B------:R-:W-:-:S03]  /*0000*/  MOV R1, c[0x0][0x28] ;  /* 0x00000a0000017a02 */ /* 0x000fc60000000f00 */
[----:B------:R-:W1:Y:S01]  /*0010*/  S2R R14, SR_TID.X ;  /* 0x00000000000e7919 */ /* 0x000e620000002100 */
[----:B------:R-:W-:-:S03]  /*0020*/  IADD3 R1, R1, -0xa8, RZ ;  /* 0xffffff5801017810 */ /* 0x000fc60007ffe0ff */
[----:B------:R-:W2:Y:S01]  /*0030*/  S2R R13, SR_CTAID.X ;  /* 0x00000000000d7919 */ /* 0x000ea20000002500 */
[----:B-1----:R-:W-:-:S05]  /*0040*/  SHF.R.U32.HI R0, RZ, 0x5, R14 ;  /* 0x00000005ff007819 */ /* 0x002fca000001160e */
[----:B------:R-:W1:Y:S04]  /*0050*/  SHFL.IDX PT, R2, R0, RZ, 0x1f ;  /* 0x00001fff00027589 */ /* 0x000e6800000e0000 */
[----:B------:R-:W3:Y:S01]  /*0060*/  SHFL.IDX PT, R0, R0, RZ, 0x1f ;  /* 0x00001fff00007589 */ /* 0x000ee200000e0000 */
[----:B-1----:R-:W-:Y:S01]  /*0070*/  ISETP.GE.AND P0, PT, R2, 0x1, PT ;  /* 0x000000010200780c */ /* 0x002fe20003f06270 */
[----:B---3--:R1:W3:-:S12]  /*0080*/  R2UR UR6, R0 ;  /* 0x00000000000673c2 */ /* 0x0082d800000e0000 */
[----:B------:R-:W-:Y:S06]  /*0090*/  @P0 BAR.ARV 0x4, 0x100 ;  /* 0x0104000000000b1d */ /* 0x000fec0000002000 */
[----:B--2---:R-:W-:-:S13]  /*00a0*/  ISETP.GE.AND P0, PT, R13, c[0x0][0x538], PT ;  /* 0x00014e000d007a0c */ /* 0x004fda0003f06270 */
[----:B------:R-:W-:Y:S05]  /*00b0*/  @P0 EXIT ;  /* 0x000000000000094d */ /* 0x000fea0003800000 */
[----:B-1-3--:R-:W-:Y:S01]  /*00c0*/  SHF.R.S32.HI R11, RZ, 0x1f, R14 ;  /* 0x0000001fff0b7819 */ /* 0x00afe2000001140e */
[----:B------:R-:W-:Y:S01]  /*00d0*/  IMAD.MOV.U32 R249, RZ, RZ, 0x10 ;  /* 0x00000010fff97424 */ /* 0x000fe200078e00ff */
[----:B------:R-:W-:Y:S01]  /*00e0*/  ULDC.64 UR8, c[0x0][0x118] ;  /* 0x0000460000087ab9 */ /* 0x000fe20000000a00 */
[----:B------:R-:W-:Y:S01]  /*00f0*/  IMAD.MOV.U32 R230, RZ, RZ, 0x20 ;  /* 0x00000020ffe67424 */ /* 0x000fe200078e00ff */
[CC--:B------:R-:W-:Y:S02]  /*0100*/  LEA.HI R2, R11.reuse, R14.reuse, RZ, 0x4 ;  /* 0x0000000e0b027211 */ /* 0x0c0fe400078f20ff */
[CC--:B------:R-:W-:Y:S02]  /*0110*/  LEA.HI R0, R11.reuse, R14.reuse, RZ, 0x2 ;  /* 0x0000000e0b007211 */ /* 0x0c0fe400078f10ff */
[----:B------:R-:W-:Y:S02]  /*0120*/  SHF.R.S32.HI R3, RZ, 0x4, R2 ;  /* 0x00000004ff037819 */ /* 0x000fe40000011402 */
[----:B------:R-:W-:-:S02]  /*0130*/  LEA.HI R10, R11, R14, RZ, 0x3 ;  /* 0x0000000e0b0a7211 */ /* 0x000fc400078f18ff */
[----:B------:R-:W-:Y:S02]  /*0140*/  LOP3.LUT R4, R0, 0xfffffffc, RZ, 0xc0, !PT ;  /* 0xfffffffc00047812 */ /* 0x000fe400078ec0ff */
[C---:B------:R-:W-:Y:S02]  /*0150*/  LOP3.LUT R0, R2.reuse, 0xfffffff0, RZ, 0xc0, !PT ;  /* 0xfffffff002007812 */ /* 0x040fe400078ec0ff */
[----:B------:R-:W-:Y:S01]  /*0160*/  LEA.HI R2, R2, R3, RZ, 0x1 ;  /* 0x0000000302027211 */ /* 0x000fe200078f08ff */
[C---:B------:R-:W-:Y:S01]  /*0170*/  IMAD.IADD R4, R14.reuse, 0x1, -R4 ;  /* 0x000000010e047824 */ /* 0x040fe200078e0a04 */
[----:B------:R-:W-:Y:S01]  /*0180*/  SHF.R.S32.HI R15, RZ, 0x3, R10 ;  /* 0x00000003ff0f7819 */ /* 0x000fe2000001140a */
[----:B------:R-:W-:Y:S01]  /*0190*/  IMAD.IADD R5, R14, 0x1, -R0 ;  /* 0x000000010e057824 */ /* 0x000fe200078e0a00 */
[----:B------:R-:W-:Y:S02]  /*01a0*/  LOP3.LUT R6, R10, 0xfffffff8, RZ, 0xc0, !PT ;  /* 0xfffffff80a067812 */ /* 0x000fe400078ec0ff */
[----:B------:R-:W-:Y:S01]  /*01b0*/  LOP3.LUT R0, R2, 0xfffffffe, RZ, 0xc0, !PT ;  /* 0xfffffffe02007812 */ /* 0x000fe200078ec0ff */
[----:B------:R-:W-:-:S02]  /*01c0*/  IMAD.SHL.U32 R7, R15, 0x40, RZ ;  /* 0x000000400f077824 */ /* 0x000fc400078e00ff */
[----:B------:R-:W-:Y:S02]  /*01d0*/  IMAD.IADD R6, R14, 0x1, -R6 ;  /* 0x000000010e067824 */ /* 0x000fe400078e0a06 */
[----:B------:R-:W-:Y:S01]  /*01e0*/  IMAD.IADD R9, R3, 0x1, -R0 ;  /* 0x0000000103097824 */ /* 0x000fe200078e0a00 */
[----:B------:R-:W-:Y:S01]  /*01f0*/  LEA.HI R0, R4, R4, RZ, 0x1 ;  /* 0x0000000404007211 */ /* 0x000fe200078f08ff */
[C---:B------:R-:W-:Y:S01]  /*0200*/  IMAD.SHL.U32 R16, R6.reuse, 0x8, RZ ;  /* 0x0000000806107824 */ /* 0x040fe200078e00ff */
[----:B------:R-:W-:Y:S01]  /*0210*/  LOP3.LUT R2, R7, 0x1c0, RZ, 0xc0, !PT ;  /* 0x000001c007027812 */ /* 0x000fe200078ec0ff */
[----:B------:R-:W-:Y:S01]  /*0220*/  IMAD.SHL.U32 R8, R6, 0x40, RZ ;  /* 0x0000004006087824 */ /* 0x000fe200078e00ff */
[----:B------:R-:W-:Y:S02]  /*0230*/  SHF.R.S32.HI R7, RZ, 0x1f, R5 ;  /* 0x0000001fff077819 */ /* 0x000fe40000011405 */
[----:B------:R-:W-:Y:S01]  /*0240*/  LOP3.LUT R0, R0, 0x1ffffffe, RZ, 0xc0, !PT ;  /* 0x1ffffffe00007812 */ /* 0x000fe200078ec0ff */
[----:B------:R-:W-:Y:S01]  /*0250*/  STL [R1+0x50], R16 ;  /* 0x0000501001007387 */ /* 0x000fe20000100800 */
[----:B------:R-:W-:-:S02]  /*0260*/  LOP3.LUT R3, R2, 0x38, R16, 0xf8, !PT ;  /* 0x0000003802037812 */ /* 0x000fc400078ef810 */
[----:B------:R-:W-:Y:S01]  /*0270*/  SHF.R.U32.HI R2, RZ, 0x3, R2 ;  /* 0x00000003ff027819 */ /* 0x000fe20000011602 */
[----:B------:R-:W-:Y:S01]  /*0280*/  IMAD.IADD R12, R4, 0x1, -R0 ;  /* 0x00000001040c7824 */ /* 0x000fe200078e0a00 */
[----:B------:R-:W-:Y:S02]  /*0290*/  LEA.HI R224, R7, R5, RZ, 0x3 ;  /* 0x0000000507e07211 */ /* 0x000fe400078f18ff */
[----:B------:R-:W-:Y:S02]  /*02a0*/  LOP3.LUT R7, R3, R2, RZ, 0x3c, !PT ;  /* 0x0000000203077212 */ /* 0x000fe400078e3cff */
[C---:B------:R-:W-:Y:S01]  /*02b0*/  LOP3.LUT R0, R224.reuse, 0xfffffff8, RZ, 0xc0, !PT ;  /* 0xfffffff8e0007812 */ /* 0x040fe200078ec0ff */
[----:B------:R-:W-:Y:S01]  /*02c0*/  IMAD.SHL.U32 R224, R224, 0x40, RZ ;  /* 0x00000040e0e07824 */ /* 0x000fe200078e00ff */
[----:B------:R-:W-:Y:S02]  /*02d0*/  LOP3.LUT R2, R8, 0x1c0, RZ, 0xc0, !PT ;  /* 0x000001c008027812 */ /* 0x000fe400078ec0ff */
[----:B------:R-:W-:Y:S01]  /*02e0*/  LEA.HI R4, R11, R14, RZ, 0x6 ;  /* 0x0000000e0b047211 */ /* 0x000fe200078f30ff */
[----:B------:R-:W-:Y:S01]  /*02f0*/  IMAD.IADD R5, R5, 0x1, -R0 ;  /* 0x0000000105057824 */ /* 0x000fe200078e0a00 */
[----:B------:R-:W-:-:S02]  /*0300*/  LOP3.LUT R3, R2, 0x8, R10, 0xf8, !PT ;  /* 0x0000000802037812 */ /* 0x000fc400078ef80a */
[----:B------:R-:W-:Y:S01]  /*0310*/  SHF.R.U32.HI R2, RZ, 0x3, R2 ;  /* 0x00000003ff027819 */ /* 0x000fe20000011602 */
[----:B------:R-:W-:Y:S01]  /*0320*/  IMAD.SHL.U32 R0, R4, 0x8, RZ ;  /* 0x0000000804007824 */ /* 0x000fe200078e00ff */
[----:B------:R-:W-:Y:S01]  /*0330*/  LEA.HI R8, R11, R14, RZ, 0x5 ;  /* 0x0000000e0b087211 */ /* 0x000fe200078f28ff */
[----:B------:R-:W-:Y:S01]  /*0340*/  IMAD.SHL.U32 R4, R5, 0x40, RZ ;  /* 0x0000004005047824 */ /* 0x000fe200078e00ff */
[----:B------:R-:W-:Y:S01]  /*0350*/  LOP3.LUT R225, R3, R2, RZ, 0x3c, !PT ;  /* 0x0000000203e17212 */ /* 0x000fe200078e3cff */
[----:B------:R-:W-:Y:S01]  /*0360*/  IMAD.SHL.U32 R3, R9, 0x8, RZ ;  /* 0x0000000809037824 */ /* 0x000fe200078e00ff */
[----:B------:R-:W-:Y:S02]  /*0370*/  LOP3.LUT R2, R8, 0xffffffe0, RZ, 0xc0, !PT ;  /* 0xffffffe008027812 */ /* 0x000fe400078ec0ff */
[----:B------:R-:W-:Y:S01]  /*0380*/  LOP3.LUT R10, R7, 0x7ffffe00, R0, 0xf8, !PT ;  /* 0x7ffffe00070a7812 */ /* 0x000fe200078ef800 */
[----:B------:R-:W-:Y:S01]  /*0390*/  IMAD R225, R9, 0x200, R225 ;  /* 0x0000020009e17824 */ /* 0x000fe200078e02e1 */
[----:B------:R-:W-:Y:S01]  /*03a0*/  LOP3.LUT R0, R4, 0x1c0, RZ, 0xc0, !PT ;  /* 0x000001c004007812 */ /* 0x000fe200078ec0ff */
[----:B------:R-:W-:Y:S01]  /*03b0*/  IMAD.IADD R14, R14, 0x1, -R2 ;  /* 0x000000010e0e7824 */ /* 0x000fe200078e0a02 */
[----:B------:R-:W-:-:S02]  /*03c0*/  SHF.R.S32.HI R250, RZ, 0x5, R8 ;  /* 0x00000005fffa7819 */ /* 0x000fc40000011408 */
[----:B------:R-:W-:Y:S02]  /*03d0*/  SHF.R.S32.HI R4, RZ, 0x1f, R8 ;  /* 0x0000001fff047819 */ /* 0x000fe40000011408 */
[----:B------:R-:W-:Y:S02]  /*03e0*/  LOP3.LUT R3, R0, 0x8, R3, 0xf8, !PT ;  /* 0x0000000800037812 */ /* 0x000fe400078ef803 */
[----:B------:R-:W-:Y:S02]  /*03f0*/  SHF.R.U32.HI R2, RZ, 0x3, R0 ;  /* 0x00000003ff027819 */ /* 0x000fe40000011600 */
[----:B------:R-:W-:Y:S02]  /*0400*/  LEA.HI R0, R4, R250, RZ, 0x3 ;  /* 0x000000fa04007211 */ /* 0x000fe400078f18ff */
[----:B------:R-:W-:Y:S02]  /*0410*/  SHF.R.S32.HI R7, RZ, 0x1f, R14 ;  /* 0x0000001fff077819 */ /* 0x000fe4000001140e */
[----:B------:R-:W-:-:S02]  /*0420*/  LOP3.LUT R0, R0, 0xffffff8, RZ, 0xc0, !PT ;  /* 0x0ffffff800007812 */ /* 0x000fc400078ec0ff */
[----:B------:R-:W-:Y:S02]  /*0430*/  LOP3.LUT R4, R3, R2, RZ, 0x3c, !PT ;  /* 0x0000000203047212 */ /* 0x000fe400078e3cff */
[----:B------:R-:W-:Y:S01]  /*0440*/  LEA.HI R3, R7, R14, RZ, 0x2 ;  /* 0x0000000e07037211 */ /* 0x000fe200078f10ff */
[----:B------:R-:W-:Y:S01]  /*0450*/  IMAD.IADD R2, R250, 0x1, -R0 ;  /* 0x00000001fa027824 */ /* 0x000fe200078e0a00 */
[----:B------:R-:W-:Y:S02]  /*0460*/  R2P PR, R5, 0x6 ;  /* 0x0000000605007804 */ /* 0x000fe40000000000 */
[----:B------:R-:W-:Y:S02]  /*0470*/  SHF.R.S32.HI R0, RZ, 0x2, R3 ;  /* 0x00000002ff007819 */ /* 0x000fe40000011403 */
[----:B------:R-:W-:Y:S02]  /*0480*/  LOP3.LUT R3, R3, 0x7ffffffc, RZ, 0xc0, !PT ;  /* 0x7ffffffc03037812 */ /* 0x000fe400078ec0ff */
[----:B------:R-:W-:Y:S01]  /*0490*/  SEL R249, R249, 0xfffffff0, !P1 ;  /* 0xfffffff0f9f97807 */ /* 0x000fe20004800000 */
[----:B------:R-:W-:Y:S01]  /*04a0*/  IMAD R8, R2, 0x10, R0 ;  /* 0x0000001002087824 */ /* 0x000fe200078e0200 */
[----:B------:R-:W-:Y:S01]  /*04b0*/  IADD3 R2, R16, 0x40, RZ ;  /* 0x0000004010027810 */ /* 0x000fe20007ffe0ff */
[----:B------:R-:W-:Y:S01]  /*04c0*/  IMAD R0, R6, 0x20, R15 ;  /* 0x0000002006007824 */ /* 0x000fe200078e020f */
[----:B------:R-:W-:Y:S01]  /*04d0*/  SEL R5, R230, 0xffffffe0, !P2 ;  /* 0xffffffe0e6057807 */ /* 0x000fe20005000000 */
[----:B------:R-:W-:Y:S01]  /*04e0*/  IMAD.IADD R3, R14, 0x1, -R3 ;  /* 0x000000010e037824 */ /* 0x000fe200078e0a03 */
[----:B------:R-:W-:Y:S01]  /*04f0*/  STL [R1+0x6c], R8 ;  /* 0x00006c0801007387 */ /* 0x000fe20000100800 */
[----:B------:R-:W-:-:S02]  /*0500*/  SHF.R.S32.HI R2, RZ, 0x1f, R2 ;  /* 0x0000001fff027819 */ /* 0x000fc40000011402 */
[----:B------:R-:W-:Y:S01]  /*0510*/  IMAD.IADD R249, R249, 0x1, R5 ;  /* 0x00000001f9f97824 */ /* 0x000fe200078e0205 */
[----:B------:R-:W-:Y:S01]  /*0520*/  STL [R1+0x5c], R13 ;  /* 0x00005c0d01007387 */ /* 0x000fe20000100800 */
[----:B------:R-:W-:Y:S01]  /*0530*/  LOP3.LUT R224, R4, 0x7ffffe00, R224, 0xf8, !PT ;  /* 0x7ffffe0004e07812 */ /* 0x000fe200078ef8e0 */
[----:B------:R-:W-:Y:S01]  /*0540*/  IMAD.SHL.U32 R5, R10, 0x2, RZ ;  /* 0x000000020a057824 */ /* 0x000fe200078e00ff */
[----:B------:R-:W-:Y:S01]  /*0550*/  LOP3.LUT P3, RZ, R6, 0x2, RZ, 0xc0, !PT ;  /* 0x0000000206ff7812 */ /* 0x000fe2000786c0ff */
[----:B------:R1:W-:Y:S01]  /*0560*/  STL [R1+0x70], R0 ;  /* 0x0000700001007387 */ /* 0x0003e20000100800 */
[----:B------:R-:W-:Y:S01]  /*0570*/  IMAD.MOV.U32 R4, RZ, RZ, 0x40 ;  /* 0x00000040ff047424 */ /* 0x000fe200078e00ff */
[----:B------:R-:W-:Y:S02]  /*0580*/  LEA R224, R224, 0x100, 0x1 ;  /* 0x00000100e0e07811 */ /* 0x000fe400078e08ff */
[----:B------:R2:W-:Y:S01]  /*0590*/  STL [R1+0x64], R2 ;  /* 0x0000640201007387 */ /* 0x0005e20000100800 */
[----:B------:R-:W-:-:S02]  /*05a0*/  LOP3.LUT P0, RZ, R6, 0x4, RZ, 0xc0, !PT ;  /* 0x0000000406ff7812 */ /* 0x000fc4000780c0ff */
[--C-:B------:R-:W-:Y:S01]  /*05b0*/  IMAD R250, R250, 0x800, R224.reuse ;  /* 0x00000800fafa7824 */ /* 0x100fe200078e02e0 */
[----:B------:R-:W-:Y:S01]  /*05c0*/  LEA R225, R225, 0xc100, 0x1 ;  /* 0x0000c100e1e17811 */ /* 0x000fe200078e08ff */
[----:B------:R-:W-:Y:S01]  /*05d0*/  IMAD R249, R249, 0x2, R224 ;  /* 0x00000002f9f97824 */ /* 0x000fe200078e02e0 */
[----:B------:R-:W-:Y:S02]  /*05e0*/  SEL R230, R230, 0xffffffe0, !P1 ;  /* 0xffffffe0e6e67807 */ /* 0x000fe40004800000 */
[----:B------:R-:W-:Y:S02]  /*05f0*/  SEL R226, R4, 0xffffffc0, !P0 ;  /* 0xffffffc004e27807 */ /* 0x000fe40004000000 */
[C---:B------:R-:W-:Y:S01]  /*0600*/  IADD3 R231, R225.reuse, 0x20, RZ ;  /* 0x00000020e1e77810 */ /* 0x040fe20007ffe0ff */
[----:B------:R-:W-:Y:S01]  /*0610*/  IMAD.IADD R251, R230, 0x1, R250 ;  /* 0x00000001e6fb7824 */ /* 0x000fe200078e02fa */
[C---:B------:R-:W-:Y:S01]  /*0620*/  @P3 IADD3 R231, R225.reuse, -0x20, RZ ;  /* 0xffffffe0e1e73810 */ /* 0x040fe20007ffe0ff */
[----:B------:R-:W-:-:S02]  /*0630*/  IMAD.IADD R229, R225, 0x1, R226 ;  /* 0x00000001e1e57824 */ /* 0x000fc400078e02e2 */
[----:B------:R-:W-:Y:S01]  /*0640*/  IMAD.IADD R228, R224, 0x1, R230 ;  /* 0x00000001e0e47824 */ /* 0x000fe200078e02e6 */
[C---:B------:R-:W-:Y:S01]  /*0650*/  IADD3 R248, R231.reuse, 0x800, RZ ;  /* 0x00000800e7f87810 */ /* 0x040fe20007ffe0ff */
[----:B------:R-:W-:Y:S01]  /*0660*/  IMAD.IADD R226, R226, 0x1, R231 ;  /* 0x00000001e2e27824 */ /* 0x000fe200078e02e7 */
[C---:B------:R-:W-:Y:S02]  /*0670*/  IADD3 R247, R231.reuse, 0x1000, RZ ;  /* 0x00001000e7f77810 */ /* 0x040fe40007ffe0ff */
[C---:B------:R-:W-:Y:S02]  /*0680*/  IADD3 R246, R231.reuse, 0x1800, RZ ;  /* 0x00001800e7f67810 */ /* 0x040fe40007ffe0ff */
[----:B-1----:R-:W-:Y:S02]  /*0690*/  IADD3 R0, R16, 0x80, RZ ;  /* 0x0000008010007810 */ /* 0x002fe40007ffe0ff */
[----:B------:R-:W-:Y:S01]  /*06a0*/  IADD3 R245, R231, 0x2000, RZ ;  /* 0x00002000e7f57810 */ /* 0x000fe20007ffe0ff */
[----:B--2---:R-:W-:Y:S01]  /*06b0*/  IMAD.SHL.U32 R2, R3, 0x2, RZ ;  /* 0x0000000203027824 */ /* 0x004fe200078e00ff */
[----:B------:R-:W-:-:S02]  /*06c0*/  SHF.R.S32.HI R0, RZ, 0x1f, R0 ;  /* 0x0000001fff007819 */ /* 0x000fc40000011400 */
[C---:B------:R-:W-:Y:S02]  /*06d0*/  IADD3 R244, R231.reuse, 0x2800, RZ ;  /* 0x00002800e7f47810 */ /* 0x040fe40007ffe0ff */
[C---:B------:R-:W-:Y:S01]  /*06e0*/  IADD3 R243, R231.reuse, 0x3000, RZ ;  /* 0x00003000e7f37810 */ /* 0x040fe20007ffe0ff */
[----:B------:R1:W-:Y:S01]  /*06f0*/  STL [R1+0x60], R0 ;  /* 0x0000600001007387 */ /* 0x0003e20000100800 */
[C---:B------:R-:W-:Y:S02]  /*0700*/  IADD3 R242, R231.reuse, 0x3800, RZ ;  /* 0x00003800e7f27810 */ /* 0x040fe40007ffe0ff */
[C---:B------:R-:W-:Y:S01]  /*0710*/  IADD3 R241, R231.reuse, 0x4000, RZ ;  /* 0x00004000e7f17810 */ /* 0x040fe20007ffe0ff */
[----:B------:R-:W-:Y:S01]  /*0720*/  STL [R1+0x4], R5 ;  /* 0x0000040501007387 */ /* 0x000fe20000100800 */
[C---:B------:R-:W-:Y:S02]  /*0730*/  IADD3 R240, R231.reuse, 0x4800, RZ ;  /* 0x00004800e7f07810 */ /* 0x040fe40007ffe0ff */
[C---:B------:R-:W-:Y:S01]  /*0740*/  IADD3 R239, R231.reuse, 0x5000, RZ ;  /* 0x00005000e7ef7810 */ /* 0x040fe20007ffe0ff */
[----:B------:R-:W-:Y:S01]  /*0750*/  STL [R1+0x24], R2 ;  /* 0x0000240201007387 */ /* 0x000fe20000100800 */
[----:B------:R-:W-:-:S02]  /*0760*/  IADD3 R238, R231, 0x5800, RZ ;  /* 0x00005800e7ee7810 */ /* 0x000fc40007ffe0ff */
[C---:B------:R-:W-:Y:S02]  /*0770*/  IADD3 R237, R231.reuse, 0x6000, RZ ;  /* 0x00006000e7ed7810 */ /* 0x040fe40007ffe0ff */
[C---:B------:R-:W-:Y:S02]  /*0780*/  IADD3 R236, R231.reuse, 0x6800, RZ ;  /* 0x00006800e7ec7810 */ /* 0x040fe40007ffe0ff */
[C---:B------:R-:W-:Y:S02]  /*0790*/  IADD3 R235, R231.reuse, 0x7000, RZ ;  /* 0x00007000e7eb7810 */ /* 0x040fe40007ffe0ff */
[C---:B------:R-:W-:Y:S02]  /*07a0*/  IADD3 R234, R231.reuse, 0x7800, RZ ;  /* 0x00007800e7ea7810 */ /* 0x040fe40007ffe0ff */
[C---:B------:R-:W-:Y:S02]  /*07b0*/  IADD3 R233, R231.reuse, 0x8000, RZ ;  /* 0x00008000e7e97810 */ /* 0x040fe40007ffe0ff */
[----:B------:R-:W-:Y:S01]  /*07c0*/  IADD3 R232, R231, 0x8800, RZ ;  /* 0x00008800e7e87810 */ /* 0x000fe20007ffe0ff */
[----:B-1----:R-:W-:-:S05]  /*07d0*/  IMAD R0, R12, 0x8, R8 ;  /* 0x000000080c007824 */ /* 0x002fca00078e0208 */
[----:B------:R1:W-:Y:S02]  /*07e0*/  STL [R1+0x68], R0 ;  /* 0x0000680001007387 */ /* 0x0003e40000100800 */
[----:B-1----:R-:W-:-:S04]  /*07f0*/  SEL R0, R4, 0xffffffc0, !P2 ;  /* 0xffffffc004007807 */ /* 0x002fc80005000000 */
[C---:B------:R-:W-:Y:S01]  /*0800*/  IADD3 R230, R0.reuse, R224, R230 ;  /* 0x000000e000e67210 */ /* 0x040fe20007ffe0e6 */
[----:B------:R-:W-:Y:S02]  /*0810*/  IMAD.IADD R2, R0, 0x1, R250 ;  /* 0x0000000100027824 */ /* 0x000fe400078e02fa */
[----:B------:R-:W-:Y:S02]  /*0820*/  IMAD.IADD R227, R224, 0x1, R0 ;  /* 0x00000001e0e37824 */ /* 0x000fe400078e0200 */
[----:B------:R-:W-:Y:S01]  /*0830*/  IMAD.IADD R252, R0, 0x1, R251 ;  /* 0x0000000100fc7824 */ /* 0x000fe200078e02fb */
[----:B------:R1:W-:Y:S04]  /*0840*/  STL [R1], R2 ;  /* 0x0000000201007387 */ /* 0x0003e80000100800 */
.L_x_856:
[----:B------:R-:W2:Y:S01]  /*0850*/  LDL R4, [R1+0x5c] ;  /* 0x00005c0001047983 */ /* 0x000ea20000100800 */
[----:B------:R-:W-:Y:S01]  /*0860*/  IMAD.MOV.U32 R0, RZ, RZ, c[0x0][0x560] ;  /* 0x00015800ff007624 */ /* 0x000fe200078e00ff */
[----:B------:R-:W-:Y:S01]  /*0870*/  YIELD ;  /* 0x0000000000007946 */ /* 0x000fe20003800000 */
[----:B------:R-:W-:Y:S03]  /*0880*/  BSSY B0, `(.L_x_831) ;  /* 0x0000016000007945 */ /* 0x000fe60003800000 */
[----:B------:R-:W-:-:S13]  /*0890*/  ISETP.NE.AND P0, PT, R0, 0x1, PT ;  /* 0x000000010000780c */ /* 0x000fda0003f05270 */
[----:B--2---:R-:W-:Y:S01]  /*08a0*/  @P0 IMAD.HI.U32 R0, R4, c[0x0][0x564], RZ ;  /* 0x0001590004000a27 */ /* 0x004fe200078e00ff */
[----:B------:R-:W-:-:S04]  /*08b0*/  MOV R3, R4 ;  /* 0x0000000400037202 */ /* 0x000fc80000000f00 */
[----:B------:R-:W-:-:S04]  /*08c0*/  @P0 SHF.R.U32.HI R3, RZ, c[0x0][0x568], R0 ;  /* 0x00015a00ff030a19 */ /* 0x000fc80000011600 */
[----:B------:R-:W-:Y:S01]  /*08d0*/  ISETP.GE.AND P0, PT, R3, c[0x0][0x578], PT ;  /* 0x00015e0003007a0c */ /* 0x000fe20003f06270 */
[----:B-1----:R-:W-:-:S04]  /*08e0*/  IMAD.MOV R2, RZ, RZ, -R3 ;  /* 0x000000ffff027224 */ /* 0x002fc800078e0a03 */
[----:B------:R-:W-:-:S08]  /*08f0*/  IMAD R2, R2, c[0x0][0x560], R4 ;  /* 0x0001580002027a24 */ /* 0x000fd000078e0204 */
[----:B------:R-:W-:Y:S05]  /*0900*/  @!P0 BRA `(.L_x_832) ;  /* 0x0000007000008947 */ /* 0x000fea0003800000 */
[----:B------:R-:W-:-:S04]  /*0910*/  MOV R0, c[0x0][0x56c] ;  /* 0x00015b0000007a02 */ /* 0x000fc80000000f00 */
[----:B------:R-:W-:Y:S02]  /*0920*/  ISETP.NE.AND P0, PT, R0, 0x1, PT ;  /* 0x000000010000780c */ /* 0x000fe40003f05270 */
[----:B------:R-:W-:-:S11]  /*0930*/  MOV R0, R2 ;  /* 0x0000000200007202 */ /* 0x000fd60000000f00 */
[----:B------:R-:W-:-:S05]  /*0940*/  @P0 IMAD.HI.U32 R4, R2, c[0x0][0x570], RZ ;  /* 0x00015c0002040a27 */ /* 0x000fca00078e00ff */
[----:B------:R-:W-:-:S05]  /*0950*/  @P0 SHF.R.U32.HI R0, RZ, c[0x0][0x574], R4 ;  /* 0x00015d00ff000a19 */ /* 0x000fca0000011604 */
[----:B------:R-:W-:Y:S01]  /*0960*/  IMAD R4, R0, c[0x0][0x56c], RZ ;  /* 0x00015b0000047a24 */ /* 0x000fe200078e02ff */
[----:B------:R-:W-:Y:S05]  /*0970*/  BRA `(.L_x_833) ;  /* 0x0000006000007947 */ /* 0x000fea0003800000 */
.L_x_832:
[----:B------:R-:W-:-:S04]  /*0980*/  MOV R0, c[0x0][0x554] ;  /* 0x0001550000007a02 */ /* 0x000fc80000000f00 */
[----:B------:R-:W-:Y:S02]  /*0990*/  ISETP.NE.AND P0, PT, R0, 0x1, PT ;  /* 0x000000010000780c */ /* 0x000fe40003f05270 */
[----:B------:R-:W-:-:S11]  /*09a0*/  MOV R0, R2 ;  /* 0x0000000200007202 */ /* 0x000fd60000000f00 */
[----:B------:R-:W-:-:S05]  /*09b0*/  @P0 IMAD.HI.U32 R4, R2, c[0x0][0x558], RZ ;  /* 0x0001560002040a27 */ /* 0x000fca00078e00ff */
[----:B------:R-:W-:-:S05]  /*09c0*/  @P0 SHF.R.U32.HI R0, RZ, c[0x0][0x55c], R4 ;  /* 0x00015700ff000a19 */ /* 0x000fca0000011604 */
[----:B------:R-:W-:Y:S02]  /*09d0*/  IMAD R4, R0, c[0x0][0x554], RZ ;  /* 0x0001550000047a24 */ /* 0x000fe400078e02ff */
.L_x_833:
[----:B------:R-:W-:Y:S05]  /*09e0*/  BSYNC B0 ;  /* 0x0000000000007941 */ /* 0x000fea0003800000 */
.L_x_831:
[----:B------:R-:W-:Y:S01]  /*09f0*/  IMAD.MOV.U32 R5, RZ, RZ, c[0x0][0x53c] ;  /* 0x00014f00ff057624 */ /* 0x000fe200078e00ff */
[----:B------:R-:W-:Y:S01]  /*0a00*/  ULDC UR4, c[0x0][0x1d0] ;  /* 0x0000740000047ab9 */ /* 0x000fe20000000800 */
[----:B------:R-:W-:Y:S01]  /*0a10*/  IMAD.MOV.U32 R11, RZ, RZ, R0 ;  /* 0x000000ffff0b7224 */ /* 0x000fe200078e0000 */
[----:B------:R-:W-:Y:S01]  /*0a20*/  UIADD3 UR4, UR4, 0x5f, URZ ;  /* 0x0000005f04047890 */ /* 0x000fe2000fffe03f */
[----:B------:R-:W-:Y:S01]  /*0a30*/  IMAD.MOV.U32 R24, RZ, RZ, c[0x0][0x2c4] ;  /* 0x0000b100ff187624 */ /* 0x000fe200078e00ff */
[----:B------:R-:W-:Y:S01]  /*0a40*/  ISETP.NE.AND P0, PT, R5, 0x1, PT ;  /* 0x000000010500780c */ /* 0x000fe20003f05270 */
[----:B------:R-:W-:Y:S01]  /*0a50*/  IMAD.MOV.U32 R7, RZ, RZ, c[0x0][0x168] ;  /* 0x00005a00ff077624 */ /* 0x000fe200078e00ff */
[----:B------:R-:W-:Y:S01]  /*0a60*/  LOP3.LUT R5, RZ, R0, RZ, 0x33, !PT ;  /* 0x00000000ff057212 */ /* 0x000fe200078e33ff */
[----:B------:R-:W-:Y:S01]  /*0a70*/  UIMAD.WIDE UR4, UR4, 0x2aaaaaab, URZ ;  /* 0x2aaaaaab040478a5 */ /* 0x000fe2000f8e023f */
[----:B------:R-:W-:Y:S01]  /*0a80*/  ISETP.NE.AND P1, PT, R24, 0x1, PT ;  /* 0x000000011800780c */ /* 0x000fe20003f25270 */
[----:B------:R-:W-:Y:S02]  /*0a90*/  BSSY B0, `(.L_x_834) ;  /* 0x0000040000007945 */ /* 0x000fe40003800000 */
[----:B------:R-:W-:-:S04]  /*0aa0*/  USHF.R.U32.HI UR4, URZ, 0x1f, UR5 ;  /* 0x0000001f3f047899 */ /* 0x000fc80008011605 */
[----:B------:R-:W-:Y:S02]  /*0ab0*/  ULEA.HI.SX32 UR4, UR5, UR4, 0x1c ;  /* 0x0000000405047291 */ /* 0x000fe4000f8fe23f */
[----:B------:R-:W-:Y:S01]  /*0ac0*/  @P0 IMAD.HI.U32 R6, R0, c[0x0][0x540], RZ ;  /* 0x0001500000060a27 */ /* 0x000fe200078e00ff */
[----:B------:R-:W-:-:S04]  /*0ad0*/  IADD3 R0, R5, c[0x0][0x53c], RZ ;  /* 0x00014f0005007a10 */ /* 0x000fc80007ffe0ff */
[----:B------:R-:W-:Y:S02]  /*0ae0*/  @P0 SHF.R.U32.HI R11, RZ, c[0x0][0x544], R6 ;  /* 0x00015100ff0b0a19 */ /* 0x000fe40000011606 */
[----:B------:R-:W-:-:S03]  /*0af0*/  MOV R6, c[0x0][0x548] ;  /* 0x0001520000067a02 */ /* 0x000fc60000000f00 */
[----:B------:R-:W-:Y:S01]  /*0b00*/  IMAD R0, R11, c[0x0][0x53c], R0 ;  /* 0x00014f000b007a24 */ /* 0x000fe200078e0200 */
[----:B------:R-:W-:Y:S01]  /*0b10*/  ISETP.NE.AND P0, PT, R6, 0x1, PT ;  /* 0x000000010600780c */ /* 0x000fe20003f05270 */
[----:B------:R1:W-:Y:S02]  /*0b20*/  STL [R1+0x4c], R11 ;  /* 0x00004c0b01007387 */ /* 0x0003e40000100800 */
[----:B------:R-:W-:-:S05]  /*0b30*/  IMAD.SHL.U32 R164, R0, 0x80, RZ ;  /* 0x0000008000a47824 */ /* 0x000fca00078e00ff */
[----:B------:R-:W-:Y:S01]  /*0b40*/  IADD3 R0, R164, 0x7f, RZ ;  /* 0x0000007fa4007810 */ /* 0x000fe20007ffe0ff */
[----:B------:R1:W-:Y:S04]  /*0b50*/  STL [R1+0x58], R164 ;  /* 0x000058a401007387 */ /* 0x0003e80000100800 */
[----:B------:R-:W-:-:S05]  /*0b60*/  @P1 IMAD.HI.U32 R5, R0, c[0x0][0x2c8], RZ ;  /* 0x0000b20000051a27 */ /* 0x000fca00078e00ff */
[----:B------:R-:W-:Y:S02]  /*0b70*/  @P1 SHF.R.U32.HI R0, RZ, c[0x0][0x2cc], R5 ;  /* 0x0000b300ff001a19 */ /* 0x000fe40000011605 */
[----:B------:R-:W-:-:S04]  /*0b80*/  IADD3 R5, -R7, 0x60, RZ ;  /* 0x0000006007057810 */ /* 0x000fc80007ffe1ff */
[----:B------:R-:W-:Y:S01]  /*0b90*/  IADD3 R5, R0, c[0x0][0x1d0], R5 ;  /* 0x0000740000057a10 */ /* 0x000fe20007ffe005 */
[----:B------:R-:W-:-:S04]  /*0ba0*/  IMAD.IADD R0, R2, 0x1, -R4 ;  /* 0x0000000102007824 */ /* 0x000fc800078e0a04 */
[----:B------:R-:W-:Y:S02]  /*0bb0*/  IMAD R0, R3, c[0x0][0x554], R0 ;  /* 0x0001550003007a24 */ /* 0x000fe400078e0200 */
[----:B------:R-:W-:-:S04]  /*0bc0*/  IMAD.HI R5, R5, 0x2aaaaaab, RZ ;  /* 0x2aaaaaab05057827 */ /* 0x000fc800078e02ff */
[----:B------:R-:W-:Y:S01]  /*0bd0*/  @P0 IMAD.HI.U32 R2, R0, c[0x0][0x54c], RZ ;  /* 0x0001530000020a27 */ /* 0x000fe200078e00ff */
[----:B------:R-:W-:-:S03]  /*0be0*/  SHF.R.U32.HI R6, RZ, 0x1f, R5 ;  /* 0x0000001fff067819 */ /* 0x000fc60000011605 */
[----:B------:R-:W-:Y:S01]  /*0bf0*/  IMAD.MOV.U32 R14, RZ, RZ, R0 ;  /* 0x000000ffff0e7224 */ /* 0x000fe200078e0000 */
[----:B------:R-:W-:Y:S01]  /*0c00*/  @P0 SHF.R.U32.HI R14, RZ, c[0x0][0x550], R2 ;  /* 0x00015400ff0e0a19 */ /* 0x000fe20000011602 */
[----:B------:R-:W-:Y:S01]  /*0c10*/  IMAD.MOV.U32 R2, RZ, RZ, RZ ;  /* 0x000000ffff027224 */ /* 0x000fe200078e00ff */
[----:B------:R-:W-:Y:S02]  /*0c20*/  LEA.HI.SX32 R6, R5, R6, 0x1c ;  /* 0x0000000605067211 */ /* 0x000fe400078fe2ff */
[----:B------:R-:W-:Y:S01]  /*0c30*/  IADD3 R3, -R14, RZ, RZ ;  /* 0x000000ff0e037210 */ /* 0x000fe20007ffe1ff */
[----:B------:R1:W-:Y:S01]  /*0c40*/  STL [R1+0x48], R14 ;  /* 0x0000480e01007387 */ /* 0x0003e20000100800 */
[----:B------:R-:W-:-:S03]  /*0c50*/  IMNMX R6, R6, UR4, PT ;  /* 0x0000000406067c17 */ /* 0x000fc6000b800200 */
[----:B------:R-:W-:Y:S01]  /*0c60*/  IMAD R17, R3, c[0x0][0x548], R0 ;  /* 0x0001520003117a24 */ /* 0x000fe200078e0200 */
[----:B------:R-:W-:-:S04]  /*0c70*/  ISETP.GE.AND P0, PT, R6, 0x1, PT ;  /* 0x000000010600780c */ /* 0x000fc80003f06270 */
[----:B------:R1:W-:Y:S09]  /*0c80*/  STL [R1+0x44], R17 ;  /* 0x0000441101007387 */ /* 0x0003f20000100800 */
[----:B------:R-:W-:Y:S05]  /*0c90*/  @!P0 BRA `(.L_x_835) ;  /* 0x000001f000008947 */ /* 0x000fea0003800000 */
[----:B------:R-:W-:-:S04]  /*0ca0*/  SHF.R.U32.HI R0, RZ, 0x10, R11 ;  /* 0x00000010ff007819 */ /* 0x000fc8000001160b */
[----:B------:R-:W-:-:S04]  /*0cb0*/  ISETP.NE.AND P0, PT, R0, RZ, PT ;  /* 0x000000ff0000720c */ /* 0x000fc80003f05270 */
[----:B------:R-:W-:-:S04]  /*0cc0*/  SEL R0, R0, c[0x0][0x338], P0 ;  /* 0x0000ce0000007a07 */ /* 0x000fc80000000000 */
[-C--:B------:R-:W-:Y:S02]  /*0cd0*/  IABS R3, R0.reuse ;  /* 0x0000000000037213 */ /* 0x080fe40000000000 */
[----:B------:R-:W-:Y:S02]  /*0ce0*/  IADD3 R7, R0, -0x1, R6 ;  /* 0xffffffff00077810 */ /* 0x000fe40007ffe006 */
[----:B------:R-:W2:Y:S02]  /*0cf0*/  I2F.RP R4, R3 ;  /* 0x0000000300047306 */ /* 0x000ea40000209400 */
[----:B------:R-:W-:Y:S02]  /*0d00*/  IABS R10, R7 ;  /* 0x00000007000a7213 */ /* 0x000fe40000000000 */
[----:B------:R-:W-:-:S04]  /*0d10*/  LOP3.LUT R7, R7, R0, RZ, 0x3c, !PT ;  /* 0x0000000007077212 */ /* 0x000fc800078e3cff */
[----:B------:R-:W-:Y:S01]  /*0d20*/  ISETP.GE.AND P0, PT, R7, RZ, PT ;  /* 0x000000ff0700720c */ /* 0x000fe20003f06270 */
[----:B--2---:R-:W2:Y:S02]  /*0d30*/  MUFU.RCP R4, R4 ;  /* 0x0000000400047308 */ /* 0x004ea40000001000 */
[----:B--2---:R-:W-:-:S06]  /*0d40*/  IADD3 R4, R4, 0xffffffe, RZ ;  /* 0x0ffffffe04047810 */ /* 0x004fcc0007ffe0ff */
[----:B------:R-:W2:Y:S02]  /*0d50*/  F2I.FTZ.U32.TRUNC.NTZ R5, R4 ;  /* 0x0000000400057305 */ /* 0x000ea4000021f000 */
[----:B--2---:R-:W-:Y:S02]  /*0d60*/  IMAD.MOV R2, RZ, RZ, -R5 ;  /* 0x000000ffff027224 */ /* 0x004fe400078e0a05 */
[----:B------:R-:W-:Y:S02]  /*0d70*/  IMAD.MOV.U32 R4, RZ, RZ, RZ ;  /* 0x000000ffff047224 */ /* 0x000fe400078e00ff */
        /* <DEDUP_REMOVED lines=13> */
[----:B------:R-:W-:-:S13]  /*0e50*/  ISETP.GE.U32.AND P3, PT, R4, R3, PT ;  /* 0x000000030400720c */ /* 0x000fda0003f66070 */
[----:B------:R-:W-:-:S05]  /*0e60*/  @P3 IADD3 R2, R2, 0x1, RZ ;  /* 0x0000000102023810 */ /* 0x000fca0007ffe0ff */
[----:B------:R-:W-:Y:S01]  /*0e70*/  @!P0 IMAD.MOV R2, RZ, RZ, -R2 ;  /* 0x000000ffff028224 */ /* 0x000fe200078e0a02 */
[----:B------:R-:W-:Y:S02]  /*0e80*/  @!P2 LOP3.LUT R2, RZ, R0, RZ, 0x33, !PT ;  /* 0x00000000ff02a212 */ /* 0x000fe400078e33ff */
.L_x_835:
[----:B------:R-:W-:Y:S05]  /*0e90*/  BSYNC B0 ;  /* 0x0000000000007941 */ /* 0x000fea0003800000 */
.L_x_834:
[----:B------:R-:W-:Y:S01]  /*0ea0*/  LOP3.LUT R0, R11, 0xffff, RZ, 0xc0, !PT ;  /* 0x0000ffff0b007812 */ /* 0x000fe200078ec0ff */
[----:B------:R-:W-:Y:S01]  /*0eb0*/  IMAD.MOV.U32 R15, RZ, RZ, RZ ;  /* 0x000000ffff0f7224 */ /* 0x000fe200078e00ff */
[----:B------:R-:W-:Y:S01]  /*0ec0*/  CS2R R98, SRZ ;  /* 0x0000000000627805 */ /* 0x000fe2000001ff00 */
[----:B------:R-:W-:Y:S01]  /*0ed0*/  IMAD.MOV.U32 R16, RZ, RZ, RZ ;  /* 0x000000ffff107224 */ /* 0x000fe200078e00ff */
[----:B------:R-:W-:Y:S01]  /*0ee0*/  CS2R R96, SRZ ;  /* 0x0000000000607805 */ /* 0x000fe2000001ff00 */
[----:B------:R-:W-:Y:S01]  /*0ef0*/  IMAD R25, R0, R2, RZ ;  /* 0x0000000200197224 */ /* 0x000fe200078e02ff */
[----:B------:R-:W-:Y:S01]  /*0f00*/  PRMT R0, RZ, 0x7610, R0 ;  /* 0x00007610ff007816 */ /* 0x000fe20000000000 */
[----:B------:R-:W-:Y:S01]  /*0f10*/  CS2R R94, SRZ ;  /* 0x00000000005e7805 */ /* 0x000fe2000001ff00 */
[----:B------:R-:W-:Y:S01]  /*0f20*/  CS2R R92, SRZ ;  /* 0x00000000005c7805 */ /* 0x000fe2000001ff00 */
[----:B------:R-:W-:Y:S01]  /*0f30*/  IMAD.IADD R2, R25, 0x1, R2 ;  /* 0x0000000119027824 */ /* 0x000fe200078e0202 */
[----:B------:R2:W-:Y:S01]  /*0f40*/  STL [R1+0x20], R25 ;  /* 0x0000201901007387 */ /* 0x0005e20000100800 */
        /* <DEDUP_REMOVED lines=47> */
[----:B--2---:R-:W2:Y:S04]  /*1240*/  S2R R3, SR_TID.X ;  /* 0x0000000000037919 */ /* 0x004ea80000002100 */
[----:B------:R-:W3:Y:S04]  /*1250*/  LDL.64 R4, [R1+0x50] ;  /* 0x0000500001047983 */ /* 0x000ee80000100a00 */
[----:B------:R4:W3:Y:S01]  /*1260*/  LDL.64 R34, [R1+0x50] ;  /* 0x0000500001227983 */ /* 0x0008e20000100a00 */
[----:B------:R-:W-:-:S04]  /*1270*/  ISETP.NE.U32.AND P0, PT, RZ, c[0x0][0x340], PT ;  /* 0x0000d000ff007a0c */ /* 0x000fc80003f05070 */
[----:B------:R-:W-:Y:S02]  /*1280*/  ISETP.NE.AND.EX P0, PT, RZ, c[0x0][0x344], PT, P0 ;  /* 0x0000d100ff007a0c */ /* 0x000fe40003f05300 */
[----:B--2---:R-:W-:-:S11]  /*1290*/  SHF.R.S32.HI R33, RZ, 0x1f, R3 ;  /* 0x0000001fff217819 */ /* 0x004fd60000011403 */
[----:B------:R-:W-:Y:S01]  /*12a0*/  @P0 IMAD.MOV.U32 R2, RZ, RZ, 0x4 ;  /* 0x00000004ff020424 */ /* 0x000fe200078e00ff */
[----:B------:R-:W-:-:S03]  /*12b0*/  LEA.HI R33, R33, R3, RZ, 0x3 ;  /* 0x0000000321217211 */ /* 0x000fc600078f18ff */
[----:B------:R-:W-:Y:S01]  /*12c0*/  @P0 IMAD.WIDE R2, R14, R2, c[0x0][0x340] ;  /* 0x0000d0000e020625 */ /* 0x000fe200078e0202 */
[----:B------:R-:W-:-:S04]  /*12d0*/  SHF.R.S32.HI R33, RZ, 0x3, R33 ;  /* 0x00000003ff217819 */ /* 0x000fc80000011421 */
[----:B------:R2:W5:Y:S01]  /*12e0*/  @P0 LDG.E R9, [R2.64] ;  /* 0x0000000802090981 */ /* 0x000562000c1e1900 */
[----:B------:R-:W-:Y:S01]  /*12f0*/  SHF.R.S32.HI R0, RZ, 0x1f, R33 ;  /* 0x0000001fff007819 */ /* 0x000fe20000011421 */
[----:B------:R-:W-:Y:S01]  /*1300*/  WARPSYNC 0xffffffff ;  /* 0xffffffff00007948 */ /* 0x000fe20003800000 */
[----:B-1----:R-:W-:-:S05]  /*1310*/  SHF.R.S32.HI R11, RZ, 0x1f, R17 ;  /* 0x0000001fff0b7819 */ /* 0x002fca0000011411 */
[----:B------:R-:W-:-:S04]  /*1320*/  IMAD R8, R11, c[0x0][0x210], RZ ;  /* 0x000084000b087a24 */ /* 0x000fc800078e02ff */
[----:B------:R-:W-:Y:S02]  /*1330*/  IMAD R8, R17, c[0x0][0x214], R8 ;  /* 0x0000850011087a24 */ /* 0x000fe400078e0208 */
[C---:B--2---:R-:W-:Y:S02]  /*1340*/  IMAD R2, R0.reuse, c[0x0][0x1e0], RZ ;  /* 0x0000780000027a24 */ /* 0x044fe400078e02ff */
[----:B------:R-:W-:Y:S02]  /*1350*/  IMAD R0, R0, c[0x0][0x208], RZ ;  /* 0x0000820000007a24 */ /* 0x000fe400078e02ff */
[C---:B------:R-:W-:Y:S02]  /*1360*/  IMAD R6, R33.reuse, c[0x0][0x1e4], R2 ;  /* 0x0000790021067a24 */ /* 0x040fe400078e0202 */
[----:B------:R-:W-:Y:S02]  /*1370*/  IMAD R0, R33, c[0x0][0x20c], R0 ;  /* 0x0000830021007a24 */ /* 0x000fe400078e0200 */
[----:B---3--:R-:W-:-:S05]  /*1380*/  IMAD.MOV.U32 R34, RZ, RZ, R4 ;  /* 0x000000ffff227224 */ /* 0x008fca00078e0004 */
[--C-:B------:R-:W-:Y:S02]  /*1390*/  SHF.R.S32.HI R35, RZ, 0x1f, R34.reuse ;  /* 0x0000001fff237819 */ /* 0x100fe40000011422 */
[C---:B------:R-:W-:Y:S02]  /*13a0*/  IADD3 R19, R34.reuse, 0x40, RZ ;  /* 0x0000004022137810 */ /* 0x040fe40007ffe0ff */
[----:B------:R-:W-:Y:S01]  /*13b0*/  ISETP.GE.AND P4, PT, R34, c[0x0][0x1d4], PT ;  /* 0x0000750022007a0c */ /* 0x000fe20003f86270 */
[--C-:B------:R-:W-:Y:S01]  /*13c0*/  IMAD.WIDE.U32 R4, R33, c[0x0][0x1e0], R34.reuse ;  /* 0x0000780021047a25 */ /* 0x100fe200078e0022 */
[----:B------:R-:W-:Y:S01]  /*13d0*/  ISETP.GE.AND P3, PT, R19, c[0x0][0x1d4], PT ;  /* 0x0000750013007a0c */ /* 0x000fe20003f66270 */
[----:B------:R4:W-:Y:S01]  /*13e0*/  STL [R1+0x54], R35 ;  /* 0x0000542301007387 */ /* 0x0009e20000100800 */
[----:B------:R-:W-:Y:S01]  /*13f0*/  SEL R7, RZ, 0x1, P4 ;  /* 0x00000001ff077807 */ /* 0x000fe20002000000 */
[----:B------:R-:W-:Y:S01]  /*1400*/  IMAD.WIDE.U32 R2, R33, c[0x0][0x208], R34 ;  /* 0x0000820021027a25 */ /* 0x000fe200078e0022 */
[----:B------:R-:W-:-:S02]  /*1410*/  IADD3 R5, R5, R6, RZ ;  /* 0x0000000605057210 */ /* 0x000fc40007ffe0ff */
[----:B------:R-:W-:Y:S01]  /*1420*/  IADD3 R23, R34, 0x80, RZ ;  /* 0x0000008022177810 */ /* 0x000fe20007ffe0ff */
[----:B------:R-:W-:Y:S01]  /*1430*/  IMAD.IADD R3, R3, 0x1, R0 ;  /* 0x0000000103037824 */ /* 0x000fe200078e0200 */
[----:B------:R-:W-:Y:S01]  /*1440*/  SEL R0, RZ, 0xffffffff, P3 ;  /* 0xffffffffff007807 */ /* 0x000fe20001800000 */
[----:B------:R-:W-:Y:S01]  /*1450*/  IMAD R6, R11, c[0x0][0x1e8], RZ ;  /* 0x00007a000b067a24 */ /* 0x000fe200078e02ff */
[----:B------:R-:W-:Y:S01]  /*1460*/  ISETP.GE.AND P2, PT, R23, c[0x0][0x1d4], PT ;  /* 0x0000750017007a0c */ /* 0x000fe20003f46270 */
[C---:B------:R-:W-:Y:S01]  /*1470*/  IMAD.WIDE.U32 R4, R17.reuse, c[0x0][0x1e8], R4 ;  /* 0x00007a0011047a25 */ /* 0x040fe200078e0004 */
[----:B------:R-:W-:Y:S02]  /*1480*/  SHF.L.U32 R0, R0, 0x1, RZ ;  /* 0x0000000100007819 */ /* 0x000fe400000006ff */
[----:B------:R-:W-:Y:S01]  /*1490*/  SEL R10, RZ, 0x4, P2 ;  /* 0x00000004ff0a7807 */ /* 0x000fe20001000000 */
[C---:B------:R-:W-:Y:S01]  /*14a0*/  IMAD R6, R17.reuse, c[0x0][0x1ec], R6 ;  /* 0x00007b0011067a24 */ /* 0x040fe200078e0206 */
[----:B------:R-:W-:Y:S01]  /*14b0*/  LOP3.LUT R12, R0, 0x2, R7, 0xe2, !PT ;  /* 0x00000002000c7812 */ /* 0x000fe200078ee207 */
[----:B------:R-:W-:-:S03]  /*14c0*/  IMAD.WIDE.U32 R2, R17, c[0x0][0x210], R2 ;  /* 0x0000840011027a25 */ /* 0x000fc600078e0002 */
[----:B------:R-:W-:Y:S01]  /*14d0*/  LOP3.LUT R20, R12, R10, RZ, 0xfc, !PT ;  /* 0x0000000a0c147212 */ /* 0x000fe200078efcff */
[----:B------:R-:W-:Y:S01]  /*14e0*/  IMAD.IADD R7, R5, 0x1, R6 ;  /* 0x0000000105077824 */ /* 0x000fe200078e0206 */
[----:B------:R-:W-:Y:S01]  /*14f0*/  IADD3 R5, R3, R8, RZ ;  /* 0x0000000803057210 */ /* 0x000fe20007ffe0ff */
[----:B------:R-:W-:Y:S01]  /*1500*/  IMAD.MOV.U32 R6, RZ, RZ, R4 ;  /* 0x000000ffff067224 */ /* 0x000fe200078e0004 */
[----:B------:R-:W-:Y:S02]  /*1510*/  SHF.R.S32.HI R8, RZ, 0x1f, R14 ;  /* 0x0000001fff087819 */ /* 0x000fe4000001140e */
[--C-:B-----5:R-:W-:Y:S02]  /*1520*/  @P0 SHF.R.S32.HI R3, RZ, 0x1f, R9.reuse ;  /* 0x0000001fff030819 */ /* 0x120fe40000011409 */
[----:B------:R-:W-:Y:S01]  /*1530*/  MOV R4, R2 ;  /* 0x0000000200047202 */ /* 0x000fe20000000f00 */
[----:B------:R-:W-:Y:S02]  /*1540*/  @!P0 IMAD.MOV.U32 R3, RZ, RZ, R8 ;  /* 0x000000ffff038224 */ /* 0x000fe400078e0008 */
[----:B------:R-:W-:Y:S01]  /*1550*/  @P0 IMAD.MOV.U32 R2, RZ, RZ, R9 ;  /* 0x000000ffff020224 */ /* 0x000fe200078e0009 */
[----:B------:R-:W-:Y:S01]  /*1560*/  @!P0 MOV R2, R14 ;  /* 0x0000000e00028202 */ /* 0x000fe20000000f00 */
[----:B------:R-:W-:-:S02]  /*1570*/  IMAD R0, R3, c[0x0][0x1f0], RZ ;  /* 0x00007c0003007a24 */ /* 0x000fc400078e02ff */
[----:B------:R-:W-:Y:S02]  /*1580*/  IMAD R3, R3, c[0x0][0x218], RZ ;  /* 0x0000860003037a24 */ /* 0x000fe400078e02ff */
[----:B------:R-:W-:-:S04]  /*1590*/  IMAD.WIDE.U32 R30, R2, c[0x0][0x1f0], R6 ;  /* 0x00007c00021e7a25 */ /* 0x000fc800078e0006 */
[C---:B------:R-:W-:Y:S01]  /*15a0*/  IMAD.WIDE.U32 R26, R2.reuse, c[0x0][0x218], R4 ;  /* 0x00008600021a7a25 */ /* 0x040fe200078e0004 */
[----:B------:R4:W-:Y:S03]  /*15b0*/  STL.64 [R1+0x30], R30 ;  /* 0x0000301e01007387 */ /* 0x0009e60000100a00 */
[C---:B------:R-:W-:Y:S01]  /*15c0*/  IMAD R0, R2.reuse, c[0x0][0x1f4], R0 ;  /* 0x00007d0002007a24 */ /* 0x040fe200078e0200 */
[----:B------:R4:W-:Y:S01]  /*15d0*/  STL.64 [R1+0x38], R26 ;  /* 0x0000381a01007387 */ /* 0x0009e20000100a00 */
[----:B------:R-:W-:-:S03]  /*15e0*/  IMAD R2, R2, c[0x0][0x21c], R3 ;  /* 0x0000870002027a24 */ /* 0x000fc600078e0203 */
[----:B------:R-:W-:Y:S02]  /*15f0*/  IADD3 R29, R31, R0, RZ ;  /* 0x000000001f1d7210 */ /* 0x000fe40007ffe0ff */
[----:B------:R-:W-:-:S05]  /*1600*/  IADD3 R28, R27, R2, RZ ;  /* 0x000000021b1c7210 */ /* 0x000fca0007ffe0ff */
[----:B------:R4:W-:Y:S04]  /*1610*/  STL [R1+0x40], R28 ;  /* 0x0000401c01007387 */ /* 0x0009e80000100800 */
[----:B------:R4:W-:Y:S02]  /*1620*/  STL [R1+0x28], R29 ;  /* 0x0000281d01007387 */ /* 0x0009e40000100800 */
[----:B------:R-:W2:Y:S01]  /*1630*/  LDL R15, [R1+0x70] ;  /* 0x00007000010f7983 */ /* 0x000ea20000100800 */
[----:B------:R-:W-:Y:S01]  /*1640*/  IMAD R5, R11, c[0x0][0x1b8], RZ ;  /* 0x00006e000b057a24 */ /* 0x000fe200078e02ff */
[----:B------:R-:W-:Y:S01]  /*1650*/  P2R R22, PR, RZ, 0x8 ;  /* 0x00000008ff167803 */ /* 0x000fe20000000000 */
[C---:B------:R-:W-:Y:S01]  /*1660*/  IMAD.WIDE.U32 R2, R17.reuse, c[0x0][0x1b8], RZ ;  /* 0x00006e0011027a25 */ /* 0x040fe200078e00ff */
[----:B------:R-:W3:Y:S01]  /*1670*/  LDL R36, [R1+0x64] ;  /* 0x0000640001247983 */ /* 0x000ee20000100800 */
[----:B------:R-:W-:Y:S02]  /*1680*/  P2R R21, PR, RZ, 0x4 ;  /* 0x00000004ff157803 */ /* 0x000fe40000000000 */
[----:B------:R-:W-:Y:S01]  /*1690*/  IMAD R5, R17, c[0x0][0x1bc], R5 ;  /* 0x00006f0011057a24 */ /* 0x000fe200078e0205 */
[----:B------:R-:W5:Y:S01]  /*16a0*/  LDL R32, [R1+0x60] ;  /* 0x0000600001207983 */ /* 0x000f620000100800 */
[----:B------:R-:W-:Y:S01]  /*16b0*/  IMAD R8, R8, c[0x0][0x1c0], RZ ;  /* 0x0000700008087a24 */ /* 0x000fe200078e02ff */
[----:B------:R-:W-:-:S02]  /*16c0*/  P2R R18, PR, RZ, 0x10 ;  /* 0x00000010ff127803 */ /* 0x000fc40000000000 */
[----:B----4-:R-:W4:Y:S01]  /*16d0*/  LDL R136, [R1+0x4] ;  /* 0x0000040001887983 */ /* 0x010f220000100800 */
[----:B------:R-:W-:Y:S01]  /*16e0*/  IADD3 R3, R3, R5, RZ ;  /* 0x0000000503037210 */ /* 0x000fe20007ffe0ff */
[----:B------:R-:W-:-:S04]  /*16f0*/  IMAD R8, R14, c[0x0][0x1c4], R8 ;  /* 0x000071000e087a24 */ /* 0x000fc800078e0208 */
[----:B------:R-:W-:-:S04]  /*1700*/  IMAD.WIDE.U32 R2, R14, c[0x0][0x1c0], R2 ;  /* 0x000070000e027a25 */ /* 0x000fc800078e0002 */
[----:B------:R-:W-:Y:S01]  /*1710*/  IMAD.IADD R3, R3, 0x1, R8 ;  /* 0x0000000103037824 */ /* 0x000fe200078e0208 */
[----:B------:R-:W-:Y:S01]  /*1720*/  IADD3 R9, R33, R164, RZ ;  /* 0x000000a421097210 */ /* 0x000fe20007ffe0ff */
[----:B------:R-:W-:Y:S01]  /*1730*/  IMAD R24, R24, c[0x0][0x168], RZ ;  /* 0x00005a0018187a24 */ /* 0x000fe200078e02ff */
[----:B------:R-:W-:Y:S02]  /*1740*/  ISETP.GE.AND P3, PT, R34, c[0x0][0x198], PT ;  /* 0x0000660022007a0c */ /* 0x000fe40003f66270 */
[----:B------:R-:W-:Y:S02]  /*1750*/  MOV R135, R13 ;  /* 0x0000000d00877202 */ /* 0x000fe40000000f00 */
[----:B------:R-:W-:Y:S02]  /*1760*/  ISETP.GE.AND P2, PT, R19, c[0x0][0x198], PT ;  /* 0x0000660013007a0c */ /* 0x000fe40003f46270 */
[----:B------:R-:W-:-:S04]  /*1770*/  IADD3 R16, R9, 0x40, RZ ;  /* 0x0000004009107810 */ /* 0x000fc80007ffe0ff */
[----:B------:R-:W-:Y:S01]  /*1780*/  ISETP.GE.AND P6, PT, R16, R24, PT ;  /* 0x000000181000720c */ /* 0x000fe20003fc6270 */
[----:B------:R-:W-:Y:S01]  /*1790*/  BAR.SYNC.DEFER_BLOCKING 0x0 ;  /* 0x0000000000007b1d */ /* 0x000fe20000010000 */
[----:B--2---:R-:W-:-:S04]  /*17a0*/  IMAD.IADD R4, R15, 0x1, R164 ;  /* 0x000000010f047824 */ /* 0x004fc800078e02a4 */
[----:B------:R-:W-:-:S04]  /*17b0*/  @P1 IMAD.HI.U32 R6, R4, c[0x0][0x2c8], RZ ;  /* 0x0000b20004061a27 */ /* 0x000fc800078e00ff */
[----:B------:R-:W-:Y:S01]  /*17c0*/  IMAD.MOV.U32 R0, RZ, RZ, R4 ;  /* 0x000000ffff007224 */ /* 0x000fe200078e0004 */
[----:B------:R-:W-:-:S04]  /*17d0*/  @P1 SHF.R.U32.HI R0, RZ, c[0x0][0x2cc], R6 ;  /* 0x0000b300ff001a19 */ /* 0x000fc80000011606 */
[--C-:B------:R-:W-:Y:S01]  /*17e0*/  SHF.R.S32.HI R6, RZ, 0x1f, R0.reuse ;  /* 0x0000001fff067819 */ /* 0x100fe20000011400 */
[----:B------:R-:W-:-:S04]  /*17f0*/  IMAD.MOV R5, RZ, RZ, -R0 ;  /* 0x000000ffff057224 */ /* 0x000fc800078e0a00 */
[----:B------:R-:W-:Y:S02]  /*1800*/  IMAD R4, R5, c[0x0][0x2c4], R4 ;  /* 0x0000b10005047a24 */ /* 0x000fe400078e0204 */
[----:B------:R-:W-:Y:S02]  /*1810*/  IMAD R5, R6, c[0x0][0x1b0], RZ ;  /* 0x00006c0006057a24 */ /* 0x000fe400078e02ff */
[----:B------:R-:W-:-:S04]  /*1820*/  IMAD.WIDE.U32 R2, R0, c[0x0][0x1b0], R2 ;  /* 0x00006c0000027a25 */ /* 0x000fc800078e0002 */
[----:B------:R-:W-:Y:S01]  /*1830*/  IMAD R6, R0, c[0x0][0x1b4], R5 ;  /* 0x00006d0000067a24 */ /* 0x000fe200078e0205 */
[----:B------:R-:W-:-:S04]  /*1840*/  SHF.R.S32.HI R5, RZ, 0x1f, R4 ;  /* 0x0000001fff057819 */ /* 0x000fc80000011404 */
[----:B------:R-:W-:Y:S01]  /*1850*/  IADD3 R3, R3, R6, RZ ;  /* 0x0000000603037210 */ /* 0x000fe20007ffe0ff */
[----:B------:R-:W-:-:S04]  /*1860*/  IMAD R0, R5, c[0x0][0x1a8], RZ ;  /* 0x00006a0005007a24 */ /* 0x000fc800078e02ff */
[C---:B------:R-:W-:Y:S02]  /*1870*/  IMAD R0, R4.reuse, c[0x0][0x1ac], R0 ;  /* 0x00006b0004007a24 */ /* 0x040fe400078e0200 */
[----:B------:R-:W-:-:S04]  /*1880*/  IMAD.WIDE.U32 R2, R4, c[0x0][0x1a8], R2 ;  /* 0x00006a0004027a25 */ /* 0x000fc800078e0002 */
[----:B------:R-:W-:Y:S01]  /*1890*/  IMAD.IADD R8, R3, 0x1, R0 ;  /* 0x0000000103087824 */ /* 0x000fe200078e0200 */
[----:B------:R-:W-:-:S04]  /*18a0*/  LEA R0, P0, R2, c[0x0][0x160], 0x1 ;  /* 0x0000580002007a11 */ /* 0x000fc800078008ff */
[----:B------:R-:W-:Y:S02]  /*18b0*/  LEA.HI.X R8, R2, c[0x0][0x164], R8, 0x1, P0 ;  /* 0x0000590002087a11 */ /* 0x000fe400000f0c08 */
[----:B------:R-:W1:Y:S04]  /*18c0*/  SHFL.IDX PT, R2, R0, RZ, 0x181f ;  /* 0x00181fff00027589 */ /* 0x000e6800000e0000 */
[----:B------:R-:W3:Y:S01]  /*18d0*/  SHFL.IDX PT, R3, R8, RZ, 0x181f ;  /* 0x00181fff08037589 */ /* 0x000ee200000e0000 */
[----:B------:R-:W-:-:S13]  /*18e0*/  ISETP.GE.AND P0, PT, R9, R24, PT ;  /* 0x000000180900720c */ /* 0x000fda0003f06270 */
[----:B-1----:R-:W-:-:S04]  /*18f0*/  @!P0 LEA R12, P5, R19, R2, 0x1 ;  /* 0x00000002130c8211 */ /* 0x002fc800078a08ff */
[----:B---3--:R-:W-:Y:S02]  /*1900*/  @!P0 LEA.HI.X R13, R19, R3, R36, 0x1, P5 ;  /* 0x00000003130d8211 */ /* 0x008fe400028f0c24 */
[----:B------:R-:W-:-:S04]  /*1910*/  @!P0 LEA R10, P5, R23, R2, 0x1 ;  /* 0x00000002170a8211 */ /* 0x000fc800078a08ff */
[----:B-----5:R-:W-:Y:S01]  /*1920*/  @!P0 LEA.HI.X R11, R23, R3, R32, 0x1, P5 ;  /* 0x00000003170b8211 */ /* 0x020fe200028f0c20 */
[----:B------:R-:W-:-:S05]  /*1930*/  @!P0 IMAD.WIDE R2, R34, 0x2, R2 ;  /* 0x0000000222028825 */ /* 0x000fca00078e0202 */
[----:B------:R-:W-:Y:S01]  /*1940*/  @!PT LDS RZ, [RZ] ;  /* 0x00000000fffff984 */ /* 0x000fe20000000800 */
[----:B----4-:R1:W-:Y:S04]  /*1950*/  @!P0 LDGSTS.E.BYPASS.LTC128B.128 [R136+0x100], [R2.64], !P3 ;  /* 0x0010000002888fae */ /* 0x0103e8000d901d48 */
[----:B------:R2:W-:Y:S04]  /*1960*/  @!P0 LDGSTS.E.BYPASS.LTC128B.128 [R136+0x4100], [R12.64], !P2 ;  /* 0x041000000c888fae */ /* 0x0005e8000d101d48 */
[----:B--2---:R-:W2:Y:S01]  /*1970*/  LDL R13, [R1] ;  /* 0x00000000010d7983 */ /* 0x004ea20000100800 */
[----:B------:R-:W-:-:S03]  /*1980*/  IADD3 R4, R9, 0x20, RZ ;  /* 0x0000002009047810 */ /* 0x000fc60007ffe0ff */
[----:B------:R-:W3:Y:S01]  /*1990*/  SHFL.IDX PT, R6, R0, 0x1, 0x181f ;  /* 0x00381f0000067f89 */ /* 0x000ee200000e0000 */
[----:B------:R-:W-:-:S03]  /*19a0*/  ISETP.GE.AND P4, PT, R4, R24, PT ;  /* 0x000000180400720c */ /* 0x000fc60003f86270 */
[----:B------:R-:W4:Y:S04]  /*19b0*/  SHFL.IDX PT, R7, R8, 0x1, 0x181f ;  /* 0x00381f0008077f89 */ /* 0x000f2800000e0000 */
[----:B------:R-:W5:Y:S04]  /*19c0*/  SHFL.IDX PT, R4, R0, 0x2, 0x181f ;  /* 0x00581f0000047f89 */ /* 0x000f6800000e0000 */
[----:B------:R-:W5:Y:S04]  /*19d0*/  SHFL.IDX PT, R5, R8, 0x2, 0x181f ;  /* 0x00581f0008057f89 */ /* 0x000f6800000e0000 */
[----:B-1----:R-:W1:Y:S01]  /*19e0*/  SHFL.IDX PT, R2, R0, 0x3, 0x181f ;  /* 0x00781f0000027f89 */ /* 0x002e6200000e0000 */
[----:B------:R-:W-:-:S03]  /*19f0*/  IADD3 R9, R9, 0x60, RZ ;  /* 0x0000006009097810 */ /* 0x000fc60007ffe0ff */
[----:B------:R-:W1:Y:S01]  /*1a00*/  SHFL.IDX PT, R3, R8, 0x3, 0x181f ;  /* 0x00781f0008037f89 */ /* 0x000e6200000e0000 */
[----:B---3--:R-:W-:-:S04]  /*1a10*/  @!P4 LEA R14, P5, R19, R6, 0x1 ;  /* 0x00000006130ec211 */ /* 0x008fc800078a08ff */
[C-C-:B----4-:R-:W-:Y:S02]  /*1a20*/  @!P4 LEA.HI.X R15, R19.reuse, R7, R36.reuse, 0x1, P5 ;  /* 0x00000007130fc211 */ /* 0x150fe400028f0c24 */
[----:B-----5:R-:W-:Y:S02]  /*1a30*/  @!P6 LEA R16, P5, R19, R4, 0x1 ;  /* 0x000000041310e211 */ /* 0x020fe400078a08ff */
[----:B------:R-:W-:Y:S02]  /*1a40*/  ISETP.GE.AND P2, PT, R23, c[0x0][0x198], PT ;  /* 0x0000660017007a0c */ /* 0x000fe40003f46270 */
[----:B------:R-:W-:Y:S02]  /*1a50*/  @!P6 LEA.HI.X R17, R19, R5, R36, 0x1, P5 ;  /* 0x000000051311e211 */ /* 0x000fe400028f0c24 */
[----:B------:R-:W-:-:S09]  /*1a60*/  ISETP.GE.AND P5, PT, R9, R24, PT ;  /* 0x000000180900720c */ /* 0x000fd20003fa6270 */
[----:B------:R1:W-:Y:S04]  /*1a70*/  @!P0 LDGSTS.E.BYPASS.LTC128B.128 [R136+0x8100], [R10.64], !P2 ;  /* 0x081000000a888fae */ /* 0x0003e8000d101d48 */
[----:B-1----:R-:W-:-:S04]  /*1a80*/  @!P5 LEA R10, P0, R19, R2, 0x1 ;  /* 0x00000002130ad211 */ /* 0x002fc800078008ff */
[----:B------:R-:W-:Y:S02]  /*1a90*/  @!P5 LEA.HI.X R11, R19, R3, R36, 0x1, P0 ;  /* 0x00000003130bd211 */ /* 0x000fe400000f0c24 */
[----:B------:R-:W-:-:S04]  /*1aa0*/  @!P4 LEA R8, P0, R23, R6, 0x1 ;  /* 0x000000061708c211 */ /* 0x000fc800078008ff */
[----:B------:R-:W-:Y:S02]  /*1ab0*/  @!P4 LEA.HI.X R9, R23, R7, R32, 0x1, P0 ;  /* 0x000000071709c211 */ /* 0x000fe400000f0c20 */
[----:B------:R-:W-:Y:S01]  /*1ac0*/  ISETP.GE.AND P0, PT, R19, c[0x0][0x198], PT ;  /* 0x0000660013007a0c */ /* 0x000fe20003f06270 */
[----:B------:R-:W-:-:S05]  /*1ad0*/  @!P4 IMAD.WIDE R6, R34, 0x2, R6 ;  /* 0x000000022206c825 */ /* 0x000fca00078e0206 */
[----:B------:R1:W-:Y:S07]  /*1ae0*/  @!P4 LDGSTS.E.BYPASS.LTC128B.128 [R136+0x1100], [R6.64], !P3 ;  /* 0x011000000688cfae */ /* 0x0003ee000d901d48 */
[----:B------:R3:W-:Y:S04]  /*1af0*/  @!P4 LDGSTS.E.BYPASS.LTC128B.128 [R136+0x5100], [R14.64], !P0 ;  /* 0x051000000e88cfae */ /* 0x0007e8000c101d48 */
[----:B------:R4:W-:Y:S01]  /*1b00*/  @!P4 LDGSTS.E.BYPASS.LTC128B.128 [R136+0x9100], [R8.64], !P2 ;  /* 0x091000000888cfae */ /* 0x0009e2000d101d48 */
[----:B-1----:R-:W-:-:S04]  /*1b10*/  @!P6 LEA R6, P0, R23, R4, 0x1 ;  /* 0x000000041706e211 */ /* 0x002fc800078008ff */
[----:B------:R-:W-:Y:S02]  /*1b20*/  @!P6 LEA.HI.X R7, R23, R5, R32, 0x1, P0 ;  /* 0x000000051707e211 */ /* 0x000fe400000f0c20 */
[----:B------:R-:W-:Y:S01]  /*1b30*/  ISETP.GE.AND P0, PT, R19, c[0x0][0x198], PT ;  /* 0x0000660013007a0c */ /* 0x000fe20003f06270 */
[----:B------:R-:W-:-:S05]  /*1b40*/  @!P6 IMAD.WIDE R4, R34, 0x2, R4 ;  /* 0x000000022204e825 */ /* 0x000fca00078e0204 */
[----:B------:R1:W-:Y:S07]  /*1b50*/  @!P6 LDGSTS.E.BYPASS.LTC128B.128 [R136+0x2100], [R4.64], !P3 ;  /* 0x021000000488efae */ /* 0x0003ee000d901d48 */
[----:B------:R5:W-:Y:S04]  /*1b60*/  @!P6 LDGSTS.E.BYPASS.LTC128B.128 [R136+0x6100], [R16.64], !P0 ;  /* 0x061000001088efae */ /* 0x000be8000c101d48 */
[----:B------:R3:W-:Y:S01]  /*1b70*/  @!P6 LDGSTS.E.BYPASS.LTC128B.128 [R136+0xa100], [R6.64], !P2 ;  /* 0x0a1000000688efae */ /* 0x0007e2000d101d48 */
[----:B------:R-:W-:-:S02]  /*1b80*/  ISETP.GE.AND P6, PT, R34, c[0x0][0x198], PT ;  /* 0x0000660022007a0c */ /* 0x000fc40003fc6270 */
[----:B------:R-:W-:Y:S01]  /*1b90*/  IADD3 R129, R135, -0x1, RZ ;  /* 0xffffffff87817810 */ /* 0x000fe20007ffe0ff */
[----:B------:R-:W-:-:S03]  /*1ba0*/  IMAD.MOV.U32 R128, RZ, RZ, -0x60 ;  /* 0xffffffa0ff807424 */ /* 0x000fc600078e00ff */
[----:B------:R-:W-:Y:S01]  /*1bb0*/  SHF.R.S32.HI R12, RZ, 0x1f, R129 ;  /* 0x0000001fff0c7819 */ /* 0x000fe20000011481 */
[----:B------:R-:W-:Y:S02]  /*1bc0*/  IMAD R128, R135, R128, 0x60 ;  /* 0x0000006087807424 */ /* 0x000fe400078e0280 */
[----:B-1----:R-:W-:-:S05]  /*1bd0*/  @!P5 IMAD.WIDE R4, R34, 0x2, R2 ;  /* 0x000000022204d825 */ /* 0x002fca00078e0202 */
[----:B------:R1:W-:Y:S01]  /*1be0*/  @!P5 LDGSTS.E.BYPASS.LTC128B.128 [R136+0x3100], [R4.64], !P6 ;  /* 0x031000000488dfae */ /* 0x0003e2000f101d48 */
[----:B------:R-:W-:-:S03]  /*1bf0*/  IMAD R0, R12, c[0x0][0x1e0], RZ ;  /* 0x000078000c007a24 */ /* 0x000fc600078e02ff */
[----:B------:R2:W-:Y:S01]  /*1c00*/  @!P5 LDGSTS.E.BYPASS.LTC128B.128 [R136+0x7100], [R10.64], !P0 ;  /* 0x071000000a88dfae */ /* 0x0005e2000c101d48 */
[----:B----4-:R-:W-:Y:S01]  /*1c10*/  IADD3 R8, R128, c[0x0][0x1d0], -R33 ;  /* 0x0000740080087a10 */ /* 0x010fe20007ffe821 */
[----:B------:R-:W-:Y:S01]  /*1c20*/  IMAD R0, R129, c[0x0][0x1e4], R0 ;  /* 0x0000790081007a24 */ /* 0x000fe200078e0200 */
[C---:B------:R-:W-:Y:S01]  /*1c30*/  ISETP.GE.AND P6, PT, R23.reuse, c[0x0][0x198], PT ;  /* 0x0000660017007a0c */ /* 0x040fe20003fc6270 */
[----:B------:R-:W-:Y:S01]  /*1c40*/  IMAD.MOV.U32 R130, RZ, RZ, R30 ;  /* 0x000000ffff827224 */ /* 0x000fe200078e001e */
[----:B------:R-:W-:Y:S02]  /*1c50*/  MOV R131, R29 ;  /* 0x0000001d00837202 */ /* 0x000fe40000000f00 */
[----:B------:R-:W-:Y:S02]  /*1c60*/  ISETP.NE.AND P4, PT, R18, RZ, PT ;  /* 0x000000ff1200720c */ /* 0x000fe40003f85270 */
[----:B-1----:R-:W-:-:S04]  /*1c70*/  @!P5 LEA R4, P0, R23, R2, 0x1 ;  /* 0x000000021704d211 */ /* 0x002fc800078008ff */
[----:B------:R-:W-:Y:S01]  /*1c80*/  @!P5 LEA.HI.X R5, R23, R3, R32, 0x1, P0 ;  /* 0x000000031705d211 */ /* 0x000fe200000f0c20 */
[----:B------:R-:W-:Y:S01]  /*1c90*/  IMAD.WIDE.U32 R2, R129, c[0x0][0x1e0], RZ ;  /* 0x0000780081027a25 */ /* 0x000fe200078e00ff */
[----:B------:R-:W-:Y:S02]  /*1ca0*/  ISETP.GE.AND P0, PT, R8, 0x1, PT ;  /* 0x000000010800780c */ /* 0x000fe40003f06270 */
[----:B------:R-:W-:Y:S01]  /*1cb0*/  ISETP.NE.AND P3, PT, R22, RZ, PT ;  /* 0x000000ff1600720c */ /* 0x000fe20003f65270 */
[----:B------:R1:W-:Y:S01]  /*1cc0*/  @!P5 LDGSTS.E.BYPASS.LTC128B.128 [R136+0xb100], [R4.64], !P6 ;  /* 0x0b1000000488dfae */ /* 0x0003e2000f101d48 */
[----:B------:R-:W-:Y:S01]  /*1cd0*/  IADD3 R0, R3, R0, RZ ;  /* 0x0000000003007210 */ /* 0x000fe20007ffe0ff */
[----:B------:R-:W-:Y:S01]  /*1ce0*/  IMAD.WIDE.U32 R2, R2, 0x60, R130 ;  /* 0x0000006002027825 */ /* 0x000fe200078e0082 */
[----:B------:R-:W-:Y:S01]  /*1cf0*/  ISETP.NE.AND P2, PT, R21, RZ, PT ;  /* 0x000000ff1500720c */ /* 0x000fe20003f45270 */
[----:B------:R-:W0:Y:S02]  /*1d00*/  LDGDEPBAR ;  /* 0x00000000000079af */ /* 0x000e240000000000 */
[----:B------:R-:W-:Y:S01]  /*1d10*/  IMAD R0, R0, 0x60, RZ ;  /* 0x0000006000007824 */ /* 0x000fe200078e02ff */
[----:B------:R-:W-:-:S03]  /*1d20*/  ISETP.GE.AND P6, PT, R8, 0x21, PT ;  /* 0x000000210800780c */ /* 0x000fc60003fc6270 */
[----:B------:R-:W-:Y:S01]  /*1d30*/  IMAD.IADD R0, R3, 0x1, R0 ;  /* 0x0000000103007824 */ /* 0x000fe200078e0200 */
[----:B------:R-:W-:Y:S01]  /*1d40*/  MOV R132, c[0x0][0x1e0] ;  /* 0x0000780000847a02 */ /* 0x000fe20000000f00 */
[----:B------:R-:W-:Y:S01]  /*1d50*/  IMAD.MOV.U32 R133, RZ, RZ, c[0x0][0x1e4] ;  /* 0x00007900ff857624 */ /* 0x000fe200078e00ff */
[----:B-1----:R-:W-:-:S04]  /*1d60*/  @P0 LEA R4, P5, R2, c[0x0][0x1c8], 0x1 ;  /* 0x0000720002040a11 */ /* 0x002fc800078a08ff */
[----:B------:R-:W-:Y:S02]  /*1d70*/  @P0 LEA.HI.X R5, R2, c[0x0][0x1cc], R0, 0x1, P5 ;  /* 0x0000730002050a11 */ /* 0x000fe400028f0c00 */
[----:B------:R-:W-:-:S03]  /*1d80*/  ISETP.GE.AND P5, PT, R8, 0x41, PT ;  /* 0x000000410800780c */ /* 0x000fc60003fa6270 */
[----:B------:R1:W-:Y:S04]  /*1d90*/  @P0 LDGSTS.E.BYPASS.LTC128B.128 [R136+0xc100], [R4.64], !P4 ;  /* 0x0c10000004880fae */ /* 0x0003e8000e101d48 */
[----:B------:R1:W-:Y:S04]  /*1da0*/  @P0 LDGSTS.E.BYPASS.LTC128B.128 [R136+0xf100], [R4.64+0x80], !P3 ;  /* 0x0f10008004880fae */ /* 0x0003e8000d901d48 */
[----:B------:R1:W-:Y:S01]  /*1db0*/  @P0 LDGSTS.E.BYPASS.LTC128B.128 [R136+0x12100], [R4.64+0x100], !P2 ;  /* 0x1210010004880fae */ /* 0x0003e2000d101d48 */
[C---:B------:R-:W-:Y:S01]  /*1dc0*/  @P6 LEA R3, P0, R132.reuse, R2, 0x5 ;  /* 0x0000000284036211 */ /* 0x040fe200078028ff */
[----:B---3--:R-:W-:Y:S01]  /*1dd0*/  IMAD.WIDE.U32 R6, R132, 0x40, RZ ;  /* 0x0000004084067825 */ /* 0x008fe200078e00ff */
[----:B------:R-:W-:-:S02]  /*1de0*/  SHF.L.U32 R9, R133, 0x6, RZ ;  /* 0x0000000685097819 */ /* 0x000fc400000006ff */
[----:B-1----:R-:W-:Y:S02]  /*1df0*/  @P6 LEA.HI.X R5, R132, R0, R133, 0x5, P0 ;  /* 0x0000000084056211 */ /* 0x002fe400000f2c85 */
[----:B------:R-:W-:-:S04]  /*1e00*/  @P6 LEA R4, P0, R3, c[0x0][0x1c8], 0x1 ;  /* 0x0000720003046a11 */ /* 0x000fc800078008ff */
[----:B------:R-:W-:Y:S02]  /*1e10*/  @P6 LEA.HI.X R5, R3, c[0x0][0x1cc], R5, 0x1, P0 ;  /* 0x0000730003056a11 */ /* 0x000fe400000f0c05 */
[----:B------:R-:W-:-:S03]  /*1e20*/  @P5 IADD3 R3, P0, R2, R6, RZ ;  /* 0x0000000602035210 */ /* 0x000fc60007f1e0ff */
[----:B------:R1:W-:Y:S01]  /*1e30*/  @P6 LDGSTS.E.BYPASS.LTC128B.128 [R136+0xd100], [R4.64], !P4 ;  /* 0x0d10000004886fae */ /* 0x0003e2000e101d48 */
[----:B------:R-:W-:Y:S02]  /*1e40*/  @P5 IADD3.X R9, R0, R7, R9, P0, !PT ;  /* 0x0000000700095210 */ /* 0x000fe400007fe409 */
[C---:B------:R-:W-:Y:S01]  /*1e50*/  @P5 LEA R2, P0, R3.reuse, c[0x0][0x1c8], 0x1 ;  /* 0x0000720003025a11 */ /* 0x040fe200078008ff */
[----:B------:R1:W-:Y:S03]  /*1e60*/  @P6 LDGSTS.E.BYPASS.LTC128B.128 [R136+0x10100], [R4.64+0x80], !P3 ;  /* 0x1010008004886fae */ /* 0x0003e6000d901d48 */
[----:B------:R-:W-:Y:S01]  /*1e70*/  @P5 LEA.HI.X R3, R3, c[0x0][0x1cc], R9, 0x1, P0 ;  /* 0x0000730003035a11 */ /* 0x000fe200000f0c09 */
[----:B------:R1:W-:Y:S04]  /*1e80*/  @P6 LDGSTS.E.BYPASS.LTC128B.128 [R136+0x13100], [R4.64+0x100], !P2 ;  /* 0x1310010004886fae */ /* 0x0003e8000d101d48 */
[----:B------:R3:W-:Y:S04]  /*1e90*/  @P5 LDGSTS.E.BYPASS.LTC128B.128 [R136+0xe100], [R2.64], !P4 ;  /* 0x0e10000002885fae */ /* 0x0007e8000e101d48 */
[----:B------:R3:W-:Y:S04]  /*1ea0*/  @P5 LDGSTS.E.BYPASS.LTC128B.128 [R136+0x11100], [R2.64+0x80], !P3 ;  /* 0x1110008002885fae */ /* 0x0007e8000d901d48 */
[----:B------:R3:W-:Y:S04]  /*1eb0*/  @P5 LDGSTS.E.BYPASS.LTC128B.128 [R136+0x14100], [R2.64+0x100], !P2 ;  /* 0x1410010002885fae */ /* 0x0007e8000d101d48 */
[----:B------:R-:W0:Y:S01]  /*1ec0*/  LDGDEPBAR ;  /* 0x00000000000079af */ /* 0x000e220000000000 */
[----:B------:R-:W-:-:S04]  /*1ed0*/  DEPBAR.LE SB0, 0x1 ;  /* 0x000080400000791a */ /* 0x000fc80000000000 */
[----:B------:R-:W-:Y:S01]  /*1ee0*/  BAR.SYNC.DEFER_BLOCKING 0x0 ;  /* 0x0000000000007b1d */ /* 0x000fe20000010000 */
[----:B------:R-:W-:Y:S02]  /*1ef0*/  IMAD R12, R12, c[0x0][0x208], RZ ;  /* 0x000082000c0c7a24 */ /* 0x000fe400078e02ff */
[----:B--2---:R-:W-:Y:S01]  /*1f00*/  IMAD.WIDE.U32 R10, R129, c[0x0][0x208], RZ ;  /* 0x00008200810a7a25 */ /* 0x004fe200078e00ff */
[----:B------:R-:W-:-:S03]  /*1f10*/  MOV R7, R28 ;  /* 0x0000001c00077202 */ /* 0x000fc60000000f00 */
[----:B------:R-:W-:Y:S02]  /*1f20*/  IMAD R12, R129, c[0x0][0x20c], R12 ;  /* 0x00008300810c7a24 */ /* 0x000fe400078e020c */
[----:B------:R-:W-:Y:S02]  /*1f30*/  IMAD.MOV.U32 R6, RZ, RZ, R26 ;  /* 0x000000ffff067224 */ /* 0x000fe400078e001a */
[----:B------:R-:W-:Y:S01]  /*1f40*/  IMAD.IADD R0, R11, 0x1, R12 ;  /* 0x000000010b007824 */ /* 0x000fe200078e020c */
[----:B------:R-:W-:Y:S04]  /*1f50*/  LDSM.16.M88.4 R156, [R250] ;  /* 0x00000000fa9c783b */ /* 0x000fe80000000200 */
[----:B------:R-:W-:Y:S04]  /*1f60*/  LDSM.16.M88.4 R160, [R251] ;  /* 0x00000000fba0783b */ /* 0x000fe80000000200 */
[----:B------:R-:W-:Y:S04]  /*1f70*/  LDSM.16.M88.4 R168, [R13] ;  /* 0x000000000da8783b */ /* 0x000fe80000000200 */
[----:B------:R-:W-:Y:S04]  /*1f80*/  LDSM.16.M88.4 R172, [R252] ;  /* 0x00000000fcac783b */ /* 0x000fe80000000200 */
[----:B------:R-:W-:Y:S04]  /*1f90*/  LDSM.16.M88.4 R176, [R250+0x4000] ;  /* 0x00400000fab0783b */ /* 0x000fe80000000200 */
[----:B------:R-:W-:Y:S04]  /*1fa0*/  LDSM.16.M88.4 R180, [R251+0x4000] ;  /* 0x00400000fbb4783b */ /* 0x000fe80000000200 */
[----:B------:R-:W-:Y:S04]  /*1fb0*/  LDSM.16.M88.4 R184, [R13+0x4000] ;  /* 0x004000000db8783b */ /* 0x000fe80000000200 */
[----:B------:R-:W-:Y:S04]  /*1fc0*/  LDSM.16.M88.4 R188, [R252+0x4000] ;  /* 0x00400000fcbc783b */ /* 0x000fe80000000200 */
[----:B------:R-:W-:Y:S04]  /*1fd0*/  LDSM.16.M88.4 R192, [R250+0x8000] ;  /* 0x00800000fac0783b */ /* 0x000fe80000000200 */
[----:B------:R-:W-:Y:S04]  /*1fe0*/  LDSM.16.M88.4 R196, [R251+0x8000] ;  /* 0x00800000fbc4783b */ /* 0x000fe80000000200 */
[----:B------:R-:W-:Y:S04]  /*1ff0*/  LDSM.16.M88.4 R200, [R13+0x8000] ;  /* 0x008000000dc8783b */ /* 0x000fe80000000200 */
[----:B------:R-:W-:Y:S04]  /*2000*/  LDSM.16.M88.4 R204, [R252+0x8000] ;  /* 0x00800000fccc783b */ /* 0x000fe80000000200 */
[----:B------:R-:W-:Y:S01]  /*2010*/  BAR.SYNC.DEFER_BLOCKING 0x0 ;  /* 0x0000000000007b1d */ /* 0x000fe20000010000 */
[----:B------:R-:W-:Y:S01]  /*2020*/  IMAD.WIDE.U32 R6, R10, 0x60, R6 ;  /* 0x000000600a067825 */ /* 0x000fe200078e0006 */
[----:B-1----:R-:W-:-:S03]  /*2030*/  MOV R5, c[0x0][0x208] ;  /* 0x0000820000057a02 */ /* 0x002fc60000000f00 */
[----:B------:R-:W-:Y:S02]  /*2040*/  IMAD R0, R0, 0x60, RZ ;  /* 0x0000006000007824 */ /* 0x000fe400078e02ff */
[----:B---3--:R-:W-:Y:S01]  /*2050*/  IMAD.MOV.U32 R3, RZ, RZ, 0x6 ;  /* 0x00000006ff037424 */ /* 0x008fe200078e00ff */
[C---:B------:R-:W-:Y:S01]  /*2060*/  LEA R2, P0, R6.reuse, c[0x0][0x1f8], 0x1 ;  /* 0x00007e0006027a11 */ /* 0x040fe200078008ff */
[----:B------:R-:W-:Y:S01]  /*2070*/  IMAD.SHL.U32 R4, R5, 0x40, RZ ;  /* 0x0000004005047824 */ /* 0x000fe200078e00ff */
[----:B------:R-:W-:Y:S02]  /*2080*/  IADD3 R0, R7, R0, RZ ;  /* 0x0000000007007210 */ /* 0x000fe40007ffe0ff */
[----:B------:R-:W-:Y:S02]  /*2090*/  SHF.L.U64.HI R5, R5, R3, c[0x0][0x20c] ;  /* 0x0000830005057619 */ /* 0x000fe40000010203 */
[----:B------:R-:W-:Y:S02]  /*20a0*/  LEA.HI.X R3, R6, c[0x0][0x1fc], R0, 0x1, P0 ;  /* 0x00007f0006037a11 */ /* 0x000fe400000f0c00 */
[----:B------:R-:W-:-:S02]  /*20b0*/  IADD3 R10, P5, P0, R4, 0x80, R2 ;  /* 0x00000080040a7810 */ /* 0x000fc400078be002 */
[----:B------:R-:W-:Y:S02]  /*20c0*/  LOP3.LUT R0, R20, 0x1, RZ, 0xc0, !PT ;  /* 0x0000000114007812 */ /* 0x000fe400078ec0ff */
[----:B------:R-:W-:Y:S01]  /*20d0*/  IADD3.X R11, R5, RZ, R3, P5, P0 ;  /* 0x000000ff050b7210 */ /* 0x000fe20002fe0403 */
[----:B------:R-:W-:-:S04]  /*20e0*/  DEPBAR.LE SB0, 0x0 ;  /* 0x000080000000791a */ /* 0x000fc80000000000 */
[----:B------:R-:W-:Y:S01]  /*20f0*/  BAR.SYNC.DEFER_BLOCKING 0x0 ;  /* 0x0000000000007b1d */ /* 0x000fe20000010000 */
[----:B------:R-:W-:-:S04]  /*2100*/  IADD3 R6, P5, P0, R4, 0x100, R2 ;  /* 0x0000010004067810 */ /* 0x000fc800078be002 */
[----:B------:R-:W-:Y:S02]  /*2110*/  IADD3.X R7, R5, RZ, R3, P5, P0 ;  /* 0x000000ff05077210 */ /* 0x000fe40002fe0403 */
[----:B------:R-:W-:-:S04]  /*2120*/  ISETP.NE.U32.AND P0, PT, R0, 0x1, PT ;  /* 0x000000010000780c */ /* 0x000fc80003f05070 */
[----:B------:R-:W-:Y:S02]  /*2130*/  ISETP.LT.OR P0, PT, R8, 0x1, P0 ;  /* 0x000000010800780c */ /* 0x000fe40000701670 */
[----:B------:R-:W-:Y:S01]  /*2140*/  LOP3.LUT P6, RZ, R20, 0x2, RZ, 0xc0, !PT ;  /* 0x0000000214ff7812 */ /* 0x000fe200078cc0ff */
[----:B-----5:R-:W1:Y:S04]  /*2150*/  LDSM.16.M88.4 R16, [R225] ;  /* 0x00000000e110783b */ /* 0x020e680000000200 */
[----:B------:R-:W2:Y:S04]  /*2160*/  LDSM.16.M88.4 R12, [R225+0x800] ;  /* 0x00080000e10c783b */ /* 0x000ea80000000200 */
[----:B------:R-:W-:Y:S04]  /*2170*/  LDSM.16.M88.4 R40, [R225+0x1000] ;  /* 0x00100000e128783b */ /* 0x000fe80000000200 */
[----:B------:R-:W3:Y:S04]  /*2180*/  LDSM.16.M88.4 R56, [R225+0x1800] ;  /* 0x00180000e138783b */ /* 0x000ee80000000200 */
[----:B------:R-:W-:Y:S04]  /*2190*/  LDSM.16.M88.4 R60, [R225+0x2000] ;  /* 0x00200000e13c783b */ /* 0x000fe80000000200 */
[----:B------:R-:W-:Y:S04]  /*21a0*/  LDSM.16.M88.4 R72, [R225+0x2800] ;  /* 0x00280000e148783b */ /* 0x000fe80000000200 */
[----:B------:R-:W4:Y:S04]  /*21b0*/  LDSM.16.M88.4 R48, [R231] ;  /* 0x00000000e730783b */ /* 0x000f280000000200 */
[----:B------:R-:W-:Y:S04]  /*21c0*/  LDSM.16.M88.4 R44, [R248] ;  /* 0x00000000f82c783b */ /* 0x000fe80000000200 */
[----:B------:R-:W-:Y:S04]  /*21d0*/  LDSM.16.M88.4 R52, [R247] ;  /* 0x00000000f734783b */ /* 0x000fe80000000200 */
[----:B------:R-:W5:Y:S04]  /*21e0*/  LDSM.16.M88.4 R64, [R246] ;  /* 0x00000000f640783b */ /* 0x000f680000000200 */
[----:B------:R-:W-:Y:S04]  /*21f0*/  LDSM.16.M88.4 R80, [R245] ;  /* 0x00000000f550783b */ /* 0x000fe80000000200 */
[----:B------:R-:W-:Y:S04]  /*2200*/  LDSM.16.M88.4 R108, [R244] ;  /* 0x00000000f46c783b */ /* 0x000fe80000000200 */
[----:B------:R-:W-:Y:S01]  /*2210*/  @!PT LDS RZ, [RZ] ;  /* 0x00000000fffff984 */ /* 0x000fe20000000800 */
[----:B------:R-:W-:Y:S01]  /*2220*/  @!PT LDS RZ, [RZ] ;  /* 0x00000000fffff984 */ /* 0x000fe20000000800 */
[----:B------:R-:W-:Y:S01]  /*2230*/  @!PT LDS RZ, [RZ] ;  /* 0x00000000fffff984 */ /* 0x000fe20000000800 */
[----:B------:R1:W-:Y:S01]  /*2240*/  LDGSTS.E.BYPASS.LTC128B.128 [R136+0x100], [R2.64], !P0 ;  /* 0x0010000002887fae */ /* 0x0003e2000c101d48 */
[----:B------:R-:W-:-:S02]  /*2250*/  ISETP.LT.OR P0, PT, R8, 0x1, !P6 ;  /* 0x000000010800780c */ /* 0x000fc40007701670 */
[----:B------:R-:W-:-:S11]  /*2260*/  LOP3.LUT P5, RZ, R20, 0x4, RZ, 0xc0, !PT ;  /* 0x0000000414ff7812 */ /* 0x000fd600078ac0ff */
[----:B------:R1:W-:Y:S01]  /*2270*/  LDGSTS.E.BYPASS.LTC128B.128 [R136+0x3100], [R2.64+0x80], !P0 ;  /* 0x0310008002887fae */ /* 0x0003e2000c101d48 */
[----:B------:R-:W-:-:S13]  /*2280*/  ISETP.LT.OR P0, PT, R8, 0x1, !P5 ;  /* 0x000000010800780c */ /* 0x000fda0006f01670 */
[----:B------:R1:W-:Y:S02]  /*2290*/  LDGSTS.E.BYPASS.LTC128B.128 [R136+0x6100], [R2.64+0x100], !P0 ;  /* 0x0610010002887fae */ /* 0x0003e4000c101d48 */
[----:B-1----:R-:W-:-:S05]  /*22a0*/  IADD3 R2, P0, R4, R2, RZ ;  /* 0x0000000204027210 */ /* 0x002fca0007f1e0ff */
[----:B------:R-:W-:Y:S01]  /*22b0*/  IMAD.X R3, R5, 0x1, R3, P0 ;  /* 0x0000000105037824 */ /* 0x000fe200000e0603 */
[----:B------:R-:W-:-:S04]  /*22c0*/  IADD3 R4, P0, R2, R4, RZ ;  /* 0x0000000402047210 */ /* 0x000fc80007f1e0ff */
[----:B------:R-:W-:Y:S02]  /*22d0*/  IADD3.X R5, R3, R5, RZ, P0, !PT ;  /* 0x0000000503057210 */ /* 0x000fe400007fe4ff */
[----:B------:R-:W-:-:S04]  /*22e0*/  ISETP.NE.U32.AND P0, PT, R0, 0x1, PT ;  /* 0x000000010000780c */ /* 0x000fc80003f05070 */
[----:B------:R-:W-:-:S13]  /*22f0*/  ISETP.LT.OR P0, PT, R8, 0x21, P0 ;  /* 0x000000210800780c */ /* 0x000fda0000701670 */
[----:B------:R1:W-:Y:S01]  /*2300*/  LDGSTS.E.BYPASS.LTC128B.128 [R136+0x1100], [R2.64], !P0 ;  /* 0x0110000002887fae */ /* 0x0003e2000c101d48 */
[----:B------:R-:W-:Y:S01]  /*2310*/  ISETP.LT.OR P0, PT, R8, 0x21, !P6 ;  /* 0x000000210800780c */ /* 0x000fe20007701670 */
[----:B------:R-:W-:Y:S01]  /*2320*/  HMMA.16816.F32 R36, R156, R16, RZ ;  /* 0x000000109c24723c */ /* 0x000fe200000018ff */
[----:B------:R-:W-:-:S11]  /*2330*/  MOV R134, R25 ;  /* 0x0000001900867202 */ /* 0x000fd60000000f00 */
[----:B------:R1:W-:Y:S01]  /*2340*/  LDGSTS.E.BYPASS.LTC128B.128 [R136+0x4100], [R10.64], !P0 ;  /* 0x041000000a887fae */ /* 0x0003e2000c101d48 */
[----:B------:R-:W-:Y:S01]  /*2350*/  ISETP.LT.OR P0, PT, R8, 0x21, !P5 ;  /* 0x000000210800780c */ /* 0x000fe20006f01670 */
[C---:B------:R-:W-:Y:S08]  /*2360*/  HMMA.16816.F32 R32, R156.reuse, R18, RZ ;  /* 0x000000129c20723c */ /* 0x040ff000000018ff */
[C---:B--2---:R-:W-:Y:S04]  /*2370*/  HMMA.16816.F32 R28, R156.reuse, R12, RZ ;  /* 0x0000000c9c1c723c */ /* 0x044fe800000018ff */
[----:B------:R2:W-:Y:S04]  /*2380*/  LDGSTS.E.BYPASS.LTC128B.128 [R136+0x7100], [R6.64], !P0 ;  /* 0x0710000006887fae */ /* 0x0005e8000c101d48 */
[----:B------:R-:W-:Y:S01]  /*2390*/  HMMA.16816.F32 R24, R156, R14, RZ ;  /* 0x0000000e9c18723c */ /* 0x000fe200000018ff */
[----:B------:R-:W-:-:S07]  /*23a0*/  ISETP.NE.U32.AND P0, PT, R0, 0x1, PT ;  /* 0x000000010000780c */ /* 0x000fce0003f05070 */
[----:B---3--:R-:W-:Y:S01]  /*23b0*/  HMMA.16816.F32 R12, R156, R56, RZ ;  /* 0x000000389c0c723c */ /* 0x008fe200000018ff */
[C---:B------:R-:W-:Y:S02]  /*23c0*/  ISETP.LT.OR P0, PT, R8.reuse, 0x41, P0 ;  /* 0x000000410800780c */ /* 0x040fe40000701670 */
[C---:B------:R-:W-:Y:S02]  /*23d0*/  ISETP.LT.OR P6, PT, R8.reuse, 0x41, !P6 ;  /* 0x000000410800780c */ /* 0x040fe400077c1670 */
[----:B------:R-:W-:-:S03]  /*23e0*/  ISETP.LT.OR P5, PT, R8, 0x41, !P5 ;  /* 0x000000410800780c */ /* 0x000fc60006fa1670 */
[C---:B------:R-:W-:Y:S06]  /*23f0*/  HMMA.16816.F32 R20, R156.reuse, R40, RZ ;  /* 0x000000289c14723c */ /* 0x040fec00000018ff */
[----:B------:R2:W-:Y:S02]  /*2400*/  LDGSTS.E.BYPASS.LTC128B.128 [R136+0x2100], [R4.64], !P0 ;  /* 0x0210000004887fae */ /* 0x0005e4000c101d48 */
[----:B------:R-:W-:Y:S02]  /*2410*/  HMMA.16816.F32 R16, R156, R42, RZ ;  /* 0x0000002a9c10723c */ /* 0x000fe400000018ff */
[----:B------:R2:W-:Y:S04]  /*2420*/  LDGSTS.E.BYPASS.LTC128B.128 [R136+0x5100], [R4.64+0x80], !P6 ;  /* 0x0510008004887fae */ /* 0x0005e8000f101d48 */
[----:B------:R2:W-:Y:S02]  /*2430*/  LDGSTS.E.BYPASS.LTC128B.128 [R136+0x8100], [R4.64+0x100], !P5 ;  /* 0x0810010004887fae */ /* 0x0005e4000e901d48 */
[C---:B----4-:R-:W-:Y:S02]  /*2440*/  HMMA.16816.F32 R104, R160.reuse, R48, R36 ;  /* 0x00000030a068723c */ /* 0x050fe40000001824 */
[----:B-1----:R-:W-:Y:S04]  /*2450*/  LDSM.16.M88.4 R8, [R229+0x800] ;  /* 0x00080000e508783b */ /* 0x002fe80000000200 */
[----:B------:R-:W-:Y:S02]  /*2460*/  LDSM.16.M88.4 R40, [R229+0x1800] ;  /* 0x00180000e528783b */ /* 0x000fe40000000200 */
[C---:B------:R-:W-:Y:S02]  /*2470*/  HMMA.16816.F32 R96, R160.reuse, R50, R32 ;  /* 0x00000032a060723c */ /* 0x040fe40000001820 */
[----:B------:R-:W-:Y:S04]  /*2480*/  LDSM.16.M88.4 R88, [R226] ;  /* 0x00000000e258783b */ /* 0x000fe80000000200 */
[----:B------:R-:W-:Y:S02]  /*2490*/  LDSM.16.M88.4 R92, [R229+0x2800] ;  /* 0x00280000e55c783b */ /* 0x000fe40000000200 */
[----:B-----5:R-:W-:Y:S02]  /*24a0*/  HMMA.16816.F32 R36, R160, R64, R12 ;  /* 0x00000040a024723c */ /* 0x020fe4000000180c */
[----:B------:R-:W1:Y:S04]  /*24b0*/  LDSM.16.M88.4 R12, [R229] ;  /* 0x00000000e50c783b */ /* 0x000e680000000200 */
[----:B------:R-:W-:Y:S02]  /*24c0*/  LDSM.16.M88.4 R100, [R229+0x2000] ;  /* 0x00200000e564783b */ /* 0x000fe40000000200 */
[----:B------:R-:W-:Y:S02]  /*24d0*/  HMMA.16816.F32 R32, R156, R58, RZ ;  /* 0x0000003a9c20723c */ /* 0x000fe400000018ff */
[----:B--2---:R-:W2:Y:S04]  /*24e0*/  LDSM.16.M88.4 R4, [R229+0x1000] ;  /* 0x00100000e504783b */ /* 0x004ea80000000200 */
[----:B------:R-:W-:Y:S02]  /*24f0*/  LDSM.16.M88.4 R112, [R242] ;  /* 0x00000000f270783b */ /* 0x000fe40000000200 */
[C---:B------:R-:W-:Y:S02]  /*2500*/  HMMA.16816.F32 R68, R160.reuse, R44, R28 ;  /* 0x0000002ca044723c */ /* 0x040fe4000000181c */
[----:B------:R-:W-:Y:S04]  /*2510*/  LDSM.16.M88.4 R120, [R226+0x3000] ;  /* 0x00300000e278783b */ /* 0x000fe80000000200 */
[----:B------:R-:W-:Y:S02]  /*2520*/  LDSM.16.M88.4 R116, [R225+0x6000] ;  /* 0x00600000e174783b */ /* 0x000fe40000000200 */
[C---:B------:R-:W-:Y:S02]  /*2530*/  HMMA.16816.F32 R84, R160.reuse, R46, R24 ;  /* 0x0000002ea054723c */ /* 0x040fe40000001818 */
[----:B------:R-:W-:Y:S04]  /*2540*/  LDSM.16.M88.4 R124, [R229+0x6000] ;  /* 0x00600000e57c783b */ /* 0x000fe80000000200 */
[----:B------:R-:W0:Y:S02]  /*2550*/  LDGDEPBAR ;  /* 0x00000000000079af */ /* 0x000e240000000000 */
[C---:B------:R-:W-:Y:S08]  /*2560*/  HMMA.16816.F32 R48, R160.reuse, R52, R20 ;  /* 0x00000034a030723c */ /* 0x040ff00000001814 */
[----:B------:R-:W-:Y:S08]  /*2570*/  HMMA.16816.F32 R44, R160, R54, R16 ;  /* 0x00000036a02c723c */ /* 0x000ff00000001810 */
[C---:B------:R-:W-:Y:S08]  /*2580*/  HMMA.16816.F32 R20, R156.reuse, R72, RZ ;  /* 0x000000489c14723c */ /* 0x040ff000000018ff */
[----:B------:R-:W-:Y:S08]  /*2590*/  HMMA.16816.F32 R16, R156, R74, RZ ;  /* 0x0000004a9c10723c */ /* 0x000ff000000018ff */
[----:B------:R-:W-:Y:S08]  /*25a0*/  HMMA.16816.F32 R32, R160, R66, R32 ;  /* 0x00000042a020723c */ /* 0x000ff00000001820 */
[C---:B------:R-:W-:Y:S08]  /*25b0*/  HMMA.16816.F32 R28, R156.reuse, R60, RZ ;  /* 0x0000003c9c1c723c */ /* 0x040ff000000018ff */
[----:B------:R-:W-:Y:S08]  /*25c0*/  HMMA.16816.F32 R24, R156, R62, RZ ;  /* 0x0000003e9c18723c */ /* 0x000ff000000018ff */
[C---:B-1----:R-:W-:Y:S01]  /*25d0*/  HMMA.16816.F32 R52, R168.reuse, R12, R104 ;  /* 0x0000000ca834723c */ /* 0x042fe20000001868 */
[----:B------:R-:W-:Y:S07]  /*25e0*/  LDSM.16.M88.4 R104, [R229+0x3800] ;  /* 0x00380000e568783b */ /* 0x000fee0000000200 */
[C---:B------:R-:W-:Y:S08]  /*25f0*/  HMMA.16816.F32 R68, R168.reuse, R8, R68 ;  /* 0x00000008a844723c */ /* 0x040ff00000001844 */
[----:B------:R-:W-:Y:S08]  /*2600*/  HMMA.16816.F32 R56, R168, R10, R84 ;  /* 0x0000000aa838723c */ /* 0x000ff00000001854 */
[C---:B------:R-:W-:Y:S01]  /*2610*/  HMMA.16816.F32 R76, R160.reuse, R108, R20 ;  /* 0x0000006ca04c723c */ /* 0x040fe20000001814 */
[----:B------:R-:W-:Y:S07]  /*2620*/  LDSM.16.M88.4 R20, [R226+0x1800] ;  /* 0x00180000e214783b */ /* 0x000fee0000000200 */
[----:B------:R-:W-:Y:S01]  /*2630*/  HMMA.16816.F32 R72, R160, R110, R16 ;  /* 0x0000006ea048723c */ /* 0x000fe20000001810 */
[----:B------:R-:W-:Y:S07]  /*2640*/  LDSM.16.M88.4 R108, [R226+0x3800] ;  /* 0x00380000e26c783b */ /* 0x000fee0000000200 */
[----:B------:R-:W-:Y:S01]  /*2650*/  HMMA.16816.F32 R8, R168, R42, R32 ;  /* 0x0000002aa808723c */ /* 0x000fe20000001820 */
[----:B------:R-:W1:Y:S07]  /*2660*/  LDSM.16.M88.4 R32, [R225+0x3000] ;  /* 0x00300000e120783b */ /* 0x000e6e0000000200 */
[C---:B------:R-:W-:Y:S01]  /*2670*/  HMMA.16816.F32 R64, R160.reuse, R80, R28 ;  /* 0x00000050a040723c */ /* 0x040fe2000000181c */
[----:B------:R-:W3:Y:S07]  /*2680*/  LDSM.16.M88.4 R28, [R226+0x800] ;  /* 0x00080000e21c783b */ /* 0x000eee0000000200 */
[----:B------:R-:W-:Y:S01]  /*2690*/  HMMA.16816.F32 R80, R160, R82, R24 ;  /* 0x00000052a050723c */ /* 0x000fe20000001818 */
[----:B------:R-:W4:Y:S07]  /*26a0*/  LDSM.16.M88.4 R24, [R226+0x1000] ;  /* 0x00100000e218783b */ /* 0x000f2e0000000200 */
[C---:B--2---:R-:W-:Y:S08]  /*26b0*/  HMMA.16816.F32 R48, R168.reuse, R4, R48 ;  /* 0x00000004a830723c */ /* 0x044ff00000001830 */
[----:B------:R-:W-:Y:S01]  /*26c0*/  HMMA.16816.F32 R16, R168, R6, R44 ;  /* 0x00000006a810723c */ /* 0x000fe2000000182c */
[----:B------:R-:W-:Y:S07]  /*26d0*/  LDSM.16.M88.4 R44, [R225+0x5000] ;  /* 0x00500000e12c783b */ /* 0x000fee0000000200 */
[----:B------:R-:W-:Y:S01]  /*26e0*/  HMMA.16816.F32 R4, R172, R88, R52 ;  /* 0x00000058ac04723c */ /* 0x000fe20000001834 */
[----:B------:R-:W-:Y:S07]  /*26f0*/  LDSM.16.M88.4 R52, [R225+0x5800] ;  /* 0x00580000e134783b */ /* 0x000fee0000000200 */
[C---:B------:R-:W-:Y:S08]  /*2700*/  HMMA.16816.F32 R60, R168.reuse, R14, R96 ;  /* 0x0000000ea83c723c */ /* 0x040ff00000001860 */
[C---:B------:R-:W-:Y:S08]  /*2710*/  HMMA.16816.F32 R12, R168.reuse, R40, R36 ;  /* 0x00000028a80c723c */ /* 0x040ff00000001824 */
[C---:B------:R-:W-:Y:S08]  /*2720*/  HMMA.16816.F32 R96, R168.reuse, R92, R76 ;  /* 0x0000005ca860723c */ /* 0x040ff0000000184c */
[C---:B------:R-:W-:Y:S01]  /*2730*/  HMMA.16816.F32 R72, R168.reuse, R94, R72 ;  /* 0x0000005ea848723c */ /* 0x040fe20000001848 */
[----:B------:R-:W2:Y:S07]  /*2740*/  LDSM.16.M88.4 R92, [R243] ;  /* 0x00000000f35c783b */ /* 0x000eae0000000200 */
[----:B------:R-:W-:Y:S01]  /*2750*/  HMMA.16816.F32 R40, R168, R100, R64 ;  /* 0x00000064a828723c */ /* 0x000fe20000001840 */
[----:B------:R-:W-:Y:S07]  /*2760*/  LDSM.16.M88.4 R64, [R226+0x2000] ;  /* 0x00200000e240783b */ /* 0x000fee0000000200 */
[----:B-1----:R-:W-:Y:S08]  /*2770*/  HMMA.16816.F32 R4, R176, R32, R4 ;  /* 0x00000020b004723c */ /* 0x002ff00000001804 */
[----:B------:R-:W-:Y:S08]  /*2780*/  HMMA.16816.F32 R100, R168, R102, R80 ;  /* 0x00000066a864723c */ /* 0x000ff00000001850 */
[C---:B------:R-:W-:Y:S01]  /*2790*/  HMMA.16816.F32 R36, R172.reuse, R90, R60 ;  /* 0x0000005aac24723c */ /* 0x040fe2000000183c */
[----:B------:R-:W-:Y:S07]  /*27a0*/  LDSM.16.M88.4 R60, [R229+0x3000] ;  /* 0x00300000e53c783b */ /* 0x000fee0000000200 */
[C---:B---3--:R-:W-:Y:S08]  /*27b0*/  HMMA.16816.F32 R80, R172.reuse, R30, R56 ;  /* 0x0000001eac50723c */ /* 0x048ff00000001838 */
[C---:B----4-:R-:W-:Y:S08]  /*27c0*/  HMMA.16816.F32 R56, R172.reuse, R24, R48 ;  /* 0x00000018ac38723c */ /* 0x050ff00000001830 */
[C---:B------:R-:W-:Y:S01]  /*27d0*/  HMMA.16816.F32 R24, R172.reuse, R26, R16 ;  /* 0x0000001aac18723c */ /* 0x040fe20000001810 */
[----:B------:R-:W1:Y:S07]  /*27e0*/  LDSM.16.M88.4 R16, [R225+0x3800] ;  /* 0x00380000e110783b */ /* 0x000e6e0000000200 */
[C---:B------:R-:W-:Y:S01]  /*27f0*/  HMMA.16816.F32 R88, R172.reuse, R20, R12 ;  /* 0x00000014ac58723c */ /* 0x040fe2000000180c */
[----:B------:R-:W-:Y:S07]  /*2800*/  LDSM.16.M88.4 R12, [R225+0x4000] ;  /* 0x00400000e10c783b */ /* 0x000fee0000000200 */
[C---:B------:R-:W-:Y:S01]  /*2810*/  HMMA.16816.F32 R84, R172.reuse, R22, R8 ;  /* 0x00000016ac54723c */ /* 0x040fe20000001808 */
[----:B------:R-:W3:Y:S07]  /*2820*/  LDSM.16.M88.4 R20, [R226+0x2800] ;  /* 0x00280000e214783b */ /* 0x000eee0000000200 */
[----:B------:R-:W-:Y:S08]  /*2830*/  HMMA.16816.F32 R68, R172, R28, R68 ;  /* 0x0000001cac44723c */ /* 0x000ff00000001844 */
[----:B--2---:R-:W-:Y:S08]  /*2840*/  HMMA.16816.F32 R4, R180, R92, R4 ;  /* 0x0000005cb404723c */ /* 0x004ff00000001804 */
[C---:B------:R-:W-:Y:S01]  /*2850*/  HMMA.16816.F32 R8, R176.reuse, R34, R36 ;  /* 0x00000022b008723c */ /* 0x040fe20000001824 */
[----:B------:R-:W2:Y:S07]  /*2860*/  LDSM.16.M88.4 R32, [R225+0x4800] ;  /* 0x00480000e120783b */ /* 0x000eae0000000200 */
[----:B-1----:R-:W-:Y:S08]  /*2870*/  HMMA.16816.F32 R28, R176, R16, R68 ;  /* 0x00000010b01c723c */ /* 0x002ff00000001844 */
[----:B------:R-:W-:Y:S08]  /*2880*/  HMMA.16816.F32 R4, R184, R60, R4 ;  /* 0x0000003cb804723c */ /* 0x000ff00000001804 */
[----:B---3--:R-:W-:Y:S08]  /*2890*/  HMMA.16816.F32 R36, R172, R22, R72 ;  /* 0x00000016ac24723c */ /* 0x008ff00000001848 */
[----:B------:R-:W-:Y:S08]  /*28a0*/  HMMA.16816.F32 R8, R180, R94, R8 ;  /* 0x0000005eb408723c */ /* 0x000ff00000001808 */
[C---:B------:R-:W-:Y:S08]  /*28b0*/  HMMA.16816.F32 R76, R172.reuse, R64, R40 ;  /* 0x00000040ac4c723c */ /* 0x040ff00000001828 */
[----:B------:R-:W-:Y:S01]  /*28c0*/  HMMA.16816.F32 R40, R172, R20, R96 ;  /* 0x00000014ac28723c */ /* 0x000fe20000001860 */
[----:B------:R-:W-:Y:S07]  /*28d0*/  LDSM.16.M88.4 R96, [R229+0x5800] ;  /* 0x00580000e560783b */ /* 0x000fee0000000200 */
[----:B------:R-:W-:Y:S08]  /*28e0*/  HMMA.16816.F32 R80, R176, R18, R80 ;  /* 0x00000012b050723c */ /* 0x000ff00000001850 */
[----:B------:R-:W-:Y:S01]  /*28f0*/  HMMA.16816.F32 R48, R172, R66, R100 ;  /* 0x00000042ac30723c */ /* 0x000fe20000001864 */
[----:B------:R-:W-:Y:S04]  /*2900*/  LDSM.16.M88.4 R64, [R240] ;  /* 0x00000000f040783b */ /* 0x000fe80000000200 */
[----:B------:R-:W-:Y:S03]  /*2910*/  LDSM.16.M88.4 R100, [R239] ;  /* 0x00000000ef64783b */ /* 0x000fe60000000200 */
[C---:B------:R-:W-:Y:S01]  /*2920*/  HMMA.16816.F32 R72, R176.reuse, R12, R56 ;  /* 0x0000000cb048723c */ /* 0x040fe20000001838 */
[----:B------:R-:W1:Y:S07]  /*2930*/  LDSM.16.M88.4 R56, [R241] ;  /* 0x00000000f138783b */ /* 0x000e6e0000000200 */
[----:B------:R-:W-:Y:S08]  /*2940*/  HMMA.16816.F32 R68, R176, R14, R24 ;  /* 0x0000000eb044723c */ /* 0x000ff00000001818 */
[----:B------:R-:W-:Y:S01]  /*2950*/  HMMA.16816.F32 R12, R180, R112, R28 ;  /* 0x00000070b40c723c */ /* 0x000fe2000000181c */
[----:B------:R-:W-:Y:S07]  /*2960*/  LDSM.16.M88.4 R28, [R229+0x5000] ;  /* 0x00500000e51c783b */ /* 0x000fee0000000200 */
[C---:B--2---:R-:W-:Y:S08]  /*2970*/  HMMA.16816.F32 R20, R176.reuse, R34, R84 ;  /* 0x00000022b014723c */ /* 0x044ff00000001854 */
[----:B------:R-:W-:Y:S01]  /*2980*/  HMMA.16816.F32 R84, R176, R54, R36 ;  /* 0x00000036b054723c */ /* 0x000fe20000001824 */
[----:B------:R-:W2:Y:S07]  /*2990*/  LDSM.16.M88.4 R36, [R238] ;  /* 0x00000000ee24783b */ /* 0x000eae0000000200 */
[----:B------:R-:W-:Y:S08]  /*29a0*/  HMMA.16816.F32 R4, R188, R120, R4 ;  /* 0x00000078bc04723c */ /* 0x000ff00000001804 */
[----:B------:R-:W-:Y:S08]  /*29b0*/  HMMA.16816.F32 R8, R184, R62, R8 ;  /* 0x0000003eb808723c */ /* 0x000ff00000001808 */
[C---:B------:R-:W-:Y:S01]  /*29c0*/  HMMA.16816.F32 R24, R176.reuse, R32, R88 ;  /* 0x00000020b018723c */ /* 0x040fe20000001858 */
[----:B------:R-:W-:Y:S07]  /*29d0*/  LDSM.16.M88.4 R32, [R229+0x4800] ;  /* 0x00480000e520783b */ /* 0x000fee0000000200 */
[----:B------:R-:W-:Y:S08]  /*29e0*/  HMMA.16816.F32 R88, R176, R52, R40 ;  /* 0x00000034b058723c */ /* 0x000ff00000001828 */
[----:B------:R-:W-:Y:S01]  /*29f0*/  HMMA.16816.F32 R40, R180, R114, R80 ;  /* 0x00000072b428723c */ /* 0x000fe20000001850 */
[----:B------:R-:W3:Y:S07]  /*2a00*/  LDSM.16.M88.4 R112, [R237] ;  /* 0x00000000ed70783b */ /* 0x000eee0000000200 */
[C---:B------:R-:W-:Y:S01]  /*2a10*/  HMMA.16816.F32 R16, R176.reuse, R44, R76 ;  /* 0x0000002cb010723c */ /* 0x040fe2000000184c */
[----:B------:R-:W4:Y:S07]  /*2a20*/  LDSM.16.M88.4 R76, [R229+0x4000] ;  /* 0x00400000e54c783b */ /* 0x000f2e0000000200 */
[----:B------:R-:W-:Y:S08]  /*2a30*/  HMMA.16816.F32 R92, R176, R46, R48 ;  /* 0x0000002eb05c723c */ /* 0x000ff00000001830 */
[----:B------:R-:W-:Y:S08]  /*2a40*/  HMMA.16816.F32 R12, R184, R104, R12 ;  /* 0x00000068b80c723c */ /* 0x000ff0000000180c */
[----:B------:R-:W-:Y:S08]  /*2a50*/  HMMA.16816.F32 R4, R192, R116, R4 ;  /* 0x00000074c004723c */ /* 0x000ff00000001804 */
[----:B------:R-:W-:Y:S01]  /*2a60*/  HMMA.16816.F32 R8, R188, R122, R8 ;  /* 0x0000007abc08723c */ /* 0x000fe20000001808 */
[----:B------:R-:W5:Y:S07]  /*2a70*/  LDSM.16.M88.4 R120, [R225+0x6800] ;  /* 0x00680000e178783b */ /* 0x000f6e0000000200 */
[C---:B-1----:R-:W-:Y:S01]  /*2a80*/  HMMA.16816.F32 R48, R180.reuse, R56, R72 ;  /* 0x00000038b430723c */ /* 0x042fe20000001848 */
[----:B------:R-:W-:Y:S07]  /*2a90*/  LDSM.16.M88.4 R72, [R226+0x4800] ;  /* 0x00480000e248783b */ /* 0x000fee0000000200 */
[C---:B------:R-:W-:Y:S08]  /*2aa0*/  HMMA.16816.F32 R52, R180.reuse, R66, R20 ;  /* 0x00000042b434723c */ /* 0x040ff00000001814 */
[C---:B------:R-:W-:Y:S08]  /*2ab0*/  HMMA.16816.F32 R44, R180.reuse, R100, R16 ;  /* 0x00000064b42c723c */ /* 0x040ff00000001810 */
[----:B--2---:R-:W-:Y:S08]  /*2ac0*/  HMMA.16816.F32 R20, R180, R36, R88 ;  /* 0x00000024b414723c */ /* 0x004ff00000001858 */
[----:B------:R-:W-:Y:S01]  /*2ad0*/  HMMA.16816.F32 R16, R184, R106, R40 ;  /* 0x0000006ab810723c */ /* 0x000fe20000001828 */
[----:B------:R-:W-:Y:S07]  /*2ae0*/  LDSM.16.M88.4 R104, [R226+0x6000] ;  /* 0x00600000e268783b */ /* 0x000fee0000000200 */
[C---:B------:R-:W-:Y:S01]  /*2af0*/  HMMA.16816.F32 R60, R180.reuse, R58, R68 ;  /* 0x0000003ab43c723c */ /* 0x040fe20000001844 */
[----:B------:R-:W-:Y:S07]  /*2b00*/  LDSM.16.M88.4 R68, [R225+0x7800] ;  /* 0x00780000e144783b */ /* 0x000fee0000000200 */
[C---:B------:R-:W-:Y:S01]  /*2b10*/  HMMA.16816.F32 R56, R180.reuse, R64, R24 ;  /* 0x00000040b438723c */ /* 0x040fe20000001818 */
[----:B------:R-:W1:Y:S07]  /*2b20*/  LDSM.16.M88.4 R64, [R226+0x4000] ;  /* 0x00400000e240783b */ /* 0x000e6e0000000200 */
[----:B------:R-:W-:Y:S01]  /*2b30*/  HMMA.16816.F32 R24, R180, R102, R92 ;  /* 0x00000066b418723c */ /* 0x000fe2000000185c */
[----:B------:R-:W-:Y:S04]  /*2b40*/  LDSM.16.M88.4 R100, [R236] ;  /* 0x00000000ec64783b */ /* 0x000fe80000000200 */
[----:B------:R-:W-:Y:S03]  /*2b50*/  LDSM.16.M88.4 R92, [R226+0x5800] ;  /* 0x00580000e25c783b */ /* 0x000fe60000000200 */
[----:B------:R-:W-:Y:S08]  /*2b60*/  HMMA.16816.F32 R12, R188, R108, R12 ;  /* 0x0000006cbc0c723c */ /* 0x000ff0000000180c */
[----:B---3--:R-:W-:Y:S08]  /*2b70*/  HMMA.16816.F32 R4, R196, R112, R4 ;  /* 0x00000070c404723c */ /* 0x008ff00000001804 */
[----:B------:R-:W-:Y:S08]  /*2b80*/  HMMA.16816.F32 R8, R192, R118, R8 ;  /* 0x00000076c008723c */ /* 0x000ff00000001808 */
[----:B------:R-:W-:Y:S01]  /*2b90*/  HMMA.16816.F32 R88, R180, R38, R84 ;  /* 0x00000026b458723c */ /* 0x000fe20000001854 */
[----:B------:R-:W2:Y:S07]  /*2ba0*/  LDSM.16.M88.4 R84, [R226+0x5000] ;  /* 0x00500000e254783b */ /* 0x000eae0000000200 */
[C---:B----4-:R-:W-:Y:S08]  /*2bb0*/  HMMA.16816.F32 R80, R184.reuse, R76, R48 ;  /* 0x0000004cb850723c */ /* 0x050ff00000001830 */
[----:B------:R-:W-:Y:S08]  /*2bc0*/  HMMA.16816.F32 R36, R184, R96, R20 ;  /* 0x00000060b824723c */ /* 0x000ff00000001814 */
[----:B------:R-:W-:Y:S08]  /*2bd0*/  HMMA.16816.F32 R20, R188, R110, R16 ;  /* 0x0000006ebc14723c */ /* 0x000ff00000001810 */
[C---:B------:R-:W-:Y:S01]  /*2be0*/  HMMA.16816.F32 R60, R184.reuse, R78, R60 ;  /* 0x0000004eb83c723c */ /* 0x040fe2000000183c */
[----:B------:R-:W-:Y:S07]  /*2bf0*/  LDSM.16.M88.4 R76, [R229+0x6800] ;  /* 0x00680000e54c783b */ /* 0x000fee0000000200 */
[C---:B------:R-:W-:Y:S08]  /*2c00*/  HMMA.16816.F32 R48, R184.reuse, R28, R44 ;  /* 0x0000001cb830723c */ /* 0x040ff0000000182c */
[----:B------:R-:W-:Y:S01]  /*2c10*/  HMMA.16816.F32 R40, R184, R30, R24 ;  /* 0x0000001eb828723c */ /* 0x000fe20000001818 */
[----:B------:R-:W3:Y:S07]  /*2c20*/  LDSM.16.M88.4 R28, [R225+0x7000] ;  /* 0x00700000e11c783b */ /* 0x000eee0000000200 */
[----:B-----5:R-:W-:Y:S08]  /*2c30*/  HMMA.16816.F32 R16, R192, R120, R12 ;  /* 0x00000078c010723c */ /* 0x020ff0000000180c */
[C---:B------:R-:W-:Y:S08]  /*2c40*/  HMMA.16816.F32 R56, R184.reuse, R32, R56 ;  /* 0x00000020b838723c */ /* 0x040ff00000001838 */
[----:B------:R-:W-:Y:S08]  /*2c50*/  HMMA.16816.F32 R52, R184, R34, R52 ;  /* 0x00000022b834723c */ /* 0x000ff00000001834 */
[----:B------:R-:W-:Y:S08]  /*2c60*/  HMMA.16816.F32 R4, R200, R124, R4 ;  /* 0x0000007cc804723c */ /* 0x000ff00000001804 */
[----:B------:R-:W-:Y:S08]  /*2c70*/  HMMA.16816.F32 R8, R196, R114, R8 ;  /* 0x00000072c408723c */ /* 0x000ff00000001808 */
[----:B-1----:R-:W-:Y:S08]  /*2c80*/  HMMA.16816.F32 R12, R188, R64, R80 ;  /* 0x00000040bc0c723c */ /* 0x002ff00000001850 */
[----:B------:R-:W-:Y:S08]  /*2c90*/  HMMA.16816.F32 R20, R192, R122, R20 ;  /* 0x0000007ac014723c */ /* 0x000ff00000001814 */
[C---:B------:R-:W-:Y:S08]  /*2ca0*/  HMMA.16816.F32 R32, R188.reuse, R66, R60 ;  /* 0x00000042bc20723c */ /* 0x040ff0000000183c */
[C---:B--2---:R-:W-:Y:S01]  /*2cb0*/  HMMA.16816.F32 R64, R188.reuse, R84, R48 ;  /* 0x00000054bc40723c */ /* 0x044fe20000001830 */
[----:B------:R-:W-:Y:S07]  /*2cc0*/  LDSM.16.M88.4 R48, [R225+0x8000] ;  /* 0x00800000e130783b */ /* 0x000fee0000000200 */
[----:B------:R-:W-:Y:S01]  /*2cd0*/  HMMA.16816.F32 R84, R188, R86, R40 ;  /* 0x00000056bc54723c */ /* 0x000fe20000001828 */
[----:B------:R-:W1:Y:S07]  /*2ce0*/  LDSM.16.M88.4 R40, [R235] ;  /* 0x00000000eb28783b */ /* 0x000e6e0000000200 */
[----:B------:R-:W-:Y:S08]  /*2cf0*/  HMMA.16816.F32 R16, R196, R100, R16 ;  /* 0x00000064c410723c */ /* 0x000ff00000001810 */
[C---:B------:R-:W-:Y:S08]  /*2d00*/  HMMA.16816.F32 R44, R188.reuse, R72, R56 ;  /* 0x00000048bc2c723c */ /* 0x040ff00000001838 */
[C---:B------:R-:W-:Y:S01]  /*2d10*/  HMMA.16816.F32 R60, R188.reuse, R74, R52 ;  /* 0x0000004abc3c723c */ /* 0x040fe20000001834 */
[----:B------:R-:W2:Y:S07]  /*2d20*/  LDSM.16.M88.4 R52, [R226+0x6800] ;  /* 0x00680000e234783b */ /* 0x000eae0000000200 */
[----:B------:R-:W-:Y:S08]  /*2d30*/  HMMA.16816.F32 R72, R188, R92, R36 ;  /* 0x0000005cbc48723c */ /* 0x000ff00000001824 */
[----:B------:R-:W-:Y:S08]  /*2d40*/  HMMA.16816.F32 R36, R204, R104, R4 ;  /* 0x00000068cc24723c */ /* 0x000ff00000001804 */
[----:B------:R-:W-:Y:S08]  /*2d50*/  HMMA.16816.F32 R4, R200, R126, R8 ;  /* 0x0000007ec804723c */ /* 0x000ff00000001808 */
[----:B---3--:R-:W-:Y:S08]  /*2d60*/  HMMA.16816.F32 R8, R192, R28, R12 ;  /* 0x0000001cc008723c */ /* 0x008ff0000000180c */
[----:B------:R-:W-:Y:S08]  /*2d70*/  HMMA.16816.F32 R20, R196, R102, R20 ;  /* 0x00000066c414723c */ /* 0x000ff00000001814 */
[----:B------:R-:W-:Y:S08]  /*2d80*/  HMMA.16816.F32 R24, R184, R98, R88 ;  /* 0x00000062b818723c */ /* 0x000ff00000001858 */
[----:B------:R-:W-:Y:S01]  /*2d90*/  HMMA.16816.F32 R32, R192, R30, R32 ;  /* 0x0000001ec020723c */ /* 0x000fe20000001820 */
[----:B------:R-:W3:Y:S07]  /*2da0*/  LDSM.16.M88.4 R28, [R229+0x7000] ;  /* 0x00700000e51c783b */ /* 0x000eee0000000200 */
[----:B------:R-:W-:Y:S01]  /*2db0*/  HMMA.16816.F32 R16, R200, R76, R16 ;  /* 0x0000004cc810723c */ /* 0x000fe20000001810 */
[----:B------:R-:W-:-:S07]  /*2dc0*/  FMUL.FTZ R0, R36, c[0x0][0x320] ;  /* 0x0000c80024007a20 */ /* 0x000fce0000410000 */
[----:B------:R-:W-:Y:S01]  /*2dd0*/  HMMA.16816.F32 R12, R204, R106, R4 ;  /* 0x0000006acc0c723c */ /* 0x000fe20000001804 */
[----:B------:R4:W2:Y:S07]  /*2de0*/  MUFU.TANH R91, R0 ;  /* 0x00000000005b7308 */ /* 0x0008ae0000002400 */
[----:B-1----:R-:W-:Y:S01]  /*2df0*/  HMMA.16816.F32 R8, R196, R40, R8 ;  /* 0x00000028c408723c */ /* 0x002fe20000001808 */
[----:B----4-:R-:W-:-:S07]  /*2e00*/  FMUL.FTZ R0, R37, c[0x0][0x320] ;  /* 0x0000c80025007a20 */ /* 0x010fce0000410000 */
[----:B------:R-:W-:Y:S01]  /*2e10*/  HMMA.16816.F32 R4, R200, R78, R20 ;  /* 0x0000004ec804723c */ /* 0x000fe20000001814 */
[----:B------:R1:W4:Y:S07]  /*2e20*/  MUFU.TANH R89, R0 ;  /* 0x0000000000597308 */ /* 0x00032e0000002400 */
[----:B------:R-:W-:Y:S01]  /*2e30*/  HMMA.16816.F32 R92, R188, R94, R24 ;  /* 0x0000005ebc5c723c */ /* 0x000fe20000001818 */
[----:B-1----:R-:W-:-:S07]  /*2e40*/  FMUL.FTZ R0, R38, c[0x0][0x320] ;  /* 0x0000c80026007a20 */ /* 0x002fce0000410000 */
[----:B------:R-:W-:Y:S01]  /*2e50*/  HMMA.16816.F32 R56, R192, R68, R44 ;  /* 0x00000044c038723c */ /* 0x000fe2000000182c */
[----:B------:R-:W-:Y:S01]  /*2e60*/  LDSM.16.M88.4 R44, [R226+0x7000] ;  /* 0x00700000e22c783b */ /* 0x000fe20000000200 */
[----:B------:R1:W1:Y:S06]  /*2e70*/  MUFU.TANH R96, R0 ;  /* 0x0000000000607308 */ /* 0x00026c0000002400 */
[----:B--2---:R-:W-:Y:S01]  /*2e80*/  HMMA.16816.F32 R24, R204, R52, R16 ;  /* 0x00000034cc18723c */ /* 0x004fe20000001810 */
[----:B-1----:R-:W-:Y:S02]  /*2e90*/  FMUL.FTZ R0, R39, c[0x0][0x320] ;  /* 0x0000c80027007a20 */ /* 0x002fe40000410000 */
[----:B------:R-:W1:Y:S02]  /*2ea0*/  LDSM.16.M88.4 R36, [R234] ;  /* 0x00000000ea24783b */ /* 0x000e640000000200 */
[----:B------:R2:W1:Y:S03]  /*2eb0*/  MUFU.TANH R90, R0 ;  /* 0x00000000005a7308 */ /* 0x0004660000002400 */
[----:B------:R-:W-:Y:S01]  /*2ec0*/  HMMA.16816.F32 R20, R196, R42, R32 ;  /* 0x0000002ac414723c */ /* 0x000fe20000001820 */
[----:B------:R-:W5:Y:S01]  /*2ed0*/  LDSM.16.M88.4 R40, [R229+0x7800] ;  /* 0x00780000e528783b */ /* 0x000f620000000200 */
[----:B--2---:R-:W-:-:S04]  /*2ee0*/  FMUL.FTZ R0, R12, c[0x0][0x320] ;  /* 0x0000c8000c007a20 */ /* 0x004fc80000410000 */
[----:B------:R2:W1:Y:S02]  /*2ef0*/  MUFU.TANH R82, R0 ;  /* 0x0000000000527308 */ /* 0x0004640000002400 */
[----:B---3--:R-:W-:Y:S01]  /*2f00*/  HMMA.16816.F32 R16, R200, R28, R8 ;  /* 0x0000001cc810723c */ /* 0x008fe20000001808 */
[----:B--2---:R-:W-:-:S05]  /*2f10*/  FMUL.FTZ R0, R13, c[0x0][0x320] ;  /* 0x0000c8000d007a20 */ /* 0x004fca0000410000 */
[----:B------:R2:W3:Y:S02]  /*2f20*/  MUFU.TANH R78, R0 ;  /* 0x00000000004e7308 */ /* 0x0004e40000002400 */
[----:B------:R-:W-:Y:S01]  /*2f30*/  HMMA.16816.F32 R4, R204, R54, R4 ;  /* 0x00000036cc04723c */ /* 0x000fe20000001804 */
[----:B--2---:R-:W-:-:S05]  /*2f40*/  FMUL.FTZ R0, R14, c[0x0][0x320] ;  /* 0x0000c8000e007a20 */ /* 0x004fca0000410000 */
[----:B------:R2:W1:Y:S02]  /*2f50*/  MUFU.TANH R88, R0 ;  /* 0x0000000000587308 */ /* 0x0004640000002400 */
[----:B--2---:R-:W-:-:S06]  /*2f60*/  FMUL.FTZ R0, R15, c[0x0][0x320] ;  /* 0x0000c8000f007a20 */ /* 0x004fcc0000410000 */
[----:B------:R2:W1:Y:S01]  /*2f70*/  MUFU.TANH R83, R0 ;  /* 0x0000000000537308 */ /* 0x0004620000002400 */
[----:B------:R-:W-:Y:S01]  /*2f80*/  HMMA.16816.F32 R8, R200, R30, R20 ;  /* 0x0000001ec808723c */ /* 0x000fe20000001814 */
[----:B------:R-:W3:Y:S01]  /*2f90*/  LDSM.16.M88.4 R28, [R233] ;  /* 0x00000000e91c783b */ /* 0x000ee20000000200 */
[----:B--2---:R-:W-:-:S05]  /*2fa0*/  FMUL.FTZ R0, R24, c[0x0][0x320] ;  /* 0x0000c80018007a20 */ /* 0x004fca0000410000 */
[----:B------:R2:W1:Y:S01]  /*2fb0*/  MUFU.TANH R77, R0 ;  /* 0x00000000004d7308 */ /* 0x0004620000002400 */
[----:B------:R-:W-:Y:S01]  /*2fc0*/  HMMA.16816.F32 R60, R192, R70, R60 ;  /* 0x00000046c03c723c */ /* 0x000fe2000000183c */
[----:B--2---:R-:W-:-:S06]  /*2fd0*/  FMUL.FTZ R0, R25, c[0x0][0x320] ;  /* 0x0000c80019007a20 */ /* 0x004fcc0000410000 */
[----:B------:R2:W2:Y:S01]  /*2fe0*/  MUFU.TANH R76, R0 ;  /* 0x00000000004c7308 */ /* 0x0004a20000002400 */
[----:B-1----:R-:W-:Y:S01]  /*2ff0*/  HMMA.16816.F32 R12, R196, R36, R56 ;  /* 0x00000024c40c723c */ /* 0x002fe20000001838 */
[----:B------:R-:W1:Y:S01]  /*3000*/  LDSM.16.M88.4 R56, [R225+0x8800] ;  /* 0x00880000e138783b */ /* 0x000e620000000200 */
[----:B--2---:R-:W-:-:S05]  /*3010*/  FMUL.FTZ R0, R26, c[0x0][0x320] ;  /* 0x0000c8001a007a20 */ /* 0x004fca0000410000 */
[----:B------:R2:W1:Y:S01]  /*3020*/  MUFU.TANH R81, R0 ;  /* 0x0000000000517308 */ /* 0x0004620000002400 */
[----:B------:R-:W-:Y:S01]  /*3030*/  HMMA.16816.F32 R64, R192, R48, R64 ;  /* 0x00000030c040723c */ /* 0x000fe20000001840 */
[----:B--2---:R-:W-:-:S07]  /*3040*/  FMUL.FTZ R0, R27, c[0x0][0x320] ;  /* 0x0000c8001b007a20 */ /* 0x004fce0000410000 */
[----:B------:R-:W-:Y:S01]  /*3050*/  HMMA.16816.F32 R24, R204, R44, R16 ;  /* 0x0000002ccc18723c */ /* 0x000fe20000001810 */
[----:B------:R2:W1:Y:S02]  /*3060*/  MUFU.TANH R80, R0 ;  /* 0x0000000000507308 */ /* 0x0004640000002400 */
[----:B--2---:R-:W-:-:S06]  /*3070*/  FMUL.FTZ R0, R4, c[0x0][0x320] ;  /* 0x0000c80004007a20 */ /* 0x004fcc0000410000 */
[----:B------:R2:W1:Y:S02]  /*3080*/  MUFU.TANH R69, R0 ;  /* 0x0000000000457308 */ /* 0x0004640000002400 */
[----:B--2---:R-:W-:-:S06]  /*3090*/  FMUL.FTZ R0, R5, c[0x0][0x320] ;  /* 0x0000c80005007a20 */ /* 0x004fcc0000410000 */
[----:B------:R2:W1:Y:S01]  /*30a0*/  MUFU.TANH R68, R0 ;  /* 0x0000000000447308 */ /* 0x0004620000002400 */
[----:B------:R-:W-:Y:S01]  /*30b0*/  HMMA.16816.F32 R20, R196, R38, R60 ;  /* 0x00000026c414723c */ /* 0x000fe2000000183c */
[----:B------:R-:W-:Y:S01]  /*30c0*/  LDSM.16.M88.4 R36, [R226+0x7800] ;  /* 0x00780000e224783b */ /* 0x000fe20000000200 */
[----:B--2---:R-:W-:-:S05]  /*30d0*/  FMUL.FTZ R0, R6, c[0x0][0x320] ;  /* 0x0000c80006007a20 */ /* 0x004fca0000410000 */
[----:B------:R2:W1:Y:S02]  /*30e0*/  MUFU.TANH R71, R0 ;  /* 0x0000000000477308 */ /* 0x0004640000002400 */
[----:B--2---:R-:W-:Y:S02]  /*30f0*/  FMUL.FTZ R0, R7, c[0x0][0x320] ;  /* 0x0000c80007007a20 */ /* 0x004fe40000410000 */
[----:B------:R-:W-:Y:S01]  /*3100*/  HMMA.16816.F32 R4, R204, R46, R8 ;  /* 0x0000002ecc04723c */ /* 0x000fe20000001808 */
[----:B------:R-:W2:Y:S03]  /*3110*/  LDSM.16.M88.4 R44, [R229+0x8000] ;  /* 0x00800000e52c783b */ /* 0x000ea60000000200 */
[----:B------:R1:W1:Y:S02]  /*3120*/  MUFU.TANH R70, R0 ;  /* 0x0000000000467308 */ /* 0x0002640000002400 */
[----:B-1----:R-:W-:-:S06]  /*3130*/  FMUL.FTZ R0, R24, c[0x0][0x320] ;  /* 0x0000c80018007a20 */ /* 0x002fcc0000410000 */
[----:B------:R1:W1:Y:S01]  /*3140*/  MUFU.TANH R62, R0 ;  /* 0x00000000003e7308 */ /* 0x0002620000002400 */
[----:B-----5:R-:W-:Y:S01]  /*3150*/  HMMA.16816.F32 R16, R200, R40, R12 ;  /* 0x00000028c810723c */ /* 0x020fe2000000180c */
[----:B-1----:R-:W-:-:S06]  /*3160*/  FMUL.FTZ R0, R25, c[0x0][0x320] ;  /* 0x0000c80019007a20 */ /* 0x002fcc0000410000 */
[----:B------:R1:W1:Y:S01]  /*3170*/  MUFU.TANH R61, R0 ;  /* 0x00000000003d7308 */ /* 0x0002620000002400 */
[----:B---3--:R-:W-:Y:S01]  /*3180*/  HMMA.16816.F32 R12, R196, R28, R64 ;  /* 0x0000001cc40c723c */ /* 0x008fe20000001840 */
[----:B-1----:R-:W-:-:S06]  /*3190*/  FMUL.FTZ R0, R26, c[0x0][0x320] ;  /* 0x0000c8001a007a20 */ /* 0x002fcc0000410000 */
[----:B------:R1:W3:Y:S01]  /*31a0*/  MUFU.TANH R65, R0 ;  /* 0x0000000000417308 */ /* 0x0002e20000002400 */
[----:B------:R-:W-:Y:S01]  /*31b0*/  HMMA.16816.F32 R32, R192, R50, R84 ;  /* 0x00000032c020723c */ /* 0x000fe20000001854 */
[----:B------:R-:W5:Y:S01]  /*31c0*/  LDSM.16.M88.4 R48, [R232] ;  /* 0x00000000e830783b */ /* 0x000f620000000200 */
[----:B-1----:R-:W-:-:S05]  /*31d0*/  FMUL.FTZ R0, R27, c[0x0][0x320] ;  /* 0x0000c8001b007a20 */ /* 0x002fca0000410000 */
[----:B------:R1:W1:Y:S01]  /*31e0*/  MUFU.TANH R64, R0 ;  /* 0x0000000000407308 */ /* 0x0002620000002400 */
[----:B------:R-:W-:Y:S01]  /*31f0*/  HMMA.16816.F32 R52, R192, R56, R72 ;  /* 0x00000038c034723c */ /* 0x000fe20000001848 */
[----:B-1----:R-:W-:-:S06]  /*3200*/  FMUL.FTZ R0, R4, c[0x0][0x320] ;  /* 0x0000c80004007a20 */ /* 0x002fcc0000410000 */
[----:B------:R1:W1:Y:S02]  /*3210*/  MUFU.TANH R57, R0 ;  /* 0x0000000000397308 */ /* 0x0002640000002400 */
[----:B-1----:R-:W-:-:S06]  /*3220*/  FMUL.FTZ R0, R5, c[0x0][0x320] ;  /* 0x0000c80005007a20 */ /* 0x002fcc0000410000 */
[----:B------:R1:W1:Y:S01]  /*3230*/  MUFU.TANH R56, R0 ;  /* 0x0000000000387308 */ /* 0x0002620000002400 */
[----:B------:R-:W-:Y:S01]  /*3240*/  HMMA.16816.F32 R24, R196, R30, R32 ;  /* 0x0000001ec418723c */ /* 0x000fe20000001820 */
[----:B------:R-:W2:Y:S04]  /*3250*/  LDSM.16.M88.4 R32, [R229+0x8800] ;  /* 0x00880000e520783b */ /* 0x000ea80000000200 */
[----:B------:R-:W2:Y:S01]  /*3260*/  LDSM.16.M88.4 R28, [R226+0x8800] ;  /* 0x00880000e21c783b */ /* 0x000ea20000000200 */
[----:B-1----:R-:W-:-:S04]  /*3270*/  FMUL.FTZ R0, R6, c[0x0][0x320] ;  /* 0x0000c80006007a20 */ /* 0x002fc80000410000 */
[----:B------:R1:W1:Y:S02]  /*3280*/  MUFU.TANH R63, R0 ;  /* 0x00000000003f7308 */ /* 0x0002640000002400 */
[----:B-1----:R-:W-:Y:S02]  /*3290*/  FMUL.FTZ R0, R7, c[0x0][0x320] ;  /* 0x0000c80007007a20 */ /* 0x002fe40000410000 */
[----:B------:R-:W-:Y:S08]  /*32a0*/  HMMA.16816.F32 R4, R192, R58, R92 ;  /* 0x0000003ac004723c */ /* 0x000ff0000000185c */
[C---:B------:R-:W-:Y:S01]  /*32b0*/  HMMA.16816.F32 R8, R200.reuse, R42, R20 ;  /* 0x0000002ac808723c */ /* 0x040fe20000001814 */
[----:B------:R-:W1:Y:S07]  /*32c0*/  LDSM.16.M88.4 R40, [R226+0x8000] ;  /* 0x00800000e228783b */ /* 0x000e6e0000000200 */
[----:B--2---:R-:W-:Y:S01]  /*32d0*/  HMMA.16816.F32 R24, R200, R46, R24 ;  /* 0x0000002ec818723c */ /* 0x004fe20000001818 */
[----:B------:R2:W1:Y:S01]  /*32e0*/  MUFU.TANH R60, R0 ;  /* 0x00000000003c7308 */ /* 0x0004620000002400 */
[----:B------:R-:W-:Y:S01]  /*32f0*/  ISETP.GT.AND P0, PT, R129, R134, PT ;  /* 0x000000868100720c */ /* 0x000fe20003f04270 */
[----:B------:R-:W-:-:S05]  /*3300*/  DEPBAR.LE SB0, 0x0 ;  /* 0x000080000000791a */ /* 0x000fca0000000000 */
[----:B------:R-:W-:Y:S08]  /*3310*/  HMMA.16816.F32 R20, R204, R36, R16 ;  /* 0x00000024cc14723c */ /* 0x000ff00000001810 */
[----:B------:R-:W-:Y:S08]  /*3320*/  HMMA.16816.F32 R16, R200, R44, R12 ;  /* 0x0000002cc810723c */ /* 0x000ff0000000180c */
[C---:B-----5:R-:W-:Y:S08]  /*3330*/  HMMA.16816.F32 R12, R196.reuse, R48, R52 ;  /* 0x00000030c40c723c */ /* 0x060ff00000001834 */
[----:B------:R-:W-:Y:S08]  /*3340*/  HMMA.16816.F32 R4, R196, R50, R4 ;  /* 0x00000032c404723c */ /* 0x000ff00000001804 */
[----:B------:R-:W-:Y:S08]  /*3350*/  HMMA.16816.F32 R8, R204, R38, R8 ;  /* 0x00000026cc08723c */ /* 0x000ff00000001808 */
[C---:B------:R-:W-:Y:S08]  /*3360*/  HMMA.16816.F32 R12, R200.reuse, R32, R12 ;  /* 0x00000020c80c723c */ /* 0x040ff0000000180c */
[----:B------:R-:W-:Y:S01]  /*3370*/  HMMA.16816.F32 R4, R200, R34, R4 ;  /* 0x00000022c804723c */ /* 0x000fe20000001804 */
[----:B------:R-:W-:-:S02]  /*3380*/  FMUL.FTZ R21, R21, c[0x0][0x320] ;  /* 0x0000c80015157a20 */ /* 0x000fc40000410000 */
[----:B------:R-:W-:Y:S02]  /*3390*/  FMUL.FTZ R22, R22, c[0x0][0x320] ;  /* 0x0000c80016167a20 */ /* 0x000fe40000410000 */
[----:B------:R-:W-:Y:S01]  /*33a0*/  FMUL.FTZ R23, R23, c[0x0][0x320] ;  /* 0x0000c80017177a20 */ /* 0x000fe20000410000 */
[----:B------:R-:W1:Y:S01]  /*33b0*/  MUFU.TANH R39, R21 ;  /* 0x0000001500277308 */ /* 0x000e620000002400 */
[----:B--2---:R-:W-:Y:S02]  /*33c0*/  FMUL.FTZ R0, R20, c[0x0][0x320] ;  /* 0x0000c80014007a20 */ /* 0x004fe40000410000 */
[----:B------:R-:W-:Y:S02]  /*33d0*/  FMUL.FTZ R8, R8, c[0x0][0x320] ;  /* 0x0000c80008087a20 */ /* 0x000fe40000410000 */
[----:B------:R-:W-:Y:S02]  /*33e0*/  FMUL.FTZ R9, R9, c[0x0][0x320] ;  /* 0x0000c80009097a20 */ /* 0x000fe40000410000 */
[----:B------:R-:W-:Y:S01]  /*33f0*/  FMUL.FTZ R10, R10, c[0x0][0x320] ;  /* 0x0000c8000a0a7a20 */ /* 0x000fe20000410000 */
[----:B------:R-:W2:Y:S01]  /*3400*/  MUFU.TANH R48, R22 ;  /* 0x0000001600307308 */ /* 0x000ea20000002400 */
[----:B------:R-:W-:-:S07]  /*3410*/  FMUL.FTZ R11, R11, c[0x0][0x320] ;  /* 0x0000c8000b0b7a20 */ /* 0x000fce0000410000 */
[----:B------:R1:W1:Y:S02]  /*3420*/  MUFU.TANH R45, R23 ;  /* 0x00000017002d7308 */ /* 0x0002640000002400 */
[C---:B------:R-:W-:Y:S06]  /*3430*/  HMMA.16816.F32 R4, R204.reuse, R30, R4 ;  /* 0x0000001ecc04723c */ /* 0x040fec0000001804 */
[----:B------:R-:W2:Y:S02]  /*3440*/  MUFU.TANH R37, R8 ;  /* 0x0000000800257308 */ /* 0x000ea40000002400 */
[C---:B-1----:R-:W-:Y:S06]  /*3450*/  HMMA.16816.F32 R20, R204.reuse, R40, R16 ;  /* 0x00000028cc14723c */ /* 0x042fec0000001810 */
[----:B------:R-:W1:Y:S02]  /*3460*/  MUFU.TANH R36, R9 ;  /* 0x0000000900247308 */ /* 0x000e640000002400 */
[C---:B------:R-:W-:Y:S06]  /*3470*/  HMMA.16816.F32 R16, R204.reuse, R42, R24 ;  /* 0x0000002acc10723c */ /* 0x040fec0000001818 */
[----:B------:R-:W1:Y:S08]  /*3480*/  MUFU.TANH R40, R10 ;  /* 0x0000000a00287308 */ /* 0x000e700000002400 */
[----:B------:R5:W1:Y:S02]  /*3490*/  MUFU.TANH R38, R11 ;  /* 0x0000000b00267308 */ /* 0x000a640000002400 */
[----:B-----5:R-:W-:Y:S01]  /*34a0*/  HMMA.16816.F32 R8, R204, R28, R12 ;  /* 0x0000001ccc08723c */ /* 0x020fe2000000180c */
[----:B------:R-:W-:-:S02]  /*34b0*/  FMUL.FTZ R21, R21, c[0x0][0x320] ;  /* 0x0000c80015157a20 */ /* 0x000fc40000410000 */
[----:B------:R-:W-:Y:S02]  /*34c0*/  FMUL.FTZ R20, R20, c[0x0][0x320] ;  /* 0x0000c80014147a20 */ /* 0x000fe40000410000 */
[----:B------:R-:W-:Y:S02]  /*34d0*/  FMUL.FTZ R22, R22, c[0x0][0x320] ;  /* 0x0000c80016167a20 */ /* 0x000fe40000410000 */
[----:B------:R-:W-:Y:S02]  /*34e0*/  FMUL.FTZ R23, R23, c[0x0][0x320] ;  /* 0x0000c80017177a20 */ /* 0x000fe40000410000 */
[----:B------:R-:W-:Y:S02]  /*34f0*/  FMUL.FTZ R16, R16, c[0x0][0x320] ;  /* 0x0000c80010107a20 */ /* 0x000fe40000410000 */
[----:B------:R-:W-:Y:S02]  /*3500*/  FMUL.FTZ R17, R17, c[0x0][0x320] ;  /* 0x0000c80011117a20 */ /* 0x000fe40000410000 */
        /* <DEDUP_REMOVED lines=9> */
[----:B------:R-:W-:Y:S01]  /*35a0*/  FMUL.FTZ R11, R11, c[0x0][0x320] ;  /* 0x0000c8000b0b7a20 */ /* 0x000fe20000410000 */
        /* <DEDUP_REMOVED lines=17> */
[----:B------:R-:W-:Y:S01]  /*36c0*/  BSSY B0, `(.L_x_837) ;  /* 0x0000024000007945 */ /* 0x000fe20003800000 */
[----:B------:R-:W-:Y:S06]  /*36d0*/  BAR.SYNC.DEFER_BLOCKING 0x0 ;  /* 0x0000000000007b1d */ /* 0x000fec0000010000 */
[----:B------:R-:W-:Y:S05]  /*36e0*/  @!P0 BRA `(.L_x_838) ;  /* 0x0000021000008947 */ /* 0x000fea0003800000 */
[----:B-1234-:R-:W-:Y:S01]  /*36f0*/  IADD3 R0, R135, -0x2, RZ ;  /* 0xfffffffe87007810 */ /* 0x01efe20007ffe0ff */
[C---:B------:R-:W-:Y:S01]  /*3700*/  IMAD.SHL.U32 R6, R132.reuse, 0x40, RZ ;  /* 0x0000004084067824 */ /* 0x040fe200078e00ff */
[----:B------:R-:W-:-:S02]  /*3710*/  SHF.L.U64.HI R7, R132, 0x6, R133 ;  /* 0x0000000684077819 */ /* 0x000fc40000010285 */
[----:B------:R-:W-:Y:S01]  /*3720*/  SHF.R.S32.HI R2, RZ, 0x1f, R0 ;  /* 0x0000001fff027819 */ /* 0x000fe20000011400 */
[----:B------:R-:W-:-:S04]  /*3730*/  IMAD.WIDE.U32 R4, R0, c[0x0][0x1e0], RZ ;  /* 0x0000780000047a25 */ /* 0x000fc800078e00ff */
[----:B------:R-:W-:-:S04]  /*3740*/  IMAD R2, R2, c[0x0][0x1e0], RZ ;  /* 0x0000780002027a24 */ /* 0x000fc800078e02ff */
[----:B------:R-:W-:-:S04]  /*3750*/  IMAD R0, R0, c[0x0][0x1e4], R2 ;  /* 0x0000790000007a24 */ /* 0x000fc800078e0202 */
[----:B------:R-:W-:Y:S02]  /*3760*/  IMAD.IADD R0, R5, 0x1, R0 ;  /* 0x0000000105007824 */ /* 0x000fe400078e0200 */
[----:B------:R-:W-:-:S04]  /*3770*/  IMAD.WIDE.U32 R4, R4, 0x60, R130 ;  /* 0x0000006004047825 */ /* 0x000fc800078e0082 */
[----:B------:R-:W-:Y:S01]  /*3780*/  IMAD R0, R0, 0x60, RZ ;  /* 0x0000006000007824 */ /* 0x000fe200078e02ff */
[----:B------:R-:W-:-:S03]  /*3790*/  LEA R2, P0, R4, c[0x0][0x1c8], 0x1 ;  /* 0x0000720004027a11 */ /* 0x000fc600078008ff */
[----:B------:R-:W-:Y:S01]  /*37a0*/  IMAD.IADD R0, R5, 0x1, R0 ;  /* 0x0000000105007824 */ /* 0x000fe200078e0200 */
[----:B------:R-:W-:-:S04]  /*37b0*/  IADD3 R10, P6, P5, R6, 0x80, R2 ;  /* 0x00000080060a7810 */ /* 0x000fc80007dde002 */
        /* <DEDUP_REMOVED lines=20> */
.L_x_838:
[----:B--234-:R-:W-:Y:S05]  /*3900*/  BSYNC B0 ;  /* 0x0000000000007941 */ /* 0x01cfea0003800000 */
.L_x_837:
[----:B-1----:R-:W2:Y:S04]  /*3910*/  LDL R0, [R1+0x68] ;  /* 0x0000680001007983 */ /* 0x002ea80000100800 */
[----:B------:R-:W3:Y:S01]  /*3920*/  LDL R5, [R1+0x24] ;  /* 0x0000240001057983 */ /* 0x000ee20000100800 */
[----:B------:R-:W-:-:S03]  /*3930*/  IMAD.MOV.U32 R98, RZ, RZ, R164 ;  /* 0x000000ffff627224 */ /* 0x000fc600078e00a4 */
[----:B------:R-:W-:Y:S04]  /*3940*/  STL [R1+0x80], R159 ;  /* 0x0000809f01007387 */ /* 0x000fe80000100800 */
[----:B------:R-:W-:Y:S04]  /*3950*/  STL [R1+0x7c], R158 ;  /* 0x00007c9e01007387 */ /* 0x000fe80000100800 */
[----:B------:R-:W-:Y:S04]  /*3960*/  STL [R1+0x78], R157 ;  /* 0x0000789d01007387 */ /* 0x000fe80000100800 */
[----:B------:R-:W-:Y:S04]  /*3970*/  STL [R1+0x74], R156 ;  /* 0x0000749c01007387 */ /* 0x000fe80000100800 */
[----:B------:R-:W0:Y:S01]  /*3980*/  LDGDEPBAR ;  /* 0x00000000000079af */ /* 0x000e220000000000 */
[----:B--2---:R-:W-:-:S04]  /*3990*/  IMAD.IADD R0, R0, 0x1, R98 ;  /* 0x0000000100007824 */ /* 0x004fc800078e0262 */
[----:B------:R-:W-:Y:S01]  /*39a0*/  @P1 IMAD.HI.U32 R2, R0, c[0x0][0x2c8], RZ ;  /* 0x0000b20000021a27 */ /* 0x000fe200078e00ff */
[----:B------:R1:W-:Y:S04]  /*39b0*/  STL [R1+0x14], R0 ;  /* 0x0000140001007387 */ /* 0x0003e80000100800 */
[----:B-1----:R-:W-:-:S05]  /*39c0*/  @P1 SHF.R.U32.HI R0, RZ, c[0x0][0x2cc], R2 ;  /* 0x0000b300ff001a19 */ /* 0x002fca0000011602 */
[----:B------:R-:W1:Y:S04]  /*39d0*/  SHFL.IDX PT, R2, R0, RZ, 0x1c1f ;  /* 0x001c1fff00027589 */ /* 0x000e6800000e0000 */
[----:B------:R2:W4:Y:S02]  /*39e0*/  SHFL.IDX PT, R4, R0, 0x1, 0x1c1f ;  /* 0x003c1f0000047f89 */ /* 0x00052400000e0000 */
[----:B--2---:R-:W-:-:S04]  /*39f0*/  IADD3 R0, R128, c[0x0][0x1d0], RZ ;  /* 0x0000740080007a10 */ /* 0x004fc80007ffe0ff */
[C---:B---3--:R-:W-:Y:S02]  /*3a00*/  IADD3 R3, -R5.reuse, 0x1, R0 ;  /* 0x0000000105037810 */ /* 0x048fe40007ffe100 */
[----:B------:R-:W-:Y:S02]  /*3a10*/  IADD3 R0, -R5, R0, RZ ;  /* 0x0000000005007210 */ /* 0x000fe40007ffe1ff */
[----:B------:R-:W-:-:S05]  /*3a20*/  IADD3 R3, R3, -c[0x0][0x168], RZ ;  /* 0x80005a0003037a10 */ /* 0x000fca0007ffe0ff */
[C---:B-1----:R-:W-:Y:S02]  /*3a30*/  IMAD.IADD R2, R3.reuse, 0x1, R2 ;  /* 0x0000000103027824 */ /* 0x042fe400078e0202 */
[----:B----4-:R-:W-:-:S03]  /*3a40*/  IMAD.IADD R3, R3, 0x1, R4 ;  /* 0x0000000103037824 */ /* 0x010fc600078e0204 */
[C---:B------:R-:W-:Y:S02]  /*3a50*/  IMNMX R2, R0.reuse, R2, PT ;  /* 0x0000000200027217 */ /* 0x040fe40003800200 */
[----:B------:R-:W-:Y:S02]  /*3a60*/  IMNMX R0, R0, R3, PT ;  /* 0x0000000300007217 */ /* 0x000fe40003800200 */
[C---:B------:R-:W-:Y:S02]  /*3a70*/  ISETP.GT.AND P6, PT, R2.reuse, RZ, PT ;  /* 0x000000ff0200720c */ /* 0x040fe40003fc4270 */
[C---:B------:R-:W-:Y:S02]  /*3a80*/  ISETP.GT.AND P5, PT, R2.reuse, 0x1, PT ;  /* 0x000000010200780c */ /* 0x040fe40003fa4270 */
[----:B------:R-:W-:Y:S02]  /*3a90*/  ISETP.GT.AND P0, PT, R2, 0x8, PT ;  /* 0x000000080200780c */ /* 0x000fe40003f04270 */
[----:B------:R-:W-:-:S02]  /*3aa0*/  FSEL R4, R91, -INF , P6 ;  /* 0xff8000005b047808 */ /* 0x000fc40003000000 */
[----:B------:R-:W-:Y:S02]  /*3ab0*/  FSEL R5, R89, -INF , P5 ;  /* 0xff80000059057808 */ /* 0x000fe40002800000 */
[C---:B------:R-:W-:Y:S02]  /*3ac0*/  ISETP.GT.AND P6, PT, R2.reuse, 0x9, PT ;  /* 0x000000090200780c */ /* 0x040fe40003fc4270 */
[----:B------:R-:W-:Y:S02]  /*3ad0*/  ISETP.GT.AND P5, PT, R2, 0x10, PT ;  /* 0x000000100200780c */ /* 0x000fe40003fa4270 */
[----:B------:R-:W-:Y:S02]  /*3ae0*/  FSEL R7, R82, -INF , P0 ;  /* 0xff80000052077808 */ /* 0x000fe40000000000 */
[----:B------:R-:W-:Y:S02]  /*3af0*/  FMNMX.FTZ R101, R4, R5, !PT ;  /* 0x0000000504657209 */ /* 0x000fe40007810000 */
[----:B------:R-:W-:-:S02]  /*3b00*/  ISETP.GT.AND P0, PT, R2, 0x11, PT ;  /* 0x000000110200780c */ /* 0x000fc40003f04270 */
[----:B------:R-:W-:Y:S02]  /*3b10*/  FSEL R8, R78, -INF , P6 ;  /* 0xff8000004e087808 */ /* 0x000fe40003000000 */
[----:B------:R-:W-:Y:S02]  /*3b20*/  FSEL R9, R77, -INF , P5 ;  /* 0xff8000004d097808 */ /* 0x000fe40002800000 */
[C---:B------:R-:W-:Y:S02]  /*3b30*/  ISETP.GT.AND P6, PT, R2.reuse, 0x18, PT ;  /* 0x000000180200780c */ /* 0x040fe40003fc4270 */
[----:B------:R-:W-:Y:S02]  /*3b40*/  ISETP.GT.AND P5, PT, R2, 0x19, PT ;  /* 0x000000190200780c */ /* 0x000fe40003fa4270 */
[----:B------:R-:W-:Y:S02]  /*3b50*/  FMNMX.FTZ R101, R7, R101, !PT ;  /* 0x0000006507657209 */ /* 0x000fe40007810000 */
[----:B------:R-:W-:-:S02]  /*3b60*/  FSEL R12, R76, -INF , P0 ;  /* 0xff8000004c0c7808 */ /* 0x000fc40000000000 */
[----:B------:R-:W-:Y:S02]  /*3b70*/  ISETP.GT.AND P0, PT, R2, 0x20, PT ;  /* 0x000000200200780c */ /* 0x000fe40003f04270 */
[----:B------:R-:W-:Y:S02]  /*3b80*/  FSEL R17, R69, -INF , P6 ;  /* 0xff80000045117808 */ /* 0x000fe40003000000 */
[----:B------:R-:W-:Y:S02]  /*3b90*/  FSEL R18, R68, -INF , P5 ;  /* 0xff80000044127808 */ /* 0x000fe40002800000 */
[C---:B------:R-:W-:Y:S02]  /*3ba0*/  ISETP.GT.AND P6, PT, R2.reuse, 0x21, PT ;  /* 0x000000210200780c */ /* 0x040fe40003fc4270 */
[----:B------:R-:W-:Y:S02]  /*3bb0*/  ISETP.GT.AND P5, PT, R2, 0x28, PT ;  /* 0x000000280200780c */ /* 0x000fe40003fa4270 */
[----:B------:R-:W-:-:S02]  /*3bc0*/  FMNMX.FTZ R101, R8, R101, !PT ;  /* 0x0000006508657209 */ /* 0x000fc40007810000 */
[----:B------:R-:W-:Y:S02]  /*3bd0*/  FSEL R76, R62, -INF , P0 ;  /* 0xff8000003e4c7808 */ /* 0x000fe40000000000 */
[C---:B------:R-:W-:Y:S02]  /*3be0*/  ISETP.GT.AND P0, PT, R2.reuse, 0x29, PT ;  /* 0x000000290200780c */ /* 0x040fe40003f04270 */
[----:B------:R-:W-:Y:S02]  /*3bf0*/  FSEL R78, R61, -INF , P6 ;  /* 0xff8000003d4e7808 */ /* 0x000fe40003000000 */
[----:B------:R-:W-:Y:S02]  /*3c00*/  FSEL R84, R57, -INF , P5 ;  /* 0xff80000039547808 */ /* 0x000fe40002800000 */
[C---:B------:R-:W-:Y:S02]  /*3c10*/  ISETP.GT.AND P6, PT, R2.reuse, 0x30, PT ;  /* 0x000000300200780c */ /* 0x040fe40003fc4270 */
[----:B------:R-:W-:-:S02]  /*3c20*/  ISETP.GT.AND P5, PT, R2, 0x31, PT ;  /* 0x000000310200780c */ /* 0x000fc40003fa4270 */
[----:B------:R-:W-:Y:S02]  /*3c30*/  FMNMX.FTZ R101, R9, R101, !PT ;  /* 0x0000006509657209 */ /* 0x000fe40007810000 */
[----:B------:R-:W-:Y:S02]  /*3c40*/  FSEL R79, R56, -INF , P0 ;  /* 0xff800000384f7808 */ /* 0x000fe40000000000 */
[----:B------:R-:W-:Y:S01]  /*3c50*/  ISETP.GT.AND P0, PT, R2, 0x38, PT ;  /* 0x000000380200780c */ /* 0x000fe20003f04270 */
[----:B------:R-:W-:Y:S01]  /*3c60*/  LDSM.16.MT88.4 R56, [R249] ;  /* 0x00000000f938783b */ /* 0x000fe20000004200 */
[----:B------:R-:W-:Y:S02]  /*3c70*/  FSEL R105, R44, -INF , P6 ;  /* 0xff8000002c697808 */ /* 0x000fe40003000000 */
[----:B------:R-:W-:Y:S02]  /*3c80*/  FSEL R85, R39, -INF , P5 ;  /* 0xff80000027557808 */ /* 0x000fe40002800000 */
[----:B------:R-:W-:-:S02]  /*3c90*/  FMNMX.FTZ R101, R12, R101, !PT ;  /* 0x000000650c657209 */ /* 0x000fc40007810000 */
[C---:B------:R-:W-:Y:S02]  /*3ca0*/  ISETP.GT.AND P6, PT, R2.reuse, 0x39, PT ;  /* 0x000000390200780c */ /* 0x040fe40003fc4270 */
[C---:B------:R-:W-:Y:S02]  /*3cb0*/  ISETP.GT.AND P5, PT, R2.reuse, 0x40, PT ;  /* 0x000000400200780c */ /* 0x040fe40003fa4270 */
[----:B------:R-:W-:Y:S02]  /*3cc0*/  FSEL R93, R37, -INF , P0 ;  /* 0xff800000255d7808 */ /* 0x000fe40000000000 */
[----:B------:R-:W-:Y:S02]  /*3cd0*/  FMNMX.FTZ R101, R17, R101, !PT ;  /* 0x0000006511657209 */ /* 0x000fe40007810000 */
[----:B------:R-:W-:Y:S02]  /*3ce0*/  ISETP.GT.AND P0, PT, R2, 0x41, PT ;  /* 0x000000410200780c */ /* 0x000fe40003f04270 */
[----:B------:R-:W-:-:S02]  /*3cf0*/  FSEL R86, R36, -INF , P6 ;  /* 0xff80000024567808 */ /* 0x000fc40003000000 */
[----:B------:R-:W-:Y:S02]  /*3d00*/  FSEL R92, R25, -INF , P5 ;  /* 0xff800000195c7808 */ /* 0x000fe40002800000 */
[C---:B------:R-:W-:Y:S02]  /*3d10*/  ISETP.GT.AND P6, PT, R2.reuse, 0x48, PT ;  /* 0x000000480200780c */ /* 0x040fe40003fc4270 */
[----:B------:R-:W-:Y:S02]  /*3d20*/  ISETP.GT.AND P5, PT, R2, 0x49, PT ;  /* 0x000000490200780c */ /* 0x000fe40003fa4270 */
[----:B------:R-:W-:Y:S02]  /*3d30*/  FMNMX.FTZ R101, R18, R101, !PT ;  /* 0x0000006512657209 */ /* 0x000fe40007810000 */
[----:B------:R-:W-:Y:S02]  /*3d40*/  FSEL R89, R24, -INF , P0 ;  /* 0xff80000018597808 */ /* 0x000fe40000000000 */
        /* <DEDUP_REMOVED lines=10> */
[C---:B------:R-:W-:Y:S02]  /*3df0*/  ISETP.GT.AND P6, PT, R0.reuse, RZ, PT ;  /* 0x000000ff0000720c */ /* 0x040fe40003fc4270 */
[----:B------:R-:W-:Y:S02]  /*3e00*/  ISETP.GT.AND P5, PT, R0, 0x1, PT ;  /* 0x000000010000780c */ /* 0x000fe40003fa4270 */
[----:B------:R-:W-:-:S02]  /*3e10*/  FMNMX.FTZ R101, R78, R101, !PT ;  /* 0x000000654e657209 */ /* 0x000fc40007810000 */
[----:B------:R-:W-:Y:S02]  /*3e20*/  FSEL R156, R13, -INF , P0 ;  /* 0xff8000000d9c7808 */ /* 0x000fe40000000000 */
[----:B------:R-:W-:Y:S02]  /*3e30*/  ISETP.GT.AND P0, PT, R0, 0x8, PT ;  /* 0x000000080000780c */ /* 0x000fe40003f04270 */
[----:B------:R-:W-:Y:S02]  /*3e40*/  FSEL R6, R96, -INF , P6 ;  /* 0xff80000060067808 */ /* 0x000fe40003000000 */
[----:B------:R-:W-:Y:S02]  /*3e50*/  FSEL R15, R90, -INF , P5 ;  /* 0xff8000005a0f7808 */ /* 0x000fe40002800000 */
[----:B------:R-:W-:Y:S02]  /*3e60*/  FMNMX.FTZ R101, R84, R101, !PT ;  /* 0x0000006554657209 */ /* 0x000fe40007810000 */
[----:B------:R-:W-:-:S02]  /*3e70*/  ISETP.GT.AND P5, PT, R0, 0x9, PT ;  /* 0x000000090000780c */ /* 0x000fc40003fa4270 */
[----:B------:R-:W-:Y:S02]  /*3e80*/  FSEL R14, R88, -INF , P0 ;  /* 0xff800000580e7808 */ /* 0x000fe40000000000 */
[----:B------:R-:W-:Y:S02]  /*3e90*/  FMNMX.FTZ R2, R6, R15, !PT ;  /* 0x0000000f06027209 */ /* 0x000fe40007810000 */
[----:B------:R-:W-:Y:S02]  /*3ea0*/  FMNMX.FTZ R101, R79, R101, !PT ;  /* 0x000000654f657209 */ /* 0x000fe40007810000 */
[----:B------:R-:W-:Y:S02]  /*3eb0*/  ISETP.GT.AND P0, PT, R0, 0x10, PT ;  /* 0x000000100000780c */ /* 0x000fe40003f04270 */
[----:B------:R-:W-:Y:S02]  /*3ec0*/  FSEL R13, R83, -INF , P5 ;  /* 0xff800000530d7808 */ /* 0x000fe40002800000 */
[----:B------:R-:W-:-:S02]  /*3ed0*/  FMNMX.FTZ R2, R14, R2, !PT ;  /* 0x000000020e027209 */ /* 0x000fc40007810000 */
[----:B------:R-:W-:Y:S02]  /*3ee0*/  FMNMX.FTZ R101, R105, R101, !PT ;  /* 0x0000006569657209 */ /* 0x000fe40007810000 */
[----:B------:R-:W-:Y:S02]  /*3ef0*/  ISETP.GT.AND P5, PT, R0, 0x11, PT ;  /* 0x000000110000780c */ /* 0x000fe40003fa4270 */
[----:B------:R-:W-:Y:S02]  /*3f00*/  FSEL R11, R81, -INF , P0 ;  /* 0xff800000510b7808 */ /* 0x000fe40000000000 */
[----:B------:R-:W-:Y:S02]  /*3f10*/  FMNMX.FTZ R2, R13, R2, !PT ;  /* 0x000000020d027209 */ /* 0x000fe40007810000 */
[----:B------:R-:W-:Y:S02]  /*3f20*/  FMNMX.FTZ R101, R85, R101, !PT ;  /* 0x0000006555657209 */ /* 0x000fe40007810000 */
[----:B------:R-:W-:-:S02]  /*3f30*/  MOV R83, R10 ;  /* 0x0000000a00537202 */ /* 0x000fc40000000f00 */
[----:B------:R-:W-:Y:S02]  /*3f40*/  ISETP.GT.AND P0, PT, R0, 0x18, PT ;  /* 0x000000180000780c */ /* 0x000fe40003f04270 */
[----:B------:R-:W-:Y:S01]  /*3f50*/  FSEL R10, R80, -INF , P5 ;  /* 0xff800000500a7808 */ /* 0x000fe20002800000 */
[----:B------:R-:W-:Y:S01]  /*3f60*/  IMAD.MOV.U32 R80, RZ, RZ, R19 ;  /* 0x000000ffff507224 */ /* 0x000fe200078e0013 */
        /* <DEDUP_REMOVED lines=10> */
[C---:B------:R-:W-:Y:S02]  /*4010*/  ISETP.GT.AND P5, PT, R0.reuse, 0x21, PT ;  /* 0x000000210000780c */ /* 0x040fe40003fa4270 */
[----:B------:R-:W-:Y:S02]  /*4020*/  FSEL R77, R65, -INF , P0 ;  /* 0xff800000414d7808 */ /* 0x000fe40000000000 */
[----:B------:R-:W-:Y:S02]  /*4030*/  FMNMX.FTZ R2, R19, R2, !PT ;  /* 0x0000000213027209 */ /* 0x000fe40007810000 */
[----:B------:R-:W-:Y:S02]  /*4040*/  FMNMX.FTZ R101, R89, R101, !PT ;  /* 0x0000006559657209 */ /* 0x000fe40007810000 */
[----:B------:R-:W-:Y:S02]  /*4050*/  ISETP.GT.AND P0, PT, R0, 0x28, PT ;  /* 0x000000280000780c */ /* 0x000fe40003f04270 */
[----:B------:R-:W-:-:S02]  /*4060*/  FSEL R71, R64, -INF , P5 ;  /* 0xff80000040477808 */ /* 0x000fc40002800000 */
[----:B------:R-:W-:Y:S01]  /*4070*/  FMNMX.FTZ R2, R77, R2, !PT ;  /* 0x000000024d027209 */ /* 0x000fe20007810000 */
[----:B------:R-:W-:Y:S01]  /*4080*/  LDSM.16.MT88.4 R64, [R227+0x3000] ;  /* 0x00300000e340783b */ /* 0x000fe20000004200 */
[----:B------:R-:W-:Y:S02]  /*4090*/  FMNMX.FTZ R101, R91, R101, !PT ;  /* 0x000000655b657209 */ /* 0x000fe40007810000 */
[----:B------:R-:W-:Y:S02]  /*40a0*/  ISETP.GT.AND P5, PT, R0, 0x29, PT ;  /* 0x000000290000780c */ /* 0x000fe40003fa4270 */
[----:B------:R-:W-:Y:S02]  /*40b0*/  FSEL R70, R63, -INF , P0 ;  /* 0xff8000003f467808 */ /* 0x000fe40000000000 */
[----:B------:R-:W-:Y:S02]  /*40c0*/  FMNMX.FTZ R2, R71, R2, !PT ;  /* 0x0000000247027209 */ /* 0x000fe40007810000 */
[----:B------:R-:W-:-:S02]  /*40d0*/  FMNMX.FTZ R101, R80, R101, !PT ;  /* 0x0000006550657209 */ /* 0x000fc40007810000 */
[----:B------:R-:W-:Y:S02]  /*40e0*/  ISETP.GT.AND P0, PT, R0, 0x30, PT ;  /* 0x000000300000780c */ /* 0x000fe40003f04270 */
        /* <DEDUP_REMOVED lines=10> */
[----:B------:R-:W-:Y:S01]  /*4190*/  FMNMX.FTZ R2, R215, R2, !PT ;  /* 0x00000002d7027209 */ /* 0x000fe20007810000 */
[----:B------:R-:W-:Y:S01]  /*41a0*/  LDSM.16.MT88.4 R44, [R227] ;  /* 0x00000000e32c783b */ /* 0x000fe20000004200 */
[----:B------:R-:W-:-:S02]  /*41b0*/  FMNMX.FTZ R101, R83, R101, !PT ;  /* 0x0000006553657209 */ /* 0x000fc40007810000 */
[----:B------:R-:W-:Y:S02]  /*41c0*/  ISETP.GT.AND P5, PT, R0, 0x39, PT ;  /* 0x000000390000780c */ /* 0x000fe40003fa4270 */
[----:B------:R-:W-:Y:S02]  /*41d0*/  FSEL R90, R40, -INF , P0 ;  /* 0xff800000285a7808 */ /* 0x000fe40000000000 */
[----:B------:R-:W-:Y:S01]  /*41e0*/  FMNMX.FTZ R2, R96, R2, !PT ;  /* 0x0000000260027209 */ /* 0x000fe20007810000 */
[----:B------:R-:W-:Y:S01]  /*41f0*/  LDSM.16.MT88.4 R40, [R227+0x800] ;  /* 0x00080000e328783b */ /* 0x000fe20000004200 */
[----:B------:R-:W-:Y:S02]  /*4200*/  FMNMX.FTZ R101, R156, R101, !PT ;  /* 0x000000659c657209 */ /* 0x000fe40007810000 */
[----:B------:R-:W-:Y:S02]  /*4210*/  ISETP.GT.AND P0, PT, R0, 0x40, PT ;  /* 0x000000400000780c */ /* 0x000fe40003f04270 */
[----:B------:R-:W-:Y:S01]  /*4220*/  FSEL R95, R38, -INF , P5 ;  /* 0xff800000265f7808 */ /* 0x000fe20002800000 */
[----:B------:R-:W1:Y:S01]  /*4230*/  SHFL.BFLY PT, R3, R101, 0x2, 0x1f ;  /* 0x0c401f0065037f89 */ /* 0x000e6200000e0000 */
[----:B------:R-:W-:-:S02]  /*4240*/  FMNMX.FTZ R2, R90, R2, !PT ;  /* 0x000000025a027209 */ /* 0x000fc40007810000 */
[C---:B------:R-:W-:Y:S01]  /*4250*/  ISETP.GT.AND P5, PT, R0.reuse, 0x41, PT ;  /* 0x000000410000780c */ /* 0x040fe20003fa4270 */
[----:B------:R-:W-:Y:S01]  /*4260*/  LDSM.16.MT88.4 R36, [R224+0x3000] ;  /* 0x00300000e024783b */ /* 0x000fe20000004200 */
[----:B------:R-:W-:Y:S02]  /*4270*/  FSEL R104, R33, -INF , P0 ;  /* 0xff80000021687808 */ /* 0x000fe40000000000 */
[----:B------:R-:W-:Y:S02]  /*4280*/  FMNMX.FTZ R2, R95, R2, !PT ;  /* 0x000000025f027209 */ /* 0x000fe40007810000 */
[----:B------:R-:W-:Y:S02]  /*4290*/  ISETP.GT.AND P0, PT, R0, 0x48, PT ;  /* 0x000000480000780c */ /* 0x000fe40003f04270 */
[----:B------:R-:W-:Y:S02]  /*42a0*/  FSEL R106, R32, -INF , P5 ;  /* 0xff800000206a7808 */ /* 0x000fe40002800000 */
[----:B------:R-:W-:Y:S01]  /*42b0*/  FMNMX.FTZ R2, R104, R2, !PT ;  /* 0x0000000268027209 */ /* 0x000fe20007810000 */
[----:B------:R-:W-:Y:S01]  /*42c0*/  LDSM.16.MT88.4 R32, [R230+0x800] ;  /* 0x00080000e620783b */ /* 0x000fe20000004200 */
[----:B------:R-:W-:-:S02]  /*42d0*/  ISETP.GT.AND P5, PT, R0, 0x49, PT ;  /* 0x000000490000780c */ /* 0x000fc40003fa4270 */
[----:B------:R-:W-:Y:S02]  /*42e0*/  FSEL R87, R29, -INF , P0 ;  /* 0xff8000001d577808 */ /* 0x000fe40000000000 */
[----:B------:R-:W-:Y:S02]  /*42f0*/  FMNMX.FTZ R2, R106, R2, !PT ;  /* 0x000000026a027209 */ /* 0x000fe40007810000 */
[----:B------:R-:W-:Y:S02]  /*4300*/  ISETP.GT.AND P0, PT, R0, 0x50, PT ;  /* 0x000000500000780c */ /* 0x000fe40003f04270 */
[----:B------:R-:W-:Y:S02]  /*4310*/  FSEL R99, R28, -INF , P5 ;  /* 0xff8000001c637808 */ /* 0x000fe40002800000 */
[----:B------:R-:W-:Y:S01]  /*4320*/  FMNMX.FTZ R2, R87, R2, !PT ;  /* 0x0000000257027209 */ /* 0x000fe20007810000 */
[----:B------:R-:W-:Y:S01]  /*4330*/  LDSM.16.MT88.4 R28, [R228] ;  /* 0x00000000e41c783b */ /* 0x000fe20000004200 */
[----:B------:R-:W-:-:S02]  /*4340*/  ISETP.GT.AND P5, PT, R0, 0x51, PT ;  /* 0x000000510000780c */ /* 0x000fc40003fa4270 */
[----:B------:R-:W-:Y:S02]  /*4350*/  FSEL R94, R27, -INF , P0 ;  /* 0xff8000001b5e7808 */ /* 0x000fe40000000000 */
[----:B------:R-:W-:Y:S02]  /*4360*/  FMNMX.FTZ R2, R99, R2, !PT ;  /* 0x0000000263027209 */ /* 0x000fe40007810000 */
[----:B------:R-:W-:Y:S02]  /*4370*/  ISETP.GT.AND P0, PT, R0, 0x58, PT ;  /* 0x000000580000780c */ /* 0x000fe40003f04270 */
[----:B------:R-:W-:Y:S02]  /*4380*/  FSEL R88, R26, -INF , P5 ;  /* 0xff8000001a587808 */ /* 0x000fe40002800000 */
[----:B------:R-:W-:Y:S01]  /*4390*/  FMNMX.FTZ R2, R94, R2, !PT ;  /* 0x000000025e027209 */ /* 0x000fe20007810000 */
[----:B------:R-:W-:Y:S01]  /*43a0*/  LDSM.16.MT88.4 R24, [R224+0x800] ;  /* 0x00080000e018783b */ /* 0x000fe20000004200 */
[----:B-1----:R-:W-:-:S02]  /*43b0*/  FMNMX.FTZ R101, R101, R3, !PT ;  /* 0x0000000365657209 */ /* 0x002fc40007810000 */
[----:B------:R-:W-:Y:S02]  /*43c0*/  ISETP.GT.AND P5, PT, R0, 0x59, PT ;  /* 0x000000590000780c */ /* 0x000fe40003fa4270 */
[----:B------:R-:W-:Y:S01]  /*43d0*/  FSEL R157, R23, -INF , P0 ;  /* 0xff800000179d7808 */ /* 0x000fe20000000000 */
[----:B------:R-:W1:Y:S01]  /*43e0*/  SHFL.BFLY PT, R0, R101, 0x1, 0x1f ;  /* 0x0c201f0065007f89 */ /* 0x000e6200000e0000 */
[----:B------:R-:W-:Y:S02]  /*43f0*/  FMNMX.FTZ R100, R88, R2, !PT ;  /* 0x0000000258647209 */ /* 0x000fe40007810000 */
[----:B------:R-:W-:Y:S02]  /*4400*/  FSEL R158, R22, -INF , P5 ;  /* 0xff800000169e7808 */ /* 0x000fe40002800000 */
[----:B------:R-:W-:-:S04]  /*4410*/  FMNMX.FTZ R100, R157, R100, !PT ;  /* 0x000000649d647209 */ /* 0x000fc80007810000 */
[----:B------:R-:W-:-:S05]  /*4420*/  FMNMX.FTZ R100, R158, R100, !PT ;  /* 0x000000649e647209 */ /* 0x000fca0007810000 */
[----:B------:R-:W2:Y:S01]  /*4430*/  SHFL.BFLY PT, R2, R100, 0x2, 0x1f ;  /* 0x0c401f0064027f89 */ /* 0x000ea200000e0000 */
[----:B-1----:R-:W-:-:S04]  /*4440*/  FMNMX.FTZ R101, R101, R0, !PT ;  /* 0x0000000065657209 */ /* 0x002fc80007810000 */
[C---:B------:R-:W-:Y:S01]  /*4450*/  FSETP.NEU.FTZ.AND P0, PT, R101.reuse, -INF , PT ;  /* 0xff8000006500780b */ /* 0x040fe20003f1d000 */
[----:B------:R-:W-:-:S05]  /*4460*/  FMUL.FTZ R0, R101, c[0x0][0x2d0] ;  /* 0x0000b40065007a20 */ /* 0x000fca0000410000 */
[----:B------:R-:W-:Y:S02]  /*4470*/  FSEL R0, R0, RZ, P0 ;  /* 0x000000ff00007208 */ /* 0x000fe40000000000 */
[----:B--2---:R-:W-:-:S03]  /*4480*/  FMNMX.FTZ R100, R100, R2, !PT ;  /* 0x0000000264647209 */ /* 0x004fc60007810000 */
[--C-:B------:R-:W-:Y:S02]  /*4490*/  FFMA.FTZ R2, R4, c[0x0][0x2d0], -R0.reuse ;  /* 0x0000b40004027a23 */ /* 0x100fe40000010800 */
[----:B------:R-:W1:Y:S02]  /*44a0*/  SHFL.BFLY PT, R3, R100, 0x1, 0x1f ;  /* 0x0c201f0064037f89 */ /* 0x000e6400000e0000 */
[----:B------:R2:W-:Y:S02]  /*44b0*/  MUFU.EX2 R63, R2 ;  /* 0x00000002003f7308 */ /* 0x0005e40000000800 */
[----:B--2---:R-:W-:-:S06]  /*44c0*/  FFMA.FTZ R2, R5, c[0x0][0x2d0], -R0 ;  /* 0x0000b40005027a23 */ /* 0x004fcc0000010800 */
[----:B------:R2:W3:Y:S01]  /*44d0*/  MUFU.EX2 R62, R2 ;  /* 0x00000002003e7308 */ /* 0x0004e20000000800 */
[----:B-1----:R-:W-:Y:S01]  /*44e0*/  FMNMX.FTZ R100, R100, R3, !PT ;  /* 0x0000000364647209 */ /* 0x002fe20007810000 */
[----:B------:R-:W-:-:S03]  /*44f0*/  FFMA.FTZ R3, R17, c[0x0][0x2d0], -R0 ;  /* 0x0000b40011037a23 */ /* 0x000fc60000010800 */
[----:B------:R-:W-:-:S03]  /*4500*/  FSETP.NEU.FTZ.AND P0, PT, R100, -INF , PT ;  /* 0xff8000006400780b */ /* 0x000fc60003f1d000 */
[----:B------:R1:W-:Y:S01]  /*4510*/  MUFU.EX2 R97, R3 ;  /* 0x0000000300617308 */ /* 0x0003e20000000800 */
[----:B--2---:R-:W-:-:S07]  /*4520*/  FFMA.FTZ R2, R7, c[0x0][0x2d0], -R0 ;  /* 0x0000b40007027a23 */ /* 0x004fce0000010800 */
[----:B------:R2:W-:Y:S01]  /*4530*/  MUFU.EX2 R68, R2 ;  /* 0x0000000200447308 */ /* 0x0005e20000000800 */
[----:B-1----:R-:W-:-:S07]  /*4540*/  FFMA.FTZ R3, R18, c[0x0][0x2d0], -R0 ;  /* 0x0000b40012037a23 */ /* 0x002fce0000010800 */
[----:B------:R-:W-:Y:S01]  /*4550*/  MUFU.EX2 R81, R3 ;  /* 0x0000000300517308 */ /* 0x000fe20000000800 */
[----:B--2---:R-:W-:Y:S01]  /*4560*/  FFMA.FTZ R2, R8, c[0x0][0x2d0], -R0 ;  /* 0x0000b40008027a23 */ /* 0x004fe20000010800 */
[----:B---3--:R-:W-:-:S06]  /*4570*/  F2FP.PACK_AB R8, R62, R63 ;  /* 0x0000003f3e08723e */ /* 0x008fcc00000000ff */
[----:B------:R1:W-:Y:S02]  /*4580*/  MUFU.EX2 R150, R2 ;  /* 0x0000000200967308 */ /* 0x0003e40000000800 */
[----:B-1----:R-:W-:-:S06]  /*4590*/  FFMA.FTZ R2, R9, c[0x0][0x2d0], -R0 ;  /* 0x0000b40009027a23 */ /* 0x002fcc0000010800 */
[----:B------:R1:W-:Y:S02]  /*45a0*/  MUFU.EX2 R151, R2 ;  /* 0x0000000200977308 */ /* 0x0003e40000000800 */
[----:B-1----:R-:W-:-:S06]  /*45b0*/  FFMA.FTZ R2, R12, c[0x0][0x2d0], -R0 ;  /* 0x0000b4000c027a23 */ /* 0x002fcc0000010800 */
[----:B------:R1:W-:Y:S02]  /*45c0*/  MUFU.EX2 R214, R2 ;  /* 0x0000000200d67308 */ /* 0x0003e40000000800 */
[----:B-1----:R-:W-:-:S05]  /*45d0*/  FMUL.FTZ R2, R100, c[0x0][0x2d0] ;  /* 0x0000b40064027a20 */ /* 0x002fca0000410000 */
[----:B------:R-:W-:-:S05]  /*45e0*/  FSEL R2, R2, RZ, P0 ;  /* 0x000000ff02027208 */ /* 0x000fca0000000000 */
[--C-:B------:R-:W-:Y:S02]  /*45f0*/  FFMA.FTZ R3, R6, c[0x0][0x2d0], -R2.reuse ;  /* 0x0000b40006037a23 */ /* 0x100fe40000010802 */
[----:B------:R-:W1:Y:S02]  /*4600*/  LDSM.16.MT88.4 R4, [R224] ;  /* 0x00000000e004783b */ /* 0x000e640000004200 */
[----:B------:R2:W-:Y:S02]  /*4610*/  MUFU.EX2 R61, R3 ;  /* 0x00000003003d7308 */ /* 0x0005e40000000800 */
[----:B--2---:R-:W-:-:S06]  /*4620*/  FFMA.FTZ R3, R15, c[0x0][0x2d0], -R2 ;  /* 0x0000b4000f037a23 */ /* 0x004fcc0000010802 */
        /* <DEDUP_REMOVED lines=9> */
[----:B--2---:R-:W-:Y:S01]  /*46c0*/  FFMA.FTZ R3, R10, c[0x0][0x2d0], -R2 ;  /* 0x0000b4000a037a23 */ /* 0x004fe20000010802 */
[----:B------:R-:W-:-:S05]  /*46d0*/  F2FP.PACK_AB R10, R150, R68 ;  /* 0x00000044960a723e */ /* 0x000fca00000000ff */
[----:B------:R2:W3:Y:S02]  /*46e0*/  MUFU.EX2 R149, R3 ;  /* 0x0000000300957308 */ /* 0x0004e40000000800 */
[C---:B-1----:R-:W-:Y:S07]  /*46f0*/  HMMA.16816.F32 R20, R8.reuse, R4, RZ ;  /* 0x000000040814723c */ /* 0x042fee00000018ff */
[----:B------:R-:W-:Y:S01]  /*4700*/  F2FP.PACK_AB R4, R214, R151 ;  /* 0x00000097d604723e */ /* 0x000fe200000000ff */
[----:B------:R-:W-:Y:S01]  /*4710*/  HMMA.16816.F32 R12, R8, R28, RZ ;  /* 0x0000001c080c723c */ /* 0x000fe200000018ff */
[----:B--2---:R-:W-:Y:S01]  /*4720*/  FFMA.FTZ R3, R16, c[0x0][0x2d0], -R2 ;  /* 0x0000b40010037a23 */ /* 0x004fe20000010802 */
[----:B---3--:R-:W-:-:S03]  /*4730*/  F2FP.PACK_AB R5, R149, R148 ;  /* 0x000000949505723e */ /* 0x008fc600000000ff */
[----:B------:R1:W-:Y:S03]  /*4740*/  MUFU.EX2 R159, R3 ;  /* 0x00000003009f7308 */ /* 0x0003e60000000800 */
[----:B------:R-:W-:Y:S01]  /*4750*/  HMMA.16816.F32 R28, R8, R30, RZ ;  /* 0x0000001e081c723c */ /* 0x000fe200000018ff */
[----:B-1----:R-:W-:-:S07]  /*4760*/  FFMA.FTZ R3, R19, c[0x0][0x2d0], -R2 ;  /* 0x0000b40013037a23 */ /* 0x002fce0000010802 */
[----:B------:R-:W-:Y:S01]  /*4770*/  HMMA.16816.F32 R16, R8, R6, RZ ;  /* 0x000000060810723c */ /* 0x000fe200000018ff */
[----:B------:R-:W1:Y:S06]  /*4780*/  MUFU.EX2 R212, R3 ;  /* 0x0000000300d47308 */ /* 0x000e6c0000000800 */
[----:B------:R-:W-:Y:S02]  /*4790*/  F2FP.PACK_AB R6, R81, R97 ;  /* 0x000000615106723e */ /* 0x000fe400000000ff */
[----:B-1----:R-:W-:Y:S01]  /*47a0*/  F2FP.PACK_AB R7, R212, R159 ;  /* 0x0000009fd407723e */ /* 0x002fe200000000ff */
[----:B------:R-:W-:-:S06]  /*47b0*/  FADD.FTZ R3, R63, R62 ;  /* 0x0000003e3f037221 */ /* 0x000fcc0000010000 */
[C---:B------:R-:W-:Y:S08]  /*47c0*/  HMMA.16816.F32 R52, R4.reuse, R24, R20 ;  /* 0x000000180434723c */ /* 0x040ff00000001814 */
[----:B------:R-:W-:Y:S08]  /*47d0*/  HMMA.16816.F32 R216, R4, R26, R16 ;  /* 0x0000001a04d8723c */ /* 0x000ff00000001810 */
[----:B------:R-:W-:Y:S08]  /*47e0*/  HMMA.16816.F32 R24, R8, R44, RZ ;  /* 0x0000002c0818723c */ /* 0x000ff000000018ff */
[----:B------:R-:W-:Y:S01]  /*47f0*/  IMAD.MOV.U32 R75, RZ, RZ, R52 ;  /* 0x000000ffff4b7224 */ /* 0x000fe200078e0034 */
[----:B------:R-:W-:Y:S01]  /*4800*/  MOV R74, R53 ;  /* 0x00000035004a7202 */ /* 0x000fe20000000f00 */
[----:B------:R-:W-:Y:S01]  /*4810*/  IMAD.MOV.U32 R73, RZ, RZ, R54 ;  /* 0x000000ffff497224 */ /* 0x000fe200078e0036 */
[----:B------:R-:W-:Y:S01]  /*4820*/  HMMA.16816.F32 R220, R4, R48, R12 ;  /* 0x0000003004dc723c */ /* 0x000fe2000000180c */
[----:B------:R-:W-:-:S02]  /*4830*/  IMAD.MOV.U32 R72, RZ, RZ, R55 ;  /* 0x000000ffff487224 */ /* 0x000fc400078e0037 */
[----:B------:R-:W1:Y:S05]  /*4840*/  LDSM.16.MT88.4 R52, [R228+0x3000] ;  /* 0x00300000e434783b */ /* 0x000e6a0000004200 */
[----:B------:R-:W-:Y:S01]  /*4850*/  HMMA.16816.F32 R152, R4, R50, R28 ;  /* 0x000000320498723c */ /* 0x000fe2000000181c */
[----:B------:R-:W2:Y:S07]  /*4860*/  LDSM.16.MT88.4 R48, [R224+0x3800] ;  /* 0x00380000e030783b */ /* 0x000eae0000004200 */
[C---:B------:R-:W-:Y:S01]  /*4870*/  HMMA.16816.F32 R20, R8.reuse, R46, RZ ;  /* 0x0000002e0814723c */ /* 0x040fe200000018ff */
[----:B------:R-:W3:Y:S07]  /*4880*/  LDSM.16.MT88.4 R44, [R228+0x3800] ;  /* 0x00380000e42c783b */ /* 0x000eee0000004200 */
[----:B------:R-:W-:Y:S08]  /*4890*/  HMMA.16816.F32 R16, R8, R56, RZ ;  /* 0x000000380810723c */ /* 0x000ff000000018ff */
[----:B------:R-:W-:Y:S08]  /*48a0*/  HMMA.16816.F32 R208, R4, R40, R24 ;  /* 0x0000002804d0723c */ /* 0x000ff00000001818 */
[C---:B------:R-:W-:Y:S08]  /*48b0*/  HMMA.16816.F32 R28, R8.reuse, R36, RZ ;  /* 0x00000024081c723c */ /* 0x040ff000000018ff */
[C---:B------:R-:W-:Y:S01]  /*48c0*/  HMMA.16816.F32 R24, R8.reuse, R38, RZ ;  /* 0x000000260818723c */ /* 0x040fe200000018ff */
[----:B------:R-:W4:Y:S07]  /*48d0*/  LDSM.16.MT88.4 R36, [R230+0x3000] ;  /* 0x00300000e624783b */ /* 0x000f2e0000004200 */
[----:B------:R-:W-:Y:S01]  /*48e0*/  HMMA.16816.F32 R12, R8, R58, RZ ;  /* 0x0000003a080c723c */ /* 0x000fe200000018ff */
[----:B------:R-:W3:Y:S07]  /*48f0*/  LDSM.16.MT88.4 R56, [R227+0x3800] ;  /* 0x00380000e338783b */ /* 0x000eee0000004200 */
[C---:B------:R-:W-:Y:S01]  /*4900*/  HMMA.16816.F32 R144, R4.reuse, R42, R20 ;  /* 0x0000002a0490723c */ /* 0x040fe20000001814 */
[----:B------:R-:W3:Y:S07]  /*4910*/  LDSM.16.MT88.4 R40, [R224+0x6000] ;  /* 0x00600000e028783b */ /* 0x000eee0000004200 */
[----:B------:R-:W-:Y:S08]  /*4920*/  HMMA.16816.F32 R164, R4, R32, R16 ;  /* 0x0000002004a4723c */ /* 0x000ff00000001810 */
[C---:B-1----:R-:W-:Y:S07]  /*4930*/  HMMA.16816.F32 R20, R8.reuse, R52, RZ ;  /* 0x000000340814723c */ /* 0x042fee00000018ff */
[----:B------:R-:W-:Y:S01]  /*4940*/  MOV R53, R106 ;  /* 0x0000006a00357202 */ /* 0x000fe20000000f00 */
[----:B------:R-:W-:Y:S01]  /*4950*/  HMMA.16816.F32 R16, R8, R54, RZ ;  /* 0x000000360810723c */ /* 0x000fe200000018ff */
[----:B------:R-:W-:-:S06]  /*4960*/  IMAD.MOV.U32 R52, RZ, RZ, R105 ;  /* 0x000000ffff347224 */ /* 0x000fcc00078e0069 */
[----:B------:R-:W-:Y:S01]  /*4970*/  IMAD.MOV.U32 R55, RZ, RZ, R104 ;  /* 0x000000ffff377224 */ /* 0x000fe200078e0068 */
[----:B--2---:R-:W-:Y:S01]  /*4980*/  HMMA.16816.F32 R136, R4, R48, R28 ;  /* 0x000000300488723c */ /* 0x004fe2000000181c */
[----:B------:R-:W1:Y:S01]  /*4990*/  LDSM.16.MT88.4 R28, [R230+0x3800] ;  /* 0x00380000e61c783b */ /* 0x000e620000004200 */
[----:B------:R-:W-:-:S05]  /*49a0*/  MOV R54, R99 ;  /* 0x0000006300367202 */ /* 0x000fca0000000f00 */
[----:B------:R-:W-:Y:S01]  /*49b0*/  IMAD.MOV.U32 R48, RZ, RZ, R82 ;  /* 0x000000ffff307224 */ /* 0x000fe200078e0052 */
[----:B------:R-:W-:Y:S01]  /*49c0*/  HMMA.16816.F32 R140, R4, R34, R12 ;  /* 0x00000022048c723c */ /* 0x000fe2000000180c */
[----:B------:R-:W2:Y:S01]  /*49d0*/  LDSM.16.MT88.4 R32, [R224+0x6800] ;  /* 0x00680000e020783b */ /* 0x000ea20000004200 */
[----:B------:R-:W-:Y:S01]  /*49e0*/  MOV R49, R213 ;  /* 0x000000d500317202 */ /* 0x000fe20000000f00 */
[----:B------:R-:W-:-:S05]  /*49f0*/  FADD.FTZ R213, R61, R60 ;  /* 0x0000003c3dd57221 */ /* 0x000fca0000010000 */
[----:B------:R-:W-:Y:S07]  /*4a00*/  HMMA.16816.F32 R12, R8, R64, RZ ;  /* 0x00000040080c723c */ /* 0x000fee00000018ff */
[----:B------:R-:W-:Y:S01]  /*4a10*/  MOV R65, R93 ;  /* 0x0000005d00417202 */ /* 0x000fe20000000f00 */
[----:B---3--:R-:W-:Y:S01]  /*4a20*/  HMMA.16816.F32 R124, R4, R44, R20 ;  /* 0x0000002c047c723c */ /* 0x008fe20000001814 */
[----:B------:R-:W-:-:S06]  /*4a30*/  IMAD.MOV.U32 R64, RZ, RZ, R97 ;  /* 0x000000ffff407224 */ /* 0x000fcc00078e0061 */
[----:B------:R-:W-:Y:S01]  /*4a40*/  IMAD.MOV.U32 R44, RZ, RZ, R135 ;  /* 0x000000ffff2c7224 */ /* 0x000fe200078e0087 */
[----:B------:R-:W-:Y:S01]  /*4a50*/  HMMA.16816.F32 R116, R4, R46, R16 ;  /* 0x0000002e0474723c */ /* 0x000fe20000001810 */
[----:B------:R-:W-:-:S06]  /*4a60*/  IMAD.MOV.U32 R45, RZ, RZ, R98 ;  /* 0x000000ffff2d7224 */ /* 0x000fcc00078e0062 */
[----:B------:R-:W-:Y:S01]  /*4a70*/  MOV R47, R134 ;  /* 0x00000086002f7202 */ /* 0x000fe20000000f00 */
[----:B----4-:R-:W-:Y:S01]  /*4a80*/  HMMA.16816.F32 R20, R8, R36, RZ ;  /* 0x000000240814723c */ /* 0x010fe200000018ff */
[----:B------:R-:W-:-:S07]  /*4a90*/  IMAD.MOV.U32 R46, RZ, RZ, R96 ;  /* 0x000000ffff2e7224 */ /* 0x000fce00078e0060 */
[----:B------:R-:W-:Y:S01]  /*4aa0*/  HMMA.16816.F32 R16, R8, R38, RZ ;  /* 0x000000260810723c */ /* 0x000fe200000018ff */
[----:B------:R-:W3:Y:S07]  /*4ab0*/  LDSM.16.MT88.4 R36, [R228+0x6000] ;  /* 0x00600000e424783b */ /* 0x000eee0000004200 */
[----:B------:R-:W-:Y:S07]  /*4ac0*/  HMMA.16816.F32 R132, R4, R56, R12 ;  /* 0x000000380484723c */ /* 0x000fee000000180c */
[----:B------:R-:W-:Y:S01]  /*4ad0*/  IMAD.MOV.U32 R57, RZ, RZ, R212 ;  /* 0x000000ffff397224 */ /* 0x000fe200078e00d4 */
[----:B------:R-:W-:Y:S01]  /*4ae0*/  HMMA.16816.F32 R12, R8, R40, RZ ;  /* 0x00000028080c723c */ /* 0x000fe200000018ff */
[----:B------:R-:W-:-:S02]  /*4af0*/  FADD.FTZ R212, R68, R3 ;  /* 0x0000000344d47221 */ /* 0x000fc40000010000 */
[----:B------:R-:W-:Y:S02]  /*4b00*/  FFMA.FTZ R3, R76, c[0x0][0x2d0], -R0 ;  /* 0x0000b4004c037a23 */ /* 0x000fe40000010800 */
[----:B------:R-:W-:Y:S02]  /*4b10*/  IMAD.MOV.U32 R56, RZ, RZ, R156 ;  /* 0x000000ffff387224 */ /* 0x000fe400078e009c */
[----:B------:R-:W-:Y:S01]  /*4b20*/  IMAD.MOV.U32 R41, RZ, RZ, R90 ;  /* 0x000000ffff297224 */ /* 0x000fe200078e005a */
[C---:B-1----:R-:W-:Y:S01]  /*4b30*/  HMMA.16816.F32 R128, R4.reuse, R28, R20 ;  /* 0x0000001c0480723c */ /* 0x042fe20000001814 */
[----:B------:R-:W1:Y:S01]  /*4b40*/  LDSM.16.MT88.4 R20, [R228+0x6800] ;  /* 0x00680000e414783b */ /* 0x000e620000004200 */
[----:B------:R4:W-:Y:S05]  /*4b50*/  MUFU.EX2 R76, R3 ;  /* 0x00000003004c7308 */ /* 0x0009ea0000000800 */
[----:B------:R-:W-:Y:S01]  /*4b60*/  IMAD.MOV.U32 R28, RZ, RZ, R75 ;  /* 0x000000ffff1c7224 */ /* 0x000fe200078e004b */
[----:B------:R-:W-:Y:S01]  /*4b70*/  HMMA.16816.F32 R120, R4, R50, R24 ;  /* 0x000000320478723c */ /* 0x000fe20000001818 */
[----:B------:R-:W-:-:S06]  /*4b80*/  IMAD.MOV.U32 R29, RZ, RZ, R74 ;  /* 0x000000ffff1d7224 */ /* 0x000fcc00078e004a */
[----:B------:R-:W-:Y:S01]  /*4b90*/  IMAD.MOV.U32 R51, RZ, RZ, R83 ;  /* 0x000000ffff337224 */ /* 0x000fe200078e0053 */
[----:B------:R-:W-:Y:S01]  /*4ba0*/  HMMA.16816.F32 R24, R8, R66, RZ ;  /* 0x000000420818723c */ /* 0x000fe200000018ff */
[----:B----4-:R-:W-:-:S04]  /*4bb0*/  FFMA.FTZ R3, R78, c[0x0][0x2d0], -R0 ;  /* 0x0000b4004e037a23 */ /* 0x010fc80000010800 */
[----:B------:R4:W1:Y:S02]  /*4bc0*/  MUFU.EX2 R78, R3 ;  /* 0x00000003004e7308 */ /* 0x0008640000000800 */
[----:B------:R-:W-:Y:S01]  /*4bd0*/  MOV R67, R95 ;  /* 0x0000005f00437202 */ /* 0x000fe20000000f00 */
[----:B--2---:R-:W-:Y:S01]  /*4be0*/  HMMA.16816.F32 R108, R4, R32, R12 ;  /* 0x00000020046c723c */ /* 0x004fe2000000180c */
[----:B------:R-:W-:-:S05]  /*4bf0*/  IMAD.MOV.U32 R66, RZ, RZ, R94 ;  /* 0x000000ffff427224 */ /* 0x000fca00078e005e */
[----:B------:R-:W-:Y:S01]  /*4c00*/  MOV R68, R66 ;  /* 0x0000004200447202 */ /* 0x000fe20000000f00 */
[----:B------:R-:W-:Y:S01]  /*4c10*/  IMAD.MOV.U32 R66, RZ, RZ, R44 ;  /* 0x000000ffff427224 */ /* 0x000fe200078e002c */
[----:B---3--:R-:W-:Y:S01]  /*4c20*/  HMMA.16816.F32 R12, R8, R36, RZ ;  /* 0x00000024080c723c */ /* 0x008fe200000018ff */
[----:B------:R-:W-:Y:S02]  /*4c30*/  IMAD.MOV.U32 R44, RZ, RZ, R52 ;  /* 0x000000ffff2c7224 */ /* 0x000fe400078e0034 */
[----:B----4-:R-:W-:-:S05]  /*4c40*/  FFMA.FTZ R3, R84, c[0x0][0x2d0], -R0 ;  /* 0x0000b40054037a23 */ /* 0x010fca0000010800 */
[C---:B------:R-:W-:Y:S07]  /*4c50*/  HMMA.16816.F32 R104, R4.reuse, R30, R16 ;  /* 0x0000001e0468723c */ /* 0x040fee0000001810 */
[----:B------:R-:W-:Y:S01]  /*4c60*/  MOV R30, R73 ;  /* 0x00000049001e7202 */ /* 0x000fe20000000f00 */
[----:B------:R-:W-:Y:S01]  /*4c70*/  HMMA.16816.F32 R112, R4, R58, R24 ;  /* 0x0000003a0470723c */ /* 0x000fe20000001818 */
[----:B------:R-:W2:Y:S01]  /*4c80*/  LDSM.16.MT88.4 R24, [R227+0x6000] ;  /* 0x00600000e318783b */ /* 0x000ea20000004200 */
[----:B------:R-:W-:-:S05]  /*4c90*/  IMAD.MOV.U32 R31, RZ, RZ, R72 ;  /* 0x000000ffff1f7224 */ /* 0x000fca00078e0048 */
[----:B------:R-:W-:Y:S01]  /*4ca0*/  MOV R59, R87 ;  /* 0x00000057003b7202 */ /* 0x000fe20000000f00 */
[----:B------:R-:W-:Y:S07]  /*4cb0*/  HMMA.16816.F32 R16, R8, R42, RZ ;  /* 0x0000002a0810723c */ /* 0x000fee00000018ff */
[----:B------:R-:W-:Y:S02]  /*4cc0*/  IMAD.MOV.U32 R42, RZ, RZ, R92 ;  /* 0x000000ffff2a7224 */ /* 0x000fe400078e005c */
[----:B-1----:R-:W-:Y:S01]  /*4cd0*/  HMMA.16816.F32 R92, R4, R20, R12 ;  /* 0x00000014045c723c */ /* 0x002fe2000000180c */
[----:B------:R-:W-:-:S06]  /*4ce0*/  IMAD.MOV.U32 R43, RZ, RZ, R88 ;  /* 0x000000ffff2b7224 */ /* 0x000fcc00078e0058 */
[----:B------:R-:W-:Y:S01]  /*4cf0*/  MOV R21, R89 ;  /* 0x0000005900157202 */ /* 0x000fe20000000f00 */
[----:B------:R-:W-:Y:S01]  /*4d00*/  HMMA.16816.F32 R12, R8, R38, RZ ;  /* 0x00000026080c723c */ /* 0x000fe200000018ff */
[----:B------:R-:W-:-:S07]  /*4d10*/  IMAD.MOV.U32 R20, RZ, RZ, R91 ;  /* 0x000000ffff147224 */ /* 0x000fce00078e005b */
[C---:B------:R-:W-:Y:S01]  /*4d20*/  HMMA.16816.F32 R96, R4.reuse, R34, R16 ;  /* 0x000000220460723c */ /* 0x040fe20000001810 */
[----:B------:R-:W1:Y:S11]  /*4d30*/  LDSM.16.MT88.4 R16, [R227+0x6800] ;  /* 0x00680000e310783b */ /* 0x000e760000004200 */
[----:B------:R-:W-:Y:S04]  /*4d40*/  @!UPT UIADD3 URZ, URZ, URZ, URZ ;  /* 0x0000003f3f3ff290 */ /* 0x000fe8000fffe03f */
[----:B------:R-:W-:Y:S07]  /*4d50*/  HMMA.16816.F32 R88, R4, R22, R12 ;  /* 0x000000160458723c */ /* 0x000fee000000180c */
[----:B------:R-:W-:Y:S01]  /*4d60*/  IMAD.MOV.U32 R23, RZ, RZ, R80 ;  /* 0x000000ffff177224 */ /* 0x000fe200078e0050 */
[----:B--2---:R-:W-:Y:S01]  /*4d70*/  HMMA.16816.F32 R12, R8, R24, RZ ;  /* 0x00000018080c723c */ /* 0x004fe200000018ff */
[----:B------:R-:W-:Y:S01]  /*4d80*/  MOV R22, R81 ;  /* 0x0000005100167202 */ /* 0x000fe20000000f00 */
[----:B------:R2:W-:Y:S05]  /*4d90*/  MUFU.EX2 R25, R3 ;  /* 0x0000000300197308 */ /* 0x0005ea0000000800 */
[----:B------:R-:W-:-:S02]  /*4da0*/  IMAD.MOV.U32 R24, RZ, RZ, R57 ;  /* 0x000000ffff187224 */ /* 0x000fc400078e0039 */
[----:B--2---:R-:W-:-:S04]  /*4db0*/  FFMA.FTZ R3, R79, c[0x0][0x2d0], -R0 ;  /* 0x0000b4004f037a23 */ /* 0x004fc80000010800 */
[----:B------:R2:W-:Y:S11]  /*4dc0*/  MUFU.EX2 R156, R3 ;  /* 0x00000003009c7308 */ /* 0x0005f60000000800 */
[----:B-1----:R-:W-:Y:S08]  /*4dd0*/  HMMA.16816.F32 R80, R4, R16, R12 ;  /* 0x000000100450723c */ /* 0x002ff0000000180c */
[----:B------:R-:W-:Y:S01]  /*4de0*/  HMMA.16816.F32 R12, R8, R26, RZ ;  /* 0x0000001a080c723c */ /* 0x000fe200000018ff */
[----:B--2---:R-:W-:-:S06]  /*4df0*/  FFMA.FTZ R3, R77, c[0x0][0x2d0], -R2 ;  /* 0x0000b4004d037a23 */ /* 0x004fcc0000010802 */
[----:B------:R-:W-:Y:S01]  /*4e00*/  MOV R27, R56 ;  /* 0x00000038001b7202 */ /* 0x000fe20000000f00 */
[----:B------:R-:W-:Y:S01]  /*4e10*/  IMAD.MOV.U32 R26, RZ, RZ, R59 ;  /* 0x000000ffff1a7224 */ /* 0x000fe200078e003b */
[----:B------:R1:W-:Y:S11]  /*4e20*/  MUFU.EX2 R77, R3 ;  /* 0x00000003004d7308 */ /* 0x0003f60000000800 */
[----:B------:R-:W-:Y:S04]  /*4e30*/  @!UPT UIADD3 URZ, URZ, URZ, URZ ;  /* 0x0000003f3f3ff290 */ /* 0x000fe8000fffe03f */
[----:B------:R-:W-:Y:S01]  /*4e40*/  HMMA.16816.F32 R72, R4, R18, R12 ;  /* 0x000000120448723c */ /* 0x000fe2000000180c */
[----:B------:R-:W2:Y:S01]  /*4e50*/  LDSM.16.MT88.4 R12, [R230+0x6000] ;  /* 0x00600000e60c783b */ /* 0x000ea20000004200 */
[----:B-1----:R-:W-:-:S04]  /*4e60*/  FFMA.FTZ R3, R71, c[0x0][0x2d0], -R2 ;  /* 0x0000b40047037a23 */ /* 0x002fc80000010802 */
[----:B------:R1:W3:Y:S02]  /*4e70*/  MUFU.EX2 R50, R3 ;  /* 0x0000000300327308 */ /* 0x0002e40000000800 */
[----:B-1----:R-:W-:-:S06]  /*4e80*/  FFMA.FTZ R3, R70, c[0x0][0x2d0], -R2 ;  /* 0x0000b40046037a23 */ /* 0x002fcc0000010802 */
[----:B------:R1:W-:Y:S01]  /*4e90*/  MUFU.EX2 R87, R3 ;  /* 0x0000000300577308 */ /* 0x0003e20000000800 */
[----:B--2---:R-:W-:Y:S01]  /*4ea0*/  HMMA.16816.F32 R16, R8, R12, RZ ;  /* 0x0000000c0810723c */ /* 0x004fe200000018ff */
[----:B-1----:R-:W-:-:S06]  /*4eb0*/  FFMA.FTZ R3, R69, c[0x0][0x2d0], -R2 ;  /* 0x0000b40045037a23 */ /* 0x002fcc0000010802 */
[----:B------:R1:W2:Y:S01]  /*4ec0*/  MUFU.EX2 R40, R3 ;  /* 0x0000000300287308 */ /* 0x0002a20000000800 */
[----:B------:R-:W-:Y:S01]  /*4ed0*/  HMMA.16816.F32 R8, R8, R14, RZ ;  /* 0x0000000e0808723c */ /* 0x000fe200000018ff */
[----:B------:R-:W4:Y:S01]  /*4ee0*/  LDSM.16.MT88.4 R12, [R230+0x6800] ;  /* 0x00680000e60c783b */ /* 0x000f220000004200 */
[----:B-1----:R-:W-:-:S05]  /*4ef0*/  MOV R3, R44 ;  /* 0x0000002c00037202 */ /* 0x002fca0000000f00 */
[----:B------:R-:W-:-:S09]  /*4f00*/  FFMA.FTZ R3, R3, c[0x0][0x2d0], -R0 ;  /* 0x0000b40003037a23 */ /* 0x000fd20000010800 */
[C---:B----4-:R-:W-:Y:S07]  /*4f10*/  HMMA.16816.F32 R36, R4.reuse, R12, R16 ;  /* 0x0000000c0424723c */ /* 0x050fee0000001810 */
[----:B------:R-:W-:Y:S01]  /*4f20*/  MOV R18, R23 ;  /* 0x0000001700127202 */ /* 0x000fe20000000f00 */
[----:B------:R-:W-:Y:S01]  /*4f30*/  HMMA.16816.F32 R12, R4, R14, R8 ;  /* 0x0000000e040c723c */ /* 0x000fe20000001808 */
[----:B------:R-:W1:Y:S01]  /*4f40*/  LDSM.16.MT88.4 R8, [R224+0x1000] ;  /* 0x00100000e008783b */ /* 0x000e620000004200 */
[----:B------:R-:W-:-:S02]  /*4f50*/  IMAD.MOV.U32 R23, RZ, RZ, R21 ;  /* 0x000000ffff177224 */ /* 0x000fc400078e0015 */
[----:B------:R-:W-:Y:S02]  /*4f60*/  IMAD.MOV.U32 R21, RZ, RZ, R43 ;  /* 0x000000ffff157224 */ /* 0x000fe400078e002b */
[----:B------:R-:W-:Y:S01]  /*4f70*/  IMAD.MOV.U32 R19, RZ, RZ, R41 ;  /* 0x000000ffff137224 */ /* 0x000fe200078e0029 */
[----:B------:R-:W-:Y:S01]  /*4f80*/  F2FP.PACK_AB R4, R78, R76 ;  /* 0x0000004c4e04723e */ /* 0x000fe200000000ff */
[----:B------:R-:W-:Y:S01]  /*4f90*/  IMAD.MOV.U32 R43, RZ, RZ, R46 ;  /* 0x000000ffff2b7224 */ /* 0x000fe200078e002e */
[----:B---3--:R-:W-:Y:S01]  /*4fa0*/  F2FP.PACK_AB R5, R50, R77 ;  /* 0x0000004d3205723e */ /* 0x008fe200000000ff */
[----:B------:R-:W-:Y:S01]  /*4fb0*/  IMAD.MOV.U32 R79, RZ, RZ, R23 ;  /* 0x000000ffff4f7224 */ /* 0x000fe200078e0017 */
[----:B------:R-:W-:Y:S02]  /*4fc0*/  F2FP.PACK_AB R6, R156, R25 ;  /* 0x000000199c06723e */ /* 0x000fe400000000ff */
[----:B--2---:R-:W-:Y:S02]  /*4fd0*/  F2FP.PACK_AB R7, R40, R87 ;  /* 0x000000572807723e */ /* 0x004fe400000000ff */
[----:B------:R-:W-:Y:S01]  /*4fe0*/  MOV R41, R47 ;  /* 0x0000002f00297202 */ /* 0x000fe20000000f00 */
[----:B------:R-:W-:Y:S01]  /*4ff0*/  IMAD.MOV.U32 R47, RZ, RZ, R55 ;  /* 0x000000ffff2f7224 */ /* 0x000fe200078e0037 */
[----:B------:R-:W-:-:S03]  /*5000*/  MOV R46, R54 ;  /* 0x00000036002e7202 */ /* 0x000fc60000000f00 */
[C---:B-1----:R-:W-:Y:S08]  /*5010*/  HMMA.16816.F32 R60, R4.reuse, R8, R28 ;  /* 0x00000008043c723c */ /* 0x042ff0000000181c */
[----:B------:R-:W-:Y:S01]  /*5020*/  HMMA.16816.F32 R32, R4, R10, R216 ;  /* 0x0000000a0420723c */ /* 0x000fe200000018d8 */
[----:B------:R-:W1:Y:S06]  /*5030*/  LDSM.16.MT88.4 R8, [R228+0x1000] ;  /* 0x00100000e408783b */ /* 0x000e6c0000004200 */
[----:B------:R-:W-:Y:S01]  /*5040*/  IMAD.MOV.U32 R219, RZ, RZ, R21 ;  /* 0x000000ffffdb7224 */ /* 0x000fe200078e0015 */
[----:B------:R-:W-:Y:S01]  /*5050*/  MOV R218, R68 ;  /* 0x0000004400da7202 */ /* 0x000fe20000000f00 */
[----:B------:R-:W-:-:S02]  /*5060*/  IMAD.MOV.U32 R216, RZ, RZ, R46 ;  /* 0x000000ffffd87224 */ /* 0x000fc400078e002e */
[----:B------:R-:W-:Y:S01]  /*5070*/  IMAD.MOV.U32 R217, RZ, RZ, R47 ;  /* 0x000000ffffd97224 */ /* 0x000fe200078e002f */
[C---:B-1----:R-:W-:Y:S07]  /*5080*/  HMMA.16816.F32 R56, R4.reuse, R8, R220 ;  /* 0x000000080438723c */ /* 0x042fee00000018dc */
[----:B------:R-:W-:Y:S01]  /*5090*/  MOV R221, R40 ;  /* 0x0000002800dd7202 */ /* 0x000fe20000000f00 */
[----:B------:R-:W-:Y:S01]  /*50a0*/  HMMA.16816.F32 R28, R4, R10, R152 ;  /* 0x0000000a041c723c */ /* 0x000fe20000001898 */
[----:B------:R-:W1:Y:S01]  /*50b0*/  LDSM.16.MT88.4 R8, [R227+0x1000] ;  /* 0x00100000e308783b */ /* 0x000e620000004200 */
[----:B------:R-:W-:-:S02]  /*50c0*/  IMAD.MOV.U32 R220, RZ, RZ, R41 ;  /* 0x000000ffffdc7224 */ /* 0x000fc400078e0029 */
[----:B------:R-:W-:Y:S02]  /*50d0*/  IMAD.MOV.U32 R222, RZ, RZ, R64 ;  /* 0x000000ffffde7224 */ /* 0x000fe400078e0040 */
[----:B------:R-:W-:Y:S02]  /*50e0*/  IMAD.MOV.U32 R223, RZ, RZ, R87 ;  /* 0x000000ffffdf7224 */ /* 0x000fe400078e0057 */
[----:B------:R-:W-:Y:S02]  /*50f0*/  IMAD.MOV.U32 R152, RZ, RZ, R22 ;  /* 0x000000ffff987224 */ /* 0x000fe400078e0016 */
[----:B------:R-:W-:Y:S01]  /*5100*/  IMAD.MOV.U32 R22, RZ, RZ, R20 ;  /* 0x000000ffff167224 */ /* 0x000fe200078e0014 */
[----:B------:R-:W-:Y:S01]  /*5110*/  MOV R20, R42 ;  /* 0x0000002a00147202 */ /* 0x000fe20000000f00 */
[----:B------:R-:W-:Y:S02]  /*5120*/  IMAD.MOV.U32 R42, RZ, RZ, R67 ;  /* 0x000000ffff2a7224 */ /* 0x000fe400078e0043 */
[----:B------:R-:W-:Y:S01]  /*5130*/  IMAD.MOV.U32 R67, RZ, RZ, R45 ;  /* 0x000000ffff437224 */ /* 0x000fe200078e002d */
[----:B------:R-:W-:Y:S01]  /*5140*/  MOV R45, R53 ;  /* 0x00000035002d7202 */ /* 0x000fe20000000f00 */
[----:B------:R-:W-:-:S03]  /*5150*/  IMAD.MOV.U32 R154, RZ, RZ, R66 ;  /* 0x000000ffff9a7224 */ /* 0x000fc600078e0042 */
[----:B------:R-:W-:Y:S01]  /*5160*/  MOV R155, R67 ;  /* 0x00000043009b7202 */ /* 0x000fe20000000f00 */
[----:B------:R-:W-:Y:S01]  /*5170*/  IMAD.MOV.U32 R153, RZ, RZ, R45 ;  /* 0x000000ffff997224 */ /* 0x000fe200078e002d */
[----:B-1----:R-:W-:Y:S07]  /*5180*/  HMMA.16816.F32 R52, R4, R8, R208 ;  /* 0x000000080434723c */ /* 0x002fee00000018d0 */
[----:B------:R-:W-:Y:S01]  /*5190*/  IMAD.MOV.U32 R211, RZ, RZ, R26 ;  /* 0x000000ffffd37224 */ /* 0x000fe200078e001a */
[----:B------:R-:W-:Y:S01]  /*51a0*/  MOV R209, R24 ;  /* 0x0000001800d17202 */ /* 0x000fe20000000f00 */
[----:B------:R-:W-:-:S02]  /*51b0*/  IMAD.MOV.U32 R210, RZ, RZ, R27 ;  /* 0x000000ffffd27224 */ /* 0x000fc400078e001b */
[----:B------:R-:W-:Y:S02]  /*51c0*/  IMAD.MOV.U32 R208, RZ, RZ, R25 ;  /* 0x000000ffffd07224 */ /* 0x000fe400078e0019 */
[----:B------:R-:W-:Y:S01]  /*51d0*/  HMMA.16816.F32 R24, R4, R10, R144 ;  /* 0x0000000a0418723c */ /* 0x000fe20000001890 */
[----:B------:R-:W1:Y:S06]  /*51e0*/  LDSM.16.MT88.4 R8, [R230+0x1000] ;  /* 0x00100000e608783b */ /* 0x000e6c0000004200 */
[----:B------:R-:W-:Y:S01]  /*51f0*/  IMAD.MOV.U32 R147, RZ, RZ, R50 ;  /* 0x000000ffff937224 */ /* 0x000fe200078e0032 */
[----:B------:R-:W-:Y:S01]  /*5200*/  MOV R146, R51 ;  /* 0x0000003300927202 */ /* 0x000fe20000000f00 */
[----:B------:R-:W-:-:S02]  /*5210*/  IMAD.MOV.U32 R145, RZ, RZ, R48 ;  /* 0x000000ffff917224 */ /* 0x000fc400078e0030 */
[----:B------:R-:W-:Y:S02]  /*5220*/  IMAD.MOV.U32 R144, RZ, RZ, R49 ;  /* 0x000000ffff907224 */ /* 0x000fe400078e0031 */
[C---:B-1----:R-:W-:Y:S07]  /*5230*/  HMMA.16816.F32 R48, R4.reuse, R8, R164 ;  /* 0x000000080430723c */ /* 0x042fee00000018a4 */
[----:B------:R-:W-:Y:S01]  /*5240*/  IMAD.MOV.U32 R166, RZ, RZ, R22 ;  /* 0x000000ffffa67224 */ /* 0x000fe200078e0016 */
[----:B------:R-:W-:Y:S01]  /*5250*/  MOV R164, R20 ;  /* 0x0000001400a47202 */ /* 0x000fe20000000f00 */
[----:B------:R-:W-:Y:S01]  /*5260*/  IMAD.MOV.U32 R165, RZ, RZ, R42 ;  /* 0x000000ffffa57224 */ /* 0x000fe200078e002a */
[----:B------:R-:W-:Y:S01]  /*5270*/  HMMA.16816.F32 R20, R4, R10, R140 ;  /* 0x0000000a0414723c */ /* 0x000fe2000000188c */
[----:B------:R-:W1:Y:S01]  /*5280*/  LDSM.16.MT88.4 R8, [R224+0x4000] ;  /* 0x00400000e008783b */ /* 0x000e620000004200 */
[----:B------:R-:W-:-:S05]  /*5290*/  MOV R167, R18 ;  /* 0x0000001200a77202 */ /* 0x000fca0000000f00 */
[----:B------:R-:W-:Y:S01]  /*52a0*/  IMAD.MOV.U32 R143, RZ, RZ, R19 ;  /* 0x000000ffff8f7224 */ /* 0x000fe200078e0013 */
[----:B------:R-:W-:Y:S01]  /*52b0*/  MOV R140, R65 ;  /* 0x00000041008c7202 */ /* 0x000fe20000000f00 */
[----:B------:R-:W-:Y:S02]  /*52c0*/  IMAD.MOV.U32 R142, RZ, RZ, R43 ;  /* 0x000000ffff8e7224 */ /* 0x000fe400078e002b */
[----:B------:R-:W-:Y:S01]  /*52d0*/  IMAD.MOV.U32 R141, RZ, RZ, R86 ;  /* 0x000000ffff8d7224 */ /* 0x000fe200078e0056 */
[C---:B-1----:R-:W-:Y:S07]  /*52e0*/  HMMA.16816.F32 R40, R4.reuse, R8, R136 ;  /* 0x000000080428723c */ /* 0x042fee0000001888 */
[----:B------:R-:W-:Y:S01]  /*52f0*/  MOV R139, R85 ;  /* 0x00000055008b7202 */ /* 0x000fe20000000f00 */
[----:B------:R-:W-:Y:S01]  /*5300*/  HMMA.16816.F32 R16, R4, R10, R120 ;  /* 0x0000000a0410723c */ /* 0x000fe20000001878 */
[----:B------:R-:W1:Y:S03]  /*5310*/  LDSM.16.MT88.4 R8, [R228+0x4000] ;  /* 0x00400000e408783b */ /* 0x000e660000004200 */
[----:B------:R-:W-:-:S02]  /*5320*/  IMAD.MOV.U32 R138, RZ, RZ, R139 ;  /* 0x000000ffff8a7224 */ /* 0x000fc400078e008b */
[----:B------:R-:W-:Y:S01]  /*5330*/  IMAD.MOV.U32 R139, RZ, RZ, R140 ;  /* 0x000000ffff8b7224 */ /* 0x000fe200078e008c */
[----:B------:R-:W-:Y:S01]  /*5340*/  MOV R140, R141 ;  /* 0x0000008d008c7202 */ /* 0x000fe20000000f00 */
[----:B------:R-:W-:Y:S02]  /*5350*/  IMAD.MOV.U32 R141, RZ, RZ, R142 ;  /* 0x000000ffff8d7224 */ /* 0x000fe400078e008e */
[----:B------:R-:W-:Y:S01]  /*5360*/  IMAD.MOV.U32 R142, RZ, RZ, R143 ;  /* 0x000000ffff8e7224 */ /* 0x000fe200078e008f */
[----:B------:R-:W-:Y:S01]  /*5370*/  MOV R143, R164 ;  /* 0x000000a4008f7202 */ /* 0x000fe20000000f00 */
[----:B------:R-:W-:Y:S02]  /*5380*/  IMAD.MOV.U32 R164, RZ, RZ, R166 ;  /* 0x000000ffffa47224 */ /* 0x000fe400078e00a6 */
[----:B------:R-:W-:Y:S01]  /*5390*/  IMAD.MOV.U32 R166, RZ, RZ, R167 ;  /* 0x000000ffffa67224 */ /* 0x000fe200078e00a7 */
[----:B------:R-:W-:Y:S01]  /*53a0*/  MOV R167, R144 ;  /* 0x0000009000a77202 */ /* 0x000fe20000000f00 */
        /* <DEDUP_REMOVED lines=9> */
[--C-:B------:R-:W-:Y:S01]  /*5440*/  FFMA.FTZ R79, R79, c[0x0][0x2d0], -R0.reuse ;  /* 0x0000b4004f4f7a23 */ /* 0x100fe20000010800 */
[----:B------:R2:W5:Y:S01]  /*5450*/  LDL.LU R159, [R1+0x80] ;  /* 0x00008000019f7983 */ /* 0x0005620000300800 */
[C---:B-1----:R-:W-:Y:S08]  /*5460*/  HMMA.16816.F32 R44, R4.reuse, R8, R124 ;  /* 0x00000008042c723c */ /* 0x042ff0000000187c */
[C---:B------:R-:W-:Y:S01]  /*5470*/  HMMA.16816.F32 R64, R4.reuse, R10, R116 ;  /* 0x0000000a0440723c */ /* 0x040fe20000001874 */
[----:B------:R-:W1:Y:S07]  /*5480*/  LDSM.16.MT88.4 R8, [R227+0x4000] ;  /* 0x00400000e308783b */ /* 0x000e6e0000004200 */
        /* <DEDUP_REMOVED lines=13> */
[----:B------:R-:W-:Y:S01]  /*5560*/  HMMA.16816.F32 R104, R4, R10, R72 ;  /* 0x0000000a0468723c */ /* 0x000fe20000001848 */
[----:B------:R-:W1:Y:S01]  /*5570*/  LDSM.16.MT88.4 R8, [R230+0x7000] ;  /* 0x00700000e608783b */ /* 0x000e620000004200 */
[----:B------:R3:W-:Y:S02]  /*5580*/  MUFU.EX2 R82, R3 ;  /* 0x0000000300527308 */ /* 0x0007e40000000800 */
[----:B---3--:R-:W-:-:S02]  /*5590*/  FFMA.FTZ R3, R138, c[0x0][0x2d0], -R0 ;  /* 0x0000b4008a037a23 */ /* 0x008fc40000010800 */
[----:B------:R-:W-:Y:S02]  /*55a0*/  IMAD.MOV.U32 R138, RZ, RZ, R139 ;  /* 0x000000ffff8a7224 */ /* 0x000fe400078e008b */
[----:B------:R-:W-:Y:S02]  /*55b0*/  IMAD.MOV.U32 R139, RZ, RZ, R140 ;  /* 0x000000ffff8b7224 */ /* 0x000fe400078e008c */
[----:B------:R3:W4:Y:S01]  /*55c0*/  MUFU.EX2 R81, R3 ;  /* 0x0000000300517308 */ /* 0x0007220000000800 */
[----:B------:R-:W-:Y:S01]  /*55d0*/  MOV R140, R141 ;  /* 0x0000008d008c7202 */ /* 0x000fe20000000f00 */
[----:B------:R-:W-:Y:S02]  /*55e0*/  IMAD.MOV.U32 R141, RZ, RZ, R142 ;  /* 0x000000ffff8d7224 */ /* 0x000fe400078e008e */
[----:B------:R-:W-:Y:S01]  /*55f0*/  IMAD.MOV.U32 R142, RZ, RZ, R143 ;  /* 0x000000ffff8e7224 */ /* 0x000fe200078e008f */
[----:B------:R-:W-:Y:S01]  /*5600*/  MOV R143, R164 ;  /* 0x000000a4008f7202 */ /* 0x000fe20000000f00 */
[----:B------:R-:W-:-:S02]  /*5610*/  IMAD.MOV.U32 R164, RZ, RZ, R166 ;  /* 0x000000ffffa47224 */ /* 0x000fc400078e00a6 */
[----:B------:R-:W-:Y:S01]  /*5620*/  IMAD.MOV.U32 R166, RZ, RZ, R167 ;  /* 0x000000ffffa67224 */ /* 0x000fe200078e00a7 */
[----:B------:R-:W-:Y:S01]  /*5630*/  MOV R167, R144 ;  /* 0x0000009000a77202 */ /* 0x000fe20000000f00 */
[----:B---3--:R-:W-:Y:S02]  /*5640*/  FFMA.FTZ R3, R138, c[0x0][0x2d0], -R0 ;  /* 0x0000b4008a037a23 */ /* 0x008fe40000010800 */
[----:B------:R-:W-:Y:S01]  /*5650*/  IMAD.MOV.U32 R138, RZ, RZ, R139 ;  /* 0x000000ffff8a7224 */ /* 0x000fe200078e008b */
[----:B------:R-:W-:Y:S01]  /*5660*/  MOV R139, R140 ;  /* 0x0000008c008b7202 */ /* 0x000fe20000000f00 */
[----:B------:R3:W-:Y:S01]  /*5670*/  MUFU.EX2 R89, R3 ;  /* 0x0000000300597308 */ /* 0x0007e20000000800 */
[----:B------:R-:W-:Y:S01]  /*5680*/  IMAD.MOV.U32 R140, RZ, RZ, R141 ;  /* 0x000000ffff8c7224 */ /* 0x000fe200078e008d */
[----:B-1----:R-:W-:Y:S01]  /*5690*/  HMMA.16816.F32 R36, R4, R8, R36 ;  /* 0x000000080424723c */ /* 0x002fe20000001824 */
[----:B------:R-:W-:Y:S01]  /*56a0*/  IMAD.MOV.U32 R141, RZ, RZ, R142 ;  /* 0x000000ffff8d7224 */ /* 0x000fe200078e008e */
[----:B------:R-:W-:Y:S01]  /*56b0*/  MOV R142, R143 ;  /* 0x0000008f008e7202 */ /* 0x000fe20000000f00 */
[----:B------:R-:W-:-:S02]  /*56c0*/  IMAD.MOV.U32 R144, RZ, RZ, R145 ;  /* 0x000000ffff907224 */ /* 0x000fc400078e0091 */
[----:B------:R-:W-:Y:S02]  /*56d0*/  IMAD.MOV.U32 R143, RZ, RZ, R164 ;  /* 0x000000ffff8f7224 */ /* 0x000fe400078e00a4 */
[----:B------:R-:W-:Y:S01]  /*56e0*/  IMAD.MOV.U32 R164, RZ, RZ, R166 ;  /* 0x000000ffffa47224 */ /* 0x000fe200078e00a6 */
[----:B------:R-:W-:Y:S01]  /*56f0*/  MOV R166, R167 ;  /* 0x000000a700a67202 */ /* 0x000fe20000000f00 */
[----:B------:R-:W-:Y:S01]  /*5700*/  HMMA.16816.F32 R92, R4, R10, R12 ;  /* 0x0000000a045c723c */ /* 0x000fe2000000180c */
[----:B---3--:R-:W-:Y:S01]  /*5710*/  FFMA.FTZ R3, R138, c[0x0][0x2d0], -R0 ;  /* 0x0000b4008a037a23 */ /* 0x008fe20000010800 */
[----:B------:R-:W1:Y:S01]  /*5720*/  LDSM.16.MT88.4 R8, [R224+0x1800] ;  /* 0x00180000e008783b */ /* 0x000e620000004200 */
[----:B------:R-:W-:Y:S02]  /*5730*/  IMAD.MOV.U32 R138, RZ, RZ, R139 ;  /* 0x000000ffff8a7224 */ /* 0x000fe400078e008b */
[----:B------:R3:W-:Y:S01]  /*5740*/  MUFU.EX2 R75, R3 ;  /* 0x00000003004b7308 */ /* 0x0007e20000000800 */
[----:B------:R-:W-:Y:S01]  /*5750*/  IMAD.MOV.U32 R139, RZ, RZ, R140 ;  /* 0x000000ffff8b7224 */ /* 0x000fe200078e008c */
[----:B------:R-:W-:Y:S01]  /*5760*/  MOV R140, R141 ;  /* 0x0000008d008c7202 */ /* 0x000fe20000000f00 */
[----:B------:R-:W-:-:S02]  /*5770*/  IMAD.MOV.U32 R167, RZ, RZ, R144 ;  /* 0x000000ffffa77224 */ /* 0x000fc400078e0090 */
[----:B------:R-:W-:Y:S02]  /*5780*/  IMAD.MOV.U32 R141, RZ, RZ, R142 ;  /* 0x000000ffff8d7224 */ /* 0x000fe400078e008e */
[----:B------:R-:W-:Y:S01]  /*5790*/  IMAD.MOV.U32 R142, RZ, RZ, R143 ;  /* 0x000000ffff8e7224 */ /* 0x000fe200078e008f */
[----:B------:R-:W-:Y:S01]  /*57a0*/  MOV R143, R164 ;  /* 0x000000a4008f7202 */ /* 0x000fe20000000f00 */
[----:B------:R-:W-:Y:S02]  /*57b0*/  IMAD.MOV.U32 R164, RZ, RZ, R166 ;  /* 0x000000ffffa47224 */ /* 0x000fe400078e00a6 */
[----:B---3--:R-:W-:-:S04]  /*57c0*/  FADD.FTZ R3, R102, R213 ;  /* 0x000000d566037221 */ /* 0x008fc80000010000 */
[----:B------:R-:W-:Y:S02]  /*57d0*/  FADD.FTZ R6, R103, R3 ;  /* 0x0000000367067221 */ /* 0x000fe40000010000 */
[----:B------:R-:W-:Y:S01]  /*57e0*/  FFMA.FTZ R3, R138, c[0x0][0x2d0], -R2 ;  /* 0x0000b4008a037a23 */ /* 0x000fe20000010802 */
[----:B------:R-:W-:Y:S01]  /*57f0*/  MOV R138, R139 ;  /* 0x0000008b008a7202 */ /* 0x000fe20000000f00 */
[----:B------:R-:W-:Y:S02]  /*5800*/  IMAD.MOV.U32 R145, RZ, RZ, R146 ;  /* 0x000000ffff917224 */ /* 0x000fe400078e0092 */
[----:B------:R-:W-:Y:S02]  /*5810*/  IMAD.MOV.U32 R166, RZ, RZ, R167 ;  /* 0x000000ffffa67224 */ /* 0x000fe400078e00a7 */
[----:B------:R-:W-:Y:S02]  /*5820*/  IMAD.MOV.U32 R139, RZ, RZ, R140 ;  /* 0x000000ffff8b7224 */ /* 0x000fe400078e008c */
[----:B------:R-:W-:Y:S01]  /*5830*/  IMAD.MOV.U32 R140, RZ, RZ, R141 ;  /* 0x000000ffff8c7224 */ /* 0x000fe200078e008d */
[----:B------:R-:W-:Y:S01]  /*5840*/  MOV R141, R142 ;  /* 0x0000008e008d7202 */ /* 0x000fe20000000f00 */
[----:B------:R-:W-:-:S02]  /*5850*/  IMAD.MOV.U32 R142, RZ, RZ, R143 ;  /* 0x000000ffff8e7224 */ /* 0x000fc400078e008f */
[----:B------:R-:W-:Y:S02]  /*5860*/  IMAD.MOV.U32 R144, RZ, RZ, R145 ;  /* 0x000000ffff907224 */ /* 0x000fe400078e0091 */
[----:B------:R-:W-:Y:S01]  /*5870*/  IMAD.MOV.U32 R143, RZ, RZ, R164 ;  /* 0x000000ffff8f7224 */ /* 0x000fe200078e00a4 */
[----:B------:R-:W-:Y:S01]  /*5880*/  MOV R164, R166 ;  /* 0x000000a600a47202 */ /* 0x000fe20000000f00 */
[----:B------:R-:W-:Y:S01]  /*5890*/  FFMA.FTZ R4, R215, c[0x0][0x2d0], -R2 ;  /* 0x0000b400d7047a23 */ /* 0x000fe20000010802 */
[----:B------:R3:W-:Y:S01]  /*58a0*/  MUFU.EX2 R166, R3 ;  /* 0x0000000300a67308 */ /* 0x0007e20000000800 */
[----:B------:R-:W-:Y:S02]  /*58b0*/  MOV R167, R144 ;  /* 0x0000009000a77202 */ /* 0x000fe40000000f00 */
[----:B------:R-:W-:Y:S01]  /*58c0*/  MOV R146, R147 ;  /* 0x0000009300927202 */ /* 0x000fe20000000f00 */
[----:B------:R-:W-:-:S04]  /*58d0*/  IMAD.MOV.U32 R147, RZ, RZ, R208 ;  /* 0x000000ffff937224 */ /* 0x000fc800078e00d0 */
[----:B------:R1:W-:Y:S01]  /*58e0*/  MUFU.EX2 R80, R4 ;  /* 0x0000000400507308 */ /* 0x0003e20000000800 */
[----:B------:R-:W-:Y:S02]  /*58f0*/  IMAD.MOV.U32 R208, RZ, RZ, R209 ;  /* 0x000000ffffd07224 */ /* 0x000fe400078e00d1 */
[----:B---3--:R-:W-:Y:S02]  /*5900*/  FFMA.FTZ R3, R138, c[0x0][0x2d0], -R2 ;  /* 0x0000b4008a037a23 */ /* 0x008fe40000010802 */
[----:B------:R-:W-:Y:S02]  /*5910*/  IMAD.MOV.U32 R138, RZ, RZ, R139 ;  /* 0x000000ffff8a7224 */ /* 0x000fe400078e008b */
[----:B------:R-:W-:Y:S01]  /*5920*/  IMAD.MOV.U32 R139, RZ, RZ, R140 ;  /* 0x000000ffff8b7224 */ /* 0x000fe200078e008c */
[----:B------:R-:W-:Y:S01]  /*5930*/  MOV R140, R141 ;  /* 0x0000008d008c7202 */ /* 0x000fe20000000f00 */
[----:B------:R-:W-:Y:S02]  /*5940*/  IMAD.MOV.U32 R141, RZ, RZ, R142 ;  /* 0x000000ffff8d7224 */ /* 0x000fe400078e008e */
[----:B-1----:R-:W-:-:S02]  /*5950*/  FFMA.FTZ R4, R165, c[0x0][0x2d0], -R2 ;  /* 0x0000b400a5047a23 */ /* 0x002fc40000010802 */
[----:B------:R-:W-:Y:S01]  /*5960*/  IMAD.MOV.U32 R142, RZ, RZ, R143 ;  /* 0x000000ffff8e7224 */ /* 0x000fe200078e008f */
[----:B------:R-:W-:Y:S01]  /*5970*/  MOV R143, R164 ;  /* 0x000000a4008f7202 */ /* 0x000fe20000000f00 */
[----:B------:R-:W-:Y:S01]  /*5980*/  IMAD.MOV.U32 R164, RZ, RZ, R167 ;  /* 0x000000ffffa47224 */ /* 0x000fe200078e00a7 */
[----:B------:R-:W-:Y:S01]  /*5990*/  MOV R209, R210 ;  /* 0x000000d200d17202 */ /* 0x000fe20000000f00 */
[----:B------:R-:W-:Y:S01]  /*59a0*/  MUFU.EX2 R167, R3 ;  /* 0x0000000300a77308 */ /* 0x000fe20000000800 */
[----:B------:R-:W-:Y:S01]  /*59b0*/  IMAD.MOV.U32 R210, RZ, RZ, R211 ;  /* 0x000000ffffd27224 */ /* 0x000fe200078e00d3 */
[----:B------:R-:W-:Y:S01]  /*59c0*/  MOV R145, R146 ;  /* 0x0000009200917202 */ /* 0x000fe20000000f00 */
[----:B------:R-:W-:Y:S01]  /*59d0*/  IMAD.MOV.U32 R211, RZ, RZ, R152 ;  /* 0x000000ffffd37224 */ /* 0x000fe200078e0098 */
[----:B------:R-:W-:Y:S01]  /*59e0*/  MOV R152, R153 ;  /* 0x0000009900987202 */ /* 0x000fe20000000f00 */
[----:B------:R-:W-:-:S03]  /*59f0*/  IMAD.MOV.U32 R146, RZ, RZ, R147 ;  /* 0x000000ffff927224 */ /* 0x000fc600078e0093 */
[----:B------:R4:W1:Y:S01]  /*5a00*/  MUFU.EX2 R165, R4 ;  /* 0x0000000400a57308 */ /* 0x0008620000000800 */
[----:B------:R-:W-:Y:S01]  /*5a10*/  IMAD.MOV.U32 R147, RZ, RZ, R208 ;  /* 0x000000ffff937224 */ /* 0x000fe200078e00d0 */
[----:B------:R-:W-:Y:S01]  /*5a20*/  MOV R208, R209 ;  /* 0x000000d100d07202 */ /* 0x000fe20000000f00 */
[----:B------:R-:W-:Y:S02]  /*5a30*/  IMAD.MOV.U32 R153, RZ, RZ, R158 ;  /* 0x000000ffff997224 */ /* 0x000fe400078e009e */
[----:B------:R-:W-:Y:S01]  /*5a40*/  IMAD.MOV.U32 R209, RZ, RZ, R210 ;  /* 0x000000ffffd17224 */ /* 0x000fe200078e00d2 */
[----:B------:R2:W5:Y:S01]  /*5a50*/  LDL.LU R158, [R1+0x7c] ;  /* 0x00007c00019e7983 */ /* 0x0005620000300800 */
[----:B------:R-:W-:Y:S01]  /*5a60*/  IMAD.MOV.U32 R210, RZ, RZ, R211 ;  /* 0x000000ffffd27224 */ /* 0x000fe200078e00d3 */
[----:B------:R-:W-:Y:S01]  /*5a70*/  MOV R211, R152 ;  /* 0x0000009800d37202 */ /* 0x000fe20000000f00 */
[----:B------:R-:W-:Y:S02]  /*5a80*/  IMAD.MOV.U32 R144, RZ, RZ, R145 ;  /* 0x000000ffff907224 */ /* 0x000fe400078e0091 */
[----:B------:R-:W-:Y:S01]  /*5a90*/  IMAD.MOV.U32 R145, RZ, RZ, R146 ;  /* 0x000000ffff917224 */ /* 0x000fe200078e0092 */
[----:B------:R-:W-:Y:S01]  /*5aa0*/  MOV R146, R147 ;  /* 0x0000009300927202 */ /* 0x000fe20000000f00 */
[----:B------:R-:W-:-:S02]  /*5ab0*/  FADD.FTZ R5, R150, R212 ;  /* 0x000000d496057221 */ /* 0x000fc40000010000 */
[----:B------:R-:W-:Y:S02]  /*5ac0*/  IMAD.MOV.U32 R152, RZ, RZ, R153 ;  /* 0x000000ffff987224 */ /* 0x000fe400078e0099 */
[----:B------:R-:W-:Y:S02]  /*5ad0*/  IMAD.MOV.U32 R153, RZ, RZ, R222 ;  /* 0x000000ffff997224 */ /* 0x000fe400078e00de */
[----:B------:R-:W-:Y:S01]  /*5ae0*/  IMAD.MOV.U32 R147, RZ, RZ, R208 ;  /* 0x000000ffff937224 */ /* 0x000fe200078e00d0 */
[----:B------:R-:W-:Y:S01]  /*5af0*/  MOV R222, R157 ;  /* 0x0000009d00de7202 */ /* 0x000fe20000000f00 */
[----:B------:R-:W-:Y:S01]  /*5b00*/  IMAD.MOV.U32 R208, RZ, RZ, R209 ;  /* 0x000000ffffd07224 */ /* 0x000fe200078e00d1 */
[----:B------:R-:W-:Y:S01]  /*5b10*/  MOV R209, R210 ;  /* 0x000000d200d17202 */ /* 0x000fe20000000f00 */
[----:B------:R-:W-:Y:S01]  /*5b20*/  FADD.FTZ R5, R151, R5 ;  /* 0x0000000597057221 */ /* 0x000fe20000010000 */
[----:B----4-:R-:W-:Y:S01]  /*5b30*/  F2FP.PACK_AB R4, R81, R82 ;  /* 0x000000525104723e */ /* 0x010fe200000000ff */
[----:B------:R-:W-:Y:S01]  /*5b40*/  IMAD.MOV.U32 R210, RZ, RZ, R211 ;  /* 0x000000ffffd27224 */ /* 0x000fe200078e00d3 */
[----:B-1----:R-:W-:Y:S01]  /*5b50*/  F2FP.PACK_AB R7, R165, R167 ;  /* 0x000000a7a507723e */ /* 0x002fe200000000ff */
[----:B------:R-:W-:Y:S01]  /*5b60*/  IMAD.MOV.U32 R211, RZ, RZ, R152 ;  /* 0x000000ffffd37224 */ /* 0x000fe200078e0098 */
[----:B------:R-:W-:Y:S01]  /*5b70*/  MOV R152, R153 ;  /* 0x0000009900987202 */ /* 0x000fe20000000f00 */
[----:B------:R-:W-:Y:S01]  /*5b80*/  FADD.FTZ R3, R148, R6 ;  /* 0x0000000694037221 */ /* 0x000fe20000010000 */
[----:B------:R-:W-:Y:S01]  /*5b90*/  F2FP.PACK_AB R6, R75, R89 ;  /* 0x000000594b06723e */ /* 0x000fe200000000ff */
[----:B------:R-:W-:Y:S01]  /*5ba0*/  FADD.FTZ R12, R214, R5 ;  /* 0x00000005d60c7221 */ /* 0x000fe20000010000 */
[----:B------:R-:W-:Y:S01]  /*5bb0*/  F2FP.PACK_AB R5, R166, R80 ;  /* 0x00000050a605723e */ /* 0x000fe200000000ff */
[----:B------:R-:W-:Y:S01]  /*5bc0*/  IMAD.MOV.U32 R153, RZ, RZ, R222 ;  /* 0x000000ffff997224 */ /* 0x000fe200078e00de */
[----:B------:R2:W5:Y:S01]  /*5bd0*/  LDL.LU R157, [R1+0x78] ;  /* 0x00007800019d7983 */ /* 0x0005620000300800 */
[--C-:B------:R-:W-:Y:S01]  /*5be0*/  FFMA.FTZ R83, R138, c[0x0][0x2d0], -R0.reuse ;  /* 0x0000b4008a537a23 */ /* 0x100fe20000010800 */
[----:B------:R-:W-:Y:S01]  /*5bf0*/  MOV R138, R144 ;  /* 0x00000090008a7202 */ /* 0x000fe20000000f00 */
[----:B------:R-:W-:-:S02]  /*5c00*/  FFMA.FTZ R14, R140, c[0x0][0x2d0], -R0 ;  /* 0x0000b4008c0e7a23 */ /* 0x000fc40000010800 */
[----:B------:R-:W-:Y:S02]  /*5c10*/  IMAD.MOV.U32 R144, RZ, RZ, R152 ;  /* 0x000000ffff907224 */ /* 0x000fe400078e0098 */
[--C-:B------:R-:W-:Y:S02]  /*5c20*/  FFMA.FTZ R15, R139, c[0x0][0x2d0], -R0.reuse ;  /* 0x0000b4008b0f7a23 */ /* 0x100fe40000010800 */
[----:B------:R-:W-:Y:S02]  /*5c30*/  IMAD.MOV.U32 R140, RZ, RZ, R147 ;  /* 0x000000ffff8c7224 */ /* 0x000fe400078e0093 */
[----:B------:R-:W-:Y:S01]  /*5c40*/  IMAD.MOV.U32 R152, RZ, RZ, R153 ;  /* 0x000000ffff987224 */ /* 0x000fe200078e0099 */
[----:B------:R-:W-:Y:S01]  /*5c50*/  MOV R153, R154 ;  /* 0x0000009a00997202 */ /* 0x000fe20000000f00 */
[----:B------:R-:W-:Y:S02]  /*5c60*/  IMAD.MOV.U32 R139, RZ, RZ, R145 ;  /* 0x000000ffff8b7224 */ /* 0x000fe400078e0091 */
[----:B------:R-:W-:-:S02]  /*5c70*/  FFMA.FTZ R88, R146, c[0x0][0x2d0], -R0 ;  /* 0x0000b40092587a23 */ /* 0x000fc40000010800 */
[----:B------:R-:W-:Y:S01]  /*5c80*/  IMAD.MOV.U32 R147, RZ, RZ, R155 ;  /* 0x000000ffff937224 */ /* 0x000fe200078e009b */
[----:B------:R-:W-:Y:S01]  /*5c90*/  MOV R155, R217 ;  /* 0x000000d9009b7202 */ /* 0x000fe20000000f00 */
[----:B------:R-:W-:Y:S01]  /*5ca0*/  IMAD.MOV.U32 R154, RZ, RZ, R216 ;  /* 0x000000ffff9a7224 */ /* 0x000fe200078e00d8 */
[----:B------:R-:W-:Y:S01]  /*5cb0*/  HMMA.16816.F32 R212, R4, R10, R32 ;  /* 0x0000000a04d4723c */ /* 0x000fe20000001820 */
[----:B------:R-:W-:Y:S02]  /*5cc0*/  IMAD.MOV.U32 R146, RZ, RZ, R218 ;  /* 0x000000ffff927224 */ /* 0x000fe400078e00da */
[----:B------:R-:W-:-:S05]  /*5cd0*/  IMAD.MOV.U32 R145, RZ, RZ, R219 ;  /* 0x000000ffff917224 */ /* 0x000fca00078e00db */
[----:B------:R-:W-:Y:S01]  /*5ce0*/  HMMA.16816.F32 R216, R4, R8, R60 ;  /* 0x0000000804d8723c */ /* 0x000fe2000000183c */
[----:B------:R-:W1:Y:S01]  /*5cf0*/  LDSM.16.MT88.4 R8, [R228+0x1800] ;  /* 0x00180000e408783b */ /* 0x000e620000004200 */
[----:B------:R-:W-:Y:S01]  /*5d00*/  IMAD.MOV.U32 R137, RZ, RZ, R164 ;  /* 0x000000ffff897224 */ /* 0x000fe200078e00a4 */
[----:B------:R-:W-:Y:S01]  /*5d10*/  MOV R164, R211 ;  /* 0x000000d300a47202 */ /* 0x000fe20000000f00 */
[--C-:B------:R-:W-:Y:S01]  /*5d20*/  FFMA.FTZ R74, R141, c[0x0][0x2d0], -R0.reuse ;  /* 0x0000b4008d4a7a23 */ /* 0x100fe20000010800 */
[----:B------:R-:W-:Y:S01]  /*5d30*/  MOV R141, R208 ;  /* 0x000000d0008d7202 */ /* 0x000fe20000000f00 */
[--C-:B------:R-:W-:Y:S02]  /*5d40*/  FFMA.FTZ R73, R142, c[0x0][0x2d0], -R0.reuse ;  /* 0x0000b4008e497a23 */ /* 0x100fe40000010800 */
[----:B------:R-:W-:Y:S02]  /*5d50*/  FFMA.FTZ R72, R143, c[0x0][0x2d0], -R0 ;  /* 0x0000b4008f487a23 */ /* 0x000fe40000010800 */
[----:B------:R-:W-:-:S02]  /*5d60*/  IMAD.MOV.U32 R61, RZ, RZ, R164 ;  /* 0x000000ffff3d7224 */ /* 0x000fc400078e00a4 */
[----:B------:R-:W-:Y:S02]  /*5d70*/  IMAD.MOV.U32 R142, RZ, RZ, R209 ;  /* 0x000000ffff8e7224 */ /* 0x000fe400078e00d1 */
[----:B------:R-:W-:Y:S02]  /*5d80*/  IMAD.MOV.U32 R143, RZ, RZ, R210 ;  /* 0x000000ffff8f7224 */ /* 0x000fe400078e00d2 */
[----:B------:R-:W-:Y:S02]  /*5d90*/  IMAD.MOV.U32 R164, RZ, RZ, R152 ;  /* 0x000000ffffa47224 */ /* 0x000fe400078e0098 */
[----:B------:R-:W-:Y:S02]  /*5da0*/  IMAD.MOV.U32 R62, RZ, RZ, R153 ;  /* 0x000000ffff3e7224 */ /* 0x000fe400078e0099 */
[----:B------:R-:W-:Y:S02]  /*5db0*/  IMAD.MOV.U32 R103, RZ, RZ, R154 ;  /* 0x000000ffff677224 */ /* 0x000fe400078e009a */
[----:B------:R-:W-:Y:S01]  /*5dc0*/  IMAD.MOV.U32 R0, RZ, RZ, R155 ;  /* 0x000000ffff007224 */ /* 0x000fe200078e009b */
[C---:B-1----:R-:W-:Y:S08]  /*5dd0*/  HMMA.16816.F32 R208, R4.reuse, R8, R56 ;  /* 0x0000000804d0723c */ /* 0x042ff00000001838 */
[----:B------:R-:W-:Y:S01]  /*5de0*/  HMMA.16816.F32 R152, R4, R10, R28 ;  /* 0x0000000a0498723c */ /* 0x000fe2000000181c */
[----:B------:R-:W1:Y:S01]  /*5df0*/  LDSM.16.MT88.4 R8, [R227+0x1800] ;  /* 0x00180000e308783b */ /* 0x000e620000004200 */
[----:B------:R-:W-:Y:S01]  /*5e00*/  FADD.FTZ R13, R149, R3 ;  /* 0x00000003950d7221 */ /* 0x000fe20000010000 */
[----:B------:R-:W-:Y:S01]  /*5e10*/  MOV R102, R142 ;  /* 0x0000008e00667202 */ /* 0x000fe20000000f00 */
[----:B------:R-:W-:-:S02]  /*5e20*/  IMAD.MOV.U32 R35, RZ, RZ, R140 ;  /* 0x000000ffff237224 */ /* 0x000fc400078e008c */
[----:B------:R-:W-:Y:S02]  /*5e30*/  IMAD.MOV.U32 R60, RZ, RZ, R141 ;  /* 0x000000ffff3c7224 */ /* 0x000fe400078e008d */
[----:B------:R-:W-:Y:S01]  /*5e40*/  IMAD.MOV.U32 R3, RZ, RZ, R143 ;  /* 0x000000ffff037224 */ /* 0x000fe200078e008f */
[C---:B-1----:R-:W-:Y:S08]  /*5e50*/  HMMA.16816.F32 R148, R4.reuse, R8, R52 ;  /* 0x000000080494723c */ /* 0x042ff00000001834 */
[----:B------:R-:W-:Y:S01]  /*5e60*/  HMMA.16816.F32 R140, R4, R10, R24 ;  /* 0x0000000a048c723c */ /* 0x000fe20000001818 */
[----:B------:R-:W1:Y:S01]  /*5e70*/  LDSM.16.MT88.4 R8, [R230+0x1800] ;  /* 0x00180000e608783b */ /* 0x000e620000004200 */
[----:B------:R-:W-:Y:S01]  /*5e80*/  MOV R34, R75 ;  /* 0x0000004b00227202 */ /* 0x000fe20000000f00 */
[----:B------:R-:W-:Y:S01]  /*5e90*/  IMAD.MOV.U32 R57, RZ, RZ, R138 ;  /* 0x000000ffff397224 */ /* 0x000fe200078e008a */
[----:B------:R-:W-:Y:S01]  /*5ea0*/  MOV R58, R137 ;  /* 0x00000089003a7202 */ /* 0x000fe20000000f00 */
[----:B------:R-:W-:Y:S01]  /*5eb0*/  IMAD.MOV.U32 R33, RZ, RZ, R139 ;  /* 0x000000ffff217224 */ /* 0x000fe200078e008b */
[----:B------:R-:W-:Y:S01]  /*5ec0*/  MOV R75, R144 ;  /* 0x00000090004b7202 */ /* 0x000fe20000000f00 */
[----:B------:R-:W-:Y:S01]  /*5ed0*/  IMAD.MOV.U32 R31, RZ, RZ, R145 ;  /* 0x000000ffff1f7224 */ /* 0x000fe200078e0091 */
[----:B------:R-:W-:Y:S01]  /*5ee0*/  MOV R29, R147 ;  /* 0x00000093001d7202 */ /* 0x000fe20000000f00 */
[----:B------:R-:W-:-:S02]  /*5ef0*/  IMAD.MOV.U32 R30, RZ, RZ, R146 ;  /* 0x000000ffff1e7224 */ /* 0x000fc400078e0092 */
[C---:B-1----:R-:W-:Y:S08]  /*5f00*/  HMMA.16816.F32 R144, R4.reuse, R8, R48 ;  /* 0x000000080490723c */ /* 0x042ff00000001830 */
[----:B------:R-:W-:Y:S01]  /*5f10*/  HMMA.16816.F32 R136, R4, R10, R20 ;  /* 0x0000000a0488723c */ /* 0x000fe20000001814 */
[----:B------:R-:W1:Y:S01]  /*5f20*/  LDSM.16.MT88.4 R8, [R224+0x4800] ;  /* 0x00480000e008783b */ /* 0x000e620000004200 */
[----:B------:R-:W-:-:S02]  /*5f30*/  MOV R63, R89 ;  /* 0x00000059003f7202 */ /* 0x000fc40000000f00 */
[----:B------:R-:W-:-:S04]  /*5f40*/  MOV R56, R88 ;  /* 0x0000005800387202 */ /* 0x000fc80000000f00 */
[C---:B-1----:R-:W-:Y:S08]  /*5f50*/  HMMA.16816.F32 R96, R4.reuse, R8, R40 ;  /* 0x000000080460723c */ /* 0x042ff00000001828 */
[----:B------:R-:W-:Y:S01]  /*5f60*/  HMMA.16816.F32 R88, R4, R10, R16 ;  /* 0x0000000a0458723c */ /* 0x000fe20000001810 */
[----:B------:R-:W1:Y:S01]  /*5f70*/  LDSM.16.MT88.4 R8, [R228+0x4800] ;  /* 0x00480000e408783b */ /* 0x000e620000004200 */
[----:B------:R-:W-:-:S05]  /*5f80*/  IMAD.MOV.U32 R59, RZ, RZ, R34 ;  /* 0x000000ffff3b7224 */ /* 0x000fca00078e0022 */
[----:B------:R-:W-:Y:S01]  /*5f90*/  IMAD.MOV.U32 R19, RZ, RZ, R33 ;  /* 0x000000ffff137224 */ /* 0x000fe200078e0021 */
[----:B------:R-:W-:Y:S01]  /*5fa0*/  MOV R18, R35 ;  /* 0x0000002300127202 */ /* 0x000fe20000000f00 */
[C---:B-1----:R-:W-:Y:S08]  /*5fb0*/  HMMA.16816.F32 R44, R4.reuse, R8, R44 ;  /* 0x00000008042c723c */ /* 0x042ff0000000182c */
[C---:B------:R-:W-:Y:S01]  /*5fc0*/  HMMA.16816.F32 R32, R4.reuse, R10, R64 ;  /* 0x0000000a0420723c */ /* 0x040fe20000001840 */
[----:B------:R-:W1:Y:S07]  /*5fd0*/  LDSM.16.MT88.4 R8, [R227+0x4800] ;  /* 0x00480000e308783b */ /* 0x000e6e0000004200 */
[C---:B-1----:R-:W-:Y:S08]  /*5fe0*/  HMMA.16816.F32 R132, R4.reuse, R8, R132 ;  /* 0x000000080484723c */ /* 0x042ff00000001884 */
[----:B------:R-:W-:Y:S01]  /*5ff0*/  HMMA.16816.F32 R68, R4, R10, R68 ;  /* 0x0000000a0444723c */ /* 0x000fe20000001844 */
[----:B------:R-:W1:Y:S01]  /*6000*/  LDSM.16.MT88.4 R8, [R230+0x4800] ;  /* 0x00480000e608783b */ /* 0x000e620000004200 */
[----:B------:R-:W-:Y:S01]  /*6010*/  IMAD.MOV.U32 R17, RZ, RZ, R60 ;  /* 0x000000ffff117224 */ /* 0x000fe200078e003c */
[----:B------:R-:W-:Y:S01]  /*6020*/  MOV R22, R62 ;  /* 0x0000003e00167202 */ /* 0x000fe20000000f00 */
[----:B------:R-:W-:-:S02]  /*6030*/  IMAD.MOV.U32 R23, RZ, RZ, R61 ;  /* 0x000000ffff177224 */ /* 0x000fc400078e003d */
[----:B------:R-:W-:Y:S02]  /*6040*/  IMAD.MOV.U32 R16, RZ, RZ, R63 ;  /* 0x000000ffff107224 */ /* 0x000fe400078e003f */
[C---:B-1----:R-:W-:Y:S08]  /*6050*/  HMMA.16816.F32 R60, R4.reuse, R8, R128 ;  /* 0x00000008043c723c */ /* 0x042ff00000001880 */
[----:B------:R-:W-:Y:S01]  /*6060*/  HMMA.16816.F32 R52, R4, R10, R84 ;  /* 0x0000000a0434723c */ /* 0x000fe20000001854 */
[----:B------:R-:W1:Y:S01]  /*6070*/  LDSM.16.MT88.4 R8, [R224+0x7800] ;  /* 0x00780000e008783b */ /* 0x000e620000004200 */
[----:B------:R-:W-:Y:S01]  /*6080*/  IMAD.MOV.U32 R131, RZ, RZ, R29 ;  /* 0x000000ffff837224 */ /* 0x000fe200078e001d */
[----:B------:R-:W-:Y:S01]  /*6090*/  MOV R21, R30 ;  /* 0x0000001e00157202 */ /* 0x000fe20000000f00 */
[----:B------:R-:W-:-:S04]  /*60a0*/  IMAD.MOV.U32 R20, RZ, RZ, R31 ;  /* 0x000000ffff147224 */ /* 0x000fc800078e001f */
[C---:B-1----:R-:W-:Y:S08]  /*60b0*/  HMMA.16816.F32 R40, R4.reuse, R8, R124 ;  /* 0x000000080428723c */ /* 0x042ff0000000187c */
[----:B------:R-:W-:Y:S01]  /*60c0*/  HMMA.16816.F32 R28, R4, R10, R112 ;  /* 0x0000000a041c723c */ /* 0x000fe20000001870 */
[----:B------:R-:W1:Y:S01]  /*60d0*/  LDSM.16.MT88.4 R8, [R228+0x7800] ;  /* 0x00780000e408783b */ /* 0x000e620000004200 */
[----:B------:R-:W-:Y:S01]  /*60e0*/  MOV R85, R74 ;  /* 0x0000004a00557202 */ /* 0x000fe20000000f00 */
[----:B------:R-:W-:Y:S01]  /*60f0*/  IMAD.MOV.U32 R86, RZ, RZ, R73 ;  /* 0x000000ffff567224 */ /* 0x000fe200078e0049 */
[----:B------:R-:W-:Y:S01]  /*6100*/  MOV R126, R75 ;  /* 0x0000004b007e7202 */ /* 0x000fe20000000f00 */
[----:B------:R-:W-:-:S03]  /*6110*/  IMAD.MOV.U32 R87, RZ, RZ, R72 ;  /* 0x000000ffff577224 */ /* 0x000fc600078e0048 */
[C---:B-1----:R-:W-:Y:S08]  /*6120*/  HMMA.16816.F32 R72, R4.reuse, R8, R120 ;  /* 0x000000080448723c */ /* 0x042ff00000001878 */
[----:B------:R-:W-:Y:S01]  /*6130*/  HMMA.16816.F32 R64, R4, R10, R108 ;  /* 0x0000000a0440723c */ /* 0x000fe2000000186c */
[----:B------:R-:W1:Y:S01]  /*6140*/  LDSM.16.MT88.4 R8, [R227+0x7800] ;  /* 0x00780000e308783b */ /* 0x000e620000004200 */
[----:B------:R-:W-:Y:S01]  /*6150*/  IMAD.MOV.U32 R128, RZ, RZ, R56 ;  /* 0x000000ffff807224 */ /* 0x000fe200078e0038 */
[----:B------:R-:W-:Y:S01]  /*6160*/  MOV R129, R57 ;  /* 0x0000003900817202 */ /* 0x000fe20000000f00 */
[----:B------:R-:W-:-:S02]  /*6170*/  IMAD.MOV.U32 R130, RZ, RZ, R58 ;  /* 0x000000ffff827224 */ /* 0x000fc400078e003a */
[----:B------:R-:W-:Y:S02]  /*6180*/  IMAD.MOV.U32 R84, RZ, RZ, R59 ;  /* 0x000000ffff547224 */ /* 0x000fe400078e003b */
[----:B------:R-:W-:Y:S01]  /*6190*/  FFMA.FTZ R0, R0, c[0x0][0x2d0], -R2 ;  /* 0x0000b40000007a23 */ /* 0x000fe20000010802 */
[C---:B-1----:R-:W-:Y:S08]  /*61a0*/  HMMA.16816.F32 R56, R4.reuse, R8, R116 ;  /* 0x000000080438723c */ /* 0x042ff00000001874 */
[----:B------:R-:W-:Y:S01]  /*61b0*/  HMMA.16816.F32 R48, R4, R10, R104 ;  /* 0x0000000a0430723c */ /* 0x000fe20000001868 */
[----:B------:R-:W1:Y:S01]  /*61c0*/  LDSM.16.MT88.4 R8, [R230+0x7800] ;  /* 0x00780000e608783b */ /* 0x000e620000004200 */
[----:B------:R-:W-:-:S02]  /*61d0*/  IMAD.MOV.U32 R127, RZ, RZ, R164 ;  /* 0x000000ffff7f7224 */ /* 0x000fc400078e00a4 */
[----:B------:R-:W-:Y:S02]  /*61e0*/  IMAD.MOV.U32 R125, RZ, RZ, R103 ;  /* 0x000000ffff7d7224 */ /* 0x000fe400078e0067 */
[----:B------:R3:W-:Y:S01]  /*61f0*/  MUFU.EX2 R103, R0 ;  /* 0x0000000000677308 */ /* 0x0007e20000000800 */
[----:B------:R-:W-:Y:S02]  /*6200*/  FFMA.FTZ R3, R3, c[0x0][0x2d0], -R2 ;  /* 0x0000b40003037a23 */ /* 0x000fe40000010802 */
[----:B---3--:R-:W-:Y:S01]  /*6210*/  FADD.FTZ R0, R126, R12 ;  /* 0x0000000c7e007221 */ /* 0x008fe20000010000 */
        /* <DEDUP_REMOVED lines=10> */
[C---:B-1----:R-:W-:Y:S01]  /*62c0*/  HMMA.16816.F32 R36, R4.reuse, R8, R36 ;  /* 0x000000080424723c */ /* 0x042fe20000001824 */
[----:B------:R-:W-:Y:S07]  /*62d0*/  MUFU.EX2 R107, R15 ;  /* 0x0000000f006b7308 */ /* 0x000fee0000000800 */
[----:B------:R-:W-:Y:S01]  /*62e0*/  HMMA.16816.F32 R24, R4, R10, R92 ;  /* 0x0000000a0418723c */ /* 0x000fe2000000185c */
[----:B------:R1:W-:Y:S01]  /*62f0*/  MUFU.EX2 R164, R14 ;  /* 0x0000000e00a47308 */ /* 0x0003e20000000800 */
[----:B------:R-:W-:Y:S05]  /*6300*/  LDSM.16.MT88.4 R8, [R227+0x2000] ;  /* 0x00200000e308783b */ /* 0x000fea0000004200 */
[----:B------:R-:W-:-:S02]  /*6310*/  FADD.FTZ R4, R102, R13 ;  /* 0x0000000d66047221 */ /* 0x000fc40000010000 */
[----:B------:R3:W4:Y:S02]  /*6320*/  MUFU.EX2 R102, R3 ;  /* 0x0000000300667308 */ /* 0x0007240000000800 */
[----:B------:R-:W-:Y:S01]  /*6330*/  FADD.FTZ R4, R19, R4 ;  /* 0x0000000413047221 */ /* 0x000fe20000010000 */
[----:B-1----:R-:W-:Y:S01]  /*6340*/  LDSM.16.MT88.4 R12, [R228+0x2000] ;  /* 0x00200000e40c783b */ /* 0x002fe20000004200 */
[----:B---3--:R-:W-:Y:S02]  /*6350*/  FADD.FTZ R3, R17, R0 ;  /* 0x0000000011037221 */ /* 0x008fe40000010000 */
[--C-:B------:R-:W-:Y:S02]  /*6360*/  FFMA.FTZ R0, R18, c[0x0][0x2d0], -R2.reuse ;  /* 0x0000b40012007a23 */ /* 0x100fe40000010802 */
[----:B------:R-:W1:Y:S02]  /*6370*/  LDSM.16.MT88.4 R16, [R224+0x2000] ;  /* 0x00200000e010783b */ /* 0x000e640000004200 */
[----:B------:R3:W-:Y:S08]  /*6380*/  MUFU.EX2 R104, R0 ;  /* 0x0000000000687308 */ /* 0x0007f00000000800 */
[----:B------:R-:W-:Y:S01]  /*6390*/  MUFU.EX2 R92, R83 ;  /* 0x00000053005c7308 */ /* 0x000fe20000000800 */
[----:B---3--:R-:W-:-:S07]  /*63a0*/  FFMA.FTZ R0, R125, c[0x0][0x2d0], -R2 ;  /* 0x0000b4007d007a23 */ /* 0x008fce0000010802 */
[----:B------:R-:W3:Y:S08]  /*63b0*/  MUFU.EX2 R106, R79 ;  /* 0x0000004f006a7308 */ /* 0x000ef00000000800 */
[----:B------:R-:W1:Y:S01]  /*63c0*/  MUFU.EX2 R105, R0 ;  /* 0x0000000000697308 */ /* 0x000e620000000800 */
[----:B------:R-:W-:Y:S01]  /*63d0*/  MOV R122, R128 ;  /* 0x00000080007a7202 */ /* 0x000fe20000000f00 */
[----:B------:R-:W-:-:S02]  /*63e0*/  IMAD.MOV.U32 R128, RZ, RZ, R129 ;  /* 0x000000ffff807224 */ /* 0x000fc400078e0081 */
[----:B------:R-:W-:Y:S01]  /*63f0*/  IMAD.MOV.U32 R129, RZ, RZ, R130 ;  /* 0x000000ffff817224 */ /* 0x000fe200078e0082 */
[----:B------:R-:W-:Y:S01]  /*6400*/  MOV R130, R131 ;  /* 0x0000008300827202 */ /* 0x000fe20000000f00 */
[----:B------:R-:W-:Y:S01]  /*6410*/  IMAD.MOV.U32 R131, RZ, RZ, R22 ;  /* 0x000000ffff837224 */ /* 0x000fe200078e0016 */
[----:B----4-:R-:W-:Y:S01]  /*6420*/  F2FP.PACK_AB R5, R102, R103 ;  /* 0x000000676605723e */ /* 0x010fe200000000ff */
[----:B------:R-:W-:Y:S01]  /*6430*/  FADD.FTZ R22, R77, R4 ;  /* 0x000000044d167221 */ /* 0x000fe20000010000 */
[----:B---3--:R-:W-:Y:S02]  /*6440*/  F2FP.PACK_AB R4, R106, R92 ;  /* 0x0000005c6a04723e */ /* 0x008fe400000000ff */
[----:B------:R-:W-:Y:S02]  /*6450*/  F2FP.PACK_AB R6, R164, R107 ;  /* 0x0000006ba406723e */ /* 0x000fe400000000ff */
[----:B-1----:R-:W-:Y:S01]  /*6460*/  F2FP.PACK_AB R7, R105, R104 ;  /* 0x000000686907723e */ /* 0x002fe200000000ff */
[----:B------:R-:W-:-:S02]  /*6470*/  FADD.FTZ R0, R76, R3 ;  /* 0x000000034c007221 */ /* 0x000fc40000010000 */
[--C-:B------:R-:W-:Y:S02]  /*6480*/  FFMA.FTZ R21, R21, c[0x0][0x2d0], -R2.reuse ;  /* 0x0000b40015157a23 */ /* 0x100fe40000010802 */
[--C-:B------:R-:W-:Y:S02]  /*6490*/  FFMA.FTZ R20, R20, c[0x0][0x2d0], -R2.reuse ;  /* 0x0000b40014147a23 */ /* 0x100fe40000010802 */
[--C-:B------:R-:W-:Y:S02]  /*64a0*/  FFMA.FTZ R3, R126, c[0x0][0x2d0], -R2.reuse ;  /* 0x0000b4007e037a23 */ /* 0x100fe40000010802 */
[----:B------:R-:W-:Y:S01]  /*64b0*/  FFMA.FTZ R23, R23, c[0x0][0x2d0], -R2 ;  /* 0x0000b40017177a23 */ /* 0x000fe20000010802 */
[----:B------:R-:W-:Y:S01]  /*64c0*/  MOV R113, R85 ;  /* 0x0000005500717202 */ /* 0x000fe20000000f00 */
[----:B------:R-:W-:Y:S01]  /*64d0*/  FADD.FTZ R2, R78, R0 ;  /* 0x000000004e027221 */ /* 0x000fe20000010000 */
[----:B------:R-:W-:Y:S01]  /*64e0*/  HMMA.16816.F32 R108, R4, R16, R216 ;  /* 0x00000010046c723c */ /* 0x000fe200000018d8 */
[----:B------:R-:W-:-:S02]  /*64f0*/  IMAD.MOV.U32 R112, RZ, RZ, R84 ;  /* 0x000000ffff707224 */ /* 0x000fc400078e0054 */
[----:B------:R-:W-:Y:S02]  /*6500*/  IMAD.MOV.U32 R114, RZ, RZ, R86 ;  /* 0x000000ffff727224 */ /* 0x000fe400078e0056 */
[----:B------:R-:W-:-:S03]  /*6510*/  IMAD.MOV.U32 R115, RZ, RZ, R87 ;  /* 0x000000ffff737224 */ /* 0x000fc600078e0057 */
[C---:B------:R-:W-:Y:S01]  /*6520*/  HMMA.16816.F32 R76, R4.reuse, R18, R212 ;  /* 0x00000012044c723c */ /* 0x040fe200000018d4 */
[----:B------:R-:W1:Y:S07]  /*6530*/  LDSM.16.MT88.4 R16, [R230+0x2000] ;  /* 0x00200000e610783b */ /* 0x000e6e0000004200 */
[C---:B------:R-:W-:Y:S08]  /*6540*/  HMMA.16816.F32 R116, R4.reuse, R12, R208 ;  /* 0x0000000c0474723c */ /* 0x040ff000000018d0 */
[C---:B------:R-:W-:Y:S01]  /*6550*/  HMMA.16816.F32 R84, R4.reuse, R14, R152 ;  /* 0x0000000e0454723c */ /* 0x040fe20000001898 */
[----:B------:R-:W3:Y:S07]  /*6560*/  LDSM.16.MT88.4 R12, [R224+0x5000] ;  /* 0x00500000e00c783b */ /* 0x000eee0000004200 */
[----:B------:R-:W-:Y:S01]  /*6570*/  HMMA.16816.F32 R140, R4, R10, R140 ;  /* 0x0000000a048c723c */ /* 0x000fe2000000188c */
[----:B------:R-:W-:-:S07]  /*6580*/  IMAD.MOV.U32 R123, RZ, RZ, R127 ;  /* 0x000000ffff7b7224 */ /* 0x000fce00078e007f */
[C---:B------:R-:W-:Y:S01]  /*6590*/  HMMA.16816.F32 R124, R4.reuse, R8, R148 ;  /* 0x00000008047c723c */ /* 0x040fe20000001894 */
[----:B------:R-:W4:Y:S01]  /*65a0*/  LDSM.16.MT88.4 R8, [R228+0x5000] ;  /* 0x00500000e408783b */ /* 0x000f220000004200 */
[----:B------:R-:W-:Y:S02]  /*65b0*/  IMAD.MOV.U32 R222, RZ, RZ, R156 ;  /* 0x000000ffffde7224 */ /* 0x000fe400078e009c */
[----:B------:R-:W-:Y:S01]  /*65c0*/  IMAD.MOV.U32 R95, RZ, RZ, R128 ;  /* 0x000000ffff5f7224 */ /* 0x000fe200078e0080 */
[----:B------:R-:W-:Y:S01]  /*65d0*/  MOV R128, R129 ;  /* 0x0000008100807202 */ /* 0x000fe20000000f00 */
[----:B------:R-:W-:Y:S01]  /*65e0*/  IMAD.MOV.U32 R129, RZ, RZ, R130 ;  /* 0x000000ffff817224 */ /* 0x000fe200078e0082 */
[----:B------:R-:W-:Y:S01]  /*65f0*/  MOV R0, R122 ;  /* 0x0000007a00007202 */ /* 0x000fe20000000f00 */
[----:B------:R-:W-:Y:S01]  /*6600*/  IMAD.MOV.U32 R121, RZ, RZ, R222 ;  /* 0x000000ffff797224 */ /* 0x000fe200078e00de */
[----:B------:R-:W-:Y:S01]  /*6610*/  MOV R130, R131 ;  /* 0x0000008300827202 */ /* 0x000fe20000000f00 */
[----:B------:R-:W-:Y:S01]  /*6620*/  IMAD.MOV.U32 R131, RZ, RZ, R220 ;  /* 0x000000ffff837224 */ /* 0x000fe200078e00dc */
[----:B------:R-:W-:Y:S01]  /*6630*/  MOV R122, R221 ;  /* 0x000000dd007a7202 */ /* 0x000fe20000000f00 */
[C---:B-1----:R-:W-:Y:S01]  /*6640*/  HMMA.16816.F32 R216, R4.reuse, R18, R136 ;  /* 0x0000001204d8723c */ /* 0x042fe20000001888 */
[----:B------:R-:W-:Y:S01]  /*6650*/  MOV R120, R223 ;  /* 0x000000df00787202 */ /* 0x000fe20000000f00 */
[----:B------:R-:W-:Y:S02]  /*6660*/  LDSM.16.MT88.4 R136, [R230+0x2800] ;  /* 0x00280000e688783b */ /* 0x000fe40000004200 */
[----:B------:R-:W-:Y:S01]  /*6670*/  MOV R153, R140 ;  /* 0x0000008c00997202 */ /* 0x000fe20000000f00 */
[----:B------:R-:W-:Y:S01]  /*6680*/  IMAD.MOV.U32 R152, RZ, RZ, R141 ;  /* 0x000000ffff987224 */ /* 0x000fe200078e008d */
[----:B------:R-:W-:Y:S01]  /*6690*/  MOV R94, R142 ;  /* 0x0000008e005e7202 */ /* 0x000fe20000000f00 */
[----:B------:R-:W-:Y:S01]  /*66a0*/  IMAD.MOV.U32 R93, RZ, RZ, R143 ;  /* 0x000000ffff5d7224 */ /* 0x000fe200078e008f */
[C---:B------:R-:W-:Y:S01]  /*66b0*/  HMMA.16816.F32 R220, R4.reuse, R16, R144 ;  /* 0x0000001004dc723c */ /* 0x040fe20000001890 */
[----:B------:R-:W1:Y:S04]  /*66c0*/  LDSM.16.MT88.4 R16, [R227+0x5000] ;  /* 0x00500000e310783b */ /* 0x000e680000004200 */
[----:B------:R2:W5:Y:S03]  /*66d0*/  LDL.LU R156, [R1+0x74] ;  /* 0x00007400019c7983 */ /* 0x0005660000300800 */
[C---:B---3--:R-:W-:Y:S08]  /*66e0*/  HMMA.16816.F32 R140, R4.reuse, R12, R96 ;  /* 0x0000000c048c723c */ /* 0x048ff00000001860 */
[C---:B------:R-:W-:Y:S01]  /*66f0*/  HMMA.16816.F32 R88, R4.reuse, R14, R88 ;  /* 0x0000000e0458723c */ /* 0x040fe20000001858 */
[----:B------:R-:W3:Y:S07]  /*6700*/  LDSM.16.MT88.4 R12, [R230+0x5000] ;  /* 0x00500000e60c783b */ /* 0x000eee0000004200 */
[C---:B----4-:R-:W-:Y:S08]  /*6710*/  HMMA.16816.F32 R148, R4.reuse, R8, R44 ;  /* 0x000000080494723c */ /* 0x050ff0000000182c */
[C---:B------:R-:W-:Y:S01]  /*6720*/  HMMA.16816.F32 R32, R4.reuse, R10, R32 ;  /* 0x0000000a0420723c */ /* 0x040fe20000001820 */
[----:B------:R-:W4:Y:S07]  /*6730*/  LDSM.16.MT88.4 R8, [R224+0x8000] ;  /* 0x00800000e008783b */ /* 0x000f2e0000004200 */
[C---:B-1----:R-:W-:Y:S08]  /*6740*/  HMMA.16816.F32 R44, R4.reuse, R16, R132 ;  /* 0x00000010042c723c */ /* 0x042ff00000001884 */
[C---:B------:R-:W-:Y:S08]  /*6750*/  HMMA.16816.F32 R68, R4.reuse, R18, R68 ;  /* 0x000000120444723c */ /* 0x040ff00000001844 */
[C---:B---3--:R-:W-:Y:S08]  /*6760*/  HMMA.16816.F32 R16, R4.reuse, R14, R52 ;  /* 0x0000000e0410723c */ /* 0x048ff00000001834 */
[C---:B------:R-:W-:Y:S01]  /*6770*/  HMMA.16816.F32 R60, R4.reuse, R12, R60 ;  /* 0x0000000c043c723c */ /* 0x040fe2000000183c */
[----:B------:R-:W1:Y:S07]  /*6780*/  LDSM.16.MT88.4 R12, [R227+0x8000] ;  /* 0x00800000e30c783b */ /* 0x000e6e0000004200 */
[----:B------:R-:W-:Y:S01]  /*6790*/  IMAD.MOV.U32 R98, RZ, RZ, R68 ;  /* 0x000000ffff627224 */ /* 0x000fe200078e0044 */
[----:B------:R-:W-:Y:S01]  /*67a0*/  MOV R97, R69 ;  /* 0x0000004500617202 */ /* 0x000fe20000000f00 */
[----:B------:R-:W-:Y:S01]  /*67b0*/  IMAD.MOV.U32 R96, RZ, RZ, R70 ;  /* 0x000000ffff607224 */ /* 0x000fe200078e0046 */
[----:B------:R-:W-:Y:S01]  /*67c0*/  MOV R83, R71 ;  /* 0x0000004700537202 */ /* 0x000fe20000000f00 */
[C---:B----4-:R-:W-:Y:S04]  /*67d0*/  HMMA.16816.F32 R212, R4.reuse, R10, R28 ;  /* 0x0000000a04d4723c */ /* 0x050fe8000000181c */
[----:B------:R-:W-:Y:S01]  /*67e0*/  IMAD.MOV.U32 R55, RZ, RZ, R16 ;  /* 0x000000ffff377224 */ /* 0x000fe200078e0010 */
[----:B------:R-:W-:Y:S01]  /*67f0*/  MOV R54, R17 ;  /* 0x0000001100367202 */ /* 0x000fe20000000f00 */
[----:B------:R-:W-:Y:S01]  /*6800*/  IMAD.MOV.U32 R53, RZ, RZ, R18 ;  /* 0x000000ffff357224 */ /* 0x000fe200078e0012 */
[----:B------:R-:W-:Y:S01]  /*6810*/  MOV R52, R19 ;  /* 0x0000001300347202 */ /* 0x000fe20000000f00 */
[----:B------:R-:W-:Y:S01]  /*6820*/  HMMA.16816.F32 R68, R4, R8, R40 ;  /* 0x000000080444723c */ /* 0x000fe20000001828 */
[----:B------:R-:W3:Y:S04]  /*6830*/  LDSM.16.MT88.4 R16, [R228+0x8000] ;  /* 0x00800000e410783b */ /* 0x000ee80000004200 */
[----:B------:R-:W4:Y:S01]  /*6840*/  LDSM.16.MT88.4 R8, [R230+0x8000] ;  /* 0x00800000e608783b */ /* 0x000f220000004200 */
[----:B------:R-:W-:Y:S01]  /*6850*/  IMAD.MOV.U32 R146, RZ, RZ, R0 ;  /* 0x000000ffff927224 */ /* 0x000fe200078e0000 */
[----:B------:R-:W-:Y:S01]  /*6860*/  MOV R0, R95 ;  /* 0x0000005f00007202 */ /* 0x000fe20000000f00 */
[----:B------:R-:W-:-:S04]  /*6870*/  IMAD.MOV.U32 R147, RZ, RZ, R120 ;  /* 0x000000ffff937224 */ /* 0x000fc800078e0078 */
[----:B------:R-:W-:-:S04]  /*6880*/  FADD.FTZ R0, R0, R22 ;  /* 0x0000001600007221 */ /* 0x000fc80000010000 */
[----:B------:R-:W-:Y:S01]  /*6890*/  FADD.FTZ R0, R147, R0 ;  /* 0x0000000093007221 */ /* 0x000fe20000010000 */
[C---:B-1----:R-:W-:Y:S01]  /*68a0*/  HMMA.16816.F32 R28, R4.reuse, R12, R56 ;  /* 0x0000000c041c723c */ /* 0x042fe20000001838 */
[----:B------:R-:W-:Y:S07]  /*68b0*/  LDSM.16.MT88.4 R56, [R227+0x5800] ;  /* 0x00580000e338783b */ /* 0x000fee0000004200 */
[C---:B------:R-:W-:Y:S08]  /*68c0*/  HMMA.16816.F32 R48, R4.reuse, R14, R48 ;  /* 0x0000000e0430723c */ /* 0x040ff00000001830 */
[C---:B---3--:R-:W-:Y:S08]  /*68d0*/  HMMA.16816.F32 R208, R4.reuse, R16, R72 ;  /* 0x0000001004d0723c */ /* 0x048ff00000001848 */
[C---:B------:R-:W-:Y:S08]  /*68e0*/  HMMA.16816.F32 R40, R4.reuse, R18, R64 ;  /* 0x000000120428723c */ /* 0x040ff00000001840 */
[C---:B----4-:R-:W-:Y:S08]  /*68f0*/  HMMA.16816.F32 R36, R4.reuse, R8, R36 ;  /* 0x000000080424723c */ /* 0x050ff00000001824 */
[----:B------:R-:W-:Y:S01]  /*6900*/  HMMA.16816.F32 R24, R4, R10, R24 ;  /* 0x0000000a0418723c */ /* 0x000fe20000001818 */
[----:B------:R1:W-:Y:S01]  /*6910*/  MUFU.EX2 R4, R3 ;  /* 0x0000000300047308 */ /* 0x0003e20000000800 */
[----:B------:R-:W-:Y:S01]  /*6920*/  MOV R154, R121 ;  /* 0x00000079009a7202 */ /* 0x000fe20000000f00 */
        /* <DEDUP_REMOVED lines=13> */
[----:B------:R-:W-:Y:S01]  /*6a00*/  LDSM.16.MT88.4 R64, [R230+0x5800] ;  /* 0x00580000e640783b */ /* 0x000fe20000004200 */
[----:B-1----:R-:W-:-:S03]  /*6a10*/  FADD.FTZ R3, R146, R2 ;  /* 0x0000000292037221 */ /* 0x002fc60000010000 */
[----:B------:R-:W1:Y:S01]  /*6a20*/  LDSM.16.MT88.4 R144, [R224+0x5800] ;  /* 0x00580000e090783b */ /* 0x000e620000004200 */
[----:B------:R-:W-:Y:S02]  /*6a30*/  FADD.FTZ R2, R155, R0 ;  /* 0x000000009b027221 */ /* 0x000fe40000010000 */
[----:B------:R-:W-:Y:S01]  /*6a40*/  FADD.FTZ R3, R154, R3 ;  /* 0x000000039a037221 */ /* 0x000fe20000010000 */
[----:B------:R-:W-:Y:S01]  /*6a50*/  MUFU.EX2 R8, R112 ;  /* 0x0000007000087308 */ /* 0x000fe20000000800 */
[----:B------:R-:W-:Y:S01]  /*6a60*/  FADD.FTZ R2, R80, R2 ;  /* 0x0000000250027221 */ /* 0x000fe20000010000 */
[----:B------:R-:W-:Y:S01]  /*6a70*/  MOV R93, R129 ;  /* 0x00000081005d7202 */ /* 0x000fe20000000f00 */
[----:B------:R-:W-:Y:S01]  /*6a80*/  FADD.FTZ R0, R82, R3 ;  /* 0x0000000352007221 */ /* 0x000fe20000010000 */
[----:B------:R-:W-:Y:S04]  /*6a90*/  LDSM.16.MT88.4 R72, [R224+0x8800] ;  /* 0x00880000e048783b */ /* 0x000fe80000004200 */
[----:B------:R-:W3:Y:S01]  /*6aa0*/  MUFU.EX2 R11, R113 ;  /* 0x00000071000b7308 */ /* 0x000ee20000000800 */
[----:B------:R-:W-:-:S07]  /*6ab0*/  FADD.FTZ R2, R166, R2 ;  /* 0x00000002a6027221 */ /* 0x000fce0000010000 */
[----:B------:R-:W-:Y:S01]  /*6ac0*/  MUFU.EX2 R10, R114 ;  /* 0x00000072000a7308 */ /* 0x000fe20000000800 */
[----:B------:R-:W-:-:S07]  /*6ad0*/  IMAD.MOV.U32 R94, RZ, RZ, R128 ;  /* 0x000000ffff5e7224 */ /* 0x000fce00078e0080 */
[----:B------:R-:W4:Y:S01]  /*6ae0*/  MUFU.EX2 R9, R115 ;  /* 0x0000007300097308 */ /* 0x000f220000000800 */
[----:B------:R-:W-:-:S07]  /*6af0*/  FADD.FTZ R0, R81, R0 ;  /* 0x0000000051007221 */ /* 0x000fce0000010000 */
[----:B------:R-:W-:Y:S08]  /*6b00*/  MUFU.EX2 R7, R21 ;  /* 0x0000001500077308 */ /* 0x000ff00000000800 */
[----:B------:R-:W1:Y:S08]  /*6b10*/  MUFU.EX2 R6, R20 ;  /* 0x0000001400067308 */ /* 0x000e700000000800 */
[----:B------:R-:W1:Y:S01]  /*6b20*/  MUFU.EX2 R5, R23 ;  /* 0x0000001700057308 */ /* 0x000e620000000800 */
[----:B------:R-:W-:Y:S01]  /*6b30*/  IMAD.MOV.U32 R15, RZ, RZ, R12 ;  /* 0x000000ffff0f7224 */ /* 0x000fe200078e000c */
[----:B------:R-:W-:Y:S01]  /*6b40*/  MOV R14, R13 ;  /* 0x0000000d000e7202 */ /* 0x000fe20000000f00 */
[----:B------:R-:W-:Y:S01]  /*6b50*/  FADD.FTZ R3, R167, R2 ;  /* 0x00000002a7037221 */ /* 0x000fe20000010000 */
[----:B---3--:R-:W-:Y:S01]  /*6b60*/  F2FP.PACK_AB R96, R11, R8 ;  /* 0x000000080b60723e */ /* 0x008fe200000000ff */
[----:B------:R-:W-:Y:S01]  /*6b70*/  FADD.FTZ R12, R93, R0 ;  /* 0x000000005d0c7221 */ /* 0x000fe20000010000 */
[----:B----4-:R-:W-:Y:S01]  /*6b80*/  F2FP.PACK_AB R98, R9, R10 ;  /* 0x0000000a0962723e */ /* 0x010fe200000000ff */
[----:B------:R-:W-:Y:S01]  /*6b90*/  @P1 IMAD.HI.U32 R13, R94, c[0x0][0x2c8], RZ ;  /* 0x0000b2005e0d1a27 */ /* 0x000fe200078e00ff */
[----:B------:R-:W3:Y:S03]  /*6ba0*/  LDSM.16.MT88.4 R112, [R224+0x2800] ;  /* 0x00280000e070783b */ /* 0x000ee60000004200 */
[----:B------:R-:W-:Y:S01]  /*6bb0*/  FADD.FTZ R3, R165, R3 ;  /* 0x00000003a5037221 */ /* 0x000fe20000010000 */
[----:B------:R-:W4:Y:S01]  /*6bc0*/  LDSM.16.MT88.4 R120, [R228+0x2800] ;  /* 0x00280000e478783b */ /* 0x000f220000004200 */
[----:B------:R-:W-:Y:S01]  /*6bd0*/  IMAD.MOV.U32 R0, RZ, RZ, R94 ;  /* 0x000000ffff007224 */ /* 0x000fe200078e005e */
[----:B------:R-:W-:Y:S01]  /*6be0*/  @P1 SHF.R.U32.HI R0, RZ, c[0x0][0x2cc], R13 ;  /* 0x0000b300ff001a19 */ /* 0x000fe2000001160d */
[----:B------:R-:W-:Y:S01]  /*6bf0*/  FADD.FTZ R2, R95, R12 ;  /* 0x0000000c5f027221 */ /* 0x000fe20000010000 */
[----:B------:R-:W-:Y:S01]  /*6c00*/  MOV R95, c[0x0][0x168] ;  /* 0x00005a00005f7a02 */ /* 0x000fe20000000f00 */
[----:B------:R-:W-:Y:S01]  /*6c10*/  FADD.FTZ R3, R103, R3 ;  /* 0x0000000367037221 */ /* 0x000fe20000010000 */
[----:B-1----:R-:W-:Y:S01]  /*6c20*/  F2FP.PACK_AB R97, R6, R7 ;  /* 0x000000070661723e */ /* 0x002fe200000000ff */
[----:B------:R-:W-:Y:S01]  /*6c30*/  FADD.FTZ R2, R92, R2 ;  /* 0x000000025c027221 */ /* 0x000fe20000010000 */
[----:B------:R-:W-:Y:S01]  /*6c40*/  F2FP.PACK_AB R99, R5, R4 ;  /* 0x000000040563723e */ /* 0x000fe200000000ff */
[----:B------:R-:W1:Y:S01]  /*6c50*/  LDSM.16.MT88.4 R128, [R227+0x2800] ;  /* 0x00280000e380783b */ /* 0x000e620000004200 */
[----:B------:R-:W-:Y:S01]  /*6c60*/  IADD3 R0, R0, c[0x0][0x1d0], -R95 ;  /* 0x0000740000007a10 */ /* 0x000fe20007ffe85f */
[----:B------:R-:W-:-:S02]  /*6c70*/  FADD.FTZ R3, R102, R3 ;  /* 0x0000000366037221 */ /* 0x000fc40000010000 */
[----:B------:R-:W-:Y:S01]  /*6c80*/  FADD.FTZ R2, R106, R2 ;  /* 0x000000026a027221 */ /* 0x000fe20000010000 */
[----:B------:R-:W-:Y:S01]  /*6c90*/  MOV R21, R54 ;  /* 0x0000003600157202 */ /* 0x000fe20000000f00 */
[----:B------:R-:W-:Y:S01]  /*6ca0*/  IMAD.MOV.U32 R20, RZ, RZ, R55 ;  /* 0x000000ffff147224 */ /* 0x000fe200078e0037 */
[----:B------:R-:W-:Y:S01]  /*6cb0*/  MOV R23, R52 ;  /* 0x0000003400177202 */ /* 0x000fe20000000f00 */
[C---:B------:R-:W-:Y:S01]  /*6cc0*/  HMMA.16816.F32 R140, R96.reuse, R144, R140 ;  /* 0x00000090608c723c */ /* 0x040fe2000000188c */
[----:B------:R-:W-:Y:S01]  /*6cd0*/  IMAD.HI R12, R0, 0x2aaaaaab, RZ ;  /* 0x2aaaaaab000c7827 */ /* 0x000fe200078e02ff */
[----:B------:R-:W1:Y:S03]  /*6ce0*/  LDSM.16.MT88.4 R152, [R228+0x5800] ;  /* 0x00580000e498783b */ /* 0x000e660000004200 */
[----:B------:R-:W-:Y:S01]  /*6cf0*/  FADD.FTZ R0, R104, R3 ;  /* 0x0000000368007221 */ /* 0x000fe20000010000 */
[----:B------:R-:W1:Y:S01]  /*6d00*/  LDSM.16.MT88.4 R80, [R228+0x8800] ;  /* 0x00880000e450783b */ /* 0x000e620000004200 */
[----:B------:R-:W-:Y:S01]  /*6d10*/  FADD.FTZ R2, R107, R2 ;  /* 0x000000026b027221 */ /* 0x000fe20000010000 */
[----:B------:R-:W-:Y:S02]  /*6d20*/  HMMA.16816.F32 R144, R96, R146, R88 ;  /* 0x000000926090723c */ /* 0x000fe40000001858 */
[----:B------:R-:W1:Y:S01]  /*6d30*/  LDSM.16.MT88.4 R88, [R227+0x8800] ;  /* 0x00880000e358783b */ /* 0x000e620000004200 */
[----:B------:R-:W-:-:S05]  /*6d40*/  FADD.FTZ R0, R105, R0 ;  /* 0x0000000069007221 */ /* 0x000fca0000010000 */
[----:B------:R-:W-:Y:S01]  /*6d50*/  HMMA.16816.F32 R52, R96, R56, R44 ;  /* 0x000000386034723c */ /* 0x000fe2000000182c */
[----:B------:R-:W-:Y:S01]  /*6d60*/  FADD.FTZ R2, R164, R2 ;  /* 0x00000002a4027221 */ /* 0x000fe20000010000 */
[----:B------:R-:W-:-:S06]  /*6d70*/  SHF.R.U32.HI R3, RZ, 0x1f, R12 ;  /* 0x0000001fff037819 */ /* 0x000fcc000001160c */
[----:B------:R-:W-:Y:S01]  /*6d80*/  HMMA.16816.F32 R56, R96, R58, R16 ;  /* 0x0000003a6038723c */ /* 0x000fe20000001810 */
[----:B------:R-:W1:Y:S01]  /*6d90*/  LDSM.16.MT88.4 R16, [R230+0x8800] ;  /* 0x00880000e610783b */ /* 0x000e620000004200 */
[----:B------:R-:W-:Y:S01]  /*6da0*/  FADD.FTZ R7, R7, R0 ;  /* 0x0000000007077221 */ /* 0x000fe20000010000 */
[----:B------:R-:W-:Y:S01]  /*6db0*/  LEA.HI.SX32 R3, R12, R3, 0x1c ;  /* 0x000000030c037211 */ /* 0x000fe200078fe2ff */
[----:B------:R-:W-:Y:S01]  /*6dc0*/  FADD.FTZ R8, R8, R2 ;  /* 0x0000000208087221 */ /* 0x000fe20000010000 */
[----:B------:R-:W-:Y:S01]  /*6dd0*/  IADD3 R13, R14, -0x2, RZ ;  /* 0xfffffffe0e0d7810 */ /* 0x000fe20007ffe0ff */
[----:B------:R-:W-:Y:S01]  /*6de0*/  FADD.FTZ R6, R6, R7 ;  /* 0x0000000706067221 */ /* 0x000fe20000010000 */
[----:B------:R-:W-:Y:S01]  /*6df0*/  IMNMX R0, R15, R3, !PT ;  /* 0x000000030f007217 */ /* 0x000fe20007800200 */
[----:B------:R-:W-:Y:S02]  /*6e00*/  FADD.FTZ R11, R11, R8 ;  /* 0x000000080b0b7221 */ /* 0x000fe40000010000 */
[----:B------:R-:W-:Y:S01]  /*6e10*/  FADD.FTZ R4, R4, R6 ;  /* 0x0000000604047221 */ /* 0x000fe20000010000 */
[----:B------:R-:W-:Y:S01]  /*6e20*/  STL [R1+0x8], R13 ;  /* 0x0000080d01007387 */ /* 0x000fe20000100800 */
[----:B------:R-:W-:Y:S01]  /*6e30*/  FADD.FTZ R10, R10, R11 ;  /* 0x0000000b0a0a7221 */ /* 0x000fe20000010000 */
[----:B------:R-:W-:-:S02]  /*6e40*/  ISETP.GE.AND P0, PT, R13, R0, PT ;  /* 0x000000000d00720c */ /* 0x000fc40003f06270 */
[----:B------:R2:W-:Y:S01]  /*6e50*/  STL [R1+0xc], R0 ;  /* 0x00000c0001007387 */ /* 0x0005e20000100800 */
[----:B------:R-:W-:Y:S01]  /*6e60*/  FADD.FTZ R2, R9, R10 ;  /* 0x0000000a09027221 */ /* 0x000fe20000010000 */
[----:B---3--:R-:W-:Y:S01]  /*6e70*/  HMMA.16816.F32 R108, R96, R112, R108 ;  /* 0x00000070606c723c */ /* 0x008fe2000000186c */
[----:B--2---:R-:W-:-:S05]  /*6e80*/  FADD.FTZ R0, R5, R4 ;  /* 0x0000000405007221 */ /* 0x004fca0000010000 */
[----:B------:R2:W-:Y:S04]  /*6e90*/  STL [R1+0x1c], R0 ;  /* 0x00001c0001007387 */ /* 0x0005e80000100800 */
[----:B------:R2:W-:Y:S01]  /*6ea0*/  STL [R1+0x18], R2 ;  /* 0x0000180201007387 */ /* 0x0005e20000100800 */
[C---:B----4-:R-:W-:Y:S08]  /*6eb0*/  HMMA.16816.F32 R116, R96.reuse, R120, R116 ;  /* 0x000000786074723c */ /* 0x050ff00000001874 */
[C---:B-1----:R-:W-:Y:S08]  /*6ec0*/  HMMA.16816.F32 R124, R96.reuse, R128, R124 ;  /* 0x00000080607c723c */ /* 0x042ff0000000187c */
        /* <DEDUP_REMOVED lines=18> */
[----:B--2---:R-:W2:Y:S01]  /*6ff0*/  LDL R15, [R1+0x14] ;  /* 0x00001400010f7983 */ /* 0x004ea20000100800 */
[----:B------:R-:W-:-:S02]  /*7000*/  MOV R104, R100 ;  /* 0x0000006400687202 */ /* 0x000fc40000000f00 */
[----:B------:R-:W-:Y:S02]  /*7010*/  MOV R103, R101 ;  /* 0x0000006500677202 */ /* 0x000fe40000000f00 */
[----:B------:R-:W-:Y:S01]  /*7020*/  MOV R218, R13 ;  /* 0x0000000d00da7202 */ /* 0x000fe20000000f00 */
[----:B--2---:R-:W-:-:S05]  /*7030*/  @P1 IMAD.HI.U32 R0, R15, c[0x0][0x2c8], RZ ;  /* 0x0000b2000f001a27 */ /* 0x004fca00078e00ff */
[----:B------:R-:W-:-:S05]  /*7040*/  @P1 SHF.R.U32.HI R0, RZ, c[0x0][0x2cc], R0 ;  /* 0x0000b300ff001a19 */ /* 0x000fca0000011600 */
[----:B------:R1:W-:Y:S02]  /*7050*/  @P1 STL [R1+0x10], R0 ;  /* 0x0000100001001387 */ /* 0x0003e40000100800 */
.L_x_840:
[----:B------:R-:W-:Y:S04]  /*7060*/  DEPBAR.LE SB0, 0x0 ;  /* 0x000080000000791a */ /* 0x000fe80000000000 */
[----:B------:R-:W-:Y:S01]  /*7070*/  WARPSYNC 0xffffffff ;  /* 0xffffffff00007948 */ /* 0x000fe20003800000 */
[----:B------:R-:W-:Y:S08]  /*7080*/  BAR.SYNC.DEFER_BLOCKING 0x0 ;  /* 0x0000000000007b1d */ /* 0x000ff00000010000 */
[----:B------:R-:W2:Y:S08]  /*7090*/  LDSM.16.M88.4 R8, [R225] ;  /* 0x00000000e108783b */ /* 0x000eb00000000200 */
[----:B------:R-:W3:Y:S04]  /*70a0*/  LDL R208, [R1+0x20] ;  /* 0x0000200001d07983 */ /* 0x000ee80000100800 */
[----:B------:R-:W4:Y:S08]  /*70b0*/  LDSM.16.M88.4 R16, [R225+0x800] ;  /* 0x00080000e110783b */ /* 0x000f300000000200 */
[----:B------:R-:W3:Y:S06]  /*70c0*/  LDL.64 R2, [R1+0x38] ;  /* 0x0000380001027983 */ /* 0x000eec0000100a00 */
[----:B------:R-:W3:Y:S04]  /*70d0*/  LDL R102, [R1+0x40] ;  /* 0x0000400001667983 */ /* 0x000ee80000100800 */
[----:B------:R-:W1:Y:S08]  /*70e0*/  LDSM.16.M88.4 R24, [R225+0x1000] ;  /* 0x00100000e118783b */ /* 0x000e700000000200 */
[----:B------:R-:W3:Y:S01]  /*70f0*/  LDL R209, [R1+0x4] ;  /* 0x0000040001d17983 */ /* 0x000ee20000100800 */
[C---:B--2--5:R-:W-:Y:S03]  /*7100*/  HMMA.16816.F32 R4, R156.reuse, R8, RZ ;  /* 0x000000089c04723c */ /* 0x064fe600000018ff */
[----:B------:R-:W2:Y:S05]  /*7110*/  LDSM.16.M88.4 R32, [R225+0x1800] ;  /* 0x00180000e120783b */ /* 0x000eaa0000000200 */
[C---:B------:R-:W-:Y:S03]  /*7120*/  HMMA.16816.F32 R8, R156.reuse, R10, RZ ;  /* 0x0000000a9c08723c */ /* 0x040fe600000018ff */
[----:B------:R-:W2:Y:S05]  /*7130*/  LDSM.16.M88.4 R40, [R225+0x2000] ;  /* 0x00200000e128783b */ /* 0x000eaa0000000200 */
[C---:B----4-:R-:W-:Y:S03]  /*7140*/  HMMA.16816.F32 R12, R156.reuse, R16, RZ ;  /* 0x000000109c0c723c */ /* 0x050fe600000018ff */
[----:B------:R-:W4:Y:S05]  /*7150*/  LDSM.16.M88.4 R48, [R225+0x2800] ;  /* 0x00280000e130783b */ /* 0x000f2a0000000200 */
[C---:B------:R-:W-:Y:S03]  /*7160*/  HMMA.16816.F32 R16, R156.reuse, R18, RZ ;  /* 0x000000129c10723c */ /* 0x040fe600000018ff */
[----:B------:R-:W4:Y:S05]  /*7170*/  LDSM.16.M88.4 R164, [R231] ;  /* 0x00000000e7a4783b */ /* 0x000f2a0000000200 */
[C---:B-1----:R-:W-:Y:S03]  /*7180*/  HMMA.16816.F32 R20, R156.reuse, R24, RZ ;  /* 0x000000189c14723c */ /* 0x042fe600000018ff */
[----:B------:R-:W3:Y:S04]  /*7190*/  LDL R213, [R1+0x10] ;  /* 0x0000100001d57983 */ /* 0x000ee80000100800 */
[----:B------:R-:W3:Y:S01]  /*71a0*/  LDL R212, [R1+0x24] ;  /* 0x0000240001d47983 */ /* 0x000ee20000100800 */
[C---:B------:R-:W-:Y:S08]  /*71b0*/  HMMA.16816.F32 R24, R156.reuse, R26, RZ ;  /* 0x0000001a9c18723c */ /* 0x040ff000000018ff */
[C---:B--2---:R-:W-:Y:S08]  /*71c0*/  HMMA.16816.F32 R28, R156.reuse, R32, RZ ;  /* 0x000000209c1c723c */ /* 0x044ff000000018ff */
[C---:B------:R-:W-:Y:S08]  /*71d0*/  HMMA.16816.F32 R32, R156.reuse, R34, RZ ;  /* 0x000000229c20723c */ /* 0x040ff000000018ff */
[C---:B------:R-:W-:Y:S08]  /*71e0*/  HMMA.16816.F32 R36, R156.reuse, R40, RZ ;  /* 0x000000289c24723c */ /* 0x040ff000000018ff */
[C---:B------:R-:W-:Y:S08]  /*71f0*/  HMMA.16816.F32 R40, R156.reuse, R42, RZ ;  /* 0x0000002a9c28723c */ /* 0x040ff000000018ff */
[C---:B----4-:R-:W-:Y:S08]  /*7200*/  HMMA.16816.F32 R44, R156.reuse, R48, RZ ;  /* 0x000000309c2c723c */ /* 0x050ff000000018ff */
[----:B------:R-:W-:Y:S08]  /*7210*/  HMMA.16816.F32 R48, R156, R50, RZ ;  /* 0x000000329c30723c */ /* 0x000ff000000018ff */
[C---:B------:R-:W-:Y:S08]  /*7220*/  HMMA.16816.F32 R4, R160.reuse, R164, R4 ;  /* 0x000000a4a004723c */ /* 0x040ff00000001804 */
[C---:B------:R-:W-:Y:S01]  /*7230*/  HMMA.16816.F32 R8, R160.reuse, R166, R8 ;  /* 0x000000a6a008723c */ /* 0x040fe20000001808 */
[----:B------:R-:W1:Y:S07]  /*7240*/  LDSM.16.M88.4 R164, [R248] ;  /* 0x00000000f8a4783b */ /* 0x000e6e0000000200 */
[C---:B-1----:R-:W-:Y:S08]  /*7250*/  HMMA.16816.F32 R12, R160.reuse, R164, R12 ;  /* 0x000000a4a00c723c */ /* 0x042ff0000000180c */
[C---:B------:R-:W-:Y:S01]  /*7260*/  HMMA.16816.F32 R16, R160.reuse, R166, R16 ;  /* 0x000000a6a010723c */ /* 0x040fe20000001810 */
[----:B------:R-:W1:Y:S07]  /*7270*/  LDSM.16.M88.4 R164, [R247] ;  /* 0x00000000f7a4783b */ /* 0x000e6e0000000200 */
[C---:B-1----:R-:W-:Y:S08]  /*7280*/  HMMA.16816.F32 R20, R160.reuse, R164, R20 ;  /* 0x000000a4a014723c */ /* 0x042ff00000001814 */
[C---:B------:R-:W-:Y:S01]  /*7290*/  HMMA.16816.F32 R24, R160.reuse, R166, R24 ;  /* 0x000000a6a018723c */ /* 0x040fe20000001818 */
[----:B------:R-:W1:Y:S07]  /*72a0*/  LDSM.16.M88.4 R164, [R246] ;  /* 0x00000000f6a4783b */ /* 0x000e6e0000000200 */
[C---:B-1----:R-:W-:Y:S08]  /*72b0*/  HMMA.16816.F32 R28, R160.reuse, R164, R28 ;  /* 0x000000a4a01c723c */ /* 0x042ff0000000181c */
[C---:B------:R-:W-:Y:S01]  /*72c0*/  HMMA.16816.F32 R32, R160.reuse, R166, R32 ;  /* 0x000000a6a020723c */ /* 0x040fe20000001820 */
[----:B------:R-:W1:Y:S02]  /*72d0*/  LDSM.16.M88.4 R164, [R245] ;  /* 0x00000000f5a4783b */ /* 0x000e640000000200 */
[----:B---3--:R-:W-:Y:S11]  /*72e0*/  ISETP.GT.AND P6, PT, R208, R218, PT ;  /* 0x000000dad000720c */ /* 0x008ff60003fc4270 */
[----:B------:R-:W-:Y:S02]  /*72f0*/  @!UPT UIADD3 URZ, URZ, URZ, URZ ;  /* 0x0000003f3f3ff290 */ /* 0x000fe4000fffe03f */
[----:B------:R-:W-:Y:S01]  /*7300*/  @!P6 SHF.R.S32.HI R0, RZ, 0x1f, R218 ;  /* 0x0000001fff00e819 */ /* 0x000fe200000114da */
[----:B------:R-:W-:Y:S04]  /*7310*/  @!P6 IMAD.WIDE.U32 R100, R218, c[0x0][0x208], RZ ;  /* 0x00008200da64ea25 */ /* 0x000fe800078e00ff */
[----:B------:R-:W-:Y:S02]  /*7320*/  @!P6 IMAD R0, R0, c[0x0][0x208], RZ ;  /* 0x000082000000ea24 */ /* 0x000fe400078e02ff */
[----:B------:R-:W-:Y:S02]  /*7330*/  @!P6 IMAD.MOV.U32 R3, RZ, RZ, R102 ;  /* 0x000000ffff03e224 */ /* 0x000fe400078e0066 */
[----:B------:R-:W-:Y:S01]  /*7340*/  @!P6 IMAD R0, R218, c[0x0][0x20c], R0 ;  /* 0x00008300da00ea24 */ /* 0x000fe200078e0200 */
[C---:B-1----:R-:W-:Y:S04]  /*7350*/  HMMA.16816.F32 R36, R160.reuse, R164, R36 ;  /* 0x000000a4a024723c */ /* 0x042fe80000001824 */
[----:B------:R-:W-:Y:S01]  /*7360*/  @!P6 IADD3 R0, R101, R0, RZ ;  /* 0x000000006500e210 */ /* 0x000fe20007ffe0ff */
[----:B------:R-:W-:Y:S03]  /*7370*/  @!P6 IMAD.WIDE.U32 R2, R100, 0x60, R2 ;  /* 0x000000606402e825 */ /* 0x000fe600078e0002 */
[C---:B------:R-:W-:Y:S01]  /*7380*/  HMMA.16816.F32 R40, R160.reuse, R166, R40 ;  /* 0x000000a6a028723c */ /* 0x040fe20000001828 */
[----:B------:R-:W1:Y:S03]  /*7390*/  LDSM.16.M88.4 R164, [R244] ;  /* 0x00000000f4a4783b */ /* 0x000e660000000200 */
[----:B------:R-:W-:Y:S05]  /*73a0*/  @!P6 IMAD R0, R0, 0x60, RZ ;  /* 0x000000600000e824 */ /* 0x000fea00078e02ff */
[----:B------:R-:W-:Y:S04]  /*73b0*/  @!P6 IADD3 R0, R3, R0, RZ ;  /* 0x000000000300e210 */ /* 0x000fe80007ffe0ff */
[C---:B------:R-:W-:Y:S01]  /*73c0*/  @!P6 SHF.L.U64.HI R100, R2.reuse, 0x1, R0 ;  /* 0x000000010264e819 */ /* 0x040fe20000010200 */
[----:B------:R-:W-:Y:S05]  /*73d0*/  @!P6 IMAD.SHL.U32 R0, R2, 0x2, RZ ;  /* 0x000000020200e824 */ /* 0x000fea00078e00ff */
[C---:B------:R-:W-:Y:S02]  /*73e0*/  @!P6 IADD3 R2, P0, R0.reuse, c[0x0][0x1f8], RZ ;  /* 0x00007e000002ea10 */ /* 0x040fe40007f1e0ff */
[----:B------:R-:W-:Y:S02]  /*73f0*/  @!P6 IADD3 R106, P5, R0, 0x80, RZ ;  /* 0x00000080006ae810 */ /* 0x000fe40007fbe0ff */
[----:B------:R-:W-:Y:S02]  /*7400*/  @!P6 IADD3.X R3, R100, c[0x0][0x1fc], RZ, P0, !PT ;  /* 0x00007f006403ea10 */ /* 0x000fe400007fe4ff */
[----:B------:R-:W-:Y:S03]  /*7410*/  @!P6 IADD3 R106, P0, R106, c[0x0][0x1f8], RZ ;  /* 0x00007e006a6aea10 */ /* 0x000fe60007f1e0ff */
[----:B------:R-:W-:Y:S01]  /*7420*/  @!PT LDS RZ, [RZ] ;  /* 0x00000000fffff984 */ /* 0x000fe20000000800 */
[----:B------:R-:W-:Y:S01]  /*7430*/  @!PT LDS RZ, [RZ] ;  /* 0x00000000fffff984 */ /* 0x000fe20000000800 */
[----:B------:R-:W-:Y:S01]  /*7440*/  @!PT LDS RZ, [RZ] ;  /* 0x00000000fffff984 */ /* 0x000fe20000000800 */
[----:B------:R2:W-:Y:S01]  /*7450*/  @!P6 LDGSTS.E.BYPASS.LTC128B.128 [R209+0x100], [R2.64], !P4 ;  /* 0x0010000002d1efae */ /* 0x0005e2000e101d48 */
[--C-:B------:R-:W-:Y:S02]  /*7460*/  @!P6 IADD3.X R107, RZ, c[0x0][0x1fc], R100.reuse, P0, P5 ;  /* 0x00007f00ff6bea10 */ /* 0x100fe400007ea464 */
[----:B------:R-:W-:Y:S05]  /*7470*/  @!P6 IADD3 R0, P5, R0, 0x100, RZ ;  /* 0x000001000000e810 */ /* 0x000fea0007fbe0ff */
[----:B------:R3:W-:Y:S01]  /*7480*/  @!P6 LDGSTS.E.BYPASS.LTC128B.128 [R209+0x3100], [R106.64], !P3 ;  /* 0x031000006ad1efae */ /* 0x0007e2000d901d48 */
[C---:B-1----:R-:W-:Y:S08]  /*7490*/  HMMA.16816.F32 R44, R160.reuse, R164, R44 ;  /* 0x000000a4a02c723c */ /* 0x042ff0000000182c */
[----:B------:R-:W-:Y:S04]  /*74a0*/  HMMA.16816.F32 R48, R160, R166, R48 ;  /* 0x000000a6a030723c */ /* 0x000fe80000001830 */
[----:B---3--:R-:W-:Y:S01]  /*74b0*/  @!P6 IADD3 R106, P0, R0, c[0x0][0x1f8], RZ ;  /* 0x00007e00006aea10 */ /* 0x008fe20007f1e0ff */
[----:B------:R-:W-:Y:S03]  /*74c0*/  @!P6 IMAD.MOV.U32 R0, RZ, RZ, 0x6 ;  /* 0x00000006ff00e424 */ /* 0x000fe600078e00ff */
[----:B------:R-:W-:Y:S04]  /*74d0*/  @!P6 IADD3.X R107, RZ, c[0x0][0x1fc], R100, P0, P5 ;  /* 0x00007f00ff6bea10 */ /* 0x000fe800007ea464 */
[----:B------:R-:W-:Y:S01]  /*74e0*/  @!P6 MOV R100, c[0x0][0x208] ;  /* 0x000082000064ea02 */ /* 0x000fe20000000f00 */
[----:B------:R1:W-:Y:S03]  /*74f0*/  @!P6 LDGSTS.E.BYPASS.LTC128B.128 [R209+0x6100], [R106.64], !P2 ;  /* 0x061000006ad1efae */ /* 0x0003e6000d101d48 */
[C---:B------:R-:W-:Y:S02]  /*7500*/  @!P6 SHF.L.U64.HI R0, R100.reuse, R0, c[0x0][0x20c] ;  /* 0x000083006400e619 */ /* 0x040fe40000010200 */
[----:B------:R-:W-:Y:S04]  /*7510*/  @!P6 SHF.L.U32 R100, R100, 0x6, RZ ;  /* 0x000000066464e819 */ /* 0x000fe800000006ff */
[----:B--2---:R-:W-:Y:S04]  /*7520*/  @!P6 IADD3 R2, P0, R2, R100, RZ ;  /* 0x000000640202e210 */ /* 0x004fe80007f1e0ff */
[----:B------:R-:W-:Y:S02]  /*7530*/  @!P6 IADD3.X R3, R3, R0, RZ, P0, !PT ;  /* 0x000000000303e210 */ /* 0x000fe400007fe4ff */
[----:B------:R-:W-:Y:S03]  /*7540*/  @!P6 IADD3 R100, P0, R100, R2, RZ ;  /* 0x000000026464e210 */ /* 0x000fe60007f1e0ff */
[----:B------:R2:W-:Y:S02]  /*7550*/  @!P6 LDGSTS.E.BYPASS.LTC128B.128 [R209+0x1100], [R2.64], !P4 ;  /* 0x0110000002d1efae */ /* 0x0005e4000e101d48 */
[----:B------:R-:W-:Y:S06]  /*7560*/  @!P6 IMAD.X R101, R0, 0x1, R3, P0 ;  /* 0x000000010065e824 */ /* 0x000fec00000e0603 */
[----:B------:R2:W-:Y:S08]  /*7570*/  @!P6 LDGSTS.E.BYPASS.LTC128B.128 [R209+0x4100], [R2.64+0x80], !P3 ;  /* 0x0410008002d1efae */ /* 0x0005f0000d901d48 */
[----:B------:R2:W-:Y:S08]  /*7580*/  @!P6 LDGSTS.E.BYPASS.LTC128B.128 [R209+0x7100], [R2.64+0x100], !P2 ;  /* 0x0710010002d1efae */ /* 0x0005f0000d101d48 */
[----:B------:R3:W-:Y:S08]  /*7590*/  @!P6 LDGSTS.E.BYPASS.LTC128B.128 [R209+0x2100], [R100.64], !P4 ;  /* 0x0210000064d1efae */ /* 0x0007f0000e101d48 */
[----:B------:R3:W-:Y:S08]  /*75a0*/  @!P6 LDGSTS.E.BYPASS.LTC128B.128 [R209+0x5100], [R100.64+0x80], !P3 ;  /* 0x0510008064d1efae */ /* 0x0007f0000d901d48 */
[----:B------:R3:W-:Y:S01]  /*75b0*/  @!P6 LDGSTS.E.BYPASS.LTC128B.128 [R209+0x8100], [R100.64+0x100], !P2 ;  /* 0x0810010064d1efae */ /* 0x0007e2000d101d48 */
[----:B--2---:R-:W-:Y:S07]  /*75c0*/  IMAD R3, R218, -0x60, RZ ;  /* 0xffffffa0da037824 */ /* 0x004fee00078e02ff */
[----:B------:R-:W2:Y:S01]  /*75d0*/  LDSM.16.M88.4 R164, [R229] ;  /* 0x00000000e5a4783b */ /* 0x000ea20000000200 */
[----:B------:R-:W-:Y:S04]  /*75e0*/  IADD3 R3, -R212, 0x1, R3 ;  /* 0x00000001d4037810 */ /* 0x000fe80007ffe103 */
[----:B------:R-:W-:Y:S03]  /*75f0*/  IADD3 R3, R3, c[0x0][0x1d0], RZ ;  /* 0x0000740003037a10 */ /* 0x000fe60007ffe0ff */
[----:B------:R-:W0:Y:S01]  /*7600*/  LDGDEPBAR ;  /* 0x00000000000079af */ /* 0x000e220000000000 */
[----:B------:R-:W-:Y:S07]  /*7610*/  IADD3 R3, R3, -c[0x0][0x168], RZ ;  /* 0x80005a0003037a10 */ /* 0x000fee0007ffe0ff */
[----:B------:R4:W3:Y:S01]  /*7620*/  LDL R2, [R1+0x14] ;  /* 0x0000140001027983 */ /* 0x0008e20000100800 */
[C---:B--2---:R-:W-:Y:S08]  /*7630*/  HMMA.16816.F32 R4, R168.reuse, R164, R4 ;  /* 0x000000a4a804723c */ /* 0x044ff00000001804 */
[C---:B------:R-:W-:Y:S01]  /*7640*/  HMMA.16816.F32 R8, R168.reuse, R166, R8 ;  /* 0x000000a6a808723c */ /* 0x040fe20000001808 */
[----:B------:R-:W2:Y:S07]  /*7650*/  LDSM.16.M88.4 R164, [R229+0x800] ;  /* 0x00080000e5a4783b */ /* 0x000eae0000000200 */
        /* <DEDUP_REMOVED lines=13> */
[----:B------:R-:W-:Y:S01]  /*7730*/  HMMA.16816.F32 R48, R168, R166, R48 ;  /* 0x000000a6a830723c */ /* 0x000fe20000001830 */
[----:B------:R-:W2:Y:S03]  /*7740*/  LDSM.16.M88.4 R164, [R226] ;  /* 0x00000000e2a4783b */ /* 0x000ea60000000200 */
[----:B---3--:R-:W-:Y:S05]  /*7750*/  @P1 MOV R2, R213 ;  /* 0x000000d500021202 */ /* 0x008fea0000000f00 */
[----:B------:R-:W3:Y:S04]  /*7760*/  LDL.LU R213, [R1+0x18] ;  /* 0x0000180001d57983 */ /* 0x000ee80000300800 */
[----:B------:R-:W1:Y:S01]  /*7770*/  SHFL.IDX PT, R0, R2, RZ, 0x1c1f ;  /* 0x001c1fff02007589 */ /* 0x000e6200000e0000 */
[C---:B--2---:R-:W-:Y:S08]  /*7780*/  HMMA.16816.F32 R4, R172.reuse, R164, R4 ;  /* 0x000000a4ac04723c */ /* 0x044ff00000001804 */
[C---:B------:R-:W-:Y:S01]  /*7790*/  HMMA.16816.F32 R8, R172.reuse, R166, R8 ;  /* 0x000000a6ac08723c */ /* 0x040fe20000001808 */
[----:B------:R-:W2:Y:S03]  /*77a0*/  LDSM.16.M88.4 R164, [R226+0x800] ;  /* 0x00080000e2a4783b */ /* 0x000ea60000000200 */
[----:B-1----:R-:W-:Y:S04]  /*77b0*/  IADD3 R0, R3, R0, RZ ;  /* 0x0000000003007210 */ /* 0x002fe80007ffe0ff */
[C---:B------:R-:W-:Y:S02]  /*77c0*/  ISETP.GT.AND P0, PT, R0.reuse, 0x8, PT ;  /* 0x000000080000780c */ /* 0x040fe40003f04270 */
[C---:B------:R-:W-:Y:S02]  /*77d0*/  ISETP.GT.AND P6, PT, R0.reuse, RZ, PT ;  /* 0x000000ff0000720c */ /* 0x040fe40003fc4270 */
[----:B------:R-:W-:Y:S01]  /*77e0*/  ISETP.GT.AND P5, PT, R0, 0x1, PT ;  /* 0x000000010000780c */ /* 0x000fe20003fa4270 */
[C---:B--2---:R-:W-:Y:S08]  /*77f0*/  HMMA.16816.F32 R12, R172.reuse, R164, R12 ;  /* 0x000000a4ac0c723c */ /* 0x044ff0000000180c */
[C---:B------:R-:W-:Y:S01]  /*7800*/  HMMA.16816.F32 R16, R172.reuse, R166, R16 ;  /* 0x000000a6ac10723c */ /* 0x040fe20000001810 */
[----:B------:R-:W1:Y:S07]  /*7810*/  LDSM.16.M88.4 R164, [R226+0x1000] ;  /* 0x00100000e2a4783b */ /* 0x000e6e0000000200 */
[C---:B-1----:R-:W-:Y:S08]  /*7820*/  HMMA.16816.F32 R20, R172.reuse, R164, R20 ;  /* 0x000000a4ac14723c */ /* 0x042ff00000001814 */
        /* <DEDUP_REMOVED lines=9> */
[----:B------:R-:W-:Y:S01]  /*78c0*/  HMMA.16816.F32 R48, R172, R166, R48 ;  /* 0x000000a6ac30723c */ /* 0x000fe20000001830 */
        /* <DEDUP_REMOVED lines=129> */
[----:B------:R-:W1:Y:S11]  /*80e0*/  LDSM.16.M88.4 R164, [R226+0x6800] ;  /* 0x00680000e2a4783b */ /* 0x000e760000000200 */
[----:B------:R-:W-:Y:S04]  /*80f0*/  @!UPT UIADD3 URZ, URZ, URZ, URZ ;  /* 0x0000003f3f3ff290 */ /* 0x000fe8000fffe03f */
        /* <DEDUP_REMOVED lines=9> */
[----:B------:R-:W2:Y:S01]  /*8190*/  MUFU.TANH R210, R5 ;  /* 0x0000000500d27308 */ /* 0x000ea20000002400 */
[C---:B-1----:R-:W-:Y:S09]  /*81a0*/  HMMA.16816.F32 R12, R204.reuse, R164, R12 ;  /* 0x000000a4cc0c723c */ /* 0x042ff2000000180c */
[----:B------:R-:W-:Y:S01]  /*81b0*/  MUFU.TANH R105, R6 ;  /* 0x0000000600697308 */ /* 0x000fe20000002400 */
[C---:B------:R-:W-:Y:S01]  /*81c0*/  HMMA.16816.F32 R16, R204.reuse, R166, R16 ;  /* 0x000000a6cc10723c */ /* 0x040fe20000001810 */
[----:B------:R-:W1:Y:S08]  /*81d0*/  LDSM.16.M88.4 R164, [R226+0x7000] ;  /* 0x00700000e2a4783b */ /* 0x000e700000000200 */
[----:B------:R3:W-:Y:S03]  /*81e0*/  MUFU.TANH R102, R7 ;  /* 0x0000000700667308 */ /* 0x0007e60000002400 */
[----:B--2---:R-:W-:Y:S02]  /*81f0*/  FSEL R210, R210, -INF , P5 ;  /* 0xff800000d2d27808 */ /* 0x004fe40002800000 */
[----:B------:R-:W-:Y:S05]  /*8200*/  ISETP.GT.AND P5, PT, R0, 0x10, PT ;  /* 0x000000100000780c */ /* 0x000fea0003fa4270 */
[----:B------:R-:W-:Y:S01]  /*8210*/  MUFU.TANH R11, R11 ;  /* 0x0000000b000b7308 */ /* 0x000fe20000002400 */
[----:B------:R-:W-:Y:S02]  /*8220*/  FMUL.FTZ R12, R12, c[0x0][0x320] ;  /* 0x0000c8000c0c7a20 */ /* 0x000fe40000410000 */
[----:B------:R-:W-:Y:S02]  /*8230*/  FMUL.FTZ R14, R14, c[0x0][0x320] ;  /* 0x0000c8000e0e7a20 */ /* 0x000fe40000410000 */
[----:B------:R-:W-:Y:S02]  /*8240*/  FMUL.FTZ R15, R15, c[0x0][0x320] ;  /* 0x0000c8000f0f7a20 */ /* 0x000fe40000410000 */
[----:B------:R-:W-:Y:S03]  /*8250*/  FMUL.FTZ R13, R13, c[0x0][0x320] ;  /* 0x0000c8000d0d7a20 */ /* 0x000fe60000410000 */
[----:B------:R-:W2:Y:S01]  /*8260*/  MUFU.TANH R211, R8 ;  /* 0x0000000800d37308 */ /* 0x000ea20000002400 */
[----:B------:R-:W-:Y:S02]  /*8270*/  FMUL.FTZ R16, R16, c[0x0][0x320] ;  /* 0x0000c80010107a20 */ /* 0x000fe40000410000 */
[----:B------:R-:W-:Y:S01]  /*8280*/  FMUL.FTZ R17, R17, c[0x0][0x320] ;  /* 0x0000c80011117a20 */ /* 0x000fe20000410000 */
[----:B---3--:R-:W-:Y:S01]  /*8290*/  LDSM.16.M88.4 R4, [R226+0x8800] ;  /* 0x00880000e204783b */ /* 0x008fe20000000200 */
[----:B------:R-:W-:Y:S02]  /*82a0*/  FMUL.FTZ R18, R18, c[0x0][0x320] ;  /* 0x0000c80012127a20 */ /* 0x000fe40000410000 */
[----:B------:R-:W-:Y:S03]  /*82b0*/  FMUL.FTZ R19, R19, c[0x0][0x320] ;  /* 0x0000c80013137a20 */ /* 0x000fe60000410000 */
[----:B------:R-:W3:Y:S01]  /*82c0*/  MUFU.TANH R12, R12 ;  /* 0x0000000c000c7308 */ /* 0x000ee20000002400 */
[C---:B-1----:R-:W-:Y:S09]  /*82d0*/  HMMA.16816.F32 R20, R204.reuse, R164, R20 ;  /* 0x000000a4cc14723c */ /* 0x042ff20000001814 */
[----:B------:R-:W-:Y:S03]  /*82e0*/  MUFU.TANH R16, R16 ;  /* 0x0000001000107308 */ /* 0x000fe60000002400 */
[----:B--2---:R-:W-:Y:S01]  /*82f0*/  FSEL R211, R211, -INF , P0 ;  /* 0xff800000d3d37808 */ /* 0x004fe20000000000 */
[C---:B------:R-:W-:Y:S01]  /*8300*/  HMMA.16816.F32 R24, R204.reuse, R166, R24 ;  /* 0x000000a6cc18723c */ /* 0x040fe20000001818 */
[----:B------:R-:W1:Y:S02]  /*8310*/  LDSM.16.M88.4 R164, [R226+0x7800] ;  /* 0x00780000e2a4783b */ /* 0x000e640000000200 */
[----:B------:R-:W-:Y:S03]  /*8320*/  ISETP.GT.AND P0, PT, R0, 0x11, PT ;  /* 0x000000110000780c */ /* 0x000fe60003f04270 */
[----:B------:R-:W2:Y:S01]  /*8330*/  MUFU.TANH R17, R17 ;  /* 0x0000001100117308 */ /* 0x000ea20000002400 */
[----:B---3--:R-:W-:Y:S02]  /*8340*/  FSEL R219, R12, -INF , P5 ;  /* 0xff8000000cdb7808 */ /* 0x008fe40002800000 */
[----:B------:R-:W-:Y:S07]  /*8350*/  ISETP.GT.AND P5, PT, R0, 0x19, PT ;  /* 0x000000190000780c */ /* 0x000fee0003fa4270 */
[----:B------:R-:W-:Y:S01]  /*8360*/  MUFU.TANH R10, R10 ;  /* 0x0000000a000a7308 */ /* 0x000fe20000002400 */
[----:B------:R-:W-:Y:S02]  /*8370*/  FMUL.FTZ R22, R22, c[0x0][0x320] ;  /* 0x0000c80016167a20 */ /* 0x000fe40000410000 */
[----:B------:R-:W-:Y:S02]  /*8380*/  FMUL.FTZ R23, R23, c[0x0][0x320] ;  /* 0x0000c80017177a20 */ /* 0x000fe40000410000 */
[----:B------:R-:W-:Y:S02]  /*8390*/  FMUL.FTZ R20, R20, c[0x0][0x320] ;  /* 0x0000c80014147a20 */ /* 0x000fe40000410000 */
[----:B------:R-:W-:Y:S03]  /*83a0*/  FMUL.FTZ R21, R21, c[0x0][0x320] ;  /* 0x0000c80015157a20 */ /* 0x000fe60000410000 */
[----:B------:R-:W-:Y:S01]  /*83b0*/  MUFU.TANH R22, R22 ;  /* 0x0000001600167308 */ /* 0x000fe20000002400 */
[----:B------:R-:W-:Y:S02]  /*83c0*/  FMUL.FTZ R27, R27, c[0x0][0x320] ;  /* 0x0000c8001b1b7a20 */ /* 0x000fe40000410000 */
[----:B------:R-:W-:Y:S01]  /*83d0*/  FMUL.FTZ R26, R26, c[0x0][0x320] ;  /* 0x0000c8001a1a7a20 */ /* 0x000fe20000410000 */
[----:B--2---:R-:W-:Y:S01]  /*83e0*/  FSEL R222, R17, -INF , P5 ;  /* 0xff80000011de7808 */ /* 0x004fe20002800000 */
[----:B------:R-:W-:Y:S01]  /*83f0*/  FMUL.FTZ R24, R24, c[0x0][0x320] ;  /* 0x0000c80018187a20 */ /* 0x000fe20000410000 */
[----:B------:R-:W-:Y:S01]  /*8400*/  ISETP.GT.AND P5, PT, R0, 0x28, PT ;  /* 0x000000280000780c */ /* 0x000fe20003fa4270 */
[----:B------:R-:W-:Y:S03]  /*8410*/  FMUL.FTZ R25, R25, c[0x0][0x320] ;  /* 0x0000c80019197a20 */ /* 0x000fe60000410000 */
[----:B------:R-:W-:Y:S01]  /*8420*/  MUFU.TANH R23, R23 ;  /* 0x0000001700177308 */ /* 0x000fe20000002400 */
[C---:B-1----:R-:W-:Y:S09]  /*8430*/  HMMA.16816.F32 R28, R204.reuse, R164, R28 ;  /* 0x000000a4cc1c723c */ /* 0x042ff2000000181c */
[----:B------:R-:W-:Y:S01]  /*8440*/  MUFU.TANH R27, R27 ;  /* 0x0000001b001b7308 */ /* 0x000fe20000002400 */
[C---:B------:R-:W-:Y:S01]  /*8450*/  HMMA.16816.F32 R32, R204.reuse, R166, R32 ;  /* 0x000000a6cc20723c */ /* 0x040fe20000001820 */
[----:B------:R-:W1:Y:S01]  /*8460*/  LDSM.16.M88.4 R164, [R226+0x8000] ;  /* 0x00800000e2a4783b */ /* 0x000e620000000200 */
[----:B------:R-:W-:Y:S07]  /*8470*/  DEPBAR.LE SB0, 0x0 ;  /* 0x000080000000791a */ /* 0x000fee0000000000 */
[----:B------:R-:W-:Y:S01]  /*8480*/  MUFU.TANH R14, R14 ;  /* 0x0000000e000e7308 */ /* 0x000fe20000002400 */
[----:B------:R-:W-:Y:S04]  /*8490*/  BAR.SYNC.DEFER_BLOCKING 0x0 ;  /* 0x0000000000007b1d */ /* 0x000fe80000010000 */
[----:B------:R-:W-:Y:S02]  /*84a0*/  FMUL.FTZ R30, R30, c[0x0][0x320] ;  /* 0x0000c8001e1e7a20 */ /* 0x000fe40000410000 */
[----:B------:R-:W-:Y:S02]  /*84b0*/  FMUL.FTZ R28, R28, c[0x0][0x320] ;  /* 0x0000c8001c1c7a20 */ /* 0x000fe40000410000 */
[----:B------:R-:W-:Y:S02]  /*84c0*/  FMUL.FTZ R29, R29, c[0x0][0x320] ;  /* 0x0000c8001d1d7a20 */ /* 0x000fe40000410000 */
[----:B------:R-:W-:Y:S04]  /*84d0*/  FMUL.FTZ R31, R31, c[0x0][0x320] ;  /* 0x0000c8001f1f7a20 */ /* 0x000fe80000410000 */
[----:B------:R-:W-:Y:S02]  /*84e0*/  FMUL.FTZ R35, R35, c[0x0][0x320] ;  /* 0x0000c80023237a20 */ /* 0x000fe40000410000 */
[----:B------:R-:W-:Y:S02]  /*84f0*/  FMUL.FTZ R32, R32, c[0x0][0x320] ;  /* 0x0000c80020207a20 */ /* 0x000fe40000410000 */
[----:B------:R-:W-:Y:S02]  /*8500*/  FMUL.FTZ R33, R33, c[0x0][0x320] ;  /* 0x0000c80021217a20 */ /* 0x000fe40000410000 */
[----:B------:R-:W-:Y:S04]  /*8510*/  FMUL.FTZ R34, R34, c[0x0][0x320] ;  /* 0x0000c80022227a20 */ /* 0x000fe80000410000 */
[----:B------:R-:W-:Y:S01]  /*8520*/  MUFU.TANH R33, R33 ;  /* 0x0000002100217308 */ /* 0x000fe20000002400 */
[C---:B-1----:R-:W-:Y:S09]  /*8530*/  HMMA.16816.F32 R36, R204.reuse, R164, R36 ;  /* 0x000000a4cc24723c */ /* 0x042ff20000001824 */
[----:B------:R-:W-:Y:S01]  /*8540*/  MUFU.TANH R35, R35 ;  /* 0x0000002300237308 */ /* 0x000fe20000002400 */
[C---:B------:R-:W-:Y:S09]  /*8550*/  HMMA.16816.F32 R40, R204.reuse, R166, R40 ;  /* 0x000000a6cc28723c */ /* 0x040ff20000001828 */
[----:B------:R-:W1:Y:S01]  /*8560*/  MUFU.TANH R9, R9 ;  /* 0x0000000900097308 */ /* 0x000e620000002400 */
[C---:B------:R-:W-:Y:S09]  /*8570*/  HMMA.16816.F32 R44, R204.reuse, R4, R44 ;  /* 0x00000004cc2c723c */ /* 0x040ff2000000182c */
[----:B------:R-:W2:Y:S01]  /*8580*/  MUFU.TANH R13, R13 ;  /* 0x0000000d000d7308 */ /* 0x000ea20000002400 */
[----:B------:R-:W-:Y:S03]  /*8590*/  HMMA.16816.F32 R48, R204, R6, R48 ;  /* 0x00000006cc30723c */ /* 0x000fe60000001830 */
[----:B------:R-:W-:Y:S01]  /*85a0*/  FSEL R5, R100, -INF , P6 ;  /* 0xff80000064057808 */ /* 0x000fe20003000000 */
[----:B------:R-:W-:Y:S01]  /*85b0*/  FMUL.FTZ R8, R37, c[0x0][0x320] ;  /* 0x0000c80025087a20 */ /* 0x000fe20000410000 */
[----:B------:R-:W-:Y:S01]  /*85c0*/  ISETP.GT.AND P6, PT, R0, 0x9, PT ;  /* 0x000000090000780c */ /* 0x000fe20003fc4270 */
[----:B------:R-:W-:Y:S01]  /*85d0*/  FMUL.FTZ R36, R36, c[0x0][0x320] ;  /* 0x0000c80024247a20 */ /* 0x000fe20000410000 */
[----:B------:R-:W-:Y:S02]  /*85e0*/  FMNMX.FTZ R101, R5, R103, !PT ;  /* 0x0000006705657209 */ /* 0x000fe40007810000 */
[----:B------:R-:W3:Y:S03]  /*85f0*/  MUFU.TANH R20, R20 ;  /* 0x0000001400147308 */ /* 0x000ee60000002400 */
[----:B------:R-:W-:Y:S01]  /*8600*/  FMNMX.FTZ R101, R210, R101, !PT ;  /* 0x00000065d2657209 */ /* 0x000fe20007810000 */
[----:B------:R-:W-:Y:S01]  /*8610*/  FMUL.FTZ R7, R40, c[0x0][0x320] ;  /* 0x0000c80028077a20 */ /* 0x000fe20000410000 */
[----:B-1----:R-:W-:Y:S01]  /*8620*/  FSEL R212, R9, -INF , P6 ;  /* 0xff80000009d47808 */ /* 0x002fe20003000000 */
[----:B------:R-:W-:Y:S01]  /*8630*/  FMUL.FTZ R6, R41, c[0x0][0x320] ;  /* 0x0000c80029067a20 */ /* 0x000fe20000410000 */
[----:B------:R-:W-:Y:S01]  /*8640*/  FMNMX.FTZ R101, R211, R101, !PT ;  /* 0x00000065d3657209 */ /* 0x000fe20007810000 */
[----:B------:R-:W-:Y:S01]  /*8650*/  FMUL.FTZ R4, R44, c[0x0][0x320] ;  /* 0x0000c8002c047a20 */ /* 0x000fe20000410000 */
[----:B------:R-:W-:Y:S01]  /*8660*/  ISETP.GT.AND P6, PT, R0, 0x18, PT ;  /* 0x000000180000780c */ /* 0x000fe20003fc4270 */
[----:B------:R-:W1:Y:S01]  /*8670*/  MUFU.TANH R21, R21 ;  /* 0x0000001500157308 */ /* 0x000e620000002400 */
[----:B------:R-:W-:Y:S01]  /*8680*/  FMNMX.FTZ R101, R212, R101, !PT ;  /* 0x00000065d4657209 */ /* 0x000fe20007810000 */
[----:B------:R-:W-:Y:S01]  /*8690*/  FMUL.FTZ R45, R45, c[0x0][0x320] ;  /* 0x0000c8002d2d7a20 */ /* 0x000fe20000410000 */
[----:B------:R-:W-:Y:S01]  /*86a0*/  FSEL R221, R16, -INF , P6 ;  /* 0xff80000010dd7808 */ /* 0x000fe20003000000 */
[----:B------:R-:W-:Y:S01]  /*86b0*/  FMUL.FTZ R42, R42, c[0x0][0x320] ;  /* 0x0000c8002a2a7a20 */ /* 0x000fe20000410000 */
[----:B--2---:R-:W-:Y:S01]  /*86c0*/  FSEL R220, R13, -INF , P0 ;  /* 0xff8000000ddc7808 */ /* 0x004fe20000000000 */
[----:B------:R-:W-:Y:S01]  /*86d0*/  FMUL.FTZ R48, R48, c[0x0][0x320] ;  /* 0x0000c80030307a20 */ /* 0x000fe20000410000 */
[----:B------:R-:W-:Y:S01]  /*86e0*/  FMNMX.FTZ R101, R219, R101, !PT ;  /* 0x00000065db657209 */ /* 0x000fe20007810000 */
[----:B------:R-:W-:Y:S01]  /*86f0*/  IMAD.MOV.U32 R40, RZ, RZ, R209 ;  /* 0x000000ffff287224 */ /* 0x000fe200078e00d1 */
[----:B------:R-:W-:Y:S01]  /*8700*/  ISETP.GT.AND P0, PT, R0, 0x20, PT ;  /* 0x000000200000780c */ /* 0x000fe20003f04270 */
[----:B------:R-:W2:Y:S01]  /*8710*/  MUFU.TANH R24, R24 ;  /* 0x0000001800187308 */ /* 0x000ea20000002400 */
[----:B------:R-:W-:Y:S01]  /*8720*/  FMNMX.FTZ R101, R220, R101, !PT ;  /* 0x00000065dc657209 */ /* 0x000fe20007810000 */
[----:B------:R-:W-:Y:S01]  /*8730*/  FMUL.FTZ R38, R38, c[0x0][0x320] ;  /* 0x0000c80026267a20 */ /* 0x000fe20000410000 */
[----:B------:R-:W-:Y:S01]  /*8740*/  ISETP.GT.AND P6, PT, R0, 0x21, PT ;  /* 0x000000210000780c */ /* 0x000fe20003fc4270 */
[----:B------:R-:W-:Y:S01]  /*8750*/  FMUL.FTZ R39, R39, c[0x0][0x320] ;  /* 0x0000c80027277a20 */ /* 0x000fe20000410000 */
[----:B------:R-:W-:Y:S01]  /*8760*/  FMNMX.FTZ R101, R221, R101, !PT ;  /* 0x00000065dd657209 */ /* 0x000fe20007810000 */
[----:B------:R-:W-:Y:S01]  /*8770*/  FMUL.FTZ R43, R43, c[0x0][0x320] ;  /* 0x0000c8002b2b7a20 */ /* 0x000fe20000410000 */
[----:B---3--:R-:W-:Y:S01]  /*8780*/  FSEL R20, R20, -INF , P0 ;  /* 0xff80000014147808 */ /* 0x008fe20000000000 */
[----:B------:R-:W-:Y:S01]  /*8790*/  FMUL.FTZ R51, R51, c[0x0][0x320] ;  /* 0x0000c80033337a20 */ /* 0x000fe20000410000 */
[----:B------:R-:W-:Y:S01]  /*87a0*/  FMNMX.FTZ R101, R222, R101, !PT ;  /* 0x00000065de657209 */ /* 0x000fe20007810000 */
[----:B------:R-:W3:Y:S01]  /*87b0*/  MUFU.TANH R25, R25 ;  /* 0x0000001900197308 */ /* 0x000ee20000002400 */
[----:B------:R-:W-:Y:S02]  /*87c0*/  ISETP.GT.AND P0, PT, R0, 0x29, PT ;  /* 0x000000290000780c */ /* 0x000fe40003f04270 */
[----:B------:R-:W-:Y:S02]  /*87d0*/  FMNMX.FTZ R101, R20, R101, !PT ;  /* 0x0000006514657209 */ /* 0x000fe40007810000 */
[----:B-1----:R-:W-:Y:S02]  /*87e0*/  FSEL R21, R21, -INF , P6 ;  /* 0xff80000015157808 */ /* 0x002fe40003000000 */
[----:B------:R-:W-:Y:S02]  /*87f0*/  ISETP.GT.AND P6, PT, R0, 0x30, PT ;  /* 0x000000300000780c */ /* 0x000fe40003fc4270 */
[----:B------:R-:W-:Y:S01]  /*8800*/  FMNMX.FTZ R101, R21, R101, !PT ;  /* 0x0000006515657209 */ /* 0x000fe20007810000 */
[----:B------:R-:W1:Y:S01]  /*8810*/  MUFU.TANH R28, R28 ;  /* 0x0000001c001c7308 */ /* 0x000e620000002400 */
[----:B--2---:R-:W-:Y:S02]  /*8820*/  FSEL R24, R24, -INF , P5 ;  /* 0xff80000018187808 */ /* 0x004fe40002800000 */
[----:B------:R-:W-:Y:S02]  /*8830*/  ISETP.GT.AND P5, PT, R0, 0x31, PT ;  /* 0x000000310000780c */ /* 0x000fe40003fa4270 */
[----:B------:R-:W-:Y:S05]  /*8840*/  FMNMX.FTZ R101, R24, R101, !PT ;  /* 0x0000006518657209 */ /* 0x000fea0007810000 */
[----:B------:R-:W2:Y:S01]  /*8850*/  MUFU.TANH R29, R29 ;  /* 0x0000001d001d7308 */ /* 0x000ea20000002400 */
[----:B---3--:R-:W-:Y:S02]  /*8860*/  FSEL R25, R25, -INF , P0 ;  /* 0xff80000019197808 */ /* 0x008fe40000000000 */
[----:B------:R-:W-:Y:S02]  /*8870*/  ISETP.GT.AND P0, PT, R0, 0x38, PT ;  /* 0x000000380000780c */ /* 0x000fe40003f04270 */
[----:B------:R-:W-:Y:S05]  /*8880*/  FMNMX.FTZ R101, R25, R101, !PT ;  /* 0x0000006519657209 */ /* 0x000fea0007810000 */
[----:B------:R-:W3:Y:S01]  /*8890*/  MUFU.TANH R32, R32 ;  /* 0x0000002000207308 */ /* 0x000ee20000002400 */
[----:B-1----:R-:W-:Y:S02]  /*88a0*/  FSEL R28, R28, -INF , P6 ;  /* 0xff8000001c1c7808 */ /* 0x002fe40003000000 */
[----:B------:R-:W-:Y:S02]  /*88b0*/  ISETP.GT.AND P6, PT, R0, 0x39, PT ;  /* 0x000000390000780c */ /* 0x000fe40003fc4270 */
[----:B------:R-:W-:Y:S05]  /*88c0*/  FMNMX.FTZ R101, R28, R101, !PT ;  /* 0x000000651c657209 */ /* 0x000fea0007810000 */
[----:B------:R-:W1:Y:S01]  /*88d0*/  MUFU.TANH R8, R8 ;  /* 0x0000000800087308 */ /* 0x000e620000002400 */
[----:B------:R-:W-:Y:S02]  /*88e0*/  FSEL R33, R33, -INF , P6 ;  /* 0xff80000021217808 */ /* 0x000fe40003000000 */
[C---:B------:R-:W-:Y:S02]  /*88f0*/  ISETP.GT.AND P6, PT, R0.reuse, 0x48, PT ;  /* 0x000000480000780c */ /* 0x040fe40003fc4270 */
[----:B--2---:R-:W-:Y:S02]  /*8900*/  FSEL R29, R29, -INF , P5 ;  /* 0xff8000001d1d7808 */ /* 0x004fe40002800000 */
[----:B------:R-:W-:Y:S02]  /*8910*/  ISETP.GT.AND P5, PT, R0, 0x40, PT ;  /* 0x000000400000780c */ /* 0x000fe40003fa4270 */
[----:B------:R-:W-:Y:S01]  /*8920*/  FMNMX.FTZ R101, R29, R101, !PT ;  /* 0x000000651d657209 */ /* 0x000fe20007810000 */
[----:B------:R-:W2:Y:S01]  /*8930*/  MUFU.TANH R36, R36 ;  /* 0x0000002400247308 */ /* 0x000ea20000002400 */
[----:B---3--:R-:W-:Y:S02]  /*8940*/  FSEL R32, R32, -INF , P0 ;  /* 0xff80000020207808 */ /* 0x008fe40000000000 */
[----:B------:R-:W-:Y:S02]  /*8950*/  ISETP.GT.AND P0, PT, R0, 0x41, PT ;  /* 0x000000410000780c */ /* 0x000fe40003f04270 */
[----:B------:R-:W-:Y:S05]  /*8960*/  FMNMX.FTZ R101, R32, R101, !PT ;  /* 0x0000006520657209 */ /* 0x000fea0007810000 */
[----:B------:R-:W3:Y:S01]  /*8970*/  MUFU.TANH R4, R4 ;  /* 0x0000000400047308 */ /* 0x000ee20000002400 */
[----:B------:R-:W-:Y:S02]  /*8980*/  FMNMX.FTZ R101, R33, R101, !PT ;  /* 0x0000006521657209 */ /* 0x000fe40007810000 */
[----:B-1----:R-:W-:Y:S02]  /*8990*/  FSEL R8, R8, -INF , P0 ;  /* 0xff80000008087808 */ /* 0x002fe40000000000 */
[----:B------:R-:W-:Y:S05]  /*89a0*/  ISETP.GT.AND P0, PT, R0, 0x50, PT ;  /* 0x000000500000780c */ /* 0x000fea0003f04270 */
[----:B------:R-:W1:Y:S01]  /*89b0*/  MUFU.TANH R7, R7 ;  /* 0x0000000700077308 */ /* 0x000e620000002400 */
[----:B--2---:R-:W-:Y:S02]  /*89c0*/  FSEL R36, R36, -INF , P5 ;  /* 0xff80000024247808 */ /* 0x004fe40002800000 */
[----:B------:R-:W-:Y:S02]  /*89d0*/  ISETP.GT.AND P5, PT, R0, 0x49, PT ;  /* 0x000000490000780c */ /* 0x000fe40003fa4270 */
[----:B------:R-:W-:Y:S05]  /*89e0*/  FMNMX.FTZ R101, R36, R101, !PT ;  /* 0x0000006524657209 */ /* 0x000fea0007810000 */
[----:B------:R-:W2:Y:S01]  /*89f0*/  MUFU.TANH R6, R6 ;  /* 0x0000000600067308 */ /* 0x000ea20000002400 */
[----:B------:R-:W-:Y:S02]  /*8a00*/  FMNMX.FTZ R101, R8, R101, !PT ;  /* 0x0000006508657209 */ /* 0x000fe40007810000 */
[----:B---3--:R-:W-:Y:S01]  /*8a10*/  FSEL R37, R4, -INF , P0 ;  /* 0xff80000004257808 */ /* 0x008fe20000000000 */
[----:B------:R-:W-:Y:S01]  /*8a20*/  FMUL.FTZ R4, R49, c[0x0][0x320] ;  /* 0x0000c80031047a20 */ /* 0x000fe20000410000 */
[----:B------:R-:W-:Y:S02]  /*8a30*/  ISETP.GT.AND P0, PT, R0, 0x59, PT ;  /* 0x000000590000780c */ /* 0x000fe40003f04270 */
[----:B------:R-:W-:Y:S03]  /*8a40*/  MOV R49, R37 ;  /* 0x0000002500317202 */ /* 0x000fe60000000f00 */
[----:B------:R-:W3:Y:S01]  /*8a50*/  MUFU.TANH R45, R45 ;  /* 0x0000002d002d7308 */ /* 0x000ee20000002400 */
[----:B------:R-:W-:Y:S02]  /*8a60*/  MOV R37, R208 ;  /* 0x000000d000257202 */ /* 0x000fe40000000f00 */
[----:B-1----:R-:W-:Y:S01]  /*8a70*/  FSEL R44, R7, -INF , P6 ;  /* 0xff800000072c7808 */ /* 0x002fe20003000000 */
[----:B------:R-:W-:Y:S01]  /*8a80*/  FMUL.FTZ R7, R46, c[0x0][0x320] ;  /* 0x0000c8002e077a20 */ /* 0x000fe20000410000 */
[----:B------:R-:W-:Y:S02]  /*8a90*/  ISETP.GT.AND P6, PT, R0, 0x51, PT ;  /* 0x000000510000780c */ /* 0x000fe40003fc4270 */
[----:B------:R-:W-:Y:S03]  /*8aa0*/  FMNMX.FTZ R101, R44, R101, !PT ;  /* 0x000000652c657209 */ /* 0x000fe60007810000 */
[----:B------:R-:W1:Y:S01]  /*8ab0*/  MUFU.TANH R48, R48 ;  /* 0x0000003000307308 */ /* 0x000e620000002400 */
[----:B--2---:R-:W-:Y:S02]  /*8ac0*/  FSEL R17, R6, -INF , P5 ;  /* 0xff80000006117808 */ /* 0x004fe40002800000 */
[----:B------:R-:W-:Y:S02]  /*8ad0*/  ISETP.GT.AND P5, PT, R0, 0x58, PT ;  /* 0x000000580000780c */ /* 0x000fe40003fa4270 */
[----:B------:R-:W2:Y:S01]  /*8ae0*/  SHFL.IDX PT, R0, R2, 0x1, 0x1c1f ;  /* 0x003c1f0002007f89 */ /* 0x000ea200000e0000 */
[----:B------:R-:W-:Y:S04]  /*8af0*/  FMNMX.FTZ R101, R17, R101, !PT ;  /* 0x0000006511657209 */ /* 0x000fe80007810000 */
[----:B------:R-:W4:Y:S01]  /*8b00*/  MUFU.TANH R4, R4 ;  /* 0x0000000400047308 */ /* 0x000f220000002400 */
[----:B------:R-:W-:Y:S02]  /*8b10*/  FMNMX.FTZ R101, R49, R101, !PT ;  /* 0x0000006531657209 */ /* 0x000fe40007810000 */
[----:B---3--:R-:W-:Y:S04]  /*8b20*/  FSEL R45, R45, -INF , P6 ;  /* 0xff8000002d2d7808 */ /* 0x008fe80003000000 */
[----:B------:R-:W-:Y:S03]  /*8b30*/  FMNMX.FTZ R101, R45, R101, !PT ;  /* 0x000000652d657209 */ /* 0x000fe60007810000 */
[----:B------:R-:W-:Y:S01]  /*8b40*/  MUFU.TANH R18, R18 ;  /* 0x0000001200127308 */ /* 0x000fe20000002400 */
[----:B-1----:R-:W-:Y:S04]  /*8b50*/  FSEL R48, R48, -INF , P5 ;  /* 0xff80000030307808 */ /* 0x002fe80002800000 */
[----:B------:R-:W-:Y:S05]  /*8b60*/  FMNMX.FTZ R101, R48, R101, !PT ;  /* 0x0000006530657209 */ /* 0x000fea0007810000 */
[----:B------:R-:W1:Y:S01]  /*8b70*/  MUFU.TANH R42, R42 ;  /* 0x0000002a002a7308 */ /* 0x000e620000002400 */
[----:B--2---:R-:W-:Y:S01]  /*8b80*/  IADD3 R0, R3, R0, RZ ;  /* 0x0000000003007210 */ /* 0x004fe20007ffe0ff */
[----:B------:R-:W-:Y:S01]  /*8b90*/  FMUL.FTZ R3, R50, c[0x0][0x320] ;  /* 0x0000c80032037a20 */ /* 0x000fe20000410000 */
[----:B----4-:R-:W-:Y:S02]  /*8ba0*/  FSEL R6, R4, -INF , P0 ;  /* 0xff80000004067808 */ /* 0x010fe40000000000 */
[----:B------:R-:W-:Y:S02]  /*8bb0*/  ISETP.GT.AND P0, PT, R0, RZ, PT ;  /* 0x000000ff0000720c */ /* 0x000fe40003f04270 */
[----:B------:R-:W-:Y:S02]  /*8bc0*/  FMNMX.FTZ R101, R6, R101, !PT ;  /* 0x0000006506657209 */ /* 0x000fe40007810000 */
[----:B------:R-:W-:Y:S01]  /*8bd0*/  FSEL R4, R105, -INF , P0 ;  /* 0xff80000069047808 */ /* 0x000fe20000000000 */
[----:B------:R-:W-:Y:S01]  /*8be0*/  IMAD.MOV.U32 R105, RZ, RZ, R6 ;  /* 0x000000ffff697224 */ /* 0x000fe200078e0006 */
[C---:B------:R-:W-:Y:S01]  /*8bf0*/  ISETP.GT.AND P6, PT, R0.reuse, 0x29, PT ;  /* 0x000000290000780c */ /* 0x040fe20003fc4270 */
[----:B------:R-:W-:Y:S01]  /*8c00*/  FMUL.FTZ R6, R47, c[0x0][0x320] ;  /* 0x0000c8002f067a20 */ /* 0x000fe20000410000 */
[----:B------:R-:W-:Y:S01]  /*8c10*/  ISETP.GT.AND P0, PT, R0, 0x8, PT ;  /* 0x000000080000780c */ /* 0x000fe20003f04270 */
[----:B------:R-:W2:Y:S01]  /*8c20*/  SHFL.BFLY PT, R2, R101, 0x2, 0x1f ;  /* 0x0c401f0065027f89 */ /* 0x000ea200000e0000 */
[----:B------:R-:W-:Y:S01]  /*8c30*/  FSEL R16, R27, -INF , P6 ;  /* 0xff8000001b107808 */ /* 0x000fe20003000000 */
[----:B------:R-:W-:Y:S01]  /*8c40*/  MUFU.TANH R15, R15 ;  /* 0x0000000f000f7308 */ /* 0x000fe20000002400 */
[----:B------:R-:W-:Y:S02]  /*8c50*/  FSEL R208, R10, -INF , P0 ;  /* 0xff8000000ad07808 */ /* 0x000fe40000000000 */
[C---:B------:R-:W-:Y:S02]  /*8c60*/  ISETP.GT.AND P6, PT, R0.reuse, 0x39, PT ;  /* 0x000000390000780c */ /* 0x040fe40003fc4270 */
[----:B------:R-:W-:Y:S02]  /*8c70*/  ISETP.GT.AND P0, PT, R0, 0x10, PT ;  /* 0x000000100000780c */ /* 0x000fe40003f04270 */
[----:B------:R-:W-:Y:S02]  /*8c80*/  FSEL R107, R35, -INF , P6 ;  /* 0xff800000236b7808 */ /* 0x000fe40003000000 */
[----:B------:R-:W-:Y:S01]  /*8c90*/  FSEL R215, R14, -INF , P0 ;  /* 0xff8000000ed77808 */ /* 0x000fe20000000000 */
[----:B------:R-:W3:Y:S01]  /*8ca0*/  MUFU.TANH R6, R6 ;  /* 0x0000000600067308 */ /* 0x000ee20000002400 */
[C---:B------:R-:W-:Y:S02]  /*8cb0*/  ISETP.GT.AND P6, PT, R0.reuse, 0x48, PT ;  /* 0x000000480000780c */ /* 0x040fe40003fc4270 */
[----:B------:R-:W-:Y:S02]  /*8cc0*/  ISETP.GT.AND P0, PT, R0, 0x18, PT ;  /* 0x000000180000780c */ /* 0x000fe40003f04270 */
[----:B-1----:R-:W-:Y:S02]  /*8cd0*/  FSEL R42, R42, -INF , P6 ;  /* 0xff8000002a2a7808 */ /* 0x002fe40003000000 */
[----:B------:R-:W-:Y:S02]  /*8ce0*/  ISETP.GT.AND P6, PT, R0, 0x51, PT ;  /* 0x000000510000780c */ /* 0x000fe40003fc4270 */
[----:B------:R-:W-:Y:S01]  /*8cf0*/  FSEL R216, R18, -INF , P0 ;  /* 0xff80000012d87808 */ /* 0x000fe20000000000 */
[----:B------:R-:W1:Y:S01]  /*8d00*/  MUFU.TANH R19, R19 ;  /* 0x0000001300137308 */ /* 0x000e620000002400 */
[C---:B------:R-:W-:Y:S02]  /*8d10*/  ISETP.GT.AND P0, PT, R0.reuse, 0x20, PT ;  /* 0x000000200000780c */ /* 0x040fe40003f04270 */
[----:B------:R-:W-:Y:S02]  /*8d20*/  ISETP.GT.AND P5, PT, R0, 0x1, PT ;  /* 0x000000010000780c */ /* 0x000fe40003fa4270 */
[----:B------:R-:W-:Y:S02]  /*8d30*/  FSEL R12, R22, -INF , P0 ;  /* 0xff800000160c7808 */ /* 0x000fe40000000000 */
[----:B------:R-:W-:Y:S02]  /*8d40*/  FSEL R167, R102, -INF , P5 ;  /* 0xff80000066a77808 */ /* 0x000fe40002800000 */
[----:B--2---:R-:W-:Y:S01]  /*8d50*/  FMNMX.FTZ R101, R101, R2, !PT ;  /* 0x0000000265657209 */ /* 0x004fe20007810000 */
[----:B------:R-:W2:Y:S01]  /*8d60*/  MUFU.TANH R26, R26 ;  /* 0x0000001a001a7308 */ /* 0x000ea20000002400 */
[----:B------:R-:W-:Y:S02]  /*8d70*/  FMNMX.FTZ R2, R4, R104, !PT ;  /* 0x0000006804027209 */ /* 0x000fe40007810000 */
[----:B------:R-:W-:Y:S02]  /*8d80*/  ISETP.GT.AND P5, PT, R0, 0x9, PT ;  /* 0x000000090000780c */ /* 0x000fe40003fa4270 */
[----:B---3--:R-:W-:Y:S02]  /*8d90*/  FSEL R22, R6, -INF , P6 ;  /* 0xff80000006167808 */ /* 0x008fe40003000000 */
[----:B------:R-:W3:Y:S01]  /*8da0*/  LDL.LU R6, [R1+0x1c] ;  /* 0x00001c0001067983 */ /* 0x000ee20000300800 */
[----:B------:R-:W-:Y:S02]  /*8db0*/  FMNMX.FTZ R2, R167, R2, !PT ;  /* 0x00000002a7027209 */ /* 0x000fe40007810000 */
[----:B------:R-:W-:Y:S01]  /*8dc0*/  FSEL R209, R11, -INF , P5 ;  /* 0xff8000000bd17808 */ /* 0x000fe20002800000 */
[----:B------:R-:W4:Y:S01]  /*8dd0*/  MUFU.TANH R30, R30 ;  /* 0x0000001e001e7308 */ /* 0x000f220000002400 */
[----:B------:R-:W-:Y:S01]  /*8de0*/  FMNMX.FTZ R2, R208, R2, !PT ;  /* 0x00000002d0027209 */ /* 0x000fe20007810000 */
[----:B------:R-:W-:Y:S01]  /*8df0*/  IMAD.MOV.U32 R11, RZ, RZ, R37 ;  /* 0x000000ffff0b7224 */ /* 0x000fe200078e0025 */
[C---:B------:R-:W-:Y:S02]  /*8e00*/  ISETP.GT.AND P5, PT, R0.reuse, 0x11, PT ;  /* 0x000000110000780c */ /* 0x040fe40003fa4270 */
[----:B------:R-:W-:Y:S02]  /*8e10*/  FMNMX.FTZ R2, R209, R2, !PT ;  /* 0x00000002d1027209 */ /* 0x000fe40007810000 */
[----:B------:R-:W-:Y:S02]  /*8e20*/  FSEL R214, R15, -INF , P5 ;  /* 0xff8000000fd67808 */ /* 0x000fe40002800000 */
[----:B------:R-:W-:Y:S01]  /*8e30*/  FMNMX.FTZ R2, R215, R2, !PT ;  /* 0x00000002d7027209 */ /* 0x000fe20007810000 */
[----:B------:R-:W4:Y:S01]  /*8e40*/  MUFU.TANH R31, R31 ;  /* 0x0000001f001f7308 */ /* 0x000f220000002400 */
[----:B------:R-:W-:Y:S02]  /*8e50*/  ISETP.GT.AND P5, PT, R0, 0x19, PT ;  /* 0x000000190000780c */ /* 0x000fe40003fa4270 */
[----:B------:R-:W-:Y:S02]  /*8e60*/  FMNMX.FTZ R2, R214, R2, !PT ;  /* 0x00000002d6027209 */ /* 0x000fe40007810000 */
[----:B-1----:R-:W-:Y:S02]  /*8e70*/  FSEL R217, R19, -INF , P5 ;  /* 0xff80000013d97808 */ /* 0x002fe40002800000 */
[----:B------:R-:W-:Y:S02]  /*8e80*/  FMNMX.FTZ R2, R216, R2, !PT ;  /* 0x00000002d8027209 */ /* 0x000fe40007810000 */
[----:B------:R-:W-:Y:S01]  /*8e90*/  ISETP.GT.AND P5, PT, R0, 0x21, PT ;  /* 0x000000210000780c */ /* 0x000fe20003fa4270 */
[----:B------:R-:W1:Y:S01]  /*8ea0*/  MUFU.TANH R34, R34 ;  /* 0x0000002200227308 */ /* 0x000e620000002400 */
[----:B------:R-:W-:Y:S02]  /*8eb0*/  FMNMX.FTZ R2, R217, R2, !PT ;  /* 0x00000002d9027209 */ /* 0x000fe40007810000 */
[----:B------:R-:W-:Y:S01]  /*8ec0*/  FSEL R223, R23, -INF , P5 ;  /* 0xff80000017df7808 */ /* 0x000fe20002800000 */
[----:B------:R-:W-:Y:S01]  /*8ed0*/  IMAD.MOV.U32 R23, RZ, RZ, R48 ;  /* 0x000000ffff177224 */ /* 0x000fe200078e0030 */
[----:B------:R-:W-:Y:S02]  /*8ee0*/  FMNMX.FTZ R2, R12, R2, !PT ;  /* 0x000000020c027209 */ /* 0x000fe40007810000 */
[----:B------:R-:W-:Y:S02]  /*8ef0*/  ISETP.GT.AND P0, PT, R0, 0x28, PT ;  /* 0x000000280000780c */ /* 0x000fe40003f04270 */
[----:B------:R-:W-:Y:S01]  /*8f00*/  FMNMX.FTZ R2, R223, R2, !PT ;  /* 0x00000002df027209 */ /* 0x000fe20007810000 */
[----:B------:R-:W1:Y:S01]  /*8f10*/  MUFU.TANH R38, R38 ;  /* 0x0000002600267308 */ /* 0x000e620000002400 */
[----:B--2---:R-:W-:Y:S02]  /*8f20*/  FSEL R9, R26, -INF , P0 ;  /* 0xff8000001a097808 */ /* 0x004fe40000000000 */
[----:B------:R-:W-:Y:S02]  /*8f30*/  ISETP.GT.AND P0, PT, R0, 0x30, PT ;  /* 0x000000300000780c */ /* 0x000fe40003f04270 */
[----:B------:R-:W-:Y:S02]  /*8f40*/  FMNMX.FTZ R2, R9, R2, !PT ;  /* 0x0000000209027209 */ /* 0x000fe40007810000 */
[----:B----4-:R-:W-:Y:S01]  /*8f50*/  FSEL R106, R30, -INF , P0 ;  /* 0xff8000001e6a7808 */ /* 0x010fe20000000000 */
[----:B------:R-:W-:Y:S01]  /*8f60*/  IMAD.MOV.U32 R30, RZ, RZ, R17 ;  /* 0x000000ffff1e7224 */ /* 0x000fe200078e0011 */
[----:B------:R-:W-:Y:S01]  /*8f70*/  FMNMX.FTZ R2, R16, R2, !PT ;  /* 0x0000000210027209 */ /* 0x000fe20007810000 */
[----:B------:R-:W2:Y:S01]  /*8f80*/  MUFU.TANH R39, R39 ;  /* 0x0000002700277308 */ /* 0x000ea20000002400 */
[----:B------:R-:W-:Y:S02]  /*8f90*/  ISETP.GT.AND P5, PT, R0, 0x31, PT ;  /* 0x000000310000780c */ /* 0x000fe40003fa4270 */
[----:B------:R-:W-:Y:S02]  /*8fa0*/  FMNMX.FTZ R2, R106, R2, !PT ;  /* 0x000000026a027209 */ /* 0x000fe40007810000 */
[----:B------:R-:W-:Y:S02]  /*8fb0*/  FSEL R13, R31, -INF , P5 ;  /* 0xff8000001f0d7808 */ /* 0x000fe40002800000 */
[----:B------:R-:W-:Y:S02]  /*8fc0*/  ISETP.GT.AND P0, PT, R0, 0x38, PT ;  /* 0x000000380000780c */ /* 0x000fe40003f04270 */
[----:B------:R-:W-:Y:S01]  /*8fd0*/  FMNMX.FTZ R2, R13, R2, !PT ;  /* 0x000000020d027209 */ /* 0x000fe20007810000 */
[----:B------:R-:W4:Y:S01]  /*8fe0*/  MUFU.TANH R43, R43 ;  /* 0x0000002b002b7308 */ /* 0x000f220000002400 */
[----:B-1----:R-:W-:Y:S01]  /*8ff0*/  FSEL R41, R34, -INF , P0 ;  /* 0xff80000022297808 */ /* 0x002fe20000000000 */
[----:B------:R-:W-:Y:S01]  /*9000*/  IMAD.MOV.U32 R34, RZ, RZ, R36 ;  /* 0x000000ffff227224 */ /* 0x000fe200078e0024 */
[----:B------:R-:W-:Y:S02]  /*9010*/  ISETP.GT.AND P5, PT, R0, 0x40, PT ;  /* 0x000000400000780c */ /* 0x000fe40003fa4270 */
[----:B------:R-:W-:Y:S02]  /*9020*/  FMNMX.FTZ R2, R41, R2, !PT ;  /* 0x0000000229027209 */ /* 0x000fe40007810000 */
[----:B------:R-:W-:Y:S02]  /*9030*/  FSEL R38, R38, -INF , P5 ;  /* 0xff80000026267808 */ /* 0x000fe40002800000 */
[----:B------:R-:W-:Y:S01]  /*9040*/  FMNMX.FTZ R2, R107, R2, !PT ;  /* 0x000000026b027209 */ /* 0x000fe20007810000 */
[----:B------:R-:W1:Y:S01]  /*9050*/  MUFU.TANH R7, R7 ;  /* 0x0000000700077308 */ /* 0x000e620000002400 */
[----:B------:R-:W-:Y:S02]  /*9060*/  ISETP.GT.AND P0, PT, R0, 0x41, PT ;  /* 0x000000410000780c */ /* 0x000fe40003f04270 */
[----:B------:R-:W-:Y:S02]  /*9070*/  FMNMX.FTZ R2, R38, R2, !PT ;  /* 0x0000000226027209 */ /* 0x000fe40007810000 */
[----:B--2---:R-:W-:Y:S02]  /*9080*/  FSEL R39, R39, -INF , P0 ;  /* 0xff80000027277808 */ /* 0x004fe40000000000 */
[C---:B------:R-:W-:Y:S02]  /*9090*/  ISETP.GT.AND P5, PT, R0.reuse, 0x49, PT ;  /* 0x000000490000780c */ /* 0x040fe40003fa4270 */
[----:B------:R-:W-:Y:S01]  /*90a0*/  ISETP.GT.AND P0, PT, R0, 0x50, PT ;  /* 0x000000500000780c */ /* 0x000fe20003f04270 */
[----:B------:R-:W2:Y:S01]  /*90b0*/  MUFU.TANH R3, R3 ;  /* 0x0000000300037308 */ /* 0x000ea20000002400 */
[----:B------:R-:W-:Y:S02]  /*90c0*/  FMNMX.FTZ R2, R39, R2, !PT ;  /* 0x0000000227027209 */ /* 0x000fe40007810000 */
[----:B------:R-:W-:Y:S02]  /*90d0*/  ISETP.GT.AND P6, PT, R218, R11, PT ;  /* 0x0000000bda00720c */ /* 0x000fe40003fc4270 */
[----:B----4-:R-:W-:Y:S01]  /*90e0*/  FSEL R18, R43, -INF , P5 ;  /* 0xff8000002b127808 */ /* 0x010fe20002800000 */
[----:B------:R-:W-:Y:S01]  /*90f0*/  IMAD.MOV.U32 R43, RZ, RZ, R12 ;  /* 0x000000ffff2b7224 */ /* 0x000fe200078e000c */
[C---:B------:R-:W-:Y:S02]  /*9100*/  ISETP.GT.AND P5, PT, R0.reuse, 0x58, PT ;  /* 0x000000580000780c */ /* 0x040fe40003fa4270 */
[----:B------:R-:W-:Y:S01]  /*9110*/  MOV R47, R105 ;  /* 0x00000069002f7202 */ /* 0x000fe20000000f00 */
[----:B------:R-:W4:Y:S01]  /*9120*/  MUFU.TANH R102, R51 ;  /* 0x0000003300667308 */ /* 0x000f220000002400 */
[----:B------:R-:W-:Y:S02]  /*9130*/  MOV R27, R49 ;  /* 0x00000031001b7202 */ /* 0x000fe40000000f00 */
[----:B------:R-:W-:Y:S02]  /*9140*/  MOV R31, R8 ;  /* 0x00000008001f7202 */ /* 0x000fe40000000f00 */
[----:B-1----:R-:W-:Y:S02]  /*9150*/  FSEL R19, R7, -INF , P0 ;  /* 0xff80000007137808 */ /* 0x002fe40000000000 */
[----:B------:R-:W-:Y:S02]  /*9160*/  ISETP.GT.AND P0, PT, R0, 0x59, PT ;  /* 0x000000590000780c */ /* 0x000fe40003f04270 */
[----:B------:R-:W-:Y:S02]  /*9170*/  FMNMX.FTZ R0, R42, R2, !PT ;  /* 0x000000022a007209 */ /* 0x000fe40007810000 */
[----:B------:R-:W1:Y:S01]  /*9180*/  SHFL.BFLY PT, R2, R101, 0x1, 0x1f ;  /* 0x0c201f0065027f89 */ /* 0x000e6200000e0000 */
[----:B------:R-:W-:Y:S02]  /*9190*/  MOV R35, R13 ;  /* 0x0000000d00237202 */ /* 0x000fe40000000f00 */
[----:B------:R-:W-:Y:S02]  /*91a0*/  FMNMX.FTZ R0, R18, R0, !PT ;  /* 0x0000000012007209 */ /* 0x000fe40007810000 */
[----:B--2---:R-:W-:Y:S02]  /*91b0*/  FSEL R46, R3, -INF , P5 ;  /* 0xff800000032e7808 */ /* 0x004fe40002800000 */
[----:B------:R-:W-:Y:S02]  /*91c0*/  FMNMX.FTZ R0, R19, R0, !PT ;  /* 0x0000000013007209 */ /* 0x000fe40007810000 */
[----:B------:R-:W-:Y:S02]  /*91d0*/  MOV R26, R45 ;  /* 0x0000002d001a7202 */ /* 0x000fe40000000f00 */
[----:B------:R-:W-:Y:S02]  /*91e0*/  FMNMX.FTZ R0, R22, R0, !PT ;  /* 0x0000000016007209 */ /* 0x000fe40007810000 */
[----:B----4-:R-:W-:Y:S02]  /*91f0*/  FSEL R102, R102, -INF , P0 ;  /* 0xff80000066667808 */ /* 0x010fe40000000000 */
[----:B------:R-:W-:Y:S02]  /*9200*/  FMNMX.FTZ R0, R46, R0, !PT ;  /* 0x000000002e007209 */ /* 0x000fe40007810000 */
[----:B------:R-:W-:Y:S02]  /*9210*/  MOV R51, R20 ;  /* 0x0000001400337202 */ /* 0x000fe40000000f00 */
[----:B------:R-:W-:Y:S02]  /*9220*/  FMNMX.FTZ R0, R102, R0, !PT ;  /* 0x0000000066007209 */ /* 0x000fe40007810000 */
[----:B------:R-:W-:Y:S02]  /*9230*/  MOV R50, R44 ;  /* 0x0000002c00327202 */ /* 0x000fe40000000f00 */
[----:B------:R-:W-:Y:S02]  /*9240*/  MOV R10, R33 ;  /* 0x00000021000a7202 */ /* 0x000fe40000000f00 */
[----:B-1----:R-:W-:Y:S02]  /*9250*/  FMNMX.FTZ R101, R101, R2, !PT ;  /* 0x0000000265657209 */ /* 0x002fe40007810000 */
[----:B------:R-:W1:Y:S01]  /*9260*/  SHFL.BFLY PT, R2, R0, 0x2, 0x1f ;  /* 0x0c401f0000027f89 */ /* 0x000e6200000e0000 */
[----:B------:R-:W-:Y:S02]  /*9270*/  MOV R105, R32 ;  /* 0x0000002000697202 */ /* 0x000fe40000000f00 */
[C---:B------:R-:W-:Y:S04]  /*9280*/  FSETP.NEU.FTZ.AND P0, PT, R101.reuse, -INF , PT ;  /* 0xff8000006500780b */ /* 0x040fe80003f1d000 */
[----:B------:R-:W-:Y:S02]  /*9290*/  FSEL R3, R101, RZ, P0 ;  /* 0x000000ff65037208 */ /* 0x000fe40000000000 */
[----:B-1----:R-:W-:Y:S03]  /*92a0*/  FMNMX.FTZ R0, R0, R2, !PT ;  /* 0x0000000200007209 */ /* 0x002fe60007810000 */
[----:B------:R-:W-:Y:S02]  /*92b0*/  FADD.FTZ R2, -R3, R103 ;  /* 0x0000006703027221 */ /* 0x000fe40000010100 */
[----:B------:R-:W-:Y:S01]  /*92c0*/  FMUL.FTZ R103, R101, c[0x0][0x2d0] ;  /* 0x0000b40065677a20 */ /* 0x000fe20000410000 */
[----:B------:R-:W1:Y:S04]  /*92d0*/  SHFL.BFLY PT, R3, R0, 0x1, 0x1f ;  /* 0x0c201f0000037f89 */ /* 0x000e6800000e0000 */
[----:B------:R-:W-:Y:S05]  /*92e0*/  FSEL R103, R103, RZ, P0 ;  /* 0x000000ff67677208 */ /* 0x000fea0000000000 */
[----:B------:R-:W-:Y:S04]  /*92f0*/  FFMA.FTZ R5, R5, c[0x0][0x2d0], -R103 ;  /* 0x0000b40005057a23 */ /* 0x000fe80000010867 */
[----:B------:R-:W-:Y:S01]  /*9300*/  MUFU.EX2 R166, R5 ;  /* 0x0000000500a67308 */ /* 0x000fe20000000800 */
[----:B-1----:R-:W-:Y:S01]  /*9310*/  FMNMX.FTZ R100, R0, R3, !PT ;  /* 0x0000000300647209 */ /* 0x002fe20007810000 */
[----:B------:R-:W-:Y:S03]  /*9320*/  FMUL.FTZ R0, R2, c[0x0][0x2d0] ;  /* 0x0000b40002007a20 */ /* 0x000fe60000410000 */
[C---:B------:R-:W-:Y:S05]  /*9330*/  FSETP.NEU.FTZ.AND P0, PT, R100.reuse, -INF , PT ;  /* 0xff8000006400780b */ /* 0x040fea0003f1d000 */
[----:B------:R1:W2:Y:S01]  /*9340*/  MUFU.EX2 R2, R0 ;  /* 0x0000000000027308 */ /* 0x0002a20000000800 */
[C---:B------:R-:W-:Y:S01]  /*9350*/  FMUL.FTZ R164, R100.reuse, c[0x0][0x2d0] ;  /* 0x0000b40064a47a20 */ /* 0x040fe20000410000 */
[----:B------:R-:W-:Y:S04]  /*9360*/  FSEL R3, R100, RZ, P0 ;  /* 0x000000ff64037208 */ /* 0x000fe80000000000 */
[----:B------:R-:W-:Y:S05]  /*9370*/  FSEL R164, R164, RZ, P0 ;  /* 0x000000ffa4a47208 */ /* 0x000fea0000000000 */
[----:B------:R-:W-:Y:S04]  /*9380*/  FFMA.FTZ R4, R4, c[0x0][0x2d0], -R164 ;  /* 0x0000b40004047a23 */ /* 0x000fe800000108a4 */
[----:B------:R4:W-:Y:S01]  /*9390*/  MUFU.EX2 R165, R4 ;  /* 0x0000000400a57308 */ /* 0x0009e20000000800 */
[----:B-1----:R-:W-:Y:S01]  /*93a0*/  FADD.FTZ R0, -R3, R104 ;  /* 0x0000006803007221 */ /* 0x002fe20000010100 */
[----:B------:R-:W-:Y:S01]  /*93b0*/  MOV R3, R16 ;  /* 0x0000001000037202 */ /* 0x000fe20000000f00 */
[----:B--2---:R-:W-:Y:S01]  /*93c0*/  FMUL.FTZ R5, R2, R109 ;  /* 0x0000006d02057220 */ /* 0x004fe20000410000 */
[----:B------:R-:W-:Y:S01]  /*93d0*/  MOV R109, R9 ;  /* 0x00000009006d7202 */ /* 0x000fe20000000f00 */
[----:B------:R-:W-:Y:S01]  /*93e0*/  FMUL.FTZ R0, R0, c[0x0][0x2d0] ;  /* 0x0000b40000007a20 */ /* 0x000fe20000410000 */
[----:B------:R-:W-:Y:S01]  /*93f0*/  MOV R104, R25 ;  /* 0x0000001900687202 */ /* 0x000fe20000000f00 */
[C---:B------:R-:W-:Y:S02]  /*9400*/  FMUL.FTZ R8, R2.reuse, R112 ;  /* 0x0000007002087220 */ /* 0x040fe40000410000 */
[C---:B------:R-:W-:Y:S01]  /*9410*/  FMUL.FTZ R9, R2.reuse, R113 ;  /* 0x0000007102097220 */ /* 0x040fe20000410000 */
[----:B------:R-:W-:Y:S01]  /*9420*/  MOV R113, R29 ;  /* 0x0000001d00717202 */ /* 0x000fe20000000f00 */
[----:B------:R-:W1:Y:S01]  /*9430*/  MUFU.EX2 R0, R0 ;  /* 0x0000000000007308 */ /* 0x000e620000000800 */
[C---:B------:R-:W-:Y:S02]  /*9440*/  FMUL.FTZ R13, R2.reuse, R117 ;  /* 0x00000075020d7220 */ /* 0x040fe40000410000 */
[C---:B------:R-:W-:Y:S01]  /*9450*/  FMUL.FTZ R16, R2.reuse, R120 ;  /* 0x0000007802107220 */ /* 0x040fe20000410000 */
[----:B------:R-:W-:Y:S01]  /*9460*/  MOV R120, R41 ;  /* 0x0000002900787202 */ /* 0x000fe20000000f00 */
[C---:B------:R-:W-:Y:S02]  /*9470*/  FMUL.FTZ R17, R2.reuse, R121 ;  /* 0x0000007902117220 */ /* 0x040fe40000410000 */
[----:B------:R-:W-:Y:S02]  /*9480*/  IMAD.MOV.U32 R121, RZ, RZ, R40 ;  /* 0x000000ffff797224 */ /* 0x000fe400078e0028 */
[----:B------:R-:W-:Y:S02]  /*9490*/  IMAD.MOV.U32 R112, RZ, RZ, R21 ;  /* 0x000000ffff707224 */ /* 0x000fe400078e0015 */
[----:B------:R-:W-:Y:S02]  /*94a0*/  IMAD.MOV.U32 R117, RZ, RZ, R28 ;  /* 0x000000ffff757224 */ /* 0x000fe400078e001c */
[C---:B------:R-:W-:Y:S02]  /*94b0*/  FFMA.FTZ R213, R2.reuse, R213, R166 ;  /* 0x000000d502d57223 */ /* 0x040fe400000100a6 */
[C---:B----4-:R-:W-:Y:S02]  /*94c0*/  FMUL.FTZ R4, R2.reuse, R108 ;  /* 0x0000006c02047220 */ /* 0x050fe40000410000 */
[C---:B------:R-:W-:Y:S01]  /*94d0*/  FMUL.FTZ R12, R2.reuse, R116 ;  /* 0x00000074020c7220 */ /* 0x040fe20000410000 */
[----:B------:R-:W-:Y:S01]  /*94e0*/  MOV R116, R24 ;  /* 0x0000001800747202 */ /* 0x000fe20000000f00 */
[C---:B------:R-:W-:Y:S02]  /*94f0*/  FMUL.FTZ R20, R2.reuse, R124 ;  /* 0x0000007c02147220 */ /* 0x040fe40000410000 */
[C---:B------:R-:W-:Y:S01]  /*9500*/  FMUL.FTZ R21, R2.reuse, R125 ;  /* 0x0000007d02157220 */ /* 0x040fe20000410000 */
[----:B------:R-:W-:Y:S01]  /*9510*/  MOV R125, R117 ;  /* 0x00000075007d7202 */ /* 0x000fe20000000f00 */
[----:B------:R-:W-:Y:S01]  /*9520*/  FMUL.FTZ R24, R2, R128 ;  /* 0x0000008002187220 */ /* 0x000fe20000410000 */
[----:B------:R-:W-:Y:S01]  /*9530*/  MOV R117, R109 ;  /* 0x0000006d00757202 */ /* 0x000fe20000000f00 */
[----:B-1----:R-:W-:Y:S01]  /*9540*/  FMUL.FTZ R11, R0, R115 ;  /* 0x00000073000b7220 */ /* 0x002fe20000410000 */
[----:B------:R-:W-:Y:S01]  /*9550*/  IADD3 R115, R218, -0x1, RZ ;  /* 0xffffffffda737810 */ /* 0x000fe20007ffe0ff */
[C---:B------:R-:W-:Y:S01]  /*9560*/  FMUL.FTZ R25, R2.reuse, R129 ;  /* 0x0000008102197220 */ /* 0x040fe20000410000 */
[----:B------:R-:W-:Y:S01]  /*9570*/  MOV R109, R51 ;  /* 0x00000033006d7202 */ /* 0x000fe20000000f00 */
        /* <DEDUP_REMOVED lines=8> */
[----:B------:R-:W-:Y:S01]  /*9600*/  IMAD.MOV.U32 R137, RZ, RZ, R19 ;  /* 0x000000ffff897224 */ /* 0x000fe200078e0013 */
[----:B------:R-:W-:Y:S01]  /*9610*/  MOV R124, R116 ;  /* 0x00000074007c7202 */ /* 0x000fe20000000f00 */
[C---:B------:R-:W-:Y:S02]  /*9620*/  FMUL.FTZ R36, R2.reuse, R140 ;  /* 0x0000008c02247220 */ /* 0x040fe40000410000 */
[C---:B------:R-:W-:Y:S01]  /*9630*/  FMUL.FTZ R37, R2.reuse, R141 ;  /* 0x0000008d02257220 */ /* 0x040fe20000410000 */
[----:B------:R-:W-:Y:S01]  /*9640*/  MOV R141, R10 ;  /* 0x0000000a008d7202 */ /* 0x000fe20000000f00 */
[----:B------:R-:W-:Y:S01]  /*9650*/  FMUL.FTZ R40, R2, R144 ;  /* 0x0000009002287220 */ /* 0x000fe20000410000 */
[----:B------:R-:W-:Y:S01]  /*9660*/  MOV R144, R18 ;  /* 0x0000001200907202 */ /* 0x000fe20000000f00 */
[----:B------:R-:W-:Y:S02]  /*9670*/  FMUL.FTZ R18, R0, R122 ;  /* 0x0000007a00127220 */ /* 0x000fe40000410000 */
[C---:B------:R-:W-:Y:S01]  /*9680*/  FMUL.FTZ R41, R2.reuse, R145 ;  /* 0x0000009102297220 */ /* 0x040fe20000410000 */
[----:B------:R-:W-:Y:S01]  /*9690*/  MOV R145, R42 ;  /* 0x0000002a00917202 */ /* 0x000fe20000000f00 */
[C---:B------:R-:W-:Y:S01]  /*96a0*/  FMUL.FTZ R44, R2.reuse, R148 ;  /* 0x00000094022c7220 */ /* 0x040fe20000410000 */
[----:B------:R-:W2:Y:S01]  /*96b0*/  LDL R122, [R1+0x28] ;  /* 0x00002800017a7983 */ /* 0x000ea20000100800 */
[C---:B------:R-:W-:Y:S01]  /*96c0*/  FMUL.FTZ R45, R2.reuse, R149 ;  /* 0x00000095022d7220 */ /* 0x040fe20000410000 */
[----:B------:R-:W-:Y:S01]  /*96d0*/  MOV R149, R50 ;  /* 0x0000003200957202 */ /* 0x000fe20000000f00 */
[C---:B------:R-:W-:Y:S02]  /*96e0*/  FMUL.FTZ R48, R2.reuse, R152 ;  /* 0x0000009802307220 */ /* 0x040fe40000410000 */
[----:B------:R-:W-:Y:S02]  /*96f0*/  IMAD.MOV.U32 R152, RZ, RZ, R47 ;  /* 0x000000ffff987224 */ /* 0x000fe400078e002f */
[----:B------:R-:W-:Y:S01]  /*9700*/  FMUL.FTZ R49, R2, R153 ;  /* 0x0000009902317220 */ /* 0x000fe20000410000 */
[----:B------:R-:W-:Y:S01]  /*9710*/  MOV R153, R23 ;  /* 0x0000001700997202 */ /* 0x000fe20000000f00 */
[----:B------:R-:W-:Y:S02]  /*9720*/  FMUL.FTZ R23, R0, R127 ;  /* 0x0000007f00177220 */ /* 0x000fe40000410000 */
        /* <DEDUP_REMOVED lines=12> */
[----:B------:R-:W-:Y:S02]  /*97f0*/  FMUL.FTZ R76, R2, R76 ;  /* 0x0000004c024c7220 */ /* 0x000fe40000410000 */
[----:B---3--:R-:W-:Y:S02]  /*9800*/  FFMA.FTZ R108, R0, R6, R165 ;  /* 0x00000006006c7223 */ /* 0x008fe400000100a5 */
        /* <DEDUP_REMOVED lines=11> */
[----:B------:R-:W-:Y:S01]  /*98c0*/  MOV R2, R30 ;  /* 0x0000001e00027202 */ /* 0x000fe20000000f00 */
[C---:B------:R-:W-:Y:S01]  /*98d0*/  FMUL.FTZ R6, R0.reuse, R110 ;  /* 0x0000006e00067220 */ /* 0x040fe20000410000 */
[----:B------:R-:W-:Y:S01]  /*98e0*/  MOV R110, R105 ;  /* 0x00000069006e7202 */ /* 0x000fe20000000f00 */
[C---:B------:R-:W-:Y:S01]  /*98f0*/  FMUL.FTZ R7, R0.reuse, R111 ;  /* 0x0000006f00077220 */ /* 0x040fe20000410000 */
[----:B------:R-:W-:Y:S01]  /*9900*/  MOV R111, R26 ;  /* 0x0000001a006f7202 */ /* 0x000fe20000000f00 */
[C---:B------:R-:W-:Y:S02]  /*9910*/  FMUL.FTZ R10, R0.reuse, R114 ;  /* 0x00000072000a7220 */ /* 0x040fe40000410000 */
[C---:B------:R-:W-:Y:S02]  /*9920*/  FMUL.FTZ R14, R0.reuse, R118 ;  /* 0x00000076000e7220 */ /* 0x040fe40000410000 */
[C---:B------:R-:W-:Y:S01]  /*9930*/  FMUL.FTZ R15, R0.reuse, R119 ;  /* 0x00000077000f7220 */ /* 0x040fe20000410000 */
[----:B------:R-:W-:Y:S01]  /*9940*/  MOV R119, R121 ;  /* 0x0000007900777202 */ /* 0x000fe20000000f00 */
[----:B------:R-:W-:Y:S01]  /*9950*/  IMAD.MOV.U32 R121, RZ, RZ, R113 ;  /* 0x000000ffff797224 */ /* 0x000fe200078e0071 */
[----:B------:R-:W-:Y:S01]  /*9960*/  MOV R113, R43 ;  /* 0x0000002b00717202 */ /* 0x000fe20000000f00 */
[----:B------:R-:W-:Y:S02]  /*9970*/  IMAD.MOV.U32 R133, RZ, RZ, R31 ;  /* 0x000000ffff857224 */ /* 0x000fe400078e001f */
        /* <DEDUP_REMOVED lines=8> */
[----:B------:R-:W-:Y:S01]  /*9a00*/  MOV R146, R141 ;  /* 0x0000008d00927202 */ /* 0x000fe20000000f00 */
        /* <DEDUP_REMOVED lines=29> */
[----:B------:R-:W-:Y:S01]  /*9be0*/  IMAD.MOV.U32 R140, RZ, RZ, R120 ;  /* 0x000000ffff8c7224 */ /* 0x000fe200078e0078 */
[----:B------:R-:W-:Y:S01]  /*9bf0*/  MOV R120, R112 ;  /* 0x0000007000787202 */ /* 0x000fe20000000f00 */
[----:B------:R-:W-:Y:S02]  /*9c00*/  IMAD.MOV.U32 R112, RZ, RZ, R35 ;  /* 0x000000ffff707224 */ /* 0x000fe400078e0023 */
[C---:B------:R-:W-:Y:S01]  /*9c10*/  FMUL.FTZ R35, R0.reuse, R139 ;  /* 0x0000008b00237220 */ /* 0x040fe20000410000 */
[----:B------:R-:W-:Y:S01]  /*9c20*/  MOV R154, R120 ;  /* 0x00000078009a7202 */ /* 0x000fe20000000f00 */
[----:B------:R-:W-:Y:S01]  /*9c30*/  IMAD.MOV.U32 R114, RZ, RZ, R27 ;  /* 0x000000ffff727224 */ /* 0x000fe200078e001b */
[----:B------:R-:W-:Y:S01]  /*9c40*/  MOV R126, R112 ;  /* 0x00000070007e7202 */ /* 0x000fe20000000f00 */
[C---:B------:R-:W-:Y:S02]  /*9c50*/  FMUL.FTZ R27, R0.reuse, R131 ;  /* 0x00000083001b7220 */ /* 0x040fe40000410000 */
[----:B------:R-:W-:Y:S02]  /*9c60*/  IMAD.MOV.U32 R148, RZ, RZ, R39 ;  /* 0x000000ffff947224 */ /* 0x000fe400078e0027 */
[----:B------:R-:W-:Y:S01]  /*9c70*/  FMUL.FTZ R39, R0, R143 ;  /* 0x0000008f00277220 */ /* 0x000fe20000410000 */
[----:B------:R-:W-:Y:S01]  /*9c80*/  @P6 SHF.R.S32.HI R0, RZ, 0x1f, R115 ;  /* 0x0000001fff006819 */ /* 0x000fe20000011473 */
[----:B------:R-:W-:Y:S01]  /*9c90*/  IMAD.MOV.U32 R118, RZ, RZ, R2 ;  /* 0x000000ffff767224 */ /* 0x000fe200078e0002 */
[----:B------:R-:W-:Y:S01]  /*9ca0*/  MOV R143, R110 ;  /* 0x0000006e008f7202 */ /* 0x000fe20000000f00 */
[----:B------:R-:W-:Y:S02]  /*9cb0*/  IMAD.MOV.U32 R116, RZ, RZ, R104 ;  /* 0x000000ffff747224 */ /* 0x000fe400078e0068 */
[----:B------:R-:W-:Y:S01]  /*9cc0*/  @P6 IMAD R0, R0, c[0x0][0x1e0], RZ ;  /* 0x0000780000006a24 */ /* 0x000fe200078e02ff */
[----:B------:R-:W-:Y:S01]  /*9cd0*/  MOV R139, R118 ;  /* 0x00000076008b7202 */ /* 0x000fe20000000f00 */
[C---:B------:R-:W-:Y:S01]  /*9ce0*/  @P6 IMAD.WIDE.U32 R104, R115.reuse, c[0x0][0x1e0], RZ ;  /* 0x0000780073686a25 */ /* 0x040fe200078e00ff */
[----:B------:R-:W-:Y:S03]  /*9cf0*/  MOV R141, R116 ;  /* 0x00000074008d7202 */ /* 0x000fe60000000f00 */
[----:B------:R-:W-:Y:S01]  /*9d00*/  @P6 IMAD R0, R115, c[0x0][0x1e4], R0 ;  /* 0x0000790073006a24 */ /* 0x000fe200078e0200 */
[----:B------:R-:W-:Y:S01]  /*9d10*/  MOV R115, R114 ;  /* 0x0000007200737202 */ /* 0x000fe20000000f00 */
[----:B------:R-:W-:Y:S01]  /*9d20*/  IMAD.MOV.U32 R127, RZ, RZ, R119 ;  /* 0x000000ffff7f7224 */ /* 0x000fe200078e0077 */
[----:B------:R-:W-:Y:S01]  /*9d30*/  MOV R114, R149 ;  /* 0x0000009500727202 */ /* 0x000fe20000000f00 */
[----:B------:R-:W-:Y:S01]  /*9d40*/  IMAD.MOV.U32 R123, RZ, RZ, R132 ;  /* 0x000000ffff7b7224 */ /* 0x000fe200078e0084 */
[----:B------:R-:W-:Y:S01]  /*9d50*/  MOV R149, R133 ;  /* 0x0000008500957202 */ /* 0x000fe20000000f00 */
[----:B------:R-:W-:Y:S01]  /*9d60*/  IMAD.MOV.U32 R133, RZ, RZ, R3 ;  /* 0x000000ffff857224 */ /* 0x000fe200078e0003 */
[----:B------:R-:W-:Y:S01]  /*9d70*/  @P6 IADD3 R0, R105, R0, RZ ;  /* 0x0000000069006210 */ /* 0x000fe20007ffe0ff */
[----:B------:R-:W2:Y:S01]  /*9d80*/  LDL.64 R2, [R1+0x30] ;  /* 0x0000300001027983 */ /* 0x000ea20000100a00 */
[----:B------:R-:W-:Y:S01]  /*9d90*/  IMAD.MOV.U32 R132, RZ, RZ, R107 ;  /* 0x000000ffff847224 */ /* 0x000fe200078e006b */
[----:B------:R-:W-:Y:S01]  /*9da0*/  MOV R119, R114 ;  /* 0x0000007200777202 */ /* 0x000fe20000000f00 */
[----:B------:R-:W-:Y:S01]  /*9db0*/  IMAD.MOV.U32 R134, RZ, RZ, R111 ;  /* 0x000000ffff867224 */ /* 0x000fe200078e006f */
[----:B------:R-:W-:Y:S01]  /*9dc0*/  MOV R131, R123 ;  /* 0x0000007b00837202 */ /* 0x000fe20000000f00 */
[----:B------:R-:W-:Y:S01]  /*9dd0*/  @P6 IMAD R0, R0, 0x60, RZ ;  /* 0x0000006000006824 */ /* 0x000fe200078e02ff */
[----:B------:R-:W-:Y:S01]  /*9de0*/  MOV R123, R113 ;  /* 0x00000071007b7202 */ /* 0x000fe20000000f00 */
[----:B------:R-:W-:Y:S01]  /*9df0*/  IMAD.MOV.U32 R130, RZ, RZ, R126 ;  /* 0x000000ffff827224 */ /* 0x000fe200078e007e */
[----:B------:R-:W-:Y:S01]  /*9e00*/  MOV R138, R115 ;  /* 0x00000073008a7202 */ /* 0x000fe20000000f00 */
[----:B------:R-:W-:Y:S01]  /*9e10*/  IMAD.MOV.U32 R126, RZ, RZ, R109 ;  /* 0x000000ffff7e7224 */ /* 0x000fe200078e006d */
[----:B------:R-:W-:Y:S01]  /*9e20*/  MOV R150, R133 ;  /* 0x0000008500967202 */ /* 0x000fe20000000f00 */
[----:B------:R-:W-:Y:S01]  /*9e30*/  IMAD.MOV.U32 R147, RZ, RZ, R140 ;  /* 0x000000ffff937224 */ /* 0x000fe200078e008c */
[----:B------:R-:W-:Y:S01]  /*9e40*/  MOV R140, R121 ;  /* 0x00000079008c7202 */ /* 0x000fe20000000f00 */
[----:B------:R-:W-:Y:S01]  /*9e50*/  FFMA.FTZ R112, R211, c[0x0][0x2d0], -R103 ;  /* 0x0000b400d3707a23 */ /* 0x000fe20000010867 */
[----:B------:R-:W-:Y:S01]  /*9e60*/  MOV R133, R125 ;  /* 0x0000007d00857202 */ /* 0x000fe20000000f00 */
[----:B------:R-:W-:Y:S02]  /*9e70*/  IMAD.MOV.U32 R142, RZ, RZ, R119 ;  /* 0x000000ffff8e7224 */ /* 0x000fe400078e0077 */
[----:B------:R-:W-:Y:S02]  /*9e80*/  IMAD.MOV.U32 R125, RZ, RZ, R117 ;  /* 0x000000ffff7d7224 */ /* 0x000fe400078e0075 */
[----:B------:R-:W-:Y:S01]  /*9e90*/  MUFU.EX2 R112, R112 ;  /* 0x0000007000707308 */ /* 0x000fe20000000800 */
[----:B------:R-:W-:Y:S02]  /*9ea0*/  IMAD.MOV.U32 R151, RZ, RZ, R124 ;  /* 0x000000ffff977224 */ /* 0x000fe400078e007c */
[----:B------:R-:W-:Y:S03]  /*9eb0*/  FFMA.FTZ R128, R128, c[0x0][0x2d0], -R164 ;  /* 0x0000b40080807a23 */ /* 0x000fe600000108a4 */
[----:B------:R-:W-:Y:S02]  /*9ec0*/  MOV R155, R151 ;  /* 0x00000097009b7202 */ /* 0x000fe40000000f00 */
[----:B------:R-:W-:Y:S01]  /*9ed0*/  MOV R151, R147 ;  /* 0x0000009300977202 */ /* 0x000fe20000000f00 */
[----:B------:R-:W-:Y:S01]  /*9ee0*/  IMAD.MOV.U32 R147, RZ, RZ, R143 ;  /* 0x000000ffff937224 */ /* 0x000fe200078e008f */
[----:B--2---:R-:W-:Y:S02]  /*9ef0*/  @P6 MOV R3, R122 ;  /* 0x0000007a00036202 */ /* 0x004fe40000000f00 */
[----:B------:R-:W-:Y:S02]  /*9f00*/  MOV R122, R149 ;  /* 0x00000095007a7202 */ /* 0x000fe40000000f00 */
[----:B------:R-:W-:Y:S01]  /*9f10*/  MOV R149, R129 ;  /* 0x0000008100957202 */ /* 0x000fe20000000f00 */
[----:B------:R-:W-:Y:S01]  /*9f20*/  @P6 IMAD.WIDE.U32 R2, R104, 0x60, R2 ;  /* 0x0000006068026825 */ /* 0x000fe200078e0002 */
[----:B------:R-:W-:Y:S02]  /*9f30*/  MOV R129, R106 ;  /* 0x0000006a00817202 */ /* 0x000fe40000000f00 */
[----:B------:R-:W-:Y:S02]  /*9f40*/  MOV R135, R122 ;  /* 0x0000007a00877202 */ /* 0x000fe40000000f00 */
[----:B------:R-:W-:Y:S02]  /*9f50*/  @P6 IADD3 R0, R3, R0, RZ ;  /* 0x0000000003006210 */ /* 0x000fe40007ffe0ff */
[----:B------:R-:W-:Y:S01]  /*9f60*/  MOV R143, R135 ;  /* 0x00000087008f7202 */ /* 0x000fe20000000f00 */
[----:B------:R-:W-:Y:S01]  /*9f70*/  IMAD.MOV.U32 R135, RZ, RZ, R130 ;  /* 0x000000ffff877224 */ /* 0x000fe200078e0082 */
[C---:B------:R-:W-:Y:S01]  /*9f80*/  @P6 SHF.L.U64.HI R104, R2.reuse, 0x1, R0 ;  /* 0x0000000102686819 */ /* 0x040fe20000010200 */
[----:B------:R-:W-:Y:S01]  /*9f90*/  @P6 IMAD.SHL.U32 R0, R2, 0x2, RZ ;  /* 0x0000000202006824 */ /* 0x000fe200078e00ff */
[----:B------:R-:W-:Y:S04]  /*9fa0*/  MOV R130, R125 ;  /* 0x0000007d00827202 */ /* 0x000fe80000000f00 */
[C---:B------:R-:W-:Y:S02]  /*9fb0*/  @P6 IADD3 R2, P0, R0.reuse, c[0x0][0x1c8], RZ ;  /* 0x0000720000026a10 */ /* 0x040fe40007f1e0ff */
[----:B------:R-:W-:Y:S02]  /*9fc0*/  @P6 IADD3 R106, P5, R0, 0x80, RZ ;  /* 0x00000080006a6810 */ /* 0x000fe40007fbe0ff */
[----:B------:R-:W-:Y:S02]  /*9fd0*/  @P6 IADD3.X R3, R104, c[0x0][0x1cc], RZ, P0, !PT ;  /* 0x0000730068036a10 */ /* 0x000fe400007fe4ff */
[----:B------:R-:W-:Y:S03]  /*9fe0*/  @P6 IADD3 R106, P0, R106, c[0x0][0x1c8], RZ ;  /* 0x000072006a6a6a10 */ /* 0x000fe60007f1e0ff */
[----:B------:R1:W-:Y:S01]  /*9ff0*/  @P6 LDGSTS.E.BYPASS.LTC128B.128 [R127+0xc100], [R2.64], !P4 ;  /* 0x0c100000027f6fae */ /* 0x0003e2000e101d48 */
[--C-:B------:R-:W-:Y:S02]  /*a000*/  @P6 IADD3.X R107, RZ, c[0x0][0x1cc], R104.reuse, P0, P5 ;  /* 0x00007300ff6b6a10 */ /* 0x100fe400007ea468 */
[----:B------:R-:W-:Y:S05]  /*a010*/  @P6 IADD3 R0, P5, R0, 0x100, RZ ;  /* 0x0000010000006810 */ /* 0x000fea0007fbe0ff */
[----:B------:R2:W-:Y:S02]  /*a020*/  @P6 LDGSTS.E.BYPASS.LTC128B.128 [R127+0xf100], [R106.64], !P3 ;  /* 0x0f1000006a7f6fae */ /* 0x0005e4000d901d48 */
[----:B--2---:R-:W-:Y:S01]  /*a030*/  @P6 IADD3 R106, P0, R0, c[0x0][0x1c8], RZ ;  /* 0x00007200006a6a10 */ /* 0x004fe20007f1e0ff */
[--C-:B------:R-:W-:Y:S03]  /*a040*/  FFMA.FTZ R0, R210, c[0x0][0x2d0], -R103.reuse ;  /* 0x0000b400d2007a23 */ /* 0x100fe60000010867 */
[----:B------:R-:W-:Y:S02]  /*a050*/  @P6 IADD3.X R107, RZ, c[0x0][0x1cc], R104, P0, P5 ;  /* 0x00007300ff6b6a10 */ /* 0x000fe400007ea468 */
[----:B------:R-:W-:Y:S01]  /*a060*/  @P6 MOV R104, 0x6 ;  /* 0x0000000600686802 */ /* 0x000fe20000000f00 */
[----:B------:R-:W2:Y:S02]  /*a070*/  MUFU.EX2 R0, R0 ;  /* 0x0000000000007308 */ /* 0x000ea40000000800 */
[----:B------:R3:W-:Y:S02]  /*a080*/  @P6 LDGSTS.E.BYPASS.LTC128B.128 [R127+0x12100], [R106.64], !P2 ;  /* 0x121000006a7f6fae */ /* 0x0007e4000d101d48 */
[----:B---3--:R-:W-:Y:S04]  /*a090*/  @P6 MOV R106, c[0x0][0x1e0] ;  /* 0x00007800006a6a02 */ /* 0x008fe80000000f00 */
[C---:B------:R-:W-:Y:S01]  /*a0a0*/  @P6 SHF.L.U64.HI R104, R106.reuse, R104, c[0x0][0x1e4] ;  /* 0x000079006a686619 */ /* 0x040fe20000010268 */
[----:B------:R-:W-:Y:S05]  /*a0b0*/  @P6 IMAD.SHL.U32 R106, R106, 0x40, RZ ;  /* 0x000000406a6a6824 */ /* 0x000fea00078e00ff */
[----:B-1----:R-:W-:Y:S04]  /*a0c0*/  @P6 IADD3 R2, P0, R2, R106, RZ ;  /* 0x0000006a02026210 */ /* 0x002fe80007f1e0ff */
[----:B------:R-:W-:Y:S02]  /*a0d0*/  @P6 IADD3.X R3, R104, R3, RZ, P0, !PT ;  /* 0x0000000368036210 */ /* 0x000fe400007fe4ff */
[----:B------:R-:W-:Y:S03]  /*a0e0*/  @P6 IADD3 R106, P0, R106, R2, RZ ;  /* 0x000000026a6a6210 */ /* 0x000fe60007f1e0ff */
[----:B------:R1:W-:Y:S01]  /*a0f0*/  @P6 LDGSTS.E.BYPASS.LTC128B.128 [R127+0xd100], [R2.64], !P4 ;  /* 0x0d100000027f6fae */ /* 0x0003e2000e101d48 */
[----:B------:R-:W-:Y:S02]  /*a100*/  @P6 IADD3.X R107, R104, R3, RZ, P0, !PT ;  /* 0x00000003686b6210 */ /* 0x000fe400007fe4ff */
[----:B--2---:R-:W-:Y:S01]  /*a110*/  F2FP.PACK_AB R104, R0, R166 ;  /* 0x000000a60068723e */ /* 0x004fe200000000ff */
[--C-:B------:R-:W-:Y:S04]  /*a120*/  FFMA.FTZ R166, R136, c[0x0][0x2d0], -R164.reuse ;  /* 0x0000b40088a67a23 */ /* 0x100fe800000108a4 */
[----:B------:R1:W-:Y:S02]  /*a130*/  @P6 LDGSTS.E.BYPASS.LTC128B.128 [R127+0x10100], [R2.64+0x80], !P3 ;  /* 0x10100080027f6fae */ /* 0x0003e4000d901d48 */
[----:B------:R-:W-:Y:S06]  /*a140*/  MUFU.EX2 R166, R166 ;  /* 0x000000a600a67308 */ /* 0x000fec0000000800 */
[----:B------:R1:W-:Y:S08]  /*a150*/  @P6 LDGSTS.E.BYPASS.LTC128B.128 [R127+0x13100], [R2.64+0x100], !P2 ;  /* 0x13100100027f6fae */ /* 0x0003f0000d101d48 */
[----:B------:R2:W-:Y:S08]  /*a160*/  @P6 LDGSTS.E.BYPASS.LTC128B.128 [R127+0xe100], [R106.64], !P4 ;  /* 0x0e1000006a7f6fae */ /* 0x0005f0000e101d48 */
[----:B------:R2:W-:Y:S08]  /*a170*/  @P6 LDGSTS.E.BYPASS.LTC128B.128 [R127+0x11100], [R106.64+0x80], !P3 ;  /* 0x111000806a7f6fae */ /* 0x0005f0000d901d48 */
[----:B------:R2:W-:Y:S01]  /*a180*/  @P6 LDGSTS.E.BYPASS.LTC128B.128 [R127+0x14100], [R106.64+0x100], !P2 ;  /* 0x141001006a7f6fae */ /* 0x0005e2000d101d48 */
[--C-:B-1----:R-:W-:Y:S02]  /*a190*/  FFMA.FTZ R2, R167, c[0x0][0x2d0], -R164.reuse ;  /* 0x0000b400a7027a23 */ /* 0x102fe400000108a4 */
[----:B------:R-:W-:Y:S05]  /*a1a0*/  FFMA.FTZ R3, R212, c[0x0][0x2d0], -R103 ;  /* 0x0000b400d4037a23 */ /* 0x000fea0000010867 */
[----:B------:R-:W0:Y:S01]  /*a1b0*/  LDGDEPBAR ;  /* 0x00000000000079af */ /* 0x000e220000000000 */
[----:B------:R-:W1:Y:S10]  /*a1c0*/  MUFU.EX2 R2, R2 ;  /* 0x0000000200027308 */ /* 0x000e740000000800 */
[----:B------:R3:W4:Y:S01]  /*a1d0*/  MUFU.EX2 R114, R3 ;  /* 0x0000000300727308 */ /* 0x0007220000000800 */
[----:B--2---:R-:W-:Y:S02]  /*a1e0*/  FADD.FTZ R106, R0, R213 ;  /* 0x000000d5006a7221 */ /* 0x004fe40000010000 */
[----:B------:R-:W-:Y:S02]  /*a1f0*/  FFMA.FTZ R0, R209, c[0x0][0x2d0], -R164 ;  /* 0x0000b400d1007a23 */ /* 0x000fe400000108a4 */
[----:B------:R-:W-:Y:S02]  /*a200*/  FADD.FTZ R115, R112, R106 ;  /* 0x0000006a70737221 */ /* 0x000fe40000010000 */
[C---:B-1----:R-:W-:Y:S03]  /*a210*/  FADD.FTZ R121, R2.reuse, R108 ;  /* 0x0000006c02797221 */ /* 0x042fe60000010000 */
[----:B------:R1:W-:Y:S01]  /*a220*/  MUFU.EX2 R113, R0 ;  /* 0x0000000000717308 */ /* 0x0003e20000000800 */
[----:B------:R-:W2:Y:S01]  /*a230*/  LDSM.16.MT88.4 R108, [R224] ;  /* 0x00000000e06c783b */ /* 0x000ea20000004200 */
[----:B------:R-:W-:Y:S01]  /*a240*/  F2FP.PACK_AB R105, R2, R165 ;  /* 0x000000a50269723e */ /* 0x000fe200000000ff */
[--C-:B------:R-:W-:Y:S02]  /*a250*/  FFMA.FTZ R2, R220, c[0x0][0x2d0], -R103.reuse ;  /* 0x0000b400dc027a23 */ /* 0x100fe40000010867 */
[--C-:B------:R-:W-:Y:S02]  /*a260*/  FFMA.FTZ R165, R153, c[0x0][0x2d0], -R103.reuse ;  /* 0x0000b40099a57a23 */ /* 0x100fe40000010867 */
[--C-:B---3--:R-:W-:Y:S01]  /*a270*/  FFMA.FTZ R3, R208, c[0x0][0x2d0], -R164.reuse ;  /* 0x0000b400d0037a23 */ /* 0x108fe200000108a4 */
[----:B----4-:R-:W-:Y:S02]  /*a280*/  F2FP.PACK_AB R106, R114, R112 ;  /* 0x00000070726a723e */ /* 0x010fe400000000ff */
[----:B------:R3:W-:Y:S01]  /*a290*/  MUFU.EX2 R119, R2 ;  /* 0x0000000200777308 */ /* 0x0007e20000000800 */
[--C-:B------:R-:W-:Y:S09]  /*a2a0*/  FFMA.FTZ R112, R216, c[0x0][0x2d0], -R164.reuse ;  /* 0x0000b400d8707a23 */ /* 0x100ff200000108a4 */
[----:B------:R-:W4:Y:S01]  /*a2b0*/  MUFU.EX2 R3, R3 ;  /* 0x0000000300037308 */ /* 0x000f220000000800 */
[----:B-1----:R-:W-:Y:S09]  /*a2c0*/  FFMA.FTZ R0, R219, c[0x0][0x2d0], -R103 ;  /* 0x0000b400db007a23 */ /* 0x002ff20000010867 */
[----:B------:R-:W-:Y:S01]  /*a2d0*/  MUFU.EX2 R120, R112 ;  /* 0x0000007000787308 */ /* 0x000fe20000000800 */
[--C-:B---3--:R-:W-:Y:S09]  /*a2e0*/  FFMA.FTZ R2, R215, c[0x0][0x2d0], -R164.reuse ;  /* 0x0000b400d7027a23 */ /* 0x108ff200000108a4 */
[----:B------:R1:W-:Y:S01]  /*a2f0*/  MUFU.EX2 R116, R2 ;  /* 0x0000000200747308 */ /* 0x0003e20000000800 */
[----:B----4-:R-:W-:Y:S01]  /*a300*/  F2FP.PACK_AB R107, R113, R3 ;  /* 0x00000003716b723e */ /* 0x010fe200000000ff */
[----:B------:R-:W-:Y:S04]  /*a310*/  FADD.FTZ R3, R3, R121 ;  /* 0x0000007903037221 */ /* 0x000fe80000010000 */
[----:B------:R-:W-:Y:S04]  /*a320*/  FADD.FTZ R122, R113, R3 ;  /* 0x00000003717a7221 */ /* 0x000fe80000010000 */
[----:B------:R-:W3:Y:S01]  /*a330*/  MUFU.EX2 R0, R0 ;  /* 0x0000000000007308 */ /* 0x000ee20000000800 */
[C---:B--2---:R-:W-:Y:S05]  /*a340*/  HMMA.16816.F32 R4, R104.reuse, R108, R4 ;  /* 0x0000006c6804723c */ /* 0x044fea0000001804 */
[--C-:B------:R-:W-:Y:S03]  /*a350*/  FFMA.FTZ R3, R130, c[0x0][0x2d0], -R164.reuse ;  /* 0x0000b40082037a23 */ /* 0x100fe600000108a4 */
[C---:B------:R-:W-:Y:S01]  /*a360*/  HMMA.16816.F32 R8, R104.reuse, R110, R8 ;  /* 0x0000006e6808723c */ /* 0x040fe20000001808 */
[----:B------:R-:W2:Y:S01]  /*a370*/  LDSM.16.MT88.4 R108, [R228] ;  /* 0x00000000e46c783b */ /* 0x000ea20000004200 */
[----:B------:R-:W-:Y:S02]  /*a380*/  MUFU.EX2 R130, R3 ;  /* 0x0000000300827308 */ /* 0x000fe40000000800 */
[--C-:B-1----:R-:W-:Y:S08]  /*a390*/  FFMA.FTZ R2, R214, c[0x0][0x2d0], -R164.reuse ;  /* 0x0000b400d6027a23 */ /* 0x102ff000000108a4 */
[----:B------:R1:W4:Y:S10]  /*a3a0*/  MUFU.EX2 R118, R2 ;  /* 0x0000000200767308 */ /* 0x0003340000000800 */
[----:B------:R-:W-:Y:S01]  /*a3b0*/  MUFU.EX2 R165, R165 ;  /* 0x000000a500a57308 */ /* 0x000fe20000000800 */
[--C-:B-1----:R-:W-:Y:S09]  /*a3c0*/  FFMA.FTZ R2, R221, c[0x0][0x2d0], -R103.reuse ;  /* 0x0000b400dd027a23 */ /* 0x102ff20000010867 */
[----:B------:R1:W-:Y:S01]  /*a3d0*/  MUFU.EX2 R117, R2 ;  /* 0x0000000200757308 */ /* 0x0003e20000000800 */
[C---:B--2---:R-:W-:Y:S08]  /*a3e0*/  HMMA.16816.F32 R12, R104.reuse, R108, R12 ;  /* 0x0000006c680c723c */ /* 0x044ff0000000180c */
[C---:B------:R-:W-:Y:S01]  /*a3f0*/  HMMA.16816.F32 R16, R104.reuse, R110, R16 ;  /* 0x0000006e6810723c */ /* 0x040fe20000001810 */
[----:B------:R-:W2:Y:S03]  /*a400*/  LDSM.16.MT88.4 R108, [R227] ;  /* 0x00000000e36c783b */ /* 0x000ea60000004200 */
[----:B-1----:R-:W-:Y:S01]  /*a410*/  FFMA.FTZ R2, R222, c[0x0][0x2d0], -R103 ;  /* 0x0000b400de027a23 */ /* 0x002fe20000010867 */
[----:B------:R-:W-:Y:S03]  /*a420*/  IADD3 R222, R218, -0x1, RZ ;  /* 0xffffffffdade7810 */ /* 0x000fe60007ffe0ff */
[----:B------:R1:W1:Y:S01]  /*a430*/  MUFU.EX2 R127, R2 ;  /* 0x00000002007f7308 */ /* 0x0002620000000800 */
[C---:B--2---:R-:W-:Y:S03]  /*a440*/  HMMA.16816.F32 R20, R104.reuse, R108, R20 ;  /* 0x0000006c6814723c */ /* 0x044fe60000001814 */
[----:B-1----:R-:W-:Y:S06]  /*a450*/  FFMA.FTZ R2, R217, c[0x0][0x2d0], -R164 ;  /* 0x0000b400d9027a23 */ /* 0x002fec00000108a4 */
[----:B------:R1:W2:Y:S01]  /*a460*/  MUFU.EX2 R124, R2 ;  /* 0x00000002007c7308 */ /* 0x0002a20000000800 */
[C---:B------:R-:W-:Y:S01]  /*a470*/  HMMA.16816.F32 R24, R104.reuse, R110, R24 ;  /* 0x0000006e6818723c */ /* 0x040fe20000001818 */
[----:B------:R-:W2:Y:S02]  /*a480*/  LDSM.16.MT88.4 R108, [R249] ;  /* 0x00000000f96c783b */ /* 0x000ea40000004200 */
[----:B-1----:R-:W-:Y:S06]  /*a490*/  FADD.FTZ R2, R114, R115 ;  /* 0x0000007372027221 */ /* 0x002fec0000010000 */
[----:B------:R-:W-:Y:S03]  /*a4a0*/  LDSM.16.MT88.4 R112, [R228+0x1000] ;  /* 0x00100000e470783b */ /* 0x000fe60000004200 */
[----:B---3--:R-:W-:Y:S02]  /*a4b0*/  FADD.FTZ R121, R0, R2 ;  /* 0x0000000200797221 */ /* 0x008fe40000010000 */
[----:B------:R-:W-:Y:S04]  /*a4c0*/  FADD.FTZ R2, R116, R122 ;  /* 0x0000007a74027221 */ /* 0x000fe80000010000 */
[----:B----4-:R-:W-:Y:S04]  /*a4d0*/  FADD.FTZ R2, R118, R2 ;  /* 0x0000000276027221 */ /* 0x010fe80000010000 */
[----:B------:R-:W-:Y:S01]  /*a4e0*/  FADD.FTZ R2, R120, R2 ;  /* 0x0000000278027221 */ /* 0x000fe20000010000 */
[C---:B--2---:R-:W-:Y:S08]  /*a4f0*/  HMMA.16816.F32 R28, R104.reuse, R108, R28 ;  /* 0x0000006c681c723c */ /* 0x044ff0000000181c */
        /* <DEDUP_REMOVED lines=25> */
[----:B------:R-:W1:Y:S06]  /*a690*/  LDSM.16.MT88.4 R108, [R224+0x800] ;  /* 0x00080000e06c783b */ /* 0x000e6c0000004200 */
[----:B------:R-:W-:Y:S01]  /*a6a0*/  F2FP.PACK_AB R104, R119, R0 ;  /* 0x000000007768723e */ /* 0x000fe200000000ff */
[--C-:B------:R-:W-:Y:S01]  /*a6b0*/  FFMA.FTZ R0, R126, c[0x0][0x2d0], -R103.reuse ;  /* 0x0000b4007e007a23 */ /* 0x100fe20000010867 */
[----:B------:R-:W-:Y:S03]  /*a6c0*/  F2FP.PACK_AB R105, R118, R116 ;  /* 0x000000747669723e */ /* 0x000fe600000000ff */
[----:B------:R-:W-:Y:S02]  /*a6d0*/  F2FP.PACK_AB R106, R127, R117 ;  /* 0x000000757f6a723e */ /* 0x000fe400000000ff */
[C---:B------:R-:W-:Y:S01]  /*a6e0*/  F2FP.PACK_AB R107, R124.reuse, R120 ;  /* 0x000000787c6b723e */ /* 0x040fe200000000ff */
[----:B------:R-:W-:Y:S01]  /*a6f0*/  FADD.FTZ R124, R124, R2 ;  /* 0x000000027c7c7221 */ /* 0x000fe20000010000 */
[----:B------:R-:W-:Y:S02]  /*a700*/  MOV R126, R123 ;  /* 0x0000007b007e7202 */ /* 0x000fe40000000f00 */
[----:B------:R2:W3:Y:S03]  /*a710*/  MUFU.EX2 R123, R0 ;  /* 0x00000000007b7308 */ /* 0x0004e60000000800 */
[C---:B-1----:R-:W-:Y:S03]  /*a720*/  HMMA.16816.F32 R4, R104.reuse, R108, R4 ;  /* 0x0000006c6804723c */ /* 0x042fe60000001804 */
[--C-:B--2---:R-:W-:Y:S02]  /*a730*/  FFMA.FTZ R0, R154, c[0x0][0x2d0], -R103.reuse ;  /* 0x0000b4009a007a23 */ /* 0x104fe40000010867 */
[----:B------:R-:W-:Y:S01]  /*a740*/  IMAD.MOV.U32 R154, RZ, RZ, R150 ;  /* 0x000000ffff9a7224 */ /* 0x000fe200078e0096 */
[----:B------:R-:W-:Y:S02]  /*a750*/  MOV R150, R146 ;  /* 0x0000009200967202 */ /* 0x000fe40000000f00 */
[C---:B------:R-:W-:Y:S01]  /*a760*/  HMMA.16816.F32 R8, R104.reuse, R110, R8 ;  /* 0x0000006e6808723c */ /* 0x040fe20000001808 */
[----:B------:R-:W1:Y:S03]  /*a770*/  LDSM.16.MT88.4 R108, [R228+0x800] ;  /* 0x00080000e46c783b */ /* 0x000e660000004200 */
[----:B------:R-:W-:Y:S02]  /*a780*/  MOV R146, R131 ;  /* 0x0000008300927202 */ /* 0x000fe40000000f00 */
[----:B------:R-:W-:Y:S02]  /*a790*/  MOV R131, R129 ;  /* 0x0000008100837202 */ /* 0x000fe40000000f00 */
[----:B------:R2:W4:Y:S04]  /*a7a0*/  MUFU.EX2 R129, R0 ;  /* 0x0000000000817308 */ /* 0x0005280000000800 */
[--C-:B--2---:R-:W-:Y:S06]  /*a7b0*/  FFMA.FTZ R0, R126, c[0x0][0x2d0], -R164.reuse ;  /* 0x0000b4007e007a23 */ /* 0x104fec00000108a4 */
[----:B------:R2:W-:Y:S01]  /*a7c0*/  MUFU.EX2 R125, R0 ;  /* 0x00000000007d7308 */ /* 0x0005e20000000800 */
[C---:B-1----:R-:W-:Y:S08]  /*a7d0*/  HMMA.16816.F32 R12, R104.reuse, R108, R12 ;  /* 0x0000006c680c723c */ /* 0x042ff0000000180c */
[C---:B------:R-:W-:Y:S01]  /*a7e0*/  HMMA.16816.F32 R16, R104.reuse, R110, R16 ;  /* 0x0000006e6810723c */ /* 0x040fe20000001810 */
[----:B------:R-:W1:Y:S03]  /*a7f0*/  LDSM.16.MT88.4 R108, [R227+0x800] ;  /* 0x00080000e36c783b */ /* 0x000e660000004200 */
[----:B--2---:R-:W-:Y:S05]  /*a800*/  FFMA.FTZ R0, R223, c[0x0][0x2d0], -R164 ;  /* 0x0000b400df007a23 */ /* 0x004fea00000108a4 */
[----:B------:R-:W2:Y:S01]  /*a810*/  LDL R223, [R1+0xc] ;  /* 0x00000c0001df7983 */ /* 0x000ea20000100800 */
[----:B------:R3:W-:Y:S02]  /*a820*/  MUFU.EX2 R126, R0 ;  /* 0x00000000007e7308 */ /* 0x0007e40000000800 */
[----:B---3--:R-:W-:Y:S01]  /*a830*/  FFMA.FTZ R0, R155, c[0x0][0x2d0], -R103 ;  /* 0x0000b4009b007a23 */ /* 0x008fe20000010867 */
[C---:B-1----:R-:W-:Y:S03]  /*a840*/  HMMA.16816.F32 R20, R104.reuse, R108, R20 ;  /* 0x0000006c6814723c */ /* 0x042fe60000001814 */
[----:B------:R-:W-:Y:S01]  /*a850*/  IMAD.MOV.U32 R155, RZ, RZ, R154 ;  /* 0x000000ffff9b7224 */ /* 0x000fe200078e009a */
[----:B------:R-:W-:Y:S02]  /*a860*/  MOV R154, R150 ;  /* 0x00000096009a7202 */ /* 0x000fe40000000f00 */
[----:B------:R-:W-:Y:S01]  /*a870*/  MOV R150, R147 ;  /* 0x0000009300967202 */ /* 0x000fe20000000f00 */
[----:B------:R-:W-:Y:S01]  /*a880*/  IMAD.MOV.U32 R147, RZ, RZ, R135 ;  /* 0x000000ffff937224 */ /* 0x000fe200078e0087 */
[C---:B------:R-:W-:Y:S01]  /*a890*/  HMMA.16816.F32 R24, R104.reuse, R110, R24 ;  /* 0x0000006e6818723c */ /* 0x040fe20000001818 */
[----:B------:R-:W1:Y:S03]  /*a8a0*/  LDSM.16.MT88.4 R108, [R230+0x800] ;  /* 0x00080000e66c783b */ /* 0x000e660000004200 */
[----:B------:R-:W-:Y:S02]  /*a8b0*/  MOV R135, R131 ;  /* 0x0000008300877202 */ /* 0x000fe40000000f00 */
[----:B------:R3:W1:Y:S02]  /*a8c0*/  MUFU.EX2 R131, R0 ;  /* 0x0000000000837308 */ /* 0x0006640000000800 */
[----:B---3--:R-:W-:Y:S08]  /*a8d0*/  FFMA.FTZ R0, R141, c[0x0][0x2d0], -R103 ;  /* 0x0000b4008d007a23 */ /* 0x008ff00000010867 */
[----:B------:R3:W3:Y:S01]  /*a8e0*/  MUFU.EX2 R141, R0 ;  /* 0x00000000008d7308 */ /* 0x0006e20000000800 */
[C---:B-1----:R-:W-:Y:S08]  /*a8f0*/  HMMA.16816.F32 R28, R104.reuse, R108, R28 ;  /* 0x0000006c681c723c */ /* 0x042ff0000000181c */
[C---:B------:R-:W-:Y:S01]  /*a900*/  HMMA.16816.F32 R32, R104.reuse, R110, R32 ;  /* 0x0000006e6820723c */ /* 0x040fe20000001820 */
[----:B------:R-:W1:Y:S03]  /*a910*/  LDSM.16.MT88.4 R108, [R224+0x3800] ;  /* 0x00380000e06c783b */ /* 0x000e660000004200 */
[----:B---3--:R-:W-:Y:S01]  /*a920*/  FFMA.FTZ R0, R155, c[0x0][0x2d0], -R164 ;  /* 0x0000b4009b007a23 */ /* 0x008fe200000108a4 */
[----:B------:R-:W-:Y:S01]  /*a930*/  MOV R155, R150 ;  /* 0x00000096009b7202 */ /* 0x000fe20000000f00 */
[----:B------:R-:W-:Y:S01]  /*a940*/  IMAD.MOV.U32 R150, RZ, RZ, R135 ;  /* 0x000000ffff967224 */ /* 0x000fe200078e0087 */
[----:B------:R-:W-:Y:S02]  /*a950*/  MOV R135, R140 ;  /* 0x0000008c00877202 */ /* 0x000fe40000000f00 */
[----:B------:R3:W-:Y:S03]  /*a960*/  MUFU.EX2 R140, R0 ;  /* 0x00000000008c7308 */ /* 0x0007e60000000800 */
[----:B---3--:R-:W-:Y:S01]  /*a970*/  FADD.FTZ R0, R119, R121 ;  /* 0x0000007977007221 */ /* 0x008fe20000010000 */
[C---:B-1----:R-:W-:Y:S03]  /*a980*/  HMMA.16816.F32 R36, R104.reuse, R108, R36 ;  /* 0x0000006c6824723c */ /* 0x042fe60000001824 */
[----:B------:R-:W-:Y:S02]  /*a990*/  FADD.FTZ R122, R117, R0 ;  /* 0x00000000757a7221 */ /* 0x000fe40000010000 */
[----:B------:R-:W-:Y:S01]  /*a9a0*/  LDSM.16.MT88.4 R116, [R228+0x1800] ;  /* 0x00180000e474783b */ /* 0x000fe20000004200 */
[--C-:B------:R-:W-:Y:S02]  /*a9b0*/  FFMA.FTZ R0, R133, c[0x0][0x2d0], -R103.reuse ;  /* 0x0000b40085007a23 */ /* 0x100fe40000010867 */
[C---:B------:R-:W-:Y:S02]  /*a9c0*/  HMMA.16816.F32 R40, R104.reuse, R110, R40 ;  /* 0x0000006e6828723c */ /* 0x040fe40000001828 */
[----:B------:R1:W3:Y:S02]  /*a9d0*/  MUFU.EX2 R133, R0 ;  /* 0x0000000000857308 */ /* 0x0002e40000000800 */
[----:B------:R-:W-:Y:S01]  /*a9e0*/  FADD.FTZ R122, R127, R122 ;  /* 0x0000007a7f7a7221 */ /* 0x000fe20000010000 */
[----:B------:R-:W3:Y:S03]  /*a9f0*/  LDSM.16.MT88.4 R108, [R228+0x3800] ;  /* 0x00380000e46c783b */ /* 0x000ee60000004200 */
[----:B------:R-:W-:Y:S04]  /*aa00*/  FADD.FTZ R2, R123, R122 ;  /* 0x0000007a7b027221 */ /* 0x000fe80000010000 */
[----:B----4-:R-:W-:Y:S04]  /*aa10*/  FADD.FTZ R2, R129, R2 ;  /* 0x0000000281027221 */ /* 0x010fe80000010000 */
[----:B------:R-:W-:Y:S04]  /*aa20*/  FADD.FTZ R2, R131, R2 ;  /* 0x0000000283027221 */ /* 0x000fe80000010000 */
[----:B------:R-:W-:Y:S02]  /*aa30*/  FADD.FTZ R2, R141, R2 ;  /* 0x000000028d027221 */ /* 0x000fe40000010000 */
[----:B-1----:R-:W-:Y:S02]  /*aa40*/  FFMA.FTZ R0, R135, c[0x0][0x2d0], -R103 ;  /* 0x0000b40087007a23 */ /* 0x002fe40000010867 */
[----:B---3--:R-:W-:Y:S02]  /*aa50*/  FADD.FTZ R2, R133, R2 ;  /* 0x0000000285027221 */ /* 0x008fe40000010000 */
[----:B------:R1:W3:Y:S01]  /*aa60*/  MUFU.EX2 R135, R0 ;  /* 0x0000000000877308 */ /* 0x0002e20000000800 */
[C---:B------:R-:W-:Y:S08]  /*aa70*/  HMMA.16816.F32 R44, R104.reuse, R108, R44 ;  /* 0x0000006c682c723c */ /* 0x040ff0000000182c */
[C---:B------:R-:W-:Y:S01]  /*aa80*/  HMMA.16816.F32 R48, R104.reuse, R110, R48 ;  /* 0x0000006e6830723c */ /* 0x040fe20000001830 */
[----:B------:R-:W4:Y:S03]  /*aa90*/  LDSM.16.MT88.4 R108, [R227+0x3800] ;  /* 0x00380000e36c783b */ /* 0x000f260000004200 */
[----:B-1----:R-:W-:Y:S01]  /*aaa0*/  FFMA.FTZ R0, R150, c[0x0][0x2d0], -R164 ;  /* 0x0000b40096007a23 */ /* 0x002fe200000108a4 */
[----:B------:R-:W-:Y:S01]  /*aab0*/  MOV R150, R132 ;  /* 0x0000008400967202 */ /* 0x000fe20000000f00 */
[----:B---3--:R-:W-:Y:S02]  /*aac0*/  FADD.FTZ R2, R135, R2 ;  /* 0x0000000287027221 */ /* 0x008fe40000010000 */
[----:B------:R1:W-:Y:S04]  /*aad0*/  MUFU.EX2 R132, R0 ;  /* 0x0000000000847308 */ /* 0x0003e80000000800 */
[----:B-1----:R-:W-:Y:S02]  /*aae0*/  FFMA.FTZ R0, R147, c[0x0][0x2d0], -R164 ;  /* 0x0000b40093007a23 */ /* 0x002fe400000108a4 */
[----:B------:R-:W-:Y:S01]  /*aaf0*/  IMAD.MOV.U32 R147, RZ, RZ, R146 ;  /* 0x000000ffff937224 */ /* 0x000fe200078e0092 */
[----:B------:R-:W-:Y:S02]  /*ab00*/  MOV R146, R143 ;  /* 0x0000008f00927202 */ /* 0x000fe40000000f00 */
[----:B------:R-:W-:Y:S01]  /*ab10*/  MOV R143, R142 ;  /* 0x0000008e008f7202 */ /* 0x000fe20000000f00 */
[----:B------:R-:W-:Y:S01]  /*ab20*/  IMAD.MOV.U32 R142, RZ, RZ, R139 ;  /* 0x000000ffff8e7224 */ /* 0x000fe200078e008b */
[----:B------:R-:W-:Y:S01]  /*ab30*/  MOV R139, R138 ;  /* 0x0000008a008b7202 */ /* 0x000fe20000000f00 */
[--C-:B------:R-:W-:Y:S01]  /*ab40*/  FFMA.FTZ R3, R146, c[0x0][0x2d0], -R103.reuse ;  /* 0x0000b40092037a23 */ /* 0x100fe20000010867 */
[C---:B----4-:R-:W-:Y:S03]  /*ab50*/  HMMA.16816.F32 R52, R104.reuse, R108, R52 ;  /* 0x0000006c6834723c */ /* 0x050fe60000001834 */
[----:B------:R-:W-:Y:S01]  /*ab60*/  MOV R138, R134 ;  /* 0x00000086008a7202 */ /* 0x000fe20000000f00 */
[--C-:B------:R-:W-:Y:S01]  /*ab70*/  FFMA.FTZ R120, R143, c[0x0][0x2d0], -R103.reuse ;  /* 0x0000b4008f787a23 */ /* 0x100fe20000010867 */
[----:B------:R1:W-:Y:S01]  /*ab80*/  MUFU.EX2 R134, R0 ;  /* 0x0000000000867308 */ /* 0x0003e20000000800 */
[--C-:B------:R-:W-:Y:S02]  /*ab90*/  FFMA.FTZ R121, R142, c[0x0][0x2d0], -R103.reuse ;  /* 0x0000b4008e797a23 */ /* 0x100fe40000010867 */
[C---:B------:R-:W-:Y:S01]  /*aba0*/  HMMA.16816.F32 R56, R104.reuse, R110, R56 ;  /* 0x0000006e6838723c */ /* 0x040fe20000001838 */
[----:B------:R-:W3:Y:S03]  /*abb0*/  LDSM.16.MT88.4 R108, [R230+0x3800] ;  /* 0x00380000e66c783b */ /* 0x000ee60000004200 */
[--C-:B------:R-:W-:Y:S02]  /*abc0*/  FFMA.FTZ R167, R139, c[0x0][0x2d0], -R103.reuse ;  /* 0x0000b4008ba77a23 */ /* 0x100fe40000010867 */
[--C-:B------:R-:W-:Y:S01]  /*abd0*/  FFMA.FTZ R208, R138, c[0x0][0x2d0], -R103.reuse ;  /* 0x0000b4008ad07a23 */ /* 0x100fe20000010867 */
[----:B------:R-:W-:Y:S10]  /*abe0*/  MUFU.EX2 R214, R120 ;  /* 0x0000007800d67308 */ /* 0x000ff40000000800 */
[----:B------:R-:W-:Y:S01]  /*abf0*/  MUFU.EX2 R211, R121 ;  /* 0x0000007900d37308 */ /* 0x000fe20000000800 */
[--C-:B-1----:R-:W-:Y:S09]  /*ac00*/  FFMA.FTZ R0, R155, c[0x0][0x2d0], -R103.reuse ;  /* 0x0000b4009b007a23 */ /* 0x102ff20000010867 */
[----:B------:R1:W4:Y:S10]  /*ac10*/  MUFU.EX2 R221, R0 ;  /* 0x0000000000dd7308 */ /* 0x0003340000000800 */
[----:B------:R2:W-:Y:S01]  /*ac20*/  MUFU.EX2 R215, R3 ;  /* 0x0000000300d77308 */ /* 0x0005e20000000800 */
[C---:B---3--:R-:W-:Y:S09]  /*ac30*/  HMMA.16816.F32 R60, R104.reuse, R108, R60 ;  /* 0x0000006c683c723c */ /* 0x048ff2000000183c */
[----:B------:R-:W-:Y:S01]  /*ac40*/  MUFU.EX2 R167, R167 ;  /* 0x000000a700a77308 */ /* 0x000fe20000000800 */
[C---:B------:R-:W-:Y:S01]  /*ac50*/  HMMA.16816.F32 R64, R104.reuse, R110, R64 ;  /* 0x0000006e6840723c */ /* 0x040fe20000001840 */
[----:B------:R-:W3:Y:S02]  /*ac60*/  LDSM.16.MT88.4 R108, [R224+0x6800] ;  /* 0x00680000e06c783b */ /* 0x000ee40000004200 */
[--C-:B-1----:R-:W-:Y:S02]  /*ac70*/  FFMA.FTZ R0, R154, c[0x0][0x2d0], -R103.reuse ;  /* 0x0000b4009a007a23 */ /* 0x102fe40000010867 */
[----:B----4-:R-:W-:Y:S04]  /*ac80*/  FADD.FTZ R2, R221, R2 ;  /* 0x00000002dd027221 */ /* 0x010fe80000010000 */
[----:B------:R1:W4:Y:S03]  /*ac90*/  MUFU.EX2 R220, R0 ;  /* 0x0000000000dc7308 */ /* 0x0003260000000800 */
[----:B--2---:R-:W-:Y:S02]  /*aca0*/  FFMA.FTZ R3, R137, c[0x0][0x2d0], -R164 ;  /* 0x0000b40089037a23 */ /* 0x004fe400000108a4 */
[----:B------:R-:W-:Y:S01]  /*acb0*/  LDSM.16.MT88.4 R136, [R230+0x2800] ;  /* 0x00280000e688783b */ /* 0x000fe20000004200 */
[----:B------:R-:W-:Y:S01]  /*acc0*/  ISETP.GT.AND P0, PT, R218, R223, PT ;  /* 0x000000dfda00720c */ /* 0x000fe20003f04270 */
[----:B------:R-:W-:Y:S03]  /*acd0*/  IMAD.MOV.U32 R218, RZ, RZ, R222 ;  /* 0x000000ffffda7224 */ /* 0x000fe600078e00de */
[----:B------:R-:W-:Y:S10]  /*ace0*/  MUFU.EX2 R208, R208 ;  /* 0x000000d000d07308 */ /* 0x000ff40000000800 */
[----:B------:R-:W-:Y:S01]  /*acf0*/  MUFU.EX2 R3, R3 ;  /* 0x0000000300037308 */ /* 0x000fe20000000800 */
[----:B-1----:R-:W-:Y:S02]  /*ad00*/  FFMA.FTZ R0, R151, c[0x0][0x2d0], -R164 ;  /* 0x0000b40097007a23 */ /* 0x002fe400000108a4 */
[----:B----4-:R-:W-:Y:S07]  /*ad10*/  FADD.FTZ R2, R220, R2 ;  /* 0x00000002dc027221 */ /* 0x010fee0000010000 */
[----:B------:R1:W-:Y:S01]  /*ad20*/  MUFU.EX2 R219, R0 ;  /* 0x0000000000db7308 */ /* 0x0003e20000000800 */
[C---:B---3--:R-:W-:Y:S08]  /*ad30*/  HMMA.16816.F32 R68, R104.reuse, R108, R68 ;  /* 0x0000006c6844723c */ /* 0x048ff00000001844 */
[C---:B------:R-:W-:Y:S01]  /*ad40*/  HMMA.16816.F32 R72, R104.reuse, R110, R72 ;  /* 0x0000006e6848723c */ /* 0x040fe20000001848 */
[----:B------:R-:W2:Y:S03]  /*ad50*/  LDSM.16.MT88.4 R108, [R228+0x6800] ;  /* 0x00680000e46c783b */ /* 0x000ea60000004200 */
[--C-:B-1----:R-:W-:Y:S04]  /*ad60*/  FFMA.FTZ R0, R150, c[0x0][0x2d0], -R164.reuse ;  /* 0x0000b40096007a23 */ /* 0x102fe800000108a4 */
[----:B------:R1:W-:Y:S01]  /*ad70*/  MUFU.EX2 R217, R0 ;  /* 0x0000000000d97308 */ /* 0x0003e20000000800 */
[C---:B--2---:R-:W-:Y:S03]  /*ad80*/  HMMA.16816.F32 R76, R104.reuse, R108, R76 ;  /* 0x0000006c684c723c */ /* 0x044fe6000000184c */
[--C-:B-1----:R-:W-:Y:S02]  /*ad90*/  FFMA.FTZ R0, R147, c[0x0][0x2d0], -R103.reuse ;  /* 0x0000b40093007a23 */ /* 0x102fe40000010867 */
[----:B------:R-:W-:Y:S02]  /*ada0*/  FFMA.FTZ R103, R152, c[0x0][0x2d0], -R103 ;  /* 0x0000b40098677a23 */ /* 0x000fe40000010867 */
[----:B------:R-:W-:Y:S01]  /*adb0*/  LDSM.16.MT88.4 R152, [R228+0x5800] ;  /* 0x00580000e498783b */ /* 0x000fe20000004200 */
[C---:B------:R-:W-:Y:S01]  /*adc0*/  HMMA.16816.F32 R80, R104.reuse, R110, R80 ;  /* 0x0000006e6850723c */ /* 0x040fe20000001850 */
[----:B------:R1:W2:Y:S06]  /*add0*/  MUFU.EX2 R216, R0 ;  /* 0x0000000000d87308 */ /* 0x0002ac0000000800 */
[----:B------:R-:W3:Y:S04]  /*ade0*/  LDSM.16.MT88.4 R108, [R227+0x6800] ;  /* 0x00680000e36c783b */ /* 0x000ee80000004200 */
[----:B------:R-:W-:Y:S01]  /*adf0*/  MUFU.EX2 R103, R103 ;  /* 0x0000006700677308 */ /* 0x000fe20000000800 */
[----:B-1----:R-:W-:Y:S02]  /*ae00*/  FFMA.FTZ R0, R149, c[0x0][0x2d0], -R164 ;  /* 0x0000b40095007a23 */ /* 0x002fe400000108a4 */
[----:B--2---:R-:W-:Y:S07]  /*ae10*/  FADD.FTZ R2, R216, R2 ;  /* 0x00000002d8027221 */ /* 0x004fee0000010000 */
[----:B------:R1:W2:Y:S01]  /*ae20*/  MUFU.EX2 R212, R0 ;  /* 0x0000000000d47308 */ /* 0x0002a20000000800 */
[----:B------:R-:W-:Y:S04]  /*ae30*/  FADD.FTZ R2, R215, R2 ;  /* 0x00000002d7027221 */ /* 0x000fe80000010000 */
[----:B------:R-:W-:Y:S04]  /*ae40*/  FADD.FTZ R2, R214, R2 ;  /* 0x00000002d6027221 */ /* 0x000fe80000010000 */
[----:B------:R-:W-:Y:S04]  /*ae50*/  FADD.FTZ R2, R211, R2 ;  /* 0x00000002d3027221 */ /* 0x000fe80000010000 */
[----:B------:R-:W-:Y:S01]  /*ae60*/  FADD.FTZ R2, R167, R2 ;  /* 0x00000002a7027221 */ /* 0x000fe20000010000 */
[C---:B---3--:R-:W-:Y:S03]  /*ae70*/  HMMA.16816.F32 R84, R104.reuse, R108, R84 ;  /* 0x0000006c6854723c */ /* 0x048fe60000001854 */
[--C-:B-1----:R-:W-:Y:S05]  /*ae80*/  FFMA.FTZ R0, R148, c[0x0][0x2d0], -R164.reuse ;  /* 0x0000b40094007a23 */ /* 0x102fea00000108a4 */
[C---:B------:R-:W-:Y:S01]  /*ae90*/  HMMA.16816.F32 R88, R104.reuse, R110, R88 ;  /* 0x0000006e6858723c */ /* 0x040fe20000001858 */
[----:B------:R-:W1:Y:S01]  /*aea0*/  LDSM.16.MT88.4 R108, [R230+0x6800] ;  /* 0x00680000e66c783b */ /* 0x000e620000004200 */
[----:B------:R3:W4:Y:S02]  /*aeb0*/  MUFU.EX2 R213, R0 ;  /* 0x0000000000d57308 */ /* 0x0007240000000800 */
[--C-:B---3--:R-:W-:Y:S08]  /*aec0*/  FFMA.FTZ R0, R145, c[0x0][0x2d0], -R164.reuse ;  /* 0x0000b40091007a23 */ /* 0x108ff000000108a4 */
[----:B------:R3:W2:Y:S01]  /*aed0*/  MUFU.EX2 R210, R0 ;  /* 0x0000000000d27308 */ /* 0x0006a20000000800 */
[C---:B-1----:R-:W-:Y:S08]  /*aee0*/  HMMA.16816.F32 R92, R104.reuse, R108, R92 ;  /* 0x0000006c685c723c */ /* 0x042ff0000000185c */
[----:B------:R-:W-:Y:S01]  /*aef0*/  HMMA.16816.F32 R96, R104, R110, R96 ;  /* 0x0000006e6860723c */ /* 0x000fe20000001860 */
[----:B------:R-:W1:Y:S03]  /*af00*/  LDSM.16.MT88.4 R108, [R224+0x1000] ;  /* 0x00100000e06c783b */ /* 0x000e660000004200 */
[--C-:B---3--:R-:W-:Y:S03]  /*af10*/  FFMA.FTZ R0, R144, c[0x0][0x2d0], -R164.reuse ;  /* 0x0000b40090007a23 */ /* 0x108fe600000108a4 */
[----:B------:R-:W-:Y:S01]  /*af20*/  F2FP.PACK_AB R104, R129, R123 ;  /* 0x0000007b8168723e */ /* 0x000fe200000000ff */
[----:B------:R-:W-:Y:S01]  /*af30*/  FFMA.FTZ R164, R102, c[0x0][0x2d0], -R164 ;  /* 0x0000b40066a47a23 */ /* 0x000fe200000108a4 */
[----:B------:R-:W-:Y:S01]  /*af40*/  F2FP.PACK_AB R105, R126, R125 ;  /* 0x0000007d7e69723e */ /* 0x000fe200000000ff */
[----:B------:R-:W-:Y:S01]  /*af50*/  LDSM.16.MT88.4 R120, [R227+0x2000] ;  /* 0x00200000e378783b */ /* 0x000fe20000004200 */
[----:B------:R-:W-:Y:S01]  /*af60*/  MUFU.EX2 R102, R128 ;  /* 0x0000008000667308 */ /* 0x000fe20000000800 */
[----:B------:R-:W-:Y:S02]  /*af70*/  F2FP.PACK_AB R106, R141, R131 ;  /* 0x000000838d6a723e */ /* 0x000fe400000000ff */
[----:B------:R-:W-:Y:S04]  /*af80*/  F2FP.PACK_AB R107, R140, R130 ;  /* 0x000000828c6b723e */ /* 0x000fe800000000ff */
[----:B------:R-:W-:Y:S03]  /*af90*/  LDSM.16.MT88.4 R144, [R224+0x5800] ;  /* 0x00580000e090783b */ /* 0x000fe60000004200 */
[----:B------:R3:W2:Y:S10]  /*afa0*/  MUFU.EX2 R209, R0 ;  /* 0x0000000000d17308 */ /* 0x0006b40000000800 */
[----:B------:R-:W2:Y:S01]  /*afb0*/  MUFU.EX2 R164, R164 ;  /* 0x000000a400a47308 */ /* 0x000ea20000000800 */
[C---:B-1----:R-:W-:Y:S03]  /*afc0*/  HMMA.16816.F32 R4, R104.reuse, R108, R4 ;  /* 0x0000006c6804723c */ /* 0x042fe60000001804 */
[----:B---3--:R-:W-:Y:S05]  /*afd0*/  FADD.FTZ R0, R125, R124 ;  /* 0x0000007c7d007221 */ /* 0x008fea0000010000 */
[C---:B------:R-:W-:Y:S01]  /*afe0*/  HMMA.16816.F32 R8, R104.reuse, R110, R8 ;  /* 0x0000006e6808723c */ /* 0x040fe20000001808 */
[----:B------:R-:W1:Y:S03]  /*aff0*/  LDSM.16.MT88.4 R108, [R227+0x1000] ;  /* 0x00100000e36c783b */ /* 0x000e660000004200 */
[----:B------:R-:W-:Y:S04]  /*b000*/  FADD.FTZ R0, R126, R0 ;  /* 0x000000007e007221 */ /* 0x000fe80000010000 */
[C---:B------:R-:W-:Y:S01]  /*b010*/  HMMA.16816.F32 R12, R104.reuse, R112, R12 ;  /* 0x00000070680c723c */ /* 0x040fe2000000180c */
[----:B------:R-:W-:Y:S03]  /*b020*/  LDSM.16.MT88.4 R124, [R228+0x5000] ;  /* 0x00500000e47c783b */ /* 0x000fe60000004200 */
[----:B------:R-:W-:Y:S04]  /*b030*/  FADD.FTZ R0, R130, R0 ;  /* 0x0000000082007221 */ /* 0x000fe80000010000 */
[C---:B------:R-:W-:Y:S01]  /*b040*/  HMMA.16816.F32 R16, R104.reuse, R114, R16 ;  /* 0x000000726810723c */ /* 0x040fe20000001810 */
[----:B------:R-:W3:Y:S03]  /*b050*/  LDSM.16.MT88.4 R112, [R230+0x1000] ;  /* 0x00100000e670783b */ /* 0x000ee60000004200 */
[----:B------:R-:W-:Y:S04]  /*b060*/  FADD.FTZ R0, R140, R0 ;  /* 0x000000008c007221 */ /* 0x000fe80000010000 */
[----:B------:R-:W-:Y:S01]  /*b070*/  FADD.FTZ R0, R132, R0 ;  /* 0x0000000084007221 */ /* 0x000fe20000010000 */
[----:B------:R-:W-:Y:S03]  /*b080*/  LDSM.16.MT88.4 R128, [R227+0x2800] ;  /* 0x00280000e380783b */ /* 0x000fe60000004200 */
[----:B------:R-:W-:Y:S04]  /*b090*/  FADD.FTZ R0, R134, R0 ;  /* 0x0000000086007221 */ /* 0x000fe80000010000 */
[----:B------:R-:W-:Y:S04]  /*b0a0*/  FADD.FTZ R0, R219, R0 ;  /* 0x00000000db007221 */ /* 0x000fe80000010000 */
[----:B------:R-:W-:Y:S04]  /*b0b0*/  FADD.FTZ R0, R217, R0 ;  /* 0x00000000d9007221 */ /* 0x000fe80000010000 */
[----:B--2---:R-:W-:Y:S01]  /*b0c0*/  FADD.FTZ R0, R212, R0 ;  /* 0x00000000d4007221 */ /* 0x004fe20000010000 */
[C---:B-1----:R-:W-:Y:S03]  /*b0d0*/  HMMA.16816.F32 R20, R104.reuse, R108, R20 ;  /* 0x0000006c6814723c */ /* 0x042fe60000001814 */
[----:B----4-:R-:W-:Y:S04]  /*b0e0*/  FADD.FTZ R0, R213, R0 ;  /* 0x00000000d5007221 */ /* 0x010fe80000010000 */
[----:B------:R-:W-:Y:S01]  /*b0f0*/  FADD.FTZ R0, R210, R0 ;  /* 0x00000000d2007221 */ /* 0x000fe20000010000 */
[C---:B------:R-:W-:Y:S01]  /*b100*/  HMMA.16816.F32 R24, R104.reuse, R110, R24 ;  /* 0x0000006e6818723c */ /* 0x040fe20000001818 */
[----:B------:R-:W1:Y:S03]  /*b110*/  LDSM.16.MT88.4 R108, [R224+0x4000] ;  /* 0x00400000e06c783b */ /* 0x000e660000004200 */
[----:B------:R-:W-:Y:S04]  /*b120*/  FADD.FTZ R0, R209, R0 ;  /* 0x00000000d1007221 */ /* 0x000fe80000010000 */
[C---:B---3--:R-:W-:Y:S08]  /*b130*/  HMMA.16816.F32 R28, R104.reuse, R112, R28 ;  /* 0x00000070681c723c */ /* 0x048ff0000000181c */
[C---:B------:R-:W-:Y:S01]  /*b140*/  HMMA.16816.F32 R32, R104.reuse, R114, R32 ;  /* 0x000000726820723c */ /* 0x040fe20000001820 */
[----:B------:R-:W2:Y:S07]  /*b150*/  LDSM.16.MT88.4 R112, [R228+0x4000] ;  /* 0x00400000e470783b */ /* 0x000eae0000004200 */
[C---:B-1----:R-:W-:Y:S08]  /*b160*/  HMMA.16816.F32 R36, R104.reuse, R108, R36 ;  /* 0x0000006c6824723c */ /* 0x042ff00000001824 */
[C---:B------:R-:W-:Y:S01]  /*b170*/  HMMA.16816.F32 R40, R104.reuse, R110, R40 ;  /* 0x0000006e6828723c */ /* 0x040fe20000001828 */
[----:B------:R-:W1:Y:S07]  /*b180*/  LDSM.16.MT88.4 R108, [R227+0x4000] ;  /* 0x00400000e36c783b */ /* 0x000e6e0000004200 */
[C---:B--2---:R-:W-:Y:S08]  /*b190*/  HMMA.16816.F32 R44, R104.reuse, R112, R44 ;  /* 0x00000070682c723c */ /* 0x044ff0000000182c */
        /* <DEDUP_REMOVED lines=18> */
[----:B------:R-:W-:Y:S01]  /*b2c0*/  HMMA.16816.F32 R96, R104, R114, R96 ;  /* 0x000000726860723c */ /* 0x000fe20000001860 */
[----:B------:R-:W2:Y:S06]  /*b2d0*/  LDSM.16.MT88.4 R112, [R227+0x1800] ;  /* 0x00180000e370783b */ /* 0x000eac0000004200 */
[----:B------:R-:W-:Y:S02]  /*b2e0*/  F2FP.PACK_AB R104, R135, R133 ;  /* 0x000000858768723e */ /* 0x000fe400000000ff */
[----:B------:R-:W-:Y:S03]  /*b2f0*/  F2FP.PACK_AB R105, R134, R132 ;  /* 0x000000848669723e */ /* 0x000fe600000000ff */
[----:B------:R-:W-:Y:S02]  /*b300*/  F2FP.PACK_AB R106, R220, R221 ;  /* 0x000000dddc6a723e */ /* 0x000fe400000000ff */
[----:B------:R-:W-:Y:S07]  /*b310*/  F2FP.PACK_AB R107, R217, R219 ;  /* 0x000000dbd96b723e */ /* 0x000fee00000000ff */
[C---:B-1----:R-:W-:Y:S08]  /*b320*/  HMMA.16816.F32 R4, R104.reuse, R108, R4 ;  /* 0x0000006c6804723c */ /* 0x042ff00000001804 */
[C---:B------:R-:W-:Y:S01]  /*b330*/  HMMA.16816.F32 R8, R104.reuse, R110, R8 ;  /* 0x0000006e6808723c */ /* 0x040fe20000001808 */
[----:B------:R-:W1:Y:S07]  /*b340*/  LDSM.16.MT88.4 R108, [R230+0x1800] ;  /* 0x00180000e66c783b */ /* 0x000e6e0000004200 */
[C---:B------:R-:W-:Y:S08]  /*b350*/  HMMA.16816.F32 R12, R104.reuse, R116, R12 ;  /* 0x00000074680c723c */ /* 0x040ff0000000180c */
[C---:B------:R-:W-:Y:S01]  /*b360*/  HMMA.16816.F32 R16, R104.reuse, R118, R16 ;  /* 0x000000766810723c */ /* 0x040fe20000001810 */
[----:B------:R-:W3:Y:S07]  /*b370*/  LDSM.16.MT88.4 R116, [R224+0x4800] ;  /* 0x00480000e074783b */ /* 0x000eee0000004200 */
[C---:B--2---:R-:W-:Y:S08]  /*b380*/  HMMA.16816.F32 R20, R104.reuse, R112, R20 ;  /* 0x000000706814723c */ /* 0x044ff00000001814 */
[C---:B------:R-:W-:Y:S01]  /*b390*/  HMMA.16816.F32 R24, R104.reuse, R114, R24 ;  /* 0x000000726818723c */ /* 0x040fe20000001818 */
[----:B------:R-:W2:Y:S07]  /*b3a0*/  LDSM.16.MT88.4 R112, [R228+0x4800] ;  /* 0x00480000e470783b */ /* 0x000eae0000004200 */
[C---:B-1----:R-:W-:Y:S08]  /*b3b0*/  HMMA.16816.F32 R28, R104.reuse, R108, R28 ;  /* 0x0000006c681c723c */ /* 0x042ff0000000181c */
[C---:B------:R-:W-:Y:S01]  /*b3c0*/  HMMA.16816.F32 R32, R104.reuse, R110, R32 ;  /* 0x0000006e6820723c */ /* 0x040fe20000001820 */
[----:B------:R-:W1:Y:S07]  /*b3d0*/  LDSM.16.MT88.4 R108, [R227+0x4800] ;  /* 0x00480000e36c783b */ /* 0x000e6e0000004200 */
[C---:B---3--:R-:W-:Y:S08]  /*b3e0*/  HMMA.16816.F32 R36, R104.reuse, R116, R36 ;  /* 0x000000746824723c */ /* 0x048ff00000001824 */
        /* <DEDUP_REMOVED lines=30> */
[C---:B---3--:R-:W-:Y:S08]  /*b5d0*/  HMMA.16816.F32 R12, R104.reuse, R116, R12 ;  /* 0x00000074680c723c */ /* 0x048ff0000000180c */
[C---:B------:R-:W-:Y:S01]  /*b5e0*/  HMMA.16816.F32 R16, R104.reuse, R118, R16 ;  /* 0x000000766810723c */ /* 0x040fe20000001810 */
[----:B------:R-:W3:Y:S07]  /*b5f0*/  LDSM.16.MT88.4 R116, [R227+0x5000] ;  /* 0x00500000e374783b */ /* 0x000eee0000004200 */
[C---:B------:R-:W-:Y:S08]  /*b600*/  HMMA.16816.F32 R20, R104.reuse, R120, R20 ;  /* 0x000000786814723c */ /* 0x040ff00000001814 */
[C---:B------:R-:W-:Y:S01]  /*b610*/  HMMA.16816.F32 R24, R104.reuse, R122, R24 ;  /* 0x0000007a6818723c */ /* 0x040fe20000001818 */
[----:B------:R-:W4:Y:S07]  /*b620*/  LDSM.16.MT88.4 R120, [R230+0x5000] ;  /* 0x00500000e678783b */ /* 0x000f2e0000004200 */
[C---:B--2---:R-:W-:Y:S08]  /*b630*/  HMMA.16816.F32 R28, R104.reuse, R112, R28 ;  /* 0x00000070681c723c */ /* 0x044ff0000000181c */
[C---:B------:R-:W-:Y:S01]  /*b640*/  HMMA.16816.F32 R32, R104.reuse, R114, R32 ;  /* 0x000000726820723c */ /* 0x040fe20000001820 */
[----:B------:R-:W-:Y:S07]  /*b650*/  LDSM.16.MT88.4 R112, [R228+0x8000] ;  /* 0x00800000e470783b */ /* 0x000fee0000004200 */
[C---:B-1----:R-:W-:Y:S08]  /*b660*/  HMMA.16816.F32 R36, R104.reuse, R108, R36 ;  /* 0x0000006c6824723c */ /* 0x042ff00000001824 */
        /* <DEDUP_REMOVED lines=9> */
[C---:B------:R-:W-:Y:S01]  /*b700*/  HMMA.16816.F32 R64, R104.reuse, R122, R64 ;  /* 0x0000007a6840723c */ /* 0x040fe20000001840 */
[----:B------:R-:W-:Y:S07]  /*b710*/  LDSM.16.MT88.4 R120, [R228+0x2800] ;  /* 0x00280000e478783b */ /* 0x000fee0000004200 */
[C---:B-1----:R-:W-:Y:S08]  /*b720*/  HMMA.16816.F32 R68, R104.reuse, R108, R68 ;  /* 0x0000006c6844723c */ /* 0x042ff00000001844 */
[C---:B------:R-:W-:Y:S08]  /*b730*/  HMMA.16816.F32 R72, R104.reuse, R110, R72 ;  /* 0x0000006e6848723c */ /* 0x040ff00000001848 */
[C---:B------:R-:W-:Y:S08]  /*b740*/  HMMA.16816.F32 R76, R104.reuse, R112, R76 ;  /* 0x00000070684c723c */ /* 0x040ff0000000184c */
[C---:B------:R-:W-:Y:S01]  /*b750*/  HMMA.16816.F32 R80, R104.reuse, R114, R80 ;  /* 0x000000726850723c */ /* 0x040fe20000001850 */
[----:B------:R-:W1:Y:S07]  /*b760*/  LDSM.16.MT88.4 R112, [R224+0x2800] ;  /* 0x00280000e070783b */ /* 0x000e6e0000004200 */
[C---:B--2---:R-:W-:Y:S08]  /*b770*/  HMMA.16816.F32 R84, R104.reuse, R124, R84 ;  /* 0x0000007c6854723c */ /* 0x044ff00000001854 */
[C---:B------:R-:W-:Y:S08]  /*b780*/  HMMA.16816.F32 R88, R104.reuse, R126, R88 ;  /* 0x0000007e6858723c */ /* 0x040ff00000001858 */
[C---:B---3--:R-:W-:Y:S08]  /*b790*/  HMMA.16816.F32 R92, R104.reuse, R116, R92 ;  /* 0x00000074685c723c */ /* 0x048ff0000000185c */
[----:B------:R-:W-:Y:S07]  /*b7a0*/  HMMA.16816.F32 R96, R104, R118, R96 ;  /* 0x000000766860723c */ /* 0x000fee0000001860 */
[----:B------:R-:W-:Y:S02]  /*b7b0*/  F2FP.PACK_AB R104, R208, R167 ;  /* 0x000000a7d068723e */ /* 0x000fe400000000ff */
[----:B------:R-:W-:Y:S03]  /*b7c0*/  F2FP.PACK_AB R105, R166, R3 ;  /* 0x00000003a669723e */ /* 0x000fe600000000ff */
[----:B------:R-:W-:Y:S01]  /*b7d0*/  F2FP.PACK_AB R106, R103, R165 ;  /* 0x000000a5676a723e */ /* 0x000fe200000000ff */
[----:B------:R-:W-:Y:S01]  /*b7e0*/  FADD.FTZ R3, R3, R0 ;  /* 0x0000000003037221 */ /* 0x000fe20000010000 */
[----:B------:R-:W-:Y:S01]  /*b7f0*/  F2FP.PACK_AB R107, R164, R102 ;  /* 0x00000066a46b723e */ /* 0x000fe200000000ff */
[----:B------:R-:W-:Y:S02]  /*b800*/  FADD.FTZ R0, R208, R2 ;  /* 0x00000002d0007221 */ /* 0x000fe40000010000 */
[----:B------:R-:W-:Y:S02]  /*b810*/  FADD.FTZ R3, R166, R3 ;  /* 0x00000003a6037221 */ /* 0x000fe40000010000 */
[----:B------:R-:W-:Y:S02]  /*b820*/  FADD.FTZ R2, R165, R0 ;  /* 0x00000000a5027221 */ /* 0x000fe40000010000 */
[C---:B-1----:R-:W-:Y:S01]  /*b830*/  HMMA.16816.F32 R108, R104.reuse, R112, R4 ;  /* 0x00000070686c723c */ /* 0x042fe20000001804 */
[----:B------:R-:W1:Y:S02]  /*b840*/  LDSM.16.MT88.4 R4, [R227+0x5800] ;  /* 0x00580000e304783b */ /* 0x000e640000004200 */
[----:B------:R-:W-:Y:S01]  /*b850*/  FADD.FTZ R2, R103, R2 ;  /* 0x0000000267027221 */ /* 0x000fe20000010000 */
[----:B------:R-:W-:Y:S01]  /*b860*/  MOV R103, R101 ;  /* 0x0000006500677202 */ /* 0x000fe20000000f00 */
[----:B------:R-:W-:Y:S03]  /*b870*/  FADD.FTZ R0, R102, R3 ;  /* 0x0000000366007221 */ /* 0x000fe60000010000 */
[C---:B------:R-:W-:Y:S01]  /*b880*/  HMMA.16816.F32 R112, R104.reuse, R114, R8 ;  /* 0x000000726870723c */ /* 0x040fe20000001808 */
[----:B------:R-:W2:Y:S03]  /*b890*/  LDSM.16.MT88.4 R8, [R230+0x5800] ;  /* 0x00580000e608783b */ /* 0x000ea60000004200 */
[----:B------:R-:W-:Y:S04]  /*b8a0*/  FADD.FTZ R0, R164, R0 ;  /* 0x00000000a4007221 */ /* 0x000fe80000010000 */
[C---:B------:R-:W-:Y:S01]  /*b8b0*/  HMMA.16816.F32 R116, R104.reuse, R120, R12 ;  /* 0x000000786874723c */ /* 0x040fe2000000180c */
[----:B------:R-:W3:Y:S07]  /*b8c0*/  LDSM.16.MT88.4 R12, [R224+0x8800] ;  /* 0x00880000e00c783b */ /* 0x000eee0000004200 */
[C---:B------:R-:W-:Y:S01]  /*b8d0*/  HMMA.16816.F32 R120, R104.reuse, R122, R16 ;  /* 0x0000007a6878723c */ /* 0x040fe20000001810 */
[----:B------:R-:W4:Y:S07]  /*b8e0*/  LDSM.16.MT88.4 R16, [R228+0x8800] ;  /* 0x00880000e410783b */ /* 0x000f2e0000004200 */
[C---:B------:R-:W-:Y:S01]  /*b8f0*/  HMMA.16816.F32 R124, R104.reuse, R128, R20 ;  /* 0x00000080687c723c */ /* 0x040fe20000001814 */
[----:B------:R-:W1:Y:S07]  /*b900*/  LDSM.16.MT88.4 R20, [R227+0x8800] ;  /* 0x00880000e314783b */ /* 0x000e6e0000004200 */
[C---:B------:R-:W-:Y:S01]  /*b910*/  HMMA.16816.F32 R128, R104.reuse, R130, R24 ;  /* 0x000000826880723c */ /* 0x040fe20000001818 */
[----:B------:R-:W1:Y:S07]  /*b920*/  LDSM.16.MT88.4 R24, [R230+0x8800] ;  /* 0x00880000e618783b */ /* 0x000e6e0000004200 */
[C---:B------:R-:W-:Y:S01]  /*b930*/  HMMA.16816.F32 R132, R104.reuse, R136, R28 ;  /* 0x000000886884723c */ /* 0x040fe2000000181c */
[----:B------:R1:W-:Y:S04]  /*b940*/  STL [R1+0x18], R2 ;  /* 0x0000180201007387 */ /* 0x0003e80000100800 */
[----:B------:R1:W-:Y:S03]  /*b950*/  STL [R1+0x8], R222 ;  /* 0x000008de01007387 */ /* 0x0003e60000100800 */
[C---:B------:R-:W-:Y:S01]  /*b960*/  HMMA.16816.F32 R136, R104.reuse, R138, R32 ;  /* 0x0000008a6888723c */ /* 0x040fe20000001820 */
[----:B------:R1:W-:Y:S07]  /*b970*/  STL [R1+0x1c], R0 ;  /* 0x00001c0001007387 */ /* 0x0003ee0000100800 */
[C---:B------:R-:W-:Y:S08]  /*b980*/  HMMA.16816.F32 R140, R104.reuse, R144, R36 ;  /* 0x00000090688c723c */ /* 0x040ff00000001824 */
[C---:B------:R-:W-:Y:S08]  /*b990*/  HMMA.16816.F32 R144, R104.reuse, R146, R40 ;  /* 0x000000926890723c */ /* 0x040ff00000001828 */
[C---:B------:R-:W-:Y:S08]  /*b9a0*/  HMMA.16816.F32 R148, R104.reuse, R152, R44 ;  /* 0x000000986894723c */ /* 0x040ff0000000182c */
[C---:B------:R-:W-:Y:S08]  /*b9b0*/  HMMA.16816.F32 R152, R104.reuse, R154, R48 ;  /* 0x0000009a6898723c */ /* 0x040ff00000001830 */
[C---:B-1----:R-:W-:Y:S08]  /*b9c0*/  HMMA.16816.F32 R52, R104.reuse, R4, R52 ;  /* 0x000000046834723c */ /* 0x042ff00000001834 */
[C---:B------:R-:W-:Y:S08]  /*b9d0*/  HMMA.16816.F32 R56, R104.reuse, R6, R56 ;  /* 0x000000066838723c */ /* 0x040ff00000001838 */
[C---:B--2---:R-:W-:Y:S08]  /*b9e0*/  HMMA.16816.F32 R60, R104.reuse, R8, R60 ;  /* 0x00000008683c723c */ /* 0x044ff0000000183c */
[C---:B------:R-:W-:Y:S08]  /*b9f0*/  HMMA.16816.F32 R64, R104.reuse, R10, R64 ;  /* 0x0000000a6840723c */ /* 0x040ff00000001840 */
[C---:B---3--:R-:W-:Y:S08]  /*ba00*/  HMMA.16816.F32 R68, R104.reuse, R12, R68 ;  /* 0x0000000c6844723c */ /* 0x048ff00000001844 */
[C---:B------:R-:W-:Y:S08]  /*ba10*/  HMMA.16816.F32 R72, R104.reuse, R14, R72 ;  /* 0x0000000e6848723c */ /* 0x040ff00000001848 */
[C---:B----4-:R-:W-:Y:S08]  /*ba20*/  HMMA.16816.F32 R76, R104.reuse, R16, R76 ;  /* 0x00000010684c723c */ /* 0x050ff0000000184c */
[C---:B------:R-:W-:Y:S08]  /*ba30*/  HMMA.16816.F32 R80, R104.reuse, R18, R80 ;  /* 0x000000126850723c */ /* 0x040ff00000001850 */
[C---:B------:R-:W-:Y:S08]  /*ba40*/  HMMA.16816.F32 R84, R104.reuse, R20, R84 ;  /* 0x000000146854723c */ /* 0x040ff00000001854 */
[C---:B------:R-:W-:Y:S08]  /*ba50*/  HMMA.16816.F32 R88, R104.reuse, R22, R88 ;  /* 0x000000166858723c */ /* 0x040ff00000001858 */
[C---:B------:R-:W-:Y:S08]  /*ba60*/  HMMA.16816.F32 R92, R104.reuse, R24, R92 ;  /* 0x00000018685c723c */ /* 0x040ff0000000185c */
[----:B------:R-:W-:Y:S07]  /*ba70*/  HMMA.16816.F32 R96, R104, R26, R96 ;  /* 0x0000001a6860723c */ /* 0x000fee0000001860 */
[----:B------:R-:W-:Y:S01]  /*ba80*/  MOV R104, R100 ;  /* 0x0000006400687202 */ /* 0x000fe20000000f00 */
[----:B------:R-:W-:-:S05]  /*ba90*/  @P0 BRA `(.L_x_840) ;  /* 0xffffb5c000000947 */ /* 0x000fca000383ffff */
.L_x_839:
[----:B--2---:R-:W2:Y:S04]  /*baa0*/  LDL R2, [R1+0x20] ;  /* 0x0000200001027983 */ /* 0x004ea80000100800 */
[----:B------:R-:W2:Y:S02]  /*bab0*/  LDL R0, [R1+0x8] ;  /* 0x0000080001007983 */ /* 0x000ea40000100800 */
[----:B--2---:R-:W-:-:S13]  /*bac0*/  ISETP.GE.AND P0, PT, R0, R2, PT ;  /* 0x000000020000720c */ /* 0x004fda0003f06270 */
[----:B------:R-:W-:Y:S05]  /*bad0*/  @!P0 BRA `(.L_x_841) ;  /* 0x000041b000008947 */ /* 0x000fea0003800000 */
[----:B------:R-:W-:Y:S02]  /*bae0*/  MOV R103, R100 ;  /* 0x0000006400677202 */ /* 0x000fe40000000f00 */
[----:B------:R-:W-:Y:S02]  /*baf0*/  MOV R102, R101 ;  /* 0x0000006500667202 */ /* 0x000fe40000000f00 */
.L_x_842:
[----:B-1----:R-:W2:Y:S01]  /*bb00*/  LDL.64 R2, [R1+0x38] ;  /* 0x0000380001027983 */ /* 0x002ea20000100a00 */
[----:B------:R-:W-:Y:S04]  /*bb10*/  DEPBAR.LE SB0, 0x0 ;  /* 0x000080000000791a */ /* 0x000fe80000000000 */
[----:B------:R-:W-:Y:S01]  /*bb20*/  WARPSYNC 0xffffffff ;  /* 0xffffffff00007948 */ /* 0x000fe20003800000 */
[----:B------:R-:W2:Y:S04]  /*bb30*/  LDL R22, [R1+0x40] ;  /* 0x0000400001167983 */ /* 0x000ea80000100800 */
[----:B------:R1:W-:Y:S04]  /*bb40*/  STL [R1+0xa4], R98 ;  /* 0x0000a46201007387 */ /* 0x0003e80000100800 */
[----:B------:R-:W-:Y:S08]  /*bb50*/  BAR.SYNC.DEFER_BLOCKING 0x0 ;  /* 0x0000000000007b1d */ /* 0x000ff00000010000 */
[----:B------:R-:W3:Y:S08]  /*bb60*/  LDSM.16.M88.4 R8, [R225] ;  /* 0x00000000e108783b */ /* 0x000ef00000000200 */
[----:B-1----:R-:W4:Y:S04]  /*bb70*/  LDL.LU R98, [R1+0x8] ;  /* 0x0000080001627983 */ /* 0x002f280000300800 */
[----:B------:R1:W-:Y:S04]  /*bb80*/  STL [R1+0xa0], R99 ;  /* 0x0000a06301007387 */ /* 0x0003e80000100800 */
[----:B-----5:R-:W-:Y:S04]  /*bb90*/  STL [R1+0x7c], R252 ;  /* 0x00007cfc01007387 */ /* 0x020fe80000100800 */
[----:B------:R1:W-:Y:S04]  /*bba0*/  STL [R1+0x78], R251 ;  /* 0x000078fb01007387 */ /* 0x0003e80000100800 */
[----:B------:R-:W-:Y:S04]  /*bbb0*/  STL [R1+0x74], R250 ;  /* 0x000074fa01007387 */ /* 0x000fe80000100800 */
[----:B------:R-:W1:Y:S08]  /*bbc0*/  LDSM.16.M88.4 R16, [R225+0x800] ;  /* 0x00080000e110783b */ /* 0x000e700000000200 */
[----:B------:R-:W2:Y:S01]  /*bbd0*/  LDSM.16.M88.4 R24, [R225+0x1000] ;  /* 0x00100000e118783b */ /* 0x000ea20000000200 */
[C---:B---3-5:R-:W-:Y:S07]  /*bbe0*/  HMMA.16816.F32 R4, R156.reuse, R8, RZ ;  /* 0x000000089c04723c */ /* 0x068fee00000018ff */
[----:B-1----:R-:W3:Y:S01]  /*bbf0*/  LDL R99, [R1+0x4] ;  /* 0x0000040001637983 */ /* 0x002ee20000100800 */
[----:B------:R-:W-:Y:S01]  /*bc00*/  MOV R251, 0x6 ;  /* 0x0000000600fb7802 */ /* 0x000fe20000000f00 */
[C---:B------:R-:W-:Y:S02]  /*bc10*/  HMMA.16816.F32 R8, R156.reuse, R10, RZ ;  /* 0x0000000a9c08723c */ /* 0x040fe400000018ff */
[----:B------:R-:W1:Y:S08]  /*bc20*/  LDSM.16.M88.4 R32, [R225+0x1800] ;  /* 0x00180000e120783b */ /* 0x000e700000000200 */
[----:B------:R-:W1:Y:S08]  /*bc30*/  LDSM.16.M88.4 R40, [R225+0x2000] ;  /* 0x00200000e128783b */ /* 0x000e700000000200 */
[----:B------:R-:W1:Y:S01]  /*bc40*/  LDSM.16.M88.4 R48, [R225+0x2800] ;  /* 0x00280000e130783b */ /* 0x000e620000000200 */
[C---:B------:R-:W-:Y:S07]  /*bc50*/  HMMA.16816.F32 R12, R156.reuse, R16, RZ ;  /* 0x000000109c0c723c */ /* 0x040fee00000018ff */
[----:B------:R-:W1:Y:S01]  /*bc60*/  LDSM.16.M88.4 R104, [R231] ;  /* 0x00000000e768783b */ /* 0x000e620000000200 */
[C---:B------:R-:W-:Y:S07]  /*bc70*/  HMMA.16816.F32 R16, R156.reuse, R18, RZ ;  /* 0x000000129c10723c */ /* 0x040fee00000018ff */
[----:B------:R-:W1:Y:S08]  /*bc80*/  LDSM.16.M88.4 R164, [R248] ;  /* 0x00000000f8a4783b */ /* 0x000e700000000200 */
[----:B------:R-:W1:Y:S08]  /*bc90*/  LDSM.16.M88.4 R208, [R247] ;  /* 0x00000000f7d0783b */ /* 0x000e700000000200 */
[----:B------:R-:W1:Y:S08]  /*bca0*/  LDSM.16.M88.4 R212, [R246] ;  /* 0x00000000f6d4783b */ /* 0x000e700000000200 */
[----:B------:R-:W1:Y:S08]  /*bcb0*/  LDSM.16.M88.4 R216, [R245] ;  /* 0x00000000f5d8783b */ /* 0x000e700000000200 */
[----:B------:R-:W1:Y:S08]  /*bcc0*/  LDSM.16.M88.4 R220, [R244] ;  /* 0x00000000f4dc783b */ /* 0x000e700000000200 */
[----:B------:R-:W-:Y:S04]  /*bcd0*/  STL [R1+0x80], R231 ;  /* 0x000080e701007387 */ /* 0x000fe80000100800 */
[----:B------:R-:W-:Y:S04]  /*bce0*/  STL [R1+0x84], R248 ;  /* 0x000084f801007387 */ /* 0x000fe80000100800 */
[----:B------:R-:W-:Y:S04]  /*bcf0*/  STL [R1+0x88], R247 ;  /* 0x000088f701007387 */ /* 0x000fe80000100800 */
[----:B------:R-:W-:Y:S04]  /*bd00*/  STL [R1+0x8c], R246 ;  /* 0x00008cf601007387 */ /* 0x000fe80000100800 */
[----:B------:R-:W-:Y:S04]  /*bd10*/  STL [R1+0x90], R245 ;  /* 0x000090f501007387 */ /* 0x000fe80000100800 */
[----:B------:R-:W-:Y:S04]  /*bd20*/  STL [R1+0x94], R244 ;  /* 0x000094f401007387 */ /* 0x000fe80000100800 */
[----:B------:R-:W-:Y:S04]  /*bd30*/  STL [R1+0x9c], R158 ;  /* 0x00009c9e01007387 */ /* 0x000fe80000100800 */
[----:B------:R-:W-:Y:S01]  /*bd40*/  STL [R1+0x98], R159 ;  /* 0x0000989f01007387 */ /* 0x000fe20000100800 */
[----:B--2---:R-:W-:Y:S02]  /*bd50*/  MOV R3, R22 ;  /* 0x0000001600037202 */ /* 0x004fe40000000f00 */
[----:B----4-:R-:W-:Y:S01]  /*bd60*/  SHF.R.S32.HI R0, RZ, 0x1f, R98 ;  /* 0x0000001fff007819 */ /* 0x010fe20000011462 */
[----:B------:R-:W-:Y:S04]  /*bd70*/  IMAD.WIDE.U32 R20, R98, c[0x0][0x208], RZ ;  /* 0x0000820062147a25 */ /* 0x000fe800078e00ff */
[----:B------:R-:W-:Y:S02]  /*bd80*/  IMAD R0, R0, c[0x0][0x208], RZ ;  /* 0x0000820000007a24 */ /* 0x000fe400078e02ff */
[----:B------:R-:W-:Y:S04]  /*bd90*/  IMAD.WIDE.U32 R2, R20, 0x60, R2 ;  /* 0x0000006014027825 */ /* 0x000fe800078e0002 */
[----:B------:R-:W-:Y:S05]  /*bda0*/  IMAD R0, R98, c[0x0][0x20c], R0 ;  /* 0x0000830062007a24 */ /* 0x000fea00078e0200 */
[----:B------:R-:W-:Y:S02]  /*bdb0*/  IADD3 R0, R21, R0, RZ ;  /* 0x0000000015007210 */ /* 0x000fe40007ffe0ff */
[C---:B------:R-:W-:Y:S03]  /*bdc0*/  HMMA.16816.F32 R20, R156.reuse, R24, RZ ;  /* 0x000000189c14723c */ /* 0x040fe600000018ff */
[----:B------:R-:W-:Y:S05]  /*bdd0*/  IMAD R0, R0, 0x60, RZ ;  /* 0x0000006000007824 */ /* 0x000fea00078e02ff */
[C---:B------:R-:W-:Y:S01]  /*bde0*/  HMMA.16816.F32 R24, R156.reuse, R26, RZ ;  /* 0x0000001a9c18723c */ /* 0x040fe200000018ff */
[----:B------:R-:W-:Y:S03]  /*bdf0*/  IADD3 R44, R3, R0, RZ ;  /* 0x00000000032c7210 */ /* 0x000fe60007ffe0ff */
[C---:B------:R-:W-:Y:S02]  /*be00*/  SHF.L.U32 R0, R2.reuse, 0x1, RZ ;  /* 0x0000000102007819 */ /* 0x040fe400000006ff */
[----:B------:R-:W-:Y:S02]  /*be10*/  SHF.L.U64.HI R44, R2, 0x1, R44 ;  /* 0x00000001022c7819 */ /* 0x000fe4000001022c */
[C---:B-1----:R-:W-:Y:S01]  /*be20*/  HMMA.16816.F32 R28, R156.reuse, R32, RZ ;  /* 0x000000209c1c723c */ /* 0x042fe200000018ff */
[C---:B------:R-:W-:Y:S03]  /*be30*/  IADD3 R2, P0, R0.reuse, c[0x0][0x1f8], RZ ;  /* 0x00007e0000027a10 */ /* 0x040fe60007f1e0ff */
[----:B------:R-:W-:Y:S02]  /*be40*/  IADD3 R36, P5, R0, 0x80, RZ ;  /* 0x0000008000247810 */ /* 0x000fe40007fbe0ff */
[----:B------:R-:W-:Y:S02]  /*be50*/  IADD3.X R3, R44, c[0x0][0x1fc], RZ, P0, !PT ;  /* 0x00007f002c037a10 */ /* 0x000fe400007fe4ff */
[C---:B------:R-:W-:Y:S01]  /*be60*/  HMMA.16816.F32 R32, R156.reuse, R34, RZ ;  /* 0x000000229c20723c */ /* 0x040fe200000018ff */
[----:B------:R-:W-:Y:S02]  /*be70*/  IADD3 R36, P1, R36, c[0x0][0x1f8], RZ ;  /* 0x00007e0024247a10 */ /* 0x000fe40007f3e0ff */
[----:B------:R-:W-:Y:S01]  /*be80*/  @!PT LDS RZ, [RZ] ;  /* 0x00000000fffff984 */ /* 0x000fe20000000800 */
[----:B------:R-:W-:Y:S01]  /*be90*/  @!PT LDS RZ, [RZ] ;  /* 0x00000000fffff984 */ /* 0x000fe20000000800 */
[----:B------:R-:W-:Y:S01]  /*bea0*/  @!PT LDS RZ, [RZ] ;  /* 0x00000000fffff984 */ /* 0x000fe20000000800 */
[----:B---3--:R1:W-:Y:S01]  /*beb0*/  LDGSTS.E.BYPASS.LTC128B.128 [R99+0x100], [R2.64], !P4 ;  /* 0x0010000002637fae */ /* 0x0083e2000e101d48 */
[----:B------:R-:W-:Y:S02]  /*bec0*/  IADD3 R0, P0, R0, 0x100, RZ ;  /* 0x0000010000007810 */ /* 0x000fe40007f1e0ff */
[--C-:B------:R-:W-:Y:S02]  /*bed0*/  IADD3.X R37, RZ, c[0x0][0x1fc], R44.reuse, P1, P5 ;  /* 0x00007f00ff257a10 */ /* 0x100fe40000fea42c */
[----:B------:R-:W-:Y:S03]  /*bee0*/  IADD3 R46, P1, R0, c[0x0][0x1f8], RZ ;  /* 0x00007e00002e7a10 */ /* 0x000fe60007f3e0ff */
[----:B------:R2:W-:Y:S01]  /*bef0*/  LDGSTS.E.BYPASS.LTC128B.128 [R99+0x3100], [R36.64], !P3 ;  /* 0x0310000024637fae */ /* 0x0005e2000d901d48 */
[----:B------:R-:W-:Y:S02]  /*bf00*/  IADD3.X R47, RZ, c[0x0][0x1fc], R44, P1, P0 ;  /* 0x00007f00ff2f7a10 */ /* 0x000fe40000fe042c */
[----:B------:R-:W-:Y:S04]  /*bf10*/  MOV R0, c[0x0][0x208] ;  /* 0x0000820000007a02 */ /* 0x000fe80000000f00 */
[C---:B------:R-:W-:Y:S01]  /*bf20*/  SHF.L.U32 R100, R0.reuse, 0x6, RZ ;  /* 0x0000000600647819 */ /* 0x040fe200000006ff */
[----:B------:R3:W-:Y:S01]  /*bf30*/  LDGSTS.E.BYPASS.LTC128B.128 [R99+0x6100], [R46.64], !P2 ;  /* 0x061000002e637fae */ /* 0x0007e2000d101d48 */
[----:B------:R-:W-:Y:S02]  /*bf40*/  SHF.L.U64.HI R0, R0, R251, c[0x0][0x20c] ;  /* 0x0000830000007619 */ /* 0x000fe400000102fb */
[----:B-1----:R-:W-:Y:S04]  /*bf50*/  IADD3 R2, P1, R2, R100, RZ ;  /* 0x0000006402027210 */ /* 0x002fe80007f3e0ff */
[----:B------:R-:W-:Y:S02]  /*bf60*/  IADD3.X R3, R3, R0, RZ, P1, !PT ;  /* 0x0000000003037210 */ /* 0x000fe40000ffe4ff */
[----:B------:R-:W-:Y:S01]  /*bf70*/  IADD3 R100, P0, R100, R2, RZ ;  /* 0x0000000264647210 */ /* 0x000fe20007f1e0ff */
[C---:B--2---:R-:W-:Y:S02]  /*bf80*/  HMMA.16816.F32 R36, R156.reuse, R40, RZ ;  /* 0x000000289c24723c */ /* 0x044fe400000018ff */
[----:B------:R1:W-:Y:S01]  /*bf90*/  LDGSTS.E.BYPASS.LTC128B.128 [R99+0x1100], [R2.64], !P4 ;  /* 0x0110000002637fae */ /* 0x0003e2000e101d48 */
[----:B------:R-:W-:Y:S05]  /*bfa0*/  IADD3.X R101, R0, R3, RZ, P0, !PT ;  /* 0x0000000300657210 */ /* 0x000fea00007fe4ff */
[C---:B------:R-:W-:Y:S02]  /*bfb0*/  HMMA.16816.F32 R40, R156.reuse, R42, RZ ;  /* 0x0000002a9c28723c */ /* 0x040fe400000018ff */
[----:B------:R1:W-:Y:S06]  /*bfc0*/  LDGSTS.E.BYPASS.LTC128B.128 [R99+0x4100], [R2.64+0x80], !P3 ;  /* 0x0410008002637fae */ /* 0x0003ec000d901d48 */
[C---:B---3--:R-:W-:Y:S02]  /*bfd0*/  HMMA.16816.F32 R44, R156.reuse, R48, RZ ;  /* 0x000000309c2c723c */ /* 0x048fe400000018ff */
[----:B------:R1:W-:Y:S06]  /*bfe0*/  LDGSTS.E.BYPASS.LTC128B.128 [R99+0x7100], [R2.64+0x100], !P2 ;  /* 0x0710010002637fae */ /* 0x0003ec000d101d48 */
[----:B------:R-:W-:Y:S02]  /*bff0*/  HMMA.16816.F32 R48, R156, R50, RZ ;  /* 0x000000329c30723c */ /* 0x000fe400000018ff */
[----:B------:R2:W-:Y:S06]  /*c000*/  LDGSTS.E.BYPASS.LTC128B.128 [R99+0x2100], [R100.64], !P4 ;  /* 0x0210000064637fae */ /* 0x0005ec000e101d48 */
[C---:B------:R-:W-:Y:S02]  /*c010*/  HMMA.16816.F32 R4, R160.reuse, R104, R4 ;  /* 0x00000068a004723c */ /* 0x040fe40000001804 */
[----:B------:R2:W-:Y:S06]  /*c020*/  LDGSTS.E.BYPASS.LTC128B.128 [R99+0x5100], [R100.64+0x80], !P3 ;  /* 0x0510008064637fae */ /* 0x0005ec000d901d48 */
[C---:B------:R-:W-:Y:S02]  /*c030*/  HMMA.16816.F32 R8, R160.reuse, R106, R8 ;  /* 0x0000006aa008723c */ /* 0x040fe40000001808 */
[----:B------:R2:W-:Y:S06]  /*c040*/  LDGSTS.E.BYPASS.LTC128B.128 [R99+0x8100], [R100.64+0x100], !P2 ;  /* 0x0810010064637fae */ /* 0x0005ec000d101d48 */
[C---:B------:R-:W-:Y:S02]  /*c050*/  HMMA.16816.F32 R12, R160.reuse, R164, R12 ;  /* 0x000000a4a00c723c */ /* 0x040fe4000000180c */
[----:B------:R-:W3:Y:S06]  /*c060*/  LDSM.16.M88.4 R104, [R229] ;  /* 0x00000000e568783b */ /* 0x000eec0000000200 */
[C---:B------:R-:W-:Y:S02]  /*c070*/  HMMA.16816.F32 R16, R160.reuse, R166, R16 ;  /* 0x000000a6a010723c */ /* 0x040fe40000001810 */
[----:B------:R-:W0:Y:S06]  /*c080*/  LDGDEPBAR ;  /* 0x00000000000079af */ /* 0x000e2c0000000000 */
[C---:B------:R-:W-:Y:S02]  /*c090*/  HMMA.16816.F32 R20, R160.reuse, R208, R20 ;  /* 0x000000d0a014723c */ /* 0x040fe40000001814 */
[----:B------:R-:W4:Y:S06]  /*c0a0*/  LDSM.16.M88.4 R164, [R229+0x800] ;  /* 0x00080000e5a4783b */ /* 0x000f2c0000000200 */
[C---:B------:R-:W-:Y:S02]  /*c0b0*/  HMMA.16816.F32 R24, R160.reuse, R210, R24 ;  /* 0x000000d2a018723c */ /* 0x040fe40000001818 */
[----:B------:R-:W1:Y:S06]  /*c0c0*/  LDSM.16.M88.4 R208, [R229+0x1000] ;  /* 0x00100000e5d0783b */ /* 0x000e6c0000000200 */
[C---:B------:R-:W-:Y:S08]  /*c0d0*/  HMMA.16816.F32 R28, R160.reuse, R212, R28 ;  /* 0x000000d4a01c723c */ /* 0x040ff0000000181c */
[C---:B------:R-:W-:Y:S01]  /*c0e0*/  HMMA.16816.F32 R32, R160.reuse, R214, R32 ;  /* 0x000000d6a020723c */ /* 0x040fe20000001820 */
[----:B------:R-:W1:Y:S07]  /*c0f0*/  LDSM.16.M88.4 R212, [R229+0x1800] ;  /* 0x00180000e5d4783b */ /* 0x000e6e0000000200 */
[C---:B------:R-:W-:Y:S08]  /*c100*/  HMMA.16816.F32 R36, R160.reuse, R216, R36 ;  /* 0x000000d8a024723c */ /* 0x040ff00000001824 */
[C---:B------:R-:W-:Y:S01]  /*c110*/  HMMA.16816.F32 R40, R160.reuse, R218, R40 ;  /* 0x000000daa028723c */ /* 0x040fe20000001828 */
[----:B------:R-:W1:Y:S07]  /*c120*/  LDSM.16.M88.4 R216, [R229+0x2000] ;  /* 0x00200000e5d8783b */ /* 0x000e6e0000000200 */
[C---:B------:R-:W-:Y:S08]  /*c130*/  HMMA.16816.F32 R44, R160.reuse, R220, R44 ;  /* 0x000000dca02c723c */ /* 0x040ff0000000182c */
[----:B------:R-:W-:Y:S01]  /*c140*/  HMMA.16816.F32 R48, R160, R222, R48 ;  /* 0x000000dea030723c */ /* 0x000fe20000001830 */
[----:B------:R-:W-:Y:S07]  /*c150*/  LDSM.16.M88.4 R220, [R226+0x800] ;  /* 0x00080000e2dc783b */ /* 0x000fee0000000200 */
[C---:B---3--:R-:W-:Y:S08]  /*c160*/  HMMA.16816.F32 R4, R168.reuse, R104, R4 ;  /* 0x00000068a804723c */ /* 0x048ff00000001804 */
[C---:B------:R-:W-:Y:S01]  /*c170*/  HMMA.16816.F32 R8, R168.reuse, R106, R8 ;  /* 0x0000006aa808723c */ /* 0x040fe20000001808 */
[----:B------:R-:W3:Y:S07]  /*c180*/  LDSM.16.M88.4 R104, [R229+0x2800] ;  /* 0x00280000e568783b */ /* 0x000eee0000000200 */
[C---:B----4-:R-:W-:Y:S08]  /*c190*/  HMMA.16816.F32 R12, R168.reuse, R164, R12 ;  /* 0x000000a4a80c723c */ /* 0x050ff0000000180c */
[C---:B------:R-:W-:Y:S01]  /*c1a0*/  HMMA.16816.F32 R16, R168.reuse, R166, R16 ;  /* 0x000000a6a810723c */ /* 0x040fe20000001810 */
[----:B------:R-:W4:Y:S07]  /*c1b0*/  LDSM.16.M88.4 R164, [R226] ;  /* 0x00000000e2a4783b */ /* 0x000f2e0000000200 */
[C---:B-1----:R-:W-:Y:S08]  /*c1c0*/  HMMA.16816.F32 R20, R168.reuse, R208, R20 ;  /* 0x000000d0a814723c */ /* 0x042ff00000001814 */
[C---:B------:R-:W-:Y:S01]  /*c1d0*/  HMMA.16816.F32 R24, R168.reuse, R210, R24 ;  /* 0x000000d2a818723c */ /* 0x040fe20000001818 */
[----:B------:R-:W1:Y:S07]  /*c1e0*/  LDSM.16.M88.4 R208, [R226+0x1000] ;  /* 0x00100000e2d0783b */ /* 0x000e6e0000000200 */
[C---:B------:R-:W-:Y:S08]  /*c1f0*/  HMMA.16816.F32 R28, R168.reuse, R212, R28 ;  /* 0x000000d4a81c723c */ /* 0x040ff0000000181c */
[C---:B------:R-:W-:Y:S01]  /*c200*/  HMMA.16816.F32 R32, R168.reuse, R214, R32 ;  /* 0x000000d6a820723c */ /* 0x040fe20000001820 */
[----:B------:R-:W1:Y:S07]  /*c210*/  LDSM.16.M88.4 R212, [R226+0x1800] ;  /* 0x00180000e2d4783b */ /* 0x000e6e0000000200 */
[C---:B------:R-:W-:Y:S08]  /*c220*/  HMMA.16816.F32 R36, R168.reuse, R216, R36 ;  /* 0x000000d8a824723c */ /* 0x040ff00000001824 */
[C---:B------:R-:W-:Y:S01]  /*c230*/  HMMA.16816.F32 R40, R168.reuse, R218, R40 ;  /* 0x000000daa828723c */ /* 0x040fe20000001828 */
[----:B------:R-:W1:Y:S07]  /*c240*/  LDSM.16.M88.4 R216, [R226+0x2000] ;  /* 0x00200000e2d8783b */ /* 0x000e6e0000000200 */
[C---:B---3--:R-:W-:Y:S08]  /*c250*/  HMMA.16816.F32 R44, R168.reuse, R104, R44 ;  /* 0x00000068a82c723c */ /* 0x048ff0000000182c */
[----:B------:R-:W-:Y:S01]  /*c260*/  HMMA.16816.F32 R48, R168, R106, R48 ;  /* 0x0000006aa830723c */ /* 0x000fe20000001830 */
[----:B------:R-:W3:Y:S07]  /*c270*/  LDSM.16.M88.4 R104, [R226+0x2800] ;  /* 0x00280000e268783b */ /* 0x000eee0000000200 */
[C---:B----4-:R-:W-:Y:S08]  /*c280*/  HMMA.16816.F32 R4, R172.reuse, R164, R4 ;  /* 0x000000a4ac04723c */ /* 0x050ff00000001804 */
[C---:B------:R-:W-:Y:S01]  /*c290*/  HMMA.16816.F32 R8, R172.reuse, R166, R8 ;  /* 0x000000a6ac08723c */ /* 0x040fe20000001808 */
[----:B------:R-:W4:Y:S07]  /*c2a0*/  LDSM.16.M88.4 R164, [R225+0x3000] ;  /* 0x00300000e1a4783b */ /* 0x000f2e0000000200 */
        /* <DEDUP_REMOVED lines=11> */
[----:B------:R-:W2:Y:S07]  /*c360*/  LDSM.16.M88.4 R216, [R225+0x4800] ;  /* 0x00480000e1d8783b */ /* 0x000eae0000000200 */
[C---:B---3--:R-:W-:Y:S08]  /*c370*/  HMMA.16816.F32 R44, R172.reuse, R104, R44 ;  /* 0x00000068ac2c723c */ /* 0x048ff0000000182c */
[----:B------:R-:W-:Y:S01]  /*c380*/  HMMA.16816.F32 R48, R172, R106, R48 ;  /* 0x0000006aac30723c */ /* 0x000fe20000001830 */
[----:B------:R-:W3:Y:S07]  /*c390*/  LDSM.16.M88.4 R104, [R225+0x5000] ;  /* 0x00500000e168783b */ /* 0x000eee0000000200 */
[C---:B----4-:R-:W-:Y:S08]  /*c3a0*/  HMMA.16816.F32 R4, R176.reuse, R164, R4 ;  /* 0x000000a4b004723c */ /* 0x050ff00000001804 */
        /* <DEDUP_REMOVED lines=8> */
[C---:B--2---:R-:W-:Y:S08]  /*c430*/  HMMA.16816.F32 R28, R176.reuse, R216, R28 ;  /* 0x000000d8b01c723c */ /* 0x044ff0000000181c */
[C---:B------:R-:W-:Y:S01]  /*c440*/  HMMA.16816.F32 R32, R176.reuse, R218, R32 ;  /* 0x000000dab020723c */ /* 0x040fe20000001820 */
[----:B------:R-:W-:Y:S07]  /*c450*/  LDSM.16.M88.4 R216, [R239] ;  /* 0x00000000efd8783b */ /* 0x000fee0000000200 */
[C---:B---3--:R-:W-:Y:S08]  /*c460*/  HMMA.16816.F32 R36, R176.reuse, R104, R36 ;  /* 0x00000068b024723c */ /* 0x048ff00000001824 */
[C---:B------:R-:W-:Y:S01]  /*c470*/  HMMA.16816.F32 R40, R176.reuse, R106, R40 ;  /* 0x0000006ab028723c */ /* 0x040fe20000001828 */
[----:B------:R-:W2:Y:S07]  /*c480*/  LDSM.16.M88.4 R104, [R240] ;  /* 0x00000000f068783b */ /* 0x000eae0000000200 */
[C---:B------:R-:W-:Y:S08]  /*c490*/  HMMA.16816.F32 R44, R176.reuse, R220, R44 ;  /* 0x000000dcb02c723c */ /* 0x040ff0000000182c */
[----:B------:R-:W-:Y:S01]  /*c4a0*/  HMMA.16816.F32 R48, R176, R222, R48 ;  /* 0x000000deb030723c */ /* 0x000fe20000001830 */
[----:B------:R-:W3:Y:S07]  /*c4b0*/  LDSM.16.M88.4 R220, [R238] ;  /* 0x00000000eedc783b */ /* 0x000eee0000000200 */
[C---:B----4-:R-:W-:Y:S08]  /*c4c0*/  HMMA.16816.F32 R4, R180.reuse, R164, R4 ;  /* 0x000000a4b404723c */ /* 0x050ff00000001804 */
[C---:B------:R-:W-:Y:S01]  /*c4d0*/  HMMA.16816.F32 R8, R180.reuse, R166, R8 ;  /* 0x000000a6b408723c */ /* 0x040fe20000001808 */
[----:B------:R-:W4:Y:S07]  /*c4e0*/  LDSM.16.M88.4 R164, [R229+0x3000] ;  /* 0x00300000e5a4783b */ /* 0x000f2e0000000200 */
        /* <DEDUP_REMOVED lines=11> */
[----:B------:R-:W2:Y:S07]  /*c5a0*/  LDSM.16.M88.4 R216, [R229+0x5000] ;  /* 0x00500000e5d8783b */ /* 0x000eae0000000200 */
[C---:B---3--:R-:W-:Y:S08]  /*c5b0*/  HMMA.16816.F32 R44, R180.reuse, R220, R44 ;  /* 0x000000dcb42c723c */ /* 0x048ff0000000182c */
[----:B------:R-:W-:Y:S01]  /*c5c0*/  HMMA.16816.F32 R48, R180, R222, R48 ;  /* 0x000000deb430723c */ /* 0x000fe20000001830 */
[----:B------:R-:W-:Y:S07]  /*c5d0*/  LDSM.16.M88.4 R220, [R226+0x4000] ;  /* 0x00400000e2dc783b */ /* 0x000fee0000000200 */
[C---:B----4-:R-:W-:Y:S08]  /*c5e0*/  HMMA.16816.F32 R4, R184.reuse, R164, R4 ;  /* 0x000000a4b804723c */ /* 0x050ff00000001804 */
[C---:B------:R-:W-:Y:S01]  /*c5f0*/  HMMA.16816.F32 R8, R184.reuse, R166, R8 ;  /* 0x000000a6b808723c */ /* 0x040fe20000001808 */
[----:B------:R-:W3:Y:S07]  /*c600*/  LDSM.16.M88.4 R164, [R229+0x5800] ;  /* 0x00580000e5a4783b */ /* 0x000eee0000000200 */
[C---:B-1----:R-:W-:Y:S08]  /*c610*/  HMMA.16816.F32 R12, R184.reuse, R208, R12 ;  /* 0x000000d0b80c723c */ /* 0x042ff0000000180c */
[C---:B------:R-:W-:Y:S01]  /*c620*/  HMMA.16816.F32 R16, R184.reuse, R210, R16 ;  /* 0x000000d2b810723c */ /* 0x040fe20000001810 */
        /* <DEDUP_REMOVED lines=18> */
[----:B------:R-:W3:Y:S07]  /*c750*/  LDSM.16.M88.4 R208, [R225+0x6800] ;  /* 0x00680000e1d0783b */ /* 0x000eee0000000200 */
[C---:B------:R-:W-:Y:S08]  /*c760*/  HMMA.16816.F32 R20, R188.reuse, R220, R20 ;  /* 0x000000dcbc14723c */ /* 0x040ff00000001814 */
[C---:B------:R-:W-:Y:S01]  /*c770*/  HMMA.16816.F32 R24, R188.reuse, R222, R24 ;  /* 0x000000debc18723c */ /* 0x040fe20000001818 */
[----:B------:R-:W3:Y:S07]  /*c780*/  LDSM.16.M88.4 R220, [R225+0x7000] ;  /* 0x00700000e1dc783b */ /* 0x000eee0000000200 */
[C---:B--2---:R-:W-:Y:S08]  /*c790*/  HMMA.16816.F32 R28, R188.reuse, R212, R28 ;  /* 0x000000d4bc1c723c */ /* 0x044ff0000000181c */
[C---:B------:R-:W-:Y:S01]  /*c7a0*/  HMMA.16816.F32 R32, R188.reuse, R214, R32 ;  /* 0x000000d6bc20723c */ /* 0x040fe20000001820 */
[----:B------:R-:W2:Y:S07]  /*c7b0*/  LDSM.16.M88.4 R212, [R225+0x7800] ;  /* 0x00780000e1d4783b */ /* 0x000eae0000000200 */
        /* <DEDUP_REMOVED lines=9> */
[C---:B---3--:R-:W-:Y:S08]  /*c850*/  HMMA.16816.F32 R12, R192.reuse, R208, R12 ;  /* 0x000000d0c00c723c */ /* 0x048ff0000000180c */
[C---:B------:R-:W-:Y:S01]  /*c860*/  HMMA.16816.F32 R16, R192.reuse, R210, R16 ;  /* 0x000000d2c010723c */ /* 0x040fe20000001810 */
[----:B------:R-:W3:Y:S07]  /*c870*/  LDSM.16.M88.4 R208, [R237] ;  /* 0x00000000edd0783b */ /* 0x000eee0000000200 */
[C---:B------:R-:W-:Y:S08]  /*c880*/  HMMA.16816.F32 R20, R192.reuse, R220, R20 ;  /* 0x000000dcc014723c */ /* 0x040ff00000001814 */
[C---:B------:R-:W-:Y:S01]  /*c890*/  HMMA.16816.F32 R24, R192.reuse, R222, R24 ;  /* 0x000000dec018723c */ /* 0x040fe20000001818 */
[----:B------:R-:W3:Y:S07]  /*c8a0*/  LDSM.16.M88.4 R220, [R235] ;  /* 0x00000000ebdc783b */ /* 0x000eee0000000200 */
[C---:B--2---:R-:W-:Y:S08]  /*c8b0*/  HMMA.16816.F32 R28, R192.reuse, R212, R28 ;  /* 0x000000d4c01c723c */ /* 0x044ff0000000181c */
[C---:B------:R-:W-:Y:S01]  /*c8c0*/  HMMA.16816.F32 R32, R192.reuse, R214, R32 ;  /* 0x000000d6c020723c */ /* 0x040fe20000001820 */
[----:B------:R-:W-:Y:S07]  /*c8d0*/  LDSM.16.M88.4 R212, [R229+0x6000] ;  /* 0x00600000e5d4783b */ /* 0x000fee0000000200 */
[C---:B-1----:R-:W-:Y:S08]  /*c8e0*/  HMMA.16816.F32 R36, R192.reuse, R104, R36 ;  /* 0x00000068c024723c */ /* 0x042ff00000001824 */
[C---:B------:R-:W-:Y:S01]  /*c8f0*/  HMMA.16816.F32 R40, R192.reuse, R106, R40 ;  /* 0x0000006ac028723c */ /* 0x040fe20000001828 */
[----:B------:R-:W1:Y:S07]  /*c900*/  LDSM.16.M88.4 R104, [R234] ;  /* 0x00000000ea68783b */ /* 0x000e6e0000000200 */
[C---:B----4-:R-:W-:Y:S08]  /*c910*/  HMMA.16816.F32 R44, R192.reuse, R164, R44 ;  /* 0x000000a4c02c723c */ /* 0x050ff0000000182c */
[----:B------:R-:W-:Y:S01]  /*c920*/  HMMA.16816.F32 R48, R192, R166, R48 ;  /* 0x000000a6c030723c */ /* 0x000fe20000001830 */
[----:B------:R-:W2:Y:S07]  /*c930*/  LDSM.16.M88.4 R164, [R233] ;  /* 0x00000000e9a4783b */ /* 0x000eae0000000200 */
[C---:B---3--:R-:W-:Y:S08]  /*c940*/  HMMA.16816.F32 R4, R196.reuse, R208, R4 ;  /* 0x000000d0c404723c */ /* 0x048ff00000001804 */
[C---:B------:R-:W-:Y:S01]  /*c950*/  HMMA.16816.F32 R8, R196.reuse, R210, R8 ;  /* 0x000000d2c408723c */ /* 0x040fe20000001808 */
[----:B------:R-:W3:Y:S07]  /*c960*/  LDSM.16.M88.4 R208, [R232] ;  /* 0x00000000e8d0783b */ /* 0x000eee0000000200 */
[C---:B------:R-:W-:Y:S08]  /*c970*/  HMMA.16816.F32 R12, R196.reuse, R216, R12 ;  /* 0x000000d8c40c723c */ /* 0x040ff0000000180c */
        /* <DEDUP_REMOVED lines=8> */
[C---:B--2---:R-:W-:Y:S08]  /*ca00*/  HMMA.16816.F32 R36, R196.reuse, R164, R36 ;  /* 0x000000a4c424723c */ /* 0x044ff00000001824 */
[C---:B------:R-:W-:Y:S01]  /*ca10*/  HMMA.16816.F32 R40, R196.reuse, R166, R40 ;  /* 0x000000a6c428723c */ /* 0x040fe20000001828 */
[----:B------:R-:W2:Y:S07]  /*ca20*/  LDSM.16.M88.4 R164, [R229+0x7800] ;  /* 0x00780000e5a4783b */ /* 0x000eae0000000200 */
[C---:B---3--:R-:W-:Y:S08]  /*ca30*/  HMMA.16816.F32 R44, R196.reuse, R208, R44 ;  /* 0x000000d0c42c723c */ /* 0x048ff0000000182c */
[----:B------:R-:W-:Y:S01]  /*ca40*/  HMMA.16816.F32 R48, R196, R210, R48 ;  /* 0x000000d2c430723c */ /* 0x000fe20000001830 */
[----:B------:R-:W3:Y:S07]  /*ca50*/  LDSM.16.M88.4 R208, [R229+0x8000] ;  /* 0x00800000e5d0783b */ /* 0x000eee0000000200 */
[C---:B------:R-:W-:Y:S08]  /*ca60*/  HMMA.16816.F32 R4, R200.reuse, R212, R4 ;  /* 0x000000d4c804723c */ /* 0x040ff00000001804 */
[C---:B------:R-:W-:Y:S01]  /*ca70*/  HMMA.16816.F32 R8, R200.reuse, R214, R8 ;  /* 0x000000d6c808723c */ /* 0x040fe20000001808 */
[----:B------:R-:W3:Y:S07]  /*ca80*/  LDSM.16.M88.4 R212, [R229+0x8800] ;  /* 0x00880000e5d4783b */ /* 0x000eee0000000200 */
[C---:B----4-:R-:W-:Y:S08]  /*ca90*/  HMMA.16816.F32 R12, R200.reuse, R216, R12 ;  /* 0x000000d8c80c723c */ /* 0x050ff0000000180c */
[C---:B------:R-:W-:Y:S08]  /*caa0*/  HMMA.16816.F32 R16, R200.reuse, R218, R16 ;  /* 0x000000dac810723c */ /* 0x040ff00000001810 */
[C---:B-1----:R-:W-:Y:S08]  /*cab0*/  HMMA.16816.F32 R20, R200.reuse, R104, R20 ;  /* 0x00000068c814723c */ /* 0x042ff00000001814 */
[C---:B------:R-:W-:Y:S01]  /*cac0*/  HMMA.16816.F32 R24, R200.reuse, R106, R24 ;  /* 0x0000006ac818723c */ /* 0x040fe20000001818 */
[----:B------:R-:W1:Y:S07]  /*cad0*/  LDSM.16.M88.4 R104, [R226+0x6800] ;  /* 0x00680000e268783b */ /* 0x000e6e0000000200 */
[C---:B--2---:R-:W-:Y:S08]  /*cae0*/  HMMA.16816.F32 R28, R200.reuse, R164, R28 ;  /* 0x000000a4c81c723c */ /* 0x044ff0000000181c */
[C---:B------:R-:W-:Y:S08]  /*caf0*/  HMMA.16816.F32 R32, R200.reuse, R166, R32 ;  /* 0x000000a6c820723c */ /* 0x040ff00000001820 */
[C---:B---3--:R-:W-:Y:S08]  /*cb00*/  HMMA.16816.F32 R36, R200.reuse, R208, R36 ;  /* 0x000000d0c824723c */ /* 0x048ff00000001824 */
[C---:B------:R-:W-:Y:S08]  /*cb10*/  HMMA.16816.F32 R40, R200.reuse, R210, R40 ;  /* 0x000000d2c828723c */ /* 0x040ff00000001828 */
[C---:B------:R-:W-:Y:S08]  /*cb20*/  HMMA.16816.F32 R44, R200.reuse, R212, R44 ;  /* 0x000000d4c82c723c */ /* 0x040ff0000000182c */
        /* <DEDUP_REMOVED lines=8> */
[----:B------:R-:W1:Y:S03]  /*cbb0*/  MUFU.TANH R164, R4 ;  /* 0x0000000400a47308 */ /* 0x000e660000002400 */
[----:B------:R-:W-:Y:S02]  /*cbc0*/  FMUL.FTZ R7, R7, c[0x0][0x320] ;  /* 0x0000c80007077a20 */ /* 0x000fe40000410000 */
[----:B------:R-:W-:Y:S02]  /*cbd0*/  FMUL.FTZ R8, R8, c[0x0][0x320] ;  /* 0x0000c80008087a20 */ /* 0x000fe40000410000 */
[----:B------:R-:W-:Y:S02]  /*cbe0*/  FMUL.FTZ R9, R9, c[0x0][0x320] ;  /* 0x0000c80009097a20 */ /* 0x000fe40000410000 */
[----:B------:R-:W-:Y:S01]  /*cbf0*/  FMUL.FTZ R10, R10, c[0x0][0x320] ;  /* 0x0000c8000a0a7a20 */ /* 0x000fe20000410000 */
[----:B------:R-:W2:Y:S01]  /*cc00*/  MUFU.TANH R167, R5 ;  /* 0x0000000500a77308 */ /* 0x000ea20000002400 */
[----:B------:R-:W-:Y:S02]  /*cc10*/  FMUL.FTZ R11, R11, c[0x0][0x320] ;  /* 0x0000c8000b0b7a20 */ /* 0x000fe40000410000 */
[----:B------:R-:W-:Y:S02]  /*cc20*/  FMUL.FTZ R12, R12, c[0x0][0x320] ;  /* 0x0000c8000c0c7a20 */ /* 0x000fe40000410000 */
[----:B------:R-:W-:Y:S02]  /*cc30*/  FMUL.FTZ R13, R13, c[0x0][0x320] ;  /* 0x0000c8000d0d7a20 */ /* 0x000fe40000410000 */
[----:B------:R-:W-:Y:S02]  /*cc40*/  FMUL.FTZ R14, R14, c[0x0][0x320] ;  /* 0x0000c8000e0e7a20 */ /* 0x000fe40000410000 */
[----:B------:R-:W-:Y:S01]  /*cc50*/  FMUL.FTZ R16, R16, c[0x0][0x320] ;  /* 0x0000c80010107a20 */ /* 0x000fe20000410000 */
[----:B------:R-:W3:Y:S01]  /*cc60*/  MUFU.TANH R210, R6 ;  /* 0x0000000600d27308 */ /* 0x000ee20000002400 */
[----:B------:R-:W-:Y:S02]  /*cc70*/  FMUL.FTZ R15, R15, c[0x0][0x320] ;  /* 0x0000c8000f0f7a20 */ /* 0x000fe40000410000 */
[----:B------:R-:W-:Y:S01]  /*cc80*/  FMUL.FTZ R17, R17, c[0x0][0x320] ;  /* 0x0000c80011117a20 */ /* 0x000fe20000410000 */
[----:B-1----:R-:W-:Y:S01]  /*cc90*/  FMNMX.FTZ R0, R164, R102, !PT ;  /* 0x00000066a4007209 */ /* 0x002fe20007810000 */
[----:B------:R-:W-:Y:S02]  /*cca0*/  FMUL.FTZ R18, R18, c[0x0][0x320] ;  /* 0x0000c80012127a20 */ /* 0x000fe40000410000 */
[----:B------:R-:W-:Y:S03]  /*ccb0*/  FMUL.FTZ R19, R19, c[0x0][0x320] ;  /* 0x0000c80013137a20 */ /* 0x000fe60000410000 */
[----:B------:R1:W4:Y:S01]  /*ccc0*/  MUFU.TANH R211, R7 ;  /* 0x0000000700d37308 */ /* 0x0003220000002400 */
[----:B--2---:R-:W-:Y:S09]  /*ccd0*/  FMNMX.FTZ R0, R167, R0, !PT ;  /* 0x00000000a7007209 */ /* 0x004ff20007810000 */
[----:B------:R-:W2:Y:S01]  /*cce0*/  MUFU.TANH R165, R8 ;  /* 0x0000000800a57308 */ /* 0x000ea20000002400 */
[----:B---3--:R-:W-:Y:S09]  /*ccf0*/  FMNMX.FTZ R2, R210, R103, !PT ;  /* 0x00000067d2027209 */ /* 0x008ff20007810000 */
[----:B------:R-:W3:Y:S01]  /*cd00*/  MUFU.TANH R166, R9 ;  /* 0x0000000900a67308 */ /* 0x000ee20000002400 */
[----:B-1----:R-:W1:Y:S01]  /*cd10*/  LDSM.16.M88.4 R4, [R226+0x7000] ;  /* 0x00700000e204783b */ /* 0x002e620000000200 */
[----:B----4-:R-:W-:Y:S08]  /*cd20*/  FMNMX.FTZ R2, R211, R2, !PT ;  /* 0x00000002d3027209 */ /* 0x010ff00007810000 */
[----:B------:R-:W4:Y:S01]  /*cd30*/  MUFU.TANH R208, R10 ;  /* 0x0000000a00d07308 */ /* 0x000f220000002400 */
[----:B--2---:R-:W-:Y:S09]  /*cd40*/  FMNMX.FTZ R0, R165, R0, !PT ;  /* 0x00000000a5007209 */ /* 0x004ff20007810000 */
[----:B------:R2:W1:Y:S01]  /*cd50*/  MUFU.TANH R209, R11 ;  /* 0x0000000b00d17308 */ /* 0x0004620000002400 */
[----:B---3--:R-:W-:Y:S09]  /*cd60*/  FMNMX.FTZ R0, R166, R0, !PT ;  /* 0x00000000a6007209 */ /* 0x008ff20007810000 */
[----:B------:R-:W3:Y:S01]  /*cd70*/  MUFU.TANH R106, R12 ;  /* 0x0000000c006a7308 */ /* 0x000ee20000002400 */
[----:B----4-:R-:W-:Y:S09]  /*cd80*/  FMNMX.FTZ R2, R208, R2, !PT ;  /* 0x00000002d0027209 */ /* 0x010ff20007810000 */
[----:B------:R-:W4:Y:S01]  /*cd90*/  MUFU.TANH R107, R13 ;  /* 0x0000000d006b7308 */ /* 0x000f220000002400 */
[C---:B-1----:R-:W-:Y:S01]  /*cda0*/  HMMA.16816.F32 R20, R204.reuse, R4, R20 ;  /* 0x00000004cc14723c */ /* 0x042fe20000001814 */
[----:B--2---:R-:W1:Y:S02]  /*cdb0*/  LDSM.16.M88.4 R8, [R226+0x7800] ;  /* 0x00780000e208783b */ /* 0x004e640000000200 */
[----:B------:R-:W-:Y:S06]  /*cdc0*/  FMNMX.FTZ R2, R209, R2, !PT ;  /* 0x00000002d1027209 */ /* 0x000fec0007810000 */
[----:B------:R-:W2:Y:S01]  /*cdd0*/  MUFU.TANH R212, R14 ;  /* 0x0000000e00d47308 */ /* 0x000ea20000002400 */
[C---:B------:R-:W-:Y:S01]  /*cde0*/  HMMA.16816.F32 R24, R204.reuse, R6, R24 ;  /* 0x00000006cc18723c */ /* 0x040fe20000001818 */
[----:B------:R-:W1:Y:S02]  /*cdf0*/  LDSM.16.M88.4 R4, [R226+0x8000] ;  /* 0x00800000e204783b */ /* 0x000e640000000200 */
[----:B---3--:R-:W-:Y:S06]  /*ce00*/  FMNMX.FTZ R0, R106, R0, !PT ;  /* 0x000000006a007209 */ /* 0x008fec0007810000 */
[----:B------:R-:W3:Y:S03]  /*ce10*/  MUFU.TANH R214, R16 ;  /* 0x0000001000d67308 */ /* 0x000ee60000002400 */
[----:B----4-:R-:W-:Y:S02]  /*ce20*/  FMNMX.FTZ R0, R107, R0, !PT ;  /* 0x000000006b007209 */ /* 0x010fe40007810000 */
[----:B------:R-:W-:Y:S05]  /*ce30*/  FMUL.FTZ R23, R23, c[0x0][0x320] ;  /* 0x0000c80017177a20 */ /* 0x000fea0000410000 */
[----:B------:R-:W4:Y:S01]  /*ce40*/  MUFU.TANH R213, R15 ;  /* 0x0000000f00d57308 */ /* 0x000f220000002400 */
[----:B------:R-:W-:Y:S02]  /*ce50*/  FMUL.FTZ R20, R20, c[0x0][0x320] ;  /* 0x0000c80014147a20 */ /* 0x000fe40000410000 */
[----:B------:R-:W-:Y:S01]  /*ce60*/  FMUL.FTZ R21, R21, c[0x0][0x320] ;  /* 0x0000c80015157a20 */ /* 0x000fe20000410000 */
[----:B--2---:R-:W-:Y:S01]  /*ce70*/  FMNMX.FTZ R2, R212, R2, !PT ;  /* 0x00000002d4027209 */ /* 0x004fe20007810000 */
[----:B------:R-:W-:Y:S02]  /*ce80*/  FMUL.FTZ R22, R22, c[0x0][0x320] ;  /* 0x0000c80016167a20 */ /* 0x000fe40000410000 */
[----:B------:R-:W-:Y:S02]  /*ce90*/  FMUL.FTZ R26, R26, c[0x0][0x320] ;  /* 0x0000c8001a1a7a20 */ /* 0x000fe40000410000 */
[----:B------:R-:W-:Y:S01]  /*cea0*/  FMUL.FTZ R24, R24, c[0x0][0x320] ;  /* 0x0000c80018187a20 */ /* 0x000fe20000410000 */
[----:B------:R-:W-:Y:S01]  /*ceb0*/  MUFU.TANH R222, R23 ;  /* 0x0000001700de7308 */ /* 0x000fe20000002400 */
[----:B------:R-:W-:Y:S02]  /*cec0*/  FMUL.FTZ R25, R25, c[0x0][0x320] ;  /* 0x0000c80019197a20 */ /* 0x000fe40000410000 */
[----:B------:R-:W-:Y:S01]  /*ced0*/  FMUL.FTZ R27, R27, c[0x0][0x320] ;  /* 0x0000c8001b1b7a20 */ /* 0x000fe20000410000 */
[----:B---3--:R-:W-:Y:S01]  /*cee0*/  FMNMX.FTZ R0, R214, R0, !PT ;  /* 0x00000000d6007209 */ /* 0x008fe20007810000 */
[C---:B-1----:R-:W-:Y:S05]  /*cef0*/  HMMA.16816.F32 R28, R204.reuse, R8, R28 ;  /* 0x00000008cc1c723c */ /* 0x042fea000000181c */
[----:B------:R-:W-:Y:S03]  /*cf00*/  MUFU.TANH R231, R27 ;  /* 0x0000001b00e77308 */ /* 0x000fe60000002400 */
[C---:B------:R-:W-:Y:S01]  /*cf10*/  HMMA.16816.F32 R32, R204.reuse, R10, R32 ;  /* 0x0000000acc20723c */ /* 0x040fe20000001820 */
[----:B------:R-:W1:Y:S01]  /*cf20*/  LDSM.16.M88.4 R8, [R226+0x8800] ;  /* 0x00880000e208783b */ /* 0x000e620000000200 */
[----:B------:R-:W-:Y:S04]  /*cf30*/  DEPBAR.LE SB0, 0x0 ;  /* 0x000080000000791a */ /* 0x000fe80000000000 */
[----:B----4-:R-:W-:Y:S01]  /*cf40*/  FMNMX.FTZ R2, R213, R2, !PT ;  /* 0x00000002d5027209 */ /* 0x010fe20007810000 */
[----:B------:R-:W2:Y:S01]  /*cf50*/  MUFU.TANH R216, R18 ;  /* 0x0000001200d87308 */ /* 0x000ea20000002400 */
[C---:B------:R-:W-:Y:S01]  /*cf60*/  HMMA.16816.F32 R36, R204.reuse, R4, R36 ;  /* 0x00000004cc24723c */ /* 0x040fe20000001824 */
[----:B------:R-:W3:Y:S08]  /*cf70*/  LDL R5, [R1+0x28] ;  /* 0x0000280001057983 */ /* 0x000ef00000100800 */
[----:B------:R-:W-:Y:S01]  /*cf80*/  MUFU.TANH R218, R20 ;  /* 0x0000001400da7308 */ /* 0x000fe20000002400 */
[C---:B------:R-:W-:Y:S01]  /*cf90*/  HMMA.16816.F32 R40, R204.reuse, R6, R40 ;  /* 0x00000006cc28723c */ /* 0x040fe20000001828 */
[----:B------:R-:W4:Y:S02]  /*cfa0*/  LDL R6, [R1+0x20] ;  /* 0x0000200001067983 */ /* 0x000f240000100800 */
[----:B------:R-:W-:Y:S02]  /*cfb0*/  FMUL.FTZ R28, R28, c[0x0][0x320] ;  /* 0x0000c8001c1c7a20 */ /* 0x000fe40000410000 */
[----:B------:R-:W-:Y:S02]  /*cfc0*/  FMUL.FTZ R29, R29, c[0x0][0x320] ;  /* 0x0000c8001d1d7a20 */ /* 0x000fe40000410000 */
[----:B------:R-:W-:Y:S02]  /*cfd0*/  FMUL.FTZ R30, R30, c[0x0][0x320] ;  /* 0x0000c8001e1e7a20 */ /* 0x000fe40000410000 */
[----:B------:R-:W-:Y:S01]  /*cfe0*/  MUFU.TANH R246, R28 ;  /* 0x0000001c00f67308 */ /* 0x000fe20000002400 */
[----:B------:R-:W-:Y:S02]  /*cff0*/  BAR.SYNC.DEFER_BLOCKING 0x0 ;  /* 0x0000000000007b1d */ /* 0x000fe40000010000 */
[----:B------:R-:W-:Y:S01]  /*d000*/  FMUL.FTZ R31, R31, c[0x0][0x320] ;  /* 0x0000c8001f1f7a20 */ /* 0x000fe20000410000 */
[----:B--2---:R-:W-:Y:S01]  /*d010*/  FMNMX.FTZ R2, R216, R2, !PT ;  /* 0x00000002d8027209 */ /* 0x004fe20007810000 */
[----:B------:R-:W-:Y:S02]  /*d020*/  FMUL.FTZ R36, R36, c[0x0][0x320] ;  /* 0x0000c80024247a20 */ /* 0x000fe40000410000 */
[----:B------:R-:W-:Y:S02]  /*d030*/  FMUL.FTZ R37, R37, c[0x0][0x320] ;  /* 0x0000c80025257a20 */ /* 0x000fe40000410000 */
[----:B------:R-:W-:Y:S02]  /*d040*/  FMUL.FTZ R38, R38, c[0x0][0x320] ;  /* 0x0000c80026267a20 */ /* 0x000fe40000410000 */
[----:B------:R-:W-:Y:S02]  /*d050*/  FMUL.FTZ R39, R39, c[0x0][0x320] ;  /* 0x0000c80027277a20 */ /* 0x000fe40000410000 */
[----:B------:R-:W-:Y:S01]  /*d060*/  FMUL.FTZ R33, R33, c[0x0][0x320] ;  /* 0x0000c80021217a20 */ /* 0x000fe20000410000 */
[C---:B-1----:R-:W-:Y:S03]  /*d070*/  HMMA.16816.F32 R44, R204.reuse, R8, R44 ;  /* 0x00000008cc2c723c */ /* 0x042fe6000000182c */
[----:B------:R-:W-:Y:S02]  /*d080*/  FMUL.FTZ R43, R43, c[0x0][0x320] ;  /* 0x0000c8002b2b7a20 */ /* 0x000fe40000410000 */
[----:B------:R-:W-:Y:S02]  /*d090*/  FMUL.FTZ R42, R42, c[0x0][0x320] ;  /* 0x0000c8002a2a7a20 */ /* 0x000fe40000410000 */
[----:B------:R-:W-:Y:S01]  /*d0a0*/  FMUL.FTZ R40, R40, c[0x0][0x320] ;  /* 0x0000c80028287a20 */ /* 0x000fe20000410000 */
[----:B------:R-:W-:Y:S04]  /*d0b0*/  HMMA.16816.F32 R48, R204, R10, R48 ;  /* 0x0000000acc30723c */ /* 0x000fe80000001830 */
[----:B------:R-:W-:Y:S01]  /*d0c0*/  FMUL.FTZ R35, R35, c[0x0][0x320] ;  /* 0x0000c80023237a20 */ /* 0x000fe20000410000 */
[----:B------:R-:W2:Y:S01]  /*d0d0*/  LDL.64 R8, [R1+0x30] ;  /* 0x0000300001087983 */ /* 0x000ea20000100a00 */
[----:B------:R-:W1:Y:S01]  /*d0e0*/  MUFU.TANH R215, R17 ;  /* 0x0000001100d77308 */ /* 0x000e620000002400 */
[----:B------:R-:W-:Y:S02]  /*d0f0*/  FMUL.FTZ R32, R32, c[0x0][0x320] ;  /* 0x0000c80020207a20 */ /* 0x000fe40000410000 */
[----:B------:R-:W-:Y:S03]  /*d100*/  FMUL.FTZ R34, R34, c[0x0][0x320] ;  /* 0x0000c80022227a20 */ /* 0x000fe60000410000 */
[----:B------:R-:W-:Y:S04]  /*d110*/  FMUL.FTZ R41, R41, c[0x0][0x320] ;  /* 0x0000c80029297a20 */ /* 0x000fe80000410000 */
[----:B------:R-:W1:Y:S01]  /*d120*/  MUFU.TANH R219, R21 ;  /* 0x0000001500db7308 */ /* 0x000e620000002400 */
[----:B------:R-:W-:Y:S02]  /*d130*/  FMUL.FTZ R44, R44, c[0x0][0x320] ;  /* 0x0000c8002c2c7a20 */ /* 0x000fe40000410000 */
[----:B------:R-:W-:Y:S02]  /*d140*/  FMUL.FTZ R45, R45, c[0x0][0x320] ;  /* 0x0000c8002d2d7a20 */ /* 0x000fe40000410000 */
[----:B------:R-:W-:Y:S02]  /*d150*/  FMUL.FTZ R46, R46, c[0x0][0x320] ;  /* 0x0000c8002e2e7a20 */ /* 0x000fe40000410000 */
[----:B------:R-:W-:Y:S02]  /*d160*/  FMUL.FTZ R47, R47, c[0x0][0x320] ;  /* 0x0000c8002f2f7a20 */ /* 0x000fe40000410000 */
[----:B------:R-:W-:Y:S01]  /*d170*/  FMUL.FTZ R48, R48, c[0x0][0x320] ;  /* 0x0000c80030307a20 */ /* 0x000fe20000410000 */
[----:B------:R-:W1:Y:S01]  /*d180*/  MUFU.TANH R217, R19 ;  /* 0x0000001300d97308 */ /* 0x000e620000002400 */
[----:B------:R-:W-:Y:S02]  /*d190*/  FMUL.FTZ R49, R49, c[0x0][0x320] ;  /* 0x0000c80031317a20 */ /* 0x000fe40000410000 */
[----:B------:R-:W-:Y:S01]  /*d1a0*/  FMUL.FTZ R50, R50, c[0x0][0x320] ;  /* 0x0000c80032327a20 */ /* 0x000fe20000410000 */
[----:B-1----:R-:W-:Y:S04]  /*d1b0*/  FMNMX.FTZ R0, R215, R0, !PT ;  /* 0x00000000d7007209 */ /* 0x002fe80007810000 */
[----:B------:R-:W-:Y:S02]  /*d1c0*/  FMNMX.FTZ R0, R218, R0, !PT ;  /* 0x00000000da007209 */ /* 0x000fe40007810000 */
[----:B------:R-:W1:Y:S02]  /*d1d0*/  MUFU.TANH R220, R22 ;  /* 0x0000001600dc7308 */ /* 0x000e640000002400 */
[----:B------:R-:W-:Y:S08]  /*d1e0*/  FMNMX.FTZ R0, R219, R0, !PT ;  /* 0x00000000db007209 */ /* 0x000ff00007810000 */
[----:B------:R-:W1:Y:S01]  /*d1f0*/  MUFU.TANH R221, R24 ;  /* 0x0000001800dd7308 */ /* 0x000e620000002400 */
[----:B------:R-:W-:Y:S09]  /*d200*/  FMNMX.FTZ R2, R217, R2, !PT ;  /* 0x00000002d9027209 */ /* 0x000ff20007810000 */
[----:B------:R1:W-:Y:S02]  /*d210*/  MUFU.TANH R244, R33 ;  /* 0x0000002100f47308 */ /* 0x0003e40000002400 */
[----:B-1----:R-:W-:Y:S04]  /*d220*/  FMNMX.FTZ R2, R220, R2, !PT ;  /* 0x00000002dc027209 */ /* 0x002fe80007810000 */
[----:B------:R-:W-:Y:S04]  /*d230*/  FMNMX.FTZ R2, R222, R2, !PT ;  /* 0x00000002de027209 */ /* 0x000fe80007810000 */
[----:B------:R-:W1:Y:S01]  /*d240*/  MUFU.TANH R223, R25 ;  /* 0x0000001900df7308 */ /* 0x000e620000002400 */
[----:B------:R-:W-:Y:S09]  /*d250*/  FMNMX.FTZ R0, R221, R0, !PT ;  /* 0x00000000dd007209 */ /* 0x000ff20007810000 */
[----:B------:R-:W1:Y:S01]  /*d260*/  MUFU.TANH R21, R26 ;  /* 0x0000001a00157308 */ /* 0x000e620000002400 */
[----:B------:R-:W-:Y:S09]  /*d270*/  MOV R33, R246 ;  /* 0x000000f600217202 */ /* 0x000ff20000000f00 */
[----:B------:R-:W-:Y:S01]  /*d280*/  MUFU.TANH R252, R35 ;  /* 0x0000002300fc7308 */ /* 0x000fe20000002400 */
[----:B-1----:R-:W-:Y:S04]  /*d290*/  FMNMX.FTZ R0, R223, R0, !PT ;  /* 0x00000000df007209 */ /* 0x002fe80007810000 */
[----:B------:R-:W-:Y:S05]  /*d2a0*/  FMNMX.FTZ R0, R33, R0, !PT ;  /* 0x0000000021007209 */ /* 0x000fea0007810000 */
[----:B------:R1:W-:Y:S01]  /*d2b0*/  MUFU.TANH R35, R48 ;  /* 0x0000003000237308 */ /* 0x0003e20000002400 */
[----:B------:R-:W-:Y:S09]  /*d2c0*/  FMNMX.FTZ R2, R21, R2, !PT ;  /* 0x0000000215027209 */ /* 0x000ff20007810000 */
[----:B------:R-:W1:Y:S10]  /*d2d0*/  MUFU.TANH R16, R29 ;  /* 0x0000001d00107308 */ /* 0x000e740000002400 */
[----:B------:R-:W1:Y:S02]  /*d2e0*/  MUFU.TANH R247, R30 ;  /* 0x0000001e00f77308 */ /* 0x000e640000002400 */
[----:B-1----:R-:W-:Y:S04]  /*d2f0*/  MOV R48, R231 ;  /* 0x000000e700307202 */ /* 0x002fe80000000f00 */
[----:B------:R-:W-:Y:S04]  /*d300*/  FMNMX.FTZ R2, R48, R2, !PT ;  /* 0x0000000230027209 */ /* 0x000fe80007810000 */
[----:B------:R1:W1:Y:S01]  /*d310*/  MUFU.TANH R17, R32 ;  /* 0x0000002000117308 */ /* 0x0002620000002400 */
[----:B------:R-:W-:Y:S09]  /*d320*/  FMNMX.FTZ R0, R16, R0, !PT ;  /* 0x0000000010007209 */ /* 0x000ff20007810000 */
[----:B------:R-:W1:Y:S10]  /*d330*/  MUFU.TANH R248, R31 ;  /* 0x0000001f00f87308 */ /* 0x000e740000002400 */
[----:B------:R1:W-:Y:S02]  /*d340*/  MUFU.TANH R13, R43 ;  /* 0x0000002b000d7308 */ /* 0x0003e40000002400 */
[----:B-1----:R-:W-:Y:S02]  /*d350*/  MOV R32, R247 ;  /* 0x000000f700207202 */ /* 0x002fe40000000f00 */
[----:B------:R-:W-:Y:S02]  /*d360*/  FMNMX.FTZ R0, R17, R0, !PT ;  /* 0x0000000011007209 */ /* 0x000fe40007810000 */
[----:B------:R-:W-:Y:S04]  /*d370*/  FMNMX.FTZ R2, R32, R2, !PT ;  /* 0x0000000220027209 */ /* 0x000fe80007810000 */
[----:B------:R1:W1:Y:S10]  /*d380*/  MUFU.TANH R250, R34 ;  /* 0x0000002200fa7308 */ /* 0x0002740000002400 */
[----:B------:R-:W1:Y:S01]  /*d390*/  MUFU.TANH R18, R36 ;  /* 0x0000002400127308 */ /* 0x000e620000002400 */
[----:B------:R-:W-:Y:S04]  /*d3a0*/  MOV R43, R244 ;  /* 0x000000f4002b7202 */ /* 0x000fe80000000f00 */
[----:B------:R-:W-:Y:S05]  /*d3b0*/  FMNMX.FTZ R0, R43, R0, !PT ;  /* 0x000000002b007209 */ /* 0x000fea0007810000 */
[----:B------:R-:W1:Y:S02]  /*d3c0*/  MUFU.TANH R245, R37 ;  /* 0x0000002500f57308 */ /* 0x000e640000002400 */
[----:B-1----:R-:W-:Y:S04]  /*d3d0*/  MOV R34, R248 ;  /* 0x000000f800227202 */ /* 0x002fe80000000f00 */
[----:B------:R-:W-:Y:S04]  /*d3e0*/  FMNMX.FTZ R2, R34, R2, !PT ;  /* 0x0000000222027209 */ /* 0x000fe80007810000 */
[----:B------:R1:W-:Y:S01]  /*d3f0*/  MUFU.TANH R14, R42 ;  /* 0x0000002a000e7308 */ /* 0x0003e20000002400 */
[----:B------:R-:W-:Y:S02]  /*d400*/  FMNMX.FTZ R2, R250, R2, !PT ;  /* 0x00000002fa027209 */ /* 0x000fe40007810000 */
[----:B------:R-:W-:Y:S02]  /*d410*/  FMNMX.FTZ R0, R18, R0, !PT ;  /* 0x0000000012007209 */ /* 0x000fe40007810000 */
[----:B------:R-:W-:Y:S05]  /*d420*/  FMNMX.FTZ R3, R252, R2, !PT ;  /* 0x00000002fc037209 */ /* 0x000fea0007810000 */
[----:B------:R-:W1:Y:S10]  /*d430*/  MUFU.TANH R19, R40 ;  /* 0x0000002800137308 */ /* 0x000e740000002400 */
[----:B------:R-:W1:Y:S02]  /*d440*/  MUFU.TANH R22, R38 ;  /* 0x0000002600167308 */ /* 0x000e640000002400 */
[----:B-1----:R-:W-:Y:S04]  /*d450*/  MOV R42, R245 ;  /* 0x000000f5002a7202 */ /* 0x002fe80000000f00 */
[----:B------:R-:W-:Y:S01]  /*d460*/  FMNMX.FTZ R2, R42, R0, !PT ;  /* 0x000000002a027209 */ /* 0x000fe20007810000 */
[----:B------:R-:W-:Y:S03]  /*d470*/  FMUL.FTZ R0, R51, c[0x0][0x320] ;  /* 0x0000c80033007a20 */ /* 0x000fe60000410000 */
[----:B------:R-:W1:Y:S01]  /*d480*/  MUFU.TANH R15, R41 ;  /* 0x00000029000f7308 */ /* 0x000e620000002400 */
[----:B------:R-:W-:Y:S02]  /*d490*/  MOV R51, R250 ;  /* 0x000000fa00337202 */ /* 0x000fe40000000f00 */
[----:B------:R-:W-:Y:S07]  /*d4a0*/  FMNMX.FTZ R2, R19, R2, !PT ;  /* 0x0000000213027209 */ /* 0x000fee0007810000 */
[----:B------:R1:W-:Y:S01]  /*d4b0*/  MUFU.TANH R104, R0 ;  /* 0x0000000000687308 */ /* 0x0003e20000002400 */
[----:B------:R-:W-:Y:S09]  /*d4c0*/  FMNMX.FTZ R3, R22, R3, !PT ;  /* 0x0000000316037209 */ /* 0x000ff20007810000 */
[----:B------:R-:W3:Y:S10]  /*d4d0*/  MUFU.TANH R20, R39 ;  /* 0x0000002700147308 */ /* 0x000ef40000002400 */
[----:B------:R-:W4:Y:S01]  /*d4e0*/  MUFU.TANH R41, R44 ;  /* 0x0000002c00297308 */ /* 0x000f220000002400 */
[----:B-1----:R-:W-:Y:S09]  /*d4f0*/  FMNMX.FTZ R0, R15, R2, !PT ;  /* 0x000000020f007209 */ /* 0x002ff20007810000 */
[----:B------:R-:W1:Y:S01]  /*d500*/  MUFU.TANH R40, R45 ;  /* 0x0000002d00287308 */ /* 0x000e620000002400 */
[----:B---3--:R-:W-:Y:S04]  /*d510*/  FMNMX.FTZ R3, R20, R3, !PT ;  /* 0x0000000314037209 */ /* 0x008fe80007810000 */
[----:B------:R-:W-:Y:S05]  /*d520*/  FMNMX.FTZ R2, R14, R3, !PT ;  /* 0x000000030e027209 */ /* 0x000fea0007810000 */
[----:B------:R-:W3:Y:S01]  /*d530*/  MUFU.TANH R159, R46 ;  /* 0x0000002e009f7308 */ /* 0x000ee20000002400 */
[----:B------:R-:W-:Y:S02]  /*d540*/  FMNMX.FTZ R2, R13, R2, !PT ;  /* 0x000000020d027209 */ /* 0x000fe40007810000 */
[----:B----4-:R-:W-:Y:S02]  /*d550*/  FMNMX.FTZ R0, R41, R0, !PT ;  /* 0x0000000029007209 */ /* 0x010fe40007810000 */
[C---:B------:R-:W-:Y:S02]  /*d560*/  ISETP.GT.AND P0, PT, R98.reuse, R6, PT ;  /* 0x000000066200720c */ /* 0x040fe40003f04270 */
[----:B------:R-:W-:Y:S03]  /*d570*/  IADD3 R98, R98, -0x1, RZ ;  /* 0xffffffff62627810 */ /* 0x000fe60007ffe0ff */
[----:B------:R-:W4:Y:S02]  /*d580*/  MUFU.TANH R158, R49 ;  /* 0x00000031009e7308 */ /* 0x000f240000002400 */
[----:B------:R-:W-:Y:S01]  /*d590*/  STL [R1+0x8], R98 ;  /* 0x0000086201007387 */ /* 0x000fe20000100800 */
[----:B-1----:R-:W-:Y:S04]  /*d5a0*/  FMNMX.FTZ R0, R40, R0, !PT ;  /* 0x0000000028007209 */ /* 0x002fe80007810000 */
[----:B------:R-:W-:Y:S01]  /*d5b0*/  FMNMX.FTZ R101, R35, R0, !PT ;  /* 0x0000000023657209 */ /* 0x000fe20007810000 */
[----:B------:R-:W-:Y:S02]  /*d5c0*/  @P0 IMAD.WIDE.U32 R6, R98, c[0x0][0x1e0], RZ ;  /* 0x0000780062060a25 */ /* 0x000fe400078e00ff */
[----:B------:R-:W1:Y:S01]  /*d5d0*/  MUFU.TANH R244, R47 ;  /* 0x0000002f00f47308 */ /* 0x000e620000002400 */
[----:B---3--:R-:W-:Y:S09]  /*d5e0*/  FMNMX.FTZ R2, R159, R2, !PT ;  /* 0x000000029f027209 */ /* 0x008ff20007810000 */
[----:B------:R-:W3:Y:S01]  /*d5f0*/  MUFU.TANH R105, R50 ;  /* 0x0000003200697308 */ /* 0x000ee20000002400 */
[----:B----4-:R-:W-:Y:S02]  /*d600*/  FMNMX.FTZ R101, R158, R101, !PT ;  /* 0x000000659e657209 */ /* 0x010fe40007810000 */
[----:B------:R-:W-:Y:S03]  /*d610*/  MOV R49, R21 ;  /* 0x0000001500317202 */ /* 0x000fe60000000f00 */
[----:B------:R-:W4:Y:S01]  /*d620*/  SHFL.BFLY PT, R3, R101, 0x2, 0x1f ;  /* 0x0c401f0065037f89 */ /* 0x000f2200000e0000 */
[----:B-1----:R-:W-:Y:S04]  /*d630*/  FMNMX.FTZ R0, R244, R2, !PT ;  /* 0x00000002f4007209 */ /* 0x002fe80007810000 */
[----:B---3--:R-:W-:Y:S02]  /*d640*/  FMNMX.FTZ R0, R105, R0, !PT ;  /* 0x0000000069007209 */ /* 0x008fe40007810000 */
[----:B------:R-:W-:Y:S02]  /*d650*/  MOV R50, R17 ;  /* 0x0000001100327202 */ /* 0x000fe40000000f00 */
[----:B------:R-:W-:Y:S05]  /*d660*/  FMNMX.FTZ R0, R104, R0, !PT ;  /* 0x0000000068007209 */ /* 0x000fea0007810000 */
[----:B------:R-:W1:Y:S01]  /*d670*/  SHFL.BFLY PT, R2, R0, 0x2, 0x1f ;  /* 0x0c401f0000027f89 */ /* 0x000e6200000e0000 */
[----:B----4-:R-:W-:Y:S07]  /*d680*/  FMNMX.FTZ R101, R101, R3, !PT ;  /* 0x0000000365657209 */ /* 0x010fee0007810000 */
[----:B------:R-:W3:Y:S01]  /*d690*/  SHFL.BFLY PT, R4, R101, 0x1, 0x1f ;  /* 0x0c201f0065047f89 */ /* 0x000ee200000e0000 */
[----:B-1----:R-:W-:Y:S07]  /*d6a0*/  FMNMX.FTZ R0, R0, R2, !PT ;  /* 0x0000000200007209 */ /* 0x002fee0007810000 */
[----:B------:R-:W1:Y:S01]  /*d6b0*/  SHFL.BFLY PT, R3, R0, 0x1, 0x1f ;  /* 0x0c201f0000037f89 */ /* 0x000e6200000e0000 */
[----:B---3--:R-:W-:Y:S05]  /*d6c0*/  FMNMX.FTZ R101, R101, R4, !PT ;  /* 0x0000000465657209 */ /* 0x008fea0007810000 */
[----:B------:R-:W-:Y:S01]  /*d6d0*/  FADD.FTZ R2, -R101, R102 ;  /* 0x0000006665027221 */ /* 0x000fe20000010100 */
[----:B------:R-:W-:Y:S02]  /*d6e0*/  MOV R102, R32 ;  /* 0x0000002000667202 */ /* 0x000fe40000000f00 */
[----:B-1----:R-:W-:Y:S01]  /*d6f0*/  FMNMX.FTZ R100, R0, R3, !PT ;  /* 0x0000000300647209 */ /* 0x002fe20007810000 */
[----:B------:R-:W-:Y:S01]  /*d700*/  FMUL.FTZ R0, R2, c[0x0][0x2d0] ;  /* 0x0000b40002007a20 */ /* 0x000fe20000410000 */
[----:B------:R-:W-:Y:S03]  /*d710*/  @P0 SHF.R.S32.HI R3, RZ, 0x1f, R98 ;  /* 0x0000001fff030819 */ /* 0x000fe60000011462 */
[----:B------:R1:W3:Y:S02]  /*d720*/  MUFU.EX2 R2, R0 ;  /* 0x0000000000027308 */ /* 0x0002e40000000800 */
[----:B------:R-:W-:Y:S04]  /*d730*/  @P0 IMAD R3, R3, c[0x0][0x1e0], RZ ;  /* 0x0000780003030a24 */ /* 0x000fe800078e02ff */
[----:B------:R-:W-:Y:S02]  /*d740*/  @P0 IMAD R3, R98, c[0x0][0x1e4], R3 ;  /* 0x0000790062030a24 */ /* 0x000fe400078e0203 */
[----:B------:R-:W3:Y:S03]  /*d750*/  LDL.LU R98, [R1+0xa4] ;  /* 0x0000a40001627983 */ /* 0x000ee60000300800 */
[----:B------:R-:W-:Y:S05]  /*d760*/  @P0 IADD3 R3, R7, R3, RZ ;  /* 0x0000000307030210 */ /* 0x000fea0007ffe0ff */
[----:B------:R-:W-:Y:S02]  /*d770*/  @P0 IMAD R3, R3, 0x60, RZ ;  /* 0x0000006003030824 */ /* 0x000fe400078e02ff */
[----:B-1----:R-:W-:Y:S02]  /*d780*/  FADD.FTZ R0, -R100, R103 ;  /* 0x0000006764007221 */ /* 0x002fe40000010100 */
[----:B------:R-:W-:Y:S02]  /*d790*/  FMUL.FTZ R103, R101, c[0x0][0x2d0] ;  /* 0x0000b40065677a20 */ /* 0x000fe40000410000 */
[----:B------:R-:W-:Y:S02]  /*d7a0*/  FMUL.FTZ R0, R0, c[0x0][0x2d0] ;  /* 0x0000b40000007a20 */ /* 0x000fe40000410000 */
[--C-:B------:R-:W-:Y:S01]  /*d7b0*/  FFMA.FTZ R4, R164, c[0x0][0x2d0], -R103.reuse ;  /* 0x0000b400a4047a23 */ /* 0x100fe20000010867 */
[----:B------:R-:W-:Y:S01]  /*d7c0*/  MOV R164, R22 ;  /* 0x0000001600a47202 */ /* 0x000fe20000000f00 */
[--C-:B------:R-:W-:Y:S01]  /*d7d0*/  FFMA.FTZ R7, R167, c[0x0][0x2d0], -R103.reuse ;  /* 0x0000b400a7077a23 */ /* 0x100fe20000010867 */
[----:B------:R-:W-:Y:S01]  /*d7e0*/  MOV R167, R14 ;  /* 0x0000000e00a77202 */ /* 0x000fe20000000f00 */
[----:B------:R1:W-:Y:S01]  /*d7f0*/  MUFU.EX2 R245, R4 ;  /* 0x0000000400f57308 */ /* 0x0003e20000000800 */
[----:B--2---:R-:W-:Y:S01]  /*d800*/  FFMA.FTZ R9, R166, c[0x0][0x2d0], -R103 ;  /* 0x0000b400a6097a23 */ /* 0x004fe20000010867 */
[----:B------:R-:W-:Y:S01]  /*d810*/  MOV R166, R13 ;  /* 0x0000000d00a67202 */ /* 0x000fe20000000f00 */
[C---:B---3--:R-:W-:Y:S02]  /*d820*/  FMUL.FTZ R17, R2.reuse, R121 ;  /* 0x0000007902117220 */ /* 0x048fe40000410000 */
[C---:B------:R-:W-:Y:S02]  /*d830*/  FMUL.FTZ R24, R2.reuse, R128 ;  /* 0x0000008002187220 */ /* 0x040fe40000410000 */
[C---:B------:R-:W-:Y:S01]  /*d840*/  FMUL.FTZ R25, R2.reuse, R129 ;  /* 0x0000008102197220 */ /* 0x040fe20000410000 */
[----:B------:R-:W-:Y:S01]  /*d850*/  MOV R129, R42 ;  /* 0x0000002a00817202 */ /* 0x000fe20000000f00 */
[C---:B------:R-:W-:Y:S01]  /*d860*/  FMUL.FTZ R32, R2.reuse, R136 ;  /* 0x0000008802207220 */ /* 0x040fe20000410000 */
[----:B------:R2:W-:Y:S01]  /*d870*/  MUFU.EX2 R247, R7 ;  /* 0x0000000700f77308 */ /* 0x0005e20000000800 */
[----:B------:R-:W-:Y:S01]  /*d880*/  MOV R136, R33 ;  /* 0x0000002100887202 */ /* 0x000fe20000000f00 */
[C---:B------:R-:W-:Y:S01]  /*d890*/  FMUL.FTZ R33, R2.reuse, R137 ;  /* 0x0000008902217220 */ /* 0x040fe20000410000 */
[----:B------:R-:W-:Y:S01]  /*d8a0*/  MOV R137, R43 ;  /* 0x0000002b00897202 */ /* 0x000fe20000000f00 */
[C---:B------:R-:W-:Y:S02]  /*d8b0*/  FMUL.FTZ R52, R2.reuse, R52 ;  /* 0x0000003402347220 */ /* 0x040fe40000410000 */
[C---:B------:R-:W-:Y:S02]  /*d8c0*/  FMUL.FTZ R53, R2.reuse, R53 ;  /* 0x0000003502357220 */ /* 0x040fe40000410000 */
[C---:B------:R-:W-:Y:S02]  /*d8d0*/  FMUL.FTZ R56, R2.reuse, R56 ;  /* 0x0000003802387220 */ /* 0x040fe40000410000 */
[----:B------:R-:W3:Y:S01]  /*d8e0*/  MUFU.EX2 R0, R0 ;  /* 0x0000000000007308 */ /* 0x000ee20000000800 */
[C---:B------:R-:W-:Y:S02]  /*d8f0*/  FMUL.FTZ R57, R2.reuse, R57 ;  /* 0x0000003902397220 */ /* 0x040fe40000410000 */
[C---:B------:R-:W-:Y:S01]  /*d900*/  FMUL.FTZ R60, R2.reuse, R60 ;  /* 0x0000003c023c7220 */ /* 0x040fe20000410000 */
[----:B-1----:R-:W-:Y:S01]  /*d910*/  @P0 MOV R4, R8 ;  /* 0x0000000800040202 */ /* 0x002fe20000000f00 */
[C---:B------:R-:W-:Y:S02]  /*d920*/  FMUL.FTZ R61, R2.reuse, R61 ;  /* 0x0000003d023d7220 */ /* 0x040fe40000410000 */
[----:B------:R-:W-:Y:S02]  /*d930*/  FMUL.FTZ R64, R2, R64 ;  /* 0x0000004002407220 */ /* 0x000fe40000410000 */
[----:B------:R-:W-:Y:S04]  /*d940*/  @P0 IMAD.WIDE.U32 R4, R6, 0x60, R4 ;  /* 0x0000006006040825 */ /* 0x000fe800078e0004 */
[C---:B------:R-:W-:Y:S01]  /*d950*/  FMUL.FTZ R65, R2.reuse, R65 ;  /* 0x0000004102417220 */ /* 0x040fe20000410000 */
[----:B------:R-:W-:Y:S01]  /*d960*/  @P0 IADD3 R6, R5, R3, RZ ;  /* 0x0000000305060210 */ /* 0x000fe20007ffe0ff */
[--C-:B------:R-:W-:Y:S01]  /*d970*/  FFMA.FTZ R5, R165, c[0x0][0x2d0], -R103.reuse ;  /* 0x0000b400a5057a23 */ /* 0x100fe20000010867 */
[----:B--2---:R-:W-:Y:S01]  /*d980*/  @P0 MOV R7, c[0x0][0x1e0] ;  /* 0x0000780000070a02 */ /* 0x004fe20000000f00 */
[----:B------:R-:W-:Y:S01]  /*d990*/  FMUL.FTZ R68, R2, R68 ;  /* 0x0000004402447220 */ /* 0x000fe20000410000 */
[----:B------:R-:W-:Y:S01]  /*d9a0*/  @P0 SHF.L.U32 R3, R4, 0x1, RZ ;  /* 0x0000000104030819 */ /* 0x000fe200000006ff */
[----:B------:R1:W-:Y:S01]  /*d9b0*/  MUFU.EX2 R231, R5 ;  /* 0x0000000500e77308 */ /* 0x0003e20000000800 */
[----:B------:R-:W-:Y:S01]  /*d9c0*/  @P0 SHF.L.U64.HI R12, R7, R251, c[0x0][0x1e4] ;  /* 0x00007900070c0619 */ /* 0x000fe200000102fb */
[----:B------:R-:W-:Y:S01]  /*d9d0*/  FMUL.FTZ R69, R2, R69 ;  /* 0x0000004502457220 */ /* 0x000fe20000410000 */
[----:B------:R-:W-:Y:S01]  /*d9e0*/  @P0 SHF.L.U64.HI R6, R4, 0x1, R6 ;  /* 0x0000000104060819 */ /* 0x000fe20000010206 */
[----:B------:R-:W-:Y:S01]  /*d9f0*/  FMUL.FTZ R72, R2, R72 ;  /* 0x0000004802487220 */ /* 0x000fe20000410000 */
[C---:B------:R-:W-:Y:S01]  /*da00*/  @P0 IADD3 R4, P6, R3.reuse, c[0x0][0x1c8], RZ ;  /* 0x0000720003040a10 */ /* 0x040fe20007fde0ff */
[C---:B---3--:R-:W-:Y:S01]  /*da10*/  FMUL.FTZ R26, R0.reuse, R130 ;  /* 0x00000082001a7220 */ /* 0x048fe20000410000 */
[----:B------:R-:W-:Y:S01]  /*da20*/  @P0 IADD3 R10, P5, R3, 0x80, RZ ;  /* 0x00000080030a0810 */ /* 0x000fe20007fbe0ff */
[----:B------:R-:W-:Y:S01]  /*da30*/  FMUL.FTZ R27, R0, R131 ;  /* 0x00000083001b7220 */ /* 0x000fe20000410000 */
[----:B------:R-:W-:Y:S01]  /*da40*/  @P0 SHF.L.U32 R7, R7, 0x6, RZ ;  /* 0x0000000607070819 */ /* 0x000fe200000006ff */
[----:B------:R2:W-:Y:S01]  /*da50*/  MUFU.EX2 R251, R9 ;  /* 0x0000000900fb7308 */ /* 0x0005e20000000800 */
[----:B------:R-:W-:Y:S01]  /*da60*/  @P0 IADD3 R10, P1, R10, c[0x0][0x1c8], RZ ;  /* 0x000072000a0a0a10 */ /* 0x000fe20007f3e0ff */
[C---:B------:R-:W-:Y:S01]  /*da70*/  FMUL.FTZ R42, R0.reuse, R146 ;  /* 0x00000092002a7220 */ /* 0x040fe20000410000 */
[----:B------:R-:W-:Y:S01]  /*da80*/  MOV R165, R20 ;  /* 0x0000001400a57202 */ /* 0x000fe20000000f00 */
[C---:B------:R-:W-:Y:S01]  /*da90*/  FMUL.FTZ R43, R0.reuse, R147 ;  /* 0x00000093002b7220 */ /* 0x040fe20000410000 */
[--C-:B------:R-:W-:Y:S01]  /*daa0*/  @P0 IADD3.X R11, RZ, c[0x0][0x1cc], R6.reuse, P1, P5 ;  /* 0x00007300ff0b0a10 */ /* 0x100fe20000fea406 */
[----:B------:R-:W-:Y:S01]  /*dab0*/  FMUL.FTZ R54, R0, R54 ;  /* 0x0000003600367220 */ /* 0x000fe20000410000 */
[----:B------:R-:W-:Y:S01]  /*dac0*/  MOV R146, R102 ;  /* 0x0000006600927202 */ /* 0x000fe20000000f00 */
[----:B------:R-:W-:Y:S01]  /*dad0*/  FFMA.FTZ R102, R106, c[0x0][0x2d0], -R103 ;  /* 0x0000b4006a667a23 */ /* 0x000fe20000010867 */
[----:B------:R-:W-:Y:S01]  /*dae0*/  MOV R147, R48 ;  /* 0x0000003000937202 */ /* 0x000fe20000000f00 */
[C---:B------:R-:W-:Y:S01]  /*daf0*/  FMUL.FTZ R48, R2.reuse, R152 ;  /* 0x0000009802307220 */ /* 0x040fe20000410000 */
[----:B------:R-:W-:Y:S01]  /*db00*/  MOV R152, R49 ;  /* 0x0000003100987202 */ /* 0x000fe20000000f00 */
[----:B------:R-:W-:Y:S01]  /*db10*/  FMUL.FTZ R49, R2, R153 ;  /* 0x0000009902317220 */ /* 0x000fe20000410000 */
[----:B-1----:R-:W-:Y:S01]  /*db20*/  @P0 IADD3.X R5, R6, c[0x0][0x1cc], RZ, P6, !PT ;  /* 0x0000730006050a10 */ /* 0x002fe200037fe4ff */
[C---:B------:R-:W-:Y:S01]  /*db30*/  FMUL.FTZ R55, R0.reuse, R55 ;  /* 0x0000003700377220 */ /* 0x040fe20000410000 */
[----:B------:R-:W-:Y:S01]  /*db40*/  @P0 IADD3 R3, P6, R3, 0x100, RZ ;  /* 0x0000010003030810 */ /* 0x000fe20007fde0ff */
[----:B------:R-:W-:Y:S02]  /*db50*/  FMUL.FTZ R58, R0, R58 ;  /* 0x0000003a003a7220 */ /* 0x000fe40000410000 */
[----:B------:R1:W-:Y:S01]  /*db60*/  @P0 LDGSTS.E.BYPASS.LTC128B.128 [R99+0xc100], [R4.64], !P4 ;  /* 0x0c10000004630fae */ /* 0x0003e2000e101d48 */
[----:B------:R-:W-:Y:S01]  /*db70*/  @P0 IADD3 R8, P5, R3, c[0x0][0x1c8], RZ ;  /* 0x0000720003080a10 */ /* 0x000fe20007fbe0ff */
[----:B------:R-:W-:Y:S02]  /*db80*/  FMUL.FTZ R3, R100, c[0x0][0x2d0] ;  /* 0x0000b40064037a20 */ /* 0x000fe40000410000 */
[----:B------:R-:W-:Y:S02]  /*db90*/  FMUL.FTZ R59, R0, R59 ;  /* 0x0000003b003b7220 */ /* 0x000fe40000410000 */
[--C-:B--2---:R-:W-:Y:S01]  /*dba0*/  FFMA.FTZ R9, R210, c[0x0][0x2d0], -R3.reuse ;  /* 0x0000b400d2097a23 */ /* 0x104fe20000010803 */
[----:B------:R-:W-:Y:S01]  /*dbb0*/  MOV R210, R19 ;  /* 0x0000001300d27202 */ /* 0x000fe20000000f00 */
[----:B------:R2:W-:Y:S01]  /*dbc0*/  @P0 LDGSTS.E.BYPASS.LTC128B.128 [R99+0xf100], [R10.64], !P3 ;  /* 0x0f1000000a630fae */ /* 0x0005e2000d901d48 */
[C---:B------:R-:W-:Y:S01]  /*dbd0*/  FMUL.FTZ R19, R0.reuse, R123 ;  /* 0x0000007b00137220 */ /* 0x040fe20000410000 */
[----:B------:R3:W-:Y:S01]  /*dbe0*/  MUFU.EX2 R246, R9 ;  /* 0x0000000900f67308 */ /* 0x0007e20000000800 */
[----:B------:R-:W-:Y:S01]  /*dbf0*/  MOV R128, R210 ;  /* 0x000000d200807202 */ /* 0x000fe20000000f00 */
[----:B------:R-:W-:Y:S01]  /*dc00*/  FMUL.FTZ R62, R0, R62 ;  /* 0x0000003e003e7220 */ /* 0x000fe20000410000 */
[----:B------:R-:W-:Y:S01]  /*dc10*/  MOV R210, R41 ;  /* 0x0000002900d27202 */ /* 0x000fe20000000f00 */
[----:B------:R-:W-:Y:S02]  /*dc20*/  FMUL.FTZ R41, R2, R145 ;  /* 0x0000009102297220 */ /* 0x000fe40000410000 */
[C---:B------:R-:W-:Y:S02]  /*dc30*/  FMUL.FTZ R63, R0.reuse, R63 ;  /* 0x0000003f003f7220 */ /* 0x040fe40000410000 */
[C---:B------:R-:W-:Y:S02]  /*dc40*/  FMUL.FTZ R66, R0.reuse, R66 ;  /* 0x0000004200427220 */ /* 0x040fe40000410000 */
[C---:B------:R-:W-:Y:S02]  /*dc50*/  FMUL.FTZ R67, R0.reuse, R67 ;  /* 0x0000004300437220 */ /* 0x040fe40000410000 */
[C---:B------:R-:W-:Y:S02]  /*dc60*/  FMUL.FTZ R70, R0.reuse, R70 ;  /* 0x0000004600467220 */ /* 0x040fe40000410000 */
[----:B------:R-:W-:Y:S02]  /*dc70*/  FMUL.FTZ R71, R0, R71 ;  /* 0x0000004700477220 */ /* 0x000fe40000410000 */
[----:B------:R-:W-:Y:S01]  /*dc80*/  FMUL.FTZ R73, R2, R73 ;  /* 0x0000004902497220 */ /* 0x000fe20000410000 */
[----:B-1----:R-:W-:Y:S01]  /*dc90*/  @P0 IADD3 R4, P1, R4, R7, RZ ;  /* 0x0000000704040210 */ /* 0x002fe20007f3e0ff */
[C---:B------:R-:W-:Y:S02]  /*dca0*/  FMUL.FTZ R74, R0.reuse, R74 ;  /* 0x0000004a004a7220 */ /* 0x040fe40000410000 */
[----:B------:R-:W-:Y:S01]  /*dcb0*/  FMUL.FTZ R75, R0, R75 ;  /* 0x0000004b004b7220 */ /* 0x000fe20000410000 */
[----:B------:R-:W-:Y:S01]  /*dcc0*/  @P0 IADD3.X R5, R5, R12, RZ, P1, !PT ;  /* 0x0000000c05050210 */ /* 0x000fe20000ffe4ff */
[----:B------:R-:W-:Y:S01]  /*dcd0*/  FMUL.FTZ R76, R2, R76 ;  /* 0x0000004c024c7220 */ /* 0x000fe20000410000 */
[----:B---3--:R-:W-:Y:S01]  /*dce0*/  @P0 IADD3.X R9, RZ, c[0x0][0x1cc], R6, P5, P6 ;  /* 0x00007300ff090a10 */ /* 0x008fe20002fec406 */
[--C-:B--2---:R-:W-:Y:S01]  /*dcf0*/  FFMA.FTZ R10, R211, c[0x0][0x2d0], -R3.reuse ;  /* 0x0000b400d30a7a23 */ /* 0x104fe20000010803 */
[----:B------:R-:W-:Y:S01]  /*dd00*/  @P0 IADD3 R6, P5, R7, R4, RZ ;  /* 0x0000000407060210 */ /* 0x000fe20007fbe0ff */
[----:B------:R-:W-:Y:S01]  /*dd10*/  FMUL.FTZ R11, R0, R115 ;  /* 0x00000073000b7220 */ /* 0x000fe20000410000 */
[----:B------:R-:W-:Y:S01]  /*dd20*/  MOV R211, R15 ;  /* 0x0000000f00d37202 */ /* 0x000fe20000000f00 */
[----:B------:R1:W-:Y:S01]  /*dd30*/  @P0 LDGSTS.E.BYPASS.LTC128B.128 [R99+0x12100], [R8.64], !P2 ;  /* 0x1210000008630fae */ /* 0x0003e2000d101d48 */
[----:B------:R-:W-:Y:S01]  /*dd40*/  @P0 IADD3.X R7, R12, R5, RZ, P5, !PT ;  /* 0x000000050c070210 */ /* 0x000fe20002ffe4ff */
[----:B------:R2:W3:Y:S01]  /*dd50*/  MUFU.EX2 R248, R10 ;  /* 0x0000000a00f87308 */ /* 0x0004e20000000800 */
[----:B------:R-:W-:Y:S02]  /*dd60*/  FMUL.FTZ R77, R2, R77 ;  /* 0x0000004d024d7220 */ /* 0x000fe40000410000 */
[C---:B------:R-:W-:Y:S02]  /*dd70*/  FMUL.FTZ R78, R0.reuse, R78 ;  /* 0x0000004e004e7220 */ /* 0x040fe40000410000 */
[----:B------:R-:W-:Y:S01]  /*dd80*/  FMUL.FTZ R79, R0, R79 ;  /* 0x0000004f004f7220 */ /* 0x000fe20000410000 */
[----:B------:R3:W-:Y:S01]  /*dd90*/  @P0 LDGSTS.E.BYPASS.LTC128B.128 [R99+0xd100], [R4.64], !P4 ;  /* 0x0d10000004630fae */ /* 0x0007e2000e101d48 */
        /* <DEDUP_REMOVED lines=9> */
[----:B------:R3:W-:Y:S01]  /*de30*/  @P0 LDGSTS.E.BYPASS.LTC128B.128 [R99+0x13100], [R4.64+0x100], !P2 ;  /* 0x1310010004630fae */ /* 0x0007e2000d101d48 */
[C---:B------:R-:W-:Y:S02]  /*de40*/  FMUL.FTZ R88, R2.reuse, R88 ;  /* 0x0000005802587220 */ /* 0x040fe40000410000 */
[C---:B-1----:R-:W-:Y:S02]  /*de50*/  FMUL.FTZ R8, R2.reuse, R112 ;  /* 0x0000007002087220 */ /* 0x042fe40000410000 */
[----:B------:R-:W-:Y:S02]  /*de60*/  FMUL.FTZ R9, R2, R113 ;  /* 0x0000007102097220 */ /* 0x000fe40000410000 */
[----:B--2---:R-:W-:Y:S01]  /*de70*/  FMUL.FTZ R10, R0, R114 ;  /* 0x00000072000a7220 */ /* 0x004fe20000410000 */
[----:B------:R1:W-:Y:S01]  /*de80*/  @P0 LDGSTS.E.BYPASS.LTC128B.128 [R99+0xe100], [R6.64], !P4 ;  /* 0x0e10000006630fae */ /* 0x0003e2000e101d48 */
[----:B------:R-:W-:Y:S02]  /*de90*/  FMUL.FTZ R89, R2, R89 ;  /* 0x0000005902597220 */ /* 0x000fe40000410000 */
[C---:B------:R-:W-:Y:S02]  /*dea0*/  FMUL.FTZ R90, R0.reuse, R90 ;  /* 0x0000005a005a7220 */ /* 0x040fe40000410000 */
[----:B------:R-:W-:Y:S02]  /*deb0*/  FMUL.FTZ R91, R0, R91 ;  /* 0x0000005b005b7220 */ /* 0x000fe40000410000 */
[C---:B------:R-:W-:Y:S01]  /*dec0*/  FMUL.FTZ R92, R2.reuse, R92 ;  /* 0x0000005c025c7220 */ /* 0x040fe20000410000 */
[----:B------:R1:W-:Y:S01]  /*ded0*/  @P0 LDGSTS.E.BYPASS.LTC128B.128 [R99+0x11100], [R6.64+0x80], !P3 ;  /* 0x1110008006630fae */ /* 0x0003e2000d901d48 */
[----:B------:R-:W-:Y:S02]  /*dee0*/  FMUL.FTZ R93, R2, R93 ;  /* 0x0000005d025d7220 */ /* 0x000fe40000410000 */
[C---:B------:R-:W-:Y:S02]  /*def0*/  FMUL.FTZ R94, R0.reuse, R94 ;  /* 0x0000005e005e7220 */ /* 0x040fe40000410000 */
[----:B------:R-:W-:Y:S02]  /*df00*/  FMUL.FTZ R95, R0, R95 ;  /* 0x0000005f005f7220 */ /* 0x000fe40000410000 */
[C---:B------:R-:W-:Y:S01]  /*df10*/  FMUL.FTZ R96, R2.reuse, R96 ;  /* 0x0000006002607220 */ /* 0x040fe20000410000 */
[----:B------:R1:W-:Y:S01]  /*df20*/  @P0 LDGSTS.E.BYPASS.LTC128B.128 [R99+0x14100], [R6.64+0x100], !P2 ;  /* 0x1410010006630fae */ /* 0x0003e2000d101d48 */
[----:B------:R-:W-:Y:S02]  /*df30*/  FMUL.FTZ R97, R2, R97 ;  /* 0x0000006102617220 */ /* 0x000fe40000410000 */
[--C-:B---3--:R-:W-:Y:S01]  /*df40*/  FFMA.FTZ R4, R208, c[0x0][0x2d0], -R3.reuse ;  /* 0x0000b400d0047a23 */ /* 0x108fe20000010803 */
[----:B------:R-:W-:Y:S01]  /*df50*/  MOV R208, R252 ;  /* 0x000000fc00d07202 */ /* 0x000fe20000000f00 */
[----:B------:R-:W-:Y:S01]  /*df60*/  FMUL.FTZ R5, R2, R109 ;  /* 0x0000006d02057220 */ /* 0x000fe20000410000 */
[----:B------:R-:W-:Y:S01]  /*df70*/  F2FP.PACK_AB R109, R248, R246 ;  /* 0x000000f6f86d723e */ /* 0x000fe200000000ff */
[----:B------:R2:W-:Y:S01]  /*df80*/  MUFU.EX2 R252, R4 ;  /* 0x0000000400fc7308 */ /* 0x0005e20000000800 */
[----:B------:R-:W3:Y:S01]  /*df90*/  LDSM.16.MT88.4 R12, [R224] ;  /* 0x00000000e00c783b */ /* 0x000ee20000004200 */
[----:B------:R-:W-:Y:S02]  /*dfa0*/  MOV R131, R208 ;  /* 0x000000d000837202 */ /* 0x000fe40000000f00 */
[----:B------:R-:W-:Y:S02]  /*dfb0*/  MOV R208, R165 ;  /* 0x000000a500d07202 */ /* 0x000fe40000000f00 */
[----:B------:R-:W-:Y:S01]  /*dfc0*/  MOV R165, R40 ;  /* 0x0000002800a57202 */ /* 0x000fe20000000f00 */
[----:B------:R-:W-:Y:S02]  /*dfd0*/  FMUL.FTZ R40, R2, R144 ;  /* 0x0000009002287220 */ /* 0x000fe40000410000 */
[----:B------:R-:W3:Y:S08]  /*dfe0*/  LDSM.16.MT88.4 R20, [R228] ;  /* 0x00000000e414783b */ /* 0x000ef00000004200 */
[----:B------:R-:W3:Y:S01]  /*dff0*/  LDSM.16.MT88.4 R28, [R227] ;  /* 0x00000000e31c783b */ /* 0x000ee20000004200 */
[C---:B-1----:R-:W-:Y:S01]  /*e000*/  FMUL.FTZ R6, R0.reuse, R110 ;  /* 0x0000006e00067220 */ /* 0x042fe20000410000 */
[----:B------:R-:W-:Y:S01]  /*e010*/  F2FP.PACK_AB R110, R251, R231 ;  /* 0x000000e7fb6e723e */ /* 0x000fe200000000ff */
[C---:B------:R-:W-:Y:S02]  /*e020*/  FMUL.FTZ R7, R0.reuse, R111 ;  /* 0x0000006f00077220 */ /* 0x040fe40000410000 */
[----:B--2---:R-:W-:Y:S01]  /*e030*/  FFMA.FTZ R4, R209, c[0x0][0x2d0], -R3 ;  /* 0x0000b400d1047a23 */ /* 0x004fe20000010803 */
[----:B------:R-:W-:Y:S01]  /*e040*/  MOV R209, R18 ;  /* 0x0000001200d17202 */ /* 0x000fe20000000f00 */
[C---:B------:R-:W-:Y:S01]  /*e050*/  FMUL.FTZ R18, R0.reuse, R122 ;  /* 0x0000007a00127220 */ /* 0x040fe20000410000 */
[----:B------:R-:W1:Y:S01]  /*e060*/  LDSM.16.MT88.4 R36, [R249] ;  /* 0x00000000f924783b */ /* 0x000e620000004200 */
[----:B------:R-:W2:Y:S01]  /*e070*/  MUFU.EX2 R250, R4 ;  /* 0x0000000400fa7308 */ /* 0x000ea20000000800 */
[----:B------:R-:W-:Y:S02]  /*e080*/  MOV R130, R209 ;  /* 0x000000d100827202 */ /* 0x000fe40000000f00 */
[----:B------:R-:W-:Y:S02]  /*e090*/  MOV R209, R164 ;  /* 0x000000a400d17202 */ /* 0x000fe40000000f00 */
[----:B------:R-:W-:Y:S01]  /*e0a0*/  MOV R164, R35 ;  /* 0x0000002300a47202 */ /* 0x000fe20000000f00 */
[C---:B------:R-:W-:Y:S01]  /*e0b0*/  FMUL.FTZ R35, R0.reuse, R139 ;  /* 0x0000008b00237220 */ /* 0x040fe20000410000 */
[----:B------:R-:W1:Y:S01]  /*e0c0*/  LDSM.16.MT88.4 R44, [R224+0x3000] ;  /* 0x00300000e02c783b */ /* 0x000e620000004200 */
[----:B------:R-:W-:Y:S01]  /*e0d0*/  MOV R139, R50 ;  /* 0x00000032008b7202 */ /* 0x000fe20000000f00 */
[----:B------:R-:W-:Y:S06]  /*e0e0*/  FMUL.FTZ R50, R0, R154 ;  /* 0x0000009a00327220 */ /* 0x000fec0000410000 */
[----:B------:R-:W4:Y:S04]  /*e0f0*/  LDL.LU R99, [R1+0xa0] ;  /* 0x0000a00001637983 */ /* 0x000f280000300800 */
[----:B------:R-:W1:Y:S01]  /*e100*/  LDSM.16.MT88.4 R112, [R228+0x3000] ;  /* 0x00300000e470783b */ /* 0x000e620000004200 */
[----:B--2---:R-:W-:Y:S01]  /*e110*/  F2FP.PACK_AB R111, R250, R252 ;  /* 0x000000fcfa6f723e */ /* 0x004fe200000000ff */
[C---:B------:R-:W-:Y:S01]  /*e120*/  FMUL.FTZ R4, R2.reuse, R108 ;  /* 0x0000006c02047220 */ /* 0x040fe20000410000 */
[----:B------:R-:W-:Y:S05]  /*e130*/  F2FP.PACK_AB R108, R247, R245 ;  /* 0x000000f5f76c723e */ /* 0x000fea00000000ff */
[----:B------:R-:W2:Y:S04]  /*e140*/  LDL.LU R106, [R1+0x18] ;  /* 0x00001800016a7983 */ /* 0x000ea80000300800 */
[----:B------:R-:W0:Y:S01]  /*e150*/  LDGDEPBAR ;  /* 0x00000000000079af */ /* 0x000e220000000000 */
[C---:B---3--:R-:W-:Y:S07]  /*e160*/  HMMA.16816.F32 R4, R108.reuse, R12, R4 ;  /* 0x0000000c6c04723c */ /* 0x048fee0000001804 */
[C---:B------:R-:W-:Y:S01]  /*e170*/  FMUL.FTZ R13, R2.reuse, R117 ;  /* 0x00000075020d7220 */ /* 0x040fe20000410000 */
[C---:B------:R-:W-:Y:S04]  /*e180*/  HMMA.16816.F32 R8, R108.reuse, R14, R8 ;  /* 0x0000000e6c08723c */ /* 0x040fe80000001808 */
[C---:B------:R-:W-:Y:S01]  /*e190*/  FMUL.FTZ R12, R2.reuse, R116 ;  /* 0x00000074020c7220 */ /* 0x040fe20000410000 */
[----:B------:R-:W-:Y:S01]  /*e1a0*/  MOV R116, R16 ;  /* 0x0000001000747202 */ /* 0x000fe20000000f00 */
[----:B------:R-:W-:Y:S02]  /*e1b0*/  FMUL.FTZ R16, R2, R120 ;  /* 0x0000007802107220 */ /* 0x000fe40000410000 */
[C---:B------:R-:W-:Y:S01]  /*e1c0*/  FMUL.FTZ R14, R0.reuse, R118 ;  /* 0x00000076000e7220 */ /* 0x040fe20000410000 */
[----:B------:R-:W-:Y:S03]  /*e1d0*/  LDSM.16.MT88.4 R120, [R230+0x3000] ;  /* 0x00300000e678783b */ /* 0x000fe60000004200 */
[----:B------:R-:W-:Y:S07]  /*e1e0*/  FMUL.FTZ R15, R0, R119 ;  /* 0x00000077000f7220 */ /* 0x000fee0000410000 */
[C---:B------:R-:W-:Y:S07]  /*e1f0*/  HMMA.16816.F32 R12, R108.reuse, R20, R12 ;  /* 0x000000146c0c723c */ /* 0x040fee000000180c */
[C---:B------:R-:W-:Y:S01]  /*e200*/  FMUL.FTZ R20, R2.reuse, R124 ;  /* 0x0000007c02147220 */ /* 0x040fe20000410000 */
[C---:B------:R-:W-:Y:S04]  /*e210*/  HMMA.16816.F32 R16, R108.reuse, R22, R16 ;  /* 0x000000166c10723c */ /* 0x040fe80000001810 */
[----:B------:R-:W-:Y:S03]  /*e220*/  FMUL.FTZ R21, R2, R125 ;  /* 0x0000007d02157220 */ /* 0x000fe60000410000 */
[C---:B------:R-:W-:Y:S02]  /*e230*/  FMUL.FTZ R22, R0.reuse, R126 ;  /* 0x0000007e00167220 */ /* 0x040fe40000410000 */
[C---:B------:R-:W-:Y:S02]  /*e240*/  FMUL.FTZ R23, R0.reuse, R127 ;  /* 0x0000007f00177220 */ /* 0x040fe40000410000 */
[----:B------:R-:W-:Y:S05]  /*e250*/  LDSM.16.MT88.4 R124, [R227+0x800] ;  /* 0x00080000e37c783b */ /* 0x000fea0000004200 */
[C---:B------:R-:W-:Y:S03]  /*e260*/  HMMA.16816.F32 R20, R108.reuse, R28, R20 ;  /* 0x0000001c6c14723c */ /* 0x040fe60000001814 */
[----:B------:R-:W-:Y:S04]  /*e270*/  FMUL.FTZ R98, R0, R98 ;  /* 0x0000006200627220 */ /* 0x000fe80000410000 */
[C---:B------:R-:W-:Y:S01]  /*e280*/  FMUL.FTZ R28, R2.reuse, R132 ;  /* 0x00000084021c7220 */ /* 0x040fe20000410000 */
[C---:B------:R-:W-:Y:S04]  /*e290*/  HMMA.16816.F32 R24, R108.reuse, R30, R24 ;  /* 0x0000001e6c18723c */ /* 0x040fe80000001818 */
[----:B------:R-:W-:Y:S01]  /*e2a0*/  FMUL.FTZ R29, R2, R133 ;  /* 0x00000085021d7220 */ /* 0x000fe20000410000 */
[----:B------:R-:W-:Y:S02]  /*e2b0*/  MOV R132, R221 ;  /* 0x000000dd00847202 */ /* 0x000fe40000000f00 */
[C---:B------:R-:W-:Y:S01]  /*e2c0*/  FMUL.FTZ R30, R0.reuse, R134 ;  /* 0x00000086001e7220 */ /* 0x040fe20000410000 */
[----:B------:R-:W-:Y:S01]  /*e2d0*/  MOV R134, R51 ;  /* 0x0000003300867202 */ /* 0x000fe20000000f00 */
[C---:B------:R-:W-:Y:S03]  /*e2e0*/  FMUL.FTZ R31, R0.reuse, R135 ;  /* 0x00000087001f7220 */ /* 0x040fe60000410000 */
[----:B------:R-:W-:Y:S01]  /*e2f0*/  MOV R51, R34 ;  /* 0x0000002200337202 */ /* 0x000fe20000000f00 */
[C---:B------:R-:W-:Y:S01]  /*e300*/  FMUL.FTZ R34, R0.reuse, R138 ;  /* 0x0000008a00227220 */ /* 0x040fe20000410000 */
[----:B------:R-:W-:Y:S02]  /*e310*/  MOV R138, R116 ;  /* 0x00000074008a7202 */ /* 0x000fe40000000f00 */
[C---:B-1----:R-:W-:Y:S01]  /*e320*/  HMMA.16816.F32 R28, R108.reuse, R36, R28 ;  /* 0x000000246c1c723c */ /* 0x042fe2000000181c */
[----:B------:R-:W1:Y:S02]  /*e330*/  LDSM.16.MT88.4 R116, [R227+0x3000] ;  /* 0x00300000e374783b */ /* 0x000e640000004200 */
[----:B------:R-:W-:Y:S01]  /*e340*/  MOV R145, R51 ;  /* 0x0000003300917202 */ /* 0x000fe20000000f00 */
[----:B------:R-:W-:Y:S03]  /*e350*/  FMUL.FTZ R51, R0, R155 ;  /* 0x0000009b00337220 */ /* 0x000fe60000410000 */
[C---:B------:R-:W-:Y:S01]  /*e360*/  FMUL.FTZ R36, R2.reuse, R140 ;  /* 0x0000008c02247220 */ /* 0x040fe20000410000 */
[C---:B------:R-:W-:Y:S04]  /*e370*/  HMMA.16816.F32 R32, R108.reuse, R38, R32 ;  /* 0x000000266c20723c */ /* 0x040fe80000001820 */
[----:B------:R-:W-:Y:S03]  /*e380*/  FMUL.FTZ R37, R2, R141 ;  /* 0x0000008d02257220 */ /* 0x000fe60000410000 */
[C---:B------:R-:W-:Y:S02]  /*e390*/  FMUL.FTZ R38, R0.reuse, R142 ;  /* 0x0000008e00267220 */ /* 0x040fe40000410000 */
[----:B------:R-:W-:Y:S07]  /*e3a0*/  FMUL.FTZ R39, R0, R143 ;  /* 0x0000008f00277220 */ /* 0x000fee0000410000 */
[C---:B------:R-:W-:Y:S07]  /*e3b0*/  HMMA.16816.F32 R36, R108.reuse, R44, R36 ;  /* 0x0000002c6c24723c */ /* 0x040fee0000001824 */
[C---:B------:R-:W-:Y:S01]  /*e3c0*/  FMUL.FTZ R44, R2.reuse, R148 ;  /* 0x00000094022c7220 */ /* 0x040fe20000410000 */
[C---:B------:R-:W-:Y:S01]  /*e3d0*/  HMMA.16816.F32 R40, R108.reuse, R46, R40 ;  /* 0x0000002e6c28723c */ /* 0x040fe20000001828 */
[----:B------:R3:W-:Y:S03]  /*e3e0*/  MUFU.EX2 R148, R102 ;  /* 0x0000006600947308 */ /* 0x0007e60000000800 */
[----:B------:R-:W-:Y:S03]  /*e3f0*/  FMUL.FTZ R45, R2, R149 ;  /* 0x00000095022d7220 */ /* 0x000fe60000410000 */
[C---:B------:R-:W-:Y:S02]  /*e400*/  FMUL.FTZ R47, R0.reuse, R151 ;  /* 0x00000097002f7220 */ /* 0x040fe40000410000 */
[----:B------:R-:W-:Y:S07]  /*e410*/  FMUL.FTZ R46, R0, R150 ;  /* 0x00000096002e7220 */ /* 0x000fee0000410000 */
[C---:B------:R-:W-:Y:S08]  /*e420*/  HMMA.16816.F32 R44, R108.reuse, R112, R44 ;  /* 0x000000706c2c723c */ /* 0x040ff0000000182c */
[C---:B------:R-:W-:Y:S01]  /*e430*/  HMMA.16816.F32 R48, R108.reuse, R114, R48 ;  /* 0x000000726c30723c */ /* 0x040fe20000001830 */
[----:B------:R-:W1:Y:S03]  /*e440*/  LDSM.16.MT88.4 R112, [R224+0x6000] ;  /* 0x00600000e070783b */ /* 0x000e660000004200 */
[----:B---3--:R-:W-:Y:S04]  /*e450*/  FFMA.FTZ R102, R107, c[0x0][0x2d0], -R103 ;  /* 0x0000b4006b667a23 */ /* 0x008fe80000010867 */
[C---:B-1----:R-:W-:Y:S01]  /*e460*/  HMMA.16816.F32 R52, R108.reuse, R116, R52 ;  /* 0x000000746c34723c */ /* 0x042fe20000001834 */
[----:B------:R1:W3:Y:S07]  /*e470*/  MUFU.EX2 R142, R102 ;  /* 0x00000066008e7308 */ /* 0x0002ee0000000800 */
[C---:B------:R-:W-:Y:S01]  /*e480*/  HMMA.16816.F32 R56, R108.reuse, R118, R56 ;  /* 0x000000766c38723c */ /* 0x040fe20000001838 */
[----:B------:R-:W3:Y:S07]  /*e490*/  LDSM.16.MT88.4 R116, [R228+0x6000] ;  /* 0x00600000e474783b */ /* 0x000eee0000004200 */
[C---:B------:R-:W-:Y:S08]  /*e4a0*/  HMMA.16816.F32 R60, R108.reuse, R120, R60 ;  /* 0x000000786c3c723c */ /* 0x040ff0000000183c */
[C---:B------:R-:W-:Y:S01]  /*e4b0*/  HMMA.16816.F32 R64, R108.reuse, R122, R64 ;  /* 0x0000007a6c40723c */ /* 0x040fe20000001840 */
[----:B------:R-:W3:Y:S03]  /*e4c0*/  LDSM.16.MT88.4 R120, [R227+0x6000] ;  /* 0x00600000e378783b */ /* 0x000ee60000004200 */
[--C-:B-1----:R-:W-:Y:S04]  /*e4d0*/  FFMA.FTZ R102, R212, c[0x0][0x2d0], -R3.reuse ;  /* 0x0000b400d4667a23 */ /* 0x102fe80000010803 */
[----:B------:R1:W-:Y:S01]  /*e4e0*/  MUFU.EX2 R143, R102 ;  /* 0x00000066008f7308 */ /* 0x0003e20000000800 */
[C---:B------:R-:W-:Y:S08]  /*e4f0*/  HMMA.16816.F32 R68, R108.reuse, R112, R68 ;  /* 0x000000706c44723c */ /* 0x040ff00000001844 */
[C---:B------:R-:W-:Y:S01]  /*e500*/  HMMA.16816.F32 R72, R108.reuse, R114, R72 ;  /* 0x000000726c48723c */ /* 0x040fe20000001848 */
[----:B------:R-:W3:Y:S07]  /*e510*/  LDSM.16.MT88.4 R112, [R230+0x6000] ;  /* 0x00600000e670783b */ /* 0x000eee0000004200 */
[C---:B---3--:R-:W-:Y:S04]  /*e520*/  HMMA.16816.F32 R76, R108.reuse, R116, R76 ;  /* 0x000000746c4c723c */ /* 0x048fe8000000184c */
[----:B-1----:R-:W-:Y:S04]  /*e530*/  FFMA.FTZ R102, R213, c[0x0][0x2d0], -R3 ;  /* 0x0000b400d5667a23 */ /* 0x002fe80000010803 */
[C---:B------:R-:W-:Y:S01]  /*e540*/  HMMA.16816.F32 R80, R108.reuse, R118, R80 ;  /* 0x000000766c50723c */ /* 0x040fe20000001850 */
[----:B------:R-:W1:Y:S01]  /*e550*/  LDSM.16.MT88.4 R116, [R224+0x800] ;  /* 0x00080000e074783b */ /* 0x000e620000004200 */
[----:B------:R3:W1:Y:S06]  /*e560*/  MUFU.EX2 R141, R102 ;  /* 0x00000066008d7308 */ /* 0x00066c0000000800 */
[C---:B------:R-:W-:Y:S08]  /*e570*/  HMMA.16816.F32 R84, R108.reuse, R120, R84 ;  /* 0x000000786c54723c */ /* 0x040ff00000001854 */
[C---:B------:R-:W-:Y:S01]  /*e580*/  HMMA.16816.F32 R88, R108.reuse, R122, R88 ;  /* 0x0000007a6c58723c */ /* 0x040fe20000001858 */
[----:B------:R-:W1:Y:S07]  /*e590*/  LDSM.16.MT88.4 R120, [R228+0x800] ;  /* 0x00080000e478783b */ /* 0x000e6e0000004200 */
[C---:B------:R-:W-:Y:S04]  /*e5a0*/  HMMA.16816.F32 R92, R108.reuse, R112, R92 ;  /* 0x000000706c5c723c */ /* 0x040fe8000000185c */
[--C-:B---3--:R-:W-:Y:S04]  /*e5b0*/  FFMA.FTZ R102, R214, c[0x0][0x2d0], -R103.reuse ;  /* 0x0000b400d6667a23 */ /* 0x108fe80000010867 */
[----:B------:R3:W-:Y:S04]  /*e5c0*/  MUFU.EX2 R140, R102 ;  /* 0x00000066008c7308 */ /* 0x0007e80000000800 */
[----:B---3--:R-:W-:Y:S06]  /*e5d0*/  FFMA.FTZ R102, R215, c[0x0][0x2d0], -R103 ;  /* 0x0000b400d7667a23 */ /* 0x008fec0000010867 */
[----:B------:R3:W1:Y:S02]  /*e5e0*/  MUFU.EX2 R151, R102 ;  /* 0x0000006600977308 */ /* 0x0006640000000800 */
[----:B---3--:R-:W-:Y:S02]  /*e5f0*/  FFMA.FTZ R102, R216, c[0x0][0x2d0], -R3 ;  /* 0x0000b400d8667a23 */ /* 0x008fe40000010803 */
[----:B----4-:R-:W-:Y:S06]  /*e600*/  FMUL.FTZ R99, R0, R99 ;  /* 0x0000006300637220 */ /* 0x010fec0000410000 */
[----:B------:R3:W-:Y:S01]  /*e610*/  MUFU.EX2 R144, R102 ;  /* 0x0000006600907308 */ /* 0x0007e20000000800 */
[----:B------:R-:W-:Y:S01]  /*e620*/  HMMA.16816.F32 R96, R108, R114, R96 ;  /* 0x000000726c60723c */ /* 0x000fe20000001860 */
[----:B------:R-:W4:Y:S02]  /*e630*/  LDSM.16.MT88.4 R112, [R230+0x800] ;  /* 0x00080000e670783b */ /* 0x000f240000004200 */
[----:B--2---:R-:W-:Y:S04]  /*e640*/  FFMA.FTZ R2, R2, R106, R245 ;  /* 0x0000006a02027223 */ /* 0x004fe800000100f5 */
[----:B------:R-:W-:Y:S02]  /*e650*/  F2FP.PACK_AB R108, R142, R148 ;  /* 0x000000948e6c723e */ /* 0x000fe400000000ff */
[----:B-1----:R-:W-:Y:S03]  /*e660*/  F2FP.PACK_AB R109, R141, R143 ;  /* 0x0000008f8d6d723e */ /* 0x002fe600000000ff */
[----:B------:R-:W-:Y:S01]  /*e670*/  F2FP.PACK_AB R110, R151, R140 ;  /* 0x0000008c976e723e */ /* 0x000fe200000000ff */
[----:B------:R-:W-:Y:S04]  /*e680*/  FADD.FTZ R2, R247, R2 ;  /* 0x00000002f7027221 */ /* 0x000fe80000010000 */
[----:B------:R-:W-:Y:S02]  /*e690*/  FADD.FTZ R2, R231, R2 ;  /* 0x00000002e7027221 */ /* 0x000fe40000010000 */
[----:B---3--:R-:W-:Y:S02]  /*e6a0*/  FFMA.FTZ R102, R217, c[0x0][0x2d0], -R3 ;  /* 0x0000b400d9667a23 */ /* 0x008fe40000010803 */
[----:B------:R-:W-:Y:S02]  /*e6b0*/  FADD.FTZ R2, R251, R2 ;  /* 0x00000002fb027221 */ /* 0x000fe40000010000 */
[----:B------:R1:W2:Y:S02]  /*e6c0*/  MUFU.EX2 R150, R102 ;  /* 0x0000006600967308 */ /* 0x0002a40000000800 */
[--C-:B-1----:R-:W-:Y:S01]  /*e6d0*/  FFMA.FTZ R102, R218, c[0x0][0x2d0], -R103.reuse ;  /* 0x0000b400da667a23 */ /* 0x102fe20000010867 */
[----:B--2---:R-:W-:Y:S07]  /*e6e0*/  F2FP.PACK_AB R111, R150, R144 ;  /* 0x00000090966f723e */ /* 0x004fee00000000ff */
[----:B------:R1:W-:Y:S01]  /*e6f0*/  MUFU.EX2 R149, R102 ;  /* 0x0000006600957308 */ /* 0x0003e20000000800 */
[C---:B------:R-:W-:Y:S08]  /*e700*/  HMMA.16816.F32 R4, R108.reuse, R116, R4 ;  /* 0x000000746c04723c */ /* 0x040ff00000001804 */
[C---:B------:R-:W-:Y:S01]  /*e710*/  HMMA.16816.F32 R8, R108.reuse, R118, R8 ;  /* 0x000000766c08723c */ /* 0x040fe20000001808 */
[----:B------:R-:W2:Y:S07]  /*e720*/  LDSM.16.MT88.4 R116, [R224+0x3800] ;  /* 0x00380000e074783b */ /* 0x000eae0000004200 */
[C---:B------:R-:W-:Y:S04]  /*e730*/  HMMA.16816.F32 R12, R108.reuse, R120, R12 ;  /* 0x000000786c0c723c */ /* 0x040fe8000000180c */
[----:B-1----:R-:W-:Y:S04]  /*e740*/  FFMA.FTZ R102, R219, c[0x0][0x2d0], -R103 ;  /* 0x0000b400db667a23 */ /* 0x002fe80000010867 */
[C---:B------:R-:W-:Y:S01]  /*e750*/  HMMA.16816.F32 R16, R108.reuse, R122, R16 ;  /* 0x0000007a6c10723c */ /* 0x040fe20000001810 */
[----:B------:R1:W3:Y:S01]  /*e760*/  MUFU.EX2 R135, R102 ;  /* 0x0000006600877308 */ /* 0x0002e20000000800 */
[----:B------:R-:W3:Y:S06]  /*e770*/  LDSM.16.MT88.4 R120, [R228+0x3800] ;  /* 0x00380000e478783b */ /* 0x000eec0000004200 */
[C---:B------:R-:W-:Y:S08]  /*e780*/  HMMA.16816.F32 R20, R108.reuse, R124, R20 ;  /* 0x0000007c6c14723c */ /* 0x040ff00000001814 */
[C---:B------:R-:W-:Y:S01]  /*e790*/  HMMA.16816.F32 R24, R108.reuse, R126, R24 ;  /* 0x0000007e6c18723c */ /* 0x040fe20000001818 */
[----:B------:R-:W3:Y:S07]  /*e7a0*/  LDSM.16.MT88.4 R124, [R227+0x3800] ;  /* 0x00380000e37c783b */ /* 0x000eee0000004200 */
[C---:B----4-:R-:W-:Y:S04]  /*e7b0*/  HMMA.16816.F32 R28, R108.reuse, R112, R28 ;  /* 0x000000706c1c723c */ /* 0x050fe8000000181c */
[--C-:B-1----:R-:W-:Y:S04]  /*e7c0*/  FFMA.FTZ R102, R220, c[0x0][0x2d0], -R3.reuse ;  /* 0x0000b400dc667a23 */ /* 0x102fe80000010803 */
[C---:B------:R-:W-:Y:S01]  /*e7d0*/  HMMA.16816.F32 R32, R108.reuse, R114, R32 ;  /* 0x000000726c20723c */ /* 0x040fe20000001820 */
[----:B------:R1:W-:Y:S01]  /*e7e0*/  MUFU.EX2 R221, R102 ;  /* 0x0000006600dd7308 */ /* 0x0003e20000000800 */
[----:B------:R-:W4:Y:S06]  /*e7f0*/  LDSM.16.MT88.4 R112, [R230+0x3800] ;  /* 0x00380000e670783b */ /* 0x000f2c0000004200 */
[C---:B--2---:R-:W-:Y:S08]  /*e800*/  HMMA.16816.F32 R36, R108.reuse, R116, R36 ;  /* 0x000000746c24723c */ /* 0x044ff00000001824 */
[C---:B------:R-:W-:Y:S01]  /*e810*/  HMMA.16816.F32 R40, R108.reuse, R118, R40 ;  /* 0x000000766c28723c */ /* 0x040fe20000001828 */
[----:B------:R-:W2:Y:S07]  /*e820*/  LDSM.16.MT88.4 R116, [R224+0x6800] ;  /* 0x00680000e074783b */ /* 0x000eae0000004200 */
[C---:B---3--:R-:W-:Y:S04]  /*e830*/  HMMA.16816.F32 R44, R108.reuse, R120, R44 ;  /* 0x000000786c2c723c */ /* 0x048fe8000000182c */
        /* <DEDUP_REMOVED lines=19> */
[----:B------:R-:W2:Y:S06]  /*e970*/  LDSM.16.MT88.4 R120, [R228+0x1000] ;  /* 0x00100000e478783b */ /* 0x000eac0000004200 */
[C---:B------:R-:W-:Y:S08]  /*e980*/  HMMA.16816.F32 R84, R108.reuse, R124, R84 ;  /* 0x0000007c6c54723c */ /* 0x040ff00000001854 */
[C---:B------:R-:W-:Y:S01]  /*e990*/  HMMA.16816.F32 R88, R108.reuse, R126, R88 ;  /* 0x0000007e6c58723c */ /* 0x040fe20000001858 */
[----:B------:R-:W2:Y:S07]  /*e9a0*/  LDSM.16.MT88.4 R124, [R227+0x1000] ;  /* 0x00100000e37c783b */ /* 0x000eae0000004200 */
[C---:B----4-:R-:W-:Y:S04]  /*e9b0*/  HMMA.16816.F32 R92, R108.reuse, R112, R92 ;  /* 0x000000706c5c723c */ /* 0x050fe8000000185c */
[--C-:B-1----:R-:W-:Y:S02]  /*e9c0*/  FFMA.FTZ R102, R152, c[0x0][0x2d0], -R3.reuse ;  /* 0x0000b40098667a23 */ /* 0x102fe40000010803 */
[----:B------:R-:W-:Y:S02]  /*e9d0*/  LDSM.16.MT88.4 R152, [R228+0x5800] ;  /* 0x00580000e498783b */ /* 0x000fe40000004200 */
[----:B------:R-:W-:Y:S01]  /*e9e0*/  HMMA.16816.F32 R96, R108, R114, R96 ;  /* 0x000000726c60723c */ /* 0x000fe20000001860 */
[----:B------:R1:W-:Y:S05]  /*e9f0*/  MUFU.EX2 R219, R102 ;  /* 0x0000006600db7308 */ /* 0x0003ea0000000800 */
[----:B------:R-:W4:Y:S01]  /*ea00*/  LDSM.16.MT88.4 R112, [R230+0x1000] ;  /* 0x00100000e670783b */ /* 0x000f220000004200 */
[----:B------:R-:W-:Y:S02]  /*ea10*/  F2FP.PACK_AB R108, R135, R149 ;  /* 0x00000095876c723e */ /* 0x000fe400000000ff */
[----:B------:R-:W-:Y:S03]  /*ea20*/  F2FP.PACK_AB R109, R220, R221 ;  /* 0x000000dddc6d723e */ /* 0x000fe600000000ff */
[----:B---3--:R-:W-:Y:S01]  /*ea30*/  F2FP.PACK_AB R110, R133, R132 ;  /* 0x00000084856e723e */ /* 0x008fe200000000ff */
[----:B-1----:R-:W-:Y:S04]  /*ea40*/  FFMA.FTZ R102, R147, c[0x0][0x2d0], -R3 ;  /* 0x0000b40093667a23 */ /* 0x002fe80000010803 */
[----:B------:R1:W3:Y:S02]  /*ea50*/  MUFU.EX2 R218, R102 ;  /* 0x0000006600da7308 */ /* 0x0002e40000000800 */
[--C-:B-1----:R-:W-:Y:S01]  /*ea60*/  FFMA.FTZ R102, R136, c[0x0][0x2d0], -R103.reuse ;  /* 0x0000b40088667a23 */ /* 0x102fe20000010867 */
[----:B------:R-:W-:Y:S02]  /*ea70*/  MOV R136, R134 ;  /* 0x0000008600887202 */ /* 0x000fe40000000f00 */
[----:B---3--:R-:W-:Y:S05]  /*ea80*/  F2FP.PACK_AB R111, R218, R219 ;  /* 0x000000dbda6f723e */ /* 0x008fea00000000ff */
[----:B------:R1:W-:Y:S02]  /*ea90*/  MUFU.EX2 R134, R102 ;  /* 0x0000006600867308 */ /* 0x0003e40000000800 */
[C---:B--2---:R-:W-:Y:S08]  /*eaa0*/  HMMA.16816.F32 R4, R108.reuse, R116, R4 ;  /* 0x000000746c04723c */ /* 0x044ff00000001804 */
        /* <DEDUP_REMOVED lines=43> */
[--C-:B-1----:R-:W-:Y:S04]  /*ed60*/  FFMA.FTZ R102, R136, c[0x0][0x2d0], -R3.reuse ;  /* 0x0000b40088667a23 */ /* 0x102fe80000010803 */
[----:B------:R-:W-:Y:S01]  /*ed70*/  HMMA.16816.F32 R96, R108, R114, R96 ;  /* 0x000000726c60723c */ /* 0x000fe20000001860 */
[----:B------:R1:W-:Y:S01]  /*ed80*/  MUFU.EX2 R214, R102 ;  /* 0x0000006600d67308 */ /* 0x0003e20000000800 */
[----:B------:R-:W4:Y:S05]  /*ed90*/  LDSM.16.MT88.4 R112, [R230+0x1800] ;  /* 0x00180000e670783b */ /* 0x000f2a0000004200 */
[----:B------:R-:W-:Y:S02]  /*eda0*/  F2FP.PACK_AB R108, R138, R134 ;  /* 0x000000868a6c723e */ /* 0x000fe400000000ff */
[----:B------:R-:W-:Y:S03]  /*edb0*/  F2FP.PACK_AB R109, R216, R217 ;  /* 0x000000d9d86d723e */ /* 0x000fe600000000ff */
[----:B---3--:R-:W-:Y:S01]  /*edc0*/  F2FP.PACK_AB R110, R137, R139 ;  /* 0x0000008b896e723e */ /* 0x008fe200000000ff */
[----:B-1----:R-:W-:Y:S04]  /*edd0*/  FFMA.FTZ R102, R131, c[0x0][0x2d0], -R3 ;  /* 0x0000b40083667a23 */ /* 0x002fe80000010803 */
[----:B------:R1:W3:Y:S02]  /*ede0*/  MUFU.EX2 R213, R102 ;  /* 0x0000006600d57308 */ /* 0x0002e40000000800 */
[--C-:B-1----:R-:W-:Y:S01]  /*edf0*/  FFMA.FTZ R102, R130, c[0x0][0x2d0], -R103.reuse ;  /* 0x0000b40082667a23 */ /* 0x102fe20000010867 */
[----:B---3--:R-:W-:Y:S07]  /*ee00*/  F2FP.PACK_AB R111, R213, R214 ;  /* 0x000000d6d56f723e */ /* 0x008fee00000000ff */
[----:B------:R1:W-:Y:S01]  /*ee10*/  MUFU.EX2 R136, R102 ;  /* 0x0000006600887308 */ /* 0x0003e20000000800 */
[C---:B--2---:R-:W-:Y:S08]  /*ee20*/  HMMA.16816.F32 R4, R108.reuse, R116, R4 ;  /* 0x000000746c04723c */ /* 0x044ff00000001804 */
[C---:B------:R-:W-:Y:S01]  /*ee30*/  HMMA.16816.F32 R8, R108.reuse, R118, R8 ;  /* 0x000000766c08723c */ /* 0x040fe20000001808 */
[----:B------:R-:W2:Y:S07]  /*ee40*/  LDSM.16.MT88.4 R116, [R224+0x4800] ;  /* 0x00480000e074783b */ /* 0x000eae0000004200 */
[C---:B------:R-:W-:Y:S04]  /*ee50*/  HMMA.16816.F32 R12, R108.reuse, R120, R12 ;  /* 0x000000786c0c723c */ /* 0x040fe8000000180c */
[----:B-1----:R-:W-:Y:S04]  /*ee60*/  FFMA.FTZ R102, R129, c[0x0][0x2d0], -R103 ;  /* 0x0000b40081667a23 */ /* 0x002fe80000010867 */
[C---:B------:R-:W-:Y:S01]  /*ee70*/  HMMA.16816.F32 R16, R108.reuse, R122, R16 ;  /* 0x0000007a6c10723c */ /* 0x040fe20000001810 */
[----:B------:R1:W-:Y:S01]  /*ee80*/  MUFU.EX2 R130, R102 ;  /* 0x0000006600827308 */ /* 0x0003e20000000800 */
        /* <DEDUP_REMOVED lines=21> */
[--C-:B-1----:R-:W-:Y:S02]  /*efe0*/  FFMA.FTZ R102, R128, c[0x0][0x2d0], -R103.reuse ;  /* 0x0000b40080667a23 */ /* 0x102fe40000010867 */
[----:B------:R-:W-:Y:S02]  /*eff0*/  FFMA.FTZ R128, R165, c[0x0][0x2d0], -R103 ;  /* 0x0000b400a5807a23 */ /* 0x000fe40000010867 */
[C---:B------:R-:W-:Y:S01]  /*f000*/  HMMA.16816.F32 R64, R108.reuse, R114, R64 ;  /* 0x000000726c40723c */ /* 0x040fe20000001840 */
[----:B------:R1:W-:Y:S01]  /*f010*/  MUFU.EX2 R223, R102 ;  /* 0x0000006600df7308 */ /* 0x0003e20000000800 */
[----:B------:R-:W4:Y:S02]  /*f020*/  LDSM.16.MT88.4 R112, [R230+0x7800] ;  /* 0x00780000e670783b */ /* 0x000f240000004200 */
[----:B------:R-:W-:Y:S04]  /*f030*/  FFMA.FTZ R165, R244, c[0x0][0x2d0], -R3 ;  /* 0x0000b400f4a57a23 */ /* 0x000fe80000010803 */
[C---:B--2---:R-:W-:Y:S03]  /*f040*/  HMMA.16816.F32 R68, R108.reuse, R116, R68 ;  /* 0x000000746c44723c */ /* 0x044fe60000001844 */
[----:B------:R-:W-:Y:S05]  /*f050*/  MUFU.EX2 R212, R128 ;  /* 0x0000008000d47308 */ /* 0x000fea0000000800 */
[C---:B------:R-:W-:Y:S01]  /*f060*/  HMMA.16816.F32 R72, R108.reuse, R118, R72 ;  /* 0x000000766c48723c */ /* 0x040fe20000001848 */
[----:B------:R-:W2:Y:S04]  /*f070*/  LDSM.16.MT88.4 R116, [R224+0x2000] ;  /* 0x00200000e074783b */ /* 0x000ea80000004200 */
[----:B------:R-:W-:Y:S03]  /*f080*/  MUFU.EX2 R165, R165 ;  /* 0x000000a500a57308 */ /* 0x000fe60000000800 */
[C---:B---3--:R-:W-:Y:S04]  /*f090*/  HMMA.16816.F32 R76, R108.reuse, R120, R76 ;  /* 0x000000786c4c723c */ /* 0x048fe8000000184c */
[--C-:B-1----:R-:W-:Y:S02]  /*f0a0*/  FFMA.FTZ R102, R211, c[0x0][0x2d0], -R103.reuse ;  /* 0x0000b400d3667a23 */ /* 0x102fe40000010867 */
[----:B------:R-:W-:Y:S02]  /*f0b0*/  FFMA.FTZ R211, R164, c[0x0][0x2d0], -R103 ;  /* 0x0000b400a4d37a23 */ /* 0x000fe40000010867 */
[C---:B------:R-:W-:Y:S01]  /*f0c0*/  HMMA.16816.F32 R80, R108.reuse, R122, R80 ;  /* 0x0000007a6c50723c */ /* 0x040fe20000001850 */
[----:B------:R1:W3:Y:S01]  /*f0d0*/  MUFU.EX2 R222, R102 ;  /* 0x0000006600de7308 */ /* 0x0002e20000000800 */
[----:B------:R-:W2:Y:S02]  /*f0e0*/  LDSM.16.MT88.4 R120, [R228+0x2000] ;  /* 0x00200000e478783b */ /* 0x000ea40000004200 */
[--C-:B------:R-:W-:Y:S04]  /*f0f0*/  FFMA.FTZ R164, R159, c[0x0][0x2d0], -R3.reuse ;  /* 0x0000b4009fa47a23 */ /* 0x100fe80000010803 */
[C---:B------:R-:W-:Y:S03]  /*f100*/  HMMA.16816.F32 R84, R108.reuse, R124, R84 ;  /* 0x0000007c6c54723c */ /* 0x040fe60000001854 */
[----:B------:R-:W-:Y:S05]  /*f110*/  MUFU.EX2 R164, R164 ;  /* 0x000000a400a47308 */ /* 0x000fea0000000800 */
[C---:B------:R-:W-:Y:S01]  /*f120*/  HMMA.16816.F32 R88, R108.reuse, R126, R88 ;  /* 0x0000007e6c58723c */ /* 0x040fe20000001858 */
[----:B------:R-:W2:Y:S04]  /*f130*/  LDSM.16.MT88.4 R124, [R227+0x2000] ;  /* 0x00200000e37c783b */ /* 0x000ea80000004200 */
[----:B------:R-:W-:Y:S03]  /*f140*/  MUFU.EX2 R211, R211 ;  /* 0x000000d300d37308 */ /* 0x000fe60000000800 */
[C---:B----4-:R-:W-:Y:S04]  /*f150*/  HMMA.16816.F32 R92, R108.reuse, R112, R92 ;  /* 0x000000706c5c723c */ /* 0x050fe8000000185c */
[--C-:B-1----:R-:W-:Y:S01]  /*f160*/  FFMA.FTZ R102, R167, c[0x0][0x2d0], -R3.reuse ;  /* 0x0000b400a7667a23 */ /* 0x102fe20000010803 */
[----:B---3--:R-:W-:Y:S03]  /*f170*/  F2FP.PACK_AB R106, R222, R223 ;  /* 0x000000dfde6a723e */ /* 0x008fe600000000ff */
[----:B------:R-:W-:Y:S01]  /*f180*/  HMMA.16816.F32 R96, R108, R114, R96 ;  /* 0x000000726c60723c */ /* 0x000fe20000001860 */
[----:B------:R1:W-:Y:S01]  /*f190*/  MUFU.EX2 R167, R102 ;  /* 0x0000006600a77308 */ /* 0x0003e20000000800 */
[----:B------:R-:W3:Y:S08]  /*f1a0*/  LDSM.16.MT88.4 R108, [R230+0x2000] ;  /* 0x00200000e66c783b */ /* 0x000ef00000004200 */
[----:B------:R-:W4:Y:S02]  /*f1b0*/  LDSM.16.MT88.4 R112, [R224+0x5000] ;  /* 0x00500000e070783b */ /* 0x000f240000004200 */
[----:B-1----:R-:W-:Y:S04]  /*f1c0*/  FFMA.FTZ R102, R166, c[0x0][0x2d0], -R3 ;  /* 0x0000b400a6667a23 */ /* 0x002fe80000010803 */
[----:B------:R1:W1:Y:S02]  /*f1d0*/  MUFU.EX2 R166, R102 ;  /* 0x0000006600a67308 */ /* 0x0002640000000800 */
[--C-:B-1----:R-:W-:Y:S01]  /*f1e0*/  FFMA.FTZ R102, R210, c[0x0][0x2d0], -R103.reuse ;  /* 0x0000b400d2667a23 */ /* 0x102fe20000010867 */
[----:B------:R-:W-:Y:S01]  /*f1f0*/  F2FP.PACK_AB R107, R166, R167 ;  /* 0x000000a7a66b723e */ /* 0x000fe200000000ff */
[----:B------:R-:W-:Y:S02]  /*f200*/  FFMA.FTZ R210, R158, c[0x0][0x2d0], -R103 ;  /* 0x0000b4009ed27a23 */ /* 0x000fe40000010867 */
[----:B------:R1:W5:Y:S01]  /*f210*/  LDL.LU R158, [R1+0x9c] ;  /* 0x00009c00019e7983 */ /* 0x0003620000300800 */
[--C-:B------:R-:W-:Y:S01]  /*f220*/  FFMA.FTZ R103, R105, c[0x0][0x2d0], -R3.reuse ;  /* 0x0000b40069677a23 */ /* 0x100fe20000010803 */
[----:B------:R-:W-:Y:S01]  /*f230*/  F2FP.PACK_AB R105, R208, R209 ;  /* 0x000000d1d069723e */ /* 0x000fe200000000ff */
[----:B------:R-:W-:Y:S01]  /*f240*/  FFMA.FTZ R3, R104, c[0x0][0x2d0], -R3 ;  /* 0x0000b40068037a23 */ /* 0x000fe20000010803 */
[----:B------:R1:W5:Y:S01]  /*f250*/  LDL.LU R159, [R1+0x98] ;  /* 0x00009800019f7983 */ /* 0x0003620000300800 */
[----:B------:R-:W-:Y:S01]  /*f260*/  F2FP.PACK_AB R104, R130, R136 ;  /* 0x000000888268723e */ /* 0x000fe200000000ff */
[----:B------:R-:W-:Y:S02]  /*f270*/  MUFU.EX2 R210, R210 ;  /* 0x000000d200d27308 */ /* 0x000fe40000000800 */
[----:B------:R1:W5:Y:S04]  /*f280*/  LDL.LU R244, [R1+0x94] ;  /* 0x0000940001f47983 */ /* 0x0003680000300800 */
[C---:B--2---:R-:W-:Y:S01]  /*f290*/  HMMA.16816.F32 R4, R104.reuse, R116, R4 ;  /* 0x000000746804723c */ /* 0x044fe20000001804 */
[----:B------:R1:W5:Y:S03]  /*f2a0*/  LDL.LU R245, [R1+0x90] ;  /* 0x0000900001f57983 */ /* 0x0003660000300800 */
[----:B------:R-:W3:Y:S01]  /*f2b0*/  MUFU.EX2 R215, R102 ;  /* 0x0000006600d77308 */ /* 0x000ee20000000800 */
[----:B------:R-:W2:Y:S03]  /*f2c0*/  LDL.LU R129, [R1+0x1c] ;  /* 0x00001c0001817983 */ /* 0x000ea60000300800 */
[C---:B------:R-:W-:Y:S01]  /*f2d0*/  HMMA.16816.F32 R8, R104.reuse, R118, R8 ;  /* 0x000000766808723c */ /* 0x040fe20000001808 */
[----:B------:R-:W1:Y:S05]  /*f2e0*/  LDSM.16.MT88.4 R116, [R228+0x5000] ;  /* 0x00500000e474783b */ /* 0x000e6a0000004200 */
[----:B------:R3:W-:Y:S02]  /*f2f0*/  MUFU.EX2 R102, R3 ;  /* 0x0000000300667308 */ /* 0x0007e40000000800 */
[C---:B------:R-:W-:Y:S08]  /*f300*/  HMMA.16816.F32 R12, R104.reuse, R120, R12 ;  /* 0x00000078680c723c */ /* 0x040ff0000000180c */
[C---:B------:R-:W-:Y:S01]  /*f310*/  HMMA.16816.F32 R16, R104.reuse, R122, R16 ;  /* 0x0000007a6810723c */ /* 0x040fe20000001810 */
[----:B------:R-:W1:Y:S01]  /*f320*/  LDSM.16.MT88.4 R120, [R227+0x5000] ;  /* 0x00500000e378783b */ /* 0x000e620000004200 */
[----:B------:R-:W1:Y:S06]  /*f330*/  MUFU.EX2 R103, R103 ;  /* 0x0000006700677308 */ /* 0x000e6c0000000800 */
[C---:B------:R-:W-:Y:S04]  /*f340*/  HMMA.16816.F32 R20, R104.reuse, R124, R20 ;  /* 0x0000007c6814723c */ /* 0x040fe80000001814 */
[----:B---3--:R-:W-:Y:S04]  /*f350*/  MOV R3, R130 ;  /* 0x0000008200037202 */ /* 0x008fe80000000f00 */
[C---:B------:R-:W-:Y:S01]  /*f360*/  HMMA.16816.F32 R24, R104.reuse, R126, R24 ;  /* 0x0000007e6818723c */ /* 0x040fe20000001818 */
[----:B------:R-:W3:Y:S07]  /*f370*/  LDSM.16.MT88.4 R124, [R230+0x5000] ;  /* 0x00500000e67c783b */ /* 0x000eee0000004200 */
[C---:B------:R-:W-:Y:S08]  /*f380*/  HMMA.16816.F32 R28, R104.reuse, R108, R28 ;  /* 0x0000006c681c723c */ /* 0x040ff0000000181c */
[C---:B------:R-:W-:Y:S01]  /*f390*/  HMMA.16816.F32 R32, R104.reuse, R110, R32 ;  /* 0x0000006e6820723c */ /* 0x040fe20000001820 */
[----:B------:R-:W3:Y:S07]  /*f3a0*/  LDSM.16.MT88.4 R108, [R224+0x8000] ;  /* 0x00800000e06c783b */ /* 0x000eee0000004200 */
[C---:B----4-:R-:W-:Y:S08]  /*f3b0*/  HMMA.16816.F32 R36, R104.reuse, R112, R36 ;  /* 0x000000706824723c */ /* 0x050ff00000001824 */
[C---:B------:R-:W-:Y:S01]  /*f3c0*/  HMMA.16816.F32 R40, R104.reuse, R114, R40 ;  /* 0x000000726828723c */ /* 0x040fe20000001828 */
[----:B------:R-:W4:Y:S07]  /*f3d0*/  LDSM.16.MT88.4 R112, [R228+0x8000] ;  /* 0x00800000e470783b */ /* 0x000f2e0000004200 */
[C---:B-1----:R-:W-:Y:S08]  /*f3e0*/  HMMA.16816.F32 R44, R104.reuse, R116, R44 ;  /* 0x00000074682c723c */ /* 0x042ff0000000182c */
[C---:B------:R-:W-:Y:S01]  /*f3f0*/  HMMA.16816.F32 R48, R104.reuse, R118, R48 ;  /* 0x000000766830723c */ /* 0x040fe20000001830 */
[----:B------:R-:W1:Y:S07]  /*f400*/  LDSM.16.MT88.4 R116, [R227+0x8000] ;  /* 0x00800000e374783b */ /* 0x000e6e0000004200 */
[C---:B------:R-:W-:Y:S08]  /*f410*/  HMMA.16816.F32 R52, R104.reuse, R120, R52 ;  /* 0x000000786834723c */ /* 0x040ff00000001834 */
[C---:B------:R-:W-:Y:S01]  /*f420*/  HMMA.16816.F32 R56, R104.reuse, R122, R56 ;  /* 0x0000007a6838723c */ /* 0x040fe20000001838 */
[----:B------:R-:W1:Y:S07]  /*f430*/  LDSM.16.MT88.4 R120, [R230+0x8000] ;  /* 0x00800000e678783b */ /* 0x000e6e0000004200 */
[C---:B---3--:R-:W-:Y:S08]  /*f440*/  HMMA.16816.F32 R60, R104.reuse, R124, R60 ;  /* 0x0000007c683c723c */ /* 0x048ff0000000183c */
[C---:B------:R-:W-:Y:S01]  /*f450*/  HMMA.16816.F32 R64, R104.reuse, R126, R64 ;  /* 0x0000007e6840723c */ /* 0x040fe20000001840 */
[----:B------:R-:W-:Y:S07]  /*f460*/  LDSM.16.MT88.4 R124, [R228+0x2800] ;  /* 0x00280000e47c783b */ /* 0x000fee0000004200 */
[C---:B------:R-:W-:Y:S08]  /*f470*/  HMMA.16816.F32 R68, R104.reuse, R108, R68 ;  /* 0x0000006c6844723c */ /* 0x040ff00000001844 */
[C---:B------:R-:W-:Y:S08]  /*f480*/  HMMA.16816.F32 R72, R104.reuse, R110, R72 ;  /* 0x0000006e6848723c */ /* 0x040ff00000001848 */
[C---:B----4-:R-:W-:Y:S08]  /*f490*/  HMMA.16816.F32 R76, R104.reuse, R112, R76 ;  /* 0x00000070684c723c */ /* 0x050ff0000000184c */
[C---:B------:R-:W-:Y:S01]  /*f4a0*/  HMMA.16816.F32 R80, R104.reuse, R114, R80 ;  /* 0x000000726850723c */ /* 0x040fe20000001850 */
[----:B------:R-:W3:Y:S07]  /*f4b0*/  LDSM.16.MT88.4 R112, [R224+0x2800] ;  /* 0x00280000e070783b */ /* 0x000eee0000004200 */
[C---:B-1----:R-:W-:Y:S08]  /*f4c0*/  HMMA.16816.F32 R84, R104.reuse, R116, R84 ;  /* 0x000000746854723c */ /* 0x042ff00000001854 */
[C---:B------:R-:W-:Y:S08]  /*f4d0*/  HMMA.16816.F32 R88, R104.reuse, R118, R88 ;  /* 0x000000766858723c */ /* 0x040ff00000001858 */
[C---:B------:R-:W-:Y:S07]  /*f4e0*/  HMMA.16816.F32 R92, R104.reuse, R120, R92 ;  /* 0x00000078685c723c */ /* 0x040fee000000185c */
[----:B------:R-:W-:Y:S01]  /*f4f0*/  MOV R120, R139 ;  /* 0x0000008b00787202 */ /* 0x000fe20000000f00 */
[----:B------:R-:W-:Y:S04]  /*f500*/  HMMA.16816.F32 R96, R104, R122, R96 ;  /* 0x0000007a6860723c */ /* 0x000fe80000001860 */
[----:B------:R-:W-:Y:S03]  /*f510*/  MOV R121, R138 ;  /* 0x0000008a00797202 */ /* 0x000fe60000000f00 */
[----:B------:R-:W-:Y:S02]  /*f520*/  F2FP.PACK_AB R104, R212, R215 ;  /* 0x000000d7d468723e */ /* 0x000fe400000000ff */
[----:B------:R-:W-:Y:S03]  /*f530*/  F2FP.PACK_AB R105, R165, R164 ;  /* 0x000000a4a569723e */ /* 0x000fe600000000ff */
[----:B------:R-:W-:Y:S02]  /*f540*/  F2FP.PACK_AB R106, R210, R211 ;  /* 0x000000d3d26a723e */ /* 0x000fe400000000ff */
[----:B------:R-:W-:Y:S02]  /*f550*/  F2FP.PACK_AB R107, R102, R103 ;  /* 0x00000067666b723e */ /* 0x000fe400000000ff */
[----:B------:R-:W-:Y:S02]  /*f560*/  MOV R122, R137 ;  /* 0x00000089007a7202 */ /* 0x000fe40000000f00 */
[----:B------:R-:W-:Y:S02]  /*f570*/  MOV R123, R136 ;  /* 0x00000088007b7202 */ /* 0x000fe40000000f00 */
[----:B------:R-:W-:Y:S01]  /*f580*/  LDSM.16.MT88.4 R136, [R230+0x2800] ;  /* 0x00280000e688783b */ /* 0x000fe20000004200 */
[C---:B---3--:R-:W-:Y:S07]  /*f590*/  HMMA.16816.F32 R108, R104.reuse, R112, R4 ;  /* 0x00000070686c723c */ /* 0x048fee0000001804 */
[----:B------:R-:W-:Y:S01]  /*f5a0*/  LDSM.16.MT88.4 R4, [R227+0x5800] ;  /* 0x00580000e304783b */ /* 0x000fe20000004200 */
[C---:B------:R-:W-:Y:S07]  /*f5b0*/  HMMA.16816.F32 R112, R104.reuse, R114, R8 ;  /* 0x000000726870723c */ /* 0x040fee0000001808 */
[----:B------:R-:W-:Y:S01]  /*f5c0*/  MOV R11, R144 ;  /* 0x00000090000b7202 */ /* 0x000fe20000000f00 */
[C---:B------:R-:W-:Y:S01]  /*f5d0*/  HMMA.16816.F32 R116, R104.reuse, R124, R12 ;  /* 0x0000007c6874723c */ /* 0x040fe2000000180c */
[----:B------:R-:W-:Y:S06]  /*f5e0*/  LDSM.16.MT88.4 R144, [R224+0x5800] ;  /* 0x00580000e090783b */ /* 0x000fec0000004200 */
[----:B------:R-:W-:Y:S02]  /*f5f0*/  MOV R12, R122 ;  /* 0x0000007a000c7202 */ /* 0x000fe40000000f00 */
[----:B------:R-:W-:Y:S03]  /*f600*/  MOV R13, R123 ;  /* 0x0000007b000d7202 */ /* 0x000fe60000000f00 */
[----:B------:R-:W-:Y:S02]  /*f610*/  MOV R14, R120 ;  /* 0x00000078000e7202 */ /* 0x000fe40000000f00 */
[----:B------:R-:W-:Y:S02]  /*f620*/  MOV R15, R121 ;  /* 0x00000079000f7202 */ /* 0x000fe40000000f00 */
[C---:B------:R-:W-:Y:S03]  /*f630*/  HMMA.16816.F32 R120, R104.reuse, R126, R16 ;  /* 0x0000007e6878723c */ /* 0x040fe60000001810 */
[----:B------:R-:W-:Y:S02]  /*f640*/  MOV R125, R11 ;  /* 0x0000000b007d7202 */ /* 0x000fe40000000f00 */
[----:B------:R-:W-:Y:S02]  /*f650*/  LDSM.16.MT88.4 R8, [R230+0x5800] ;  /* 0x00580000e608783b */ /* 0x000fe40000004200 */
[----:B------:R-:W-:Y:S01]  /*f660*/  MOV R19, R125 ;  /* 0x0000007d00137202 */ /* 0x000fe20000000f00 */
[----:B--2---:R-:W-:Y:S05]  /*f670*/  FFMA.FTZ R0, R0, R129, R246 ;  /* 0x0000008100007223 */ /* 0x004fea00000100f6 */
[----:B------:R1:W5:Y:S01]  /*f680*/  LDL.LU R246, [R1+0x8c] ;  /* 0x00008c0001f67983 */ /* 0x0003620000300800 */
[----:B------:R-:W-:Y:S03]  /*f690*/  FADD.FTZ R0, R248, R0 ;  /* 0x00000000f8007221 */ /* 0x000fe60000010000 */
[----:B------:R1:W5:Y:S01]  /*f6a0*/  LDL.LU R247, [R1+0x88] ;  /* 0x0000880001f77983 */ /* 0x0003620000300800 */
[----:B------:R-:W-:Y:S03]  /*f6b0*/  FADD.FTZ R0, R252, R0 ;  /* 0x00000000fc007221 */ /* 0x000fe60000010000 */
[----:B------:R1:W5:Y:S01]  /*f6c0*/  LDL.LU R248, [R1+0x84] ;  /* 0x0000840001f87983 */ /* 0x0003620000300800 */
[----:B------:R-:W-:Y:S03]  /*f6d0*/  FADD.FTZ R0, R250, R0 ;  /* 0x00000000fa007221 */ /* 0x000fe60000010000 */
[----:B------:R1:W5:Y:S04]  /*f6e0*/  LDL.LU R231, [R1+0x80] ;  /* 0x0000800001e77983 */ /* 0x0003680000300800 */
[----:B------:R1:W5:Y:S04]  /*f6f0*/  LDL.LU R252, [R1+0x7c] ;  /* 0x00007c0001fc7983 */ /* 0x0003680000300800 */
[----:B------:R1:W5:Y:S04]  /*f700*/  LDL.LU R251, [R1+0x78] ;  /* 0x0000780001fb7983 */ /* 0x0003680000300800 */
[----:B------:R1:W5:Y:S04]  /*f710*/  LDL.LU R250, [R1+0x74] ;  /* 0x0000740001fa7983 */ /* 0x0003680000300800 */
[----:B------:R-:W2:Y:S02]  /*f720*/  LDSM.16.MT88.4 R128, [R227+0x2800] ;  /* 0x00280000e380783b */ /* 0x000ea40000004200 */
[C---:B--2---:R-:W-:Y:S07]  /*f730*/  HMMA.16816.F32 R124, R104.reuse, R128, R20 ;  /* 0x00000080687c723c */ /* 0x044fee0000001814 */
[----:B------:R-:W-:Y:S01]  /*f740*/  MOV R22, R12 ;  /* 0x0000000c00167202 */ /* 0x000fe20000000f00 */
[C---:B------:R-:W-:Y:S04]  /*f750*/  HMMA.16816.F32 R128, R104.reuse, R130, R24 ;  /* 0x000000826880723c */ /* 0x040fe80000001818 */
[----:B------:R-:W-:Y:S02]  /*f760*/  MOV R23, R13 ;  /* 0x0000000d00177202 */ /* 0x000fe40000000f00 */
[----:B------:R-:W-:Y:S02]  /*f770*/  MOV R21, R14 ;  /* 0x0000000e00157202 */ /* 0x000fe40000000f00 */
[----:B------:R-:W-:Y:S04]  /*f780*/  MOV R24, R135 ;  /* 0x0000008700187202 */ /* 0x000fe80000000f00 */
[----:B------:R-:W-:Y:S02]  /*f790*/  MOV R27, R134 ;  /* 0x00000086001b7202 */ /* 0x000fe40000000f00 */
[----:B------:R-:W-:Y:S02]  /*f7a0*/  MOV R26, R133 ;  /* 0x00000085001a7202 */ /* 0x000fe40000000f00 */
[----:B------:R-:W-:Y:S02]  /*f7b0*/  MOV R25, R132 ;  /* 0x0000008400197202 */ /* 0x000fe40000000f00 */
[C---:B------:R-:W-:Y:S03]  /*f7c0*/  HMMA.16816.F32 R132, R104.reuse, R136, R28 ;  /* 0x000000886884723c */ /* 0x040fe6000000181c */
[----:B------:R-:W-:Y:S02]  /*f7d0*/  MOV R20, R15 ;  /* 0x0000000f00147202 */ /* 0x000fe40000000f00 */
[----:B------:R-:W2:Y:S02]  /*f7e0*/  LDSM.16.MT88.4 R12, [R224+0x8800] ;  /* 0x00880000e00c783b */ /* 0x000ea40000004200 */
[----:B------:R-:W-:Y:S01]  /*f7f0*/  MOV R28, R19 ;  /* 0x00000013001c7202 */ /* 0x000fe20000000f00 */
[C---:B------:R-:W-:Y:S04]  /*f800*/  HMMA.16816.F32 R136, R104.reuse, R138, R32 ;  /* 0x0000008a6888723c */ /* 0x040fe80000001820 */
[----:B------:R-:W-:Y:S01]  /*f810*/  MOV R29, R151 ;  /* 0x00000097001d7202 */ /* 0x000fe20000000f00 */
[----:B------:R-:W3:Y:S01]  /*f820*/  LDSM.16.MT88.4 R16, [R228+0x8800] ;  /* 0x00880000e410783b */ /* 0x000ee20000004200 */
[----:B------:R-:W-:Y:S02]  /*f830*/  MOV R30, R150 ;  /* 0x00000096001e7202 */ /* 0x000fe40000000f00 */
[----:B------:R-:W-:Y:S04]  /*f840*/  MOV R32, R143 ;  /* 0x0000008f00207202 */ /* 0x000fe80000000f00 */
[----:B------:R-:W-:Y:S01]  /*f850*/  MOV R33, R142 ;  /* 0x0000008e00217202 */ /* 0x000fe20000000f00 */
[----:B------:R-:W-:Y:S01]  /*f860*/  FADD.FTZ R0, R32, R0 ;  /* 0x0000000020007221 */ /* 0x000fe20000010000 */
[----:B------:R-:W-:Y:S02]  /*f870*/  MOV R34, R141 ;  /* 0x0000008d00227202 */ /* 0x000fe40000000f00 */
[----:B------:R-:W-:Y:S02]  /*f880*/  MOV R35, R140 ;  /* 0x0000008c00237202 */ /* 0x000fe40000000f00 */
[C---:B------:R-:W-:Y:S03]  /*f890*/  HMMA.16816.F32 R140, R104.reuse, R144, R36 ;  /* 0x00000090688c723c */ /* 0x040fe60000001824 */
[----:B------:R-:W-:Y:S01]  /*f8a0*/  MOV R31, R149 ;  /* 0x00000095001f7202 */ /* 0x000fe20000000f00 */
[----:B------:R-:W-:Y:S03]  /*f8b0*/  FADD.FTZ R0, R34, R0 ;  /* 0x0000000022007221 */ /* 0x000fe60000010000 */
        /* <DEDUP_REMOVED lines=13> */
[C---:B------:R-:W-:Y:S01]  /*f990*/  HMMA.16816.F32 R56, R104.reuse, R6, R56 ;  /* 0x000000066838723c */ /* 0x040fe20000001838 */
[----:B------:R-:W4:Y:S03]  /*f9a0*/  LDSM.16.MT88.4 R4, [R227+0x8800] ;  /* 0x00880000e304783b */ /* 0x000f260000004200 */
[----:B------:R-:W-:Y:S02]  /*f9b0*/  FADD.FTZ R0, R219, R0 ;  /* 0x00000000db007221 */ /* 0x000fe40000010000 */
[----:B------:R-:W-:Y:S02]  /*f9c0*/  FADD.FTZ R2, R31, R2 ;  /* 0x000000021f027221 */ /* 0x000fe40000010000 */
[C---:B------:R-:W-:Y:S04]  /*f9d0*/  HMMA.16816.F32 R60, R104.reuse, R8, R60 ;  /* 0x00000008683c723c */ /* 0x040fe8000000183c */
[----:B------:R-:W-:Y:S02]  /*f9e0*/  FADD.FTZ R2, R24, R2 ;  /* 0x0000000218027221 */ /* 0x000fe40000010000 */
[----:B------:R-:W-:Y:S02]  /*f9f0*/  FADD.FTZ R0, R218, R0 ;  /* 0x00000000da007221 */ /* 0x000fe40000010000 */
[C---:B------:R-:W-:Y:S01]  /*fa00*/  HMMA.16816.F32 R64, R104.reuse, R10, R64 ;  /* 0x0000000a6840723c */ /* 0x040fe20000001840 */
[----:B------:R-:W1:Y:S03]  /*fa10*/  LDSM.16.MT88.4 R8, [R230+0x8800] ;  /* 0x00880000e608783b */ /* 0x000e660000004200 */
[----:B------:R-:W-:Y:S02]  /*fa20*/  FADD.FTZ R2, R25, R2 ;  /* 0x0000000219027221 */ /* 0x000fe40000010000 */
[----:B------:R-:W-:Y:S02]  /*fa30*/  FADD.FTZ R0, R217, R0 ;  /* 0x00000000d9007221 */ /* 0x000fe40000010000 */
[C---:B--2---:R-:W-:Y:S04]  /*fa40*/  HMMA.16816.F32 R68, R104.reuse, R12, R68 ;  /* 0x0000000c6844723c */ /* 0x044fe80000001844 */
[----:B------:R-:W-:Y:S02]  /*fa50*/  FADD.FTZ R2, R26, R2 ;  /* 0x000000021a027221 */ /* 0x000fe40000010000 */
[----:B------:R-:W-:Y:S02]  /*fa60*/  FADD.FTZ R0, R216, R0 ;  /* 0x00000000d8007221 */ /* 0x000fe40000010000 */
[C---:B------:R-:W-:Y:S04]  /*fa70*/  HMMA.16816.F32 R72, R104.reuse, R14, R72 ;  /* 0x0000000e6848723c */ /* 0x040fe80000001848 */
[----:B------:R-:W-:Y:S02]  /*fa80*/  FADD.FTZ R2, R27, R2 ;  /* 0x000000021b027221 */ /* 0x000fe40000010000 */
[----:B------:R-:W-:Y:S02]  /*fa90*/  FADD.FTZ R0, R214, R0 ;  /* 0x00000000d6007221 */ /* 0x000fe40000010000 */
[C---:B---3--:R-:W-:Y:S04]  /*faa0*/  HMMA.16816.F32 R76, R104.reuse, R16, R76 ;  /* 0x00000010684c723c */ /* 0x048fe8000000184c */
[----:B------:R-:W-:Y:S02]  /*fab0*/  FADD.FTZ R2, R20, R2 ;  /* 0x0000000214027221 */ /* 0x000fe40000010000 */
[----:B------:R-:W-:Y:S02]  /*fac0*/  FADD.FTZ R0, R213, R0 ;  /* 0x00000000d5007221 */ /* 0x000fe40000010000 */
[C---:B------:R-:W-:Y:S04]  /*fad0*/  HMMA.16816.F32 R80, R104.reuse, R18, R80 ;  /* 0x000000126850723c */ /* 0x040fe80000001850 */
[----:B------:R-:W-:Y:S02]  /*fae0*/  FADD.FTZ R2, R21, R2 ;  /* 0x0000000215027221 */ /* 0x000fe40000010000 */
[----:B------:R-:W-:Y:S02]  /*faf0*/  FADD.FTZ R0, R209, R0 ;  /* 0x00000000d1007221 */ /* 0x000fe40000010000 */
[C---:B----4-:R-:W-:Y:S04]  /*fb00*/  HMMA.16816.F32 R84, R104.reuse, R4, R84 ;  /* 0x000000046854723c */ /* 0x050fe80000001854 */
[----:B------:R-:W-:Y:S02]  /*fb10*/  FADD.FTZ R2, R22, R2 ;  /* 0x0000000216027221 */ /* 0x000fe40000010000 */
[----:B------:R-:W-:Y:S02]  /*fb20*/  FADD.FTZ R0, R208, R0 ;  /* 0x00000000d0007221 */ /* 0x000fe40000010000 */
[----:B------:R-:W-:Y:S01]  /*fb30*/  FADD.FTZ R2, R23, R2 ;  /* 0x0000000217027221 */ /* 0x000fe20000010000 */
[C---:B------:R-:W-:Y:S03]  /*fb40*/  HMMA.16816.F32 R88, R104.reuse, R6, R88 ;  /* 0x000000066858723c */ /* 0x040fe60000001858 */
[----:B------:R-:W-:Y:S02]  /*fb50*/  FADD.FTZ R2, R3, R2 ;  /* 0x0000000203027221 */ /* 0x000fe40000010000 */
[----:B------:R-:W-:Y:S02]  /*fb60*/  FADD.FTZ R0, R167, R0 ;  /* 0x00000000a7007221 */ /* 0x000fe40000010000 */
[----:B------:R-:W-:Y:S01]  /*fb70*/  FADD.FTZ R2, R223, R2 ;  /* 0x00000002df027221 */ /* 0x000fe20000010000 */
[C---:B-1----:R-:W-:Y:S04]  /*fb80*/  HMMA.16816.F32 R92, R104.reuse, R8, R92 ;  /* 0x00000008685c723c */ /* 0x042fe8000000185c */
        /* <DEDUP_REMOVED lines=16> */
.L_x_841:
[----:B------:R-:W-:Y:S02]  /*fc90*/  MOV R7, 0x1f ;  /* 0x0000001f00077802 */ /* 0x000fe40000000f00 */
[----:B------:R-:W-:Y:S01]  /*fca0*/  MOV R6, 0xffffffff ;  /* 0xffffffff00067802 */ /* 0x000fe20000000f00 */
[----:B------:R-:W-:Y:S05]  /*fcb0*/  BRA.DIV ~URZ, `(.L_x_843) ;  /* 0x000023327f007947 */ /* 0x000fea000b800000 */
[----:B-1----:R-:W2:Y:S04]  /*fcc0*/  LDL R2, [R1+0x18] ;  /* 0x0000180001027983 */ /* 0x002ea80000100800 */
[----:B--2---:R1:W2:Y:S02]  /*fcd0*/  SHFL.BFLY PT, R0, R2, 0x2, 0x1f ;  /* 0x0c401f0002007f89 */ /* 0x0042a400000e0000 */
.L_x_857:
[----:B-1----:R-:W3:Y:S02]  /*fce0*/  LDL.LU R2, [R1+0x18] ;  /* 0x0000180001027983 */ /* 0x002ee40000300800 */
[----:B--23--:R-:W-:Y:S01]  /*fcf0*/  FADD.FTZ R0, R0, R2 ;  /* 0x0000000200007221 */ /* 0x00cfe20000010000 */
[----:B------:R-:W-:Y:S05]  /*fd00*/  BRA.DIV ~URZ, `(.L_x_844) ;  /* 0x000023427f007947 */ /* 0x000fea000b800000 */
[----:B------:R-:W2:Y:S04]  /*fd10*/  LDL.LU R5, [R1+0x1c] ;  /* 0x00001c0001057983 */ /* 0x000ea80000300800 */
[----:B------:R-:W1:Y:S02]  /*fd20*/  SHFL.BFLY PT, R2, R0, 0x1, 0x1f ;  /* 0x0c201f0000027f89 */ /* 0x000e6400000e0000 */
[----:B-1----:R-:W-:-:S02]  /*fd30*/  FADD.FTZ R0, R0, R2 ;  /* 0x0000000200007221 */ /* 0x002fc40000010000 */
[----:B--2---:R-:W1:Y:S02]  /*fd40*/  SHFL.BFLY PT, R4, R5, 0x2, 0x1f ;  /* 0x0c401f0005047f89 */ /* 0x004e6400000e0000 */
[----:B-1----:R-:W-:-:S05]  /*fd50*/  FADD.FTZ R4, R4, R5 ;  /* 0x0000000504047221 */ /* 0x002fca0000010000 */
[----:B------:R1:W2:Y:S02]  /*fd60*/  SHFL.BFLY PT, R3, R4, 0x1, 0x1f ;  /* 0x0c201f0004037f89 */ /* 0x0002a400000e0000 */
.L_x_858:
[----:B------:R-:W-:Y:S01]  /*fd70*/  FSETP.NE.FTZ.AND P1, PT, R0, RZ, PT ;  /* 0x000000ff0000720b */ /* 0x000fe20003f35000 */
[----:B--2---:R-:W-:Y:S01]  /*fd80*/  FADD.FTZ R3, R3, R4 ;  /* 0x0000000403037221 */ /* 0x004fe20000010000 */
[----:B------:R-:W-:Y:S02]  /*fd90*/  MOV R2, RZ ;  /* 0x000000ff00027202 */ /* 0x000fe40000000f00 */
[----:B------:R-:W-:Y:S02]  /*fda0*/  MOV R16, 0xff800000 ;  /* 0xff80000000107802 */ /* 0x000fe40000000f00 */
[----:B------:R-:W-:Y:S02]  /*fdb0*/  FSETP.NE.FTZ.AND P0, PT, R3, RZ, PT ;  /* 0x000000ff0300720b */ /* 0x000fe40003f15000 */
[----:B------:R-:W-:-:S05]  /*fdc0*/  MOV R15, 0xff800000 ;  /* 0xff800000000f7802 */ /* 0x000fca0000000f00 */
[----:B------:R-:W2:Y:S01]  /*fdd0*/  @P1 MUFU.RCP R2, R0 ;  /* 0x0000000000021308 */ /* 0x000ea20000001000 */
[----:B-1----:R-:W-:-:S05]  /*fde0*/  @P1 MOV R4, 0x3f317218 ;  /* 0x3f31721800041802 */ /* 0x002fca0000000f00 */
[----:B------:R-:W-:Y:S02]  /*fdf0*/  @P1 FMUL.FTZ R4, R4, c[0x0][0x2d0] ;  /* 0x0000b40004041a20 */ /* 0x000fe40000410000 */
[----:B------:R1:W3:Y:S01]  /*fe00*/  @P1 MUFU.LG2 R5, R0 ;  /* 0x0000000000051308 */ /* 0x0002e20000000c00 */
[C---:B--2---:R-:W-:Y:S02]  /*fe10*/  FMUL.FTZ R108, R2.reuse, R108 ;  /* 0x0000006c026c7220 */ /* 0x044fe40000410000 */
[C---:B------:R-:W-:Y:S02]  /*fe20*/  FMUL.FTZ R109, R2.reuse, R109 ;  /* 0x0000006d026d7220 */ /* 0x040fe40000410000 */
[C---:B------:R-:W-:Y:S02]  /*fe30*/  FMUL.FTZ R112, R2.reuse, R112 ;  /* 0x0000007002707220 */ /* 0x040fe40000410000 */
[C---:B------:R-:W-:Y:S01]  /*fe40*/  FMUL.FTZ R113, R2.reuse, R113 ;  /* 0x0000007102717220 */ /* 0x040fe20000410000 */
[----:B-1----:R-:W-:Y:S01]  /*fe50*/  MOV R0, RZ ;  /* 0x000000ff00007202 */ /* 0x002fe20000000f00 */
[----:B------:R-:W-:-:S02]  /*fe60*/  FMUL.FTZ R116, R2, R116 ;  /* 0x0000007402747220 */ /* 0x000fc40000410000 */
[C---:B------:R-:W-:Y:S02]  /*fe70*/  FMUL.FTZ R117, R2.reuse, R117 ;  /* 0x0000007502757220 */ /* 0x040fe40000410000 */
[C---:B------:R-:W-:Y:S01]  /*fe80*/  FMUL.FTZ R120, R2.reuse, R120 ;  /* 0x0000007802787220 */ /* 0x040fe20000410000 */
[----:B------:R-:W1:Y:S01]  /*fe90*/  @P0 MUFU.RCP R0, R3 ;  /* 0x0000000300000308 */ /* 0x000e620000001000 */
        /* <DEDUP_REMOVED lines=40> */
[----:B------:R-:W-:Y:S02]  /*10120*/  FMUL.FTZ R97, R2, R97 ;  /* 0x0000006102617220 */ /* 0x000fe40000410000 */
[----:B------:R2:W4:Y:S01]  /*10130*/  @P0 MUFU.LG2 R2, R3 ;  /* 0x0000000300020308 */ /* 0x0005220000000c00 */
[----:B---3--:R-:W-:Y:S02]  /*10140*/  @P1 FMUL.FTZ R5, R5, 0.69314718246459960938 ;  /* 0x3f31721805051820 */ /* 0x008fe40000410000 */
[----:B-1----:R-:W-:Y:S02]  /*10150*/  FMUL.FTZ R110, R0, R110 ;  /* 0x0000006e006e7220 */ /* 0x002fe40000410000 */
[----:B------:R-:W-:Y:S01]  /*10160*/  @P1 FFMA.FTZ R16, R4, R101, R5 ;  /* 0x0000006504101223 */ /* 0x000fe20000010005 */
[----:B------:R-:W-:Y:S01]  /*10170*/  MOV R4, 0x1 ;  /* 0x0000000100047802 */ /* 0x000fe20000000f00 */
[C---:B------:R-:W-:Y:S02]  /*10180*/  FMUL.FTZ R111, R0.reuse, R111 ;  /* 0x0000006f006f7220 */ /* 0x040fe40000410000 */
[----:B------:R-:W-:-:S02]  /*10190*/  FMUL.FTZ R114, R0, R114 ;  /* 0x0000007200727220 */ /* 0x000fc40000410000 */
[C---:B------:R-:W-:Y:S02]  /*101a0*/  FMUL.FTZ R115, R0.reuse, R115 ;  /* 0x0000007300737220 */ /* 0x040fe40000410000 */
[C---:B------:R-:W-:Y:S02]  /*101b0*/  FMUL.FTZ R118, R0.reuse, R118 ;  /* 0x0000007600767220 */ /* 0x040fe40000410000 */
[----:B------:R-:W-:Y:S01]  /*101c0*/  FMUL.FTZ R119, R0, R119 ;  /* 0x0000007700777220 */ /* 0x000fe20000410000 */
[----:B--2---:R-:W-:Y:S01]  /*101d0*/  @P0 MOV R3, 0x3f317218 ;  /* 0x3f31721800030802 */ /* 0x004fe20000000f00 */
[----:B----4-:R-:W-:Y:S02]  /*101e0*/  @P0 FMUL.FTZ R2, R2, 0.69314718246459960938 ;  /* 0x3f31721802020820 */ /* 0x010fe40000410000 */
[----:B------:R-:W-:Y:S02]  /*101f0*/  FMUL.FTZ R122, R0, R122 ;  /* 0x0000007a007a7220 */ /* 0x000fe40000410000 */
[----:B------:R-:W-:-:S02]  /*10200*/  @P0 FMUL.FTZ R3, R3, c[0x0][0x2d0] ;  /* 0x0000b40003030a20 */ /* 0x000fc40000410000 */
        /* <DEDUP_REMOVED lines=41> */
[----:B------:R-:W-:Y:S01]  /*104a0*/  PRMT R0, R4, 0x7610, R0 ;  /* 0x0000761004007816 */ /* 0x000fe20000000000 */
[----:B------:R-:W-:-:S02]  /*104b0*/  @P0 FFMA.FTZ R15, R3, R100, R2 ;  /* 0x00000064030f0223 */ /* 0x000fc40000010002 */
.L_x_836:
[----:B--2---:R2:W5:Y:S01]  /*104c0*/  LDL R7, [R1+0x5c] ;  /* 0x00005c0001077983 */ /* 0x0045620000100800 */
        /* <DEDUP_REMOVED lines=17> */
[----:B------:R2:W-:Y:S02]  /*105e0*/  STL [R1+0x5c], R7 ;  /* 0x00005c0701007387 */ /* 0x0005e40000100800 */
.L_x_846:
[----:B--2---:R-:W-:Y:S05]  /*105f0*/  BSYNC B0 ;  /* 0x0000000000007941 */ /* 0x004fea0003800000 */
.L_x_845:
[----:B------:R-:W-:Y:S01]  /*10600*/  PRMT R0, R0, 0x9910, RZ ;  /* 0x0000991000007816 */ /* 0x000fe200000000ff */
[----:B------:R-:W-:Y:S01]  /*10610*/  BSSY B1, `(.L_x_847) ;  /* 0x000018a000017945 */ /* 0x000fe20003800000 */
[----:B-----5:R-:W-:Y:S01]  /*10620*/  IMAD.MOV.U32 R57, RZ, RZ, R7 ;  /* 0x000000ffff397224 */ /* 0x020fe200078e0007 */
[----:B------:R-:W-:Y:S01]  /*10630*/  MOV R101, 0x1f ;  /* 0x0000001f00657802 */ /* 0x000fe20000000f00 */
[----:B------:R-:W-:Y:S01]  /*10640*/  IMAD.MOV.U32 R106, RZ, RZ, RZ ;  /* 0x000000ffff6a7224 */ /* 0x000fe200078e00ff */
[----:B------:R-:W-:Y:S01]  /*10650*/  ISETP.NE.AND P0, PT, R0, RZ, PT ;  /* 0x000000ff0000720c */ /* 0x000fe20003f05270 */
[----:B------:R-:W-:-:S12]  /*10660*/  IMAD.MOV.U32 R100, RZ, RZ, -0x1 ;  /* 0xffffffffff647424 */ /* 0x000fd800078e00ff */
[----:B------:R-:W-:Y:S05]  /*10670*/  @!P0 BRA `(.L_x_848) ;  /* 0x0000157000008947 */ /* 0x000fea0003800000 */
[----:B------:R-:W-:Y:S01]  /*10680*/  WARPSYNC 0xffffffff ;  /* 0xffffffff00007948 */ /* 0x000fe20003800000 */
[----:B------:R-:W-:Y:S06]  /*10690*/  BAR.SYNC.DEFER_BLOCKING 0x1, 0x100 ;  /* 0x0044000000007b1d */ /* 0x000fec0000010000 */
[----:B------:R-:W-:Y:S05]  /*106a0*/  BRA.CONV ~URZ, `(.L_x_849) ;  /* 0x000000537f007947 */ /* 0x000fea000b800000 */
[----:B------:R-:W-:Y:S02]  /*106b0*/  SHF.R.S32.HI R0, RZ, 0x1f, R6 ;  /* 0x0000001fff007819 */ /* 0x000fe40000011406 */
[----:B------:R-:W-:Y:S02]  /*106c0*/  MOV R2, 0x10700 ;  /* 0x0001070000027802 */ /* 0x000fe40000000f00 */
[----:B------:R-:W-:-:S04]  /*106d0*/  LEA.HI R0, R0, R6, RZ, 0x7 ;  /* 0x0000000600007211 */ /* 0x000fc800078f38ff */
[----:B------:R-:W-:Y:S02]  /*106e0*/  SHF.R.S32.HI R0, RZ, 0x7, R0 ;  /* 0x00000007ff007819 */ /* 0x000fe40000011400 */
[----:B-1----:R-:W-:Y:S05]  /*106f0*/  CALL.REL.NOINC `($__internal_17_$__cuda_sm70_shflsync_idx_p) ;  /* 0x00001af000007944 */ /* 0x002fea0003c00000 */
.L_x_849:
[----:B------:R-:W3:Y:S04]  /*10700*/  LDL R8, [R1+0x68] ;  /* 0x0000680001087983 */ /* 0x000ee80000100800 */
[----:B------:R-:W4:Y:S04]  /*10710*/  LDL.LU R5, [R1+0x44] ;  /* 0x0000440001057983 */ /* 0x000f280000300800 */
[----:B-1----:R-:W5:Y:S04]  /*10720*/  LDL.LU R11, [R1+0x48] ;  /* 0x00004800010b7983 */ /* 0x002f680000300800 */
[----:B--2---:R-:W2:Y:S04]  /*10730*/  LDL.LU R17, [R1+0x4c] ;  /* 0x00004c0001117983 */ /* 0x004ea80000300800 */
[----:B------:R-:W3:Y:S01]  /*10740*/  LDL.LU R19, [R1+0x58] ;  /* 0x0000580001137983 */ /* 0x000ee20000300800 */
[----:B------:R-:W-:-:S03]  /*10750*/  IMAD.MOV.U32 R3, RZ, RZ, 0x1 ;  /* 0x00000001ff037424 */ /* 0x000fc600078e00ff */
[----:B------:R-:W2:Y:S02]  /*10760*/  LDL R18, [R1+0x6c] ;  /* 0x00006c0001127983 */ /* 0x000ea40000100800 */
[----:B------:R-:W-:Y:S02]  /*10770*/  ISETP.NE.AND P1, PT, R3, c[0x0][0x4e8], PT ;  /* 0x00013a0003007a0c */ /* 0x000fe40003f25270 */
[----:B------:R-:W2:Y:S04]  /*10780*/  LDL R107, [R1+0x24] ;  /* 0x00002400016b7983 */ /* 0x000ea80000100800 */
[----:B------:R-:W1:Y:S01]  /*10790*/  S2R R20, SR_TID.X ;  /* 0x0000000000147919 */ /* 0x000e620000002100 */
[----:B------:R-:W-:Y:S02]  /*107a0*/  ULDC UR5, c[0x0][0x4e8] ;  /* 0x00013a0000057ab9 */ /* 0x000fe40000000800 */
[----:B------:R-:W-:-:S02]  /*107b0*/  ULDC UR4, c[0x0][0x388] ;  /* 0x0000e20000047ab9 */ /* 0x000fc40000000800 */
[----:B------:R-:W-:Y:S01]  /*107c0*/  UIMAD UR4, UR5, UR4, URZ ;  /* 0x00000004050472a4 */ /* 0x000fe2000f8e023f */
[----:B------:R-:W-:Y:S01]  /*107d0*/  BSSY B0, `(.L_x_850) ;  /* 0x00000dd000007945 */ /* 0x000fe20003800000 */
[----:B----4-:R-:W-:Y:S01]  /*107e0*/  SHF.R.S32.HI R0, RZ, 0x1f, R5 ;  /* 0x0000001fff007819 */ /* 0x010fe20000011405 */
[----:B------:R-:W-:-:S04]  /*107f0*/  IMAD.WIDE.U32 R6, R5, c[0x0][0x4d0], RZ ;  /* 0x0001340005067a25 */ /* 0x000fc800078e00ff */
[C---:B------:R-:W-:Y:S02]  /*10800*/  IMAD R2, R0.reuse, c[0x0][0x4d0], RZ ;  /* 0x0001340000027a24 */ /* 0x040fe400078e02ff */
[----:B------:R-:W-:Y:S02]  /*10810*/  IMAD R4, R0, c[0x0][0x438], RZ ;  /* 0x00010e0000047a24 */ /* 0x000fe400078e02ff */
[----:B------:R-:W-:Y:S01]  /*10820*/  IMAD R3, R5, c[0x0][0x4d4], R2 ;  /* 0x0001350005037a24 */ /* 0x000fe200078e0202 */
[----:B-----5:R-:W-:Y:S01]  /*10830*/  SHF.R.S32.HI R2, RZ, 0x1f, R11 ;  /* 0x0000001fff027819 */ /* 0x020fe2000001140b */
[----:B---3--:R-:W-:Y:S02]  /*10840*/  IMAD.IADD R0, R8, 0x1, R19 ;  /* 0x0000000108007824 */ /* 0x008fe400078e0213 */
[----:B------:R-:W-:Y:S02]  /*10850*/  IMAD.IADD R7, R7, 0x1, R3 ;  /* 0x0000000107077824 */ /* 0x000fe400078e0203 */
[----:B------:R-:W-:-:S02]  /*10860*/  IMAD R9, R2, c[0x0][0x4d8], RZ ;  /* 0x0001360002097a24 */ /* 0x000fc400078e02ff */
[----:B------:R-:W-:-:S04]  /*10870*/  @P1 IMAD.HI.U32 R10, R0, c[0x0][0x4ec], RZ ;  /* 0x00013b00000a1a27 */ /* 0x000fc800078e00ff */
[----:B------:R-:W-:Y:S02]  /*10880*/  IMAD R8, R5, c[0x0][0x43c], R4 ;  /* 0x00010f0005087a24 */ /* 0x000fe400078e0204 */
[----:B------:R-:W-:Y:S01]  /*10890*/  IMAD.MOV.U32 R3, RZ, RZ, R0 ;  /* 0x000000ffff037224 */ /* 0x000fe200078e0000 */
[----:B------:R-:W-:Y:S01]  /*108a0*/  @P1 SHF.R.U32.HI R3, RZ, c[0x0][0x4f0], R10 ;  /* 0x00013c00ff031a19 */ /* 0x000fe2000001160a */
[C---:B------:R-:W-:Y:S02]  /*108b0*/  IMAD R9, R11.reuse, c[0x0][0x4dc], R9 ;  /* 0x000137000b097a24 */ /* 0x040fe400078e0209 */
[----:B------:R-:W-:-:S04]  /*108c0*/  IMAD.WIDE.U32 R6, R11, c[0x0][0x4d8], R6 ;  /* 0x000136000b067a25 */ /* 0x000fc800078e0006 */
[----:B------:R-:W-:-:S04]  /*108d0*/  IMAD.WIDE.U32 R4, R5, c[0x0][0x438], RZ ;  /* 0x00010e0005047a25 */ /* 0x000fc800078e00ff */
[----:B------:R-:W-:Y:S01]  /*108e0*/  IMAD.IADD R7, R7, 0x1, R9 ;  /* 0x0000000107077824 */ /* 0x000fe200078e0209 */
[----:B--2---:R-:W-:Y:S01]  /*108f0*/  SHF.R.S32.HI R9, RZ, 0x1f, R17 ;  /* 0x0000001fff097819 */ /* 0x004fe20000011411 */
[----:B------:R-:W-:Y:S02]  /*10900*/  IMAD.IADD R5, R5, 0x1, R8 ;  /* 0x0000000105057824 */ /* 0x000fe400078e0208 */
[----:B------:R-:W-:Y:S02]  /*10910*/  IMAD.MOV R8, RZ, RZ, -R3 ;  /* 0x000000ffff087224 */ /* 0x000fe400078e0a03 */
[----:B------:R-:W-:Y:S02]  /*10920*/  IMAD R2, R2, c[0x0][0x440], RZ ;  /* 0x0001100002027a24 */ /* 0x000fe400078e02ff */
[----:B------:R-:W-:Y:S02]  /*10930*/  IMAD R10, R9, c[0x0][0x4e0], RZ ;  /* 0x00013800090a7a24 */ /* 0x000fe400078e02ff */
[----:B------:R-:W-:-:S02]  /*10940*/  IMAD R8, R8, c[0x0][0x4e8], R0 ;  /* 0x00013a0008087a24 */ /* 0x000fc400078e0200 */
[----:B------:R-:W-:Y:S01]  /*10950*/  IMAD.WIDE.U32 R6, R17, c[0x0][0x4e0], R6 ;  /* 0x0001380011067a25 */ /* 0x000fe200078e0006 */
[----:B------:R-:W-:-:S03]  /*10960*/  SHF.R.S32.HI R12, RZ, 0x1f, R3 ;  /* 0x0000001fff0c7819 */ /* 0x000fc60000011403 */
[C---:B------:R-:W-:Y:S02]  /*10970*/  IMAD R14, R11.reuse, c[0x0][0x444], R2 ;  /* 0x000111000b0e7a24 */ /* 0x040fe400078e0202 */
[----:B------:R-:W-:Y:S01]  /*10980*/  IMAD.WIDE.U32 R4, R11, c[0x0][0x440], R4 ;  /* 0x000110000b047a25 */ /* 0x000fe200078e0004 */
[----:B------:R-:W-:Y:S02]  /*10990*/  SHF.R.S32.HI R13, RZ, 0x1f, R8 ;  /* 0x0000001fff0d7819 */ /* 0x000fe40000011408 */
[----:B------:R-:W-:Y:S01]  /*109a0*/  IADD3 R6, P0, R3, R6, RZ ;  /* 0x0000000603067210 */ /* 0x000fe20007f1e0ff */
[----:B------:R-:W-:Y:S02]  /*109b0*/  IMAD R11, R17, c[0x0][0x4e4], R10 ;  /* 0x00013900110b7a24 */ /* 0x000fe400078e020a */
[----:B------:R-:W-:-:S03]  /*109c0*/  @P1 IMAD.HI.U32 R10, R0, c[0x0][0x4ec], RZ ;  /* 0x00013b00000a1a27 */ /* 0x000fc600078e00ff */
[----:B------:R-:W-:Y:S01]  /*109d0*/  IADD3.X R7, R12, R7, R11, P0, !PT ;  /* 0x000000070c077210 */ /* 0x000fe200007fe40b */
[----:B------:R-:W-:Y:S02]  /*109e0*/  IMAD R9, R9, c[0x0][0x448], RZ ;  /* 0x0001120009097a24 */ /* 0x000fe400078e02ff */
[----:B------:R-:W-:Y:S01]  /*109f0*/  IMAD.MOV.U32 R2, RZ, RZ, R0 ;  /* 0x000000ffff027224 */ /* 0x000fe200078e0000 */
[----:B------:R-:W-:Y:S01]  /*10a00*/  @P1 SHF.R.U32.HI R2, RZ, c[0x0][0x4f0], R10 ;  /* 0x00013c00ff021a19 */ /* 0x000fe2000001160a */
[----:B------:R-:W-:Y:S02]  /*10a10*/  IMAD.IADD R5, R5, 0x1, R14 ;  /* 0x0000000105057824 */ /* 0x000fe400078e020e */
[----:B------:R-:W-:Y:S02]  /*10a20*/  IMAD R3, R13, c[0x0][0x4c8], RZ ;  /* 0x000132000d037a24 */ /* 0x000fe400078e02ff */
[C---:B------:R-:W-:Y:S02]  /*10a30*/  IMAD R10, R17.reuse, c[0x0][0x44c], R9 ;  /* 0x00011300110a7a24 */ /* 0x040fe400078e0209 */
[----:B------:R-:W-:Y:S01]  /*10a40*/  IMAD.WIDE.U32 R4, R17, c[0x0][0x448], R4 ;  /* 0x0001120011047a25 */ /* 0x000fe200078e0004 */
[----:B-1----:R-:W-:-:S03]  /*10a50*/  SHF.R.S32.HI R17, RZ, 0x1f, R20 ;  /* 0x0000001fff117819 */ /* 0x002fc60000011414 */
[C---:B------:R-:W-:Y:S02]  /*10a60*/  IMAD R9, R8.reuse, c[0x0][0x4cc], R3 ;  /* 0x0001330008097a24 */ /* 0x040fe400078e0203 */
[----:B------:R-:W-:Y:S01]  /*10a70*/  IMAD.WIDE.U32 R6, R8, c[0x0][0x4c8], R6 ;  /* 0x0001320008067a25 */ /* 0x000fe200078e0006 */
[----:B------:R-:W-:-:S03]  /*10a80*/  SHF.R.S32.HI R8, RZ, 0x1f, R2 ;  /* 0x0000001fff087819 */ /* 0x000fc60000011402 */
[----:B------:R-:W-:Y:S02]  /*10a90*/  IMAD.MOV R3, RZ, RZ, -R2 ;  /* 0x000000ffff037224 */ /* 0x000fe400078e0a02 */
[----:B------:R-:W-:Y:S01]  /*10aa0*/  IMAD.IADD R5, R5, 0x1, R10 ;  /* 0x0000000105057824 */ /* 0x000fe200078e020a */
[----:B------:R-:W-:Y:S01]  /*10ab0*/  LEA R10, P0, R6, c[0x0][0x4a8], 0x2 ;  /* 0x00012a00060a7a11 */ /* 0x000fe200078010ff */
[----:B------:R-:W-:Y:S01]  /*10ac0*/  IMAD.IADD R9, R7, 0x1, R9 ;  /* 0x0000000107097824 */ /* 0x000fe200078e0209 */
[----:B------:R-:W-:Y:S01]  /*10ad0*/  LEA.HI R17, R17, R20, RZ, 0x5 ;  /* 0x0000001411117211 */ /* 0x000fe200078f28ff */
[----:B------:R-:W-:Y:S02]  /*10ae0*/  IMAD R7, R3, c[0x0][0x4e8], R0 ;  /* 0x00013a0003077a24 */ /* 0x000fe400078e0200 */
[----:B------:R-:W-:Y:S01]  /*10af0*/  IMAD R0, R8, c[0x0][0x430], RZ ;  /* 0x00010c0008007a24 */ /* 0x000fe200078e02ff */
[----:B------:R-:W-:Y:S02]  /*10b00*/  LEA.HI.X R6, R6, c[0x0][0x4ac], R9, 0x2, P0 ;  /* 0x00012b0006067a11 */ /* 0x000fe400000f1409 */
[----:B------:R-:W-:Y:S01]  /*10b10*/  LOP3.LUT R17, R17, 0xffffffe0, RZ, 0xc0, !PT ;  /* 0xffffffe011117812 */ /* 0x000fe200078ec0ff */
[----:B------:R-:W-:-:S02]  /*10b20*/  IMAD R0, R2, c[0x0][0x434], R0 ;  /* 0x00010d0002007a24 */ /* 0x000fc400078e0200 */
[----:B------:R-:W-:Y:S01]  /*10b30*/  IMAD.WIDE.U32 R2, R2, c[0x0][0x430], R4 ;  /* 0x00010c0002027a25 */ /* 0x000fe200078e0004 */
[----:B------:R-:W-:Y:S04]  /*10b40*/  SHFL.IDX PT, R8, R10, RZ, 0x1c1f ;  /* 0x001c1fff0a087589 */ /* 0x000fe800000e0000 */
[----:B------:R-:W1:Y:S01]  /*10b50*/  SHFL.IDX PT, R9, R6, RZ, 0x1c1f ;  /* 0x001c1fff06097589 */ /* 0x000e6200000e0000 */
[----:B------:R-:W-:Y:S02]  /*10b60*/  IMAD.IADD R17, R20, 0x1, -R17 ;  /* 0x0000000114117824 */ /* 0x000fe400078e0a11 */
[----:B------:R-:W-:Y:S01]  /*10b70*/  IMAD.IADD R3, R3, 0x1, R0 ;  /* 0x0000000103037824 */ /* 0x000fe200078e0200 */
[----:B------:R-:W-:Y:S01]  /*10b80*/  SHFL.IDX PT, R4, R10, 0x1, 0x1c1f ;  /* 0x003c1f000a047f89 */ /* 0x000fe200000e0000 */
[----:B------:R-:W-:-:S03]  /*10b90*/  IMAD.IADD R0, R18, 0x1, R19 ;  /* 0x0000000112007824 */ /* 0x000fc600078e0213 */
[----:B------:R2:W3:Y:S01]  /*10ba0*/  SHFL.IDX PT, R5, R6, 0x1, 0x1c1f ;  /* 0x003c1f0006057f89 */ /* 0x0004e200000e0000 */
[----:B------:R-:W-:Y:S01]  /*10bb0*/  LOP3.LUT P3, RZ, R17, 0x3, RZ, 0xc0, !PT ;  /* 0x0000000311ff7812 */ /* 0x000fe2000786c0ff */
[----:B------:R-:W-:-:S03]  /*10bc0*/  IMAD.WIDE.U32 R2, R7, c[0x0][0x428], R2 ;  /* 0x00010a0007027a25 */ /* 0x000fc600078e0002 */
[C---:B------:R-:W-:Y:S02]  /*10bd0*/  ISETP.GE.OR P4, PT, R0.reuse, UR4, P3 ;  /* 0x0000000400007c0c */ /* 0x040fe40009f86670 */
[----:B------:R-:W-:Y:S02]  /*10be0*/  ISETP.GE.AND P1, PT, R0, UR4, PT ;  /* 0x0000000400007c0c */ /* 0x000fe4000bf26270 */
[----:B--2---:R-:W-:-:S05]  /*10bf0*/  SHF.R.S32.HI R6, RZ, 0x1f, R7 ;  /* 0x0000001fff067819 */ /* 0x004fca0000011407 */
[----:B------:R-:W-:Y:S01]  /*10c00*/  IMAD R10, R6, c[0x0][0x428], RZ ;  /* 0x00010a00060a7a24 */ /* 0x000fe200078e02ff */
[----:B------:R-:W-:-:S03]  /*10c10*/  IADD3 R6, R0, 0x8, RZ ;  /* 0x0000000800067810 */ /* 0x000fc60007ffe0ff */
[----:B------:R-:W-:Y:S01]  /*10c20*/  IMAD R10, R7, c[0x0][0x42c], R10 ;  /* 0x00010b00070a7a24 */ /* 0x000fe200078e020a */
[----:B------:R-:W-:Y:S02]  /*10c30*/  ISETP.GE.OR P3, PT, R6, UR4, P3 ;  /* 0x0000000406007c0c */ /* 0x000fe40009f66670 */
[----:B------:R-:W-:Y:S01]  /*10c40*/  LEA R37, P2, R2, c[0x0][0x400], 0x2 ;  /* 0x0001000002257a11 */ /* 0x000fe200078410ff */
[----:B------:R-:W-:Y:S01]  /*10c50*/  IMAD.IADD R3, R3, 0x1, R10 ;  /* 0x0000000103037824 */ /* 0x000fe200078e020a */
[----:B-1----:R1:W-:Y:S01]  /*10c60*/  @!P4 ST.E [R8.64], R16 ;  /* 0x000000100800c985 */ /* 0x0023e2000c101908 */
[----:B------:R-:W-:-:S03]  /*10c70*/  ISETP.GE.AND P0, PT, R6, UR4, PT ;  /* 0x0000000406007c0c */ /* 0x000fc6000bf06270 */
[----:B------:R-:W-:Y:S02]  /*10c80*/  LEA.HI.X R32, R2, c[0x0][0x404], R3, 0x2, P2 ;  /* 0x0001010002207a11 */ /* 0x000fe400010f1403 */
[C---:B------:R-:W-:Y:S01]  /*10c90*/  IADD3 R25, R107.reuse, 0x8, RZ ;  /* 0x000000086b197810 */ /* 0x040fe20007ffe0ff */
[----:B------:R-:W2:Y:S01]  /*10ca0*/  SHFL.IDX PT, R2, R37, RZ, 0x1c1f ;  /* 0x001c1fff25027589 */ /* 0x000ea200000e0000 */
[C---:B------:R-:W-:Y:S02]  /*10cb0*/  IADD3 R24, R107.reuse, 0x10, RZ ;  /* 0x000000106b187810 */ /* 0x040fe40007ffe0ff */
[C---:B------:R-:W-:Y:S01]  /*10cc0*/  IADD3 R23, R107.reuse, 0x18, RZ ;  /* 0x000000186b177810 */ /* 0x040fe20007ffe0ff */
[----:B---3--:R3:W-:Y:S01]  /*10cd0*/  @!P3 ST.E [R4.64], R15 ;  /* 0x0000000f0400b985 */ /* 0x0087e2000c101908 */
[C---:B------:R-:W-:Y:S02]  /*10ce0*/  IADD3 R22, R107.reuse, 0x20, RZ ;  /* 0x000000206b167810 */ /* 0x040fe40007ffe0ff */
[C---:B------:R-:W-:Y:S01]  /*10cf0*/  IADD3 R21, R107.reuse, 0x28, RZ ;  /* 0x000000286b157810 */ /* 0x040fe20007ffe0ff */
[----:B------:R4:W2:Y:S01]  /*10d00*/  SHFL.IDX PT, R3, R32, RZ, 0x1c1f ;  /* 0x001c1fff20037589 */ /* 0x0008a200000e0000 */
[----:B------:R-:W-:-:S02]  /*10d10*/  IADD3 R20, R107, 0x30, RZ ;  /* 0x000000306b147810 */ /* 0x000fc40007ffe0ff */
[C---:B------:R-:W-:Y:S02]  /*10d20*/  IADD3 R19, R107.reuse, 0x38, RZ ;  /* 0x000000386b137810 */ /* 0x040fe40007ffe0ff */
        /* <DEDUP_REMOVED lines=9> */
[C---:B---3--:R-:W-:Y:S02]  /*10dc0*/  IADD3 R15, R107.reuse, 0x58, RZ ;  /* 0x000000586b0f7810 */ /* 0x048fe40007ffe0ff */
        /* <DEDUP_REMOVED lines=30> */
[----:B--2-4-:R-:W-:Y:S02]  /*10fb0*/  ISETP.GE.AND P5, PT, R107, c[0x0][0x3c8], PT ;  /* 0x0000f2006b007a0c */ /* 0x014fe40003fa6270 */
[----:B------:R-:W-:Y:S02]  /*10fc0*/  ISETP.GE.AND P1, PT, R25, c[0x0][0x3c8], PT ;  /* 0x0000f20019007a0c */ /* 0x000fe40003f26270 */
[----:B------:R-:W-:-:S02]  /*10fd0*/  ISETP.GE.AND P4, PT, R24, c[0x0][0x3c8], PT ;  /* 0x0000f20018007a0c */ /* 0x000fc40003f86270 */
[----:B------:R-:W-:-:S07]  /*10fe0*/  ISETP.GE.AND P2, PT, R23, c[0x0][0x3c8], PT ;  /* 0x0000f20017007a0c */ /* 0x000fce0003f46270 */
[----:B------:R-:W-:Y:S02]  /*10ff0*/  @!P5 IMAD.WIDE R28, R107, 0x4, R2 ;  /* 0x000000046b1cd825 */ /* 0x000fe400078e0202 */
[----:B------:R-:W-:-:S03]  /*11000*/  @!P1 LEA R26, P3, R25, R2, 0x2 ;  /* 0x00000002191a9211 */ /* 0x000fc600078610ff */
[----:B------:R1:W-:Y:S01]  /*11010*/  @!P5 ST.E.64 [R28.64], R108 ;  /* 0x0000006c1c00d985 */ /* 0x0003e2000c101b08 */
[----:B------:R-:W-:Y:S02]  /*11020*/  @!P1 LEA.HI.X R27, R25, R3, R33, 0x2, P3 ;  /* 0x00000003191b9211 */ /* 0x000fe400018f1421 */
[----:B------:R-:W-:-:S03]  /*11030*/  ISETP.GE.AND P5, PT, R22, c[0x0][0x3c8], PT ;  /* 0x0000f20016007a0c */ /* 0x000fc60003fa6270 */
[----:B------:R2:W-:Y:S01]  /*11040*/  @!P1 ST.E.64 [R26.64], R112 ;  /* 0x000000701a009985 */ /* 0x0005e2000c101b08 */
[----:B------:R-:W-:Y:S02]  /*11050*/  ISETP.GE.AND P1, PT, R21, c[0x0][0x3c8], PT ;  /* 0x0000f20015007a0c */ /* 0x000fe40003f26270 */
[----:B-1----:R-:W-:-:S04]  /*11060*/  @!P4 LEA R28, P3, R24, R2, 0x2 ;  /* 0x00000002181cc211 */ /* 0x002fc800078610ff */
[----:B------:R-:W-:Y:S02]  /*11070*/  @!P4 LEA.HI.X R29, R24, R3, R34, 0x2, P3 ;  /* 0x00000003181dc211 */ /* 0x000fe400018f1422 */
[----:B--2---:R-:W-:-:S03]  /*11080*/  @!P2 LEA R26, P3, R23, R2, 0x2 ;  /* 0x00000002171aa211 */ /* 0x004fc600078610ff */
        /* <DEDUP_REMOVED lines=60> */
[----:B-1----:R-:W-:-:S04]  /*11450*/  @!P3 LEA R28, P4, R8, R2, 0x2 ;  /* 0x00000002081cb211 */ /* 0x002fc800078810ff */
[-C--:B------:R-:W-:Y:S02]  /*11460*/  @!P3 LEA.HI.X R29, R8, R3.reuse, R52, 0x2, P4 ;  /* 0x00000003081db211 */ /* 0x080fe400020f1434 */
[-C--:B--2---:R-:W-:Y:S02]  /*11470*/  @!P2 LEA R26, P1, R7, R2.reuse, 0x2 ;  /* 0x00000002071aa211 */ /* 0x084fe400078210ff */
[----:B------:R-:W-:Y:S01]  /*11480*/  ISETP.GE.AND P4, PT, R5, c[0x0][0x3c8], PT ;  /* 0x0000f20005007a0c */ /* 0x000fe20003f86270 */
[----:B------:R1:W-:Y:S01]  /*11490*/  @!P3 ST.E.64 [R28.64], R76 ;  /* 0x0000004c1c00b985 */ /* 0x0003e2000c101b08 */
[----:B------:R-:W-:Y:S02]  /*114a0*/  @!P2 LEA.HI.X R27, R7, R3, R51, 0x2, P1 ;  /* 0x00000003071ba211 */ /* 0x000fe400008f1433 */
[----:B------:R-:W-:Y:S02]  /*114b0*/  ISETP.GE.AND P3, PT, R4, c[0x0][0x3c8], PT ;  /* 0x0000f20004007a0c */ /* 0x000fe40003f66270 */
[----:B------:R-:W-:Y:S01]  /*114c0*/  @!P5 LEA R30, P1, R6, R2, 0x2 ;  /* 0x00000002061ed211 */ /* 0x000fe200078210ff */
[----:B------:R2:W-:Y:S01]  /*114d0*/  @!P2 ST.E.64 [R26.64], R80 ;  /* 0x000000501a00a985 */ /* 0x0005e2000c101b08 */
[----:B------:R-:W-:-:S02]  /*114e0*/  ISETP.GE.AND P2, PT, R0, c[0x0][0x3c8], PT ;  /* 0x0000f20000007a0c */ /* 0x000fc40003f46270 */
[----:B------:R-:W-:-:S05]  /*114f0*/  @!P5 LEA.HI.X R31, R6, R3, R53, 0x2, P1 ;  /* 0x00000003061fd211 */ /* 0x000fca00008f1435 */
[----:B------:R3:W-:Y:S01]  /*11500*/  @!P5 ST.E.64 [R30.64], R84 ;  /* 0x000000541e00d985 */ /* 0x0007e2000c101b08 */
[----:B-1----:R-:W-:-:S04]  /*11510*/  @!P4 LEA R28, P1, R5, R2, 0x2 ;  /* 0x00000002051cc211 */ /* 0x002fc800078210ff */
[----:B------:R-:W-:Y:S02]  /*11520*/  @!P4 LEA.HI.X R29, R5, R3, R54, 0x2, P1 ;  /* 0x00000003051dc211 */ /* 0x000fe400008f1436 */
[----:B--2---:R-:W-:-:S03]  /*11530*/  @!P3 LEA R26, P1, R4, R2, 0x2 ;  /* 0x00000002041ab211 */ /* 0x004fc600078210ff */
[----:B------:R3:W-:Y:S01]  /*11540*/  @!P4 ST.E.64 [R28.64], R88 ;  /* 0x000000581c00c985 */ /* 0x0007e2000c101b08 */
[----:B------:R-:W-:Y:S02]  /*11550*/  @!P3 LEA.HI.X R27, R4, R3, R55, 0x2, P1 ;  /* 0x00000003041bb211 */ /* 0x000fe400008f1437 */
[----:B------:R-:W-:-:S03]  /*11560*/  @!P2 LEA R2, P1, R0, R2, 0x2 ;  /* 0x000000020002a211 */ /* 0x000fc600078210ff */
[----:B------:R3:W-:Y:S01]  /*11570*/  @!P3 ST.E.64 [R26.64], R92 ;  /* 0x0000005c1a00b985 */ /* 0x0007e2000c101b08 */
[----:B------:R-:W-:-:S05]  /*11580*/  @!P2 LEA.HI.X R3, R0, R3, R56, 0x2, P1 ;  /* 0x000000030003a211 */ /* 0x000fca00008f1438 */
[----:B------:R3:W-:Y:S04]  /*11590*/  @!P2 ST.E.64 [R2.64], R96 ;  /* 0x000000600200a985 */ /* 0x0007e8000c101b08 */
.L_x_851:
[----:B--2-4-:R-:W-:Y:S05]  /*115a0*/  BSYNC B0 ;  /* 0x0000000000007941 */ /* 0x014fea0003800000 */
.L_x_850:
[----:B---3--:R1:W2:Y:S04]  /*115b0*/  SHFL.IDX PT, R3, R32, 0x1, 0x1c1f ;  /* 0x003c1f0020037f89 */ /* 0x0082a800000e0000 */
[----:B------:R1:W3:Y:S01]  /*115c0*/  SHFL.IDX PT, R2, R37, 0x1, 0x1c1f ;  /* 0x003c1f0025027f89 */ /* 0x0002e200000e0000 */
[----:B------:R-:W-:Y:S05]  /*115d0*/  @P0 BRA `(.L_x_852) ;  /* 0x000008d000000947 */ /* 0x000fea0003800000 */
[----:B------:R-:W-:Y:S02]  /*115e0*/  ISETP.GE.AND P1, PT, R25, c[0x0][0x3c8], PT ;  /* 0x0000f20019007a0c */ /* 0x000fe40003f26270 */
[----:B------:R-:W-:Y:S02]  /*115f0*/  ISETP.GE.AND P4, PT, R107, c[0x0][0x3c8], PT ;  /* 0x0000f2006b007a0c */ /* 0x000fe40003f86270 */
[----:B------:R-:W-:Y:S02]  /*11600*/  ISETP.GE.AND P0, PT, R24, c[0x0][0x3c8], PT ;  /* 0x0000f20018007a0c */ /* 0x000fe40003f06270 */
[----:B------:R-:W-:-:S02]  /*11610*/  ISETP.GE.AND P3, PT, R23, c[0x0][0x3c8], PT ;  /* 0x0000f20017007a0c */ /* 0x000fc40003f66270 */
[----:B------:R-:W-:-:S05]  /*11620*/  ISETP.GE.AND P2, PT, R22, c[0x0][0x3c8], PT ;  /* 0x0000f20016007a0c */ /* 0x000fca0003f46270 */
[----:B---3--:R-:W-:Y:S02]  /*11630*/  @!P1 LEA R28, P5, R25, R2, 0x2 ;  /* 0x00000002191c9211 */ /* 0x008fe400078a10ff */
[----:B--2---:R-:W-:Y:S02]  /*11640*/  @!P4 IMAD.WIDE R26, R107, 0x4, R2 ;  /* 0x000000046b1ac825 */ /* 0x004fe400078e0202 */
[----:B------:R-:W-:-:S03]  /*11650*/  @!P1 LEA.HI.X R29, R25, R3, R33, 0x2, P5 ;  /* 0x00000003191d9211 */ /* 0x000fc600028f1421 */
[----:B------:R2:W-:Y:S01]  /*11660*/  @!P4 ST.E.64 [R26.64], R110 ;  /* 0x0000006e1a00c985 */ /* 0x0005e2000c101b08 */
[----:B------:R-:W-:-:S03]  /*11670*/  ISETP.GE.AND P4, PT, R21, c[0x0][0x3c8], PT ;  /* 0x0000f20015007a0c */ /* 0x000fc60003f86270 */
[----:B------:R3:W-:Y:S01]  /*11680*/  @!P1 ST.E.64 [R28.64], R114 ;  /* 0x000000721c009985 */ /* 0x0007e2000c101b08 */
[CC--:B--2---:R-:W-:Y:S02]  /*11690*/  @!P0 LEA R26, P5, R24.reuse, R2.reuse, 0x2 ;  /* 0x00000002181a8211 */ /* 0x0c4fe400078a10ff */
[CC--:B---3--:R-:W-:Y:S02]  /*116a0*/  @!P3 LEA R28, P1, R23.reuse, R2.reuse, 0x2 ;  /* 0x00000002171cb211 */ /* 0x0c8fe400078210ff */
[-C--:B------:R-:W-:Y:S02]  /*116b0*/  @!P0 LEA.HI.X R27, R24, R3.reuse, R34, 0x2, P5 ;  /* 0x00000003181b8211 */ /* 0x080fe400028f1422 */
[----:B------:R-:W-:Y:S02]  /*116c0*/  @!P3 LEA.HI.X R29, R23, R3, R36, 0x2, P1 ;  /* 0x00000003171db211 */ /* 0x000fe400008f1424 */
[----:B------:R-:W-:Y:S01]  /*116d0*/  ISETP.GE.AND P1, PT, R20, c[0x0][0x3c8], PT ;  /* 0x0000f20014007a0c */ /* 0x000fe20003f26270 */
[----:B------:R2:W-:Y:S01]  /*116e0*/  @!P0 ST.E.64 [R26.64], R118 ;  /* 0x000000761a008985 */ /* 0x0005e2000c101b08 */
[----:B------:R-:W-:-:S02]  /*116f0*/  @!P2 LEA R30, P5, R22, R2, 0x2 ;  /* 0x00000002161ea211 */ /* 0x000fc400078a10ff */
[----:B------:R-:W-:Y:S01]  /*11700*/  ISETP.GE.AND P0, PT, R19, c[0x0][0x3c8], PT ;  /* 0x0000f20013007a0c */ /* 0x000fe20003f06270 */
[----:B------:R-:W-:Y:S01]  /*11710*/  @!P3 ST.E.64 [R28.64], R122 ;  /* 0x0000007a1c00b985 */ /* 0x000fe2000c101b08 */
[----:B------:R-:W-:Y:S02]  /*11720*/  @!P2 LEA.HI.X R31, R22, R3, R35, 0x2, P5 ;  /* 0x00000003161fa211 */ /* 0x000fe400028f1423 */
[----:B------:R-:W-:-:S03]  /*11730*/  ISETP.GE.AND P3, PT, R18, c[0x0][0x3c8], PT ;  /* 0x0000f20012007a0c */ /* 0x000fc60003f66270 */
[----:B------:R-:W-:Y:S01]  /*11740*/  @!P2 ST.E.64 [R30.64], R126 ;  /* 0x0000007e1e00a985 */ /* 0x000fe2000c101b08 */
[----:B------:R-:W-:Y:S02]  /*11750*/  ISETP.GE.AND P2, PT, R17, c[0x0][0x3c8], PT ;  /* 0x0000f20011007a0c */ /* 0x000fe40003f46270 */
[----:B--2---:R-:W-:-:S04]  /*11760*/  @!P4 LEA R26, P5, R21, R2, 0x2 ;  /* 0x00000002151ac211 */ /* 0x004fc800078a10ff */
[----:B------:R-:W-:Y:S02]  /*11770*/  @!P4 LEA.HI.X R27, R21, R3, R38, 0x2, P5 ;  /* 0x00000003151bc211 */ /* 0x000fe400028f1426 */
[----:B------:R-:W-:-:S03]  /*11780*/  @!P1 LEA R24, P5, R20, R2, 0x2 ;  /* 0x0000000214189211 */ /* 0x000fc600078a10ff */
[----:B------:R-:W-:Y:S01]  /*11790*/  @!P4 ST.E.64 [R26.64], R130 ;  /* 0x000000821a00c985 */ /* 0x000fe2000c101b08 */
[-C--:B------:R-:W-:Y:S02]  /*117a0*/  @!P1 LEA.HI.X R25, R20, R3.reuse, R39, 0x2, P5 ;  /* 0x0000000314199211 */ /* 0x080fe400028f1427 */
[CC--:B------:R-:W-:Y:S02]  /*117b0*/  @!P0 LEA R20, P5, R19.reuse, R2.reuse, 0x2 ;  /* 0x0000000213148211 */ /* 0x0c0fe400078a10ff */
[----:B------:R-:W-:Y:S01]  /*117c0*/  ISETP.GE.AND P4, PT, R14, c[0x0][0x3c8], PT ;  /* 0x0000f2000e007a0c */ /* 0x000fe20003f86270 */
[----:B------:R-:W-:Y:S01]  /*117d0*/  @!P1 ST.E.64 [R24.64], R134 ;  /* 0x0000008618009985 */ /* 0x000fe2000c101b08 */
[----:B------:R-:W-:Y:S02]  /*117e0*/  @!P0 LEA.HI.X R21, R19, R3, R40, 0x2, P5 ;  /* 0x0000000313158211 */ /* 0x000fe400028f1428 */
[----:B------:R-:W-:Y:S02]  /*117f0*/  @!P3 LEA R22, P5, R18, R2, 0x2 ;  /* 0x000000021216b211 */ /* 0x000fe400078a10ff */
[----:B------:R-:W-:Y:S01]  /*11800*/  ISETP.GE.AND P1, PT, R16, c[0x0][0x3c8], PT ;  /* 0x0000f20010007a0c */ /* 0x000fe20003f26270 */
[----:B------:R2:W-:Y:S01]  /*11810*/  @!P0 ST.E.64 [R20.64], R138 ;  /* 0x0000008a14008985 */ /* 0x0005e2000c101b08 */
[----:B------:R-:W-:-:S02]  /*11820*/  ISETP.GE.AND P0, PT, R15, c[0x0][0x3c8], PT ;  /* 0x0000f2000f007a0c */ /* 0x000fc40003f06270 */
[----:B------:R-:W-:-:S05]  /*11830*/  @!P3 LEA.HI.X R23, R18, R3, R41, 0x2, P5 ;  /* 0x000000031217b211 */ /* 0x000fca00028f1429 */
[----:B------:R3:W-:Y:S01]  /*11840*/  @!P3 ST.E.64 [R22.64], R142 ;  /* 0x0000008e1600b985 */ /* 0x0007e2000c101b08 */
[----:B------:R-:W-:Y:S02]  /*11850*/  ISETP.GE.AND P3, PT, R13, c[0x0][0x3c8], PT ;  /* 0x0000f2000d007a0c */ /* 0x000fe40003f66270 */
[----:B--2---:R-:W-:-:S04]  /*11860*/  @!P2 LEA R20, P5, R17, R2, 0x2 ;  /* 0x000000021114a211 */ /* 0x004fc800078a10ff */
[----:B------:R-:W-:Y:S02]  /*11870*/  @!P2 LEA.HI.X R21, R17, R3, R42, 0x2, P5 ;  /* 0x000000031115a211 */ /* 0x000fe400028f142a */
[----:B------:R-:W-:-:S03]  /*11880*/  @!P1 LEA R18, P5, R16, R2, 0x2 ;  /* 0x0000000210129211 */ /* 0x000fc600078a10ff */
[----:B------:R2:W-:Y:S01]  /*11890*/  @!P2 ST.E.64 [R20.64], R146 ;  /* 0x000000921400a985 */ /* 0x0005e2000c101b08 */
[----:B------:R-:W-:Y:S02]  /*118a0*/  @!P1 LEA.HI.X R19, R16, R3, R43, 0x2, P5 ;  /* 0x0000000310139211 */ /* 0x000fe400028f142b */
[----:B---3--:R-:W-:-:S03]  /*118b0*/  @!P4 LEA R22, P5, R14, R2, 0x2 ;  /* 0x000000020e16c211 */ /* 0x008fc600078a10ff */
[----:B------:R3:W-:Y:S01]  /*118c0*/  @!P1 ST.E.64 [R18.64], R150 ;  /* 0x0000009612009985 */ /* 0x0007e2000c101b08 */
[----:B------:R-:W-:Y:S02]  /*118d0*/  ISETP.GE.AND P1, PT, R11, c[0x0][0x3c8], PT ;  /* 0x0000f2000b007a0c */ /* 0x000fe40003f26270 */
[----:B------:R-:W-:Y:S02]  /*118e0*/  @!P4 LEA.HI.X R23, R14, R3, R44, 0x2, P5 ;  /* 0x000000030e17c211 */ /* 0x000fe400028f142c */
[----:B--2---:R-:W-:-:S04]  /*118f0*/  @!P0 LEA R20, P2, R15, R2, 0x2 ;  /* 0x000000020f148211 */ /* 0x004fc800078410ff */
[-C--:B------:R-:W-:Y:S02]  /*11900*/  @!P0 LEA.HI.X R21, R15, R3.reuse, R45, 0x2, P2 ;  /* 0x000000030f158211 */ /* 0x080fe400010f142d */
[----:B------:R-:W-:Y:S02]  /*11910*/  ISETP.GE.AND P2, PT, R12, c[0x0][0x3c8], PT ;  /* 0x0000f2000c007a0c */ /* 0x000fe40003f46270 */
[C---:B---3--:R-:W-:Y:S01]  /*11920*/  @!P3 LEA R18, P5, R13.reuse, R2, 0x2 ;  /* 0x000000020d12b211 */ /* 0x048fe200078a10ff */
[----:B------:R-:W-:Y:S01]  /*11930*/  @!P0 ST.E.64 [R20.64], R154 ;  /* 0x0000009a14008985 */ /* 0x000fe2000c101b08 */
[----:B------:R-:W-:Y:S02]  /*11940*/  ISETP.GE.AND P0, PT, R10, c[0x0][0x3c8], PT ;  /* 0x0000f2000a007a0c */ /* 0x000fe40003f06270 */
[----:B------:R-:W-:Y:S01]  /*11950*/  @!P3 LEA.HI.X R19, R13, R3, R46, 0x2, P5 ;  /* 0x000000030d13b211 */ /* 0x000fe200028f142e */
[----:B------:R-:W-:Y:S04]  /*11960*/  @!P4 ST.E.64 [R22.64], R104 ;  /* 0x000000681600c985 */ /* 0x000fe8000c101b08 */
[----:B------:R-:W-:Y:S01]  /*11970*/  @!P3 ST.E.64 [R18.64], R58 ;  /* 0x0000003a1200b985 */ /* 0x000fe2000c101b08 */
[----:B------:R-:W-:-:S02]  /*11980*/  ISETP.GE.AND P3, PT, R7, c[0x0][0x3c8], PT ;  /* 0x0000f20007007a0c */ /* 0x000fc40003f66270 */
[----:B------:R-:W-:-:S04]  /*11990*/  @!P2 LEA R16, P5, R12, R2, 0x2 ;  /* 0x000000020c10a211 */ /* 0x000fc800078a10ff */
[-C--:B------:R-:W-:Y:S02]  /*119a0*/  @!P2 LEA.HI.X R17, R12, R3.reuse, R47, 0x2, P5 ;  /* 0x000000030c11a211 */ /* 0x080fe400028f142f */
[CC--:B------:R-:W-:Y:S02]  /*119b0*/  @!P1 LEA R14, P5, R11.reuse, R2.reuse, 0x2 ;  /* 0x000000020b0e9211 */ /* 0x0c0fe400078a10ff */
[C---:B------:R-:W-:Y:S01]  /*119c0*/  @!P0 LEA R12, P4, R10.reuse, R2, 0x2 ;  /* 0x000000020a0c8211 */ /* 0x040fe200078810ff */
[----:B------:R-:W-:Y:S01]  /*119d0*/  @!P2 ST.E.64 [R16.64], R62 ;  /* 0x0000003e1000a985 */ /* 0x000fe2000c101b08 */
[-C--:B------:R-:W-:Y:S02]  /*119e0*/  @!P1 LEA.HI.X R15, R11, R3.reuse, R48, 0x2, P5 ;  /* 0x000000030b0f9211 */ /* 0x080fe400028f1430 */
[----:B------:R-:W-:Y:S02]  /*119f0*/  ISETP.GE.AND P5, PT, R9, c[0x0][0x3c8], PT ;  /* 0x0000f20009007a0c */ /* 0x000fe40003fa6270 */
[----:B------:R-:W-:Y:S01]  /*11a00*/  @!P0 LEA.HI.X R13, R10, R3, R49, 0x2, P4 ;  /* 0x000000030a0d8211 */ /* 0x000fe200020f1431 */
[----:B------:R2:W-:Y:S01]  /*11a10*/  @!P1 ST.E.64 [R14.64], R66 ;  /* 0x000000420e009985 */ /* 0x0005e2000c101b08 */
[----:B------:R-:W-:-:S02]  /*11a20*/  ISETP.GE.AND P4, PT, R8, c[0x0][0x3c8], PT ;  /* 0x0000f20008007a0c */ /* 0x000fc40003f86270 */
[----:B------:R-:W-:Y:S01]  /*11a30*/  ISETP.GE.AND P2, PT, R6, c[0x0][0x3c8], PT ;  /* 0x0000f20006007a0c */ /* 0x000fe20003f46270 */
[----:B------:R3:W-:Y:S06]  /*11a40*/  @!P0 ST.E.64 [R12.64], R70 ;  /* 0x000000460c008985 */ /* 0x0007ec000c101b08 */
[----:B------:R-:W-:-:S04]  /*11a50*/  @!P5 LEA R10, P1, R9, R2, 0x2 ;  /* 0x00000002090ad211 */ /* 0x000fc800078210ff */
[----:B------:R-:W-:Y:S02]  /*11a60*/  @!P5 LEA.HI.X R11, R9, R3, R50, 0x2, P1 ;  /* 0x00000003090bd211 */ /* 0x000fe400008f1432 */
[----:B------:R-:W-:-:S03]  /*11a70*/  ISETP.GE.AND P1, PT, R5, c[0x0][0x3c8], PT ;  /* 0x0000f20005007a0c */ /* 0x000fc60003f26270 */
[----:B------:R4:W-:Y:S01]  /*11a80*/  @!P5 ST.E.64 [R10.64], R74 ;  /* 0x0000004a0a00d985 */ /* 0x0009e2000c101b08 */
[CC--:B--2---:R-:W-:Y:S02]  /*11a90*/  @!P4 LEA R14, P0, R8.reuse, R2.reuse, 0x2 ;  /* 0x00000002080ec211 */ /* 0x0c4fe400078010ff */
[CC--:B---3--:R-:W-:Y:S02]  /*11aa0*/  @!P3 LEA R12, P5, R7.reuse, R2.reuse, 0x2 ;  /* 0x00000002070cb211 */ /* 0x0c8fe400078a10ff */
[-C--:B------:R-:W-:Y:S02]  /*11ab0*/  @!P4 LEA.HI.X R15, R8, R3.reuse, R52, 0x2, P0 ;  /* 0x00000003080fc211 */ /* 0x080fe400000f1434 */
[----:B------:R-:W-:Y:S02]  /*11ac0*/  ISETP.GE.AND P0, PT, R4, c[0x0][0x3c8], PT ;  /* 0x0000f20004007a0c */ /* 0x000fe40003f06270 */
[----:B------:R-:W-:Y:S01]  /*11ad0*/  @!P3 LEA.HI.X R13, R7, R3, R51, 0x2, P5 ;  /* 0x00000003070db211 */ /* 0x000fe200028f1433 */
[----:B------:R2:W-:Y:S04]  /*11ae0*/  @!P4 ST.E.64 [R14.64], R78 ;  /* 0x0000004e0e00c985 */ /* 0x0005e8000c101b08 */
[----:B------:R2:W-:Y:S01]  /*11af0*/  @!P3 ST.E.64 [R12.64], R82 ;  /* 0x000000520c00b985 */ /* 0x0005e2000c101b08 */
[----:B----4-:R-:W-:-:S04]  /*11b00*/  @!P2 LEA R10, P5, R6, R2, 0x2 ;  /* 0x00000002060aa211 */ /* 0x010fc800078a10ff */
[----:B------:R-:W-:Y:S02]  /*11b10*/  @!P2 LEA.HI.X R11, R6, R3, R53, 0x2, P5 ;  /* 0x00000003060ba211 */ /* 0x000fe400028f1435 */
[----:B------:R-:W-:-:S03]  /*11b20*/  @!P1 LEA R8, P5, R5, R2, 0x2 ;  /* 0x0000000205089211 */ /* 0x000fc600078a10ff */
[----:B------:R2:W-:Y:S01]  /*11b30*/  @!P2 ST.E.64 [R10.64], R86 ;  /* 0x000000560a00a985 */ /* 0x0005e2000c101b08 */
[----:B------:R-:W-:Y:S02]  /*11b40*/  @!P1 LEA.HI.X R9, R5, R3, R54, 0x2, P5 ;  /* 0x0000000305099211 */ /* 0x000fe400028f1436 */
[----:B------:R-:W-:-:S03]  /*11b50*/  @!P0 LEA R6, P5, R4, R2, 0x2 ;  /* 0x0000000204068211 */ /* 0x000fc600078a10ff */
[----:B------:R2:W-:Y:S01]  /*11b60*/  @!P1 ST.E.64 [R8.64], R90 ;  /* 0x0000005a08009985 */ /* 0x0005e2000c101b08 */
[----:B------:R-:W-:-:S05]  /*11b70*/  @!P0 LEA.HI.X R7, R4, R3, R55, 0x2, P5 ;  /* 0x0000000304078211 */ /* 0x000fca00028f1437 */
[----:B------:R2:W-:Y:S01]  /*11b80*/  @!P0 ST.E.64 [R6.64], R94 ;  /* 0x0000005e06008985 */ /* 0x0005e2000c101b08 */
[----:B------:R-:W-:-:S13]  /*11b90*/  ISETP.GE.AND P0, PT, R0, c[0x0][0x3c8], PT ;  /* 0x0000f20000007a0c */ /* 0x000fda0003f06270 */
[----:B------:R-:W-:Y:S05]  /*11ba0*/  @P0 BRA `(.L_x_852) ;  /* 0x0000030000000947 */ /* 0x000fea0003800000 */
[----:B------:R-:W-:-:S04]  /*11bb0*/  LEA R2, P0, R0, R2, 0x2 ;  /* 0x0000000200027211 */ /* 0x000fc800078010ff */
[----:B------:R-:W-:-:S05]  /*11bc0*/  LEA.HI.X R3, R0, R3, R56, 0x2, P0 ;  /* 0x0000000300037211 */ /* 0x000fca00000f1438 */
[----:B------:R3:W-:Y:S01]  /*11bd0*/  ST.E.64 [R2.64], R98 ;  /* 0x0000006202007985 */ /* 0x0007e2000c101b08 */
[----:B------:R-:W-:Y:S05]  /*11be0*/  BRA `(.L_x_852) ;  /* 0x000002c000007947 */ /* 0x000fea0003800000 */
.L_x_848:
[----:B------:R-:W2:Y:S02]  /*11bf0*/  S2R R4, SR_TID.X ;  /* 0x0000000000047919 */ /* 0x000ea40000002100 */
[----:B--2---:R-:W-:-:S13]  /*11c00*/  ISETP.GT.AND P0, PT, R4, 0x7f, PT ;  /* 0x0000007f0400780c */ /* 0x004fda0003f04270 */
[----:B------:R-:W-:Y:S05]  /*11c10*/  @P0 BRA `(.L_x_852) ;  /* 0x0000029000000947 */ /* 0x000fea0003800000 */
[----:B------:R-:W2:Y:S01]  /*11c20*/  LDL.LU R3, [R1+0x58] ;  /* 0x0000580001037983 */ /* 0x000ea20000300800 */
[----:B------:R-:W-:-:S05]  /*11c30*/  MOV R2, c[0x0][0x4e8] ;  /* 0x00013a0000027a02 */ /* 0x000fca0000000f00 */
[----:B------:R-:W-:Y:S01]  /*11c40*/  IMAD R0, R2, c[0x0][0x388], RZ ;  /* 0x0000e20002007a24 */ /* 0x000fe200078e02ff */
[----:B--2---:R-:W-:-:S04]  /*11c50*/  IADD3 R4, R3, R4, RZ ;  /* 0x0000000403047210 */ /* 0x004fc80007ffe0ff */
[----:B------:R-:W-:-:S13]  /*11c60*/  ISETP.GE.AND P0, PT, R4, R0, PT ;  /* 0x000000000400720c */ /* 0x000fda0003f06270 */
[----:B------:R-:W-:Y:S05]  /*11c70*/  @P0 BRA `(.L_x_852) ;  /* 0x0000023000000947 */ /* 0x000fea0003800000 */
[----:B------:R-:W2:Y:S04]  /*11c80*/  LDL.LU R3, [R1+0x44] ;  /* 0x0000440001037983 */ /* 0x000ea80000300800 */
[----:B------:R-:W3:Y:S04]  /*11c90*/  LDL.LU R9, [R1+0x48] ;  /* 0x0000480001097983 */ /* 0x000ee80000300800 */
[----:B------:R-:W4:Y:S01]  /*11ca0*/  LDL.LU R8, [R1+0x4c] ;  /* 0x00004c0001087983 */ /* 0x000f220000300800 */
[----:B------:R-:W-:-:S13]  /*11cb0*/  ISETP.NE.AND P0, PT, R2, 0x1, PT ;  /* 0x000000010200780c */ /* 0x000fda0003f05270 */
[----:B------:R-:W-:Y:S01]  /*11cc0*/  @P0 IMAD.HI.U32 R7, R4, c[0x0][0x4ec], RZ ;  /* 0x00013b0004070a27 */ /* 0x000fe200078e00ff */
[----:B--2---:R-:W-:Y:S02]  /*11cd0*/  SHF.R.S32.HI R0, RZ, 0x1f, R3 ;  /* 0x0000001fff007819 */ /* 0x004fe40000011403 */
[----:B---3--:R-:W-:-:S03]  /*11ce0*/  SHF.R.S32.HI R6, RZ, 0x1f, R9 ;  /* 0x0000001fff067819 */ /* 0x008fc60000011409 */
[----:B------:R-:W-:-:S04]  /*11cf0*/  IMAD R0, R0, c[0x0][0x4d0], RZ ;  /* 0x0001340000007a24 */ /* 0x000fc800078e02ff */
[C---:B------:R-:W-:Y:S01]  /*11d00*/  IMAD R5, R3.reuse, c[0x0][0x4d4], R0 ;  /* 0x0001350003057a24 */ /* 0x040fe200078e0200 */
[----:B------:R-:W-:Y:S01]  /*11d10*/  MOV R0, R4 ;  /* 0x0000000400007202 */ /* 0x000fe20000000f00 */
[----:B------:R-:W-:Y:S01]  /*11d20*/  IMAD.WIDE.U32 R2, R3, c[0x0][0x4d0], RZ ;  /* 0x0001340003027a25 */ /* 0x000fe200078e00ff */
[----:B------:R-:W-:-:S03]  /*11d30*/  @P0 SHF.R.U32.HI R0, RZ, c[0x0][0x4f0], R7 ;  /* 0x00013c00ff000a19 */ /* 0x000fc60000011607 */
[----:B------:R-:W-:Y:S01]  /*11d40*/  IMAD R6, R6, c[0x0][0x4d8], RZ ;  /* 0x0001360006067a24 */ /* 0x000fe200078e02ff */
[----:B------:R-:W-:Y:S02]  /*11d50*/  IADD3 R3, R3, R5, RZ ;  /* 0x0000000503037210 */ /* 0x000fe40007ffe0ff */
[----:B----4-:R-:W-:Y:S01]  /*11d60*/  SHF.R.S32.HI R5, RZ, 0x1f, R8 ;  /* 0x0000001fff057819 */ /* 0x010fe20000011408 */
[C---:B------:R-:W-:Y:S01]  /*11d70*/  IMAD R7, R9.reuse, c[0x0][0x4dc], R6 ;  /* 0x0001370009077a24 */ /* 0x040fe200078e0206 */
[----:B------:R-:W-:Y:S01]  /*11d80*/  IADD3 R6, -R0, RZ, RZ ;  /* 0x000000ff00067210 */ /* 0x000fe20007ffe1ff */
[----:B------:R-:W-:-:S04]  /*11d90*/  IMAD.WIDE.U32 R2, R9, c[0x0][0x4d8], R2 ;  /* 0x0001360009027a25 */ /* 0x000fc800078e0002 */
[----:B------:R-:W-:Y:S01]  /*11da0*/  IMAD R5, R5, c[0x0][0x4e0], RZ ;  /* 0x0001380005057a24 */ /* 0x000fe200078e02ff */
[----:B------:R-:W-:Y:S01]  /*11db0*/  IADD3 R3, R3, R7, RZ ;  /* 0x0000000703037210 */ /* 0x000fe20007ffe0ff */
[----:B------:R-:W-:Y:S01]  /*11dc0*/  IMAD R4, R6, c[0x0][0x4e8], R4 ;  /* 0x00013a0006047a24 */ /* 0x000fe200078e0204 */
[----:B------:R-:W-:Y:S01]  /*11dd0*/  SHF.R.S32.HI R7, RZ, 0x1f, R0 ;  /* 0x0000001fff077819 */ /* 0x000fe20000011400 */
[C---:B------:R-:W-:Y:S02]  /*11de0*/  IMAD R6, R8.reuse, c[0x0][0x4e4], R5 ;  /* 0x0001390008067a24 */ /* 0x040fe400078e0205 */
[----:B------:R-:W-:Y:S01]  /*11df0*/  IMAD.WIDE.U32 R2, R8, c[0x0][0x4e0], R2 ;  /* 0x0001380008027a25 */ /* 0x000fe200078e0002 */
[----:B------:R-:W-:-:S04]  /*11e00*/  SHF.R.S32.HI R5, RZ, 0x1f, R4 ;  /* 0x0000001fff057819 */ /* 0x000fc80000011404 */
[----:B------:R-:W-:Y:S01]  /*11e10*/  IADD3 R2, P0, R0, R2, RZ ;  /* 0x0000000200027210 */ /* 0x000fe20007f1e0ff */
[----:B------:R-:W-:-:S03]  /*11e20*/  IMAD R0, R5, c[0x0][0x4c8], RZ ;  /* 0x0001320005007a24 */ /* 0x000fc600078e02ff */
[----:B------:R-:W-:Y:S01]  /*11e30*/  IADD3.X R3, R7, R3, R6, P0, !PT ;  /* 0x0000000307037210 */ /* 0x000fe200007fe406 */
[----:B------:R-:W-:-:S04]  /*11e40*/  IMAD R0, R4, c[0x0][0x4cc], R0 ;  /* 0x0001330004007a24 */ /* 0x000fc800078e0200 */
[----:B------:R-:W-:-:S05]  /*11e50*/  IMAD.WIDE.U32 R2, R4, c[0x0][0x4c8], R2 ;  /* 0x0001320004027a25 */ /* 0x000fca00078e0002 */
[----:B------:R-:W-:Y:S02]  /*11e60*/  IADD3 R0, R3, R0, RZ ;  /* 0x0000000003007210 */ /* 0x000fe40007ffe0ff */
[----:B------:R-:W-:-:S04]  /*11e70*/  LEA R4, P0, R2, c[0x0][0x4a8], 0x2 ;  /* 0x00012a0002047a11 */ /* 0x000fc800078010ff */
[----:B------:R-:W-:Y:S02]  /*11e80*/  LEA.HI.X R5, R2, c[0x0][0x4ac], R0, 0x2, P0 ;  /* 0x00012b0002057a11 */ /* 0x000fe400000f1400 */
[----:B------:R-:W-:-:S05]  /*11e90*/  MOV R0, 0xff800000 ;  /* 0xff80000000007802 */ /* 0x000fca0000000f00 */
[----:B------:R2:W-:Y:S02]  /*11ea0*/  STG.E [R4.64], R0 ;  /* 0x0000000004007986 */ /* 0x0005e4000c101908 */
.L_x_852:
[----:B------:R-:W-:Y:S05]  /*11eb0*/  BSYNC B1 ;  /* 0x0000000000017941 */ /* 0x000fea0003800000 */
.L_x_847:
[----:B------:R-:W-:-:S13]  /*11ec0*/  ISETP.NE.AND P0, PT, RZ, UR6, PT ;  /* 0x00000006ff007c0c */ /* 0x000fda000bf05270 */
[----:B------:R-:W-:Y:S01]  /*11ed0*/  @P0 WARPSYNC 0xffffffff ;  /* 0xffffffff00000948 */ /* 0x000fe20003800000 */
[----:B------:R-:W-:Y:S06]  /*11ee0*/  @P0 BAR.SYNC.DEFER_BLOCKING 0x5, 0x100 ;  /* 0x0144000000000b1d */ /* 0x000fec0000010000 */
[----:B--2---:R-:W2:Y:S04]  /*11ef0*/  @P0 LDS R0, [0x15100] ;  /* 0x01510000ff000984 */ /* 0x004ea80000000800 */
[----:B--2---:R2:W-:Y:S04]  /*11f00*/  @P0 STL [R1+0x5c], R0 ;  /* 0x00005c0001000387 */ /* 0x0045e80000100800 */
[----:B------:R-:W-:Y:S06]  /*11f10*/  @P0 BAR.ARV 0x4, 0x100 ;  /* 0x0104000000000b1d */ /* 0x000fec0000002000 */
[----:B------:R-:W-:Y:S05]  /*11f20*/  @P0 BRA `(.L_x_853) ;  /* 0x0000007000000947 */ /* 0x000fea0003800000 */
[----:B------:R-:W-:Y:S05]  /*11f30*/  BRA.DIV ~URZ, `(.L_x_854) ;  /* 0x000002227f007947 */ /* 0x000fea000b800000 */
[----:B--2---:R2:W4:Y:S02]  /*11f40*/  SHFL.IDX PT, R0, R57, RZ, 0x1f ;  /* 0x00001fff39007589 */ /* 0x00452400000e0000 */
.L_x_859:
[----:B------:R-:W-:Y:S01]  /*11f50*/  WARPSYNC 0xffffffff ;  /* 0xffffffff00007948 */ /* 0x000fe20003800000 */
[----:B------:R-:W-:Y:S06]  /*11f60*/  BAR.SYNC.DEFER_BLOCKING 0x4, 0x100 ;  /* 0x0104000000007b1d */ /* 0x000fec0000010000 */
[----:B----4-:R4:W-:Y:S04]  /*11f70*/  STL [R1+0x5c], R0 ;  /* 0x00005c0001007387 */ /* 0x0109e80000100800 */
[----:B------:R4:W-:Y:S04]  /*11f80*/  @!P6 STS [0x15100], R57 ;  /* 0x01510039ff00e388 */ /* 0x0009e80000000800 */
[----:B------:R-:W-:Y:S06]  /*11f90*/  BAR.ARV 0x5, 0x100 ;  /* 0x0144000000007b1d */ /* 0x000fec0000002000 */
.L_x_853:
[----:B--2-4-:R-:W2:Y:S02]  /*11fa0*/  LDL R0, [R1+0x5c] ;  /* 0x00005c0001007983 */ /* 0x014ea40000100800 */
[----:B--2---:R-:W-:-:S13]  /*11fb0*/  ISETP.GE.AND P0, PT, R0, c[0x0][0x538], PT ;  /* 0x00014e0000007a0c */ /* 0x004fda0003f06270 */
[----:B-1-3--:R-:W-:Y:S01]  /*11fc0*/  @P0 CALL.REL.NOINC `(.L_x_855) ;  /* 0x0000001000000944 */ /* 0x00afe20003c00000 */
[----:B------:R-:W-:Y:S05]  /*11fd0*/  BRA `(.L_x_856) ;  /* 0xfffee87000007947 */ /* 0x000fea000383ffff */
.L_x_855:
[----:B------:R-:W-:Y:S05]  /*11fe0*/  EXIT ;  /* 0x000000000000794d */ /* 0x000fea0003800000 */
.L_x_843:
[----:B-1----:R1:W5:Y:S01]  /*11ff0*/  LDL R2, [R1+0x18] ;  /* 0x0000180001027983 */ /* 0x0023620000100800 */
[----:B------:R-:W-:Y:S02]  /*12000*/  MOV R5, 0x2 ;  /* 0x0000000200057802 */ /* 0x000fe40000000f00 */
[----:B------:R-:W-:Y:S02]  /*12010*/  MOV R3, 0x12030 ;  /* 0x0001203000037802 */ /* 0x000fe40000000f00 */
[----:B-1---5:R-:W-:Y:S05]  /*12020*/  CALL.REL.NOINC `($__internal_16_$__cuda_sm70_shflsync_bfly_p) ;  /* 0x0000017000007944 */ /* 0x022fea0003c00000 */
[----:B------:R-:W-:Y:S01]  /*12030*/  MOV R0, R5 ;  /* 0x0000000500007202 */ /* 0x000fe20000000f00 */
[----:B------:R-:W-:Y:S05]  /*12040*/  BRA `(.L_x_857) ;  /* 0xffffdc9000007947 */ /* 0x000fea000383ffff */
.L_x_844:
[----:B------:R-:W-:Y:S01]  /*12050*/  IMAD.MOV.U32 R2, RZ, RZ, R0 ;  /* 0x000000ffff027224 */ /* 0x000fe200078e0000 */
[----:B------:R-:W-:Y:S02]  /*12060*/  MOV R5, 0x1 ;  /* 0x0000000100057802 */ /* 0x000fe40000000f00 */
[----:B------:R-:W-:Y:S02]  /*12070*/  MOV R3, 0x12090 ;  /* 0x0001209000037802 */ /* 0x000fe40000000f00 */
[----:B-----5:R-:W-:Y:S05]  /*12080*/  CALL.REL.NOINC `($__internal_16_$__cuda_sm70_shflsync_bfly_p) ;  /* 0x0000011000007944 */ /* 0x020fea0003c00000 */
[----:B------:R1:W5:Y:S01]  /*12090*/  LDL R2, [R1+0x1c] ;  /* 0x00001c0001027983 */ /* 0x0003620000100800 */
[----:B------:R-:W-:Y:S01]  /*120a0*/  FADD.FTZ R0, R0, R5 ;  /* 0x0000000500007221 */ /* 0x000fe20000010000 */
[----:B------:R-:W-:Y:S02]  /*120b0*/  MOV R5, 0x2 ;  /* 0x0000000200057802 */ /* 0x000fe40000000f00 */
[----:B------:R-:W-:-:S02]  /*120c0*/  MOV R3, 0x120e0 ;  /* 0x000120e000037802 */ /* 0x000fc40000000f00 */
[----:B-1---5:R-:W-:Y:S05]  /*120d0*/  CALL.REL.NOINC `($__internal_16_$__cuda_sm70_shflsync_bfly_p) ;  /* 0x000000c000007944 */ /* 0x022fea0003c00000 */
[----:B------:R-:W2:Y:S01]  /*120e0*/  LDL.LU R2, [R1+0x1c] ;  /* 0x00001c0001027983 */ /* 0x000ea20000300800 */
[----:B------:R-:W-:Y:S01]  /*120f0*/  MOV R3, 0x12140 ;  /* 0x0001214000037802 */ /* 0x000fe20000000f00 */
[----:B--2---:R-:W-:Y:S01]  /*12100*/  FADD.FTZ R4, R2, R5 ;  /* 0x0000000502047221 */ /* 0x004fe20000010000 */
[----:B------:R-:W-:-:S04]  /*12110*/  MOV R5, 0x1 ;  /* 0x0000000100057802 */ /* 0x000fc80000000f00 */
[----:B------:R-:W-:Y:S02]  /*12120*/  MOV R2, R4 ;  /* 0x0000000400027202 */ /* 0x000fe40000000f00 */
[----:B------:R-:W-:Y:S05]  /*12130*/  CALL.REL.NOINC `($__internal_16_$__cuda_sm70_shflsync_bfly_p) ;  /* 0x0000006000007944 */ /* 0x000fea0003c00000 */
[----:B------:R-:W-:Y:S01]  /*12140*/  MOV R3, R5 ;  /* 0x0000000500037202 */ /* 0x000fe20000000f00 */
[----:B------:R-:W-:Y:S05]  /*12150*/  BRA `(.L_x_858) ;  /* 0xffffdc1000007947 */ /* 0x000fea000383ffff */
.L_x_854:
[----:B--2---:R-:W-:Y:S02]  /*12160*/  MOV R0, R57 ;  /* 0x0000003900007202 */ /* 0x004fe40000000f00 */
[----:B---3--:R-:W-:Y:S02]  /*12170*/  MOV R2, 0x12190 ;  /* 0x0001219000027802 */ /* 0x008fe40000000f00 */
[----:B-1----:R-:W-:Y:S05]  /*12180*/  CALL.REL.NOINC `($__internal_17_$__cuda_sm70_shflsync_idx_p) ;  /* 0x0000006000007944 */ /* 0x002fea0003c00000 */
[----:B-12---:R-:W-:Y:S05]  /*12190*/  BRA `(.L_x_859) ;  /* 0xfffffdb000007947 */ /* 0x006fea000383ffff */
        .weak           $__internal_16_$__cuda_sm70_shflsync_bfly_p
        .type           $__internal_16_$__cuda_sm70_shflsync_bfly_p,@function
        .size           $__internal_16_$__cuda_sm70_shflsync_bfly_p,($__internal_17_$__cuda_sm70_shflsync_idx_p - $__internal_16_$__cuda_sm70_shflsync_bfly_p)
$__internal_16_$__cuda_sm70_shflsync_bfly_p:
[----:B------:R-:W-:Y:S04]  /*121a0*/  WARPSYNC R6 ;  /* 0x0000000600007348 */ /* 0x000fe80003800000 */
[----:B------:R1:W2:Y:S02]  /*121b0*/  SHFL.BFLY PT, R5, R2, R5, R7 ;  /* 0x0c00000502057389 */ /* 0x0002a400000e0007 */
[----:B-1----:R-:W-:Y:S02]  /*121c0*/  MOV R2, R3 ;  /* 0x0000000300027202 */ /* 0x002fe40000000f00 */
[----:B------:R-:W-:-:S04]  /*121d0*/  MOV R3, 0x0 ;  /* 0x0000000000037802 */ /* 0x000fc80000000f00 */
[----:B--2---:R-:W-:Y:S05]  /*121e0*/  RET.REL.NODEC R2 `(_ZN7cutlass13device_kernelIN5flash19enable_sm80_to_sm89INS1_16FlashAttnFwdSm80INS1_25CollectiveMainloopFwdSm80ILi8ELi1ELb1EN4cute5tupleIJNS5_1CILi128EEENS7_ILi96EEENS7_ILi192EEEEEELi192ENS_6half_tEfNS_4arch4Sm80ELb1ELb0ELb1ELb0ELb0ELb0ELb1ELb1EEENS1_21CollectiveEpilogueFwdINS6_IJS8_SA_S9_EEENS6_IJNS7_ILi1EEESI_SI_EEESC_SE_Li256ELb0ELb1ELb1ELb0EEENS1_30DynamicPersistentTileSchedulerILi256ELi256ELb1ELb1ELb0EEEEEEEEEvNT_6ParamsE) ;  /* 0xfffede1002007950 */ /* 0x004fea0003c3ffff */
        .weak           $__internal_17_$__cuda_sm70_shflsync_idx_p
        .type           $__internal_17_$__cuda_sm70_shflsync_idx_p,@function
        .size           $__internal_17_$__cuda_sm70_shflsync_idx_p,(.L_x_2474 - $__internal_17_$__cuda_sm70_shflsync_idx_p)
$__internal_17_$__cuda_sm70_shflsync_idx_p:
[----:B------:R-:W-:Y:S01]  /*121f0*/  MOV R3, 0x0 ;  /* 0x0000000000037802 */ /* 0x000fe20000000f00 */
[----:B------:R-:W-:Y:S04]  /*12200*/  WARPSYNC R100 ;  /* 0x0000006400007348 */ /* 0x000fe80003800000 */
[----:B------:R1:W2:Y:S01]  /*12210*/  SHFL.IDX PT, R0, R0, R106, R101 ;  /* 0x0000006a00007389 */ /* 0x0002a200000e0065 */
[----:B------:R-:W-:Y:S05]  /*12220*/  RET.REL.NODEC R2 `(_ZN7cutlass13device_kernelIN5flash19enable_sm80_to_sm89INS1_16FlashAttnFwdSm80INS1_25CollectiveMainloopFwdSm80ILi8ELi1ELb1EN4cute5tupleIJNS5_1CILi128EEENS7_ILi96EEENS7_ILi192EEEEEELi192ENS_6half_tEfNS_4arch4Sm80ELb1ELb0ELb1ELb0ELb0ELb0ELb1ELb1EEENS1_21CollectiveEpilogueFwdINS6_IJS8_SA_S9_EEENS6_IJNS7_ILi1EEESI_SI_EEESC_SE_Li256ELb0ELb1ELb1ELb0EEENS1_30DynamicPersistentTileSchedulerILi256ELi256ELb1ELb1ELb0EEEEEEEEEvNT_6ParamsE) ;  /* 0xfffeddd002007950 */ /* 0x000fea0003c3ffff */
.L_x_860:
        /* <DEDUP_REMOVED lines=13> */
.L_x_2474:


//--------------------- .text._ZN7cutlass13device_kernelIN5flash19enable_sm80_to_sm89INS1_16FlashAttnFwdSm80INS1_25CollectiveMainloopFwdSm80ILi8ELi1ELb0EN4cute5tupleIJNS5_1CILi128EEENS7_ILi64EEENS7_ILi192EEEEEELi192ENS_6half_tEfNS_4arch4Sm80ELb1ELb0ELb1ELb1ELb0ELb0ELb1ELb1EEENS1_21CollectiveEpilogueFwdINS6_IJS8_SA_S9_EEENS6_IJNS7_ILi1EEESI_SI_EEESC_SE_Li256ELb1ELb1ELb1ELb0EEENS1_36VarlenDynamicPersistentTileSchedulerILi128ELi64ELi256ELi256ELb1ELb1ELb0ELb1ELb1ELb1EEEEEEEEEvNT_6ParamsE --------------------------
	.section	.text._ZN7cutlass13device_kernelIN5flash19enable_sm80_to_sm89INS1_16FlashAttnFwdSm80INS1_25CollectiveMainloopFwdSm80ILi8ELi1ELb0EN4cute5tupleIJNS5_1CILi128EEENS7_ILi64EEENS7_ILi192EEEEEELi192ENS_6half_tEfNS_4arch4Sm80ELb1ELb0ELb1ELb1ELb0ELb0ELb1ELb1EEENS1_21CollectiveEpilogueFwdINS6_IJS8_SA_S9_EEENS6_IJNS7_ILi1EEESI_SI_EEESC_SE_Li256ELb1ELb1ELb1ELb0EEENS1_36VarlenDynamicPersistentTileSchedulerILi128ELi64ELi256ELi256ELb1ELb1ELb0ELb1ELb1ELb1EEEEEEEEEvNT_6ParamsE,"ax",@progbits
	.sectioninfo	@"SHI_REGISTERS=255"
	.align	128
.text._ZN7cutlass13device_kernelIN5flash19enable_sm80_to_sm89INS1_16FlashAttnFwdSm80INS1_25CollectiveMainloopFwdSm80ILi8ELi1ELb0EN4cute5tupleIJNS5_1CILi128EEENS7_ILi64EEENS7_ILi192EEEEEELi192ENS_6half_tEfNS_4arch4Sm80ELb1ELb0ELb1ELb1ELb0ELb0ELb1ELb1EEENS1_21CollectiveEpilogueFwdINS6_IJS8_SA_S9_EEENS6_IJNS7_ILi1EEESI_SI_EEESC_SE_Li256ELb1ELb1ELb1ELb0EEENS1_36VarlenDynamicPersistentTileSchedulerILi128ELi64ELi256ELi256ELb1ELb1ELb0ELb1ELb1ELb1EEEEEEEEEvNT_6ParamsE:
        .type           _ZN7cutlass13device_kernelIN5flash19enable_sm80_to_sm89INS1_16FlashAttnFwdSm80INS1_25CollectiveMainloopFwdSm80ILi8ELi1ELb0EN4cute5tupleIJNS5_1CILi128EEENS7_ILi64EEENS7_ILi192EEEEEELi192ENS_6half_tEfNS_4arch4Sm80ELb1ELb0ELb1ELb1ELb0ELb0ELb1ELb1EEENS1_21CollectiveEpilogueFwdINS6_IJS8_SA_S9_EEENS6_IJNS7_ILi1EEESI_SI_EEESC_SE_Li256ELb1ELb1ELb1ELb0EEENS1_36VarlenDynamicPersistentTileSchedulerILi128ELi64ELi256ELi256ELb1ELb1ELb0ELb1ELb1ELb1EEEEEEEEEvNT_6ParamsE,@function
        .size           _ZN7cutlass13device_kernelIN5flash19enable_sm80_to_sm89INS1_16FlashAttnFwdSm80INS1_25CollectiveMainloopFwdSm80ILi8ELi1ELb0EN4cute5tupleIJNS5_1CILi128EEENS7_ILi64EEENS7_ILi192EEEEEELi192ENS_6half_tEfNS_4arch4Sm80ELb1ELb0ELb1ELb1ELb0ELb0ELb1ELb1EEENS1_21CollectiveEpilogueFwdINS6_IJS8_SA_S9_EEENS6_IJNS7_ILi1EEESI_SI_EEESC_SE_Li256ELb1ELb1ELb1ELb0EEENS1_36VarlenDynamicPersistentTileSchedulerILi128ELi64ELi256ELi256ELb1ELb1ELb0ELb1ELb1ELb1EEEEEEEEEvNT_6ParamsE,(.L_x_2477 - _ZN7cutlass13device_kernelIN5flash19enable_sm80_to_sm89INS1_16FlashAttnFwdSm80INS1_25CollectiveMainloopFwdSm80ILi8ELi1ELb0EN4cute5tupleIJNS5_1CILi128EEENS7_ILi64EEENS7_ILi192EEEEEELi192ENS_6half_tEfNS_4arch4Sm80ELb1ELb0ELb1ELb1ELb0ELb0ELb1ELb1EEENS1_21CollectiveEpilogueFwdINS6_IJS8_SA_S9_EEENS6_IJNS7_ILi1EEESI_SI_EEESC_SE_Li256ELb1ELb1ELb1ELb0EEENS1_36VarlenDynamicPersistentTileSchedulerILi128ELi64ELi256ELi256ELb1ELb1ELb0ELb1ELb1ELb1EEEEEEEEEvNT_6ParamsE)
        .other          _ZN7cutlass13device_kernelIN5flash19enable_sm80_to_sm89INS1_16FlashAttnFwdSm80INS1_25CollectiveMainloopFwdSm80ILi8ELi1ELb0EN4cute5tupleIJNS5_1CILi128EEENS7_ILi64EEENS7_ILi192EEEEEELi192ENS_6half_tEfNS_4arch4Sm80ELb1ELb0ELb1ELb1ELb0ELb0ELb1ELb1EEENS1_21CollectiveEpilogueFwdINS6_IJS8_SA_S9_EEENS6_IJNS7_ILi1EEESI_SI_EEESC_SE_Li256ELb1ELb1ELb1ELb0EEENS1_36VarlenDynamicPersistentTileSchedulerILi128ELi64ELi256ELi256ELb1ELb1ELb0ELb1ELb1ELb1EEEEEEEEEvNT_6ParamsE,@"STO_CUDA_ENTRY STV_DEFAULT"
_ZN7cutlass13device_kernelIN5flash19enable_sm80_to_sm89INS1_16FlashAttnFwdSm80INS1_25CollectiveMainloopFwdSm80ILi8ELi1ELb0EN4cute5tupleIJNS5_1CILi128EEENS7_ILi64EEENS7_ILi192EEEEEELi192ENS_6half_tEfNS_4arch4Sm80ELb1ELb0ELb1ELb1ELb0ELb0ELb1ELb1EEENS1_21CollectiveEpilogueFwdINS6_IJS8_SA_S9_EEENS6_IJNS7_ILi1EEESI_SI_EEESC_SE_Li256ELb1ELb1ELb1ELb0EEENS1_36VarlenDynamicPersistentTileSchedulerILi128ELi64ELi256ELi256ELb1ELb1ELb0ELb1ELb1ELb1EEEEEEEEEvNT_6ParamsE:
        /* <DEDUP_REMOVED lines=52> */
.L_x_866:
        /* <DEDUP_REMOVED lines=16> */
.L_x_963:
        /* <DEDUP_REMOVED lines=16> */
.L_x_964:
[----:B---3--:R-:W-:-:S05]  /*0540*/  IMAD R0, R0, c[0x0][0x538], RZ ;  /* 0x00014e0000007a24 */ /* 0x008fca00078e02ff */
[----:B------:R-:W-:-:S04]  /*0550*/  IADD3 R7, R0, R7, RZ ;  /* 0x0000000700077210 */ /* 0x000fc80007ffe0ff */
[----:B------:R-:W-:-:S13]  /*0560*/  ISETP.GT.AND P0, PT, R7, UR4, PT ;  /* 0x0000000407007c0c */ /* 0x000fda000bf04270 */
[----:B-12---:R-:W-:Y:S05]  /*0570*/  @!P0 BRA `(.L_x_866) ;  /* 0xfffffdc000008947 */ /* 0x006fea000383ffff */
.L_x_862:
[----:B--2---:R-:W-:-:S05]  /*0580*/  IADD3 R232, -R0, R7, RZ ;  /* 0x0000000700e87210 */ /* 0x004fca0007ffe1ff */
[----:B------:R-:W-:-:S05]  /*0590*/  IMAD R0, R4, c[0x0][0x538], R232 ;  /* 0x00014e0004007a24 */ /* 0x000fca00078e02e8 */
[----:B------:R-:W-:Y:S01]  /*05a0*/  ISETP.GT.AND P0, PT, R0, UR4, PT ;  /* 0x0000000400007c0c */ /* 0x000fe2000bf04270 */
[----:B------:R-:W-:-:S12]  /*05b0*/  BRA.DIV ~URZ, `(.L_x_867) ;  /* 0x000107127f007947 */ /* 0x000fd8000b800000 */
[----:B------:R-:W-:-:S04]  /*05c0*/  VOTE.ANY R10, PT, !P0 ;  /* 0x00000000000a7806 */ /* 0x000fc800040e0100 */
.L_x_965:
[----:B------:R-:W1:Y:S02]  /*05d0*/  POPC R7, R10 ;  /* 0x0000000a00077309 */ /* 0x000e640000000000 */
[----:B-1----:R-:W-:Y:S01]  /*05e0*/  IADD3 R235, R7, R6, RZ ;  /* 0x0000000607eb7210 */ /* 0x002fe20007ffe0ff */
[----:B------:R-:W-:Y:S05]  /*05f0*/  BRA.DIV ~URZ, `(.L_x_868) ;  /* 0x000107227f007947 */ /* 0x000fea000b800000 */
[----:B------:R1:W2:Y:S01]  /*0600*/  SHFL.IDX PT, R233, R9, R7, 0x1f ;  /* 0x00001f0709e97589 */ /* 0x0002a200000e0000 */
[----:B------:R-:W-:-:S03]  /*0610*/  MOV R6, RZ ;  /* 0x000000ff00067202 */ /* 0x000fc60000000f00 */
[----:B------:R1:W3:Y:S04]  /*0620*/  SHFL.IDX PT, R9, R8, R7, 0x1f ;  /* 0x00001f0708097589 */ /* 0x0002e800000e0000 */
.L_x_966:
[----:B------:R-:W-:Y:S01]  /*0630*/  ISETP.NE.AND P0, PT, R10, RZ, PT ;  /* 0x000000ff0a00720c */ /* 0x000fe20003f05270 */
[----:B------:R-:W-:-:S12]  /*0640*/  BSSY B0, `(.L_x_869) ;  /* 0x0000005000007945 */ /* 0x000fd80003800000 */
[----:B------:R-:W-:Y:S05]  /*0650*/  @!P0 BRA `(.L_x_870) ;  /* 0x0000003000008947 */ /* 0x000fea0003800000 */
[----:B------:R-:W-:Y:S01]  /*0660*/  IADD3 R3, R7, -0x1, RZ ;  /* 0xffffffff07037810 */ /* 0x000fe20007ffe0ff */
[----:B------:R-:W-:Y:S05]  /*0670*/  BRA.DIV ~URZ, `(.L_x_871) ;  /* 0x000107827f007947 */ /* 0x000fea000b800000 */
[----:B------:R4:W1:Y:S02]  /*0680*/  SHFL.IDX PT, R6, R4, R3, 0x1f ;  /* 0x00001f0304067589 */ /* 0x00086400000e0000 */
.L_x_870:
[----:B------:R-:W-:Y:S05]  /*0690*/  BSYNC B0 ;  /* 0x0000000000007941 */ /* 0x000fea0003800000 */
.L_x_869:
        /* <DEDUP_REMOVED lines=67> */
.L_x_873:
        /* <DEDUP_REMOVED lines=68> */
.L_x_874:
[----:B------:R-:W-:Y:S05]  /*0f10*/  BSYNC B0 ;  /* 0x0000000000007941 */ /* 0x000fea0003800000 */
.L_x_872:
[----:B------:R-:W-:-:S04]  /*0f20*/  LOP3.LUT R0, RZ, R0, RZ, 0x33, !PT ;  /* 0x00000000ff007212 */ /* 0x000fc800078e33ff */
[----:B------:R-:W-:Y:S01]  /*0f30*/  IADD3 R233, R0, R233, RZ ;  /* 0x000000e900e97210 */ /* 0x000fe20007ffe0ff */
[----:B------:R-:W-:Y:S05]  /*0f40*/  BRA `(.L_x_875) ;  /* 0x0000004000007947 */ /* 0x000fea0003800000 */
.L_x_863:
[----:B--2---:R-:W-:Y:S01]  /*0f50*/  IMAD.MOV.U32 R233, RZ, RZ, RZ ;  /* 0x000000ffffe97224 */ /* 0x004fe200078e00ff */
[----:B------:R-:W-:Y:S01]  /*0f60*/  MOV R234, RZ ;  /* 0x000000ff00ea7202 */ /* 0x000fe20000000f00 */
[----:B------:R-:W-:Y:S01]  /*0f70*/  IMAD.U32 R232, RZ, RZ, UR4 ;  /* 0x00000004ffe87e24 */ /* 0x000fe2000f8e00ff */
[----:B------:R-:W-:Y:S02]  /*0f80*/  MOV R235, c[0x0][0x53c] ;  /* 0x00014f0000eb7a02 */ /* 0x000fe40000000f00 */
.L_x_875:
[----:B------:R-:W-:Y:S01]  /*0f90*/  ISETP.NE.AND P0, PT, R12, RZ, PT ;  /* 0x000000ff0c00720c */ /* 0x000fe20003f05270 */
[----:B------:R-:W-:-:S12]  /*0fa0*/  WARPSYNC 0xffffffff ;  /* 0xffffffff00007948 */ /* 0x000fd80003800000 */
[----:B------:R1:W-:Y:S04]  /*0fb0*/  @!P0 STS.128 [0x18100], R232 ;  /* 0x018100e8ff008388 */ /* 0x0003e80000000c00 */
[----:B------:R-:W-:Y:S06]  /*0fc0*/  BAR.ARV 0x5, 0x100 ;  /* 0x0144000000007b1d */ /* 0x000fec0000002000 */
.L_x_861:
        /* <DEDUP_REMOVED lines=70> */
[----:B------:R-:W-:Y:S01]  /*1430*/  IADD3 R238, R236, 0x40, RZ ;  /* 0x00000040ecee7810 */ /* 0x000fe20007ffe0ff */
[----:B------:R-:W-:Y:S01]  /*1440*/  IMAD.MOV.U32 R13, RZ, RZ, 0x20 ;  /* 0x00000020ff0d7424 */ /* 0x000fe200078e00ff */
[----:B------:R-:W-:Y:S01]  /*1450*/  LOP3.LUT R3, R3, 0xfffffe00, RZ, 0xc0, !PT ;  /* 0xfffffe0003037812 */ /* 0x000fe200078ec0ff */
[----:B------:R-:W-:Y:S01]  /*1460*/  IMAD.IADD R8, R5, 0x1, R2 ;  /* 0x0000000105087824 */ /* 0x000fe200078e0202 */
[----:B------:R-:W-:-:S02]  /*1470*/  LOP3.LUT R0, R0, 0x1ffffffe, RZ, 0xc0, !PT ;  /* 0x1ffffffe00007812 */ /* 0x000fc400078ec0ff */
        /* <DEDUP_REMOVED lines=9> */
[----:B------:R-:W-:Y:S01]  /*1510*/  IMAD R9, R9, 0x8, R16 ;  /* 0x0000000809097824 */ /* 0x000fe200078e0210 */
[----:B------:R-:W-:-:S02]  /*1520*/  SHF.R.S32.HI R7, RZ, 0x1f, R238 ;  /* 0x0000001fff077819 */ /* 0x000fc400000114ee */
[----:B------:R-:W-:Y:S02]  /*1530*/  SHF.R.S32.HI R6, RZ, 0x1f, R239 ;  /* 0x0000001fff067819 */ /* 0x000fe400000114ef */
[C---:B------:R-:W-:Y:S01]  /*1540*/  LOP3.LUT P6, RZ, R11.reuse, 0x2, RZ, 0xc0, !PT ;  /* 0x000000020bff7812 */ /* 0x040fe200078cc0ff */
[----:B------:R2:W-:Y:S01]  /*1550*/  STL [R1+0x14], R7 ;  /* 0x0000140701007387 */ /* 0x0005e20000100800 */
[----:B------:R-:W-:Y:S01]  /*1560*/  LOP3.LUT P5, RZ, R11, 0x4, RZ, 0xc0, !PT ;  /* 0x000000040bff7812 */ /* 0x000fe200078ac0ff */
[----:B------:R-:W-:Y:S01]  /*1570*/  IMAD.MOV.U32 R11, RZ, RZ, 0x40 ;  /* 0x00000040ff0b7424 */ /* 0x000fe200078e00ff */
[----:B------:R-:W-:Y:S01]  /*1580*/  LOP3.LUT P3, RZ, R10, 0x4, RZ, 0xc0, !PT ;  /* 0x000000040aff7812 */ /* 0x000fe2000786c0ff */
[----:B------:R3:W-:Y:S01]  /*1590*/  STL [R1+0x10], R6 ;  /* 0x0000100601007387 */ /* 0x0007e20000100800 */
[----:B------:R-:W-:Y:S02]  /*15a0*/  LEA R184, R0, 0x6100, 0x1 ;  /* 0x0000610000b87811 */ /* 0x000fe400078e08ff */
[C---:B------:R-:W-:Y:S01]  /*15b0*/  SEL R2, R11.reuse, 0xffffffc0, !P3 ;  /* 0xffffffc00b027807 */ /* 0x040fe20005800000 */
[----:B------:R4:W-:Y:S01]  /*15c0*/  STL [R1+0x4], R9 ;  /* 0x0000040901007387 */ /* 0x0009e20000100800 */
        /* <DEDUP_REMOVED lines=19> */
[----:B----4-:R-:W-:Y:S01]  /*1700*/  IADD3 R9, R229, 0xb8, RZ ;  /* 0x000000b8e5097810 */ /* 0x010fe20007ffe0ff */
        /* <DEDUP_REMOVED lines=33> */
.L_x_962:
        /* <DEDUP_REMOVED lines=12> */
[C---:B------:R-:W-:Y:S02]  /*19e0*/  @P2 LEA R2, P0, R243.reuse, c[0x0][0x370], 0x2 ;  /* 0x0000dc00f3022a11 */ /* 0x040fe400078010ff */
[C---:B------:R-:W-:Y:S01]  /*19f0*/  LEA R4, P4, R243.reuse, c[0x0][0x348], 0x2 ;  /* 0x0000d200f3047a11 */ /* 0x040fe200078810ff */
[----:B------:R1:W-:Y:S01]  /*1a00*/  STL [R1+0xc], R18 ;  /* 0x00000c1201007387 */ /* 0x0003e20000100800 */
[----:B------:R-:W-:Y:S02]  /*1a10*/  @P2 LEA.HI.X R3, R243, c[0x0][0x374], R18, 0x2, P0 ;  /* 0x0000dd00f3032a11 */ /* 0x000fe400000f1412 */
[----:B------:R-:W-:-:S03]  /*1a20*/  ISETP.NE.U32.AND P0, PT, RZ, c[0x0][0x350], PT ;  /* 0x0000d400ff007a0c */ /* 0x000fc60003f05070 */
[----:B------:R2:W5:Y:S01]  /*1a30*/  @P2 LDG.E R9, [R2.64] ;  /* 0x0000000602092981 */ /* 0x000562000c1e1900 */
[----:B------:R-:W-:Y:S02]  /*1a40*/  ISETP.NE.AND.EX P0, PT, RZ, c[0x0][0x354], PT, P0 ;  /* 0x0000d500ff007a0c */ /* 0x000fe40003f05300 */
[C---:B------:R-:W-:Y:S02]  /*1a50*/  @P5 LEA R6, P2, R243.reuse, c[0x0][0x360], 0x2 ;  /* 0x0000d800f3065a11 */ /* 0x040fe400078410ff */
[C-C-:B------:R-:W-:Y:S02]  /*1a60*/  LEA.HI.X R5, R243.reuse, c[0x0][0x34c], R18.reuse, 0x2, P4 ;  /* 0x0000d300f3057a11 */ /* 0x140fe400020f1412 */
[----:B------:R-:W-:-:S03]  /*1a70*/  @P5 LEA.HI.X R7, R243, c[0x0][0x364], R18, 0x2, P2 ;  /* 0x0000d900f3075a11 */ /* 0x000fc600010f1412 */
[----:B------:R1:W5:Y:S04]  /*1a80*/  @P1 LDG.E R8, [R4.64] ;  /* 0x0000000604081981 */ /* 0x000368000c1e1900 */
[----:B------:R1:W5:Y:S01]  /*1a90*/  @P5 LDG.E R231, [R6.64] ;  /* 0x0000000606e75981 */ /* 0x000362000c1e1900 */
[----:B--2---:R-:W-:-:S04]  /*1aa0*/  LEA R2, P3, R243, c[0x0][0x350], 0x2 ;  /* 0x0000d400f3027a11 */ /* 0x004fc800078610ff */
[----:B------:R-:W-:-:S05]  /*1ab0*/  LEA.HI.X R3, R243, c[0x0][0x354], R18, 0x2, P3 ;  /* 0x0000d500f3037a11 */ /* 0x000fca00018f1412 */
[----:B------:R1:W5:Y:S01]  /*1ac0*/  @P0 LDG.E R10, [R2.64] ;  /* 0x00000006020a0981 */ /* 0x000362000c1e1900 */
[----:B------:R-:W-:-:S05]  /*1ad0*/  LOP3.LUT R19, R234, 0xffff, RZ, 0xc0, !PT ;  /* 0x0000ffffea137812 */ /* 0x000fca00078ec0ff */
[----:B------:R1:W-:Y:S01]  /*1ae0*/  STL [R1], R19 ;  /* 0x0000001301007387 */ /* 0x0003e20000100800 */
[----:B------:R-:W-:Y:S01]  /*1af0*/  YIELD ;  /* 0x0000000000007946 */ /* 0x000fe20003800000 */
[----:B------:R-:W-:Y:S05]  /*1b00*/  @P5 BRA `(.L_x_876) ;  /* 0x0000005000005947 */ /* 0x000fea0003800000 */
[----:B-----5:R-:W-:Y:S01]  /*1b10*/  MOV R231, c[0x0][0x168] ;  /* 0x00005a0000e77a02 */ /* 0x020fe20000000f00 */
[----:B------:R-:W-:Y:S05]  /*1b20*/  @!P1 BRA `(.L_x_876) ;  /* 0x0000003000009947 */ /* 0x000fea0003800000 */
[----:B-1----:R-:W2:Y:S04]  /*1b30*/  LDG.E R6, [R4.64] ;  /* 0x0000000604067981 */ /* 0x002ea8000c1e1900 */
[----:B------:R-:W2:Y:S02]  /*1b40*/  LDG.E R0, [R4.64+0x4] ;  /* 0x0000040604007981 */ /* 0x000ea4000c1e1900 */
[----:B--2---:R-:W-:Y:S02]  /*1b50*/  IADD3 R231, -R6, R0, RZ ;  /* 0x0000000006e77210 */ /* 0x004fe40007ffe1ff */
.L_x_876:
[----:B------:R-:W-:-:S04]  /*1b60*/  ISETP.NE.U32.AND P2, PT, RZ, c[0x0][0x368], PT ;  /* 0x0000da00ff007a0c */ /* 0x000fc80003f45070 */
[----:B------:R-:W-:-:S13]  /*1b70*/  ISETP.NE.AND.EX P2, PT, RZ, c[0x0][0x36c], PT, P2 ;  /* 0x0000db00ff007a0c */ /* 0x000fda0003f45320 */
[----:B------:R-:W-:Y:S05]  /*1b80*/  @!P2 BRA `(.L_x_877) ;  /* 0x000000400000a947 */ /* 0x000fea0003800000 */
[----:B-1----:R-:W-:-:S04]  /*1b90*/  LEA R2, P2, R243, c[0x0][0x368], 0x2 ;  /* 0x0000da00f3027a11 */ /* 0x002fc800078410ff */
[----:B------:R-:W-:-:S05]  /*1ba0*/  LEA.HI.X R3, R243, c[0x0][0x36c], R18, 0x2, P2 ;  /* 0x0000db00f3037a11 */ /* 0x000fca00010f1412 */
[----:B------:R1:W5:Y:S01]  /*1bb0*/  LDG.E R0, [R2.64] ;  /* 0x0000000602007981 */ /* 0x000362000c1e1900 */
[----:B------:R-:W-:Y:S05]  /*1bc0*/  BRA `(.L_x_878) ;  /* 0x0000005000007947 */ /* 0x000fea0003800000 */
.L_x_877:
[----:B------:R-:W-:Y:S01]  /*1bd0*/  MOV R0, c[0x0][0x1d0] ;  /* 0x0000740000007a02 */ /* 0x000fe20000000f00 */
[----:B------:R-:W-:Y:S05]  /*1be0*/  @!P0 BRA `(.L_x_878) ;  /* 0x0000003000008947 */ /* 0x000fea0003800000 */
[----:B-1----:R-:W2:Y:S04]  /*1bf0*/  LDG.E R4, [R2.64] ;  /* 0x0000000602047981 */ /* 0x002ea8000c1e1900 */
[----:B------:R-:W2:Y:S02]  /*1c00*/  LDG.E R0, [R2.64+0x4] ;  /* 0x0000040602007981 */ /* 0x000ea4000c1e1900 */
[----:B--2---:R-:W-:Y:S02]  /*1c10*/  IADD3 R0, -R4, R0, RZ ;  /* 0x0000000004007210 */ /* 0x004fe40007ffe1ff */
.L_x_878:
[----:B-1----:R-:W-:Y:S01]  /*1c20*/  IMAD.MOV.U32 R2, RZ, RZ, c[0x0][0x2c4] ;  /* 0x0000b100ff027624 */ /* 0x002fe200078e00ff */
[----:B------:R-:W-:Y:S01]  /*1c30*/  BSSY B0, `(.L_x_879) ;  /* 0x000003c000007945 */ /* 0x000fe20003800000 */
[----:B------:R-:W-:-:S02]  /*1c40*/  IMAD.SHL.U32 R233, R233, 0x80, RZ ;  /* 0x00000080e9e97824 */ /* 0x000fc400078e00ff */
[--C-:B-----5:R-:W-:Y:S01]  /*1c50*/  IMAD.IADD R230, R0, 0x1, -R9.reuse ;  /* 0x0000000100e67824 */ /* 0x120fe200078e0a09 */
[----:B------:R-:W-:Y:S01]  /*1c60*/  ISETP.NE.AND P2, PT, R2, 0x1, PT ;  /* 0x000000010200780c */ /* 0x000fe20003f45270 */
[----:B------:R-:W-:Y:S01]  /*1c70*/  IMAD.IADD R12, R10, 0x1, R9 ;  /* 0x000000010a0c7824 */ /* 0x000fe200078e0209 */
[----:B------:R-:W-:Y:S02]  /*1c80*/  IADD3 R2, R233, 0x7f, RZ ;  /* 0x0000007fe9027810 */ /* 0x000fe40007ffe0ff */
[----:B------:R-:W-:-:S03]  /*1c90*/  IADD3 R3, R230, 0x40, -R231 ;  /* 0x00000040e6037810 */ /* 0x000fc60007ffe8e7 */
[----:B------:R-:W-:-:S06]  /*1ca0*/  IMAD.MOV.U32 R0, RZ, RZ, R2 ;  /* 0x000000ffff007224 */ /* 0x000fcc00078e0002 */
[----:B------:R-:W-:Y:S01]  /*1cb0*/  @P2 IMAD.HI.U32 R4, R2, c[0x0][0x2c8], RZ ;  /* 0x0000b20002042a27 */ /* 0x000fe200078e00ff */
[----:B------:R-:W-:-:S04]  /*1cc0*/  IADD3 R2, R230, 0x3f, RZ ;  /* 0x0000003fe6027810 */ /* 0x000fc80007ffe0ff */
[----:B------:R-:W-:-:S05]  /*1cd0*/  @P2 SHF.R.U32.HI R0, RZ, c[0x0][0x2cc], R4 ;  /* 0x0000b300ff002a19 */ /* 0x000fca0000011604 */
[----:B------:R-:W-:Y:S01]  /*1ce0*/  IMAD.IADD R0, R3, 0x1, R0 ;  /* 0x0000000103007824 */ /* 0x000fe200078e0200 */
[----:B------:R-:W-:-:S04]  /*1cf0*/  SHF.R.S32.HI R3, RZ, 0x1f, R2 ;  /* 0x0000001fff037819 */ /* 0x000fc80000011402 */
[----:B------:R-:W-:Y:S02]  /*1d00*/  SHF.R.S32.HI R4, RZ, 0x1f, R0 ;  /* 0x0000001fff047819 */ /* 0x000fe40000011400 */
[----:B------:R-:W-:Y:S02]  /*1d10*/  LEA.HI R2, R3, R2, RZ, 0x6 ;  /* 0x0000000203027211 */ /* 0x000fe400078f30ff */
[----:B------:R-:W-:Y:S02]  /*1d20*/  LEA.HI R0, R4, R0, RZ, 0x6 ;  /* 0x0000000004007211 */ /* 0x000fe400078f30ff */
[----:B------:R-:W-:Y:S02]  /*1d30*/  SHF.R.S32.HI R2, RZ, 0x6, R2 ;  /* 0x00000006ff027819 */ /* 0x000fe40000011402 */
[----:B------:R-:W-:Y:S02]  /*1d40*/  SHF.R.S32.HI R0, RZ, 0x6, R0 ;  /* 0x00000006ff007819 */ /* 0x000fe40000011400 */
[----:B------:R-:W-:-:S02]  /*1d50*/  LOP3.LUT R3, R234, 0xff000000, RZ, 0xc0, !PT ;  /* 0xff000000ea037812 */ /* 0x000fc400078ec0ff */
[----:B------:R-:W-:Y:S01]  /*1d60*/  IMNMX R6, R2, R0, PT ;  /* 0x0000000002067217 */ /* 0x000fe20003800200 */
[----:B------:R-:W-:Y:S01]  /*1d70*/  IMAD.MOV.U32 R2, RZ, RZ, RZ ;  /* 0x000000ffff027224 */ /* 0x000fe200078e00ff */
[----:B------:R-:W-:Y:S02]  /*1d80*/  LOP3.LUT R4, R234, 0xff0000, RZ, 0xc0, !PT ;  /* 0x00ff0000ea047812 */ /* 0x000fe400078ec0ff */
[----:B------:R-:W-:Y:S02]  /*1d90*/  SHF.R.U32.HI R0, RZ, 0x8, R3 ;  /* 0x00000008ff007819 */ /* 0x000fe40000011603 */
[----:B------:R-:W-:Y:S02]  /*1da0*/  ISETP.GE.AND P3, PT, R6, 0x1, PT ;  /* 0x000000010600780c */ /* 0x000fe40003f66270 */
[----:B------:R-:W-:-:S04]  /*1db0*/  LEA.HI R0, R4, R0, RZ, 0x10 ;  /* 0x0000000004007211 */ /* 0x000fc800078f80ff */
        /* <DEDUP_REMOVED lines=35> */
.L_x_880:
[----:B------:R-:W-:Y:S05]  /*1ff0*/  BSYNC B0 ;  /* 0x0000000000007941 */ /* 0x000fea0003800000 */
.L_x_879:
        /* <DEDUP_REMOVED lines=62> */
[----:B------:R-:W-:Y:S01]  /*23e0*/  SHF.R.S32.HI R6, RZ, 0x1f, R12 ;  /* 0x0000001fff067819 */ /* 0x000fe2000001140c */
[----:B------:R-:W5:Y:S01]  /*23f0*/  S2R R7, SR_TID.X ;  /* 0x0000000000077919 */ /* 0x000f620000002100 */
[----:B------:R-:W-:Y:S01]  /*2400*/  ISETP.GE.AND P5, PT, R236, c[0x0][0x1d4], PT ;  /* 0x00007500ec007a0c */ /* 0x000fe20003fa6270 */
[----:B------:R-:W-:Y:S01]  /*2410*/  IMAD R0, R0, c[0x0][0x178], RZ ;  /* 0x00005e0000007a24 */ /* 0x000fe200078e02ff */
[----:B------:R-:W-:Y:S02]  /*2420*/  ISETP.GE.AND P6, PT, R239, c[0x0][0x198], PT ;  /* 0x00006600ef007a0c */ /* 0x000fe40003fc6270 */
[----:B------:R-:W-:Y:S01]  /*2430*/  IADD3 R68, R17, -0x1, RZ ;  /* 0xffffffff11447810 */ /* 0x000fe20007ffe0ff */
[----:B------:R-:W-:-:S02]  /*2440*/  IMAD R0, R8, c[0x0][0x17c], R0 ;  /* 0x00005f0008007a24 */ /* 0x000fc400078e0200 */
[----:B---3--:R-:W-:Y:S01]  /*2450*/  IMAD.WIDE.U32 R2, R8, c[0x0][0x178], RZ ;  /* 0x00005e0008027a25 */ /* 0x008fe200078e00ff */
[----:B------:R-:W-:Y:S02]  /*2460*/  SEL R8, R18, RZ, !P1 ;  /* 0x000000ff12087207 */ /* 0x000fe40004800000 */
[----:B-----5:R-:W-:Y:S01]  /*2470*/  SHF.R.S32.HI R16, RZ, 0x1f, R7 ;  /* 0x0000001fff107819 */ /* 0x020fe20000011407 */
[----:B------:R-:W-:Y:S02]  /*2480*/  IMAD.IADD R3, R3, 0x1, R0 ;  /* 0x0000000103037824 */ /* 0x000fe400078e0200 */
[----:B------:R-:W-:Y:S01]  /*2490*/  IMAD R9, R8, c[0x0][0x1c0], RZ ;  /* 0x0000700008097a24 */ /* 0x000fe200078e02ff */
[----:B------:R-:W-:-:S04]  /*24a0*/  LEA.HI R16, R16, R7, RZ, 0x3 ;  /* 0x0000000710107211 */ /* 0x000fc800078f18ff */
[----:B------:R-:W-:Y:S01]  /*24b0*/  SHF.R.S32.HI R16, RZ, 0x3, R16 ;  /* 0x00000003ff107819 */ /* 0x000fe20000011410 */
[----:B--2---:R-:W-:Y:S02]  /*24c0*/  IMAD.IADD R10, R4, 0x1, R233 ;  /* 0x00000001040a7824 */ /* 0x004fe400078e02e9 */
[----:B-1----:R-:W-:Y:S01]  /*24d0*/  IMAD.WIDE.U32 R4, R19, c[0x0][0x1b8], R2 ;  /* 0x00006e0013047a25 */ /* 0x002fe200078e0002 */
[----:B------:R-:W-:Y:S02]  /*24e0*/  IADD3 R2, P4, R16, R12, RZ ;  /* 0x0000000c10027210 */ /* 0x000fe40007f9e0ff */
[----:B------:R-:W-:Y:S01]  /*24f0*/  MOV R0, R10 ;  /* 0x0000000a00007202 */ /* 0x000fe20000000f00 */
[----:B------:R-:W-:Y:S01]  /*2500*/  @P2 IMAD.HI.U32 R7, R10, c[0x0][0x2c8], RZ ;  /* 0x0000b2000a072a27 */ /* 0x000fe200078e00ff */
[----:B------:R-:W-:Y:S02]  /*2510*/  SEL R3, R243, RZ, !P1 ;  /* 0x000000fff3037207 */ /* 0x000fe40004800000 */
[----:B------:R-:W-:Y:S01]  /*2520*/  LEA.HI.X.SX32 R8, R16, R6, 0x1, P4 ;  /* 0x0000000610087211 */ /* 0x000fe200020f0eff */
[----:B------:R-:W-:Y:S01]  /*2530*/  IMAD R5, R19, c[0x0][0x1bc], R5 ;  /* 0x00006f0013057a24 */ /* 0x000fe200078e0205 */
[----:B------:R-:W-:Y:S01]  /*2540*/  @P2 SHF.R.U32.HI R0, RZ, c[0x0][0x2cc], R7 ;  /* 0x0000b300ff002a19 */ /* 0x000fe20000011607 */
[C---:B------:R-:W-:Y:S01]  /*2550*/  IMAD R12, R3.reuse, c[0x0][0x1c4], R9 ;  /* 0x00007100030c7a24 */ /* 0x040fe200078e0209 */
[----:B------:R-:W-:Y:S01]  /*2560*/  ISETP.GE.AND P4, PT, R238, c[0x0][0x1d4], PT ;  /* 0x00007500ee007a0c */ /* 0x000fe20003f86270 */
[----:B------:R-:W-:Y:S01]  /*2570*/  IMAD.WIDE.U32 R4, R3, c[0x0][0x1c0], R4 ;  /* 0x0000700003047a25 */ /* 0x000fe200078e0004 */
[----:B------:R-:W-:-:S03]  /*2580*/  SHF.R.S32.HI R11, RZ, 0x1f, R0 ;  /* 0x0000001fff0b7819 */ /* 0x000fc60000011400 */
[C---:B------:R-:W-:Y:S02]  /*2590*/  IMAD R15, R8.reuse, c[0x0][0x1e0], RZ ;  /* 0x00007800080f7a24 */ /* 0x040fe400078e02ff */
[----:B------:R-:W-:Y:S02]  /*25a0*/  IMAD R14, R8, c[0x0][0x208], RZ ;  /* 0x00008200080e7a24 */ /* 0x000fe400078e02ff */
[----:B------:R-:W-:Y:S02]  /*25b0*/  IMAD.IADD R3, R5, 0x1, R12 ;  /* 0x0000000105037824 */ /* 0x000fe400078e020c */
[----:B------:R-:W-:-:S04]  /*25c0*/  IMAD.WIDE.U32 R6, R2, c[0x0][0x1e0], R236 ;  /* 0x0000780002067a25 */ /* 0x000fc800078e00ec */
[----:B------:R-:W-:-:S04]  /*25d0*/  IMAD.WIDE.U32 R8, R2, c[0x0][0x208], R236 ;  /* 0x0000820002087a25 */ /* 0x000fc800078e00ec */
[C---:B------:R-:W-:Y:S02]  /*25e0*/  IMAD R12, R2.reuse, c[0x0][0x1e4], R15 ;  /* 0x00007900020c7a24 */ /* 0x040fe400078e020f */
[----:B------:R-:W-:Y:S02]  /*25f0*/  IMAD R14, R2, c[0x0][0x20c], R14 ;  /* 0x00008300020e7a24 */ /* 0x000fe400078e020e */
[----:B------:R-:W-:Y:S01]  /*2600*/  IMAD R5, R11, c[0x0][0x1b0], RZ ;  /* 0x00006c000b057a24 */ /* 0x000fe200078e02ff */
[C---:B------:R-:W-:Y:S01]  /*2610*/  IADD3 R11, -R0.reuse, RZ, RZ ;  /* 0x000000ff000b7210 */ /* 0x040fe20007ffe1ff */
[----:B------:R-:W-:Y:S01]  /*2620*/  IMAD.MOV.U32 R2, RZ, RZ, R4 ;  /* 0x000000ffff027224 */ /* 0x000fe200078e0004 */
[----:B------:R-:W-:Y:S01]  /*2630*/  IADD3 R7, R7, R12, RZ ;  /* 0x0000000c07077210 */ /* 0x000fe20007ffe0ff */
[C---:B------:R-:W-:Y:S01]  /*2640*/  IMAD R4, R0.reuse, c[0x0][0x1b4], R5 ;  /* 0x00006d0000047a24 */ /* 0x040fe200078e0205 */
[----:B------:R-:W-:Y:S01]  /*2650*/  SEL R12, RZ, 0x1, P5 ;  /* 0x00000001ff0c7807 */ /* 0x000fe20002800000 */
[----:B------:R-:W-:-:S04]  /*2660*/  IMAD.WIDE.U32 R2, R0, c[0x0][0x1b0], R2 ;  /* 0x00006c0000027a25 */ /* 0x000fc800078e0002 */
[----:B------:R-:W-:Y:S01]  /*2670*/  IMAD R0, R11, c[0x0][0x2c4], R10 ;  /* 0x0000b1000b007a24 */ /* 0x000fe200078e020a */
[----:B------:R-:W-:Y:S01]  /*2680*/  IADD3 R3, R3, R4, RZ ;  /* 0x0000000403037210 */ /* 0x000fe20007ffe0ff */
[----:B------:R-:W-:Y:S01]  /*2690*/  IMAD.MOV.U32 R4, RZ, RZ, R8 ;  /* 0x000000ffff047224 */ /* 0x000fe200078e0008 */
[----:B------:R-:W-:Y:S01]  /*26a0*/  SEL R8, RZ, 0xffffffff, P4 ;  /* 0xffffffffff087807 */ /* 0x000fe20002000000 */
[----:B------:R-:W-:Y:S01]  /*26b0*/  IMAD.IADD R5, R9, 0x1, R14 ;  /* 0x0000000109057824 */ /* 0x000fe200078e020e */
[----:B------:R-:W-:Y:S02]  /*26c0*/  SHF.R.S32.HI R10, RZ, 0x1f, R0 ;  /* 0x0000001fff0a7819 */ /* 0x000fe40000011400 */
[----:B------:R-:W-:Y:S01]  /*26d0*/  SHF.L.U32 R11, R8, 0x1, RZ ;  /* 0x00000001080b7819 */ /* 0x000fe200000006ff */
[----:B------:R-:W-:-:S03]  /*26e0*/  IMAD.WIDE.U32 R8, R19, c[0x0][0x1e8], R6 ;  /* 0x00007a0013087a25 */ /* 0x000fc600078e0006 */
[----:B------:R-:W-:Y:S01]  /*26f0*/  LOP3.LUT R15, R11, 0x2, R12, 0xe2, !PT ;  /* 0x000000020b0f7812 */ /* 0x000fe200078ee20c */
[----:B------:R-:W-:Y:S02]  /*2700*/  IMAD R10, R10, c[0x0][0x1a8], RZ ;  /* 0x00006a000a0a7a24 */ /* 0x000fe400078e02ff */
[----:B------:R-:W-:-:S04]  /*2710*/  IMAD.WIDE.U32 R6, R0, c[0x0][0x1a8], R2 ;  /* 0x00006a0000067a25 */ /* 0x000fc800078e0002 */
[----:B------:R-:W-:Y:S01]  /*2720*/  IMAD R10, R0, c[0x0][0x1ac], R10 ;  /* 0x00006b00000a7a24 */ /* 0x000fe200078e020a */
[----:B----4-:R-:W-:Y:S01]  /*2730*/  @P3 SHF.R.S32.HI R0, RZ, 0x1f, R13 ;  /* 0x0000001fff003819 */ /* 0x010fe2000001140d */
[----:B------:R-:W-:Y:S01]  /*2740*/  @!P3 IMAD.MOV.U32 R0, RZ, RZ, R18 ;  /* 0x000000ffff00b224 */ /* 0x000fe200078e0012 */
[C---:B------:R-:W-:Y:S01]  /*2750*/  LEA R14, P1, R6.reuse, c[0x0][0x160], 0x1 ;  /* 0x00005800060e7a11 */ /* 0x040fe200078208ff */
[----:B------:R-:W-:Y:S01]  /*2760*/  IMAD.IADD R7, R7, 0x1, R10 ;  /* 0x0000000107077824 */ /* 0x000fe200078e020a */
[----:B------:R-:W-:Y:S01]  /*2770*/  @!P3 MOV R13, R243 ;  /* 0x000000f3000db202 */ /* 0x000fe20000000f00 */
[C---:B------:R-:W-:Y:S01]  /*2780*/  IMAD.WIDE.U32 R2, R19.reuse, c[0x0][0x210], R4 ;  /* 0x0000840013027a25 */ /* 0x040fe200078e0004 */
[----:B------:R-:W-:Y:S02]  /*2790*/  MOV R4, R8 ;  /* 0x0000000800047202 */ /* 0x000fe40000000f00 */
[----:B------:R-:W-:Y:S01]  /*27a0*/  LEA.HI.X R11, R6, c[0x0][0x164], R7, 0x1, P1 ;  /* 0x00005900060b7a11 */ /* 0x000fe200008f0c07 */
[C---:B------:R-:W-:Y:S01]  /*27b0*/  IMAD R5, R19.reuse, c[0x0][0x1ec], R9 ;  /* 0x00007b0013057a24 */ /* 0x040fe200078e0209 */
[----:B------:R-:W-:Y:S01]  /*27c0*/  SEL R6, R0, RZ, !P0 ;  /* 0x000000ff00067207 */ /* 0x000fe20004000000 */
[----:B------:R-:W-:Y:S01]  /*27d0*/  IMAD R3, R19, c[0x0][0x214], R3 ;  /* 0x0000850013037a24 */ /* 0x000fe200078e0203 */
[----:B------:R-:W-:Y:S01]  /*27e0*/  SEL R0, R13, RZ, !P0 ;  /* 0x000000ff0d007207 */ /* 0x000fe20004000000 */
[----:B------:R-:W-:Y:S01]  /*27f0*/  IMAD.IADD R9, R16, 0x1, R233 ;  /* 0x0000000110097824 */ /* 0x000fe200078e02e9 */
[----:B------:R-:W-:Y:S01]  /*2800*/  ISETP.GE.AND P3, PT, R239, c[0x0][0x1d4], PT ;  /* 0x00007500ef007a0c */ /* 0x000fe20003f66270 */
[----:B------:R-:W-:Y:S01]  /*2810*/  IMAD R8, R6, c[0x0][0x1f0], RZ ;  /* 0x00007c0006087a24 */ /* 0x000fe200078e02ff */
[----:B------:R-:W-:Y:S01]  /*2820*/  ISETP.GE.AND P1, PT, R236, c[0x0][0x198], PT ;  /* 0x00006600ec007a0c */ /* 0x000fe20003f26270 */
[----:B------:R-:W-:Y:S01]  /*2830*/  IMAD R7, R6, c[0x0][0x218], RZ ;  /* 0x0000860006077a24 */ /* 0x000fe200078e02ff */
[----:B------:R-:W-:Y:S01]  /*2840*/  ISETP.GE.AND P0, PT, R238, c[0x0][0x198], PT ;  /* 0x00006600ee007a0c */ /* 0x000fe20003f06270 */
[C---:B------:R-:W-:Y:S01]  /*2850*/  IMAD R8, R0.reuse, c[0x0][0x1f4], R8 ;  /* 0x00007d0000087a24 */ /* 0x040fe200078e0208 */
[----:B------:R-:W-:Y:S01]  /*2860*/  SEL R6, RZ, 0x4, P3 ;  /* 0x00000004ff067807 */ /* 0x000fe20001800000 */
[C---:B------:R-:W-:Y:S01]  /*2870*/  IMAD R7, R0.reuse, c[0x0][0x21c], R7 ;  /* 0x0000870000077a24 */ /* 0x040fe200078e0207 */
[----:B------:R-:W-:Y:S01]  /*2880*/  P2R R13, PR, RZ, 0x2 ;  /* 0x00000002ff0d7803 */ /* 0x000fe20000000000 */
[----:B------:R-:W-:Y:S01]  /*2890*/  IMAD.WIDE.U32 R220, R0, c[0x0][0x1f0], R4 ;  /* 0x00007c0000dc7a25 */ /* 0x000fe200078e0004 */
[----:B------:R-:W-:-:S02]  /*28a0*/  P2R R12, PR, RZ, 0x1 ;  /* 0x00000001ff0c7803 */ /* 0x000fc40000000000 */
[----:B------:R-:W-:Y:S01]  /*28b0*/  LOP3.LUT R15, R15, R6, RZ, 0xfc, !PT ;  /* 0x000000060f0f7212 */ /* 0x000fe200078efcff */
[----:B------:R-:W-:Y:S01]  /*28c0*/  IMAD.WIDE.U32 R222, R0, c[0x0][0x218], R2 ;  /* 0x0000860000de7a25 */ /* 0x000fe200078e0002 */
[----:B------:R-:W-:-:S04]  /*28d0*/  IADD3 R219, R221, R8, RZ ;  /* 0x00000008dddb7210 */ /* 0x000fc80007ffe0ff */
[----:B------:R-:W-:Y:S01]  /*28e0*/  IADD3 R224, R223, R7, RZ ;  /* 0x00000007dfe07210 */ /* 0x000fe20007ffe0ff */
[----:B------:R-:W-:Y:S05]  /*28f0*/  BRA.DIV ~URZ, `(.L_x_882) ;  /* 0x0000e5627f007947 */ /* 0x000fea000b800000 */
[----:B------:R1:W2:Y:S02]  /*2900*/  SHFL.IDX PT, R8, R11, RZ, 0x181f ;  /* 0x00181fff0b087589 */ /* 0x0002a400000e0000 */
.L_x_967:
[----:B------:R-:W-:Y:S05]  /*2910*/  BRA.DIV ~URZ, `(.L_x_883) ;  /* 0x0000e5b27f007947 */ /* 0x000fea000b800000 */
[----:B------:R3:W4:Y:S02]  /*2920*/  SHFL.IDX PT, R0, R14, RZ, 0x181f ;  /* 0x00181fff0e007589 */ /* 0x00072400000e0000 */
.L_x_968:
[----:B------:R-:W-:Y:S01]  /*2930*/  IMAD R10, R231, c[0x0][0x2c4], RZ ;  /* 0x0000b100e70a7a24 */ /* 0x000fe200078e02ff */
[----:B------:R-:W-:Y:S04]  /*2940*/  BSSY B0, `(.L_x_884) ;  /* 0x0000013000007945 */ /* 0x000fe80003800000 */
[----:B------:R-:W-:-:S13]  /*2950*/  ISETP.GE.AND P0, PT, R9, R10, PT ;  /* 0x0000000a0900720c */ /* 0x000fda0003f06270 */
[----:B------:R-:W-:Y:S05]  /*2960*/  @P0 BRA `(.L_x_885) ;  /* 0x0000010000000947 */ /* 0x000fea0003800000 */
[----:B------:R-:W5:Y:S04]  /*2970*/  LDL R2, [R1+0x14] ;  /* 0x0000140001027983 */ /* 0x000f680000100800 */
[----:B---3--:R-:W3:Y:S01]  /*2980*/  LDL R16, [R1+0x10] ;  /* 0x0000100001107983 */ /* 0x008ee20000100800 */
[----:B----4-:R-:W-:Y:S02]  /*2990*/  LEA R6, P0, R236, R0, 0x1 ;  /* 0x00000000ec067211 */ /* 0x010fe400078008ff */
[----:B------:R-:W-:Y:S02]  /*29a0*/  ISETP.NE.AND P1, PT, R12, RZ, PT ;  /* 0x000000ff0c00720c */ /* 0x000fe40003f25270 */
[----:B--2---:R-:W-:Y:S02]  /*29b0*/  LEA.HI.X R7, R236, R8, R237, 0x1, P0 ;  /* 0x00000008ec077211 */ /* 0x004fe400000f0ced */
[----:B------:R-:W-:-:S04]  /*29c0*/  LEA R4, P0, R238, R0, 0x1 ;  /* 0x00000000ee047211 */ /* 0x000fc800078008ff */
[----:B-----5:R-:W-:Y:S02]  /*29d0*/  LEA.HI.X R5, R238, R8, R2, 0x1, P0 ;  /* 0x00000008ee057211 */ /* 0x020fe400000f0c02 */
[----:B------:R-:W-:-:S04]  /*29e0*/  LEA R2, P0, R239, R0, 0x1 ;  /* 0x00000000ef027211 */ /* 0x000fc800078008ff */
[----:B---3--:R-:W-:Y:S02]  /*29f0*/  LEA.HI.X R3, R239, R8, R16, 0x1, P0 ;  /* 0x00000008ef037211 */ /* 0x008fe400000f0c10 */
[----:B------:R-:W-:-:S13]  /*2a00*/  ISETP.NE.AND P0, PT, R13, RZ, PT ;  /* 0x000000ff0d00720c */ /* 0x000fda0003f05270 */
[----:B------:R-:W-:Y:S01]  /*2a10*/  @!PT LDS RZ, [RZ] ;  /* 0x00000000fffff984 */ /* 0x000fe20000000800 */
[----:B------:R-:W-:Y:S01]  /*2a20*/  @!PT LDS RZ, [RZ] ;  /* 0x00000000fffff984 */ /* 0x000fe20000000800 */
[----:B------:R-:W-:Y:S01]  /*2a30*/  @!PT LDS RZ, [RZ] ;  /* 0x00000000fffff984 */ /* 0x000fe20000000800 */
[----:B------:R2:W-:Y:S04]  /*2a40*/  LDGSTS.E.BYPASS.LTC128B.128 [R207+0xc100], [R6.64], !P0 ;  /* 0x0c10000006cf7fae */ /* 0x0005e8000c101d46 */
[----:B------:R2:W-:Y:S04]  /*2a50*/  LDGSTS.E.BYPASS.LTC128B.128 [R207+0x10100], [R4.64], !P1 ;  /* 0x1010000004cf7fae */ /* 0x0005e8000c901d46 */
[----:B------:R2:W-:Y:S02]  /*2a60*/  LDGSTS.E.BYPASS.LTC128B.128 [R207+0x14100], [R2.64], !P6 ;  /* 0x1410000002cf7fae */ /* 0x0005e4000f101d46 */
.L_x_885:
[----:B------:R-:W-:Y:S05]  /*2a70*/  BSYNC B0 ;  /* 0x0000000000007941 */ /* 0x000fea0003800000 */
.L_x_884:
[----:B------:R-:W-:Y:S05]  /*2a80*/  BRA.DIV ~URZ, `(.L_x_886) ;  /* 0x0000e4a27f007947 */ /* 0x000fea000b800000 */
[----:B--2---:R2:W1:Y:S04]  /*2a90*/  SHFL.IDX PT, R8, R11, 0x1, 0x181f ;  /* 0x00381f000b087f89 */ /* 0x00446800000e0000 */
[----:B----4-:R2:W4:Y:S02]  /*2aa0*/  SHFL.IDX PT, R0, R14, 0x1, 0x181f ;  /* 0x00381f000e007f89 */ /* 0x01052400000e0000 */
.L_x_969:
[----:B------:R-:W-:Y:S01]  /*2ab0*/  IADD3 R2, R9, 0x20, RZ ;  /* 0x0000002009027810 */ /* 0x000fe20007ffe0ff */
[----:B------:R-:W-:Y:S03]  /*2ac0*/  BSSY B0, `(.L_x_887) ;  /* 0x0000013000007945 */ /* 0x000fe60003800000 */
[----:B------:R-:W-:-:S13]  /*2ad0*/  ISETP.GE.AND P0, PT, R2, R10, PT ;  /* 0x0000000a0200720c */ /* 0x000fda0003f06270 */
[----:B------:R-:W-:Y:S05]  /*2ae0*/  @P0 BRA `(.L_x_888) ;  /* 0x0000010000000947 */ /* 0x000fea0003800000 */
[----:B------:R-:W5:Y:S04]  /*2af0*/  LDL R3, [R1+0x14] ;  /* 0x0000140001037983 */ /* 0x000f680000100800 */
[----:B--2---:R-:W2:Y:S01]  /*2b00*/  LDL R16, [R1+0x10] ;  /* 0x0000100001107983 */ /* 0x004ea20000100800 */
[----:B----4-:R-:W-:Y:S02]  /*2b10*/  LEA R6, P0, R236, R0, 0x1 ;  /* 0x00000000ec067211 */ /* 0x010fe400078008ff */
[----:B------:R-:W-:Y:S02]  /*2b20*/  ISETP.NE.AND P1, PT, R12, RZ, PT ;  /* 0x000000ff0c00720c */ /* 0x000fe40003f25270 */
[----:B-1----:R-:W-:Y:S02]  /*2b30*/  LEA.HI.X R7, R236, R8, R237, 0x1, P0 ;  /* 0x00000008ec077211 */ /* 0x002fe400000f0ced */
[----:B------:R-:W-:-:S04]  /*2b40*/  LEA R4, P0, R238, R0, 0x1 ;  /* 0x00000000ee047211 */ /* 0x000fc800078008ff */
[----:B-----5:R-:W-:Y:S02]  /*2b50*/  LEA.HI.X R5, R238, R8, R3, 0x1, P0 ;  /* 0x00000008ee057211 */ /* 0x020fe400000f0c03 */
[----:B------:R-:W-:-:S04]  /*2b60*/  LEA R2, P0, R239, R0, 0x1 ;  /* 0x00000000ef027211 */ /* 0x000fc800078008ff */
[----:B--2---:R-:W-:Y:S02]  /*2b70*/  LEA.HI.X R3, R239, R8, R16, 0x1, P0 ;  /* 0x00000008ef037211 */ /* 0x004fe400000f0c10 */
[----:B------:R-:W-:-:S13]  /*2b80*/  ISETP.NE.AND P0, PT, R13, RZ, PT ;  /* 0x000000ff0d00720c */ /* 0x000fda0003f05270 */
[----:B------:R-:W-:Y:S01]  /*2b90*/  @!PT LDS RZ, [RZ] ;  /* 0x00000000fffff984 */ /* 0x000fe20000000800 */
[----:B------:R-:W-:Y:S01]  /*2ba0*/  @!PT LDS RZ, [RZ] ;  /* 0x00000000fffff984 */ /* 0x000fe20000000800 */
[----:B------:R-:W-:Y:S01]  /*2bb0*/  @!PT LDS RZ, [RZ] ;  /* 0x00000000fffff984 */ /* 0x000fe20000000800 */
[----:B------:R1:W-:Y:S04]  /*2bc0*/  LDGSTS.E.BYPASS.LTC128B.128 [R207+0xd100], [R6.64], !P0 ;  /* 0x0d10000006cf7fae */ /* 0x0003e8000c101d46 */
[----:B------:R1:W-:Y:S04]  /*2bd0*/  LDGSTS.E.BYPASS.LTC128B.128 [R207+0x11100], [R4.64], !P1 ;  /* 0x1110000004cf7fae */ /* 0x0003e8000c901d46 */
[----:B------:R1:W-:Y:S02]  /*2be0*/  LDGSTS.E.BYPASS.LTC128B.128 [R207+0x15100], [R2.64], !P6 ;  /* 0x1510000002cf7fae */ /* 0x0003e4000f101d46 */
.L_x_888:
[----:B------:R-:W-:Y:S05]  /*2bf0*/  BSYNC B0 ;  /* 0x0000000000007941 */ /* 0x000fea0003800000 */
.L_x_887:
[----:B------:R-:W-:Y:S05]  /*2c00*/  BRA.DIV ~URZ, `(.L_x_889) ;  /* 0x0000e3e27f007947 */ /* 0x000fea000b800000 */
[----:B-1----:R1:W2:Y:S02]  /*2c10*/  SHFL.IDX PT, R8, R11, 0x2, 0x181f ;  /* 0x00581f000b087f89 */ /* 0x0022a400000e0000 */
.L_x_970:
[----:B------:R-:W-:Y:S05]  /*2c20*/  BRA.DIV ~URZ, `(.L_x_890) ;  /* 0x0000e4327f007947 */ /* 0x000fea000b800000 */
[----:B----4-:R4:W1:Y:S02]  /*2c30*/  SHFL.IDX PT, R0, R14, 0x2, 0x181f ;  /* 0x00581f000e007f89 */ /* 0x01086400000e0000 */
.L_x_971:
[----:B------:R-:W-:Y:S01]  /*2c40*/  IADD3 R2, R9, 0x40, RZ ;  /* 0x0000004009027810 */ /* 0x000fe20007ffe0ff */
[----:B------:R-:W-:Y:S03]  /*2c50*/  BSSY B0, `(.L_x_891) ;  /* 0x0000013000007945 */ /* 0x000fe60003800000 */
[----:B------:R-:W-:-:S13]  /*2c60*/  ISETP.GE.AND P0, PT, R2, R10, PT ;  /* 0x0000000a0200720c */ /* 0x000fda0003f06270 */
[----:B------:R-:W-:Y:S05]  /*2c70*/  @P0 BRA `(.L_x_892) ;  /* 0x0000010000000947 */ /* 0x000fea0003800000 */
[----:B------:R-:W5:Y:S04]  /*2c80*/  LDL R3, [R1+0x14] ;  /* 0x0000140001037983 */ /* 0x000f680000100800 */
[----:B---3--:R-:W3:Y:S01]  /*2c90*/  LDL R16, [R1+0x10] ;  /* 0x0000100001107983 */ /* 0x008ee20000100800 */
[----:B-1----:R-:W-:Y:S02]  /*2ca0*/  LEA R6, P0, R236, R0, 0x1 ;  /* 0x00000000ec067211 */ /* 0x002fe400078008ff */
        /* <DEDUP_REMOVED lines=13> */
.L_x_892:
[----:B------:R-:W-:Y:S05]  /*2d80*/  BSYNC B0 ;  /* 0x0000000000007941 */ /* 0x000fea0003800000 */
.L_x_891:
[----:B------:R-:W-:Y:S05]  /*2d90*/  BRA.DIV ~URZ, `(.L_x_893) ;  /* 0x0000e3227f007947 */ /* 0x000fea000b800000 */
[----:B-1----:R1:W3:Y:S04]  /*2da0*/  SHFL.IDX PT, R6, R11, 0x3, 0x181f ;  /* 0x00781f000b067f89 */ /* 0x0022e800000e0000 */
[----:B------:R1:W4:Y:S02]  /*2db0*/  SHFL.IDX PT, R0, R14, 0x3, 0x181f ;  /* 0x00781f000e007f89 */ /* 0x00032400000e0000 */
.L_x_972:
[----:B--2---:R-:W2:Y:S04]  /*2dc0*/  LDL R8, [R1+0x14] ;  /* 0x0000140001087983 */ /* 0x004ea80000100800 */
[----:B----4-:R-:W4:Y:S01]  /*2dd0*/  LDL R16, [R1+0x10] ;  /* 0x0000100001107983 */ /* 0x010f220000100800 */
[----:B------:R-:W-:Y:S01]  /*2de0*/  IADD3 R2, R9, 0x60, RZ ;  /* 0x0000006009027810 */ /* 0x000fe20007ffe0ff */
[----:B------:R-:W-:Y:S01]  /*2df0*/  IMAD R100, R68, -0x40, R230 ;  /* 0xffffffc044647824 */ /* 0x000fe200078e02e6 */
[----:B-1-3--:R-:W-:Y:S01]  /*2e00*/  P2R R14, PR, RZ, 0x4 ;  /* 0x00000004ff0e7803 */ /* 0x00afe20000000000 */
[----:B------:R-:W1:Y:S01]  /*2e10*/  S2R R7, SR_TID.X ;  /* 0x0000000000077919 */ /* 0x000e620000002100 */
[----:B------:R-:W-:-:S02]  /*2e20*/  ISETP.GE.AND P1, PT, R2, R10, PT ;  /* 0x0000000a0200720c */ /* 0x000fc40003f26270 */
[----:B------:R-:W-:Y:S01]  /*2e30*/  ISETP.NE.AND P2, PT, R12, RZ, PT ;  /* 0x000000ff0c00720c */ /* 0x000fe20003f45270 */
[----:B------:R3:W5:Y:S10]  /*2e40*/  LDL R208, [R1+0x8] ;  /* 0x0000080001d07983 */ /* 0x0007740000100800 */
[----:B------:R-:W-:-:S04]  /*2e50*/  @!P1 LEA R4, P0, R236, R0, 0x1 ;  /* 0x00000000ec049211 */ /* 0x000fc800078008ff */
[----:B------:R-:W-:Y:S02]  /*2e60*/  @!P1 LEA.HI.X R5, R236, R6, R237, 0x1, P0 ;  /* 0x00000006ec059211 */ /* 0x000fe400000f0ced */
[----:B------:R-:W-:Y:S02]  /*2e70*/  @!P1 LEA R2, P0, R238, R0, 0x1 ;  /* 0x00000000ee029211 */ /* 0x000fe400078008ff */
[----:B-1----:R-:W-:-:S04]  /*2e80*/  SHF.R.S32.HI R11, RZ, 0x1f, R7 ;  /* 0x0000001fff0b7819 */ /* 0x002fc80000011407 */
[----:B------:R-:W-:Y:S02]  /*2e90*/  LEA.HI R11, R11, R7, RZ, 0x3 ;  /* 0x000000070b0b7211 */ /* 0x000fe400078f18ff */
[----:B------:R-:W-:Y:S02]  /*2ea0*/  SHF.R.S32.HI R7, RZ, 0x1f, R68 ;  /* 0x0000001fff077819 */ /* 0x000fe40000011444 */
[----:B------:R-:W-:Y:S02]  /*2eb0*/  SHF.R.S32.HI R11, RZ, 0x3, R11 ;  /* 0x00000003ff0b7819 */ /* 0x000fe4000001140b */
[----:B--2---:R-:W-:Y:S01]  /*2ec0*/  @!P1 LEA.HI.X R3, R238, R6, R8, 0x1, P0 ;  /* 0x00000006ee039211 */ /* 0x004fe200000f0c08 */
[----:B------:R-:W-:Y:S01]  /*2ed0*/  IMAD R8, R7, c[0x0][0x1e0], RZ ;  /* 0x0000780007087a24 */ /* 0x000fe200078e02ff */
[----:B------:R-:W-:-:S13]  /*2ee0*/  ISETP.NE.AND P0, PT, R13, RZ, PT ;  /* 0x000000ff0d00720c */ /* 0x000fda0003f05270 */
[----:B------:R-:W-:Y:S01]  /*2ef0*/  @!PT LDS RZ, [RZ] ;  /* 0x00000000fffff984 */ /* 0x000fe20000000800 */
[----:B------:R-:W-:Y:S01]  /*2f00*/  @!PT LDS RZ, [RZ] ;  /* 0x00000000fffff984 */ /* 0x000fe20000000800 */
[----:B------:R-:W-:Y:S01]  /*2f10*/  @!PT LDS RZ, [RZ] ;  /* 0x00000000fffff984 */ /* 0x000fe20000000800 */
[----:B------:R1:W-:Y:S04]  /*2f20*/  @!P1 LDGSTS.E.BYPASS.LTC128B.128 [R207+0xf100], [R4.64], !P0 ;  /* 0x0f10000004cf9fae */ /* 0x0003e8000c101d46 */
[----:B------:R2:W-:Y:S01]  /*2f30*/  @!P1 LDGSTS.E.BYPASS.LTC128B.128 [R207+0x13100], [R2.64], !P2 ;  /* 0x1310000002cf9fae */ /* 0x0005e2000d101d46 */
[----:B-1----:R-:W-:Y:S01]  /*2f40*/  IMAD.IADD R4, R230, 0x1, -R11 ;  /* 0x00000001e6047824 */ /* 0x002fe200078e0a0b */
[----:B--2---:R-:W-:-:S03]  /*2f50*/  @!P1 LEA R2, P0, R239, R0, 0x1 ;  /* 0x00000000ef029211 */ /* 0x004fc600078008ff */
[C---:B------:R-:W-:Y:S02]  /*2f60*/  IMAD R0, R68.reuse, -0x40, R4 ;  /* 0xffffffc044007824 */ /* 0x040fe400078e0204 */
[----:B------:R-:W-:Y:S01]  /*2f70*/  IMAD.WIDE.U32 R4, R68, c[0x0][0x1e0], RZ ;  /* 0x0000780044047a25 */ /* 0x000fe200078e00ff */
[----:B----4-:R-:W-:Y:S02]  /*2f80*/  @!P1 LEA.HI.X R3, R239, R6, R16, 0x1, P0 ;  /* 0x00000006ef039211 */ /* 0x010fe400000f0c10 */
[----:B------:R-:W-:Y:S01]  /*2f90*/  ISETP.GE.AND P0, PT, R0, 0x1, PT ;  /* 0x000000010000780c */ /* 0x000fe20003f06270 */
[----:B------:R-:W-:Y:S02]  /*2fa0*/  IMAD R6, R68, c[0x0][0x1e4], R8 ;  /* 0x0000790044067a24 */ /* 0x000fe400078e0208 */
[----:B------:R1:W-:Y:S01]  /*2fb0*/  @!P1 LDGSTS.E.BYPASS.LTC128B.128 [R207+0x17100], [R2.64], !P6 ;  /* 0x1710000002cf9fae */ /* 0x0003e2000f101d46 */
[----:B------:R-:W-:Y:S02]  /*2fc0*/  ISETP.GE.AND P6, PT, R0, 0x21, PT ;  /* 0x000000210000780c */ /* 0x000fe40003fc6270 */
[----:B------:R-:W-:Y:S01]  /*2fd0*/  LEA R0, P1, R4, R220, 0x6 ;  /* 0x000000dc04007211 */ /* 0x000fe200078230ff */
[----:B------:R-:W0:Y:S01]  /*2fe0*/  LDGDEPBAR ;  /* 0x00000000000079af */ /* 0x000e220000000000 */
[----:B------:R-:W-:Y:S03]  /*2ff0*/  WARPSYNC 0xffffffff ;  /* 0xffffffff00007948 */ /* 0x000fe60003800000 */
[----:B------:R-:W-:Y:S01]  /*3000*/  BAR.SYNC.DEFER_BLOCKING 0x0 ;  /* 0x0000000000007b1d */ /* 0x000fe20000010000 */
[----:B-1----:R-:W-:Y:S01]  /*3010*/  IMAD.IADD R2, R5, 0x1, R6 ;  /* 0x0000000105027824 */ /* 0x002fe200078e0206 */
[----:B------:R-:W-:-:S04]  /*3020*/  MOV R3, 0x20 ;  /* 0x0000002000037802 */ /* 0x000fc80000000f00 */
[----:B------:R-:W-:Y:S01]  /*3030*/  LEA.HI.X R2, R4, R219, R2, 0x6, P1 ;  /* 0x000000db04027211 */ /* 0x000fe200008f3402 */
[----:B------:R-:W-:Y:S01]  /*3040*/  IMAD.WIDE.U32 R8, R3, c[0x0][0x1e0], RZ ;  /* 0x0000780003087a25 */ /* 0x000fe200078e00ff */
[----:B------:R-:W-:-:S03]  /*3050*/  @P0 LEA R4, P1, R0, c[0x0][0x1c8], 0x1 ;  /* 0x0000720000040a11 */ /* 0x000fc600078208ff */
[----:B------:R-:W-:Y:S01]  /*3060*/  IMAD R3, R3, c[0x0][0x1e4], RZ ;  /* 0x0000790003037a24 */ /* 0x000fe200078e02ff */
[C---:B------:R-:W-:Y:S02]  /*3070*/  @P0 LEA.HI.X R5, R0.reuse, c[0x0][0x1cc], R2, 0x1, P1 ;  /* 0x0000730000050a11 */ /* 0x040fe400008f0c02 */
[----:B------:R-:W-:-:S03]  /*3080*/  @P6 IADD3 R0, P1, R0, R8, RZ ;  /* 0x0000000800006210 */ /* 0x000fc60007f3e0ff */
[----:B------:R-:W-:Y:S01]  /*3090*/  @!PT LDS RZ, [RZ] ;  /* 0x00000000fffff984 */ /* 0x000fe20000000800 */
[----:B------:R-:W-:Y:S01]  /*30a0*/  @!PT LDS RZ, [RZ] ;  /* 0x00000000fffff984 */ /* 0x000fe20000000800 */
[----:B------:R-:W-:Y:S01]  /*30b0*/  @!PT LDS RZ, [RZ] ;  /* 0x00000000fffff984 */ /* 0x000fe20000000800 */
[----:B------:R1:W-:Y:S01]  /*30c0*/  @P0 LDGSTS.E.BYPASS.LTC128B.128 [R207+0x6100], [R4.64], !P5 ;  /* 0x0610000004cf0fae */ /* 0x0003e2000e901d46 */
[----:B------:R-:W-:Y:S02]  /*30d0*/  @P6 IADD3.X R3, R2, R9, R3, P1, !PT ;  /* 0x0000000902036210 */ /* 0x000fe40000ffe403 */
[C---:B------:R-:W-:Y:S01]  /*30e0*/  @P6 LEA R2, P1, R0.reuse, c[0x0][0x1c8], 0x1 ;  /* 0x0000720000026a11 */ /* 0x040fe200078208ff */
[----:B------:R1:W-:Y:S03]  /*30f0*/  @P0 LDGSTS.E.BYPASS.LTC128B.128 [R207+0x8100], [R4.64+0x80], !P4 ;  /* 0x0810008004cf0fae */ /* 0x0003e6000e101d46 */
[----:B------:R-:W-:Y:S01]  /*3100*/  @P6 LEA.HI.X R3, R0, c[0x0][0x1cc], R3, 0x1, P1 ;  /* 0x0000730000036a11 */ /* 0x000fe200008f0c03 */
[----:B------:R1:W-:Y:S01]  /*3110*/  @P0 LDGSTS.E.BYPASS.LTC128B.128 [R207+0xa100], [R4.64+0x100], !P3 ;  /* 0x0a10010004cf0fae */ /* 0x0003e2000d901d46 */
[----:B------:R-:W-:-:S03]  /*3120*/  IMAD R0, R7, c[0x0][0x208], RZ ;  /* 0x0000820007007a24 */ /* 0x000fc600078e02ff */
[----:B------:R2:W-:Y:S01]  /*3130*/  @P6 LDGSTS.E.BYPASS.LTC128B.128 [R207+0x7100], [R2.64], !P5 ;  /* 0x0710000002cf6fae */ /* 0x0005e2000e901d46 */
[----:B------:R-:W-:-:S03]  /*3140*/  IMAD R6, R68, c[0x0][0x20c], R0 ;  /* 0x0000830044067a24 */ /* 0x000fc600078e0200 */
[----:B------:R2:W-:Y:S04]  /*3150*/  @P6 LDGSTS.E.BYPASS.LTC128B.128 [R207+0x9100], [R2.64+0x80], !P4 ;  /* 0x0910008002cf6fae */ /* 0x0005e8000e101d46 */
[----:B------:R2:W-:Y:S04]  /*3160*/  @P6 LDGSTS.E.BYPASS.LTC128B.128 [R207+0xb100], [R2.64+0x100], !P3 ;  /* 0x0b10010002cf6fae */ /* 0x0005e8000d901d46 */
[----:B------:R-:W0:Y:S01]  /*3170*/  LDGDEPBAR ;  /* 0x00000000000079af */ /* 0x000e220000000000 */
[----:B-1----:R-:W-:-:S05]  /*3180*/  IMAD.WIDE.U32 R4, R68, c[0x0][0x208], RZ ;  /* 0x0000820044047a25 */ /* 0x002fca00078e00ff */
[----:B------:R-:W-:Y:S02]  /*3190*/  LEA R0, P1, R4, R222, 0x6 ;  /* 0x000000de04007211 */ /* 0x000fe400078230ff */
[----:B--2---:R-:W-:Y:S01]  /*31a0*/  IADD3 R3, R5, R6, RZ ;  /* 0x0000000605037210 */ /* 0x004fe20007ffe0ff */
[----:B------:R-:W-:-:S04]  /*31b0*/  DEPBAR.LE SB0, 0x1 ;  /* 0x000080400000791a */ /* 0x000fc80000000000 */
[----:B------:R-:W-:-:S04]  /*31c0*/  DEPBAR.LE SB0, 0x0 ;  /* 0x000080000000791a */ /* 0x000fc80000000000 */
[----:B------:R-:W-:Y:S01]  /*31d0*/  BAR.SYNC.DEFER_BLOCKING 0x0 ;  /* 0x0000000000007b1d */ /* 0x000fe20000010000 */
[----:B------:R-:W-:Y:S01]  /*31e0*/  LEA R2, P0, R0, c[0x0][0x1f8], 0x1 ;  /* 0x00007e0000027a11 */ /* 0x000fe200078008ff */
[----:B------:R-:W-:Y:S01]  /*31f0*/  IMAD.MOV.U32 R5, RZ, RZ, c[0x0][0x208] ;  /* 0x00008200ff057624 */ /* 0x000fe200078e00ff */
[----:B------:R-:W-:Y:S02]  /*3200*/  LEA.HI.X R3, R4, R224, R3, 0x6, P1 ;  /* 0x000000e004037211 */ /* 0x000fe400008f3403 */
[----:B------:R-:W-:Y:S02]  /*3210*/  LOP3.LUT R4, R15, 0x1, RZ, 0xc0, !PT ;  /* 0x000000010f047812 */ /* 0x000fe400078ec0ff */
[----:B------:R-:W-:Y:S01]  /*3220*/  LEA.HI.X R3, R0, c[0x0][0x1fc], R3, 0x1, P0 ;  /* 0x00007f0000037a11 */ /* 0x000fe200000f0c03 */
[----:B------:R-:W-:Y:S01]  /*3230*/  IMAD.IADD R0, R100, 0x1, -R11 ;  /* 0x0000000164007824 */ /* 0x000fe200078e0a0b */
[----:B------:R-:W-:Y:S02]  /*3240*/  MOV R6, c[0x0][0x20c] ;  /* 0x0000830000067a02 */ /* 0x000fe40000000f00 */
[----:B------:R-:W-:-:S02]  /*3250*/  LEA R12, P0, R5, R2, 0x6 ;  /* 0x00000002050c7211 */ /* 0x000fc400078030ff */
[----:B------:R-:W-:Y:S02]  /*3260*/  ISETP.NE.U32.AND P6, PT, R4, 0x1, PT ;  /* 0x000000010400780c */ /* 0x000fe40003fc5070 */
[----:B------:R-:W-:Y:S02]  /*3270*/  LEA.HI.X R13, R5, R3, R6, 0x6, P0 ;  /* 0x00000003050d7211 */ /* 0x000fe400000f3406 */
[----:B------:R-:W-:Y:S01]  /*3280*/  ISETP.LT.OR P0, PT, R0, 0x1, P6 ;  /* 0x000000010000780c */ /* 0x000fe20003701670 */
[----:B------:R-:W-:Y:S04]  /*3290*/  LDSM.16.M88.4 R8, [R191] ;  /* 0x00000000bf08783b */ /* 0x000fe80000000200 */
[----:B------:R-:W1:Y:S01]  /*32a0*/  LDSM.16.M88.4 R20, [R184] ;  /* 0x00000000b814783b */ /* 0x000e620000000200 */
[----:B------:R-:W-:-:S03]  /*32b0*/  LOP3.LUT P1, RZ, R15, 0x2, RZ, 0xc0, !PT ;  /* 0x000000020fff7812 */ /* 0x000fc6000782c0ff */
[----:B------:R-:W2:Y:S04]  /*32c0*/  LDSM.16.M88.4 R16, [R184+0x800] ;  /* 0x00080000b810783b */ /* 0x000ea80000000200 */
[----:B------:R-:W4:Y:S04]  /*32d0*/  LDSM.16.M88.4 R24, [R184+0x1000] ;  /* 0x00100000b818783b */ /* 0x000f280000000200 */
[----:B------:R-:W1:Y:S04]  /*32e0*/  LDSM.16.M88.4 R32, [R184+0x1800] ;  /* 0x00180000b820783b */ /* 0x000e680000000200 */
[----:B------:R-:W-:Y:S04]  /*32f0*/  LDSM.16.M88.4 R4, [R192] ;  /* 0x00000000c004783b */ /* 0x000fe80000000200 */
[----:B------:R-:W2:Y:S04]  /*3300*/  LDSM.16.M88.4 R48, [R195] ;  /* 0x00000000c330783b */ /* 0x000ea80000000200 */
[----:B------:R-:W2:Y:S04]  /*3310*/  LDSM.16.M88.4 R56, [R206] ;  /* 0x00000000ce38783b */ /* 0x000ea80000000200 */
[----:B------:R-:W2:Y:S04]  /*3320*/  LDSM.16.M88.4 R60, [R205] ;  /* 0x00000000cd3c783b */ /* 0x000ea80000000200 */
[----:B------:R-:W2:Y:S04]  /*3330*/  LDSM.16.M88.4 R76, [R204] ;  /* 0x00000000cc4c783b */ /* 0x000ea80000000200 */
        /* <DEDUP_REMOVED lines=11> */
[C---:B-1----:R-:W-:Y:S08]  /*33f0*/  HMMA.16816.F32 R28, R8.reuse, R20, RZ ;  /* 0x00000014081c723c */ /* 0x042ff000000018ff */
[C---:B------:R-:W-:Y:S02]  /*3400*/  HMMA.16816.F32 R36, R8.reuse, R22, RZ ;  /* 0x000000160824723c */ /* 0x040fe400000018ff */
[----:B------:R3:W-:Y:S04]  /*3410*/  LDGSTS.E.BYPASS.LTC128B.128 [R207+0x4100], [R2.64+0x100], !P2 ;  /* 0x0410010002cf7fae */ /* 0x0007e8000d101d46 */
[----:B------:R1:W-:Y:S02]  /*3420*/  LDGSTS.E.BYPASS.LTC128B.128 [R207+0x1100], [R12.64], !P6 ;  /* 0x011000000ccf7fae */ /* 0x0003e4000f101d46 */
[C---:B--2---:R-:W-:Y:S02]  /*3430*/  HMMA.16816.F32 R40, R8.reuse, R16, RZ ;  /* 0x000000100828723c */ /* 0x044fe400000018ff */
[----:B------:R1:W-:Y:S04]  /*3440*/  LDGSTS.E.BYPASS.LTC128B.128 [R207+0x3100], [R12.64+0x80], !P1 ;  /* 0x031000800ccf7fae */ /* 0x0003e8000c901d46 */
[----:B------:R1:W-:Y:S02]  /*3450*/  LDGSTS.E.BYPASS.LTC128B.128 [R207+0x5100], [R12.64+0x100], !P0 ;  /* 0x051001000ccf7fae */ /* 0x0003e4000c101d46 */
[C---:B------:R-:W-:Y:S02]  /*3460*/  HMMA.16816.F32 R16, R8.reuse, R18, RZ ;  /* 0x000000120810723c */ /* 0x040fe400000018ff */
[----:B------:R-:W-:Y:S04]  /*3470*/  LDSM.16.M88.4 R20, [R194] ;  /* 0x00000000c214783b */ /* 0x000fe80000000200 */
[----:B------:R-:W2:Y:S02]  /*3480*/  LDSM.16.M88.4 R64, [R190] ;  /* 0x00000000be40783b */ /* 0x000ea40000000200 */
[----:B----4-:R-:W-:Y:S02]  /*3490*/  HMMA.16816.F32 R44, R8, R24, RZ ;  /* 0x00000018082c723c */ /* 0x010fe400000018ff */
[----:B------:R-:W4:Y:S01]  /*34a0*/  LDSM.16.M88.4 R72, [R190+0x800] ;  /* 0x00080000be48783b */ /* 0x000f220000000200 */
[----:B------:R-:W-:-:S03]  /*34b0*/  ISETP.NE.AND P2, PT, R14, RZ, PT ;  /* 0x000000ff0e00720c */ /* 0x000fc60003f45270 */
[----:B------:R-:W2:Y:S02]  /*34c0*/  LDSM.16.M88.4 R84, [R190+0x1000] ;  /* 0x00100000be54783b */ /* 0x000ea40000000200 */
[C---:B------:R-:W-:Y:S02]  /*34d0*/  HMMA.16816.F32 R24, R8.reuse, R26, RZ ;  /* 0x0000001a0818723c */ /* 0x040fe400000018ff */
[----:B------:R-:W-:Y:S04]  /*34e0*/  LDSM.16.M88.4 R80, [R187+0x800] ;  /* 0x00080000bb50783b */ /* 0x000fe80000000200 */
[----:B------:R-:W-:Y:S02]  /*34f0*/  LDSM.16.M88.4 R92, [R187+0x1000] ;  /* 0x00100000bb5c783b */ /* 0x000fe40000000200 */
[C---:B------:R-:W-:Y:S02]  /*3500*/  HMMA.16816.F32 R52, R8.reuse, R32, RZ ;  /* 0x000000200834723c */ /* 0x040fe400000018ff */
[----:B------:R-:W-:Y:S04]  /*3510*/  LDSM.16.M88.4 R88, [R184+0x3000] ;  /* 0x00300000b858783b */ /* 0x000fe80000000200 */
[----:B------:R-:W0:Y:S02]  /*3520*/  LDGDEPBAR ;  /* 0x00000000000079af */ /* 0x000e240000000000 */
[----:B-1----:R-:W-:Y:S08]  /*3530*/  HMMA.16816.F32 R12, R8, R34, RZ ;  /* 0x00000022080c723c */ /* 0x002ff000000018ff */
[C---:B------:R-:W-:Y:S08]  /*3540*/  HMMA.16816.F32 R8, R4.reuse, R48, R28 ;  /* 0x000000300408723c */ /* 0x040ff0000000181c */
[C---:B------:R-:W-:Y:S01]  /*3550*/  HMMA.16816.F32 R28, R4.reuse, R50, R36 ;  /* 0x00000032041c723c */ /* 0x040fe20000001824 */
[----:B------:R-:W1:Y:S07]  /*3560*/  LDSM.16.M88.4 R48, [R190+0x1800] ;  /* 0x00180000be30783b */ /* 0x000e6e0000000200 */
[C---:B------:R-:W-:Y:S08]  /*3570*/  HMMA.16816.F32 R32, R4.reuse, R56, R40 ;  /* 0x000000380420723c */ /* 0x040ff00000001828 */
[C---:B------:R-:W-:Y:S01]  /*3580*/  HMMA.16816.F32 R36, R4.reuse, R58, R16 ;  /* 0x0000003a0424723c */ /* 0x040fe20000001810 */
[----:B------:R-:W-:Y:S04]  /*3590*/  LDSM.16.M88.4 R16, [R193] ;  /* 0x00000000c110783b */ /* 0x000fe80000000200 */
[----:B------:R-:W1:Y:S03]  /*35a0*/  LDSM.16.M88.4 R56, [R187] ;  /* 0x00000000bb38783b */ /* 0x000e660000000200 */
[C---:B------:R-:W-:Y:S08]  /*35b0*/  HMMA.16816.F32 R40, R4.reuse, R60, R44 ;  /* 0x0000003c0428723c */ /* 0x040ff0000000182c */
[C---:B------:R-:W-:Y:S01]  /*35c0*/  HMMA.16816.F32 R44, R4.reuse, R62, R24 ;  /* 0x0000003e042c723c */ /* 0x040fe20000001818 */
[----:B------:R-:W1:Y:S07]  /*35d0*/  LDSM.16.M88.4 R60, [R187+0x1800] ;  /* 0x00180000bb3c783b */ /* 0x000e6e0000000200 */
[C---:B------:R-:W-:Y:S08]  /*35e0*/  HMMA.16816.F32 R52, R4.reuse, R76, R52 ;  /* 0x0000004c0434723c */ /* 0x040ff00000001834 */
[----:B------:R-:W-:Y:S01]  /*35f0*/  HMMA.16816.F32 R24, R4, R78, R12 ;  /* 0x0000004e0418723c */ /* 0x000fe2000000180c */
[----:B------:R-:W-:Y:S04]  /*3600*/  LDSM.16.M88.4 R12, [R191+0x4000] ;  /* 0x00400000bf0c783b */ /* 0x000fe80000000200 */
[----:B------:R-:W-:Y:S03]  /*3610*/  LDSM.16.M88.4 R76, [R184+0x2800] ;  /* 0x00280000b84c783b */ /* 0x000fe60000000200 */
[C---:B--2---:R-:W-:Y:S08]  /*3620*/  HMMA.16816.F32 R8, R20.reuse, R64, R8 ;  /* 0x000000401408723c */ /* 0x044ff00000001808 */
[C---:B------:R-:W-:Y:S01]  /*3630*/  HMMA.16816.F32 R4, R20.reuse, R66, R28 ;  /* 0x000000421404723c */ /* 0x040fe2000000181c */
[----:B------:R-:W-:Y:S07]  /*3640*/  LDSM.16.M88.4 R64, [R203] ;  /* 0x00000000cb40783b */ /* 0x000fee0000000200 */
[C---:B----4-:R-:W-:Y:S08]  /*3650*/  HMMA.16816.F32 R32, R20.reuse, R72, R32 ;  /* 0x000000481420723c */ /* 0x050ff00000001820 */
[C---:B------:R-:W-:Y:S01]  /*3660*/  HMMA.16816.F32 R36, R20.reuse, R74, R36 ;  /* 0x0000004a1424723c */ /* 0x040fe20000001824 */
[----:B------:R-:W2:Y:S07]  /*3670*/  LDSM.16.M88.4 R72, [R184+0x2000] ;  /* 0x00200000b848783b */ /* 0x000eae0000000200 */
[C---:B------:R-:W-:Y:S08]  /*3680*/  HMMA.16816.F32 R40, R20.reuse, R84, R40 ;  /* 0x000000541428723c */ /* 0x040ff00000001828 */
[C---:B------:R-:W-:Y:S01]  /*3690*/  HMMA.16816.F32 R44, R20.reuse, R86, R44 ;  /* 0x00000056142c723c */ /* 0x040fe2000000182c */
[----:B------:R-:W-:Y:S07]  /*36a0*/  LDSM.16.M88.4 R84, [R190+0x2800] ;  /* 0x00280000be54783b */ /* 0x000fee0000000200 */
[C---:B-1----:R-:W-:Y:S08]  /*36b0*/  HMMA.16816.F32 R52, R20.reuse, R48, R52 ;  /* 0x000000301434723c */ /* 0x042ff00000001834 */
[----:B------:R-:W-:Y:S08]  /*36c0*/  HMMA.16816.F32 R28, R20, R50, R24 ;  /* 0x00000032141c723c */ /* 0x000ff00000001818 */
[C---:B------:R-:W-:Y:S01]  /*36d0*/  HMMA.16816.F32 R24, R16.reuse, R56, R8 ;  /* 0x000000381018723c */ /* 0x040fe20000001808 */
[----:B------:R-:W-:Y:S07]  /*36e0*/  LDSM.16.M88.4 R8, [R192+0x4000] ;  /* 0x00400000c008783b */ /* 0x000fee0000000200 */
[C---:B------:R-:W-:Y:S01]  /*36f0*/  HMMA.16816.F32 R20, R16.reuse, R58, R4 ;  /* 0x0000003a1014723c */ /* 0x040fe20000001804 */
[----:B------:R-:W1:Y:S07]  /*3700*/  LDSM.16.M88.4 R56, [R184+0x3800] ;  /* 0x00380000b838783b */ /* 0x000e6e0000000200 */
[C---:B------:R-:W-:Y:S08]  /*3710*/  HMMA.16816.F32 R4, R16.reuse, R80, R32 ;  /* 0x000000501004723c */ /* 0x040ff00000001820 */
[C---:B------:R-:W-:Y:S01]  /*3720*/  HMMA.16816.F32 R36, R16.reuse, R82, R36 ;  /* 0x000000521024723c */ /* 0x040fe20000001824 */
[----:B------:R-:W4:Y:S07]  /*3730*/  LDSM.16.M88.4 R80, [R202] ;  /* 0x00000000ca50783b */ /* 0x000f2e0000000200 */
[C---:B------:R-:W-:Y:S08]  /*3740*/  HMMA.16816.F32 R40, R16.reuse, R92, R40 ;  /* 0x0000005c1028723c */ /* 0x040ff00000001828 */
[C---:B------:R-:W-:Y:S01]  /*3750*/  HMMA.16816.F32 R44, R16.reuse, R94, R44 ;  /* 0x0000005e102c723c */ /* 0x040fe2000000182c */
[----:B------:R-:W1:Y:S07]  /*3760*/  LDSM.16.M88.4 R92, [R201] ;  /* 0x00000000c95c783b */ /* 0x000e6e0000000200 */
[C---:B------:R-:W-:Y:S08]  /*3770*/  HMMA.16816.F32 R52, R16.reuse, R60, R52 ;  /* 0x0000003c1034723c */ /* 0x040ff00000001834 */
[----:B------:R-:W-:Y:S01]  /*3780*/  HMMA.16816.F32 R32, R16, R62, R28 ;  /* 0x0000003e1020723c */ /* 0x000fe2000000181c */
[----:B------:R-:W1:Y:S07]  /*3790*/  LDSM.16.M88.4 R60, [R200] ;  /* 0x00000000c83c783b */ /* 0x000e6e0000000200 */
[C---:B--2---:R-:W-:Y:S08]  /*37a0*/  HMMA.16816.F32 R28, R12.reuse, R72, R24 ;  /* 0x000000480c1c723c */ /* 0x044ff00000001818 */
[C---:B------:R-:W-:Y:S01]  /*37b0*/  HMMA.16816.F32 R24, R12.reuse, R74, R20 ;  /* 0x0000004a0c18723c */ /* 0x040fe20000001814 */
[----:B------:R-:W-:Y:S07]  /*37c0*/  LDSM.16.M88.4 R72, [R187+0x2000] ;  /* 0x00200000bb48783b */ /* 0x000fee0000000200 */
[C---:B------:R-:W-:Y:S01]  /*37d0*/  HMMA.16816.F32 R20, R12.reuse, R76, R4 ;  /* 0x0000004c0c14723c */ /* 0x040fe20000001804 */
[----:B------:R-:W-:Y:S07]  /*37e0*/  LDSM.16.M88.4 R4, [R194+0x4000] ;  /* 0x00400000c204783b */ /* 0x000fee0000000200 */
[C---:B------:R-:W-:Y:S01]  /*37f0*/  HMMA.16816.F32 R16, R12.reuse, R78, R36 ;  /* 0x0000004e0c10723c */ /* 0x040fe20000001824 */
[----:B------:R-:W2:Y:S07]  /*3800*/  LDSM.16.M88.4 R76, [R190+0x2000] ;  /* 0x00200000be4c783b */ /* 0x000eae0000000200 */
[C---:B------:R-:W-:Y:S08]  /*3810*/  HMMA.16816.F32 R40, R12.reuse, R88, R40 ;  /* 0x000000580c28723c */ /* 0x040ff00000001828 */
[C---:B------:R-:W-:Y:S01]  /*3820*/  HMMA.16816.F32 R48, R12.reuse, R90, R44 ;  /* 0x0000005a0c30723c */ /* 0x040fe2000000182c */
[----:B------:R-:W2:Y:S07]  /*3830*/  LDSM.16.M88.4 R88, [R190+0x3000] ;  /* 0x00300000be58783b */ /* 0x000eae0000000200 */
[C---:B-1----:R-:W-:Y:S08]  /*3840*/  HMMA.16816.F32 R44, R12.reuse, R56, R52 ;  /* 0x000000380c2c723c */ /* 0x042ff00000001834 */
[----:B------:R-:W-:Y:S08]  /*3850*/  HMMA.16816.F32 R36, R12, R58, R32 ;  /* 0x0000003a0c24723c */ /* 0x000ff00000001820 */
[C---:B------:R-:W-:Y:S08]  /*3860*/  HMMA.16816.F32 R32, R8.reuse, R64, R28 ;  /* 0x000000400820723c */ /* 0x040ff0000000181c */
[C---:B------:R-:W-:Y:S01]  /*3870*/  HMMA.16816.F32 R28, R8.reuse, R66, R24 ;  /* 0x00000042081c723c */ /* 0x040fe20000001818 */
[----:B------:R-:W1:Y:S07]  /*3880*/  LDSM.16.M88.4 R64, [R190+0x3800] ;  /* 0x00380000be40783b */ /* 0x000e6e0000000200 */
[C---:B----4-:R-:W-:Y:S01]  /*3890*/  HMMA.16816.F32 R24, R8.reuse, R80, R20 ;  /* 0x000000500818723c */ /* 0x050fe20000001814 */
[----:B------:R-:W4:Y:S07]  /*38a0*/  LDSM.16.M88.4 R20, [R193+0x4000] ;  /* 0x00400000c114783b */ /* 0x000f2e0000000200 */
[C---:B------:R-:W-:Y:S01]  /*38b0*/  HMMA.16816.F32 R16, R8.reuse, R82, R16 ;  /* 0x000000520810723c */ /* 0x040fe20000001810 */
[----:B------:R-:W1:Y:S07]  /*38c0*/  LDSM.16.M88.4 R80, [R187+0x2800] ;  /* 0x00280000bb50783b */ /* 0x000e6e0000000200 */
[C---:B------:R-:W-:Y:S01]  /*38d0*/  HMMA.16816.F32 R12, R8.reuse, R92, R40 ;  /* 0x0000005c080c723c */ /* 0x040fe20000001828 */
[----:B------:R-:W-:Y:S07]  /*38e0*/  LDSM.16.M88.4 R40, [R187+0x3000] ;  /* 0x00300000bb28783b */ /* 0x000fee0000000200 */
[C---:B------:R-:W-:Y:S08]  /*38f0*/  HMMA.16816.F32 R56, R8.reuse, R94, R48 ;  /* 0x0000005e0838723c */ /* 0x040ff00000001830 */
[C---:B------:R-:W-:Y:S08]  /*3900*/  HMMA.16816.F32 R48, R8.reuse, R60, R44 ;  /* 0x0000003c0830723c */ /* 0x040ff0000000182c */
        /* <DEDUP_REMOVED lines=8> */
[C---:B------:R-:W-:Y:S01]  /*3990*/  HMMA.16816.F32 R8, R4.reuse, R90, R56 ;  /* 0x0000005a0408723c */ /* 0x040fe20000001838 */
[----:B------:R-:W2:Y:S04]  /*39a0*/  LDSM.16.M88.4 R88, [R187+0x3800] ;  /* 0x00380000bb58783b */ /* 0x000ea80000000200 */
[----:B------:R-:W-:Y:S03]  /*39b0*/  LDSM.16.M88.4 R56, [R187+0x4000] ;  /* 0x00400000bb38783b */ /* 0x000fe60000000200 */
[C---:B------:R-:W-:Y:S01]  /*39c0*/  HMMA.16816.F32 R28, R4.reuse, R78, R28 ;  /* 0x0000004e041c723c */ /* 0x040fe2000000181c */
[----:B------:R-:W-:Y:S07]  /*39d0*/  LDSM.16.M88.4 R76, [R184+0x5800] ;  /* 0x00580000b84c783b */ /* 0x000fee0000000200 */
[C---:B-1----:R-:W-:Y:S08]  /*39e0*/  HMMA.16816.F32 R48, R4.reuse, R64, R48 ;  /* 0x000000400430723c */ /* 0x042ff00000001830 */
[----:B------:R-:W-:Y:S01]  /*39f0*/  HMMA.16816.F32 R96, R4, R66, R44 ;  /* 0x000000420460723c */ /* 0x000fe2000000182c */
[----:B------:R-:W-:Y:S04]  /*3a00*/  LDSM.16.M88.4 R64, [R198] ;  /* 0x00000000c640783b */ /* 0x000fe80000000200 */
[----:B------:R-:W-:Y:S03]  /*3a10*/  LDSM.16.M88.4 R44, [R184+0x5000] ;  /* 0x00500000b82c783b */ /* 0x000fe60000000200 */
[C---:B----4-:R-:W-:Y:S01]  /*3a20*/  HMMA.16816.F32 R4, R20.reuse, R72, R36 ;  /* 0x000000481404723c */ /* 0x050fe20000001824 */
[----:B------:R-:W1:Y:S07]  /*3a30*/  LDSM.16.M88.4 R36, [R199] ;  /* 0x00000000c724783b */ /* 0x000e6e0000000200 */
[C---:B------:R-:W-:Y:S08]  /*3a40*/  HMMA.16816.F32 R28, R20.reuse, R74, R28 ;  /* 0x0000004a141c723c */ /* 0x040ff0000000181c */
[----:B------:R-:W-:Y:S01]  /*3a50*/  HMMA.16816.F32 R72, R20, R82, R52 ;  /* 0x000000521448723c */ /* 0x000fe20000001834 */
[----:B------:R-:W4:Y:S07]  /*3a60*/  LDSM.16.M88.4 R52, [R184+0x4800] ;  /* 0x00480000b834783b */ /* 0x000f2e0000000200 */
[----:B--2---:R-:W-:Y:S08]  /*3a70*/  HMMA.16816.F32 R4, R16, R60, R4 ;  /* 0x0000003c1004723c */ /* 0x004ff00000001804 */
[C---:B------:R-:W-:Y:S08]  /*3a80*/  HMMA.16816.F32 R32, R20.reuse, R80, R32 ;  /* 0x000000501420723c */ /* 0x040ff00000001820 */
[C---:B------:R-:W-:Y:S01]  /*3a90*/  HMMA.16816.F32 R80, R20.reuse, R42, R8 ;  /* 0x0000002a1450723c */ /* 0x040fe20000001808 */
[----:B------:R-:W-:Y:S07]  /*3aa0*/  LDSM.16.M88.4 R8, [R194+0x8000] ;  /* 0x00800000c208783b */ /* 0x000fee0000000200 */
[----:B------:R-:W-:Y:S01]  /*3ab0*/  HMMA.16816.F32 R92, R20, R88, R48 ;  /* 0x00000058145c723c */ /* 0x000fe20000001830 */
[----:B------:R-:W2:Y:S07]  /*3ac0*/  LDSM.16.M88.4 R48, [R190+0x4000] ;  /* 0x00400000be30783b */ /* 0x000eae0000000200 */
[----:B------:R-:W-:Y:S01]  /*3ad0*/  HMMA.16816.F32 R28, R16, R62, R28 ;  /* 0x0000003e101c723c */ /* 0x000fe2000000181c */
[----:B------:R-:W-:Y:S07]  /*3ae0*/  LDSM.16.M88.4 R60, [R190+0x4800] ;  /* 0x00480000be3c783b */ /* 0x000fee0000000200 */
[----:B------:R-:W-:Y:S08]  /*3af0*/  HMMA.16816.F32 R84, R20, R40, R24 ;  /* 0x000000281454723c */ /* 0x000ff00000001818 */
[C---:B-1----:R-:W-:Y:S01]  /*3b00*/  HMMA.16816.F32 R24, R12.reuse, R36, R4 ;  /* 0x000000240c18723c */ /* 0x042fe20000001804 */
[----:B------:R-:W1:Y:S07]  /*3b10*/  LDSM.16.M88.4 R4, [R193+0x8000] ;  /* 0x00800000c104783b */ /* 0x000e6e0000000200 */
[----:B------:R-:W-:Y:S08]  /*3b20*/  HMMA.16816.F32 R28, R12, R38, R28 ;  /* 0x000000260c1c723c */ /* 0x000ff0000000181c */
[----:B----4-:R-:W-:Y:S08]  /*3b30*/  HMMA.16816.F32 R32, R16, R52, R32 ;  /* 0x000000341020723c */ /* 0x010ff00000001820 */
[----:B--2---:R-:W-:Y:S08]  /*3b40*/  HMMA.16816.F32 R24, R8, R48, R24 ;  /* 0x000000300818723c */ /* 0x004ff00000001818 */
[----:B------:R-:W-:Y:S01]  /*3b50*/  HMMA.16816.F32 R40, R16, R54, R72 ;  /* 0x000000361028723c */ /* 0x000fe20000001848 */
[----:B------:R-:W2:Y:S04]  /*3b60*/  LDSM.16.M88.4 R72, [R197] ;  /* 0x00000000c548783b */ /* 0x000ea80000000200 */
[----:B------:R-:W4:Y:S03]  /*3b70*/  LDSM.16.M88.4 R52, [R187+0x4800] ;  /* 0x00480000bb34783b */ /* 0x000f260000000200 */
        /* <DEDUP_REMOVED lines=13> */
[----:B---3--:R-:W-:-:S07]  /*3c50*/  FMUL.FTZ R0, R49, c[0x0][0x320] ;  /* 0x0000c80031007a20 */ /* 0x008fce0000410000 */
[----:B------:R-:W-:Y:S01]  /*3c60*/  HMMA.16816.F32 R20, R8, R62, R32 ;  /* 0x0000003e0814723c */ /* 0x000fe20000001820 */
[----:B------:R-:W2:Y:S07]  /*3c70*/  LDSM.16.M88.4 R60, [R196] ;  /* 0x00000000c43c783b */ /* 0x000eae0000000200 */
[----:B------:R-:W-:Y:S01]  /*3c80*/  HMMA.16816.F32 R64, R16, R76, R92 ;  /* 0x0000004c1040723c */ /* 0x000fe2000000185c */
[----:B------:R3:W1:Y:S07]  /*3c90*/  MUFU.TANH R76, R0 ;  /* 0x00000000004c7308 */ /* 0x00066e0000002400 */
[----:B----4-:R-:W-:Y:S01]  /*3ca0*/  HMMA.16816.F32 R36, R4, R52, R36 ;  /* 0x000000340424723c */ /* 0x010fe20000001824 */
[----:B---3--:R-:W-:-:S04]  /*3cb0*/  FMUL.FTZ R0, R50, c[0x0][0x320] ;  /* 0x0000c80032007a20 */ /* 0x008fc80000410000 */
        /* <DEDUP_REMOVED lines=103> */
.L_x_895:
[----:B--234-:R-:W-:Y:S05]  /*4330*/  BSYNC B0 ;  /* 0x0000000000007941 */ /* 0x01cfea0003800000 */
.L_x_894:
[----:B-1----:R-:W2:Y:S01]  /*4340*/  LDL R0, [R1+0x4] ;  /* 0x0000040001007983 */ /* 0x002ea20000100800 */
[----:B------:R-:W-:-:S03]  /*4350*/  IMAD.IADD R3, R100, 0x1, -R229 ;  /* 0x0000000164037824 */ /* 0x000fc600078e0ae5 */
[----:B------:R-:W-:Y:S04]  /*4360*/  LDSM.16.MT88.4 R28, [R185] ;  /* 0x00000000b91c783b */ /* 0x000fe80000004200 */
[----:B------:R-:W-:Y:S04]  /*4370*/  LDSM.16.MT88.4 R32, [R189+0x2000] ;  /* 0x00200000bd20783b */ /* 0x000fe80000004200 */
[----:B------:R-:W0:Y:S01]  /*4380*/  LDGDEPBAR ;  /* 0x00000000000079af */ /* 0x000e220000000000 */
[----:B--2---:R-:W-:-:S04]  /*4390*/  IMAD.IADD R0, R0, 0x1, R233 ;  /* 0x0000000100007824 */ /* 0x004fc800078e02e9 */
[----:B------:R-:W-:-:S05]  /*43a0*/  @P2 IMAD.HI.U32 R2, R0, c[0x0][0x2c8], RZ ;  /* 0x0000b20000022a27 */ /* 0x000fca00078e00ff */
[----:B------:R-:W-:-:S05]  /*43b0*/  @P2 SHF.R.U32.HI R0, RZ, c[0x0][0x2cc], R2 ;  /* 0x0000b300ff002a19 */ /* 0x000fca0000011602 */
[----:B------:R-:W1:Y:S04]  /*43c0*/  SHFL.IDX PT, R2, R0, RZ, 0x1c1f ;  /* 0x001c1fff00027589 */ /* 0x000e6800000e0000 */
[----:B------:R2:W3:Y:S02]  /*43d0*/  SHFL.IDX PT, R4, R0, 0x1, 0x1c1f ;  /* 0x003c1f0000047f89 */ /* 0x0004e400000e0000 */
[----:B--2---:R-:W-:-:S04]  /*43e0*/  IMAD.MOV.U32 R0, RZ, RZ, -0x40 ;  /* 0xffffffc0ff007424 */ /* 0x004fc800078e00ff */
[----:B------:R-:W-:-:S05]  /*43f0*/  IMAD R0, R68, R0, 0x1 ;  /* 0x0000000144007424 */ /* 0x000fca00078e0200 */
[----:B------:R-:W-:-:S05]  /*4400*/  IADD3 R0, -R229, R0, R230 ;  /* 0x00000000e5007210 */ /* 0x000fca0007ffe1e6 */
[----:B------:R-:W-:-:S04]  /*4410*/  IMAD.IADD R0, R0, 0x1, -R231 ;  /* 0x0000000100007824 */ /* 0x000fc800078e0ae7 */
[C---:B-1----:R-:W-:Y:S02]  /*4420*/  IMAD.IADD R2, R0.reuse, 0x1, R2 ;  /* 0x0000000100027824 */ /* 0x042fe400078e0202 */
[----:B---3--:R-:W-:-:S03]  /*4430*/  IMAD.IADD R0, R0, 0x1, R4 ;  /* 0x0000000100007824 */ /* 0x008fc600078e0204 */
[C---:B------:R-:W-:Y:S02]  /*4440*/  IMNMX R2, R3.reuse, R2, PT ;  /* 0x0000000203027217 */ /* 0x040fe40003800200 */
[----:B------:R-:W-:Y:S02]  /*4450*/  IMNMX R0, R3, R0, PT ;  /* 0x0000000003007217 */ /* 0x000fe40003800200 */
[C---:B------:R-:W-:Y:S02]  /*4460*/  ISETP.GT.AND P0, PT, R2.reuse, RZ, PT ;  /* 0x000000ff0200720c */ /* 0x040fe40003f04270 */
[C---:B------:R-:W-:Y:S02]  /*4470*/  ISETP.GT.AND P6, PT, R2.reuse, 0x1, PT ;  /* 0x000000010200780c */ /* 0x040fe40003fc4270 */
[----:B------:R-:W-:Y:S02]  /*4480*/  ISETP.GT.AND P1, PT, R2, 0x8, PT ;  /* 0x000000080200780c */ /* 0x000fe40003f24270 */
[----:B------:R-:W-:-:S02]  /*4490*/  FSEL R6, R80, -INF , P0 ;  /* 0xff80000050067808 */ /* 0x000fc40000000000 */
[----:B------:R-:W-:Y:S02]  /*44a0*/  ISETP.GT.AND P0, PT, R2, 0x9, PT ;  /* 0x000000090200780c */ /* 0x000fe40003f04270 */
[----:B------:R-:W-:Y:S02]  /*44b0*/  FSEL R7, R76, -INF , P6 ;  /* 0xff8000004c077808 */ /* 0x000fe40003000000 */
[----:B------:R-:W-:Y:S02]  /*44c0*/  FSEL R11, R70, -INF , P1 ;  /* 0xff800000460b7808 */ /* 0x000fe40000800000 */
        /* <DEDUP_REMOVED lines=9> */
[----:B------:R-:W-:Y:S02]  /*4560*/  FMNMX.FTZ R3, R6, R7, !PT ;  /* 0x0000000706037209 */ /* 0x000fe40007810000 */
[C---:B------:R-:W-:Y:S02]  /*4570*/  ISETP.GT.AND P0, PT, R2.reuse, 0x21, PT ;  /* 0x000000210200780c */ /* 0x040fe40003f04270 */
[----:B------:R-:W-:Y:S02]  /*4580*/  FSEL R43, R43, -INF , P6 ;  /* 0xff8000002b2b7808 */ /* 0x000fe40003000000 */
[----:B------:R-:W-:Y:S02]  /*4590*/  FSEL R102, R25, -INF , P1 ;  /* 0xff80000019667808 */ /* 0x000fe40000800000 */
[C---:B------:R-:W-:Y:S02]  /*45a0*/  ISETP.GT.AND P6, PT, R2.reuse, 0x28, PT ;  /* 0x000000280200780c */ /* 0x040fe40003fc4270 */
[----:B------:R-:W-:-:S02]  /*45b0*/  ISETP.GT.AND P1, PT, R2, 0x29, PT ;  /* 0x000000290200780c */ /* 0x000fc40003f24270 */
[----:B------:R-:W-:Y:S02]  /*45c0*/  FMNMX.FTZ R3, R11, R3, !PT ;  /* 0x000000030b037209 */ /* 0x000fe40007810000 */
[----:B------:R-:W-:Y:S02]  /*45d0*/  FSEL R116, R24, -INF , P0 ;  /* 0xff80000018747808 */ /* 0x000fe40000000000 */
[----:B------:R-:W-:Y:S02]  /*45e0*/  ISETP.GT.AND P0, PT, R2, 0x30, PT ;  /* 0x000000300200780c */ /* 0x000fe40003f04270 */
[----:B------:R-:W-:Y:S02]  /*45f0*/  FSEL R124, R18, -INF , P6 ;  /* 0xff800000127c7808 */ /* 0x000fe40003000000 */
[----:B------:R-:W-:Y:S02]  /*4600*/  FSEL R125, R17, -INF , P1 ;  /* 0xff800000117d7808 */ /* 0x000fe40000800000 */
[----:B------:R-:W-:-:S02]  /*4610*/  ISETP.GT.AND P6, PT, R2, 0x31, PT ;  /* 0x000000310200780c */ /* 0x000fc40003fc4270 */
[----:B------:R-:W-:Y:S02]  /*4620*/  ISETP.GT.AND P1, PT, R2, 0x38, PT ;  /* 0x000000380200780c */ /* 0x000fe40003f24270 */
[----:B------:R-:W-:Y:S02]  /*4630*/  FMNMX.FTZ R3, R12, R3, !PT ;  /* 0x000000030c037209 */ /* 0x000fe40007810000 */
[----:B------:R-:W-:Y:S02]  /*4640*/  FSEL R127, R16, -INF , P0 ;  /* 0xff800000107f7808 */ /* 0x000fe40000000000 */
[----:B------:R-:W-:Y:S02]  /*4650*/  ISETP.GT.AND P0, PT, R2, 0x39, PT ;  /* 0x000000390200780c */ /* 0x000fe40003f04270 */
[----:B------:R-:W-:Y:S02]  /*4660*/  FSEL R228, R10, -INF , P6 ;  /* 0xff8000000ae47808 */ /* 0x000fe40003000000 */
[----:B------:R-:W-:-:S02]  /*4670*/  FSEL R240, R9, -INF , P1 ;  /* 0xff80000009f07808 */ /* 0x000fc40000800000 */
[C---:B------:R-:W-:Y:S02]  /*4680*/  ISETP.GT.AND P6, PT, R0.reuse, RZ, PT ;  /* 0x000000ff0000720c */ /* 0x040fe40003fc4270 */
[----:B------:R-:W-:Y:S02]  /*4690*/  ISETP.GT.AND P1, PT, R0, 0x1, PT ;  /* 0x000000010000780c */ /* 0x000fe40003f24270 */
[----:B------:R-:W-:Y:S02]  /*46a0*/  FMNMX.FTZ R3, R37, R3, !PT ;  /* 0x0000000325037209 */ /* 0x000fe40007810000 */
[----:B------:R-:W-:Y:S02]  /*46b0*/  FSEL R241, R8, -INF , P0 ;  /* 0xff80000008f17808 */ /* 0x000fe40000000000 */
[----:B------:R-:W-:Y:S02]  /*46c0*/  ISETP.GT.AND P0, PT, R0, 0x8, PT ;  /* 0x000000080000780c */ /* 0x000fe40003f04270 */
[----:B------:R-:W-:-:S02]  /*46d0*/  FSEL R8, R73, -INF , P6 ;  /* 0xff80000049087808 */ /* 0x000fc40003000000 */
[----:B------:R-:W-:Y:S02]  /*46e0*/  FSEL R10, R72, -INF , P1 ;  /* 0xff800000480a7808 */ /* 0x000fe40000800000 */
        /* <DEDUP_REMOVED lines=31> */
[----:B------:R-:W-:Y:S01]  /*48e0*/  FMNMX.FTZ R2, R103, R2, !PT ;  /* 0x0000000267027209 */ /* 0x000fe20007810000 */
[----:B------:R-:W-:Y:S01]  /*48f0*/  LDSM.16.MT88.4 R24, [R186] ;  /* 0x00000000ba18783b */ /* 0x000fe20000004200 */
        /* <DEDUP_REMOVED lines=10> */
[----:B------:R-:W-:Y:S01]  /*49a0*/  FSEL R126, R20, -INF , P0 ;  /* 0xff800000147e7808 */ /* 0x000fe20000000000 */
[----:B------:R-:W1:Y:S01]  /*49b0*/  SHFL.BFLY PT, R5, R3, 0x2, 0x1f ;  /* 0x0c401f0003057f89 */ /* 0x000e6200000e0000 */
[----:B------:R-:W-:Y:S02]  /*49c0*/  FMNMX.FTZ R2, R117, R2, !PT ;  /* 0x0000000275027209 */ /* 0x000fe40007810000 */
[----:B------:R-:W-:Y:S01]  /*49d0*/  ISETP.GT.AND P0, PT, R0, 0x38, PT ;  /* 0x000000380000780c */ /* 0x000fe20003f04270 */
[----:B------:R-:W-:Y:S01]  /*49e0*/  LDSM.16.MT88.4 R20, [R189] ;  /* 0x00000000bd14783b */ /* 0x000fe20000004200 */
[----:B------:R-:W-:Y:S02]  /*49f0*/  FSEL R227, R19, -INF , P1 ;  /* 0xff80000013e37808 */ /* 0x000fe40000800000 */
[----:B------:R-:W-:Y:S01]  /*4a00*/  FMNMX.FTZ R2, R126, R2, !PT ;  /* 0x000000027e027209 */ /* 0x000fe20007810000 */
[----:B------:R-:W-:Y:S01]  /*4a10*/  LDSM.16.MT88.4 R16, [R188] ;  /* 0x00000000bc10783b */ /* 0x000fe20000004200 */
[----:B------:R-:W-:-:S02]  /*4a20*/  ISETP.GT.AND P1, PT, R0, 0x39, PT ;  /* 0x000000390000780c */ /* 0x000fc40003f24270 */
[----:B------:R-:W-:Y:S02]  /*4a30*/  FSEL R226, R15, -INF , P0 ;  /* 0xff8000000fe27808 */ /* 0x000fe40000000000 */
[----:B------:R-:W-:Y:S02]  /*4a40*/  FMNMX.FTZ R2, R227, R2, !PT ;  /* 0x00000002e3027209 */ /* 0x000fe40007810000 */
[----:B------:R-:W-:Y:S02]  /*4a50*/  FSEL R234, R14, -INF , P1 ;  /* 0xff8000000eea7808 */ /* 0x000fe40000800000 */
[----:B------:R-:W-:-:S04]  /*4a60*/  FMNMX.FTZ R2, R226, R2, !PT ;  /* 0x00000002e2027209 */ /* 0x000fc80007810000 */
[----:B------:R-:W-:Y:S02]  /*4a70*/  FMNMX.FTZ R2, R234, R2, !PT ;  /* 0x00000002ea027209 */ /* 0x000fe40007810000 */
[----:B-1----:R-:W-:-:S03]  /*4a80*/  FMNMX.FTZ R0, R3, R5, !PT ;  /* 0x0000000503007209 */ /* 0x002fc60007810000 */
[----:B------:R-:W1:Y:S04]  /*4a90*/  SHFL.BFLY PT, R4, R2, 0x2, 0x1f ;  /* 0x0c401f0002047f89 */ /* 0x000e6800000e0000 */
[----:B------:R-:W2:Y:S01]  /*4aa0*/  SHFL.BFLY PT, R5, R0, 0x1, 0x1f ;  /* 0x0c201f0000057f89 */ /* 0x000ea200000e0000 */
[----:B-1----:R-:W-:Y:S02]  /*4ab0*/  FMNMX.FTZ R3, R2, R4, !PT ;  /* 0x0000000402037209 */ /* 0x002fe40007810000 */
[----:B--2---:R-:W-:-:S03]  /*4ac0*/  FMNMX.FTZ R101, R0, R5, !PT ;  /* 0x0000000500657209 */ /* 0x004fc60007810000 */
[----:B------:R-:W1:Y:S01]  /*4ad0*/  SHFL.BFLY PT, R4, R3, 0x1, 0x1f ;  /* 0x0c201f0003047f89 */ /* 0x000e6200000e0000 */
[C---:B------:R-:W-:Y:S01]  /*4ae0*/  FSETP.NEU.FTZ.AND P0, PT, R101.reuse, -INF , PT ;  /* 0xff8000006500780b */ /* 0x040fe20003f1d000 */
[----:B------:R-:W-:-:S05]  /*4af0*/  FMUL.FTZ R2, R101, c[0x0][0x2d0] ;  /* 0x0000b40065027a20 */ /* 0x000fca0000410000 */
[----:B------:R-:W-:-:S05]  /*4b00*/  FSEL R2, R2, RZ, P0 ;  /* 0x000000ff02027208 */ /* 0x000fca0000000000 */
[----:B------:R-:W-:-:S04]  /*4b10*/  FFMA.FTZ R0, R6, c[0x0][0x2d0], -R2 ;  /* 0x0000b40006007a23 */ /* 0x000fc80000010802 */
[----:B------:R2:W-:Y:S01]  /*4b20*/  MUFU.EX2 R213, R0 ;  /* 0x0000000000d57308 */ /* 0x0005e20000000800 */
[----:B-1----:R-:W-:Y:S01]  /*4b30*/  FMNMX.FTZ R100, R3, R4, !PT ;  /* 0x0000000403647209 */ /* 0x002fe20007810000 */
[----:B------:R-:W-:-:S03]  /*4b40*/  FFMA.FTZ R3, R11, c[0x0][0x2d0], -R2 ;  /* 0x0000b4000b037a23 */ /* 0x000fc60000010802 */
[----:B------:R-:W-:-:S03]  /*4b50*/  FSETP.NEU.FTZ.AND P0, PT, R100, -INF , PT ;  /* 0xff8000006400780b */ /* 0x000fc60003f1d000 */
[----:B------:R1:W-:Y:S01]  /*4b60*/  MUFU.EX2 R211, R3 ;  /* 0x0000000300d37308 */ /* 0x0003e20000000800 */
[----:B--2---:R-:W-:-:S07]  /*4b70*/  FFMA.FTZ R0, R7, c[0x0][0x2d0], -R2 ;  /* 0x0000b40007007a23 */ /* 0x004fce0000010802 */
[----:B------:R2:W3:Y:S01]  /*4b80*/  MUFU.EX2 R214, R0 ;  /* 0x0000000000d67308 */ /* 0x0004e20000000800 */
[----:B-1----:R-:W-:-:S07]  /*4b90*/  FFMA.FTZ R3, R12, c[0x0][0x2d0], -R2 ;  /* 0x0000b4000c037a23 */ /* 0x002fce0000010802 */
[----:B------:R1:W4:Y:S01]  /*4ba0*/  MUFU.EX2 R210, R3 ;  /* 0x0000000300d27308 */ /* 0x0003220000000800 */
[----:B--2---:R-:W-:Y:S01]  /*4bb0*/  FMUL.FTZ R0, R100, c[0x0][0x2d0] ;  /* 0x0000b40064007a20 */ /* 0x004fe20000410000 */
[----:B---3--:R-:W-:-:S04]  /*4bc0*/  F2FP.PACK_AB R4, R214, R213 ;  /* 0x000000d5d604723e */ /* 0x008fc800000000ff */
[----:B------:R-:W-:-:S05]  /*4bd0*/  FSEL R0, R0, RZ, P0 ;  /* 0x000000ff00007208 */ /* 0x000fca0000000000 */
[----:B-1----:R-:W-:Y:S01]  /*4be0*/  FFMA.FTZ R3, R8, c[0x0][0x2d0], -R0 ;  /* 0x0000b40008037a23 */ /* 0x002fe20000010800 */
[----:B----4-:R-:W-:-:S03]  /*4bf0*/  F2FP.PACK_AB R6, R210, R211 ;  /* 0x000000d3d206723e */ /* 0x010fc600000000ff */
[----:B------:R1:W-:Y:S02]  /*4c00*/  MUFU.EX2 R212, R3 ;  /* 0x0000000300d47308 */ /* 0x0003e40000000800 */
[----:B-1----:R-:W-:-:S06]  /*4c10*/  FFMA.FTZ R3, R10, c[0x0][0x2d0], -R0 ;  /* 0x0000b4000a037a23 */ /* 0x002fcc0000010800 */
[----:B------:R1:W2:Y:S02]  /*4c20*/  MUFU.EX2 R252, R3 ;  /* 0x0000000300fc7308 */ /* 0x0002a40000000800 */
[--C-:B-1----:R-:W-:Y:S01]  /*4c30*/  FFMA.FTZ R3, R9, c[0x0][0x2d0], -R0.reuse ;  /* 0x0000b40009037a23 */ /* 0x102fe20000010800 */
[----:B--2---:R-:W-:Y:S01]  /*4c40*/  F2FP.PACK_AB R5, R252, R212 ;  /* 0x000000d4fc05723e */ /* 0x004fe200000000ff */
[----:B------:R-:W-:Y:S04]  /*4c50*/  LDSM.16.MT88.4 R8, [R186+0x2000] ;  /* 0x00200000ba08783b */ /* 0x000fe80000004200 */
[----:B------:R1:W-:Y:S02]  /*4c60*/  MUFU.EX2 R251, R3 ;  /* 0x0000000300fb7308 */ /* 0x0003e40000000800 */
[----:B-1----:R-:W-:-:S02]  /*4c70*/  FFMA.FTZ R3, R13, c[0x0][0x2d0], -R0 ;  /* 0x0000b4000d037a23 */ /* 0x002fc40000010800 */
        /* <DEDUP_REMOVED lines=12> */
[----:B------:R-:W3:Y:S07]  /*4d40*/  LDSM.16.MT88.4 R16, [R186+0x4000] ;  /* 0x00400000ba10783b */ /* 0x000eee0000004200 */
[----:B------:R-:W-:Y:S01]  /*4d50*/  HMMA.16816.F32 R104, R4, R20, RZ ;  /* 0x000000140468723c */ /* 0x000fe200000018ff */
[----:B--2---:R-:W-:-:S04]  /*4d60*/  FFMA.FTZ R3, R40, c[0x0][0x2d0], -R2 ;  /* 0x0000b40028037a23 */ /* 0x004fc80000010802 */
[----:B------:R2:W-:Y:S03]  /*4d70*/  MUFU.EX2 R247, R3 ;  /* 0x0000000300f77308 */ /* 0x0005e60000000800 */
[C---:B------:R-:W-:Y:S01]  /*4d80*/  HMMA.16816.F32 R88, R4.reuse, R22, RZ ;  /* 0x000000160458723c */ /* 0x040fe200000018ff */
[----:B------:R-:W3:Y:S07]  /*4d90*/  LDSM.16.MT88.4 R20, [R185+0x4000] ;  /* 0x00400000b914783b */ /* 0x000eee0000004200 */
[----:B-1----:R-:W-:Y:S01]  /*4da0*/  HMMA.16816.F32 R68, R4, R12, RZ ;  /* 0x0000000c0444723c */ /* 0x002fe200000018ff */
[----:B--2---:R-:W-:-:S07]  /*4db0*/  FFMA.FTZ R3, R43, c[0x0][0x2d0], -R2 ;  /* 0x0000b4002b037a23 */ /* 0x004fce0000010802 */
[C---:B------:R-:W-:Y:S01]  /*4dc0*/  HMMA.16816.F32 R64, R4.reuse, R14, RZ ;  /* 0x0000000e0440723c */ /* 0x040fe200000018ff */
[----:B------:R-:W1:Y:S01]  /*4dd0*/  LDSM.16.MT88.4 R12, [R189+0x4000] ;  /* 0x00400000bd0c783b */ /* 0x000e620000004200 */
[----:B------:R2:W-:Y:S06]  /*4de0*/  MUFU.EX2 R250, R3 ;  /* 0x0000000300fa7308 */ /* 0x0005ec0000000800 */
[C---:B------:R-:W-:Y:S08]  /*4df0*/  HMMA.16816.F32 R60, R4.reuse, R8, RZ ;  /* 0x00000008043c723c */ /* 0x040ff000000018ff */
[----:B------:R-:W-:Y:S01]  /*4e00*/  HMMA.16816.F32 R52, R4, R10, RZ ;  /* 0x0000000a0434723c */ /* 0x000fe200000018ff */
[----:B------:R-:W1:Y:S01]  /*4e10*/  LDSM.16.MT88.4 R8, [R188+0x4000] ;  /* 0x00400000bc08783b */ /* 0x000e620000004200 */
[----:B--2---:R-:W-:-:S04]  /*4e20*/  FFMA.FTZ R3, R36, c[0x0][0x2d0], -R0 ;  /* 0x0000b40024037a23 */ /* 0x004fc80000010800 */
[----:B------:R2:W-:Y:S02]  /*4e30*/  MUFU.EX2 R242, R3 ;  /* 0x0000000300f27308 */ /* 0x0005e40000000800 */
[C---:B------:R-:W-:Y:S08]  /*4e40*/  HMMA.16816.F32 R76, R4.reuse, R24, RZ ;  /* 0x00000018044c723c */ /* 0x040ff000000018ff */
[----:B------:R-:W-:Y:S01]  /*4e50*/  HMMA.16816.F32 R92, R4, R26, RZ ;  /* 0x0000001a045c723c */ /* 0x000fe200000018ff */
[----:B------:R-:W1:Y:S01]  /*4e60*/  LDSM.16.MT88.4 R24, [R189+0x800] ;  /* 0x00080000bd18783b */ /* 0x000e620000004200 */
[----:B--2---:R-:W-:-:S06]  /*4e70*/  FFMA.FTZ R3, R41, c[0x0][0x2d0], -R0 ;  /* 0x0000b40029037a23 */ /* 0x004fcc0000010800 */
[C---:B---3--:R-:W-:Y:S01]  /*4e80*/  HMMA.16816.F32 R44, R4.reuse, R28, RZ ;  /* 0x0000001c042c723c */ /* 0x048fe200000018ff */
[----:B------:R2:W3:Y:S07]  /*4e90*/  MUFU.EX2 R245, R3 ;  /* 0x0000000300f57308 */ /* 0x0004ee0000000800 */
[C---:B------:R-:W-:Y:S01]  /*4ea0*/  HMMA.16816.F32 R108, R4.reuse, R30, RZ ;  /* 0x0000001e046c723c */ /* 0x040fe200000018ff */
[----:B------:R-:W1:Y:S07]  /*4eb0*/  LDSM.16.MT88.4 R28, [R186+0x800] ;  /* 0x00080000ba1c783b */ /* 0x000e6e0000004200 */
[----:B------:R-:W-:Y:S01]  /*4ec0*/  HMMA.16816.F32 R56, R4, R32, RZ ;  /* 0x000000200438723c */ /* 0x000fe200000018ff */
[----:B--2---:R-:W-:-:S04]  /*4ed0*/  FFMA.FTZ R3, R39, c[0x0][0x2d0], -R0 ;  /* 0x0000b40027037a23 */ /* 0x004fc80000010800 */
[----:B------:R2:W-:Y:S03]  /*4ee0*/  MUFU.EX2 R244, R3 ;  /* 0x0000000300f47308 */ /* 0x0005e60000000800 */
[C---:B------:R-:W-:Y:S01]  /*4ef0*/  HMMA.16816.F32 R48, R4.reuse, R34, RZ ;  /* 0x000000220430723c */ /* 0x040fe200000018ff */
[----:B------:R-:W3:Y:S07]  /*4f00*/  LDSM.16.MT88.4 R32, [R185+0x800] ;  /* 0x00080000b920783b */ /* 0x000eee0000004200 */
[----:B------:R-:W-:Y:S01]  /*4f10*/  HMMA.16816.F32 R36, R4, R16, RZ ;  /* 0x000000100424723c */ /* 0x000fe200000018ff */
[----:B--2---:R-:W-:-:S07]  /*4f20*/  FFMA.FTZ R3, R42, c[0x0][0x2d0], -R0 ;  /* 0x0000b4002a037a23 */ /* 0x004fce0000010800 */
[C---:B------:R-:W-:Y:S01]  /*4f30*/  HMMA.16816.F32 R128, R4.reuse, R18, RZ ;  /* 0x000000120480723c */ /* 0x040fe200000018ff */
[----:B------:R-:W2:Y:S01]  /*4f40*/  LDSM.16.MT88.4 R16, [R185+0x2800] ;  /* 0x00280000b910783b */ /* 0x000ea20000004200 */
[----:B------:R1:W1:Y:S06]  /*4f50*/  MUFU.EX2 R246, R3 ;  /* 0x0000000300f67308 */ /* 0x00026c0000000800 */
[C---:B------:R-:W-:Y:S08]  /*4f60*/  HMMA.16816.F32 R112, R4.reuse, R20, RZ ;  /* 0x000000140470723c */ /* 0x040ff000000018ff */
[----:B------:R-:W-:Y:S01]  /*4f70*/  HMMA.16816.F32 R120, R4, R22, RZ ;  /* 0x000000160478723c */ /* 0x000fe200000018ff */
[----:B------:R-:W2:Y:S01]  /*4f80*/  LDSM.16.MT88.4 R20, [R188+0x800] ;  /* 0x00080000bc14783b */ /* 0x000ea20000004200 */
[----:B-1----:R-:W-:-:S04]  /*4f90*/  FFMA.FTZ R3, R102, c[0x0][0x2d0], -R2 ;  /* 0x0000b40066037a23 */ /* 0x002fc80000010802 */
[----:B------:R1:W-:Y:S02]  /*4fa0*/  MUFU.EX2 R218, R3 ;  /* 0x0000000300da7308 */ /* 0x0003e40000000800 */
[C---:B------:R-:W-:Y:S08]  /*4fb0*/  HMMA.16816.F32 R132, R4.reuse, R12, RZ ;  /* 0x0000000c0484723c */ /* 0x040ff000000018ff */
[----:B------:R-:W-:Y:S01]  /*4fc0*/  HMMA.16816.F32 R144, R4, R14, RZ ;  /* 0x0000000e0490723c */ /* 0x000fe200000018ff */
[----:B------:R-:W2:Y:S01]  /*4fd0*/  LDSM.16.MT88.4 R12, [R186+0x2800] ;  /* 0x00280000ba0c783b */ /* 0x000ea20000004200 */
[----:B-1----:R-:W-:-:S06]  /*4fe0*/  FFMA.FTZ R3, R116, c[0x0][0x2d0], -R2 ;  /* 0x0000b40074037a23 */ /* 0x002fcc0000010802 */
[C---:B------:R-:W-:Y:S01]  /*4ff0*/  HMMA.16816.F32 R148, R4.reuse, R8, RZ ;  /* 0x000000080494723c */ /* 0x040fe200000018ff */
[----:B------:R-:W-:Y:S01]  /*5000*/  IMAD.MOV.U32 R116, RZ, RZ, R214 ;  /* 0x000000ffff747224 */ /* 0x000fe200078e00d6 */
[----:B------:R1:W1:Y:S06]  /*5010*/  MUFU.EX2 R217, R3 ;  /* 0x0000000300d97308 */ /* 0x00026c0000000800 */
[----:B------:R-:W-:Y:S01]  /*5020*/  HMMA.16816.F32 R140, R4, R10, RZ ;  /* 0x0000000a048c723c */ /* 0x000fe200000018ff */
[----:B------:R-:W2:Y:S06]  /*5030*/  LDSM.16.MT88.4 R8, [R189+0x2800] ;  /* 0x00280000bd08783b */ /* 0x000eac0000004200 */
[----:B----4-:R-:W-:-:S02]  /*5040*/  F2FP.PACK_AB R4, R249, R248 ;  /* 0x000000f8f904723e */ /* 0x010fc400000000ff */
[----:B---3--:R-:W-:Y:S01]  /*5050*/  F2FP.PACK_AB R5, R245, R242 ;  /* 0x000000f2f505723e */ /* 0x008fe200000000ff */
[--C-:B-1----:R-:W-:Y:S01]  /*5060*/  FFMA.FTZ R3, R124, c[0x0][0x2d0], -R2.reuse ;  /* 0x0000b4007c037a23 */ /* 0x102fe20000010802 */
[----:B------:R-:W-:Y:S01]  /*5070*/  F2FP.PACK_AB R6, R250, R247 ;  /* 0x000000f7fa06723e */ /* 0x000fe200000000ff */
[----:B------:R-:W-:Y:S01]  /*5080*/  IMAD.MOV.U32 R124, RZ, RZ, R209 ;  /* 0x000000ffff7c7224 */ /* 0x000fe200078e00d1 */
[----:B------:R-:W-:Y:S01]  /*5090*/  F2FP.PACK_AB R7, R246, R244 ;  /* 0x000000f4f607723e */ /* 0x000fe200000000ff */
[----:B------:R1:W-:Y:S06]  /*50a0*/  MUFU.EX2 R216, R3 ;  /* 0x0000000300d87308 */ /* 0x0003ec0000000800 */
[C---:B------:R-:W-:Y:S08]  /*50b0*/  HMMA.16816.F32 R172, R4.reuse, R24, R104 ;  /* 0x0000001804ac723c */ /* 0x040ff00000001868 */
[----:B------:R-:W-:Y:S01]  /*50c0*/  HMMA.16816.F32 R164, R4, R26, R88 ;  /* 0x0000001a04a4723c */ /* 0x000fe20000001858 */
[----:B------:R-:W3:Y:S01]  /*50d0*/  LDSM.16.MT88.4 R24, [R185+0x4800] ;  /* 0x00480000b918783b */ /* 0x000ee20000004200 */
[----:B-1----:R-:W-:-:S02]  /*50e0*/  FFMA.FTZ R3, R125, c[0x0][0x2d0], -R2 ;  /* 0x0000b4007d037a23 */ /* 0x002fc40000010802 */
[----:B-----5:R-:W-:Y:S02]  /*50f0*/  IMAD.MOV.U32 R125, RZ, RZ, R208 ;  /* 0x000000ffff7d7224 */ /* 0x020fe400078e00d0 */
[----:B------:R1:W-:Y:S02]  /*5100*/  MUFU.EX2 R215, R3 ;  /* 0x0000000300d77308 */ /* 0x0003e40000000800 */
[C---:B------:R-:W-:Y:S08]  /*5110*/  HMMA.16816.F32 R176, R4.reuse, R28, R76 ;  /* 0x0000001c04b0723c */ /* 0x040ff0000000184c */
[----:B------:R-:W-:Y:S01]  /*5120*/  HMMA.16816.F32 R180, R4, R30, R92 ;  /* 0x0000001e04b4723c */ /* 0x000fe2000000185c */
[----:B------:R-:W4:Y:S01]  /*5130*/  LDSM.16.MT88.4 R28, [R188+0x2800] ;  /* 0x00280000bc1c783b */ /* 0x000f220000004200 */
[----:B-1----:R-:W-:-:S06]  /*5140*/  FFMA.FTZ R3, R103, c[0x0][0x2d0], -R0 ;  /* 0x0000b40067037a23 */ /* 0x002fcc0000010800 */
[C---:B------:R-:W-:Y:S01]  /*5150*/  HMMA.16816.F32 R168, R4.reuse, R34, R96 ;  /* 0x0000002204a8723c */ /* 0x040fe20000001860 */
[----:B------:R1:W-:Y:S07]  /*5160*/  MUFU.EX2 R214, R3 ;  /* 0x0000000300d67308 */ /* 0x0003ee0000000800 */
[C---:B--2---:R-:W-:Y:S08]  /*5170*/  HMMA.16816.F32 R136, R4.reuse, R16, R68 ;  /* 0x000000100488723c */ /* 0x044ff00000001844 */
[----:B------:R-:W-:Y:S01]  /*5180*/  HMMA.16816.F32 R96, R4, R18, R64 ;  /* 0x000000120460723c */ /* 0x000fe20000001840 */
[----:B------:R-:W2:Y:S01]  /*5190*/  LDSM.16.MT88.4 R16, [R186+0x4800] ;  /* 0x00480000ba10783b */ /* 0x000ea20000004200 */
[----:B-1----:R-:W-:-:S06]  /*51a0*/  FFMA.FTZ R3, R118, c[0x0][0x2d0], -R0 ;  /* 0x0000b40076037a23 */ /* 0x002fcc0000010800 */
[C---:B------:R-:W-:Y:S08]  /*51b0*/  HMMA.16816.F32 R160, R4.reuse, R20, R72 ;  /* 0x0000001404a0723c */ /* 0x040ff00000001848 */
[C---:B------:R-:W-:Y:S08]  /*51c0*/  HMMA.16816.F32 R92, R4.reuse, R12, R60 ;  /* 0x0000000c045c723c */ /* 0x040ff0000000183c */
[C---:B------:R-:W-:Y:S01]  /*51d0*/  HMMA.16816.F32 R88, R4.reuse, R14, R52 ;  /* 0x0000000e0458723c */ /* 0x040fe20000001834 */
[----:B------:R-:W1:Y:S07]  /*51e0*/  LDSM.16.MT88.4 R12, [R189+0x4800] ;  /* 0x00480000bd0c783b */ /* 0x000e6e0000004200 */
[C---:B------:R-:W-:Y:S08]  /*51f0*/  HMMA.16816.F32 R76, R4.reuse, R8, R56 ;  /* 0x00000008044c723c */ /* 0x040ff00000001838 */
[C---:B------:R-:W-:Y:S01]  /*5200*/  HMMA.16816.F32 R72, R4.reuse, R10, R48 ;  /* 0x0000000a0448723c */ /* 0x040fe20000001830 */
[----:B------:R-:W1:Y:S07]  /*5210*/  LDSM.16.MT88.4 R8, [R188+0x4800] ;  /* 0x00480000bc08783b */ /* 0x000e6e0000004200 */
[C---:B---3--:R-:W-:Y:S08]  /*5220*/  HMMA.16816.F32 R56, R4.reuse, R24, R112 ;  /* 0x000000180438723c */ /* 0x048ff00000001870 */
[C---:B------:R-:W-:Y:S01]  /*5230*/  HMMA.16816.F32 R48, R4.reuse, R26, R120 ;  /* 0x0000001a0430723c */ /* 0x040fe20000001878 */
[----:B------:R-:W3:Y:S07]  /*5240*/  LDSM.16.MT88.4 R24, [R185+0x1000] ;  /* 0x00100000b918783b */ /* 0x000eee0000004200 */
[C---:B----4-:R-:W-:Y:S07]  /*5250*/  HMMA.16816.F32 R40, R4.reuse, R30, R108 ;  /* 0x0000001e0428723c */ /* 0x050fee000000186c */
[----:B------:R-:W-:Y:S01]  /*5260*/  IMAD.MOV.U32 R111, RZ, RZ, R213 ;  /* 0x000000ffff6f7224 */ /* 0x000fe200078e00d5 */
[----:B------:R-:W-:Y:S01]  /*5270*/  HMMA.16816.F32 R152, R4, R22, R84 ;  /* 0x000000160498723c */ /* 0x000fe20000001854 */
[----:B------:R4:W1:Y:S01]  /*5280*/  MUFU.EX2 R213, R3 ;  /* 0x0000000300d57308 */ /* 0x0008620000000800 */
[----:B------:R-:W-:Y:S01]  /*5290*/  IMAD.MOV.U32 R110, RZ, RZ, R212 ;  /* 0x000000ffff6e7224 */ /* 0x000fe200078e00d4 */
[----:B------:R-:W3:Y:S01]  /*52a0*/  LDSM.16.MT88.4 R20, [R189+0x1000] ;  /* 0x00100000bd14783b */ /* 0x000ee20000004200 */
[----:B------:R-:W-:-:S02]  /*52b0*/  IMAD.MOV.U32 R109, RZ, RZ, R211 ;  /* 0x000000ffff6d7224 */ /* 0x000fc400078e00d3 */
[----:B------:R-:W-:Y:S02]  /*52c0*/  IMAD.MOV.U32 R108, RZ, RZ, R210 ;  /* 0x000000ffff6c7224 */ /* 0x000fe400078e00d2 */
[C---:B------:R-:W-:Y:S01]  /*52d0*/  HMMA.16816.F32 R156, R4.reuse, R32, R80 ;  /* 0x00000020049c723c */ /* 0x040fe20000001850 */
[----:B------:R-:W3:Y:S07]  /*52e0*/  LDSM.16.MT88.4 R32, [R186+0x1000] ;  /* 0x00100000ba20783b */ /* 0x000eee0000004200 */
[----:B--2---:R-:W-:Y:S01]  /*52f0*/  HMMA.16816.F32 R68, R4, R16, R36 ;  /* 0x000000100444723c */ /* 0x004fe20000001824 */
[----:B----4-:R-:W-:-:S04]  /*5300*/  FFMA.FTZ R3, R119, c[0x0][0x2d0], -R0 ;  /* 0x0000b40077037a23 */ /* 0x010fc80000010800 */
[----:B------:R2:W-:Y:S03]  /*5310*/  MUFU.EX2 R212, R3 ;  /* 0x0000000300d47308 */ /* 0x0005e60000000800 */
[C---:B------:R-:W-:Y:S01]  /*5320*/  HMMA.16816.F32 R80, R4.reuse, R18, R128 ;  /* 0x000000120450723c */ /* 0x040fe20000001880 */
[----:B------:R-:W4:Y:S07]  /*5330*/  LDSM.16.MT88.4 R16, [R188+0x1000] ;  /* 0x00100000bc10783b */ /* 0x000f2e0000004200 */
[----:B------:R-:W-:Y:S01]  /*5340*/  HMMA.16816.F32 R44, R4, R28, R44 ;  /* 0x0000001c042c723c */ /* 0x000fe2000000182c */
[----:B------:R-:W-:Y:S01]  /*5350*/  LDSM.16.MT88.4 R28, [R188+0x3000] ;  /* 0x00300000bc1c783b */ /* 0x000fe20000004200 */
[----:B--2---:R-:W-:-:S06]  /*5360*/  FFMA.FTZ R3, R117, c[0x0][0x2d0], -R0 ;  /* 0x0000b40075037a23 */ /* 0x004fcc0000010800 */
[C---:B-1----:R-:W-:Y:S01]  /*5370*/  HMMA.16816.F32 R84, R4.reuse, R12, R132 ;  /* 0x0000000c0454723c */ /* 0x042fe20000001884 */
[----:B------:R1:W2:Y:S01]  /*5380*/  MUFU.EX2 R103, R3 ;  /* 0x0000000300677308 */ /* 0x0002a20000000800 */
[----:B------:R-:W-:Y:S06]  /*5390*/  LDSM.16.MT88.4 R132, [R188+0x1800] ;  /* 0x00180000bc84783b */ /* 0x000fec0000004200 */
[C---:B------:R-:W-:Y:S01]  /*53a0*/  HMMA.16816.F32 R64, R4.reuse, R14, R144 ;  /* 0x0000000e0440723c */ /* 0x040fe20000001890 */
[----:B------:R-:W4:Y:S07]  /*53b0*/  LDSM.16.MT88.4 R12, [R185+0x3000] ;  /* 0x00300000b90c783b */ /* 0x000f2e0000004200 */
[----:B------:R-:W-:Y:S01]  /*53c0*/  HMMA.16816.F32 R52, R4, R8, R148 ;  /* 0x000000080434723c */ /* 0x000fe20000001894 */
[----:B-1----:R-:W-:-:S04]  /*53d0*/  FFMA.FTZ R3, R127, c[0x0][0x2d0], -R2 ;  /* 0x0000b4007f037a23 */ /* 0x002fc80000010802 */
[----:B------:R1:W-:Y:S03]  /*53e0*/  MUFU.EX2 R102, R3 ;  /* 0x0000000300667308 */ /* 0x0003e60000000800 */
[----:B------:R-:W-:Y:S01]  /*53f0*/  HMMA.16816.F32 R36, R4, R10, R140 ;  /* 0x0000000a0424723c */ /* 0x000fe2000000188c */
[----:B------:R-:W-:Y:S06]  /*5400*/  LDSM.16.MT88.4 R8, [R186+0x3000] ;  /* 0x00300000ba08783b */ /* 0x000fec0000004200 */
[----:B------:R-:W-:-:S02]  /*5410*/  F2FP.PACK_AB R4, R217, R218 ;  /* 0x000000dad904723e */ /* 0x000fc400000000ff */
[----:B------:R-:W-:Y:S02]  /*5420*/  F2FP.PACK_AB R5, R213, R214 ;  /* 0x000000d6d505723e */ /* 0x000fe400000000ff */
[----:B------:R-:W-:Y:S02]  /*5430*/  F2FP.PACK_AB R6, R215, R216 ;  /* 0x000000d8d706723e */ /* 0x000fe400000000ff */
[----:B--2---:R-:W-:Y:S01]  /*5440*/  F2FP.PACK_AB R7, R103, R212 ;  /* 0x000000d46707723e */ /* 0x004fe200000000ff */
[----:B-1----:R-:W-:Y:S02]  /*5450*/  FFMA.FTZ R3, R228, c[0x0][0x2d0], -R2 ;  /* 0x0000b400e4037a23 */ /* 0x002fe40000010802 */
[----:B------:R-:W-:-:S04]  /*5460*/  IMAD.MOV.U32 R228, RZ, RZ, R124 ;  /* 0x000000ffffe47224 */ /* 0x000fc800078e007c */
[C---:B---3--:R-:W-:Y:S08]  /*5470*/  HMMA.16816.F32 R104, R4.reuse, R24, R156 ;  /* 0x000000180468723c */ /* 0x048ff0000000189c */
[C---:B------:R-:W-:Y:S01]  /*5480*/  HMMA.16816.F32 R60, R4.reuse, R26, R168 ;  /* 0x0000001a043c723c */ /* 0x040fe200000018a8 */
[----:B------:R-:W1:Y:S07]  /*5490*/  LDSM.16.MT88.4 R24, [R189+0x3000] ;  /* 0x00300000bd18783b */ /* 0x000e6e0000004200 */
[C---:B------:R-:W-:Y:S08]  /*54a0*/  HMMA.16816.F32 R120, R4.reuse, R20, R172 ;  /* 0x000000140478723c */ /* 0x040ff000000018ac */
[C---:B------:R-:W-:Y:S01]  /*54b0*/  HMMA.16816.F32 R128, R4.reuse, R22, R164 ;  /* 0x000000160480723c */ /* 0x040fe200000018a4 */
[----:B------:R-:W2:Y:S07]  /*54c0*/  LDSM.16.MT88.4 R20, [R185+0x5000] ;  /* 0x00500000b914783b */ /* 0x000eae0000004200 */
[C---:B------:R-:W-:Y:S08]  /*54d0*/  HMMA.16816.F32 R112, R4.reuse, R32, R176 ;  /* 0x000000200470723c */ /* 0x040ff000000018b0 */
[C---:B------:R-:W-:Y:S08]  /*54e0*/  HMMA.16816.F32 R32, R4.reuse, R34, R180 ;  /* 0x000000220420723c */ /* 0x040ff000000018b4 */
[C---:B----4-:R-:W-:Y:S08]  /*54f0*/  HMMA.16816.F32 R208, R4.reuse, R16, R160 ;  /* 0x0000001004d0723c */ /* 0x050ff000000018a0 */
[C---:B------:R-:W-:Y:S01]  /*5500*/  HMMA.16816.F32 R180, R4.reuse, R18, R152 ;  /* 0x0000001204b4723c */ /* 0x040fe20000001898 */
[----:B------:R-:W3:Y:S07]  /*5510*/  LDSM.16.MT88.4 R16, [R186+0x5000] ;  /* 0x00500000ba10783b */ /* 0x000eee0000004200 */
[C---:B------:R-:W-:Y:S08]  /*5520*/  HMMA.16816.F32 R172, R4.reuse, R12, R136 ;  /* 0x0000000c04ac723c */ /* 0x040ff00000001888 */
[C---:B------:R-:W-:Y:S01]  /*5530*/  HMMA.16816.F32 R176, R4.reuse, R14, R96 ;  /* 0x0000000e04b0723c */ /* 0x040fe20000001860 */
[----:B------:R-:W4:Y:S07]  /*5540*/  LDSM.16.MT88.4 R12, [R189+0x5000] ;  /* 0x00500000bd0c783b */ /* 0x000f2e0000004200 */
[C---:B-1----:R-:W-:Y:S01]  /*5550*/  HMMA.16816.F32 R156, R4.reuse, R26, R72 ;  /* 0x0000001a049c723c */ /* 0x042fe20000001848 */
[----:B------:R1:W1:Y:S01]  /*5560*/  MUFU.EX2 R26, R3 ;  /* 0x00000003001a7308 */ /* 0x0002620000000800 */
[----:B------:R-:W-:Y:S05]  /*5570*/  LDSM.16.MT88.4 R72, [R185+0x5800] ;  /* 0x00580000b948783b */ /* 0x000fea0000004200 */
[----:B------:R-:W-:Y:S01]  /*5580*/  IMAD.MOV.U32 R27, RZ, RZ, R125 ;  /* 0x000000ffff1b7224 */ /* 0x000fe200078e007d */
[C---:B------:R-:W-:Y:S08]  /*5590*/  HMMA.16816.F32 R168, R4.reuse, R8, R92 ;  /* 0x0000000804a8723c */ /* 0x040ff0000000185c */
[C---:B------:R-:W-:Y:S01]  /*55a0*/  HMMA.16816.F32 R164, R4.reuse, R10, R88 ;  /* 0x0000000a04a4723c */ /* 0x040fe20000001858 */
[--C-:B-1----:R-:W-:Y:S01]  /*55b0*/  FFMA.FTZ R3, R240, c[0x0][0x2d0], -R2.reuse ;  /* 0x0000b400f0037a23 */ /* 0x102fe20000010802 */
[----:B------:R-:W1:Y:S01]  /*55c0*/  LDSM.16.MT88.4 R8, [R188+0x5000] ;  /* 0x00500000bc08783b */ /* 0x000e620000004200 */
[----:B------:R-:W-:Y:S01]  /*55d0*/  FFMA.FTZ R2, R241, c[0x0][0x2d0], -R2 ;  /* 0x0000b400f1027a23 */ /* 0x000fe20000010802 */
[----:B------:R-:W-:Y:S01]  /*55e0*/  F2FP.PACK_AB R96, R26, R102 ;  /* 0x000000661a60723e */ /* 0x000fe200000000ff */
[----:B------:R-:W-:Y:S01]  /*55f0*/  IMAD.MOV.U32 R241, RZ, RZ, R110 ;  /* 0x000000fffff17224 */ /* 0x000fe200078e006e */
[----:B------:R-:W-:Y:S01]  /*5600*/  LDSM.16.MT88.4 R88, [R189+0x5800] ;  /* 0x00580000bd58783b */ /* 0x000fe20000004200 */
[----:B------:R-:W-:Y:S01]  /*5610*/  IMAD.MOV.U32 R240, RZ, RZ, R108 ;  /* 0x000000fffff07224 */ /* 0x000fe200078e006c */
[C---:B------:R-:W-:Y:S01]  /*5620*/  HMMA.16816.F32 R160, R4.reuse, R24, R76 ;  /* 0x0000001804a0723c */ /* 0x040fe2000000184c */
[----:B------:R3:W-:Y:S07]  /*5630*/  MUFU.EX2 R24, R2 ;  /* 0x0000000200187308 */ /* 0x0007ee0000000800 */
[C---:B--2---:R-:W-:Y:S01]  /*5640*/  HMMA.16816.F32 R136, R4.reuse, R20, R56 ;  /* 0x000000140488723c */ /* 0x044fe20000001838 */
[----:B------:R2:W2:Y:S01]  /*5650*/  MUFU.EX2 R25, R3 ;  /* 0x0000000300197308 */ /* 0x0004a20000000800 */
[----:B------:R-:W-:Y:S06]  /*5660*/  LDSM.16.MT88.4 R56, [R189+0x3800] ;  /* 0x00380000bd38783b */ /* 0x000fec0000004200 */
[----:B------:R-:W-:Y:S01]  /*5670*/  HMMA.16816.F32 R152, R4, R28, R44 ;  /* 0x0000001c0498723c */ /* 0x000fe2000000182c */
[----:B---3--:R-:W-:-:S02]  /*5680*/  FFMA.FTZ R2, R126, c[0x0][0x2d0], -R0 ;  /* 0x0000b4007e027a23 */ /* 0x008fc40000010800 */
[----:B------:R-:W3:Y:S02]  /*5690*/  LDSM.16.MT88.4 R124, [R189+0x1800] ;  /* 0x00180000bd7c783b */ /* 0x000ee40000004200 */
[----:B------:R1:W-:Y:S03]  /*56a0*/  MUFU.EX2 R21, R2 ;  /* 0x0000000200157308 */ /* 0x0003e60000000800 */
[----:B------:R-:W-:Y:S01]  /*56b0*/  HMMA.16816.F32 R140, R4, R30, R40 ;  /* 0x0000001e048c723c */ /* 0x000fe20000001828 */
[----:B--2---:R-:W-:Y:S01]  /*56c0*/  IMAD.MOV.U32 R3, RZ, RZ, R109 ;  /* 0x000000ffff037224 */ /* 0x004fe200078e006d */
[----:B------:R-:W-:Y:S01]  /*56d0*/  LDSM.16.MT88.4 R40, [R185+0x3800] ;  /* 0x00380000b928783b */ /* 0x000fe20000004200 */
[----:B------:R-:W-:-:S05]  /*56e0*/  F2FP.PACK_AB R98, R24, R25 ;  /* 0x000000191862723e */ /* 0x000fca00000000ff */
[----:B------:R-:W-:Y:S01]  /*56f0*/  HMMA.16816.F32 R28, R4, R22, R48 ;  /* 0x00000016041c723c */ /* 0x000fe20000001830 */
[----:B------:R-:W-:Y:S01]  /*5700*/  LDSM.16.MT88.4 R48, [R186+0x3800] ;  /* 0x00380000ba30783b */ /* 0x000fe20000004200 */
[----:B-1----:R-:W-:-:S05]  /*5710*/  FFMA.FTZ R2, R227, c[0x0][0x2d0], -R0 ;  /* 0x0000b400e3027a23 */ /* 0x002fca0000010800 */
[----:B------:R-:W-:Y:S01]  /*5720*/  IMAD.MOV.U32 R23, RZ, RZ, R111 ;  /* 0x000000ffff177224 */ /* 0x000fe200078e006f */
[C---:B------:R-:W-:Y:S01]  /*5730*/  HMMA.16816.F32 R76, R4.reuse, R16, R68 ;  /* 0x00000010044c723c */ /* 0x040fe20000001844 */
[----:B------:R1:W2:Y:S01]  /*5740*/  MUFU.EX2 R20, R2 ;  /* 0x0000000200147308 */ /* 0x0002a20000000800 */
[----:B------:R-:W-:Y:S01]  /*5750*/  IMAD.MOV.U32 R22, RZ, RZ, R116 ;  /* 0x000000ffff167224 */ /* 0x000fe200078e0074 */
[----:B------:R-:W3:Y:S04]  /*5760*/  LDSM.16.MT88.4 R108, [R185+0x1800] ;  /* 0x00180000b96c783b */ /* 0x000ee80000004200 */
[----:B------:R-:W-:Y:S01]  /*5770*/  LDSM.16.MT88.4 R116, [R186+0x1800] ;  /* 0x00180000ba74783b */ /* 0x000fe20000004200 */
[C---:B------:R-:W-:Y:S03]  /*5780*/  HMMA.16816.F32 R92, R4.reuse, R18, R80 ;  /* 0x00000012045c723c */ /* 0x040fe60000001850 */
[----:B------:R-:W3:Y:S05]  /*5790*/  LDSM.16.MT88.4 R80, [R186+0x5800] ;  /* 0x00580000ba50783b */ /* 0x000eea0000004200 */
[----:B----4-:R-:W-:Y:S01]  /*57a0*/  HMMA.16816.F32 R84, R4, R12, R84 ;  /* 0x0000000c0454723c */ /* 0x010fe20000001854 */
[--C-:B-1----:R-:W-:Y:S01]  /*57b0*/  FFMA.FTZ R2, R226, c[0x0][0x2d0], -R0.reuse ;  /* 0x0000b400e2027a23 */ /* 0x102fe20000010800 */
[----:B--2---:R-:W-:Y:S01]  /*57c0*/  F2FP.PACK_AB R97, R20, R21 ;  /* 0x000000151461723e */ /* 0x004fe200000000ff */
[----:B------:R-:W-:-:S02]  /*57d0*/  FFMA.FTZ R0, R234, c[0x0][0x2d0], -R0 ;  /* 0x0000b400ea007a23 */ /* 0x000fc40000010800 */
[----:B------:R1:W-:Y:S03]  /*57e0*/  MUFU.EX2 R17, R2 ;  /* 0x0000000200117308 */ /* 0x0003e60000000800 */
[C---:B------:R-:W-:Y:S01]  /*57f0*/  HMMA.16816.F32 R12, R4.reuse, R14, R64 ;  /* 0x0000000e040c723c */ /* 0x040fe20000001840 */
[----:B------:R-:W2:Y:S04]  /*5800*/  LDSM.16.MT88.4 R64, [R188+0x3800] ;  /* 0x00380000bc40783b */ /* 0x000ea80000004200 */
[----:B------:R4:W4:Y:S03]  /*5810*/  MUFU.EX2 R16, R0 ;  /* 0x0000000000107308 */ /* 0x0009260000000800 */
[----:B------:R-:W-:Y:S01]  /*5820*/  HMMA.16816.F32 R148, R4, R8, R52 ;  /* 0x000000080494723c */ /* 0x000fe20000001834 */
[----:B-1----:R-:W-:-:S07]  /*5830*/  FADD.FTZ R2, R23, R22 ;  /* 0x0000001617027221 */ /* 0x002fce0000010000 */
[----:B------:R-:W-:Y:S01]  /*5840*/  HMMA.16816.F32 R144, R4, R10, R36 ;  /* 0x0000000a0490723c */ /* 0x000fe20000001824 */
[----:B------:R-:W-:Y:S01]  /*5850*/  FADD.FTZ R2, R3, R2 ;  /* 0x0000000203027221 */ /* 0x000fe20000010000 */
[----:B------:R-:W1:Y:S01]  /*5860*/  LDSM.16.MT88.4 R8, [R188+0x5800] ;  /* 0x00580000bc08783b */ /* 0x000e620000004200 */
[----:B----4-:R-:W-:Y:S01]  /*5870*/  FADD.FTZ R0, R241, R252 ;  /* 0x000000fcf1007221 */ /* 0x010fe20000010000 */
[----:B------:R-:W-:Y:S01]  /*5880*/  F2FP.PACK_AB R99, R16, R17 ;  /* 0x000000111063723e */ /* 0x000fe200000000ff */
[----:B------:R-:W-:Y:S02]  /*5890*/  FADD.FTZ R2, R240, R2 ;  /* 0x00000002f0027221 */ /* 0x000fe40000010000 */
[----:B------:R-:W-:Y:S02]  /*58a0*/  FADD.FTZ R0, R251, R0 ;  /* 0x00000000fb007221 */ /* 0x000fe40000010000 */
[----:B------:R-:W-:Y:S02]  /*58b0*/  FADD.FTZ R2, R248, R2 ;  /* 0x00000002f8027221 */ /* 0x000fe40000010000 */
[----:B------:R-:W-:Y:S01]  /*58c0*/  FADD.FTZ R0, R228, R0 ;  /* 0x00000000e4007221 */ /* 0x000fe20000010000 */
[----:B---3--:R-:W-:Y:S01]  /*58d0*/  HMMA.16816.F32 R120, R96, R124, R120 ;  /* 0x0000007c6078723c */ /* 0x008fe20000001878 */
[----:B------:R-:W-:-:S02]  /*58e0*/  FADD.FTZ R3, R249, R2 ;  /* 0x00000002f9037221 */ /* 0x000fc40000010000 */
[----:B------:R-:W-:Y:S02]  /*58f0*/  FADD.FTZ R0, R242, R0 ;  /* 0x00000000f2007221 */ /* 0x000fe40000010000 */
[----:B------:R-:W-:Y:S02]  /*5900*/  FADD.FTZ R3, R247, R3 ;  /* 0x00000003f7037221 */ /* 0x000fe40000010000 */
[----:B------:R-:W-:Y:S01]  /*5910*/  FADD.FTZ R2, R245, R0 ;  /* 0x00000000f5027221 */ /* 0x000fe20000010000 */
[----:B------:R-:W-:Y:S01]  /*5920*/  HMMA.16816.F32 R124, R96, R126, R128 ;  /* 0x0000007e607c723c */ /* 0x000fe20000001880 */
[----:B------:R-:W-:-:S04]  /*5930*/  @P2 IMAD.HI.U32 R4, R233, c[0x0][0x2c8], RZ ;  /* 0x0000b200e9042a27 */ /* 0x000fc800078e00ff */
[----:B------:R-:W-:Y:S02]  /*5940*/  FADD.FTZ R2, R244, R2 ;  /* 0x00000002f4027221 */ /* 0x000fe40000010000 */
[----:B------:R-:W-:Y:S01]  /*5950*/  IMAD.MOV.U32 R0, RZ, RZ, R233 ;  /* 0x000000ffff007224 */ /* 0x000fe200078e00e9 */
[----:B------:R-:W-:Y:S01]  /*5960*/  @P2 SHF.R.U32.HI R0, RZ, c[0x0][0x2cc], R4 ;  /* 0x0000b300ff002a19 */ /* 0x000fe20000011604 */
[----:B------:R-:W-:Y:S01]  /*5970*/  FADD.FTZ R3, R250, R3 ;  /* 0x00000003fa037221 */ /* 0x000fe20000010000 */
[C---:B------:R-:W-:Y:S01]  /*5980*/  HMMA.16816.F32 R128, R96.reuse, R132, R208 ;  /* 0x000000846080723c */ /* 0x040fe200000018d0 */
[----:B------:R-:W-:Y:S01]  /*5990*/  FADD.FTZ R2, R246, R2 ;  /* 0x00000002f6027221 */ /* 0x000fe20000010000 */
[----:B------:R-:W-:Y:S01]  /*59a0*/  IADD3 R0, R0, R230, -R231 ;  /* 0x000000e600007210 */ /* 0x000fe20007ffe8e7 */
[----:B------:R-:W-:Y:S02]  /*59b0*/  FADD.FTZ R3, R218, R3 ;  /* 0x00000003da037221 */ /* 0x000fe40000010000 */
[----:B------:R-:W-:Y:S01]  /*59c0*/  FADD.FTZ R2, R214, R2 ;  /* 0x00000002d6027221 */ /* 0x000fe20000010000 */
[----:B------:R-:W-:Y:S01]  /*59d0*/  SHF.R.S32.HI R4, RZ, 0x1f, R0 ;  /* 0x0000001fff047819 */ /* 0x000fe20000011400 */
[----:B------:R-:W-:Y:S01]  /*59e0*/  FADD.FTZ R3, R217, R3 ;  /* 0x00000003d9037221 */ /* 0x000fe20000010000 */
[----:B------:R-:W-:Y:S01]  /*59f0*/  IADD3 R208, R27, -0x2, RZ ;  /* 0xfffffffe1bd07810 */ /* 0x000fe20007ffe0ff */
[----:B------:R-:W-:Y:S01]  /*5a00*/  FADD.FTZ R2, R213, R2 ;  /* 0x00000002d5027221 */ /* 0x000fe20000010000 */
[----:B------:R-:W-:Y:S01]  /*5a10*/  LEA.HI R4, R4, R0, RZ, 0x6 ;  /* 0x0000000004047211 */ /* 0x000fe200078f30ff */
[----:B------:R-:W-:Y:S01]  /*5a20*/  FADD.FTZ R3, R216, R3 ;  /* 0x00000003d8037221 */ /* 0x000fe20000010000 */
[----:B------:R-:W-:Y:S01]  /*5a30*/  HMMA.16816.F32 R104, R96, R108, R104 ;  /* 0x0000006c6068723c */ /* 0x000fe20000001868 */
[----:B------:R-:W-:-:S02]  /*5a40*/  FADD.FTZ R0, R212, R2 ;  /* 0x00000002d4007221 */ /* 0x000fc40000010000 */
[----:B------:R-:W-:Y:S01]  /*5a50*/  FADD.FTZ R2, R215, R3 ;  /* 0x00000003d7027221 */ /* 0x000fe20000010000 */
[----:B------:R-:W-:Y:S01]  /*5a60*/  SHF.R.S32.HI R3, RZ, 0x6, R4 ;  /* 0x00000006ff037819 */ /* 0x000fe20000011404 */
[----:B------:R-:W-:Y:S02]  /*5a70*/  FADD.FTZ R0, R103, R0 ;  /* 0x0000000067007221 */ /* 0x000fe40000010000 */
[----:B------:R-:W-:Y:S01]  /*5a80*/  FADD.FTZ R2, R102, R2 ;  /* 0x0000000266027221 */ /* 0x000fe20000010000 */
[----:B------:R-:W-:Y:S01]  /*5a90*/  IMNMX R228, R225, R3, !PT ;  /* 0x00000003e1e47217 */ /* 0x000fe20007800200 */
[----:B------:R-:W-:Y:S01]  /*5aa0*/  FADD.FTZ R0, R21, R0 ;  /* 0x0000000015007221 */ /* 0x000fe20000010000 */
[----:B------:R-:W-:Y:S01]  /*5ab0*/  HMMA.16816.F32 R108, R96, R110, R60 ;  /* 0x0000006e606c723c */ /* 0x000fe2000000183c */
[----:B------:R-:W-:Y:S01]  /*5ac0*/  FADD.FTZ R2, R26, R2 ;  /* 0x000000021a027221 */ /* 0x000fe20000010000 */
[----:B------:R-:W-:Y:S01]  /*5ad0*/  ISETP.GE.AND P0, PT, R208, R228, PT ;  /* 0x000000e4d000720c */ /* 0x000fe20003f06270 */
[----:B------:R-:W-:-:S02]  /*5ae0*/  FADD.FTZ R0, R20, R0 ;  /* 0x0000000014007221 */ /* 0x000fc40000010000 */
[----:B------:R-:W-:Y:S02]  /*5af0*/  FADD.FTZ R2, R25, R2 ;  /* 0x0000000219027221 */ /* 0x000fe40000010000 */
[----:B------:R-:W-:Y:S01]  /*5b00*/  FADD.FTZ R0, R17, R0 ;  /* 0x0000000011007221 */ /* 0x000fe20000010000 */
[----:B------:R-:W-:Y:S01]  /*5b10*/  HMMA.16816.F32 R76, R96, R80, R76 ;  /* 0x00000050604c723c */ /* 0x000fe2000000184c */
[----:B------:R-:W-:Y:S02]  /*5b20*/  FADD.FTZ R226, R24, R2 ;  /* 0x0000000218e27221 */ /* 0x000fe40000010000 */
[----:B------:R-:W-:-:S05]  /*5b30*/  FADD.FTZ R227, R16, R0 ;  /* 0x0000000010e37221 */ /* 0x000fca0000010000 */
[C---:B------:R-:W-:Y:S08]  /*5b40*/  HMMA.16816.F32 R112, R96.reuse, R116, R112 ;  /* 0x000000746070723c */ /* 0x040ff00000001870 */
[C---:B------:R-:W-:Y:S08]  /*5b50*/  HMMA.16816.F32 R36, R96.reuse, R40, R172 ;  /* 0x000000286024723c */ /* 0x040ff000000018ac */
[C---:B------:R-:W-:Y:S08]  /*5b60*/  HMMA.16816.F32 R44, R96.reuse, R48, R168 ;  /* 0x00000030602c723c */ /* 0x040ff000000018a8 */
[C---:B------:R-:W-:Y:S08]  /*5b70*/  HMMA.16816.F32 R52, R96.reuse, R56, R160 ;  /* 0x000000386034723c */ /* 0x040ff000000018a0 */
        /* <DEDUP_REMOVED lines=12> */
[C---:B-1----:R-:W-:Y:S08]  /*5c40*/  HMMA.16816.F32 R92, R96.reuse, R8, R148 ;  /* 0x00000008605c723c */ /* 0x042ff00000001894 */
[----:B------:R-:W-:Y:S01]  /*5c50*/  HMMA.16816.F32 R96, R96, R10, R144 ;  /* 0x0000000a6060723c */ /* 0x000fe20000001890 */
[----:B------:R-:W-:Y:S01]  /*5c60*/  @!UPT UIADD3 URZ, URZ, URZ, URZ ;  /* 0x0000003f3f3ff290 */ /* 0x000fe2000fffe03f */
[----:B------:R-:W-:Y:S11]  /*5c70*/  @!P0 BRA `(.L_x_896) ;  /* 0x000032d000008947 */ /* 0x000ff60003800000 */
[----:B------:R-:W-:Y:S02]  /*5c80*/  MOV R102, R100 ;  /* 0x0000006400667202 */ /* 0x000fe40000000f00 */
[----:B------:R-:W-:-:S02]  /*5c90*/  MOV R3, R101 ;  /* 0x0000006500037202 */ /* 0x000fc40000000f00 */
[----:B------:R-:W-:-:S07]  /*5ca0*/  MOV R180, R208 ;  /* 0x000000d000b47202 */ /* 0x000fce0000000f00 */
.L_x_897:
[----:B------:R-:W-:Y:S04]  /*5cb0*/  DEPBAR.LE SB0, 0x0 ;  /* 0x000080000000791a */ /* 0x000fe80000000000 */
[----:B------:R-:W-:Y:S01]  /*5cc0*/  WARPSYNC 0xffffffff ;  /* 0xffffffff00007948 */ /* 0x000fe20003800000 */
[----:B------:R-:W-:Y:S01]  /*5cd0*/  BAR.SYNC.DEFER_BLOCKING 0x0 ;  /* 0x0000000000007b1d */ /* 0x000fe20000010000 */
[----:B------:R-:W-:Y:S02]  /*5ce0*/  ISETP.GT.AND P6, PT, R225, R180, PT ;  /* 0x000000b4e100720c */ /* 0x000fe40003fc4270 */
[C---:B------:R-:W-:Y:S11]  /*5cf0*/  IADD3 R208, R180.reuse, -0x1, RZ ;  /* 0xffffffffb4d07810 */ /* 0x040ff60007ffe0ff */
[----:B------:R-:W-:Y:S01]  /*5d00*/  @!P6 SHF.R.S32.HI R0, RZ, 0x1f, R180 ;  /* 0x0000001fff00e819 */ /* 0x000fe200000114b4 */
[----:B------:R-:W-:Y:S01]  /*5d10*/  @!P6 IMAD.WIDE.U32 R4, R180, c[0x0][0x208], RZ ;  /* 0x00008200b404ea25 */ /* 0x000fe200078e00ff */
[----:B------:R-:W-:Y:S03]  /*5d20*/  @!P6 MOV R6, c[0x0][0x208] ;  /* 0x000082000006ea02 */ /* 0x000fe60000000f00 */
[----:B------:R-:W-:Y:S04]  /*5d30*/  @!P6 IMAD R0, R0, c[0x0][0x208], RZ ;  /* 0x000082000000ea24 */ /* 0x000fe800078e02ff */
[----:B------:R-:W-:Y:S01]  /*5d40*/  @!P6 IMAD R0, R180, c[0x0][0x20c], R0 ;  /* 0x00008300b400ea24 */ /* 0x000fe200078e0200 */
[----:B------:R-:W-:Y:S04]  /*5d50*/  LDSM.16.M88.4 R32, [R191] ;  /* 0x00000000bf20783b */ /* 0x000fe80000000200 */
[----:B------:R-:W-:Y:S02]  /*5d60*/  @!P6 IADD3 R2, R5, R0, RZ ;  /* 0x000000000502e210 */ /* 0x000fe40007ffe0ff */
[C---:B------:R-:W-:Y:S02]  /*5d70*/  @!P6 SHF.L.U32 R0, R4.reuse, 0x6, RZ ;  /* 0x000000060400e819 */ /* 0x040fe400000006ff */
[----:B------:R-:W1:Y:S01]  /*5d80*/  LDSM.16.M88.4 R8, [R184] ;  /* 0x00000000b808783b */ /* 0x000e620000000200 */
[----:B------:R-:W-:Y:S02]  /*5d90*/  @!P6 SHF.L.U64.HI R2, R4, 0x6, R2 ;  /* 0x000000060402e819 */ /* 0x000fe40000010202 */
[----:B------:R-:W-:Y:S02]  /*5da0*/  @!P6 IADD3 R4, P0, R0, R222, RZ ;  /* 0x000000de0004e210 */ /* 0x000fe40007f1e0ff */
[----:B------:R-:W-:Y:S02]  /*5db0*/  @!P6 MOV R5, c[0x0][0x20c] ;  /* 0x000083000005ea02 */ /* 0x000fe40000000f00 */
[C---:B------:R-:W-:Y:S01]  /*5dc0*/  @!P6 LEA R12, P1, R6.reuse, R0, 0x5 ;  /* 0x00000000060ce211 */ /* 0x040fe200078228ff */
[----:B------:R-:W2:Y:S03]  /*5dd0*/  LDSM.16.M88.4 R16, [R184+0x800] ;  /* 0x00080000b810783b */ /* 0x000ea60000000200 */
[----:B------:R-:W-:Y:S02]  /*5de0*/  @!P6 LEA.HI.X R13, R6, R2, R5, 0x5, P1 ;  /* 0x00000002060de211 */ /* 0x000fe400008f2c05 */
[-C--:B------:R-:W-:Y:S02]  /*5df0*/  @!P6 IADD3.X R5, R2, R224.reuse, RZ, P0, !PT ;  /* 0x000000e00205e210 */ /* 0x080fe400007fe4ff */
[----:B------:R-:W-:Y:S01]  /*5e00*/  @!P6 LEA R162, P0, R4, c[0x0][0x1f8], 0x1 ;  /* 0x00007e0004a2ea11 */ /* 0x000fe200078008ff */
[----:B------:R-:W3:Y:S01]  /*5e10*/  LDSM.16.M88.4 R24, [R184+0x1000] ;  /* 0x00100000b818783b */ /* 0x000ee20000000200 */
[----:B------:R-:W-:Y:S02]  /*5e20*/  @!P6 IADD3 R14, P1, R222, 0x40, RZ ;  /* 0x00000040de0ee810 */ /* 0x000fe40007f3e0ff */
[----:B------:R-:W-:Y:S02]  /*5e30*/  @!P6 LEA.HI.X R163, R4, c[0x0][0x1fc], R5, 0x1, P0 ;  /* 0x00007f0004a3ea11 */ /* 0x000fe400000f0c05 */
[----:B------:R-:W-:Y:S02]  /*5e40*/  @!P6 IADD3.X R21, RZ, R224, RZ, P1, !PT ;  /* 0x000000e0ff15e210 */ /* 0x000fe40000ffe4ff */
[----:B------:R-:W-:Y:S01]  /*5e50*/  @!P6 IADD3 R15, P1, R0, R14, RZ ;  /* 0x0000000e000fe210 */ /* 0x000fe20007f3e0ff */
[----:B------:R-:W4:Y:S01]  /*5e60*/  LDSM.16.M88.4 R136, [R184+0x1800] ;  /* 0x00180000b888783b */ /* 0x000f220000000200 */
[----:B------:R-:W-:Y:S02]  /*5e70*/  @!P6 IADD3 R20, P0, R222, 0x80, RZ ;  /* 0x00000080de14e810 */ /* 0x000fe40007f1e0ff */
[----:B------:R-:W-:Y:S02]  /*5e80*/  @!P6 IADD3.X R28, R2, R21, RZ, P1, !PT ;  /* 0x00000015021ce210 */ /* 0x000fe40000ffe4ff */
[C---:B------:R-:W-:Y:S02]  /*5e90*/  @!P6 LEA R164, P1, R15.reuse, c[0x0][0x1f8], 0x1 ;  /* 0x00007e000fa4ea11 */ /* 0x040fe400078208ff */
[----:B------:R-:W-:Y:S01]  /*5ea0*/  @!P6 IADD3.X R23, RZ, R224, RZ, P0, !PT ;  /* 0x000000e0ff17e210 */ /* 0x000fe200007fe4ff */
[----:B------:R-:W-:Y:S01]  /*5eb0*/  LDSM.16.M88.4 R140, [R192] ;  /* 0x00000000c08c783b */ /* 0x000fe20000000200 */
[----:B------:R-:W-:Y:S02]  /*5ec0*/  @!P6 IADD3 R22, P0, R0, R20, RZ ;  /* 0x000000140016e210 */ /* 0x000fe40007f1e0ff */
[----:B------:R-:W-:Y:S02]  /*5ed0*/  @!P6 LEA.HI.X R165, R15, c[0x0][0x1fc], R28, 0x1, P1 ;  /* 0x00007f000fa5ea11 */ /* 0x000fe400008f0c1c */
[----:B------:R-:W-:Y:S02]  /*5ee0*/  @!P6 IADD3 R29, P1, R12, R14, RZ ;  /* 0x0000000e0c1de210 */ /* 0x000fe40007f3e0ff */
[----:B------:R-:W-:Y:S01]  /*5ef0*/  @!P6 IADD3.X R14, R2, R23, RZ, P0, !PT ;  /* 0x00000017020ee210 */ /* 0x000fe200007fe4ff */
[C---:B-1----:R-:W-:Y:S01]  /*5f00*/  HMMA.16816.F32 R4, R32.reuse, R8, RZ ;  /* 0x000000082004723c */ /* 0x042fe200000018ff */
[----:B------:R-:W1:Y:S02]  /*5f10*/  LDSM.16.M88.4 R144, [R195] ;  /* 0x00000000c390783b */ /* 0x000e640000000200 */
[----:B------:R-:W-:Y:S02]  /*5f20*/  @!P6 IADD3 R2, P0, R12, R20, RZ ;  /* 0x000000140c02e210 */ /* 0x000fe40007f1e0ff */
[C---:B------:R-:W-:Y:S02]  /*5f30*/  @!P6 IADD3.X R21, R13.reuse, R21, RZ, P1, !PT ;  /* 0x000000150d15e210 */ /* 0x040fe40000ffe4ff */
[C---:B------:R-:W-:Y:S01]  /*5f40*/  @!P6 IADD3.X R23, R13.reuse, R23, RZ, P0, !PT ;  /* 0x000000170d17e210 */ /* 0x040fe200007fe4ff */
[C---:B------:R-:W-:Y:S01]  /*5f50*/  HMMA.16816.F32 R8, R32.reuse, R10, RZ ;  /* 0x0000000a2008723c */ /* 0x040fe200000018ff */
[----:B------:R-:W5:Y:S03]  /*5f60*/  LDSM.16.M88.4 R148, [R206] ;  /* 0x00000000ce94783b */ /* 0x000f660000000200 */
[----:B------:R-:W-:Y:S02]  /*5f70*/  @!P6 LEA R160, P0, R22, c[0x0][0x1f8], 0x1 ;  /* 0x00007e0016a0ea11 */ /* 0x000fe400078008ff */
[----:B------:R-:W-:Y:S02]  /*5f80*/  @!P6 IADD3 R0, P1, R12, R222, RZ ;  /* 0x000000de0c00e210 */ /* 0x000fe40007f3e0ff */
[----:B------:R-:W-:Y:S01]  /*5f90*/  @!P6 LEA.HI.X R161, R22, c[0x0][0x1fc], R14, 0x1, P0 ;  /* 0x00007f0016a1ea11 */ /* 0x000fe200000f0c0e */
[----:B------:R-:W1:Y:S03]  /*5fa0*/  LDSM.16.M88.4 R152, [R205] ;  /* 0x00000000cd98783b */ /* 0x000e660000000200 */
[----:B------:R-:W-:Y:S02]  /*5fb0*/  @!P6 IADD3.X R13, R13, R224, RZ, P1, !PT ;  /* 0x000000e00d0de210 */ /* 0x000fe40000ffe4ff */
[----:B------:R-:W-:Y:S02]  /*5fc0*/  @!P6 LEA R100, P1, R0, c[0x0][0x1f8], 0x1 ;  /* 0x00007e000064ea11 */ /* 0x000fe400078208ff */
[----:B------:R-:W-:Y:S01]  /*5fd0*/  @!P6 LEA R28, P0, R2, c[0x0][0x1f8], 0x1 ;  /* 0x00007e00021cea11 */ /* 0x000fe200078008ff */
[----:B------:R-:W1:Y:S01]  /*5fe0*/  LDSM.16.M88.4 R156, [R204] ;  /* 0x00000000cc9c783b */ /* 0x000e620000000200 */
[----:B------:R-:W-:Y:S02]  /*5ff0*/  @!P6 LEA.HI.X R101, R0, c[0x0][0x1fc], R13, 0x1, P1 ;  /* 0x00007f000065ea11 */ /* 0x000fe400008f0c0d */
[C---:B--2---:R-:W-:Y:S01]  /*6000*/  HMMA.16816.F32 R12, R32.reuse, R16, RZ ;  /* 0x00000010200c723c */ /* 0x044fe200000018ff */
[C---:B------:R-:W-:Y:S04]  /*6010*/  @!P6 LEA R30, P1, R29.reuse, c[0x0][0x1f8], 0x1 ;  /* 0x00007e001d1eea11 */ /* 0x040fe800078208ff */
[----:B------:R-:W-:Y:S01]  /*6020*/  @!PT LDS RZ, [RZ] ;  /* 0x00000000fffff984 */ /* 0x000fe20000000800 */
[----:B------:R-:W-:Y:S01]  /*6030*/  @!PT LDS RZ, [RZ] ;  /* 0x00000000fffff984 */ /* 0x000fe20000000800 */
[----:B------:R-:W-:Y:S01]  /*6040*/  @!PT LDS RZ, [RZ] ;  /* 0x00000000fffff984 */ /* 0x000fe20000000800 */
[----:B------:R2:W-:Y:S01]  /*6050*/  @!P6 LDGSTS.E.BYPASS.LTC128B.128 [R207+0x100], [R162.64], !P5 ;  /* 0x00100000a2cfefae */ /* 0x0005e2000e901d46 */
[----:B------:R-:W-:Y:S02]  /*6060*/  @!P6 LEA.HI.X R31, R29, c[0x0][0x1fc], R21, 0x1, P1 ;  /* 0x00007f001d1fea11 */ /* 0x000fe400008f0c15 */
[C---:B------:R-:W-:Y:S01]  /*6070*/  HMMA.16816.F32 R16, R32.reuse, R18, RZ ;  /* 0x000000122010723c */ /* 0x040fe200000018ff */
[----:B------:R-:W-:Y:S04]  /*6080*/  @!P6 LEA.HI.X R29, R2, c[0x0][0x1fc], R23, 0x1, P0 ;  /* 0x00007f00021dea11 */ /* 0x000fe800000f0c17 */
[----:B------:R1:W-:Y:S03]  /*6090*/  @!P6 LDGSTS.E.BYPASS.LTC128B.128 [R207+0x2100], [R164.64], !P4 ;  /* 0x02100000a4cfefae */ /* 0x0003e6000e101d46 */
[C---:B---3--:R-:W-:Y:S05]  /*60a0*/  HMMA.16816.F32 R20, R32.reuse, R24, RZ ;  /* 0x000000182014723c */ /* 0x048fea00000018ff */
[----:B------:R2:W-:Y:S03]  /*60b0*/  @!P6 LDGSTS.E.BYPASS.LTC128B.128 [R207+0x4100], [R160.64], !P3 ;  /* 0x04100000a0cfefae */ /* 0x0005e6000d901d46 */
[C---:B------:R-:W-:Y:S05]  /*60c0*/  HMMA.16816.F32 R24, R32.reuse, R26, RZ ;  /* 0x0000001a2018723c */ /* 0x040fea00000018ff */
[----:B------:R3:W-:Y:S08]  /*60d0*/  @!P6 LDGSTS.E.BYPASS.LTC128B.128 [R207+0x1100], [R100.64], !P5 ;  /* 0x0110000064cfefae */ /* 0x0007f0000e901d46 */
[----:B------:R4:W-:Y:S08]  /*60e0*/  @!P6 LDGSTS.E.BYPASS.LTC128B.128 [R207+0x3100], [R30.64], !P4 ;  /* 0x031000001ecfefae */ /* 0x0009f0000e101d46 */
[----:B------:R4:W-:Y:S08]  /*60f0*/  @!P6 LDGSTS.E.BYPASS.LTC128B.128 [R207+0x5100], [R28.64], !P3 ;  /* 0x051000001ccfefae */ /* 0x0009f0000d901d46 */
[----:B--2---:R-:W-:Y:S08]  /*6100*/  LDSM.16.M88.4 R160, [R194] ;  /* 0x00000000c2a0783b */ /* 0x004ff00000000200 */
[----:B------:R-:W0:Y:S08]  /*6110*/  LDGDEPBAR ;  /* 0x00000000000079af */ /* 0x000e300000000000 */
[----:B-1----:R-:W1:Y:S01]  /*6120*/  LDSM.16.M88.4 R164, [R190] ;  /* 0x00000000bea4783b */ /* 0x002e620000000200 */
[C---:B----4-:R-:W-:Y:S07]  /*6130*/  HMMA.16816.F32 R28, R32.reuse, R136, RZ ;  /* 0x00000088201c723c */ /* 0x050fee00000018ff */
[----:B------:R-:W2:Y:S01]  /*6140*/  LDSM.16.M88.4 R168, [R190+0x800] ;  /* 0x00080000bea8783b */ /* 0x000ea20000000200 */
[----:B------:R-:W-:Y:S07]  /*6150*/  HMMA.16816.F32 R32, R32, R138, RZ ;  /* 0x0000008a2020723c */ /* 0x000fee00000018ff */
[----:B------:R-:W4:Y:S01]  /*6160*/  LDSM.16.M88.4 R136, [R190+0x1000] ;  /* 0x00100000be88783b */ /* 0x000f220000000200 */
[C---:B------:R-:W-:Y:S07]  /*6170*/  HMMA.16816.F32 R4, R140.reuse, R144, R4 ;  /* 0x000000908c04723c */ /* 0x040fee0000001804 */
[----:B------:R-:W-:Y:S01]  /*6180*/  LDSM.16.M88.4 R172, [R191+0x4000] ;  /* 0x00400000bfac783b */ /* 0x000fe20000000200 */
[C---:B------:R-:W-:Y:S07]  /*6190*/  HMMA.16816.F32 R8, R140.reuse, R146, R8 ;  /* 0x000000928c08723c */ /* 0x040fee0000001808 */
[----:B------:R-:W1:Y:S01]  /*61a0*/  LDSM.16.M88.4 R144, [R190+0x1800] ;  /* 0x00180000be90783b */ /* 0x000e620000000200 */
[C---:B-----5:R-:W-:Y:S07]  /*61b0*/  HMMA.16816.F32 R12, R140.reuse, R148, R12 ;  /* 0x000000948c0c723c */ /* 0x060fee000000180c */
[----:B------:R-:W-:Y:S01]  /*61c0*/  LDSM.16.M88.4 R176, [R184+0x2000] ;  /* 0x00200000b8b0783b */ /* 0x000fe20000000200 */
[C---:B------:R-:W-:Y:S07]  /*61d0*/  HMMA.16816.F32 R16, R140.reuse, R150, R16 ;  /* 0x000000968c10723c */ /* 0x040fee0000001810 */
[----:B------:R-:W-:Y:S01]  /*61e0*/  LDSM.16.M88.4 R148, [R193] ;  /* 0x00000000c194783b */ /* 0x000fe20000000200 */
[C---:B------:R-:W-:Y:S07]  /*61f0*/  HMMA.16816.F32 R20, R140.reuse, R152, R20 ;  /* 0x000000988c14723c */ /* 0x040fee0000001814 */
[----:B------:R-:W5:Y:S01]  /*6200*/  LDL R181, [R1+0x4] ;  /* 0x0000040001b57983 */ /* 0x000f620000100800 */
[C---:B------:R-:W-:Y:S03]  /*6210*/  HMMA.16816.F32 R24, R140.reuse, R154, R24 ;  /* 0x0000009a8c18723c */ /* 0x040fe60000001818 */
[----:B------:R-:W3:Y:S05]  /*6220*/  LDSM.16.M88.4 R152, [R187] ;  /* 0x00000000bb98783b */ /* 0x000eea0000000200 */
[C---:B------:R-:W-:Y:S08]  /*6230*/  HMMA.16816.F32 R28, R140.reuse, R156, R28 ;  /* 0x0000009c8c1c723c */ /* 0x040ff0000000181c */
[----:B------:R-:W-:Y:S01]  /*6240*/  HMMA.16816.F32 R32, R140, R158, R32 ;  /* 0x0000009e8c20723c */ /* 0x000fe20000001820 */
[----:B------:R-:W3:Y:S07]  /*6250*/  LDSM.16.M88.4 R140, [R187+0x800] ;  /* 0x00080000bb8c783b */ /* 0x000eee0000000200 */
[C---:B-1----:R-:W-:Y:S01]  /*6260*/  HMMA.16816.F32 R4, R160.reuse, R164, R4 ;  /* 0x000000a4a004723c */ /* 0x042fe20000001804 */
[----:B------:R-:W1:Y:S07]  /*6270*/  LDSM.16.M88.4 R156, [R187+0x1000] ;  /* 0x00100000bb9c783b */ /* 0x000e6e0000000200 */
[C---:B------:R-:W-:Y:S01]  /*6280*/  HMMA.16816.F32 R8, R160.reuse, R166, R8 ;  /* 0x000000a6a008723c */ /* 0x040fe20000001808 */
[----:B------:R-:W1:Y:S07]  /*6290*/  LDSM.16.M88.4 R164, [R187+0x1800] ;  /* 0x00180000bba4783b */ /* 0x000e6e0000000200 */
[C---:B--2---:R-:W-:Y:S08]  /*62a0*/  HMMA.16816.F32 R12, R160.reuse, R168, R12 ;  /* 0x000000a8a00c723c */ /* 0x044ff0000000180c */
[C---:B------:R-:W-:Y:S01]  /*62b0*/  HMMA.16816.F32 R16, R160.reuse, R170, R16 ;  /* 0x000000aaa010723c */ /* 0x040fe20000001810 */
[----:B------:R-:W-:Y:S07]  /*62c0*/  LDSM.16.M88.4 R168, [R191+0x8000] ;  /* 0x00800000bfa8783b */ /* 0x000fee0000000200 */
[C---:B----4-:R-:W-:Y:S08]  /*62d0*/  HMMA.16816.F32 R20, R160.reuse, R136, R20 ;  /* 0x00000088a014723c */ /* 0x050ff00000001814 */
[C---:B------:R-:W-:Y:S01]  /*62e0*/  HMMA.16816.F32 R24, R160.reuse, R138, R24 ;  /* 0x0000008aa018723c */ /* 0x040fe20000001818 */
[----:B------:R-:W2:Y:S07]  /*62f0*/  LDSM.16.M88.4 R136, [R184+0x2800] ;  /* 0x00280000b888783b */ /* 0x000eae0000000200 */
[C---:B------:R-:W-:Y:S08]  /*6300*/  HMMA.16816.F32 R28, R160.reuse, R144, R28 ;  /* 0x00000090a01c723c */ /* 0x040ff0000000181c */
[----:B------:R-:W-:Y:S01]  /*6310*/  HMMA.16816.F32 R32, R160, R146, R32 ;  /* 0x00000092a020723c */ /* 0x000fe20000001820 */
[----:B------:R-:W4:Y:S07]  /*6320*/  LDSM.16.M88.4 R144, [R184+0x3000] ;  /* 0x00300000b890783b */ /* 0x000f2e0000000200 */
[C---:B---3--:R-:W-:Y:S01]  /*6330*/  HMMA.16816.F32 R4, R148.reuse, R152, R4 ;  /* 0x000000989404723c */ /* 0x048fe20000001804 */
[----:B------:R-:W-:Y:S07]  /*6340*/  LDSM.16.M88.4 R160, [R201] ;  /* 0x00000000c9a0783b */ /* 0x000fee0000000200 */
[C---:B------:R-:W-:Y:S01]  /*6350*/  HMMA.16816.F32 R8, R148.reuse, R154, R8 ;  /* 0x0000009a9408723c */ /* 0x040fe20000001808 */
[----:B------:R-:W-:Y:S07]  /*6360*/  LDSM.16.M88.4 R152, [R203] ;  /* 0x00000000cb98783b */ /* 0x000fee0000000200 */
[C---:B------:R-:W-:Y:S08]  /*6370*/  HMMA.16816.F32 R12, R148.reuse, R140, R12 ;  /* 0x0000008c940c723c */ /* 0x040ff0000000180c */
[C---:B------:R-:W-:Y:S01]  /*6380*/  HMMA.16816.F32 R16, R148.reuse, R142, R16 ;  /* 0x0000008e9410723c */ /* 0x040fe20000001810 */
[----:B------:R-:W3:Y:S07]  /*6390*/  LDSM.16.M88.4 R140, [R184+0x3800] ;  /* 0x00380000b88c783b */ /* 0x000eee0000000200 */
[C---:B-1----:R-:W-:Y:S08]  /*63a0*/  HMMA.16816.F32 R20, R148.reuse, R156, R20 ;  /* 0x0000009c9414723c */ /* 0x042ff00000001814 */
[C---:B------:R-:W-:Y:S01]  /*63b0*/  HMMA.16816.F32 R24, R148.reuse, R158, R24 ;  /* 0x0000009e9418723c */ /* 0x040fe20000001818 */
[----:B------:R-:W-:Y:S07]  /*63c0*/  LDSM.16.M88.4 R156, [R202] ;  /* 0x00000000ca9c783b */ /* 0x000fee0000000200 */
[C---:B------:R-:W-:Y:S08]  /*63d0*/  HMMA.16816.F32 R28, R148.reuse, R164, R28 ;  /* 0x000000a4941c723c */ /* 0x040ff0000000181c */
[----:B------:R-:W-:Y:S01]  /*63e0*/  HMMA.16816.F32 R32, R148, R166, R32 ;  /* 0x000000a69420723c */ /* 0x000fe20000001820 */
[----:B------:R-:W1:Y:S07]  /*63f0*/  LDSM.16.M88.4 R148, [R192+0x4000] ;  /* 0x00400000c094783b */ /* 0x000e6e0000000200 */
[C---:B------:R-:W-:Y:S01]  /*6400*/  HMMA.16816.F32 R4, R172.reuse, R176, R4 ;  /* 0x000000b0ac04723c */ /* 0x040fe20000001804 */
[----:B------:R-:W-:Y:S07]  /*6410*/  LDSM.16.M88.4 R164, [R190+0x2000] ;  /* 0x00200000bea4783b */ /* 0x000fee0000000200 */
[C---:B------:R-:W-:Y:S01]  /*6420*/  HMMA.16816.F32 R8, R172.reuse, R178, R8 ;  /* 0x000000b2ac08723c */ /* 0x040fe20000001808 */
[----:B------:R-:W-:Y:S07]  /*6430*/  LDSM.16.M88.4 R176, [R184+0x4800] ;  /* 0x00480000b8b0783b */ /* 0x000fee0000000200 */
[C---:B--2---:R-:W-:Y:S08]  /*6440*/  HMMA.16816.F32 R12, R172.reuse, R136, R12 ;  /* 0x00000088ac0c723c */ /* 0x044ff0000000180c */
[C---:B------:R-:W-:Y:S01]  /*6450*/  HMMA.16816.F32 R16, R172.reuse, R138, R16 ;  /* 0x0000008aac10723c */ /* 0x040fe20000001810 */
[----:B------:R-:W2:Y:S07]  /*6460*/  LDSM.16.M88.4 R136, [R200] ;  /* 0x00000000c888783b */ /* 0x000eae0000000200 */
[C---:B----4-:R-:W-:Y:S08]  /*6470*/  HMMA.16816.F32 R20, R172.reuse, R144, R20 ;  /* 0x00000090ac14723c */ /* 0x050ff00000001814 */
[C---:B------:R-:W-:Y:S01]  /*6480*/  HMMA.16816.F32 R24, R172.reuse, R146, R24 ;  /* 0x00000092ac18723c */ /* 0x040fe20000001818 */
[----:B------:R-:W4:Y:S07]  /*6490*/  LDSM.16.M88.4 R144, [R194+0x4000] ;  /* 0x00400000c290783b */ /* 0x000f2e0000000200 */
[C---:B---3--:R-:W-:Y:S08]  /*64a0*/  HMMA.16816.F32 R28, R172.reuse, R140, R28 ;  /* 0x0000008cac1c723c */ /* 0x048ff0000000181c */
[----:B------:R-:W-:Y:S01]  /*64b0*/  HMMA.16816.F32 R32, R172, R142, R32 ;  /* 0x0000008eac20723c */ /* 0x000fe20000001820 */
[----:B------:R-:W3:Y:S07]  /*64c0*/  LDSM.16.M88.4 R140, [R190+0x2800] ;  /* 0x00280000be8c783b */ /* 0x000eee0000000200 */
[C---:B-1----:R-:W-:Y:S01]  /*64d0*/  HMMA.16816.F32 R4, R148.reuse, R152, R4 ;  /* 0x000000989404723c */ /* 0x042fe20000001804 */
[----:B------:R-:W-:Y:S07]  /*64e0*/  LDSM.16.M88.4 R172, [R184+0x4000] ;  /* 0x00400000b8ac783b */ /* 0x000fee0000000200 */
[C---:B------:R-:W-:Y:S01]  /*64f0*/  HMMA.16816.F32 R8, R148.reuse, R154, R8 ;  /* 0x0000009a9408723c */ /* 0x040fe20000001808 */
[----:B------:R-:W1:Y:S07]  /*6500*/  LDSM.16.M88.4 R152, [R190+0x3000] ;  /* 0x00300000be98783b */ /* 0x000e6e0000000200 */
[C---:B------:R-:W-:Y:S08]  /*6510*/  HMMA.16816.F32 R12, R148.reuse, R156, R12 ;  /* 0x0000009c940c723c */ /* 0x040ff0000000180c */
[C---:B------:R-:W-:Y:S01]  /*6520*/  HMMA.16816.F32 R16, R148.reuse, R158, R16 ;  /* 0x0000009e9410723c */ /* 0x040fe20000001810 */
[----:B------:R-:W-:Y:S07]  /*6530*/  LDSM.16.M88.4 R156, [R187+0x2000] ;  /* 0x00200000bb9c783b */ /* 0x000fee0000000200 */
[C---:B------:R-:W-:Y:S08]  /*6540*/  HMMA.16816.F32 R20, R148.reuse, R160, R20 ;  /* 0x000000a09414723c */ /* 0x040ff00000001814 */
[C---:B------:R-:W-:Y:S01]  /*6550*/  HMMA.16816.F32 R24, R148.reuse, R162, R24 ;  /* 0x000000a29418723c */ /* 0x040fe20000001818 */
[----:B------:R-:W-:Y:S07]  /*6560*/  LDSM.16.M88.4 R160, [R187+0x2800] ;  /* 0x00280000bba0783b */ /* 0x000fee0000000200 */
[C---:B--2---:R-:W-:Y:S08]  /*6570*/  HMMA.16816.F32 R28, R148.reuse, R136, R28 ;  /* 0x00000088941c723c */ /* 0x044ff0000000181c */
[----:B------:R-:W-:Y:S01]  /*6580*/  HMMA.16816.F32 R32, R148, R138, R32 ;  /* 0x0000008a9420723c */ /* 0x000fe20000001820 */
[----:B------:R-:W2:Y:S07]  /*6590*/  LDSM.16.M88.4 R136, [R190+0x3800] ;  /* 0x00380000be88783b */ /* 0x000eae0000000200 */
[C---:B----4-:R-:W-:Y:S01]  /*65a0*/  HMMA.16816.F32 R4, R144.reuse, R164, R4 ;  /* 0x000000a49004723c */ /* 0x050fe20000001804 */
[----:B------:R-:W4:Y:S07]  /*65b0*/  LDSM.16.M88.4 R148, [R193+0x4000] ;  /* 0x00400000c194783b */ /* 0x000f2e0000000200 */
[C---:B------:R-:W-:Y:S01]  /*65c0*/  HMMA.16816.F32 R8, R144.reuse, R166, R8 ;  /* 0x000000a69008723c */ /* 0x040fe20000001808 */
[----:B------:R-:W4:Y:S07]  /*65d0*/  LDSM.16.M88.4 R164, [R187+0x3000] ;  /* 0x00300000bba4783b */ /* 0x000f2e0000000200 */
[C---:B---3--:R-:W-:Y:S08]  /*65e0*/  HMMA.16816.F32 R12, R144.reuse, R140, R12 ;  /* 0x0000008c900c723c */ /* 0x048ff0000000180c */
[C---:B------:R-:W-:Y:S01]  /*65f0*/  HMMA.16816.F32 R16, R144.reuse, R142, R16 ;  /* 0x0000008e9010723c */ /* 0x040fe20000001810 */
[----:B------:R-:W3:Y:S07]  /*6600*/  LDSM.16.M88.4 R140, [R187+0x3800] ;  /* 0x00380000bb8c783b */ /* 0x000eee0000000200 */
[C---:B-1----:R-:W-:Y:S08]  /*6610*/  HMMA.16816.F32 R20, R144.reuse, R152, R20 ;  /* 0x000000989014723c */ /* 0x042ff00000001814 */
[C---:B------:R-:W-:Y:S01]  /*6620*/  HMMA.16816.F32 R24, R144.reuse, R154, R24 ;  /* 0x0000009a9018723c */ /* 0x040fe20000001818 */
[----:B------:R-:W-:Y:S07]  /*6630*/  LDSM.16.M88.4 R152, [R192+0x8000] ;  /* 0x00800000c098783b */ /* 0x000fee0000000200 */
[C---:B--2---:R-:W-:Y:S08]  /*6640*/  HMMA.16816.F32 R28, R144.reuse, R136, R28 ;  /* 0x00000088901c723c */ /* 0x044ff0000000181c */
[----:B------:R-:W-:Y:S01]  /*6650*/  HMMA.16816.F32 R32, R144, R138, R32 ;  /* 0x0000008a9020723c */ /* 0x000fe20000001820 */
[----:B------:R-:W1:Y:S07]  /*6660*/  LDSM.16.M88.4 R136, [R184+0x5000] ;  /* 0x00500000b888783b */ /* 0x000e6e0000000200 */
[C---:B----4-:R-:W-:Y:S01]  /*6670*/  HMMA.16816.F32 R4, R148.reuse, R156, R4 ;  /* 0x0000009c9404723c */ /* 0x050fe20000001804 */
[----:B------:R-:W2:Y:S07]  /*6680*/  LDSM.16.M88.4 R144, [R184+0x5800] ;  /* 0x00580000b890783b */ /* 0x000eae0000000200 */
[C---:B------:R-:W-:Y:S01]  /*6690*/  HMMA.16816.F32 R8, R148.reuse, R158, R8 ;  /* 0x0000009e9408723c */ /* 0x040fe20000001808 */
[----:B------:R-:W4:Y:S07]  /*66a0*/  LDSM.16.M88.4 R156, [R199] ;  /* 0x00000000c79c783b */ /* 0x000f2e0000000200 */
[C---:B------:R-:W-:Y:S08]  /*66b0*/  HMMA.16816.F32 R12, R148.reuse, R160, R12 ;  /* 0x000000a0940c723c */ /* 0x040ff0000000180c */
[C---:B------:R-:W-:Y:S01]  /*66c0*/  HMMA.16816.F32 R16, R148.reuse, R162, R16 ;  /* 0x000000a29410723c */ /* 0x040fe20000001810 */
[----:B------:R-:W1:Y:S07]  /*66d0*/  LDSM.16.M88.4 R160, [R198] ;  /* 0x00000000c6a0783b */ /* 0x000e6e0000000200 */
[C---:B------:R-:W-:Y:S08]  /*66e0*/  HMMA.16816.F32 R20, R148.reuse, R164, R20 ;  /* 0x000000a49414723c */ /* 0x040ff00000001814 */
[C---:B------:R-:W-:Y:S01]  /*66f0*/  HMMA.16816.F32 R24, R148.reuse, R166, R24 ;  /* 0x000000a69418723c */ /* 0x040fe20000001818 */
[----:B------:R-:W-:Y:S07]  /*6700*/  LDSM.16.M88.4 R164, [R194+0x8000] ;  /* 0x00800000c2a4783b */ /* 0x000fee0000000200 */
[C---:B---3--:R-:W-:Y:S08]  /*6710*/  HMMA.16816.F32 R28, R148.reuse, R140, R28 ;  /* 0x0000008c941c723c */ /* 0x048ff0000000181c */
[----:B------:R-:W-:Y:S01]  /*6720*/  HMMA.16816.F32 R32, R148, R142, R32 ;  /* 0x0000008e9420723c */ /* 0x000fe20000001820 */
[----:B------:R-:W3:Y:S07]  /*6730*/  LDSM.16.M88.4 R140, [R197] ;  /* 0x00000000c58c783b */ /* 0x000eee0000000200 */
[C---:B------:R-:W-:Y:S01]  /*6740*/  HMMA.16816.F32 R4, R168.reuse, R172, R4 ;  /* 0x000000aca804723c */ /* 0x040fe20000001804 */
[----:B------:R-:W2:Y:S07]  /*6750*/  LDSM.16.M88.4 R148, [R196] ;  /* 0x00000000c494783b */ /* 0x000eae0000000200 */
[C---:B------:R-:W-:Y:S01]  /*6760*/  HMMA.16816.F32 R8, R168.reuse, R174, R8 ;  /* 0x000000aea808723c */ /* 0x040fe20000001808 */
[----:B------:R-:W3:Y:S07]  /*6770*/  LDSM.16.M88.4 R172, [R190+0x4000] ;  /* 0x00400000beac783b */ /* 0x000eee0000000200 */
[C---:B------:R-:W-:Y:S08]  /*6780*/  HMMA.16816.F32 R12, R168.reuse, R176, R12 ;  /* 0x000000b0a80c723c */ /* 0x040ff0000000180c */
[C---:B------:R-:W-:Y:S01]  /*6790*/  HMMA.16816.F32 R16, R168.reuse, R178, R16 ;  /* 0x000000b2a810723c */ /* 0x040fe20000001810 */
[----:B------:R-:W-:Y:S07]  /*67a0*/  LDSM.16.M88.4 R176, [R187+0x4000] ;  /* 0x00400000bbb0783b */ /* 0x000fee0000000200 */
[C---:B-1----:R-:W-:Y:S08]  /*67b0*/  HMMA.16816.F32 R20, R168.reuse, R136, R20 ;  /* 0x00000088a814723c */ /* 0x042ff00000001814 */
[C---:B------:R-:W-:Y:S01]  /*67c0*/  HMMA.16816.F32 R24, R168.reuse, R138, R24 ;  /* 0x0000008aa818723c */ /* 0x040fe20000001818 */
[----:B------:R-:W1:Y:S07]  /*67d0*/  LDSM.16.M88.4 R136, [R190+0x4800] ;  /* 0x00480000be88783b */ /* 0x000e6e0000000200 */
[C---:B--2---:R-:W-:Y:S08]  /*67e0*/  HMMA.16816.F32 R28, R168.reuse, R144, R28 ;  /* 0x00000090a81c723c */ /* 0x044ff0000000181c */
[----:B------:R-:W-:Y:S01]  /*67f0*/  HMMA.16816.F32 R32, R168, R146, R32 ;  /* 0x00000092a820723c */ /* 0x000fe20000001820 */
[----:B------:R-:W2:Y:S07]  /*6800*/  LDSM.16.M88.4 R144, [R190+0x5000] ;  /* 0x00500000be90783b */ /* 0x000eae0000000200 */
[C---:B----4-:R-:W-:Y:S01]  /*6810*/  HMMA.16816.F32 R4, R152.reuse, R156, R4 ;  /* 0x0000009c9804723c */ /* 0x050fe20000001804 */
[----:B------:R-:W-:Y:S07]  /*6820*/  LDSM.16.M88.4 R168, [R193+0x8000] ;  /* 0x00800000c1a8783b */ /* 0x000fee0000000200 */
[C---:B------:R-:W-:Y:S01]  /*6830*/  HMMA.16816.F32 R8, R152.reuse, R158, R8 ;  /* 0x0000009e9808723c */ /* 0x040fe20000001808 */
[----:B------:R-:W4:Y:S07]  /*6840*/  LDSM.16.M88.4 R156, [R190+0x5800] ;  /* 0x00580000be9c783b */ /* 0x000f2e0000000200 */
[C---:B------:R-:W-:Y:S08]  /*6850*/  HMMA.16816.F32 R12, R152.reuse, R160, R12 ;  /* 0x000000a0980c723c */ /* 0x040ff0000000180c */
        /* <DEDUP_REMOVED lines=8> */
[C---:B------:R-:W-:Y:S01]  /*68e0*/  HMMA.16816.F32 R16, R164.reuse, R138, R16 ;  /* 0x0000008aa410723c */ /* 0x040fe20000001810 */
[----:B------:R-:W1:Y:S07]  /*68f0*/  LDSM.16.M88.4 R136, [R187+0x4800] ;  /* 0x00480000bb88783b */ /* 0x000e6e0000000200 */
[C---:B--2---:R-:W-:Y:S08]  /*6900*/  HMMA.16816.F32 R20, R164.reuse, R144, R20 ;  /* 0x00000090a414723c */ /* 0x044ff00000001814 */
[C---:B------:R-:W-:Y:S08]  /*6910*/  HMMA.16816.F32 R24, R164.reuse, R146, R24 ;  /* 0x00000092a418723c */ /* 0x040ff00000001818 */
[C---:B----4-:R-:W-:Y:S08]  /*6920*/  HMMA.16816.F32 R28, R164.reuse, R156, R28 ;  /* 0x0000009ca41c723c */ /* 0x050ff0000000181c */
[----:B------:R-:W-:Y:S08]  /*6930*/  HMMA.16816.F32 R32, R164, R158, R32 ;  /* 0x0000009ea420723c */ /* 0x000ff00000001820 */
[C---:B------:R-:W-:Y:S08]  /*6940*/  HMMA.16816.F32 R4, R168.reuse, R176, R4 ;  /* 0x000000b0a804723c */ /* 0x040ff00000001804 */
[C---:B------:R-:W-:Y:S08]  /*6950*/  HMMA.16816.F32 R8, R168.reuse, R178, R8 ;  /* 0x000000b2a808723c */ /* 0x040ff00000001808 */
[C---:B-1----:R-:W-:Y:S08]  /*6960*/  HMMA.16816.F32 R12, R168.reuse, R136, R12 ;  /* 0x00000088a80c723c */ /* 0x042ff0000000180c */
[C---:B------:R-:W-:Y:S04]  /*6970*/  HMMA.16816.F32 R16, R168.reuse, R138, R16 ;  /* 0x0000008aa810723c */ /* 0x040fe80000001810 */
[----:B------:R-:W-:Y:S04]  /*6980*/  FMUL.FTZ R0, R4, c[0x0][0x320] ;  /* 0x0000c80004007a20 */ /* 0x000fe80000410000 */
[----:B------:R1:W2:Y:S01]  /*6990*/  MUFU.TANH R147, R0 ;  /* 0x0000000000937308 */ /* 0x0002a20000002400 */
[----:B------:R-:W-:Y:S09]  /*69a0*/  FMUL.FTZ R2, R11, c[0x0][0x320] ;  /* 0x0000c8000b027a20 */ /* 0x000ff20000410000 */
[----:B------:R-:W-:Y:S01]  /*69b0*/  MUFU.TANH R140, R2 ;  /* 0x00000002008c7308 */ /* 0x000fe20000002400 */
[----:B-1----:R-:W-:Y:S09]  /*69c0*/  FMUL.FTZ R0, R5, c[0x0][0x320] ;  /* 0x0000c80005007a20 */ /* 0x002ff20000410000 */
[----:B------:R1:W3:Y:S02]  /*69d0*/  MUFU.TANH R146, R0 ;  /* 0x0000000000927308 */ /* 0x0002e40000002400 */
[----:B-1----:R-:W-:Y:S08]  /*69e0*/  FMUL.FTZ R0, R6, c[0x0][0x320] ;  /* 0x0000c80006007a20 */ /* 0x002ff00000410000 */
[----:B------:R1:W-:Y:S02]  /*69f0*/  MUFU.TANH R145, R0 ;  /* 0x0000000000917308 */ /* 0x0003e40000002400 */
[----:B-1----:R-:W-:Y:S02]  /*6a00*/  FMUL.FTZ R0, R7, c[0x0][0x320] ;  /* 0x0000c80007007a20 */ /* 0x002fe40000410000 */
[----:B------:R-:W1:Y:S06]  /*6a10*/  LDSM.16.M88.4 R4, [R187+0x5000] ;  /* 0x00500000bb04783b */ /* 0x000e6c0000000200 */
[----:B------:R4:W1:Y:S02]  /*6a20*/  MUFU.TANH R144, R0 ;  /* 0x0000000000907308 */ /* 0x0008640000002400 */
[----:B----4-:R-:W-:Y:S08]  /*6a30*/  FMUL.FTZ R0, R8, c[0x0][0x320] ;  /* 0x0000c80008007a20 */ /* 0x010ff00000410000 */
[----:B------:R4:W-:Y:S01]  /*6a40*/  MUFU.TANH R143, R0 ;  /* 0x00000000008f7308 */ /* 0x0009e20000002400 */
[C---:B-1----:R-:W-:Y:S07]  /*6a50*/  HMMA.16816.F32 R20, R168.reuse, R4, R20 ;  /* 0x00000004a814723c */ /* 0x042fee0000001814 */
[----:B------:R-:W-:Y:S01]  /*6a60*/  MOV R5, 0xffffffc0 ;  /* 0xffffffc000057802 */ /* 0x000fe20000000f00 */
[C---:B------:R-:W-:Y:S04]  /*6a70*/  HMMA.16816.F32 R24, R168.reuse, R6, R24 ;  /* 0x00000006a818723c */ /* 0x040fe80000001818 */
[----:B----4-:R-:W-:Y:S04]  /*6a80*/  FMUL.FTZ R0, R9, c[0x0][0x320] ;  /* 0x0000c80009007a20 */ /* 0x010fe80000410000 */
[----:B------:R1:W-:Y:S08]  /*6a90*/  MUFU.TANH R142, R0 ;  /* 0x00000000008e7308 */ /* 0x0003f00000002400 */
[----:B------:R-:W-:Y:S04]  /*6aa0*/  FMUL.FTZ R4, R21, c[0x0][0x320] ;  /* 0x0000c80015047a20 */ /* 0x000fe80000410000 */
[----:B------:R-:W-:Y:S01]  /*6ab0*/  MUFU.TANH R6, R4 ;  /* 0x0000000400067308 */ /* 0x000fe20000002400 */
[----:B-1----:R-:W-:Y:S02]  /*6ac0*/  FMUL.FTZ R0, R10, c[0x0][0x320] ;  /* 0x0000c8000a007a20 */ /* 0x002fe40000410000 */
[----:B------:R-:W1:Y:S01]  /*6ad0*/  LDSM.16.M88.4 R8, [R187+0x5800] ;  /* 0x00580000bb08783b */ /* 0x000e620000000200 */
[----:B------:R-:W-:Y:S06]  /*6ae0*/  DEPBAR.LE SB0, 0x0 ;  /* 0x000080000000791a */ /* 0x000fec0000000000 */
[----:B------:R4:W1:Y:S01]  /*6af0*/  MUFU.TANH R141, R0 ;  /* 0x00000000008d7308 */ /* 0x0008620000002400 */
[----:B------:R-:W-:Y:S01]  /*6b00*/  BAR.SYNC.DEFER_BLOCKING 0x0 ;  /* 0x0000000000007b1d */ /* 0x000fe20000010000 */
[----:B----4-:R-:W-:Y:S08]  /*6b10*/  FMUL.FTZ R0, R12, c[0x0][0x320] ;  /* 0x0000c8000c007a20 */ /* 0x010ff00000410000 */
[----:B------:R4:W-:Y:S01]  /*6b20*/  MUFU.TANH R137, R0 ;  /* 0x0000000000897308 */ /* 0x0009e20000002400 */
[C---:B-1----:R-:W-:Y:S08]  /*6b30*/  HMMA.16816.F32 R28, R168.reuse, R8, R28 ;  /* 0x00000008a81c723c */ /* 0x042ff0000000181c */
[----:B------:R-:W-:Y:S04]  /*6b40*/  HMMA.16816.F32 R32, R168, R10, R32 ;  /* 0x0000000aa820723c */ /* 0x000fe80000001820 */
[----:B----4-:R-:W-:Y:S04]  /*6b50*/  FMUL.FTZ R0, R13, c[0x0][0x320] ;  /* 0x0000c8000d007a20 */ /* 0x010fe80000410000 */
[----:B------:R1:W4:Y:S04]  /*6b60*/  MUFU.TANH R136, R0 ;  /* 0x0000000000887308 */ /* 0x0003280000002400 */
[----:B-1----:R-:W-:Y:S06]  /*6b70*/  FMUL.FTZ R0, R14, c[0x0][0x320] ;  /* 0x0000c8000e007a20 */ /* 0x002fec0000410000 */
[----:B------:R1:W-:Y:S02]  /*6b80*/  MUFU.TANH R103, R0 ;  /* 0x0000000000677308 */ /* 0x0003e40000002400 */
[----:B-1----:R-:W-:Y:S08]  /*6b90*/  FMUL.FTZ R0, R15, c[0x0][0x320] ;  /* 0x0000c8000f007a20 */ /* 0x002ff00000410000 */
[----:B------:R1:W-:Y:S02]  /*6ba0*/  MUFU.TANH R101, R0 ;  /* 0x0000000000657308 */ /* 0x0003e40000002400 */
[----:B-1----:R-:W-:Y:S08]  /*6bb0*/  FMUL.FTZ R0, R16, c[0x0][0x320] ;  /* 0x0000c80010007a20 */ /* 0x002ff00000410000 */
[----:B------:R1:W1:Y:S02]  /*6bc0*/  MUFU.TANH R13, R0 ;  /* 0x00000000000d7308 */ /* 0x0002640000002400 */
[----:B-1----:R-:W-:Y:S08]  /*6bd0*/  FMUL.FTZ R0, R17, c[0x0][0x320] ;  /* 0x0000c80011007a20 */ /* 0x002ff00000410000 */
[----:B------:R1:W-:Y:S02]  /*6be0*/  MUFU.TANH R100, R0 ;  /* 0x0000000000647308 */ /* 0x0003e40000002400 */
[----:B-1----:R-:W-:Y:S08]  /*6bf0*/  FMUL.FTZ R0, R18, c[0x0][0x320] ;  /* 0x0000c80012007a20 */ /* 0x002ff00000410000 */
[----:B------:R1:W-:Y:S02]  /*6c00*/  MUFU.TANH R17, R0 ;  /* 0x0000000000117308 */ /* 0x0003e40000002400 */
[----:B-1----:R-:W-:Y:S08]  /*6c10*/  FMUL.FTZ R0, R19, c[0x0][0x320] ;  /* 0x0000c80013007a20 */ /* 0x002ff00000410000 */
[----:B------:R1:W1:Y:S02]  /*6c20*/  MUFU.TANH R16, R0 ;  /* 0x0000000000107308 */ /* 0x0002640000002400 */
[----:B-1----:R-:W-:Y:S08]  /*6c30*/  FMUL.FTZ R0, R20, c[0x0][0x320] ;  /* 0x0000c80014007a20 */ /* 0x002ff00000410000 */
[----:B------:R5:W-:Y:S02]  /*6c40*/  MUFU.TANH R18, R0 ;  /* 0x0000000000127308 */ /* 0x000be40000002400 */
[----:B-----5:R-:W-:Y:S05]  /*6c50*/  IADD3 R0, R181, R233, RZ ;  /* 0x000000e9b5007210 */ /* 0x020fea0007ffe0ff */
[----:B------:R-:W-:Y:S05]  /*6c60*/  @P2 IMAD.HI.U32 R2, R0, c[0x0][0x2c8], RZ ;  /* 0x0000b20000022a27 */ /* 0x000fea00078e00ff */
[----:B------:R-:W-:Y:S01]  /*6c70*/  @P2 SHF.R.U32.HI R0, RZ, c[0x0][0x2cc], R2 ;  /* 0x0000b300ff002a19 */ /* 0x000fe20000011602 */
[----:B------:R-:W-:Y:S04]  /*6c80*/  FMUL.FTZ R2, R22, c[0x0][0x320] ;  /* 0x0000c80016027a20 */ /* 0x000fe80000410000 */
[----:B------:R1:W-:Y:S01]  /*6c90*/  MUFU.TANH R138, R2 ;  /* 0x00000002008a7308 */ /* 0x0003e20000002400 */
[----:B------:R-:W-:Y:S08]  /*6ca0*/  SHFL.IDX PT, R4, R0, 0x1, 0x1c1f ;  /* 0x003c1f0000047f89 */ /* 0x000ff000000e0000 */
[----:B-1----:R1:W5:Y:S02]  /*6cb0*/  SHFL.IDX PT, R2, R0, RZ, 0x1c1f ;  /* 0x001c1fff00027589 */ /* 0x00236400000e0000 */
[----:B-1----:R-:W-:Y:S04]  /*6cc0*/  FMUL.FTZ R0, R23, c[0x0][0x320] ;  /* 0x0000c80017007a20 */ /* 0x002fe80000410000 */
[----:B------:R1:W-:Y:S02]  /*6cd0*/  MUFU.TANH R19, R0 ;  /* 0x0000000000137308 */ /* 0x0003e40000002400 */
[----:B-1----:R-:W-:Y:S02]  /*6ce0*/  IMAD R0, R180, R5, 0x1 ;  /* 0x00000001b4007424 */ /* 0x002fe400078e0205 */
[----:B------:R-:W-:Y:S03]  /*6cf0*/  FMUL.FTZ R5, R24, c[0x0][0x320] ;  /* 0x0000c80018057a20 */ /* 0x000fe60000410000 */
[----:B------:R-:W-:Y:S03]  /*6d00*/  IADD3 R0, R230, R0, -R229 ;  /* 0x00000000e6007210 */ /* 0x000fe60007ffe8e5 */
[----:B------:R1:W1:Y:S01]  /*6d10*/  MUFU.TANH R12, R5 ;  /* 0x00000005000c7308 */ /* 0x0002620000002400 */
[----:B------:R-:W-:Y:S04]  /*6d20*/  IADD3 R0, R0, -R231, RZ ;  /* 0x800000e700007210 */ /* 0x000fe80007ffe0ff */
[C---:B-----5:R-:W-:Y:S02]  /*6d30*/  IADD3 R2, R0.reuse, R2, RZ ;  /* 0x0000000200027210 */ /* 0x060fe40007ffe0ff */
[----:B------:R-:W-:Y:S01]  /*6d40*/  IADD3 R0, R0, R4, RZ ;  /* 0x0000000400007210 */ /* 0x000fe20007ffe0ff */
[----:B------:R-:W-:Y:S01]  /*6d50*/  FMUL.FTZ R4, R26, c[0x0][0x320] ;  /* 0x0000c8001a047a20 */ /* 0x000fe20000410000 */
[C---:B------:R-:W-:Y:S02]  /*6d60*/  ISETP.GT.AND P6, PT, R2.reuse, RZ, PT ;  /* 0x000000ff0200720c */ /* 0x040fe40003fc4270 */
[----:B------:R-:W-:Y:S01]  /*6d70*/  ISETP.GT.AND P1, PT, R2, 0x1, PT ;  /* 0x000000010200780c */ /* 0x000fe20003f24270 */
[----:B------:R5:W-:Y:S01]  /*6d80*/  MUFU.TANH R15, R4 ;  /* 0x00000004000f7308 */ /* 0x000be20000002400 */
[----:B--2---:R-:W-:Y:S02]  /*6d90*/  FSEL R20, R147, -INF , P6 ;  /* 0xff80000093147808 */ /* 0x004fe40003000000 */
[C---:B------:R-:W-:Y:S02]  /*6da0*/  ISETP.GT.AND P6, PT, R0.reuse, 0x1, PT ;  /* 0x000000010000780c */ /* 0x040fe40003fc4270 */
[----:B------:R-:W-:Y:S02]  /*6db0*/  ISETP.GT.AND P0, PT, R0, RZ, PT ;  /* 0x000000ff0000720c */ /* 0x000fe40003f04270 */
[----:B---3--:R-:W-:Y:S02]  /*6dc0*/  FSEL R21, R146, -INF , P1 ;  /* 0xff80000092157808 */ /* 0x008fe40000800000 */
[----:B------:R-:W-:Y:S01]  /*6dd0*/  ISETP.GT.AND P1, PT, R2, 0x8, PT ;  /* 0x000000080200780c */ /* 0x000fe20003f24270 */
[----:B-1----:R-:W-:Y:S01]  /*6de0*/  FMUL.FTZ R5, R25, c[0x0][0x320] ;  /* 0x0000c80019057a20 */ /* 0x002fe20000410000 */
[----:B------:R-:W-:Y:S02]  /*6df0*/  FSEL R25, R144, -INF , P6 ;  /* 0xff80000090197808 */ /* 0x000fe40003000000 */
[----:B------:R-:W-:Y:S01]  /*6e00*/  ISETP.GT.AND P6, PT, R0, 0x8, PT ;  /* 0x000000080000780c */ /* 0x000fe20003fc4270 */
[----:B------:R1:W2:Y:S01]  /*6e10*/  MUFU.TANH R8, R5 ;  /* 0x0000000500087308 */ /* 0x0002a20000002400 */
[----:B------:R-:W-:Y:S02]  /*6e20*/  FSEL R24, R145, -INF , P0 ;  /* 0xff80000091187808 */ /* 0x000fe40000000000 */
[----:B------:R-:W-:Y:S02]  /*6e30*/  FSEL R26, R141, -INF , P6 ;  /* 0xff8000008d1a7808 */ /* 0x000fe40003000000 */
[C---:B------:R-:W-:Y:S02]  /*6e40*/  ISETP.GT.AND P6, PT, R2.reuse, 0x11, PT ;  /* 0x000000110200780c */ /* 0x040fe40003fc4270 */
[----:B------:R-:W-:Y:S02]  /*6e50*/  ISETP.GT.AND P0, PT, R2, 0x9, PT ;  /* 0x000000090200780c */ /* 0x000fe40003f04270 */
[----:B----4-:R-:W-:Y:S01]  /*6e60*/  FSEL R141, R136, -INF , P6 ;  /* 0xff800000888d7808 */ /* 0x010fe20003000000 */
[----:B-----5:R-:W-:Y:S01]  /*6e70*/  FMUL.FTZ R4, R28, c[0x0][0x320] ;  /* 0x0000c8001c047a20 */ /* 0x020fe20000410000 */
[----:B------:R-:W-:Y:S02]  /*6e80*/  ISETP.GT.AND P6, PT, R2, 0x18, PT ;  /* 0x000000180200780c */ /* 0x000fe40003fc4270 */
[----:B------:R-:W-:Y:S01]  /*6e90*/  FSEL R22, R143, -INF , P1 ;  /* 0xff8000008f167808 */ /* 0x000fe20000800000 */
[----:B------:R3:W4:Y:S01]  /*6ea0*/  MUFU.TANH R7, R4 ;  /* 0x0000000400077308 */ /* 0x0007220000002400 */
[----:B------:R-:W-:Y:S02]  /*6eb0*/  FSEL R23, R142, -INF , P0 ;  /* 0xff8000008e177808 */ /* 0x000fe40000000000 */
[----:B------:R-:W-:Y:S02]  /*6ec0*/  ISETP.GT.AND P1, PT, R0, 0x9, PT ;  /* 0x000000090000780c */ /* 0x000fe40003f24270 */
[----:B------:R-:W-:Y:S02]  /*6ed0*/  ISETP.GT.AND P0, PT, R2, 0x10, PT ;  /* 0x000000100200780c */ /* 0x000fe40003f04270 */
[----:B------:R-:W-:Y:S02]  /*6ee0*/  FSEL R142, R13, -INF , P6 ;  /* 0xff8000000d8e7808 */ /* 0x000fe40003000000 */
[----:B------:R-:W-:Y:S01]  /*6ef0*/  ISETP.GT.AND P6, PT, R0, 0x19, PT ;  /* 0x000000190000780c */ /* 0x000fe20003fc4270 */
[----:B-1----:R-:W-:Y:S01]  /*6f00*/  FMUL.FTZ R5, R27, c[0x0][0x320] ;  /* 0x0000c8001b057a20 */ /* 0x002fe20000410000 */
[----:B------:R-:W-:Y:S02]  /*6f10*/  FSEL R27, R140, -INF , P1 ;  /* 0xff8000008c1b7808 */ /* 0x000fe40000800000 */
[----:B------:R-:W-:Y:S01]  /*6f20*/  FSEL R140, R137, -INF , P0 ;  /* 0xff800000898c7808 */ /* 0x000fe20000000000 */
[----:B------:R1:W-:Y:S01]  /*6f30*/  MUFU.TANH R14, R5 ;  /* 0x00000005000e7308 */ /* 0x0003e20000002400 */
[C---:B------:R-:W-:Y:S02]  /*6f40*/  ISETP.GT.AND P0, PT, R0.reuse, 0x11, PT ;  /* 0x000000110000780c */ /* 0x040fe40003f04270 */
[C---:B------:R-:W-:Y:S02]  /*6f50*/  ISETP.GT.AND P1, PT, R0.reuse, 0x10, PT ;  /* 0x000000100000780c */ /* 0x040fe40003f24270 */
[----:B------:R-:W-:Y:S02]  /*6f60*/  FSEL R147, R101, -INF , P0 ;  /* 0xff80000065937808 */ /* 0x000fe40000000000 */
[----:B------:R-:W-:Y:S02]  /*6f70*/  ISETP.GT.AND P0, PT, R0, 0x18, PT ;  /* 0x000000180000780c */ /* 0x000fe40003f04270 */
[----:B------:R-:W-:Y:S02]  /*6f80*/  FSEL R149, R16, -INF , P6 ;  /* 0xff80000010957808 */ /* 0x000fe40003000000 */
[----:B------:R-:W-:Y:S02]  /*6f90*/  FSEL R148, R17, -INF , P0 ;  /* 0xff80000011947808 */ /* 0x000fe40000000000 */
[----:B------:R-:W-:Y:S02]  /*6fa0*/  ISETP.GT.AND P0, PT, R2, 0x21, PT ;  /* 0x000000210200780c */ /* 0x000fe40003f04270 */
[----:B---3--:R-:W-:Y:S02]  /*6fb0*/  FMNMX.FTZ R4, R20, R3, !PT ;  /* 0x0000000314047209 */ /* 0x008fe40007810000 */
[----:B------:R-:W-:Y:S01]  /*6fc0*/  FSEL R154, R6, -INF , P0 ;  /* 0xff800000069a7808 */ /* 0x000fe20000000000 */
[----:B------:R-:W-:Y:S01]  /*6fd0*/  FMUL.FTZ R6, R33, c[0x0][0x320] ;  /* 0x0000c80021067a20 */ /* 0x000fe20000410000 */
[----:B------:R-:W-:Y:S02]  /*6fe0*/  FMNMX.FTZ R4, R21, R4, !PT ;  /* 0x0000000415047209 */ /* 0x000fe40007810000 */
[----:B------:R-:W-:Y:S01]  /*6ff0*/  ISETP.GT.AND P6, PT, R2, 0x28, PT ;  /* 0x000000280200780c */ /* 0x000fe20003fc4270 */
[----:B------:R3:W-:Y:S01]  /*7000*/  MUFU.TANH R11, R6 ;  /* 0x00000006000b7308 */ /* 0x0007e20000002400 */
[----:B------:R-:W-:Y:S01]  /*7010*/  FMNMX.FTZ R4, R22, R4, !PT ;  /* 0x0000000416047209 */ /* 0x000fe20007810000 */
[----:B-1----:R-:W-:Y:S01]  /*7020*/  FMUL.FTZ R5, R29, c[0x0][0x320] ;  /* 0x0000c8001d057a20 */ /* 0x002fe20000410000 */
[----:B------:R-:W-:Y:S02]  /*7030*/  FSEL R146, R103, -INF , P1 ;  /* 0xff80000067927808 */ /* 0x000fe40000800000 */
[----:B------:R-:W-:Y:S02]  /*7040*/  FMNMX.FTZ R4, R23, R4, !PT ;  /* 0x0000000417047209 */ /* 0x000fe40007810000 */
[----:B------:R-:W-:Y:S02]  /*7050*/  ISETP.GT.AND P1, PT, R2, 0x19, PT ;  /* 0x000000190200780c */ /* 0x000fe40003f24270 */
[----:B------:R-:W-:Y:S01]  /*7060*/  FMNMX.FTZ R4, R140, R4, !PT ;  /* 0x000000048c047209 */ /* 0x000fe20007810000 */
[----:B------:R1:W5:Y:S01]  /*7070*/  MUFU.TANH R13, R5 ;  /* 0x00000005000d7308 */ /* 0x0003620000002400 */
[----:B------:R-:W-:Y:S02]  /*7080*/  FSEL R155, R12, -INF , P6 ;  /* 0xff8000000c9b7808 */ /* 0x000fe40003000000 */
[----:B------:R-:W-:Y:S02]  /*7090*/  FMNMX.FTZ R4, R141, R4, !PT ;  /* 0x000000048d047209 */ /* 0x000fe40007810000 */
[----:B------:R-:W-:Y:S02]  /*70a0*/  FSEL R143, R100, -INF , P1 ;  /* 0xff800000648f7808 */ /* 0x000fe40000800000 */
[----:B------:R-:W-:Y:S02]  /*70b0*/  FMNMX.FTZ R4, R142, R4, !PT ;  /* 0x000000048e047209 */ /* 0x000fe40007810000 */
[----:B------:R-:W-:Y:S02]  /*70c0*/  ISETP.GT.AND P1, PT, R2, 0x20, PT ;  /* 0x000000200200780c */ /* 0x000fe40003f24270 */
[----:B------:R-:W-:Y:S02]  /*70d0*/  FMNMX.FTZ R4, R143, R4, !PT ;  /* 0x000000048f047209 */ /* 0x000fe40007810000 */
[----:B------:R-:W-:Y:S01]  /*70e0*/  FSEL R150, R18, -INF , P1 ;  /* 0xff80000012967808 */ /* 0x000fe20000800000 */
[----:B---3--:R-:W-:Y:S01]  /*70f0*/  FMUL.FTZ R6, R30, c[0x0][0x320] ;  /* 0x0000c8001e067a20 */ /* 0x008fe20000410000 */
[----:B------:R-:W-:Y:S02]  /*7100*/  ISETP.GT.AND P1, PT, R2, 0x29, PT ;  /* 0x000000290200780c */ /* 0x000fe40003f24270 */
[----:B------:R-:W-:Y:S01]  /*7110*/  FMNMX.FTZ R4, R150, R4, !PT ;  /* 0x0000000496047209 */ /* 0x000fe20007810000 */
[----:B------:R3:W-:Y:S01]  /*7120*/  MUFU.TANH R12, R6 ;  /* 0x00000006000c7308 */ /* 0x0007e20000002400 */
[----:B------:R-:W-:Y:S02]  /*7130*/  ISETP.GT.AND P0, PT, R2, 0x30, PT ;  /* 0x000000300200780c */ /* 0x000fe40003f04270 */
[----:B--2---:R-:W-:Y:S01]  /*7140*/  FSEL R156, R8, -INF , P1 ;  /* 0xff800000089c7808 */ /* 0x004fe20000800000 */
[----:B------:R-:W-:Y:S01]  /*7150*/  FMUL.FTZ R8, R35, c[0x0][0x320] ;  /* 0x0000c80023087a20 */ /* 0x000fe20000410000 */
[----:B------:R-:W-:Y:S01]  /*7160*/  ISETP.GT.AND P1, PT, R2, 0x38, PT ;  /* 0x000000380200780c */ /* 0x000fe20003f24270 */
[----:B-1----:R-:W-:Y:S01]  /*7170*/  FMUL.FTZ R5, R32, c[0x0][0x320] ;  /* 0x0000c80020057a20 */ /* 0x002fe20000410000 */
[----:B------:R-:W-:Y:S02]  /*7180*/  FMNMX.FTZ R4, R154, R4, !PT ;  /* 0x000000049a047209 */ /* 0x000fe40007810000 */
[----:B----4-:R-:W-:Y:S01]  /*7190*/  FSEL R162, R7, -INF , P0 ;  /* 0xff80000007a27808 */ /* 0x010fe20000000000 */
[----:B------:R1:W2:Y:S01]  /*71a0*/  MUFU.TANH R9, R5 ;  /* 0x0000000500097308 */ /* 0x0002a20000002400 */
[----:B------:R-:W-:Y:S01]  /*71b0*/  FMUL.FTZ R7, R34, c[0x0][0x320] ;  /* 0x0000c80022077a20 */ /* 0x000fe20000410000 */
[C---:B------:R-:W-:Y:S02]  /*71c0*/  ISETP.GT.AND P6, PT, R2.reuse, 0x31, PT ;  /* 0x000000310200780c */ /* 0x040fe40003fc4270 */
[----:B------:R-:W-:Y:S02]  /*71d0*/  ISETP.GT.AND P0, PT, R2, 0x39, PT ;  /* 0x000000390200780c */ /* 0x000fe40003f04270 */
[----:B------:R-:W-:Y:S02]  /*71e0*/  FMNMX.FTZ R2, R155, R4, !PT ;  /* 0x000000049b027209 */ /* 0x000fe40007810000 */
[----:B-----5:R-:W-:Y:S02]  /*71f0*/  FSEL R158, R13, -INF , P6 ;  /* 0xff8000000d9e7808 */ /* 0x020fe40003000000 */
[----:B------:R-:W-:Y:S01]  /*7200*/  FMNMX.FTZ R2, R156, R2, !PT ;  /* 0x000000029c027209 */ /* 0x000fe20007810000 */
[----:B------:R-:W-:Y:S01]  /*7210*/  MUFU.TANH R8, R8 ;  /* 0x0000000800087308 */ /* 0x000fe20000002400 */
[----:B------:R-:W-:Y:S01]  /*7220*/  FSEL R161, R11, -INF , P0 ;  /* 0xff8000000ba17808 */ /* 0x000fe20000000000 */
[----:B---3--:R-:W-:Y:S01]  /*7230*/  FMUL.FTZ R6, R31, c[0x0][0x320] ;  /* 0x0000c8001f067a20 */ /* 0x008fe20000410000 */
[----:B------:R-:W-:Y:S02]  /*7240*/  FMNMX.FTZ R2, R162, R2, !PT ;  /* 0x00000002a2027209 */ /* 0x000fe40007810000 */
[----:B------:R-:W-:Y:S02]  /*7250*/  ISETP.GT.AND P0, PT, R0, 0x21, PT ;  /* 0x000000210000780c */ /* 0x000fe40003f04270 */
[----:B------:R-:W-:Y:S03]  /*7260*/  FMNMX.FTZ R2, R158, R2, !PT ;  /* 0x000000029e027209 */ /* 0x000fe60007810000 */
[----:B------:R-:W3:Y:S01]  /*7270*/  MUFU.TANH R10, R6 ;  /* 0x00000006000a7308 */ /* 0x000ee20000002400 */
[----:B------:R-:W-:Y:S02]  /*7280*/  ISETP.GT.AND P6, PT, R180, R225, PT ;  /* 0x000000e1b400720c */ /* 0x000fe40003fc4270 */
[----:B-1----:R-:W-:Y:S02]  /*7290*/  FMNMX.FTZ R5, R24, R102, !PT ;  /* 0x0000006618057209 */ /* 0x002fe40007810000 */
[----:B--2---:R-:W-:Y:S02]  /*72a0*/  FSEL R160, R9, -INF , P1 ;  /* 0xff80000009a07808 */ /* 0x004fe40000800000 */
[----:B------:R-:W-:Y:S02]  /*72b0*/  FMNMX.FTZ R5, R25, R5, !PT ;  /* 0x0000000519057209 */ /* 0x000fe40007810000 */
[----:B------:R-:W-:Y:S01]  /*72c0*/  ISETP.GT.AND P1, PT, R0, 0x20, PT ;  /* 0x000000200000780c */ /* 0x000fe20003f24270 */
[----:B------:R1:W2:Y:S01]  /*72d0*/  MUFU.TANH R9, R7 ;  /* 0x0000000700097308 */ /* 0x0002a20000002400 */
[----:B------:R-:W-:Y:S02]  /*72e0*/  FMNMX.FTZ R5, R26, R5, !PT ;  /* 0x000000051a057209 */ /* 0x000fe40007810000 */
[----:B------:R-:W-:Y:S02]  /*72f0*/  FMNMX.FTZ R2, R160, R2, !PT ;  /* 0x00000002a0027209 */ /* 0x000fe40007810000 */
[----:B------:R-:W-:Y:S02]  /*7300*/  FMNMX.FTZ R5, R27, R5, !PT ;  /* 0x000000051b057209 */ /* 0x000fe40007810000 */
[----:B------:R-:W-:Y:S02]  /*7310*/  FSEL R151, R138, -INF , P1 ;  /* 0xff8000008a977808 */ /* 0x000fe40000800000 */
[----:B------:R-:W-:Y:S02]  /*7320*/  FMNMX.FTZ R4, R146, R5, !PT ;  /* 0x0000000592047209 */ /* 0x000fe40007810000 */
[----:B------:R-:W-:Y:S02]  /*7330*/  FMNMX.FTZ R2, R161, R2, !PT ;  /* 0x00000002a1027209 */ /* 0x000fe40007810000 */
[----:B------:R-:W-:Y:S02]  /*7340*/  FMNMX.FTZ R4, R147, R4, !PT ;  /* 0x0000000493047209 */ /* 0x000fe40007810000 */
[----:B------:R-:W-:Y:S02]  /*7350*/  FSEL R152, R19, -INF , P0 ;  /* 0xff80000013987808 */ /* 0x000fe40000000000 */
[----:B------:R-:W-:Y:S02]  /*7360*/  FMNMX.FTZ R4, R148, R4, !PT ;  /* 0x0000000494047209 */ /* 0x000fe40007810000 */
[C---:B------:R-:W-:Y:S02]  /*7370*/  ISETP.GT.AND P1, PT, R0.reuse, 0x28, PT ;  /* 0x000000280000780c */ /* 0x040fe40003f24270 */
[----:B------:R-:W-:Y:S02]  /*7380*/  FMNMX.FTZ R4, R149, R4, !PT ;  /* 0x0000000495047209 */ /* 0x000fe40007810000 */
[----:B------:R-:W-:Y:S01]  /*7390*/  FSEL R153, R15, -INF , P1 ;  /* 0xff8000000f997808 */ /* 0x000fe20000800000 */
[----:B-1----:R-:W1:Y:S01]  /*73a0*/  SHFL.BFLY PT, R7, R2, 0x2, 0x1f ;  /* 0x0c401f0002077f89 */ /* 0x002e6200000e0000 */
[----:B------:R-:W-:Y:S02]  /*73b0*/  FMNMX.FTZ R4, R151, R4, !PT ;  /* 0x0000000497047209 */ /* 0x000fe40007810000 */
[----:B------:R-:W-:Y:S02]  /*73c0*/  ISETP.GT.AND P0, PT, R0, 0x29, PT ;  /* 0x000000290000780c */ /* 0x000fe40003f04270 */
[----:B------:R-:W-:Y:S02]  /*73d0*/  FMNMX.FTZ R4, R152, R4, !PT ;  /* 0x0000000498047209 */ /* 0x000fe40007810000 */
[----:B------:R-:W-:Y:S02]  /*73e0*/  FSEL R157, R14, -INF , P0 ;  /* 0xff8000000e9d7808 */ /* 0x000fe40000000000 */
[----:B------:R-:W-:Y:S02]  /*73f0*/  FMNMX.FTZ R4, R153, R4, !PT ;  /* 0x0000000499047209 */ /* 0x000fe40007810000 */
[----:B------:R-:W-:Y:S02]  /*7400*/  ISETP.GT.AND P1, PT, R0, 0x30, PT ;  /* 0x000000300000780c */ /* 0x000fe40003f24270 */
[----:B------:R-:W-:Y:S02]  /*7410*/  FMNMX.FTZ R4, R157, R4, !PT ;  /* 0x000000049d047209 */ /* 0x000fe40007810000 */
[----:B------:R-:W-:Y:S02]  /*7420*/  FSEL R159, R12, -INF , P1 ;  /* 0xff8000000c9f7808 */ /* 0x000fe40000800000 */
[C---:B------:R-:W-:Y:S02]  /*7430*/  ISETP.GT.AND P0, PT, R0.reuse, 0x31, PT ;  /* 0x000000310000780c */ /* 0x040fe40003f04270 */
[----:B------:R-:W-:Y:S02]  /*7440*/  @P6 SHF.R.S32.HI R6, RZ, 0x1f, R208 ;  /* 0x0000001fff066819 */ /* 0x000fe400000114d0 */
[----:B------:R-:W-:Y:S02]  /*7450*/  ISETP.GT.AND P1, PT, R0, 0x38, PT ;  /* 0x000000380000780c */ /* 0x000fe40003f24270 */
[----:B---3--:R-:W-:Y:S01]  /*7460*/  FSEL R209, R10, -INF , P0 ;  /* 0xff8000000ad17808 */ /* 0x008fe20000000000 */
[----:B------:R-:W-:Y:S01]  /*7470*/  @P6 IMAD R6, R6, c[0x0][0x1e0], RZ ;  /* 0x0000780006066a24 */ /* 0x000fe200078e02ff */
[----:B------:R-:W-:Y:S02]  /*7480*/  ISETP.GT.AND P0, PT, R0, 0x39, PT ;  /* 0x000000390000780c */ /* 0x000fe40003f04270 */
[----:B------:R-:W-:Y:S01]  /*7490*/  FMNMX.FTZ R0, R159, R4, !PT ;  /* 0x000000049f007209 */ /* 0x000fe20007810000 */
[C---:B------:R-:W-:Y:S01]  /*74a0*/  @P6 IMAD.WIDE.U32 R4, R208.reuse, c[0x0][0x1e0], RZ ;  /* 0x00007800d0046a25 */ /* 0x040fe200078e00ff */
[----:B--2---:R-:W-:Y:S02]  /*74b0*/  FSEL R210, R9, -INF , P1 ;  /* 0xff80000009d27808 */ /* 0x004fe40000800000 */
[----:B------:R-:W-:Y:S01]  /*74c0*/  FMNMX.FTZ R0, R209, R0, !PT ;  /* 0x00000000d1007209 */ /* 0x000fe20007810000 */
[----:B------:R-:W-:Y:S01]  /*74d0*/  @P6 IMAD R6, R208, c[0x0][0x1e4], R6 ;  /* 0x00007900d0066a24 */ /* 0x000fe200078e0206 */
[----:B------:R-:W-:Y:S02]  /*74e0*/  FSEL R103, R8, -INF , P0 ;  /* 0xff80000008677808 */ /* 0x000fe40000000000 */
[----:B------:R-:W-:Y:S02]  /*74f0*/  FMNMX.FTZ R0, R210, R0, !PT ;  /* 0x00000000d2007209 */ /* 0x000fe40007810000 */
[----:B-1----:R-:W-:Y:S02]  /*7500*/  FMNMX.FTZ R9, R2, R7, !PT ;  /* 0x0000000702097209 */ /* 0x002fe40007810000 */
[----:B------:R-:W-:Y:S02]  /*7510*/  @P6 IADD3 R2, R5, R6, RZ ;  /* 0x0000000605026210 */ /* 0x000fe40007ffe0ff */
[----:B------:R-:W-:Y:S01]  /*7520*/  FMNMX.FTZ R0, R103, R0, !PT ;  /* 0x0000000067007209 */ /* 0x000fe20007810000 */
[----:B------:R-:W-:Y:S01]  /*7530*/  SHFL.BFLY PT, R17, R9, 0x1, 0x1f ;  /* 0x0c201f0009117f89 */ /* 0x000fe200000e0000 */
[C---:B------:R-:W-:Y:S02]  /*7540*/  @P6 SHF.L.U32 R5, R4.reuse, 0x6, RZ ;  /* 0x0000000604056819 */ /* 0x040fe400000006ff */
[----:B------:R-:W-:Y:S02]  /*7550*/  @P6 SHF.L.U64.HI R4, R4, 0x6, R2 ;  /* 0x0000000604046819 */ /* 0x000fe40000010202 */
[C---:B------:R-:W-:Y:S02]  /*7560*/  @P6 IADD3 R8, P1, R5.reuse, R220, RZ ;  /* 0x000000dc05086210 */ /* 0x040fe40007f3e0ff */
[----:B------:R-:W-:Y:S01]  /*7570*/  @P6 MOV R6, c[0x0][0x1e0] ;  /* 0x0000780000066a02 */ /* 0x000fe20000000f00 */
[----:B------:R-:W1:Y:S01]  /*7580*/  SHFL.BFLY PT, R2, R0, 0x2, 0x1f ;  /* 0x0c401f0000027f89 */ /* 0x000e6200000e0000 */
[----:B------:R-:W-:Y:S02]  /*7590*/  @P6 IADD3.X R11, R4, R219, RZ, P1, !PT ;  /* 0x000000db040b6210 */ /* 0x000fe40000ffe4ff */
[----:B------:R-:W-:Y:S02]  /*75a0*/  @P6 LEA R18, P1, R8, c[0x0][0x1c8], 0x1 ;  /* 0x0000720008126a11 */ /* 0x000fe400078208ff */
[----:B------:R-:W-:Y:S02]  /*75b0*/  @P6 MOV R10, c[0x0][0x1e4] ;  /* 0x00007900000a6a02 */ /* 0x000fe40000000f00 */
[----:B------:R-:W-:Y:S02]  /*75c0*/  @P6 LEA R7, P0, R6, R5, 0x5 ;  /* 0x0000000506076211 */ /* 0x000fe400078028ff */
[----:B------:R-:W-:Y:S02]  /*75d0*/  @P6 LEA.HI.X R19, R8, c[0x0][0x1cc], R11, 0x1, P1 ;  /* 0x0000730008136a11 */ /* 0x000fe400008f0c0b */
[----:B------:R-:W-:Y:S02]  /*75e0*/  @P6 IADD3 R11, P1, R220, 0x80, RZ ;  /* 0x00000080dc0b6810 */ /* 0x000fe40007f3e0ff */
[----:B------:R-:W-:Y:S01]  /*75f0*/  @P6 LEA.HI.X R6, R6, R4, R10, 0x5, P0 ;  /* 0x0000000406066211 */ /* 0x000fe200000f2c0a */
[----:B------:R2:W-:Y:S01]  /*7600*/  @P6 LDGSTS.E.BYPASS.LTC128B.128 [R207+0x6100], [R18.64], !P5 ;  /* 0x0610000012cf6fae */ /* 0x0005e2000e901d46 */
[----:B------:R-:W-:Y:S02]  /*7610*/  @P6 IADD3 R10, P0, R220, 0x40, RZ ;  /* 0x00000040dc0a6810 */ /* 0x000fe40007f1e0ff */
[-C--:B------:R-:W-:Y:S02]  /*7620*/  @P6 IADD3.X R13, RZ, R219.reuse, RZ, P1, !PT ;  /* 0x000000dbff0d6210 */ /* 0x080fe40000ffe4ff */
[----:B------:R-:W-:Y:S02]  /*7630*/  @P6 IADD3.X R12, RZ, R219, RZ, P0, !PT ;  /* 0x000000dbff0c6210 */ /* 0x000fe400007fe4ff */
[C---:B------:R-:W-:Y:S02]  /*7640*/  @P6 IADD3 R8, P0, R5.reuse, R10, RZ ;  /* 0x0000000a05086210 */ /* 0x040fe40007f1e0ff */
[----:B------:R-:W-:Y:S02]  /*7650*/  @P6 IADD3 R5, P1, R5, R11, RZ ;  /* 0x0000000b05056210 */ /* 0x000fe40007f3e0ff */
[----:B-1----:R-:W-:Y:S02]  /*7660*/  FMNMX.FTZ R0, R0, R2, !PT ;  /* 0x0000000200007209 */ /* 0x002fe40007810000 */
[----:B------:R-:W-:Y:S02]  /*7670*/  @P6 IADD3.X R15, R4, R12, RZ, P0, !PT ;  /* 0x0000000c040f6210 */ /* 0x000fe400007fe4ff */
[----:B------:R-:W-:Y:S01]  /*7680*/  @P6 LEA R16, P0, R8, c[0x0][0x1c8], 0x1 ;  /* 0x0000720008106a11 */ /* 0x000fe200078008ff */
[----:B------:R-:W1:Y:S01]  /*7690*/  SHFL.BFLY PT, R2, R0, 0x1, 0x1f ;  /* 0x0c201f0000027f89 */ /* 0x000e6200000e0000 */
[----:B------:R-:W-:Y:S02]  /*76a0*/  @P6 IADD3.X R4, R4, R13, RZ, P1, !PT ;  /* 0x0000000d04046210 */ /* 0x000fe40000ffe4ff */
[----:B------:R-:W-:Y:S02]  /*76b0*/  @P6 LEA R14, P1, R5, c[0x0][0x1c8], 0x1 ;  /* 0x00007200050e6a11 */ /* 0x000fe400078208ff */
[----:B------:R-:W-:Y:S02]  /*76c0*/  FMNMX.FTZ R101, R9, R17, !PT ;  /* 0x0000001109657209 */ /* 0x000fe40007810000 */
[----:B------:R-:W-:Y:S02]  /*76d0*/  @P6 LEA.HI.X R17, R8, c[0x0][0x1cc], R15, 0x1, P0 ;  /* 0x0000730008116a11 */ /* 0x000fe400000f0c0f */
[----:B------:R-:W-:Y:S01]  /*76e0*/  @P6 LEA.HI.X R15, R5, c[0x0][0x1cc], R4, 0x1, P1 ;  /* 0x00007300050f6a11 */ /* 0x000fe200008f0c04 */
[----:B------:R-:W-:Y:S01]  /*76f0*/  FMUL.FTZ R8, R101, c[0x0][0x2d0] ;  /* 0x0000b40065087a20 */ /* 0x000fe20000410000 */
[----:B------:R-:W-:Y:S01]  /*7700*/  @P6 IADD3 R4, P0, R7, R10, RZ ;  /* 0x0000000a07046210 */ /* 0x000fe20007f1e0ff */
[----:B------:R3:W-:Y:S01]  /*7710*/  @P6 LDGSTS.E.BYPASS.LTC128B.128 [R207+0x8100], [R16.64], !P4 ;  /* 0x0810000010cf6fae */ /* 0x0007e2000e101d46 */
[----:B------:R-:W-:Y:S02]  /*7720*/  FSETP.NEU.FTZ.AND P1, PT, R101, -INF , PT ;  /* 0xff8000006500780b */ /* 0x000fe40003f3d000 */
[----:B------:R-:W-:Y:S02]  /*7730*/  @P6 IADD3.X R10, R6, R12, RZ, P0, !PT ;  /* 0x0000000c060a6210 */ /* 0x000fe400007fe4ff */
[C---:B------:R-:W-:Y:S02]  /*7740*/  @P6 IADD3 R5, P0, R7.reuse, R11, RZ ;  /* 0x0000000b07056210 */ /* 0x040fe40007f1e0ff */
[----:B------:R-:W-:Y:S01]  /*7750*/  FSEL R144, R8, RZ, P1 ;  /* 0x000000ff08907208 */ /* 0x000fe20000800000 */
[----:B------:R4:W-:Y:S01]  /*7760*/  @P6 LDGSTS.E.BYPASS.LTC128B.128 [R207+0xa100], [R14.64], !P3 ;  /* 0x0a1000000ecf6fae */ /* 0x0009e2000d901d46 */
[----:B------:R-:W-:Y:S02]  /*7770*/  @P6 IADD3.X R11, R6, R13, RZ, P0, !PT ;  /* 0x0000000d060b6210 */ /* 0x000fe400007fe4ff */
[----:B------:R-:W-:Y:S01]  /*7780*/  @P6 IADD3 R7, P0, R7, R220, RZ ;  /* 0x000000dc07076210 */ /* 0x000fe20007f1e0ff */
[--C-:B------:R-:W-:Y:S01]  /*7790*/  FFMA.FTZ R8, R20, c[0x0][0x2d0], -R144.reuse ;  /* 0x0000b40014087a23 */ /* 0x100fe20000010890 */
[----:B-1----:R-:W-:Y:S01]  /*77a0*/  FMNMX.FTZ R100, R0, R2, !PT ;  /* 0x0000000200647209 */ /* 0x002fe20007810000 */
[--C-:B------:R-:W-:Y:S01]  /*77b0*/  FFMA.FTZ R0, R22, c[0x0][0x2d0], -R144.reuse ;  /* 0x0000b40016007a23 */ /* 0x100fe20000010890 */
[----:B------:R-:W-:Y:S01]  /*77c0*/  @P6 IADD3.X R9, R6, R219, RZ, P0, !PT ;  /* 0x000000db06096210 */ /* 0x000fe200007fe4ff */
[----:B------:R1:W-:Y:S01]  /*77d0*/  MUFU.EX2 R217, R8 ;  /* 0x0000000800d97308 */ /* 0x0003e20000000800 */
[----:B------:R-:W-:Y:S01]  /*77e0*/  @P6 LEA R6, P0, R7, c[0x0][0x1c8], 0x1 ;  /* 0x0000720007066a11 */ /* 0x000fe200078008ff */
[--C-:B------:R-:W-:Y:S03]  /*77f0*/  FFMA.FTZ R2, R23, c[0x0][0x2d0], -R144.reuse ;  /* 0x0000b40017027a23 */ /* 0x100fe60000010890 */
[----:B------:R-:W-:Y:S01]  /*7800*/  @P6 LEA.HI.X R7, R7, c[0x0][0x1cc], R9, 0x1, P0 ;  /* 0x0000730007076a11 */ /* 0x000fe200000f0c09 */
[----:B------:R-:W-:Y:S04]  /*7810*/  FFMA.FTZ R9, R21, c[0x0][0x2d0], -R144 ;  /* 0x0000b40015097a23 */ /* 0x000fe80000010890 */
[----:B------:R5:W2:Y:S01]  /*7820*/  MUFU.EX2 R218, R9 ;  /* 0x0000000900da7308 */ /* 0x000aa20000000800 */
[----:B------:R2:W-:Y:S09]  /*7830*/  @P6 LDGSTS.E.BYPASS.LTC128B.128 [R207+0x7100], [R6.64], !P5 ;  /* 0x0710000006cf6fae */ /* 0x0005f2000e901d46 */
[----:B------:R3:W-:Y:S01]  /*7840*/  MUFU.EX2 R216, R0 ;  /* 0x0000000000d87308 */ /* 0x0007e20000000800 */
[C---:B-1----:R-:W-:Y:S09]  /*7850*/  @P6 LEA R8, P0, R4.reuse, c[0x0][0x1c8], 0x1 ;  /* 0x0000720004086a11 */ /* 0x042ff200078008ff */
[----:B------:R1:W1:Y:S01]  /*7860*/  MUFU.EX2 R215, R2 ;  /* 0x0000000200d77308 */ /* 0x0002620000000800 */
[----:B-----5:R-:W-:Y:S02]  /*7870*/  @P6 LEA.HI.X R9, R4, c[0x0][0x1cc], R10, 0x1, P0 ;  /* 0x0000730004096a11 */ /* 0x020fe400000f0c0a */
[C---:B------:R-:W-:Y:S02]  /*7880*/  @P6 LEA R4, P0, R5.reuse, c[0x0][0x1c8], 0x1 ;  /* 0x0000720005046a11 */ /* 0x040fe400078008ff */
[----:B--2---:R-:W-:Y:S01]  /*7890*/  F2FP.PACK_AB R136, R218, R217 ;  /* 0x000000d9da88723e */ /* 0x004fe200000000ff */
[----:B------:R2:W-:Y:S01]  /*78a0*/  @P6 LDGSTS.E.BYPASS.LTC128B.128 [R207+0x9100], [R8.64], !P4 ;  /* 0x0910000008cf6fae */ /* 0x0005e2000e101d46 */
[----:B------:R-:W-:Y:S02]  /*78b0*/  @P6 LEA.HI.X R5, R5, c[0x0][0x1cc], R11, 0x1, P0 ;  /* 0x0000730005056a11 */ /* 0x000fe400000f0c0b */
[C---:B------:R-:W-:Y:S01]  /*78c0*/  FSETP.NEU.FTZ.AND P0, PT, R100.reuse, -INF , PT ;  /* 0xff8000006400780b */ /* 0x040fe20003f1d000 */
[----:B---3--:R-:W-:Y:S04]  /*78d0*/  FMUL.FTZ R0, R100, c[0x0][0x2d0] ;  /* 0x0000b40064007a20 */ /* 0x008fe80000410000 */
[----:B------:R3:W-:Y:S01]  /*78e0*/  @P6 LDGSTS.E.BYPASS.LTC128B.128 [R207+0xb100], [R4.64], !P3 ;  /* 0x0b10000004cf6fae */ /* 0x0007e2000d901d46 */
[----:B------:R-:W-:Y:S05]  /*78f0*/  FSEL R145, R0, RZ, P0 ;  /* 0x000000ff00917208 */ /* 0x000fea0000000000 */
[--C-:B------:R-:W-:Y:S02]  /*7900*/  FFMA.FTZ R0, R24, c[0x0][0x2d0], -R145.reuse ;  /* 0x0000b40018007a23 */ /* 0x100fe40000010891 */
[----:B----4-:R-:W4:Y:S01]  /*7910*/  LDSM.16.MT88.4 R12, [R185] ;  /* 0x00000000b90c783b */ /* 0x010f220000004200 */
[--C-:B-1----:R-:W-:Y:S01]  /*7920*/  FFMA.FTZ R2, R27, c[0x0][0x2d0], -R145.reuse ;  /* 0x0000b4001b027a23 */ /* 0x102fe20000010891 */
[----:B------:R-:W-:Y:S01]  /*7930*/  F2FP.PACK_AB R138, R215, R216 ;  /* 0x000000d8d78a723e */ /* 0x000fe200000000ff */
[----:B------:R1:W-:Y:S05]  /*7940*/  MUFU.EX2 R212, R0 ;  /* 0x0000000000d47308 */ /* 0x0003ea0000000800 */
[----:B------:R-:W5:Y:S05]  /*7950*/  LDSM.16.MT88.4 R20, [R186] ;  /* 0x00000000ba14783b */ /* 0x000f6a0000004200 */
[----:B------:R2:W-:Y:S03]  /*7960*/  MUFU.EX2 R211, R2 ;  /* 0x0000000200d37308 */ /* 0x0005e60000000800 */
[----:B------:R-:W3:Y:S08]  /*7970*/  LDSM.16.MT88.4 R28, [R189] ;  /* 0x00000000bd1c783b */ /* 0x000ef00000004200 */
[----:B------:R-:W0:Y:S01]  /*7980*/  LDGDEPBAR ;  /* 0x00000000000079af */ /* 0x000e220000000000 */
[--C-:B-1----:R-:W-:Y:S04]  /*7990*/  FFMA.FTZ R0, R25, c[0x0][0x2d0], -R145.reuse ;  /* 0x0000b40019007a23 */ /* 0x102fe80000010891 */
[----:B------:R1:W1:Y:S01]  /*79a0*/  MUFU.EX2 R214, R0 ;  /* 0x0000000000d67308 */ /* 0x0002620000000800 */
[----:B--2---:R-:W-:Y:S02]  /*79b0*/  FSEL R2, R100, RZ, P0 ;  /* 0x000000ff64027208 */ /* 0x004fe40000000000 */
[----:B------:R-:W-:Y:S02]  /*79c0*/  ISETP.GT.AND P0, PT, R180, R228, PT ;  /* 0x000000e4b400720c */ /* 0x000fe40003f04270 */
[----:B------:R-:W-:Y:S01]  /*79d0*/  MOV R180, R208 ;  /* 0x000000d000b47202 */ /* 0x000fe20000000f00 */
[----:B-1----:R-:W-:Y:S01]  /*79e0*/  FFMA.FTZ R0, R26, c[0x0][0x2d0], -R145 ;  /* 0x0000b4001a007a23 */ /* 0x002fe20000010891 */
[----:B------:R-:W-:Y:S03]  /*79f0*/  F2FP.PACK_AB R137, R214, R212 ;  /* 0x000000d4d689723e */ /* 0x000fe600000000ff */
[----:B------:R1:W2:Y:S02]  /*7a00*/  MUFU.EX2 R213, R0 ;  /* 0x0000000000d57308 */ /* 0x0002a40000000800 */
[----:B-1----:R-:W-:Y:S02]  /*7a10*/  FSEL R0, R101, RZ, P1 ;  /* 0x000000ff65007208 */ /* 0x002fe40000800000 */
[----:B--2---:R-:W-:Y:S03]  /*7a20*/  F2FP.PACK_AB R139, R211, R213 ;  /* 0x000000d5d38b723e */ /* 0x004fe600000000ff */
[----:B------:R-:W-:Y:S04]  /*7a30*/  FADD.FTZ R0, -R0, R3 ;  /* 0x0000000300007221 */ /* 0x000fe80000010100 */
[----:B------:R-:W-:Y:S04]  /*7a40*/  FMUL.FTZ R0, R0, c[0x0][0x2d0] ;  /* 0x0000b40000007a20 */ /* 0x000fe80000410000 */
[----:B------:R1:W3:Y:S02]  /*7a50*/  MUFU.EX2 R3, R0 ;  /* 0x0000000000037308 */ /* 0x0002e40000000800 */
[----:B-1----:R-:W-:Y:S02]  /*7a60*/  FADD.FTZ R0, -R2, R102 ;  /* 0x0000006602007221 */ /* 0x002fe40000010100 */
[--C-:B------:R-:W-:Y:S02]  /*7a70*/  FFMA.FTZ R2, R140, c[0x0][0x2d0], -R144.reuse ;  /* 0x0000b4008c027a23 */ /* 0x100fe40000010890 */
[----:B------:R-:W-:Y:S04]  /*7a80*/  FMUL.FTZ R0, R0, c[0x0][0x2d0] ;  /* 0x0000b40000007a20 */ /* 0x000fe80000410000 */
[----:B------:R1:W-:Y:S01]  /*7a90*/  MUFU.EX2 R183, R2 ;  /* 0x0000000200b77308 */ /* 0x0003e20000000800 */
[C---:B---3--:R-:W-:Y:S02]  /*7aa0*/  FMUL.FTZ R4, R3.reuse, R104 ;  /* 0x0000006803047220 */ /* 0x048fe40000410000 */
        /* <DEDUP_REMOVED lines=11> */
[----:B------:R-:W-:Y:S02]  /*7b60*/  FMUL.FTZ R37, R3, R37 ;  /* 0x0000002503257220 */ /* 0x000fe40000410000 */
[--C-:B-1----:R-:W-:Y:S02]  /*7b70*/  FFMA.FTZ R2, R141, c[0x0][0x2d0], -R144.reuse ;  /* 0x0000b4008d027a23 */ /* 0x102fe40000010890 */
[C---:B------:R-:W-:Y:S02]  /*7b80*/  FMUL.FTZ R40, R3.reuse, R40 ;  /* 0x0000002803287220 */ /* 0x040fe40000410000 */
[----:B------:R1:W3:Y:S01]  /*7b90*/  MUFU.EX2 R182, R2 ;  /* 0x0000000200b67308 */ /* 0x0002e20000000800 */
[C---:B------:R-:W-:Y:S02]  /*7ba0*/  FMUL.FTZ R41, R3.reuse, R41 ;  /* 0x0000002903297220 */ /* 0x040fe40000410000 */
[C---:B------:R-:W-:Y:S02]  /*7bb0*/  FMUL.FTZ R44, R3.reuse, R44 ;  /* 0x0000002c032c7220 */ /* 0x040fe40000410000 */
[C---:B--2---:R-:W-:Y:S02]  /*7bc0*/  FMUL.FTZ R6, R0.reuse, R106 ;  /* 0x0000006a00067220 */ /* 0x044fe40000410000 */
[C---:B------:R-:W-:Y:S02]  /*7bd0*/  FMUL.FTZ R7, R0.reuse, R107 ;  /* 0x0000006b00077220 */ /* 0x040fe40000410000 */
[----:B------:R-:W2:Y:S01]  /*7be0*/  LDSM.16.MT88.4 R104, [R188] ;  /* 0x00000000bc68783b */ /* 0x000ea20000004200 */
[C---:B------:R-:W-:Y:S02]  /*7bf0*/  FMUL.FTZ R10, R0.reuse, R110 ;  /* 0x0000006e000a7220 */ /* 0x040fe40000410000 */
[C---:B------:R-:W-:Y:S02]  /*7c00*/  FMUL.FTZ R11, R0.reuse, R111 ;  /* 0x0000006f000b7220 */ /* 0x040fe40000410000 */
[C---:B----4-:R-:W-:Y:S03]  /*7c10*/  HMMA.16816.F32 R4, R136.reuse, R12, R4 ;  /* 0x0000000c8804723c */ /* 0x050fe60000001804 */
[----:B------:R-:W4:Y:S02]  /*7c20*/  LDSM.16.MT88.4 R108, [R185+0x2000] ;  /* 0x00200000b96c783b */ /* 0x000f240000004200 */
[----:B------:R-:W-:Y:S02]  /*7c30*/  FMUL.FTZ R18, R0, R118 ;  /* 0x0000007600127220 */ /* 0x000fe40000410000 */
[C---:B------:R-:W-:Y:S01]  /*7c40*/  FMUL.FTZ R12, R3.reuse, R112 ;  /* 0x00000070030c7220 */ /* 0x040fe20000410000 */
[C---:B------:R-:W-:Y:S04]  /*7c50*/  HMMA.16816.F32 R8, R136.reuse, R14, R8 ;  /* 0x0000000e8808723c */ /* 0x040fe80000001808 */
[--C-:B-1----:R-:W-:Y:S02]  /*7c60*/  FFMA.FTZ R2, R142, c[0x0][0x2d0], -R144.reuse ;  /* 0x0000b4008e027a23 */ /* 0x102fe40000010890 */
[C---:B------:R-:W-:Y:S02]  /*7c70*/  FMUL.FTZ R13, R3.reuse, R113 ;  /* 0x00000071030d7220 */ /* 0x040fe40000410000 */
[----:B------:R1:W-:Y:S01]  /*7c80*/  MUFU.EX2 R181, R2 ;  /* 0x0000000200b57308 */ /* 0x0003e20000000800 */
[C---:B------:R-:W-:Y:S03]  /*7c90*/  FMUL.FTZ R14, R0.reuse, R114 ;  /* 0x00000072000e7220 */ /* 0x040fe60000410000 */
[C---:B------:R-:W-:Y:S02]  /*7ca0*/  FMUL.FTZ R15, R0.reuse, R115 ;  /* 0x00000073000f7220 */ /* 0x040fe40000410000 */
[----:B------:R-:W2:Y:S01]  /*7cb0*/  LDSM.16.MT88.4 R112, [R186+0x2000] ;  /* 0x00200000ba70783b */ /* 0x000ea20000004200 */
[C---:B------:R-:W-:Y:S02]  /*7cc0*/  FMUL.FTZ R19, R0.reuse, R119 ;  /* 0x0000007700137220 */ /* 0x040fe40000410000 */
[C---:B------:R-:W-:Y:S02]  /*7cd0*/  FMUL.FTZ R26, R0.reuse, R126 ;  /* 0x0000007e001a7220 */ /* 0x040fe40000410000 */
[C---:B-----5:R-:W-:Y:S03]  /*7ce0*/  HMMA.16816.F32 R12, R136.reuse, R20, R12 ;  /* 0x00000014880c723c */ /* 0x060fe6000000180c */
[----:B------:R-:W-:Y:S01]  /*7cf0*/  LDSM.16.MT88.4 R116, [R185+0x800] ;  /* 0x00080000b974783b */ /* 0x000fe20000004200 */
[C---:B------:R-:W-:Y:S02]  /*7d00*/  FMUL.FTZ R27, R0.reuse, R127 ;  /* 0x0000007f001b7220 */ /* 0x040fe40000410000 */
[C---:B------:R-:W-:Y:S02]  /*7d10*/  FMUL.FTZ R34, R0.reuse, R134 ;  /* 0x0000008600227220 */ /* 0x040fe40000410000 */
        /* <DEDUP_REMOVED lines=13> */
[C---:B------:R-:W-:Y:S02]  /*7df0*/  FMUL.FTZ R39, R0.reuse, R39 ;  /* 0x0000002700277220 */ /* 0x040fe40000410000 */
[C---:B------:R-:W-:Y:S01]  /*7e00*/  FMUL.FTZ R28, R3.reuse, R128 ;  /* 0x00000080031c7220 */ /* 0x040fe20000410000 */
[C---:B------:R-:W-:Y:S04]  /*7e10*/  HMMA.16816.F32 R24, R136.reuse, R30, R24 ;  /* 0x0000001e8818723c */ /* 0x040fe80000001818 */
[C---:B------:R-:W-:Y:S01]  /*7e20*/  FMUL.FTZ R29, R3.reuse, R129 ;  /* 0x00000081031d7220 */ /* 0x040fe20000410000 */
[----:B------:R-:W-:Y:S01]  /*7e30*/  LDSM.16.MT88.4 R140, [R189+0x2800] ;  /* 0x00280000bd8c783b */ /* 0x000fe20000004200 */
        /* <DEDUP_REMOVED lines=8> */
[C---:B------:R-:W-:Y:S02]  /*7ec0*/  FMUL.FTZ R45, R3.reuse, R45 ;  /* 0x0000002d032d7220 */ /* 0x040fe40000410000 */
[C---:B------:R-:W-:Y:S02]  /*7ed0*/  FMUL.FTZ R46, R0.reuse, R46 ;  /* 0x0000002e002e7220 */ /* 0x040fe40000410000 */
[C---:B------:R-:W-:Y:S01]  /*7ee0*/  FMUL.FTZ R47, R0.reuse, R47 ;  /* 0x0000002f002f7220 */ /* 0x040fe20000410000 */
[C---:B------:R-:W-:Y:S01]  /*7ef0*/  HMMA.16816.F32 R32, R136.reuse, R106, R32 ;  /* 0x0000006a8820723c */ /* 0x040fe20000001820 */
[----:B------:R-:W2:Y:S03]  /*7f00*/  LDSM.16.MT88.4 R104, [R189+0x2000] ;  /* 0x00200000bd68783b */ /* 0x000ea60000004200 */
[C---:B------:R-:W-:Y:S02]  /*7f10*/  FMUL.FTZ R48, R3.reuse, R48 ;  /* 0x0000003003307220 */ /* 0x040fe40000410000 */
[----:B------:R-:W-:Y:S02]  /*7f20*/  FMUL.FTZ R49, R3, R49 ;  /* 0x0000003103317220 */ /* 0x000fe40000410000 */
[C---:B----4-:R-:W-:Y:S04]  /*7f30*/  HMMA.16816.F32 R36, R136.reuse, R108, R36 ;  /* 0x0000006c8824723c */ /* 0x050fe80000001824 */
[C---:B------:R-:W-:Y:S02]  /*7f40*/  FMUL.FTZ R50, R0.reuse, R50 ;  /* 0x0000003200327220 */ /* 0x040fe40000410000 */
[C---:B------:R-:W-:Y:S02]  /*7f50*/  FMUL.FTZ R51, R0.reuse, R51 ;  /* 0x0000003300337220 */ /* 0x040fe40000410000 */
[C---:B------:R-:W-:Y:S01]  /*7f60*/  HMMA.16816.F32 R40, R136.reuse, R110, R40 ;  /* 0x0000006e8828723c */ /* 0x040fe20000001828 */
[----:B------:R-:W4:Y:S03]  /*7f70*/  LDSM.16.MT88.4 R108, [R188+0x2000] ;  /* 0x00200000bc6c783b */ /* 0x000f260000004200 */
[--C-:B-1----:R-:W-:Y:S02]  /*7f80*/  FFMA.FTZ R2, R147, c[0x0][0x2d0], -R145.reuse ;  /* 0x0000b40093027a23 */ /* 0x102fe40000010891 */
[C---:B------:R-:W-:Y:S02]  /*7f90*/  FMUL.FTZ R52, R3.reuse, R52 ;  /* 0x0000003403347220 */ /* 0x040fe40000410000 */
[C---:B------:R-:W-:Y:S01]  /*7fa0*/  HMMA.16816.F32 R44, R136.reuse, R112, R44 ;  /* 0x00000070882c723c */ /* 0x040fe2000000182c */
[----:B------:R1:W5:Y:S03]  /*7fb0*/  MUFU.EX2 R177, R2 ;  /* 0x0000000200b17308 */ /* 0x0003660000000800 */
[C---:B------:R-:W-:Y:S02]  /*7fc0*/  FMUL.FTZ R53, R3.reuse, R53 ;  /* 0x0000003503357220 */ /* 0x040fe40000410000 */
[C---:B------:R-:W-:Y:S02]  /*7fd0*/  FMUL.FTZ R54, R0.reuse, R54 ;  /* 0x0000003600367220 */ /* 0x040fe40000410000 */
[C---:B------:R-:W-:Y:S01]  /*7fe0*/  HMMA.16816.F32 R48, R136.reuse, R114, R48 ;  /* 0x000000728830723c */ /* 0x040fe20000001830 */
[----:B------:R-:W3:Y:S03]  /*7ff0*/  LDSM.16.MT88.4 R112, [R185+0x4000] ;  /* 0x00400000b970783b */ /* 0x000ee60000004200 */
[C---:B------:R-:W-:Y:S02]  /*8000*/  FMUL.FTZ R55, R0.reuse, R55 ;  /* 0x0000003700377220 */ /* 0x040fe40000410000 */
[C---:B------:R-:W-:Y:S02]  /*8010*/  FMUL.FTZ R56, R3.reuse, R56 ;  /* 0x0000003803387220 */ /* 0x040fe40000410000 */
[C---:B------:R-:W-:Y:S03]  /*8020*/  FMUL.FTZ R57, R3.reuse, R57 ;  /* 0x0000003903397220 */ /* 0x040fe60000410000 */
[C---:B--2---:R-:W-:Y:S03]  /*8030*/  HMMA.16816.F32 R52, R136.reuse, R104, R52 ;  /* 0x000000688834723c */ /* 0x044fe60000001834 */
[C---:B------:R-:W-:Y:S02]  /*8040*/  FMUL.FTZ R58, R0.reuse, R58 ;  /* 0x0000003a003a7220 */ /* 0x040fe40000410000 */
[----:B------:R-:W-:Y:S02]  /*8050*/  FMUL.FTZ R59, R0, R59 ;  /* 0x0000003b003b7220 */ /* 0x000fe40000410000 */
[--C-:B-1----:R-:W-:Y:S02]  /*8060*/  FFMA.FTZ R2, R148, c[0x0][0x2d0], -R145.reuse ;  /* 0x0000b40094027a23 */ /* 0x102fe40000010891 */
[C---:B------:R-:W-:Y:S02]  /*8070*/  FMUL.FTZ R60, R3.reuse, R60 ;  /* 0x0000003c033c7220 */ /* 0x040fe40000410000 */
[----:B------:R1:W-:Y:S01]  /*8080*/  MUFU.EX2 R176, R2 ;  /* 0x0000000200b07308 */ /* 0x0003e20000000800 */
[C---:B------:R-:W-:Y:S01]  /*8090*/  HMMA.16816.F32 R56, R136.reuse, R106, R56 ;  /* 0x0000006a8838723c */ /* 0x040fe20000001838 */
[----:B------:R-:W2:Y:S02]  /*80a0*/  LDSM.16.MT88.4 R104, [R186+0x4000] ;  /* 0x00400000ba68783b */ /* 0x000ea40000004200 */
[C---:B------:R-:W-:Y:S02]  /*80b0*/  FMUL.FTZ R61, R3.reuse, R61 ;  /* 0x0000003d033d7220 */ /* 0x040fe40000410000 */
[C---:B------:R-:W-:Y:S02]  /*80c0*/  FMUL.FTZ R62, R0.reuse, R62 ;  /* 0x0000003e003e7220 */ /* 0x040fe40000410000 */
[C---:B------:R-:W-:Y:S02]  /*80d0*/  FMUL.FTZ R63, R0.reuse, R63 ;  /* 0x0000003f003f7220 */ /* 0x040fe40000410000 */
[C---:B------:R-:W-:Y:S03]  /*80e0*/  FMUL.FTZ R64, R3.reuse, R64 ;  /* 0x0000004003407220 */ /* 0x040fe60000410000 */
[C---:B------:R-:W-:Y:S02]  /*80f0*/  FMUL.FTZ R65, R3.reuse, R65 ;  /* 0x0000004103417220 */ /* 0x040fe40000410000 */
[C---:B----4-:R-:W-:Y:S03]  /*8100*/  HMMA.16816.F32 R60, R136.reuse, R108, R60 ;  /* 0x0000006c883c723c */ /* 0x050fe6000000183c */
[C---:B------:R-:W-:Y:S02]  /*8110*/  FMUL.FTZ R66, R0.reuse, R66 ;  /* 0x0000004200427220 */ /* 0x040fe40000410000 */
[C---:B------:R-:W-:Y:S02]  /*8120*/  FMUL.FTZ R67, R0.reuse, R67 ;  /* 0x0000004300437220 */ /* 0x040fe40000410000 */
[----:B------:R-:W-:Y:S02]  /*8130*/  FMUL.FTZ R68, R3, R68 ;  /* 0x0000004403447220 */ /* 0x000fe40000410000 */
[--C-:B-1----:R-:W-:Y:S03]  /*8140*/  FFMA.FTZ R2, R149, c[0x0][0x2d0], -R145.reuse ;  /* 0x0000b40095027a23 */ /* 0x102fe60000010891 */
[C---:B------:R-:W-:Y:S01]  /*8150*/  HMMA.16816.F32 R64, R136.reuse, R110, R64 ;  /* 0x0000006e8840723c */ /* 0x040fe20000001840 */
[----:B------:R-:W1:Y:S01]  /*8160*/  LDSM.16.MT88.4 R108, [R189+0x4000] ;  /* 0x00400000bd6c783b */ /* 0x000e620000004200 */
[----:B------:R4:W1:Y:S01]  /*8170*/  MUFU.EX2 R175, R2 ;  /* 0x0000000200af7308 */ /* 0x0008620000000800 */
[C---:B------:R-:W-:Y:S02]  /*8180*/  FMUL.FTZ R69, R3.reuse, R69 ;  /* 0x0000004503457220 */ /* 0x040fe40000410000 */
[C---:B------:R-:W-:Y:S02]  /*8190*/  FMUL.FTZ R70, R0.reuse, R70 ;  /* 0x0000004600467220 */ /* 0x040fe40000410000 */
[C---:B------:R-:W-:Y:S02]  /*81a0*/  FMUL.FTZ R71, R0.reuse, R71 ;  /* 0x0000004700477220 */ /* 0x040fe40000410000 */
[C---:B------:R-:W-:Y:S03]  /*81b0*/  FMUL.FTZ R72, R3.reuse, R72 ;  /* 0x0000004803487220 */ /* 0x040fe60000410000 */
[C---:B------:R-:W-:Y:S02]  /*81c0*/  FMUL.FTZ R73, R3.reuse, R73 ;  /* 0x0000004903497220 */ /* 0x040fe40000410000 */
[C---:B---3--:R-:W-:Y:S03]  /*81d0*/  HMMA.16816.F32 R68, R136.reuse, R112, R68 ;  /* 0x000000708844723c */ /* 0x048fe60000001844 */
[C---:B------:R-:W-:Y:S02]  /*81e0*/  FMUL.FTZ R74, R0.reuse, R74 ;  /* 0x0000004a004a7220 */ /* 0x040fe40000410000 */
[C---:B------:R-:W-:Y:S02]  /*81f0*/  FMUL.FTZ R75, R0.reuse, R75 ;  /* 0x0000004b004b7220 */ /* 0x040fe40000410000 */
[C---:B------:R-:W-:Y:S02]  /*8200*/  FMUL.FTZ R76, R3.reuse, R76 ;  /* 0x0000004c034c7220 */ /* 0x040fe40000410000 */
[C---:B------:R-:W-:Y:S03]  /*8210*/  FMUL.FTZ R77, R3.reuse, R77 ;  /* 0x0000004d034d7220 */ /* 0x040fe60000410000 */
[C---:B------:R-:W-:Y:S01]  /*8220*/  HMMA.16816.F32 R72, R136.reuse, R114, R72 ;  /* 0x000000728848723c */ /* 0x040fe20000001848 */
[----:B------:R-:W3:Y:S02]  /*8230*/  LDSM.16.MT88.4 R112, [R188+0x4000] ;  /* 0x00400000bc70783b */ /* 0x000ee40000004200 */
[C---:B------:R-:W-:Y:S02]  /*8240*/  FMUL.FTZ R78, R0.reuse, R78 ;  /* 0x0000004e004e7220 */ /* 0x040fe40000410000 */
[----:B------:R-:W-:Y:S02]  /*8250*/  FMUL.FTZ R79, R0, R79 ;  /* 0x0000004f004f7220 */ /* 0x000fe40000410000 */
[--C-:B----4-:R-:W-:Y:S02]  /*8260*/  FFMA.FTZ R2, R150, c[0x0][0x2d0], -R144.reuse ;  /* 0x0000b40096027a23 */ /* 0x110fe40000010890 */
[C---:B------:R-:W-:Y:S02]  /*8270*/  FMUL.FTZ R80, R3.reuse, R80 ;  /* 0x0000005003507220 */ /* 0x040fe40000410000 */
[----:B------:R4:W-:Y:S01]  /*8280*/  MUFU.EX2 R174, R2 ;  /* 0x0000000200ae7308 */ /* 0x0009e20000000800 */
[C---:B--2---:R-:W-:Y:S03]  /*8290*/  HMMA.16816.F32 R76, R136.reuse, R104, R76 ;  /* 0x00000068884c723c */ /* 0x044fe6000000184c */
[C---:B------:R-:W-:Y:S02]  /*82a0*/  FMUL.FTZ R81, R3.reuse, R81 ;  /* 0x0000005103517220 */ /* 0x040fe40000410000 */
[C---:B------:R-:W-:Y:S02]  /*82b0*/  FMUL.FTZ R82, R0.reuse, R82 ;  /* 0x0000005200527220 */ /* 0x040fe40000410000 */
[----:B------:R-:W-:Y:S01]  /*82c0*/  FMUL.FTZ R83, R0, R83 ;  /* 0x0000005300537220 */ /* 0x000fe20000410000 */
[----:B------:R-:W-:Y:S01]  /*82d0*/  F2FP.PACK_AB R104, R182, R183 ;  /* 0x000000b7b668723e */ /* 0x000fe200000000ff */
[C---:B------:R-:W-:Y:S03]  /*82e0*/  FMUL.FTZ R84, R3.reuse, R84 ;  /* 0x0000005403547220 */ /* 0x040fe60000410000 */
[----:B------:R-:W-:Y:S01]  /*82f0*/  FMUL.FTZ R85, R3, R85 ;  /* 0x0000005503557220 */ /* 0x000fe20000410000 */
[----:B-----5:R-:W-:Y:S01]  /*8300*/  F2FP.PACK_AB R105, R177, R178 ;  /* 0x000000b2b169723e */ /* 0x020fe200000000ff */
[C---:B------:R-:W-:Y:S03]  /*8310*/  HMMA.16816.F32 R80, R136.reuse, R106, R80 ;  /* 0x0000006a8850723c */ /* 0x040fe60000001850 */
[C---:B------:R-:W-:Y:S02]  /*8320*/  FMUL.FTZ R86, R0.reuse, R86 ;  /* 0x0000005600567220 */ /* 0x040fe40000410000 */
[----:B------:R-:W-:Y:S02]  /*8330*/  FMUL.FTZ R87, R0, R87 ;  /* 0x0000005700577220 */ /* 0x000fe40000410000 */
[----:B------:R-:W-:Y:S01]  /*8340*/  FMUL.FTZ R88, R3, R88 ;  /* 0x0000005803587220 */ /* 0x000fe20000410000 */
[----:B------:R-:W-:Y:S01]  /*8350*/  F2FP.PACK_AB R106, R179, R181 ;  /* 0x000000b5b36a723e */ /* 0x000fe200000000ff */
[--C-:B----4-:R-:W-:Y:S03]  /*8360*/  FFMA.FTZ R2, R154, c[0x0][0x2d0], -R144.reuse ;  /* 0x0000b4009a027a23 */ /* 0x110fe60000010890 */
[C---:B-1----:R-:W-:Y:S01]  /*8370*/  HMMA.16816.F32 R84, R136.reuse, R108, R84 ;  /* 0x0000006c8854723c */ /* 0x042fe20000001854 */
[----:B------:R1:W-:Y:S02]  /*8380*/  MUFU.EX2 R173, R2 ;  /* 0x0000000200ad7308 */ /* 0x0003e40000000800 */
[----:B------:R-:W-:Y:S01]  /*8390*/  FMUL.FTZ R89, R3, R89 ;  /* 0x0000005903597220 */ /* 0x000fe20000410000 */
[----:B------:R-:W-:Y:S01]  /*83a0*/  F2FP.PACK_AB R107, R175, R176 ;  /* 0x000000b0af6b723e */ /* 0x000fe200000000ff */
[C---:B------:R-:W-:Y:S02]  /*83b0*/  FMUL.FTZ R90, R0.reuse, R90 ;  /* 0x0000005a005a7220 */ /* 0x040fe40000410000 */
[C---:B------:R-:W-:Y:S02]  /*83c0*/  FMUL.FTZ R91, R0.reuse, R91 ;  /* 0x0000005b005b7220 */ /* 0x040fe40000410000 */
[C---:B------:R-:W-:Y:S03]  /*83d0*/  FMUL.FTZ R92, R3.reuse, R92 ;  /* 0x0000005c035c7220 */ /* 0x040fe60000410000 */
[C---:B------:R-:W-:Y:S02]  /*83e0*/  FMUL.FTZ R93, R3.reuse, R93 ;  /* 0x0000005d035d7220 */ /* 0x040fe40000410000 */
[C---:B------:R-:W-:Y:S01]  /*83f0*/  HMMA.16816.F32 R88, R136.reuse, R110, R88 ;  /* 0x0000006e8858723c */ /* 0x040fe20000001858 */
[----:B------:R-:W2:Y:S02]  /*8400*/  LDSM.16.MT88.4 R108, [R189+0x800] ;  /* 0x00080000bd6c783b */ /* 0x000ea40000004200 */
[C---:B------:R-:W-:Y:S02]  /*8410*/  FMUL.FTZ R94, R0.reuse, R94 ;  /* 0x0000005e005e7220 */ /* 0x040fe40000410000 */
[C---:B------:R-:W-:Y:S02]  /*8420*/  FMUL.FTZ R95, R0.reuse, R95 ;  /* 0x0000005f005f7220 */ /* 0x040fe40000410000 */
[C---:B------:R-:W-:Y:S02]  /*8430*/  FMUL.FTZ R96, R3.reuse, R96 ;  /* 0x0000006003607220 */ /* 0x040fe40000410000 */
[----:B------:R-:W-:Y:S03]  /*8440*/  FMUL.FTZ R97, R3, R97 ;  /* 0x0000006103617220 */ /* 0x000fe60000410000 */
[C---:B---3--:R-:W-:Y:S03]  /*8450*/  HMMA.16816.F32 R92, R136.reuse, R112, R92 ;  /* 0x00000070885c723c */ /* 0x048fe6000000185c */
[C---:B------:R-:W-:Y:S02]  /*8460*/  FMUL.FTZ R98, R0.reuse, R98 ;  /* 0x0000006200627220 */ /* 0x040fe40000410000 */
[C---:B------:R-:W-:Y:S02]  /*8470*/  FMUL.FTZ R99, R0.reuse, R99 ;  /* 0x0000006300637220 */ /* 0x040fe40000410000 */
[----:B-1----:R-:W-:Y:S02]  /*8480*/  FFMA.FTZ R2, R155, c[0x0][0x2d0], -R144 ;  /* 0x0000b4009b027a23 */ /* 0x002fe40000010890 */
[----:B------:R-:W-:Y:S02]  /*8490*/  FFMA.FTZ R0, R0, R227, R212 ;  /* 0x000000e300007223 */ /* 0x000fe400000100d4 */
[----:B------:R1:W-:Y:S01]  /*84a0*/  MUFU.EX2 R172, R2 ;  /* 0x0000000200ac7308 */ /* 0x0003e20000000800 */
[----:B------:R-:W-:Y:S01]  /*84b0*/  HMMA.16816.F32 R96, R136, R114, R96 ;  /* 0x000000728860723c */ /* 0x000fe20000001860 */
[----:B------:R-:W3:Y:S02]  /*84c0*/  LDSM.16.MT88.4 R112, [R188+0x2800] ;  /* 0x00280000bc70783b */ /* 0x000ee40000004200 */
[----:B------:R-:W-:Y:S04]  /*84d0*/  FADD.FTZ R0, R214, R0 ;  /* 0x00000000d6007221 */ /* 0x000fe80000010000 */
[----:B------:R-:W-:Y:S01]  /*84e0*/  FADD.FTZ R0, R213, R0 ;  /* 0x00000000d5007221 */ /* 0x000fe20000010000 */
[C---:B------:R-:W-:Y:S01]  /*84f0*/  HMMA.16816.F32 R4, R104.reuse, R116, R4 ;  /* 0x000000746804723c */ /* 0x040fe20000001804 */
[----:B------:R-:W-:Y:S04]  /*8500*/  LDSM.16.MT88.4 R136, [R189+0x3000] ;  /* 0x00300000bd88783b */ /* 0x000fe80000004200 */
[----:B------:R-:W-:Y:S03]  /*8510*/  FADD.FTZ R0, R211, R0 ;  /* 0x00000000d3007221 */ /* 0x000fe60000010000 */
[C---:B------:R-:W-:Y:S01]  /*8520*/  HMMA.16816.F32 R8, R104.reuse, R118, R8 ;  /* 0x000000766808723c */ /* 0x040fe20000001808 */
[----:B------:R-:W-:Y:S03]  /*8530*/  LDSM.16.MT88.4 R116, [R186+0x4800] ;  /* 0x00480000ba74783b */ /* 0x000fe60000004200 */
[----:B------:R-:W-:Y:S02]  /*8540*/  FADD.FTZ R0, R178, R0 ;  /* 0x00000000b2007221 */ /* 0x000fe40000010000 */
[----:B-1----:R-:W-:Y:S02]  /*8550*/  FFMA.FTZ R2, R156, c[0x0][0x2d0], -R144 ;  /* 0x0000b4009c027a23 */ /* 0x002fe40000010890 */
[C---:B------:R-:W-:Y:S02]  /*8560*/  HMMA.16816.F32 R12, R104.reuse, R120, R12 ;  /* 0x00000078680c723c */ /* 0x040fe4000000180c */
[----:B------:R1:W-:Y:S02]  /*8570*/  MUFU.EX2 R171, R2 ;  /* 0x0000000200ab7308 */ /* 0x0003e40000000800 */
[----:B------:R-:W-:Y:S04]  /*8580*/  FADD.FTZ R0, R177, R0 ;  /* 0x00000000b1007221 */ /* 0x000fe80000010000 */
[C---:B------:R-:W-:Y:S01]  /*8590*/  HMMA.16816.F32 R16, R104.reuse, R122, R16 ;  /* 0x0000007a6810723c */ /* 0x040fe20000001810 */
[----:B------:R-:W-:Y:S03]  /*85a0*/  LDSM.16.MT88.4 R120, [R189+0x4800] ;  /* 0x00480000bd78783b */ /* 0x000fe60000004200 */
[----:B------:R-:W-:Y:S04]  /*85b0*/  FADD.FTZ R0, R176, R0 ;  /* 0x00000000b0007221 */ /* 0x000fe80000010000 */
[C---:B--2---:R-:W-:Y:S04]  /*85c0*/  HMMA.16816.F32 R20, R104.reuse, R108, R20 ;  /* 0x0000006c6814723c */ /* 0x044fe80000001814 */
[----:B------:R-:W-:Y:S04]  /*85d0*/  FADD.FTZ R0, R175, R0 ;  /* 0x00000000af007221 */ /* 0x000fe80000010000 */
[C---:B------:R-:W-:Y:S01]  /*85e0*/  HMMA.16816.F32 R24, R104.reuse, R110, R24 ;  /* 0x0000006e6818723c */ /* 0x040fe20000001818 */
[----:B------:R-:W2:Y:S03]  /*85f0*/  LDSM.16.MT88.4 R108, [R185+0x4800] ;  /* 0x00480000b96c783b */ /* 0x000ea60000004200 */
[--C-:B-1----:R-:W-:Y:S04]  /*8600*/  FFMA.FTZ R2, R151, c[0x0][0x2d0], -R145.reuse ;  /* 0x0000b40097027a23 */ /* 0x102fe80000010891 */
[C---:B------:R-:W-:Y:S01]  /*8610*/  HMMA.16816.F32 R28, R104.reuse, R124, R28 ;  /* 0x0000007c681c723c */ /* 0x040fe2000000181c */
[----:B------:R-:W-:Y:S01]  /*8620*/  LDSM.16.MT88.4 R148, [R189+0x3800] ;  /* 0x00380000bd94783b */ /* 0x000fe20000004200 */
[----:B------:R1:W4:Y:S06]  /*8630*/  MUFU.EX2 R170, R2 ;  /* 0x0000000200aa7308 */ /* 0x00032c0000000800 */
[C---:B------:R-:W-:Y:S01]  /*8640*/  HMMA.16816.F32 R32, R104.reuse, R126, R32 ;  /* 0x0000007e6820723c */ /* 0x040fe20000001820 */
[----:B------:R-:W-:Y:S07]  /*8650*/  LDSM.16.MT88.4 R124, [R186+0x1000] ;  /* 0x00100000ba7c783b */ /* 0x000fee0000004200 */
[C---:B------:R-:W-:Y:S08]  /*8660*/  HMMA.16816.F32 R36, R104.reuse, R128, R36 ;  /* 0x000000806824723c */ /* 0x040ff00000001824 */
[C---:B------:R-:W-:Y:S01]  /*8670*/  HMMA.16816.F32 R40, R104.reuse, R130, R40 ;  /* 0x000000826828723c */ /* 0x040fe20000001828 */
[----:B------:R-:W-:Y:S03]  /*8680*/  LDSM.16.MT88.4 R128, [R188+0x1000] ;  /* 0x00100000bc80783b */ /* 0x000fe60000004200 */
[--C-:B-1----:R-:W-:Y:S02]  /*8690*/  FFMA.FTZ R2, R152, c[0x0][0x2d0], -R145.reuse ;  /* 0x0000b40098027a23 */ /* 0x102fe40000010891 */
[----:B----4-:R-:W-:Y:S02]  /*86a0*/  FADD.FTZ R0, R170, R0 ;  /* 0x00000000aa007221 */ /* 0x010fe40000010000 */
[C---:B------:R-:W-:Y:S01]  /*86b0*/  HMMA.16816.F32 R44, R104.reuse, R132, R44 ;  /* 0x00000084682c723c */ /* 0x040fe2000000182c */
[----:B------:R1:W4:Y:S07]  /*86c0*/  MUFU.EX2 R169, R2 ;  /* 0x0000000200a97308 */ /* 0x00032e0000000800 */
[C---:B------:R-:W-:Y:S01]  /*86d0*/  HMMA.16816.F32 R48, R104.reuse, R134, R48 ;  /* 0x000000866830723c */ /* 0x040fe20000001830 */
[----:B------:R-:W-:Y:S07]  /*86e0*/  LDSM.16.MT88.4 R132, [R186+0x3000] ;  /* 0x00300000ba84783b */ /* 0x000fee0000004200 */
[C---:B------:R-:W-:Y:S08]  /*86f0*/  HMMA.16816.F32 R52, R104.reuse, R140, R52 ;  /* 0x0000008c6834723c */ /* 0x040ff00000001834 */
[C---:B------:R-:W-:Y:S01]  /*8700*/  HMMA.16816.F32 R56, R104.reuse, R142, R56 ;  /* 0x0000008e6838723c */ /* 0x040fe20000001838 */
[----:B------:R-:W-:Y:S03]  /*8710*/  LDSM.16.MT88.4 R140, [R185+0x3800] ;  /* 0x00380000b98c783b */ /* 0x000fe60000004200 */
[--C-:B-1----:R-:W-:Y:S02]  /*8720*/  FFMA.FTZ R2, R153, c[0x0][0x2d0], -R145.reuse ;  /* 0x0000b40099027a23 */ /* 0x102fe40000010891 */
[----:B----4-:R-:W-:Y:S02]  /*8730*/  FADD.FTZ R0, R169, R0 ;  /* 0x00000000a9007221 */ /* 0x010fe40000010000 */
[C---:B---3--:R-:W-:Y:S01]  /*8740*/  HMMA.16816.F32 R60, R104.reuse, R112, R60 ;  /* 0x00000070683c723c */ /* 0x048fe2000000183c */
[----:B------:R-:W-:Y:S01]  /*8750*/  LDSM.16.MT88.4 R152, [R188+0x3800] ;  /* 0x00380000bc98783b */ /* 0x000fe20000004200 */
[----:B------:R1:W3:Y:S06]  /*8760*/  MUFU.EX2 R168, R2 ;  /* 0x0000000200a87308 */ /* 0x0002ec0000000800 */
[C---:B------:R-:W-:Y:S01]  /*8770*/  HMMA.16816.F32 R64, R104.reuse, R114, R64 ;  /* 0x000000726840723c */ /* 0x040fe20000001840 */
[----:B------:R-:W4:Y:S07]  /*8780*/  LDSM.16.MT88.4 R112, [R188+0x4800] ;  /* 0x00480000bc70783b */ /* 0x000f2e0000004200 */
[C---:B--2---:R-:W-:Y:S08]  /*8790*/  HMMA.16816.F32 R68, R104.reuse, R108, R68 ;  /* 0x0000006c6844723c */ /* 0x044ff00000001844 */
[C---:B------:R-:W-:Y:S01]  /*87a0*/  HMMA.16816.F32 R72, R104.reuse, R110, R72 ;  /* 0x0000006e6848723c */ /* 0x040fe20000001848 */
[----:B------:R-:W2:Y:S03]  /*87b0*/  LDSM.16.MT88.4 R108, [R185+0x1000] ;  /* 0x00100000b96c783b */ /* 0x000ea60000004200 */
[--C-:B-1----:R-:W-:Y:S02]  /*87c0*/  FFMA.FTZ R2, R157, c[0x0][0x2d0], -R145.reuse ;  /* 0x0000b4009d027a23 */ /* 0x102fe40000010891 */
[----:B---3--:R-:W-:Y:S02]  /*87d0*/  FADD.FTZ R0, R168, R0 ;  /* 0x00000000a8007221 */ /* 0x008fe40000010000 */
[C---:B------:R-:W-:Y:S01]  /*87e0*/  HMMA.16816.F32 R76, R104.reuse, R116, R76 ;  /* 0x00000074684c723c */ /* 0x040fe2000000184c */
[----:B------:R1:W3:Y:S07]  /*87f0*/  MUFU.EX2 R167, R2 ;  /* 0x0000000200a77308 */ /* 0x0002ee0000000800 */
[C---:B------:R-:W-:Y:S01]  /*8800*/  HMMA.16816.F32 R80, R104.reuse, R118, R80 ;  /* 0x000000766850723c */ /* 0x040fe20000001850 */
[----:B------:R-:W5:Y:S07]  /*8810*/  LDSM.16.MT88.4 R116, [R189+0x1000] ;  /* 0x00100000bd74783b */ /* 0x000f6e0000004200 */
[C---:B------:R-:W-:Y:S08]  /*8820*/  HMMA.16816.F32 R84, R104.reuse, R120, R84 ;  /* 0x000000786854723c */ /* 0x040ff00000001854 */
[C---:B------:R-:W-:Y:S01]  /*8830*/  HMMA.16816.F32 R88, R104.reuse, R122, R88 ;  /* 0x0000007a6858723c */ /* 0x040fe20000001858 */
[----:B------:R-:W5:Y:S03]  /*8840*/  LDSM.16.MT88.4 R120, [R185+0x3000] ;  /* 0x00300000b978783b */ /* 0x000f660000004200 */
[----:B-1----:R-:W-:Y:S02]  /*8850*/  FFMA.FTZ R2, R162, c[0x0][0x2d0], -R144 ;  /* 0x0000b400a2027a23 */ /* 0x002fe40000010890 */
[----:B---3--:R-:W-:Y:S02]  /*8860*/  FADD.FTZ R0, R167, R0 ;  /* 0x00000000a7007221 */ /* 0x008fe40000010000 */
[C---:B----4-:R-:W-:Y:S01]  /*8870*/  HMMA.16816.F32 R92, R104.reuse, R112, R92 ;  /* 0x00000070685c723c */ /* 0x050fe2000000185c */
[----:B------:R1:W-:Y:S07]  /*8880*/  MUFU.EX2 R166, R2 ;  /* 0x0000000200a67308 */ /* 0x0003ee0000000800 */
[----:B------:R-:W-:Y:S01]  /*8890*/  HMMA.16816.F32 R96, R104, R114, R96 ;  /* 0x000000726860723c */ /* 0x000fe20000001860 */
[----:B------:R-:W-:Y:S06]  /*88a0*/  LDSM.16.MT88.4 R112, [R185+0x5000] ;  /* 0x00500000b970783b */ /* 0x000fec0000004200 */
[----:B------:R-:W-:Y:S02]  /*88b0*/  F2FP.PACK_AB R104, R173, R174 ;  /* 0x000000aead68723e */ /* 0x000fe400000000ff */
[----:B------:R-:W-:Y:S03]  /*88c0*/  F2FP.PACK_AB R106, R171, R172 ;  /* 0x000000acab6a723e */ /* 0x000fe600000000ff */
[----:B------:R-:W-:Y:S02]  /*88d0*/  F2FP.PACK_AB R105, R169, R170 ;  /* 0x000000aaa969723e */ /* 0x000fe400000000ff */
[----:B------:R-:W-:Y:S01]  /*88e0*/  F2FP.PACK_AB R107, R167, R168 ;  /* 0x000000a8a76b723e */ /* 0x000fe200000000ff */
[--C-:B-1----:R-:W-:Y:S06]  /*88f0*/  FFMA.FTZ R2, R158, c[0x0][0x2d0], -R144.reuse ;  /* 0x0000b4009e027a23 */ /* 0x102fec0000010890 */
[C---:B--2---:R-:W-:Y:S01]  /*8900*/  HMMA.16816.F32 R4, R104.reuse, R108, R4 ;  /* 0x0000006c6804723c */ /* 0x044fe20000001804 */
[----:B------:R1:W2:Y:S07]  /*8910*/  MUFU.EX2 R165, R2 ;  /* 0x0000000200a57308 */ /* 0x0002ae0000000800 */
[C---:B------:R-:W-:Y:S01]  /*8920*/  HMMA.16816.F32 R8, R104.reuse, R110, R8 ;  /* 0x0000006e6808723c */ /* 0x040fe20000001808 */
[----:B------:R-:W3:Y:S07]  /*8930*/  LDSM.16.MT88.4 R108, [R188+0x3000] ;  /* 0x00300000bc6c783b */ /* 0x000eee0000004200 */
[C---:B------:R-:W-:Y:S08]  /*8940*/  HMMA.16816.F32 R12, R104.reuse, R124, R12 ;  /* 0x0000007c680c723c */ /* 0x040ff0000000180c */
[C---:B------:R-:W-:Y:S01]  /*8950*/  HMMA.16816.F32 R16, R104.reuse, R126, R16 ;  /* 0x0000007e6810723c */ /* 0x040fe20000001810 */
[----:B------:R-:W-:Y:S03]  /*8960*/  LDSM.16.MT88.4 R124, [R189+0x1800] ;  /* 0x00180000bd7c783b */ /* 0x000fe60000004200 */
[--C-:B-1----:R-:W-:Y:S02]  /*8970*/  FFMA.FTZ R2, R160, c[0x0][0x2d0], -R144.reuse ;  /* 0x0000b400a0027a23 */ /* 0x102fe40000010890 */
[----:B------:R-:W-:Y:S02]  /*8980*/  FFMA.FTZ R144, R161, c[0x0][0x2d0], -R144 ;  /* 0x0000b400a1907a23 */ /* 0x000fe40000010890 */
[C---:B-----5:R-:W-:Y:S01]  /*8990*/  HMMA.16816.F32 R20, R104.reuse, R116, R20 ;  /* 0x000000746814723c */ /* 0x060fe20000001814 */
[----:B------:R1:W-:Y:S07]  /*89a0*/  MUFU.EX2 R164, R2 ;  /* 0x0000000200a47308 */ /* 0x0003ee0000000800 */
[C---:B------:R-:W-:Y:S01]  /*89b0*/  HMMA.16816.F32 R24, R104.reuse, R118, R24 ;  /* 0x000000766818723c */ /* 0x040fe20000001818 */
[----:B------:R-:W4:Y:S02]  /*89c0*/  LDSM.16.MT88.4 R116, [R186+0x5000] ;  /* 0x00500000ba74783b */ /* 0x000f240000004200 */
[----:B------:R-:W5:Y:S05]  /*89d0*/  MUFU.EX2 R163, R144 ;  /* 0x0000009000a37308 */ /* 0x000f6a0000000800 */
[C---:B------:R-:W-:Y:S08]  /*89e0*/  HMMA.16816.F32 R28, R104.reuse, R128, R28 ;  /* 0x00000080681c723c */ /* 0x040ff0000000181c */
[C---:B------:R-:W-:Y:S04]  /*89f0*/  HMMA.16816.F32 R32, R104.reuse, R130, R32 ;  /* 0x000000826820723c */ /* 0x040fe80000001820 */
[--C-:B-1----:R-:W-:Y:S02]  /*8a00*/  FFMA.FTZ R2, R159, c[0x0][0x2d0], -R145.reuse ;  /* 0x0000b4009f027a23 */ /* 0x102fe40000010891 */
[----:B------:R-:W-:Y:S02]  /*8a10*/  LDSM.16.MT88.4 R156, [R185+0x5800] ;  /* 0x00580000b99c783b */ /* 0x000fe40000004200 */
[C---:B------:R-:W-:Y:S01]  /*8a20*/  HMMA.16816.F32 R36, R104.reuse, R120, R36 ;  /* 0x000000786824723c */ /* 0x040fe20000001824 */
[----:B------:R1:W-:Y:S07]  /*8a30*/  MUFU.EX2 R162, R2 ;  /* 0x0000000200a27308 */ /* 0x0003ee0000000800 */
[C---:B------:R-:W-:Y:S01]  /*8a40*/  HMMA.16816.F32 R40, R104.reuse, R122, R40 ;  /* 0x0000007a6828723c */ /* 0x040fe20000001828 */
[----:B------:R-:W4:Y:S07]  /*8a50*/  LDSM.16.MT88.4 R120, [R189+0x5000] ;  /* 0x00500000bd78783b */ /* 0x000f2e0000004200 */
[C---:B------:R-:W-:Y:S08]  /*8a60*/  HMMA.16816.F32 R44, R104.reuse, R132, R44 ;  /* 0x00000084682c723c */ /* 0x040ff0000000182c */
[C---:B------:R-:W-:Y:S01]  /*8a70*/  HMMA.16816.F32 R48, R104.reuse, R134, R48 ;  /* 0x000000866830723c */ /* 0x040fe20000001830 */
[----:B------:R-:W-:Y:S03]  /*8a80*/  LDSM.16.MT88.4 R132, [R188+0x1800] ;  /* 0x00180000bc84783b */ /* 0x000fe60000004200 */
[--C-:B-1----:R-:W-:Y:S04]  /*8a90*/  FFMA.FTZ R2, R209, c[0x0][0x2d0], -R145.reuse ;  /* 0x0000b400d1027a23 */ /* 0x102fe80000010891 */
[C---:B------:R-:W-:Y:S01]  /*8aa0*/  HMMA.16816.F32 R52, R104.reuse, R136, R52 ;  /* 0x000000886834723c */ /* 0x040fe20000001834 */
[----:B------:R1:W1:Y:S06]  /*8ab0*/  MUFU.EX2 R161, R2 ;  /* 0x0000000200a17308 */ /* 0x00026c0000000800 */
[----:B--2---:R-:W-:Y:S01]  /*8ac0*/  F2FP.PACK_AB R136, R165, R166 ;  /* 0x000000a6a588723e */ /* 0x004fe200000000ff */
[C---:B------:R-:W-:Y:S07]  /*8ad0*/  HMMA.16816.F32 R56, R104.reuse, R138, R56 ;  /* 0x0000008a6838723c */ /* 0x040fee0000001838 */
[----:B-----5:R-:W-:Y:S01]  /*8ae0*/  F2FP.PACK_AB R138, R163, R164 ;  /* 0x000000a4a38a723e */ /* 0x020fe200000000ff */
[C---:B---3--:R-:W-:Y:S08]  /*8af0*/  HMMA.16816.F32 R60, R104.reuse, R108, R60 ;  /* 0x0000006c683c723c */ /* 0x048ff0000000183c */
[C---:B------:R-:W-:Y:S01]  /*8b00*/  HMMA.16816.F32 R64, R104.reuse, R110, R64 ;  /* 0x0000006e6840723c */ /* 0x040fe20000001840 */
[----:B------:R-:W2:Y:S03]  /*8b10*/  LDSM.16.MT88.4 R108, [R188+0x5000] ;  /* 0x00500000bc6c783b */ /* 0x000ea60000004200 */
[--C-:B-1----:R-:W-:Y:S01]  /*8b20*/  FFMA.FTZ R2, R210, c[0x0][0x2d0], -R145.reuse ;  /* 0x0000b400d2027a23 */ /* 0x102fe20000010891 */
[----:B------:R-:W-:Y:S01]  /*8b30*/  F2FP.PACK_AB R137, R161, R162 ;  /* 0x000000a2a189723e */ /* 0x000fe200000000ff */
[----:B------:R-:W-:Y:S02]  /*8b40*/  FFMA.FTZ R145, R103, c[0x0][0x2d0], -R145 ;  /* 0x0000b40067917a23 */ /* 0x000fe40000010891 */
[C---:B------:R-:W-:Y:S01]  /*8b50*/  HMMA.16816.F32 R68, R104.reuse, R112, R68 ;  /* 0x000000706844723c */ /* 0x040fe20000001844 */
[----:B------:R1:W-:Y:S07]  /*8b60*/  MUFU.EX2 R160, R2 ;  /* 0x0000000200a07308 */ /* 0x0003ee0000000800 */
[C---:B------:R-:W-:Y:S01]  /*8b70*/  HMMA.16816.F32 R72, R104.reuse, R114, R72 ;  /* 0x000000726848723c */ /* 0x040fe20000001848 */
[----:B------:R-:W3:Y:S02]  /*8b80*/  LDSM.16.MT88.4 R112, [R185+0x1800] ;  /* 0x00180000b970783b */ /* 0x000ee40000004200 */
[----:B------:R5:W2:Y:S05]  /*8b90*/  MUFU.EX2 R102, R145 ;  /* 0x0000009100667308 */ /* 0x000aaa0000000800 */
[C---:B----4-:R-:W-:Y:S08]  /*8ba0*/  HMMA.16816.F32 R76, R104.reuse, R116, R76 ;  /* 0x00000074684c723c */ /* 0x050ff0000000184c */
[C---:B------:R-:W-:Y:S01]  /*8bb0*/  HMMA.16816.F32 R80, R104.reuse, R118, R80 ;  /* 0x000000766850723c */ /* 0x040fe20000001850 */
[----:B------:R-:W4:Y:S03]  /*8bc0*/  LDSM.16.MT88.4 R116, [R186+0x1800] ;  /* 0x00180000ba74783b */ /* 0x000f260000004200 */
[----:B-1----:R-:W-:Y:S02]  /*8bd0*/  FFMA.FTZ R2, R3, R226, R217 ;  /* 0x000000e203027223 */ /* 0x002fe400000100d9 */
[----:B------:R-:W-:Y:S02]  /*8be0*/  FADD.FTZ R3, R162, R0 ;  /* 0x00000000a2037221 */ /* 0x000fe40000010000 */
[C---:B------:R-:W-:Y:S01]  /*8bf0*/  HMMA.16816.F32 R84, R104.reuse, R120, R84 ;  /* 0x000000786854723c */ /* 0x040fe20000001854 */
[----:B-----5:R-:W1:Y:S03]  /*8c00*/  LDSM.16.MT88.4 R144, [R186+0x3800] ;  /* 0x00380000ba90783b */ /* 0x020e660000004200 */
[----:B--2---:R-:W-:Y:S01]  /*8c10*/  F2FP.PACK_AB R139, R102, R160 ;  /* 0x000000a0668b723e */ /* 0x004fe200000000ff */
[----:B------:R-:W-:Y:S02]  /*8c20*/  FADD.FTZ R2, R218, R2 ;  /* 0x00000002da027221 */ /* 0x000fe40000010000 */
[----:B------:R-:W-:Y:S01]  /*8c30*/  FADD.FTZ R3, R161, R3 ;  /* 0x00000003a1037221 */ /* 0x000fe20000010000 */
[C---:B------:R-:W-:Y:S04]  /*8c40*/  HMMA.16816.F32 R88, R104.reuse, R122, R88 ;  /* 0x0000007a6858723c */ /* 0x040fe80000001858 */
[----:B------:R-:W-:Y:S04]  /*8c50*/  FADD.FTZ R2, R216, R2 ;  /* 0x00000002d8027221 */ /* 0x000fe80000010000 */
[C---:B------:R-:W-:Y:S04]  /*8c60*/  HMMA.16816.F32 R92, R104.reuse, R108, R92 ;  /* 0x0000006c685c723c */ /* 0x040fe8000000185c */
[----:B------:R-:W-:Y:S04]  /*8c70*/  FADD.FTZ R2, R215, R2 ;  /* 0x00000002d7027221 */ /* 0x000fe80000010000 */
[----:B------:R-:W-:Y:S04]  /*8c80*/  HMMA.16816.F32 R96, R104, R110, R96 ;  /* 0x0000006e6860723c */ /* 0x000fe80000001860 */
[----:B------:R-:W-:Y:S04]  /*8c90*/  FADD.FTZ R2, R183, R2 ;  /* 0x00000002b7027221 */ /* 0x000fe80000010000 */
[C---:B---3--:R-:W-:Y:S01]  /*8ca0*/  HMMA.16816.F32 R104, R136.reuse, R112, R4 ;  /* 0x000000708868723c */ /* 0x048fe20000001804 */
[----:B------:R-:W2:Y:S04]  /*8cb0*/  LDSM.16.MT88.4 R4, [R186+0x5800] ;  /* 0x00580000ba04783b */ /* 0x000ea80000004200 */
[----:B------:R-:W-:Y:S03]  /*8cc0*/  FADD.FTZ R2, R182, R2 ;  /* 0x00000002b6027221 */ /* 0x000fe60000010000 */
[C---:B------:R-:W-:Y:S01]  /*8cd0*/  HMMA.16816.F32 R108, R136.reuse, R114, R8 ;  /* 0x00000072886c723c */ /* 0x040fe20000001808 */
[----:B------:R-:W3:Y:S03]  /*8ce0*/  LDSM.16.MT88.4 R8, [R189+0x5800] ;  /* 0x00580000bd08783b */ /* 0x000ee60000004200 */
[----:B------:R-:W-:Y:S04]  /*8cf0*/  FADD.FTZ R2, R181, R2 ;  /* 0x00000002b5027221 */ /* 0x000fe80000010000 */
[C---:B----4-:R-:W-:Y:S01]  /*8d00*/  HMMA.16816.F32 R112, R136.reuse, R116, R12 ;  /* 0x000000748870723c */ /* 0x050fe2000000180c */
[----:B------:R-:W4:Y:S03]  /*8d10*/  LDSM.16.MT88.4 R12, [R188+0x5800] ;  /* 0x00580000bc0c783b */ /* 0x000f260000004200 */
[----:B------:R-:W-:Y:S04]  /*8d20*/  FADD.FTZ R2, R179, R2 ;  /* 0x00000002b3027221 */ /* 0x000fe80000010000 */
[C---:B------:R-:W-:Y:S04]  /*8d30*/  HMMA.16816.F32 R116, R136.reuse, R118, R16 ;  /* 0x000000768874723c */ /* 0x040fe80000001810 */
        /* <DEDUP_REMOVED lines=12> */
[----:B------:R-:W-:Y:S02]  /*8e00*/  FADD.FTZ R2, R164, R0 ;  /* 0x00000000a4027221 */ /* 0x000fe40000010000 */
[----:B------:R-:W-:Y:S01]  /*8e10*/  FADD.FTZ R0, R160, R3 ;  /* 0x00000003a0007221 */ /* 0x000fe20000010000 */
[----:B------:R-:W-:Y:S01]  /*8e20*/  MOV R3, R101 ;  /* 0x0000006500037202 */ /* 0x000fe20000000f00 */
[C---:B-1----:R-:W-:Y:S04]  /*8e30*/  HMMA.16816.F32 R44, R136.reuse, R144, R44 ;  /* 0x00000090882c723c */ /* 0x042fe8000000182c */
[----:B------:R-:W-:Y:S02]  /*8e40*/  FADD.FTZ R226, R163, R2 ;  /* 0x00000002a3e27221 */ /* 0x000fe40000010000 */
[----:B------:R-:W-:Y:S01]  /*8e50*/  FADD.FTZ R227, R102, R0 ;  /* 0x0000000066e37221 */ /* 0x000fe20000010000 */
[----:B------:R-:W-:Y:S01]  /*8e60*/  MOV R102, R100 ;  /* 0x0000006400667202 */ /* 0x000fe20000000f00 */
        /* <DEDUP_REMOVED lines=11> */
[C---:B----4-:R-:W-:Y:S08]  /*8f20*/  HMMA.16816.F32 R92, R136.reuse, R12, R92 ;  /* 0x0000000c885c723c */ /* 0x050ff0000000185c */
[----:B------:R-:W-:Y:S01]  /*8f30*/  HMMA.16816.F32 R96, R136, R14, R96 ;  /* 0x0000000e8860723c */ /* 0x000fe20000001860 */
[----:B------:R-:W-:-:S07]  /*8f40*/  @P0 BRA `(.L_x_897) ;  /* 0xffffcd6000000947 */ /* 0x000fce000383ffff */
.L_x_896:
[----:B------:R-:W-:-:S13]  /*8f50*/  ISETP.GE.AND P0, PT, R208, R225, PT ;  /* 0x000000e1d000720c */ /* 0x000fda0003f06270 */
[----:B------:R-:W-:Y:S05]  /*8f60*/  @!P0 BRA `(.L_x_898) ;  /* 0x00002d7000008947 */ /* 0x000fea0003800000 */
[----:B------:R-:W-:Y:S02]  /*8f70*/  MOV R103, R100 ;  /* 0x0000006400677202 */ /* 0x000fe40000000f00 */
[----:B------:R-:W-:Y:S02]  /*8f80*/  MOV R102, R101 ;  /* 0x0000006500667202 */ /* 0x000fe40000000f00 */
.L_x_899:
[----:B------:R-:W-:Y:S04]  /*8f90*/  DEPBAR.LE SB0, 0x0 ;  /* 0x000080000000791a */ /* 0x000fe80000000000 */
[----:B------:R-:W-:Y:S01]  /*8fa0*/  WARPSYNC 0xffffffff ;  /* 0xffffffff00007948 */ /* 0x000fe20003800000 */
[----:B------:R-:W-:Y:S01]  /*8fb0*/  BAR.SYNC.DEFER_BLOCKING 0x0 ;  /* 0x0000000000007b1d */ /* 0x000fe20000010000 */
[----:B------:R-:W-:Y:S01]  /*8fc0*/  SHF.R.S32.HI R0, RZ, 0x1f, R208 ;  /* 0x0000001fff007819 */ /* 0x000fe200000114d0 */
[----:B------:R-:W-:Y:S01]  /*8fd0*/  IMAD.WIDE.U32 R2, R208, c[0x0][0x208], RZ ;  /* 0x00008200d0027a25 */ /* 0x000fe200078e00ff */
[----:B------:R-:W-:Y:S02]  /*8fe0*/  MOV R16, c[0x0][0x20c] ;  /* 0x0000830000107a02 */ /* 0x000fe40000000f00 */
        /* <DEDUP_REMOVED lines=8> */
[----:B------:R-:W-:Y:S02]  /*9070*/  MOV R3, c[0x0][0x208] ;  /* 0x0000820000037a02 */ /* 0x000fe40000000f00 */
[----:B------:R-:W-:Y:S02]  /*9080*/  SHF.L.U64.HI R0, R2, 0x6, R0 ;  /* 0x0000000602007819 */ /* 0x000fe40000010200 */
[----:B------:R-:W-:Y:S02]  /*9090*/  LEA R2, P1, R3, R4, 0x5 ;  /* 0x0000000403027211 */ /* 0x000fe400078228ff */
[----:B------:R-:W-:Y:S01]  /*90a0*/  LEA R30, P6, R7, c[0x0][0x1f8], 0x1 ;  /* 0x00007e00071e7a11 */ /* 0x000fe200078c08ff */
[----:B------:R-:W-:Y:S01]  /*90b0*/  LDSM.16.M88.4 R32, [R191] ;  /* 0x00000000bf20783b */ /* 0x000fe20000000200 */
[----:B------:R-:W-:Y:S02]  /*90c0*/  LEA.HI.X R3, R3, R0, R16, 0x5, P1 ;  /* 0x0000000003037211 */ /* 0x000fe400008f2c10 */
[----:B------:R-:W-:Y:S02]  /*90d0*/  IADD3.X R14, R0, R224, RZ, P2, !PT ;  /* 0x000000e0000e7210 */ /* 0x000fe400017fe4ff */
[----:B------:R-:W-:Y:S02]  /*90e0*/  LEA R28, P2, R12, c[0x0][0x1f8], 0x1 ;  /* 0x00007e000c1c7a11 */ /* 0x000fe400078408ff */
[----:B------:R-:W-:Y:S01]  /*90f0*/  LEA.HI.X R31, R7, c[0x0][0x1fc], R14, 0x1, P6 ;  /* 0x00007f00071f7a11 */ /* 0x000fe200030f0c0e */
[----:B------:R-:W1:Y:S01]  /*9100*/  LDSM.16.M88.4 R8, [R184] ;  /* 0x00000000b808783b */ /* 0x000e620000000200 */
[----:B------:R-:W-:Y:S02]  /*9110*/  IADD3.X R15, R0, R13, RZ, P0, !PT ;  /* 0x0000000d000f7210 */ /* 0x000fe400007fe4ff */
[----:B------:R-:W-:Y:S02]  /*9120*/  IADD3 R6, P0, R222, 0x80, RZ ;  /* 0x00000080de067810 */ /* 0x000fe40007f1e0ff */
[----:B------:R-:W-:Y:S02]  /*9130*/  LEA.HI.X R29, R12, c[0x0][0x1fc], R15, 0x1, P2 ;  /* 0x00007f000c1d7a11 */ /* 0x000fe400010f0c0f */
[----:B------:R-:W-:Y:S01]  /*9140*/  IADD3 R4, P6, R4, R6, RZ ;  /* 0x0000000604047210 */ /* 0x000fe20007fde0ff */
[----:B------:R-:W2:Y:S01]  /*9150*/  LDSM.16.M88.4 R16, [R184+0x800] ;  /* 0x00080000b810783b */ /* 0x000ea20000000200 */
[----:B------:R-:W-:Y:S02]  /*9160*/  IADD3.X R7, RZ, R224, RZ, P0, !PT ;  /* 0x000000e0ff077210 */ /* 0x000fe400007fe4ff */
[----:B------:R-:W-:Y:S02]  /*9170*/  IADD3 R5, P2, R2, R5, RZ ;  /* 0x0000000502057210 */ /* 0x000fe40007f5e0ff */
[----:B------:R-:W-:Y:S02]  /*9180*/  IADD3.X R21, R0, R7, RZ, P6, !PT ;  /* 0x0000000700157210 */ /* 0x000fe400037fe4ff */
[----:B------:R-:W-:Y:S01]  /*9190*/  LEA R12, P6, R4, c[0x0][0x1f8], 0x1 ;  /* 0x00007e00040c7a11 */ /* 0x000fe200078c08ff */
[----:B------:R-:W3:Y:S01]  /*91a0*/  LDSM.16.M88.4 R24, [R184+0x1000] ;  /* 0x00100000b818783b */ /* 0x000ee20000000200 */
[C---:B------:R-:W-:Y:S02]  /*91b0*/  IADD3 R6, P0, R2.reuse, R6, RZ ;  /* 0x0000000602067210 */ /* 0x040fe40007f1e0ff */
[----:B------:R-:W-:Y:S02]  /*91c0*/  IADD3 R2, P1, R2, R222, RZ ;  /* 0x000000de02027210 */ /* 0x000fe40007f3e0ff */
[C---:B------:R-:W-:Y:S02]  /*91d0*/  IADD3.X R15, R3.reuse, R13, RZ, P2, !PT ;  /* 0x0000000d030f7210 */ /* 0x040fe400017fe4ff */
[----:B------:R-:W-:Y:S01]  /*91e0*/  LEA.HI.X R13, R4, c[0x0][0x1fc], R21, 0x1, P6 ;  /* 0x00007f00040d7a11 */ /* 0x000fe200030f0c15 */
[----:B------:R-:W4:Y:S01]  /*91f0*/  LDSM.16.M88.4 R136, [R184+0x1800] ;  /* 0x00180000b888783b */ /* 0x000f220000000200 */
[C---:B------:R-:W-:Y:S02]  /*9200*/  LEA R22, P2, R2.reuse, c[0x0][0x1f8], 0x1 ;  /* 0x00007e0002167a11 */ /* 0x040fe400078408ff */
[C---:B------:R-:W-:Y:S02]  /*9210*/  IADD3.X R0, R3.reuse, R7, RZ, P0, !PT ;  /* 0x0000000703007210 */ /* 0x040fe400007fe4ff */
[----:B------:R-:W-:Y:S02]  /*9220*/  IADD3.X R3, R3, R224, RZ, P1, !PT ;  /* 0x000000e003037210 */ /* 0x000fe40000ffe4ff */
[C---:B------:R-:W-:Y:S01]  /*9230*/  LEA R20, P1, R5.reuse, c[0x0][0x1f8], 0x1 ;  /* 0x00007e0005147a11 */ /* 0x040fe200078208ff */
[----:B------:R-:W-:Y:S01]  /*9240*/  LDSM.16.M88.4 R140, [R192] ;  /* 0x00000000c08c783b */ /* 0x000fe20000000200 */
[----:B------:R-:W-:Y:S02]  /*9250*/  LEA.HI.X R23, R2, c[0x0][0x1fc], R3, 0x1, P2 ;  /* 0x00007f0002177a11 */ /* 0x000fe400010f0c03 */
[----:B------:R-:W-:Y:S02]  /*9260*/  LEA.HI.X R21, R5, c[0x0][0x1fc], R15, 0x1, P1 ;  /* 0x00007f0005157a11 */ /* 0x000fe400008f0c0f */
[C---:B------:R-:W-:Y:S03]  /*9270*/  LEA R14, P0, R6.reuse, c[0x0][0x1f8], 0x1 ;  /* 0x00007e00060e7a11 */ /* 0x040fe600078008ff */
[----:B------:R-:W5:Y:S01]  /*9280*/  LDSM.16.M88.4 R144, [R195] ;  /* 0x00000000c390783b */ /* 0x000f620000000200 */
[----:B------:R-:W-:Y:S02]  /*9290*/  LEA.HI.X R15, R6, c[0x0][0x1fc], R0, 0x1, P0 ;  /* 0x00007f00060f7a11 */ /* 0x000fe400000f0c00 */
[C---:B-1----:R-:W-:Y:S03]  /*92a0*/  HMMA.16816.F32 R4, R32.reuse, R8, RZ ;  /* 0x000000082004723c */ /* 0x042fe600000018ff */
[C---:B------:R-:W-:Y:S02]  /*92b0*/  ISETP.GT.AND P0, PT, R208.reuse, R225, PT ;  /* 0x000000e1d000720c */ /* 0x040fe40003f04270 */
[----:B------:R-:W1:Y:S01]  /*92c0*/  LDSM.16.M88.4 R148, [R206] ;  /* 0x00000000ce94783b */ /* 0x000e620000000200 */
[----:B------:R-:W-:Y:S02]  /*92d0*/  IADD3 R208, R208, -0x1, RZ ;  /* 0xffffffffd0d07810 */ /* 0x000fe40007ffe0ff */
[C---:B------:R-:W-:Y:S05]  /*92e0*/  HMMA.16816.F32 R8, R32.reuse, R10, RZ ;  /* 0x0000000a2008723c */ /* 0x040fea00000018ff */
[----:B------:R-:W1:Y:S08]  /*92f0*/  LDSM.16.M88.4 R152, [R205] ;  /* 0x00000000cd98783b */ /* 0x000e700000000200 */
[----:B------:R-:W1:Y:S08]  /*9300*/  LDSM.16.M88.4 R156, [R204] ;  /* 0x00000000cc9c783b */ /* 0x000e700000000200 */
[----:B------:R-:W-:Y:S01]  /*9310*/  @!PT LDS RZ, [RZ] ;  /* 0x00000000fffff984 */ /* 0x000fe20000000800 */
[----:B------:R-:W-:Y:S01]  /*9320*/  @!PT LDS RZ, [RZ] ;  /* 0x00000000fffff984 */ /* 0x000fe20000000800 */
[----:B------:R-:W-:Y:S01]  /*9330*/  @!PT LDS RZ, [RZ] ;  /* 0x00000000fffff984 */ /* 0x000fe20000000800 */
[----:B------:R4:W-:Y:S08]  /*9340*/  LDGSTS.E.BYPASS.LTC128B.128 [R207+0x100], [R30.64], !P5 ;  /* 0x001000001ecf7fae */ /* 0x0009f0000e901d46 */
[----:B------:R4:W-:Y:S08]  /*9350*/  LDGSTS.E.BYPASS.LTC128B.128 [R207+0x2100], [R28.64], !P4 ;  /* 0x021000001ccf7fae */ /* 0x0009f0000e101d46 */
[----:B------:R2:W-:Y:S08]  /*9360*/  LDGSTS.E.BYPASS.LTC128B.128 [R207+0x4100], [R12.64], !P3 ;  /* 0x041000000ccf7fae */ /* 0x0005f0000d901d46 */
[----:B------:R3:W-:Y:S08]  /*9370*/  LDGSTS.E.BYPASS.LTC128B.128 [R207+0x1100], [R22.64], !P5 ;  /* 0x0110000016cf7fae */ /* 0x0007f0000e901d46 */
[----:B------:R3:W-:Y:S08]  /*9380*/  LDGSTS.E.BYPASS.LTC128B.128 [R207+0x3100], [R20.64], !P4 ;  /* 0x0310000014cf7fae */ /* 0x0007f0000e101d46 */
[----:B------:R2:W-:Y:S08]  /*9390*/  LDGSTS.E.BYPASS.LTC128B.128 [R207+0x5100], [R14.64], !P3 ;  /* 0x051000000ecf7fae */ /* 0x0005f0000d901d46 */
[----:B------:R-:W-:Y:S08]  /*93a0*/  LDSM.16.M88.4 R160, [R194] ;  /* 0x00000000c2a0783b */ /* 0x000ff00000000200 */
[----:B------:R-:W0:Y:S08]  /*93b0*/  LDGDEPBAR ;  /* 0x00000000000079af */ /* 0x000e300000000000 */
[----:B------:R-:W1:Y:S01]  /*93c0*/  LDSM.16.M88.4 R164, [R190] ;  /* 0x00000000bea4783b */ /* 0x000e620000000200 */
[C---:B--2---:R-:W-:Y:S07]  /*93d0*/  HMMA.16816.F32 R12, R32.reuse, R16, RZ ;  /* 0x00000010200c723c */ /* 0x044fee00000018ff */
[----:B------:R-:W-:Y:S01]  /*93e0*/  LDSM.16.M88.4 R168, [R190+0x1000] ;  /* 0x00100000bea8783b */ /* 0x000fe20000000200 */
[C---:B------:R-:W-:Y:S07]  /*93f0*/  HMMA.16816.F32 R16, R32.reuse, R18, RZ ;  /* 0x000000122010723c */ /* 0x040fee00000018ff */
[----:B------:R-:W-:Y:S01]  /*9400*/  LDSM.16.M88.4 R172, [R190+0x1800] ;  /* 0x00180000beac783b */ /* 0x000fe20000000200 */
[C---:B---3--:R-:W-:Y:S07]  /*9410*/  HMMA.16816.F32 R20, R32.reuse, R24, RZ ;  /* 0x000000182014723c */ /* 0x048fee00000018ff */
[----:B------:R-:W-:Y:S01]  /*9420*/  LDSM.16.M88.4 R176, [R193] ;  /* 0x00000000c1b0783b */ /* 0x000fe20000000200 */
[C---:B------:R-:W-:Y:S07]  /*9430*/  HMMA.16816.F32 R24, R32.reuse, R26, RZ ;  /* 0x0000001a2018723c */ /* 0x040fee00000018ff */
[----:B------:R-:W-:Y:S01]  /*9440*/  LDSM.16.M88.4 R180, [R187] ;  /* 0x00000000bbb4783b */ /* 0x000fe20000000200 */
[C---:B----4-:R-:W-:Y:S08]  /*9450*/  HMMA.16816.F32 R28, R32.reuse, R136, RZ ;  /* 0x00000088201c723c */ /* 0x050ff000000018ff */
[----:B------:R-:W-:Y:S01]  /*9460*/  HMMA.16816.F32 R32, R32, R138, RZ ;  /* 0x0000008a2020723c */ /* 0x000fe200000018ff */
[----:B------:R-:W2:Y:S07]  /*9470*/  LDSM.16.M88.4 R136, [R190+0x800] ;  /* 0x00080000be88783b */ /* 0x000eae0000000200 */
[C---:B-----5:R-:W-:Y:S08]  /*9480*/  HMMA.16816.F32 R4, R140.reuse, R144, R4 ;  /* 0x000000908c04723c */ /* 0x060ff00000001804 */
[C---:B------:R-:W-:Y:S01]  /*9490*/  HMMA.16816.F32 R8, R140.reuse, R146, R8 ;  /* 0x000000928c08723c */ /* 0x040fe20000001808 */
[----:B------:R-:W-:Y:S07]  /*94a0*/  LDSM.16.M88.4 R144, [R187+0x1000] ;  /* 0x00100000bb90783b */ /* 0x000fee0000000200 */
        /* <DEDUP_REMOVED lines=10> */
[----:B------:R-:W3:Y:S07]  /*9550*/  LDSM.16.M88.4 R156, [R184+0x2000] ;  /* 0x00200000b89c783b */ /* 0x000eee0000000200 */
        /* <DEDUP_REMOVED lines=62> */
[----:B------:R-:W2:Y:S07]  /*9940*/  LDSM.16.M88.4 R156, [R184+0x5800] ;  /* 0x00580000b89c783b */ /* 0x000eae0000000200 */
[C---:B-----5:R-:W-:Y:S01]  /*9950*/  HMMA.16816.F32 R4, R160.reuse, R164, R4 ;  /* 0x000000a4a004723c */ /* 0x060fe20000001804 */
[----:B------:R-:W5:Y:S07]  /*9960*/  LDSM.16.M88.4 R176, [R192+0x8000] ;  /* 0x00800000c0b0783b */ /* 0x000f6e0000000200 */
        /* <DEDUP_REMOVED lines=64> */
[----:B------:R-:W-:Y:S01]  /*9d70*/  @P0 IMAD.WIDE.U32 R6, R208, c[0x0][0x1e0], RZ ;  /* 0x00007800d0060a25 */ /* 0x000fe200078e00ff */
[----:B------:R1:W-:Y:S04]  /*9d80*/  MUFU.TANH R142, R0 ;  /* 0x00000000008e7308 */ /* 0x0003e80000002400 */
        /* <DEDUP_REMOVED lines=92> */
[----:B--2---:R-:W-:Y:S02]  /*a350*/  FMNMX.FTZ R101, R4, R5, !PT ;  /* 0x0000000504657209 */ /* 0x004fe40007810000 */
[----:B------:R-:W-:Y:S02]  /*a360*/  @P0 SHF.R.S32.HI R4, RZ, 0x1f, R208 ;  /* 0x0000001fff040819 */ /* 0x000fe400000114d0 */
[----:B------:R-:W-:Y:S01]  /*a370*/  @P0 MOV R5, c[0x0][0x1e0] ;  /* 0x0000780000050a02 */ /* 0x000fe20000000f00 */
[----:B------:R-:W-:Y:S01]  /*a380*/  FADD.FTZ R2, -R101, R102 ;  /* 0x0000006665027221 */ /* 0x000fe20000010100 */
[----:B-1----:R-:W-:Y:S03]  /*a390*/  FMNMX.FTZ R100, R0, R3, !PT ;  /* 0x0000000300647209 */ /* 0x002fe60007810000 */
[----:B------:R-:W-:Y:S02]  /*a3a0*/  FMUL.FTZ R0, R2, c[0x0][0x2d0] ;  /* 0x0000b40002007a20 */ /* 0x000fe40000410000 */
[----:B------:R-:W-:Y:S01]  /*a3b0*/  @P0 IMAD R3, R4, c[0x0][0x1e0], RZ ;  /* 0x0000780004030a24 */ /* 0x000fe200078e02ff */
[----:B------:R-:W-:Y:S01]  /*a3c0*/  @P0 SHF.L.U32 R4, R6, 0x6, RZ ;  /* 0x0000000606040819 */ /* 0x000fe200000006ff */
[----:B------:R1:W2:Y:S02]  /*a3d0*/  MUFU.EX2 R2, R0 ;  /* 0x0000000000027308 */ /* 0x0002a40000000800 */
[----:B------:R-:W-:Y:S05]  /*a3e0*/  @P0 IMAD R3, R208, c[0x0][0x1e4], R3 ;  /* 0x00007900d0030a24 */ /* 0x000fea00078e0203 */
[----:B------:R-:W-:Y:S02]  /*a3f0*/  @P0 IADD3 R3, R7, R3, RZ ;  /* 0x0000000307030210 */ /* 0x000fe40007ffe0ff */
[----:B------:R-:W-:Y:S02]  /*a400*/  @P0 IADD3 R7, P6, R4, R220, RZ ;  /* 0x000000dc04070210 */ /* 0x000fe40007fde0ff */
[----:B------:R-:W-:Y:S02]  /*a410*/  @P0 SHF.L.U64.HI R3, R6, 0x6, R3 ;  /* 0x0000000606030819 */ /* 0x000fe40000010203 */
[----:B------:R-:W-:Y:S02]  /*a420*/  @P0 LEA R6, P1, R5, R4, 0x5 ;  /* 0x0000000405060211 */ /* 0x000fe400078228ff */
[----:B------:R-:W-:Y:S02]  /*a430*/  @P0 LEA R18, P2, R7, c[0x0][0x1c8], 0x1 ;  /* 0x0000720007120a11 */ /* 0x000fe400078408ff */
[----:B------:R-:W-:Y:S02]  /*a440*/  @P0 LEA.HI.X R5, R5, R3, R8, 0x5, P1 ;  /* 0x0000000305050211 */ /* 0x000fe400008f2c08 */
[----:B------:R-:W-:Y:S01]  /*a450*/  @P0 IADD3 R10, P1, R220, 0x40, RZ ;  /* 0x00000040dc0a0810 */ /* 0x000fe20007f3e0ff */
[----:B-1----:R-:W-:Y:S02]  /*a460*/  FADD.FTZ R0, -R100, R103 ;  /* 0x0000006764007221 */ /* 0x002fe40000010100 */
[----:B------:R-:W-:Y:S02]  /*a470*/  FMUL.FTZ R103, R101, c[0x0][0x2d0] ;  /* 0x0000b40065677a20 */ /* 0x000fe40000410000 */
[----:B------:R-:W-:Y:S02]  /*a480*/  FMUL.FTZ R0, R0, c[0x0][0x2d0] ;  /* 0x0000b40000007a20 */ /* 0x000fe40000410000 */
[--C-:B------:R-:W-:Y:S02]  /*a490*/  FFMA.FTZ R9, R140, c[0x0][0x2d0], -R103.reuse ;  /* 0x0000b4008c097a23 */ /* 0x100fe40000010867 */
[--C-:B------:R-:W-:Y:S02]  /*a4a0*/  FFMA.FTZ R11, R141, c[0x0][0x2d0], -R103.reuse ;  /* 0x0000b4008d0b7a23 */ /* 0x100fe40000010867 */
[----:B------:R1:W-:Y:S01]  /*a4b0*/  MUFU.EX2 R214, R9 ;  /* 0x0000000900d67308 */ /* 0x0003e20000000800 */
[--C-:B------:R-:W-:Y:S02]  /*a4c0*/  FFMA.FTZ R15, R143, c[0x0][0x2d0], -R103.reuse ;  /* 0x0000b4008f0f7a23 */ /* 0x100fe40000010867 */
[----:B------:R-:W-:Y:S02]  /*a4d0*/  FFMA.FTZ R102, R138, c[0x0][0x2d0], -R103 ;  /* 0x0000b4008a667a23 */ /* 0x000fe40000010867 */
[C---:B--2---:R-:W-:Y:S02]  /*a4e0*/  FMUL.FTZ R24, R2.reuse, R124 ;  /* 0x0000007c02187220 */ /* 0x044fe40000410000 */
        /* <DEDUP_REMOVED lines=8> */
[----:B------:R3:W-:Y:S01]  /*a570*/  MUFU.EX2 R212, R15 ;  /* 0x0000000f00d47308 */ /* 0x0007e20000000800 */
[C---:B------:R-:W-:Y:S02]  /*a580*/  FMUL.FTZ R44, R2.reuse, R44 ;  /* 0x0000002c022c7220 */ /* 0x040fe40000410000 */
[C---:B------:R-:W-:Y:S01]  /*a590*/  FMUL.FTZ R45, R2.reuse, R45 ;  /* 0x0000002d022d7220 */ /* 0x040fe20000410000 */
[----:B-1----:R-:W-:Y:S01]  /*a5a0*/  @P0 IADD3.X R9, R3, R219, RZ, P6, !PT ;  /* 0x000000db03090210 */ /* 0x002fe200037fe4ff */
[C---:B------:R-:W-:Y:S02]  /*a5b0*/  FMUL.FTZ R48, R2.reuse, R48 ;  /* 0x0000003002307220 */ /* 0x040fe40000410000 */
[C---:B------:R-:W-:Y:S01]  /*a5c0*/  FMUL.FTZ R49, R2.reuse, R49 ;  /* 0x0000003102317220 */ /* 0x040fe20000410000 */
[----:B------:R-:W-:Y:S01]  /*a5d0*/  @P0 LEA.HI.X R19, R7, c[0x0][0x1cc], R9, 0x1, P2 ;  /* 0x0000730007130a11 */ /* 0x000fe200010f0c09 */
[----:B------:R-:W-:Y:S01]  /*a5e0*/  FMUL.FTZ R52, R2, R52 ;  /* 0x0000003402347220 */ /* 0x000fe20000410000 */
[----:B------:R-:W-:Y:S01]  /*a5f0*/  @P0 IADD3 R8, P2, R220, 0x80, RZ ;  /* 0x00000080dc080810 */ /* 0x000fe20007f5e0ff */
[----:B------:R1:W-:Y:S01]  /*a600*/  MUFU.EX2 R210, R102 ;  /* 0x0000006600d27308 */ /* 0x0003e20000000800 */
[----:B------:R-:W-:Y:S01]  /*a610*/  @P0 IADD3 R9, P6, R4, R10, RZ ;  /* 0x0000000a04090210 */ /* 0x000fe20007fde0ff */
[----:B------:R4:W-:Y:S01]  /*a620*/  @P0 LDGSTS.E.BYPASS.LTC128B.128 [R207+0x6100], [R18.64], !P5 ;  /* 0x0610000012cf0fae */ /* 0x0009e2000e901d46 */
[----:B------:R-:W-:Y:S01]  /*a630*/  @P0 IADD3.X R7, RZ, R219, RZ, P1, !PT ;  /* 0x000000dbff070210 */ /* 0x000fe20000ffe4ff */
[C---:B------:R-:W-:Y:S01]  /*a640*/  FMUL.FTZ R53, R2.reuse, R53 ;  /* 0x0000003502357220 */ /* 0x040fe20000410000 */
[----:B--2---:R-:W-:Y:S01]  /*a650*/  @P0 IADD3.X R11, RZ, R219, RZ, P2, !PT ;  /* 0x000000dbff0b0210 */ /* 0x004fe200017fe4ff */
[C---:B------:R-:W-:Y:S01]  /*a660*/  FMUL.FTZ R56, R2.reuse, R56 ;  /* 0x0000003802387220 */ /* 0x040fe20000410000 */
[----:B------:R-:W-:Y:S01]  /*a670*/  @P0 LEA R14, P2, R9, c[0x0][0x1c8], 0x1 ;  /* 0x00007200090e0a11 */ /* 0x000fe200078408ff */
[----:B------:R-:W-:Y:S01]  /*a680*/  FMUL.FTZ R57, R2, R57 ;  /* 0x0000003902397220 */ /* 0x000fe20000410000 */
[----:B------:R-:W-:Y:S01]  /*a690*/  @P0 IADD3.X R13, R3, R7, RZ, P6, !PT ;  /* 0x00000007030d0210 */ /* 0x000fe200037fe4ff */
[----:B------:R-:W4:Y:S01]  /*a6a0*/  MUFU.EX2 R0, R0 ;  /* 0x0000000000007308 */ /* 0x000f220000000800 */
[----:B------:R-:W-:Y:S01]  /*a6b0*/  @P0 IADD3 R4, P1, R4, R8, RZ ;  /* 0x0000000804040210 */ /* 0x000fe20007f3e0ff */
[C---:B------:R-:W-:Y:S01]  /*a6c0*/  FMUL.FTZ R60, R2.reuse, R60 ;  /* 0x0000003c023c7220 */ /* 0x040fe20000410000 */
[----:B---3--:R-:W-:Y:S01]  /*a6d0*/  @P0 LEA.HI.X R15, R9, c[0x0][0x1cc], R13, 0x1, P2 ;  /* 0x00007300090f0a11 */ /* 0x008fe200010f0c0d */
[----:B------:R-:W-:Y:S01]  /*a6e0*/  FMUL.FTZ R61, R2, R61 ;  /* 0x0000003d023d7220 */ /* 0x000fe20000410000 */
[----:B------:R-:W-:Y:S01]  /*a6f0*/  @P0 LEA R12, P6, R4, c[0x0][0x1c8], 0x1 ;  /* 0x00007200040c0a11 */ /* 0x000fe200078c08ff */
[----:B------:R-:W-:Y:S01]  /*a700*/  FMUL.FTZ R64, R2, R64 ;  /* 0x0000004002407220 */ /* 0x000fe20000410000 */
[----:B------:R-:W-:Y:S01]  /*a710*/  @P0 IADD3.X R3, R3, R11, RZ, P1, !PT ;  /* 0x0000000b03030210 */ /* 0x000fe20000ffe4ff */
[----:B------:R2:W-:Y:S01]  /*a720*/  @P0 LDGSTS.E.BYPASS.LTC128B.128 [R207+0x8100], [R14.64], !P4 ;  /* 0x081000000ecf0fae */ /* 0x0005e2000e101d46 */
[----:B------:R-:W-:Y:S01]  /*a730*/  @P0 IADD3 R9, P2, R6, R220, RZ ;  /* 0x000000dc06090210 */ /* 0x000fe20007f5e0ff */
[----:B------:R-:W-:Y:S01]  /*a740*/  FMUL.FTZ R65, R2, R65 ;  /* 0x0000004102417220 */ /* 0x000fe20000410000 */
[----:B------:R-:W-:Y:S01]  /*a750*/  @P0 LEA.HI.X R13, R4, c[0x0][0x1cc], R3, 0x1, P6 ;  /* 0x00007300040d0a11 */ /* 0x000fe200030f0c03 */
[--C-:B------:R-:W-:Y:S01]  /*a760*/  FFMA.FTZ R3, R142, c[0x0][0x2d0], -R103.reuse ;  /* 0x0000b4008e037a23 */ /* 0x100fe20000010867 */
[C---:B------:R-:W-:Y:S01]  /*a770*/  @P0 IADD3 R16, P6, R6.reuse, R10, RZ ;  /* 0x0000000a06100210 */ /* 0x040fe20007fde0ff */
[----:B-1----:R-:W-:Y:S01]  /*a780*/  FFMA.FTZ R102, R139, c[0x0][0x2d0], -R103 ;  /* 0x0000b4008b667a23 */ /* 0x002fe20000010867 */
[----:B------:R-:W-:Y:S01]  /*a790*/  @P0 IADD3 R10, P1, R6, R8, RZ ;  /* 0x00000008060a0210 */ /* 0x000fe20007f3e0ff */
[----:B------:R2:W-:Y:S01]  /*a7a0*/  @P0 LDGSTS.E.BYPASS.LTC128B.128 [R207+0xa100], [R12.64], !P3 ;  /* 0x0a1000000ccf0fae */ /* 0x0005e2000d901d46 */
[----:B------:R-:W-:Y:S01]  /*a7b0*/  @P0 IADD3.X R7, R5, R7, RZ, P6, !PT ;  /* 0x0000000705070210 */ /* 0x000fe200037fe4ff */
[----:B------:R1:W3:Y:S01]  /*a7c0*/  MUFU.EX2 R211, R3 ;  /* 0x0000000300d37308 */ /* 0x0002e20000000800 */
[----:B------:R-:W-:Y:S01]  /*a7d0*/  @P0 LEA R8, P6, R9, c[0x0][0x1c8], 0x1 ;  /* 0x0000720009080a11 */ /* 0x000fe200078c08ff */
[C---:B------:R-:W-:Y:S01]  /*a7e0*/  FMUL.FTZ R68, R2.reuse, R68 ;  /* 0x0000004402447220 */ /* 0x040fe20000410000 */
[C---:B------:R-:W-:Y:S01]  /*a7f0*/  @P0 IADD3.X R17, R5.reuse, R11, RZ, P1, !PT ;  /* 0x0000000b05110210 */ /* 0x040fe20000ffe4ff */
[----:B------:R-:W-:Y:S01]  /*a800*/  FMUL.FTZ R69, R2, R69 ;  /* 0x0000004502457220 */ /* 0x000fe20000410000 */
[----:B------:R-:W-:Y:S01]  /*a810*/  @P0 IADD3.X R5, R5, R219, RZ, P2, !PT ;  /* 0x000000db05050210 */ /* 0x000fe200017fe4ff */
[----:B----4-:R-:W-:Y:S01]  /*a820*/  FMUL.FTZ R18, R0, R118 ;  /* 0x0000007600127220 */ /* 0x010fe20000410000 */
[----:B------:R-:W-:Y:S01]  /*a830*/  @P0 LEA R6, P2, R16, c[0x0][0x1c8], 0x1 ;  /* 0x0000720010060a11 */ /* 0x000fe200078408ff */
[----:B------:R-:W-:Y:S01]  /*a840*/  FMUL.FTZ R19, R0, R119 ;  /* 0x0000007700137220 */ /* 0x000fe20000410000 */
[----:B------:R-:W-:Y:S01]  /*a850*/  @P0 LEA.HI.X R9, R9, c[0x0][0x1cc], R5, 0x1, P6 ;  /* 0x0000730009090a11 */ /* 0x000fe200030f0c05 */
[----:B------:R4:W-:Y:S01]  /*a860*/  MUFU.EX2 R209, R102 ;  /* 0x0000006600d17308 */ /* 0x0009e20000000800 */
[----:B------:R-:W-:Y:S01]  /*a870*/  @P0 LEA.HI.X R7, R16, c[0x0][0x1cc], R7, 0x1, P2 ;  /* 0x0000730010070a11 */ /* 0x000fe200010f0c07 */
[----:B------:R-:W-:Y:S01]  /*a880*/  FMUL.FTZ R16, R2, R116 ;  /* 0x0000007402107220 */ /* 0x000fe20000410000 */
[----:B------:R-:W-:Y:S01]  /*a890*/  @P0 LEA R4, P1, R10, c[0x0][0x1c8], 0x1 ;  /* 0x000072000a040a11 */ /* 0x000fe200078208ff */
[----:B------:R5:W-:Y:S01]  /*a8a0*/  @P0 LDGSTS.E.BYPASS.LTC128B.128 [R207+0x7100], [R8.64], !P5 ;  /* 0x0710000008cf0fae */ /* 0x000be2000e901d46 */
[----:B------:R-:W-:Y:S02]  /*a8b0*/  FMUL.FTZ R26, R0, R126 ;  /* 0x0000007e001a7220 */ /* 0x000fe40000410000 */
[----:B------:R-:W-:Y:S01]  /*a8c0*/  @P0 LEA.HI.X R5, R10, c[0x0][0x1cc], R17, 0x1, P1 ;  /* 0x000073000a050a11 */ /* 0x000fe200008f0c11 */
[----:B------:R-:W-:Y:S02]  /*a8d0*/  FMUL.FTZ R17, R2, R117 ;  /* 0x0000007502117220 */ /* 0x000fe40000410000 */
[C---:B------:R-:W-:Y:S02]  /*a8e0*/  FMUL.FTZ R27, R0.reuse, R127 ;  /* 0x0000007f001b7220 */ /* 0x040fe40000410000 */
[----:B------:R3:W-:Y:S01]  /*a8f0*/  @P0 LDGSTS.E.BYPASS.LTC128B.128 [R207+0x9100], [R6.64], !P4 ;  /* 0x0910000006cf0fae */ /* 0x0007e2000e101d46 */
[----:B------:R-:W-:Y:S02]  /*a900*/  FMUL.FTZ R34, R0, R134 ;  /* 0x0000008600227220 */ /* 0x000fe40000410000 */
[----:B-1----:R-:W-:Y:S02]  /*a910*/  FMUL.FTZ R3, R100, c[0x0][0x2d0] ;  /* 0x0000b40064037a20 */ /* 0x002fe40000410000 */
[----:B------:R-:W-:Y:S02]  /*a920*/  FMUL.FTZ R35, R0, R135 ;  /* 0x0000008700237220 */ /* 0x000fe40000410000 */
[--C-:B------:R-:W-:Y:S01]  /*a930*/  FFMA.FTZ R11, R147, c[0x0][0x2d0], -R3.reuse ;  /* 0x0000b400930b7a23 */ /* 0x100fe20000010803 */
[----:B------:R1:W-:Y:S01]  /*a940*/  @P0 LDGSTS.E.BYPASS.LTC128B.128 [R207+0xb100], [R4.64], !P3 ;  /* 0x0b10000004cf0fae */ /* 0x0003e2000d901d46 */
[--C-:B------:R-:W-:Y:S02]  /*a950*/  FFMA.FTZ R10, R146, c[0x0][0x2d0], -R3.reuse ;  /* 0x0000b400920a7a23 */ /* 0x100fe40000010803 */
[----:B------:R1:W-:Y:S01]  /*a960*/  MUFU.EX2 R177, R11 ;  /* 0x0000000b00b17308 */ /* 0x0003e20000000800 */
[--C-:B----4-:R-:W-:Y:S02]  /*a970*/  FFMA.FTZ R102, R148, c[0x0][0x2d0], -R3.reuse ;  /* 0x0000b40094667a23 */ /* 0x110fe40000010803 */
[C---:B------:R-:W-:Y:S02]  /*a980*/  FMUL.FTZ R38, R0.reuse, R38 ;  /* 0x0000002600267220 */ /* 0x040fe40000410000 */
[----:B--2---:R-:W2:Y:S01]  /*a990*/  LDSM.16.MT88.4 R12, [R185] ;  /* 0x00000000b90c783b */ /* 0x004ea20000004200 */
[----:B------:R-:W-:Y:S02]  /*a9a0*/  FMUL.FTZ R39, R0, R39 ;  /* 0x0000002700277220 */ /* 0x000fe40000410000 */
[--C-:B-----5:R-:W-:Y:S02]  /*a9b0*/  FFMA.FTZ R8, R144, c[0x0][0x2d0], -R3.reuse ;  /* 0x0000b40090087a23 */ /* 0x120fe40000010803 */
[----:B------:R-:W4:Y:S01]  /*a9c0*/  MUFU.EX2 R176, R10 ;  /* 0x0000000a00b07308 */ /* 0x000f220000000800 */
[----:B------:R-:W-:Y:S02]  /*a9d0*/  FMUL.FTZ R9, R2, R109 ;  /* 0x0000006d02097220 */ /* 0x000fe40000410000 */
[----:B------:R-:W5:Y:S01]  /*a9e0*/  LDSM.16.MT88.4 R20, [R186] ;  /* 0x00000000ba14783b */ /* 0x000f620000004200 */
[C---:B------:R-:W-:Y:S02]  /*a9f0*/  FMUL.FTZ R42, R0.reuse, R42 ;  /* 0x0000002a002a7220 */ /* 0x040fe40000410000 */
[C---:B---3--:R-:W-:Y:S01]  /*aa00*/  FMUL.FTZ R6, R0.reuse, R106 ;  /* 0x0000006a00067220 */ /* 0x048fe20000410000 */
[----:B------:R-:W-:Y:S01]  /*aa10*/  F2FP.PACK_AB R106, R211, R212 ;  /* 0x000000d4d36a723e */ /* 0x000fe200000000ff */
[C---:B------:R-:W-:Y:S02]  /*aa20*/  FMUL.FTZ R7, R0.reuse, R107 ;  /* 0x0000006b00077220 */ /* 0x040fe40000410000 */
[----:B------:R3:W-:Y:S01]  /*aa30*/  MUFU.EX2 R175, R8 ;  /* 0x0000000800af7308 */ /* 0x0007e20000000800 */
[----:B------:R-:W2:Y:S01]  /*aa40*/  LDSM.16.MT88.4 R28, [R189] ;  /* 0x00000000bd1c783b */ /* 0x000ea20000004200 */
[----:B------:R-:W-:Y:S02]  /*aa50*/  FMUL.FTZ R43, R0, R43 ;  /* 0x0000002b002b7220 */ /* 0x000fe40000410000 */
[--C-:B-1----:R-:W-:Y:S02]  /*aa60*/  FFMA.FTZ R4, R145, c[0x0][0x2d0], -R3.reuse ;  /* 0x0000b40091047a23 */ /* 0x102fe40000010803 */
[----:B------:R-:W-:Y:S02]  /*aa70*/  FMUL.FTZ R5, R2, R105 ;  /* 0x0000006902057220 */ /* 0x000fe40000410000 */
[C---:B------:R-:W-:Y:S01]  /*aa80*/  FMUL.FTZ R11, R0.reuse, R111 ;  /* 0x0000006f000b7220 */ /* 0x040fe20000410000 */
[----:B------:R-:W-:Y:S01]  /*aa90*/  LDSM.16.MT88.4 R116, [R186+0x2000] ;  /* 0x00200000ba74783b */ /* 0x000fe20000004200 */
[----:B------:R-:W1:Y:S01]  /*aaa0*/  MUFU.EX2 R174, R4 ;  /* 0x0000000400ae7308 */ /* 0x000e620000000800 */
[C---:B------:R-:W-:Y:S02]  /*aab0*/  FMUL.FTZ R46, R0.reuse, R46 ;  /* 0x0000002e002e7220 */ /* 0x040fe40000410000 */
[----:B------:R-:W-:Y:S01]  /*aac0*/  FMUL.FTZ R47, R0, R47 ;  /* 0x0000002f002f7220 */ /* 0x000fe20000410000 */
[----:B----4-:R-:W-:Y:S01]  /*aad0*/  F2FP.PACK_AB R105, R176, R177 ;  /* 0x000000b1b069723e */ /* 0x010fe200000000ff */
[C---:B------:R-:W-:Y:S02]  /*aae0*/  FMUL.FTZ R10, R0.reuse, R110 ;  /* 0x0000006e000a7220 */ /* 0x040fe40000410000 */
[----:B------:R-:W-:Y:S01]  /*aaf0*/  LDSM.16.MT88.4 R124, [R188+0x800] ;  /* 0x00080000bc7c783b */ /* 0x000fe20000004200 */
[C---:B------:R-:W-:Y:S02]  /*ab00*/  FMUL.FTZ R50, R0.reuse, R50 ;  /* 0x0000003200327220 */ /* 0x040fe40000410000 */
[----:B------:R4:W4:Y:S01]  /*ab10*/  MUFU.EX2 R173, R102 ;  /* 0x0000006600ad7308 */ /* 0x0009220000000800 */
[C---:B------:R-:W-:Y:S02]  /*ab20*/  FMUL.FTZ R51, R0.reuse, R51 ;  /* 0x0000003300337220 */ /* 0x040fe40000410000 */
[----:B------:R-:W-:Y:S02]  /*ab30*/  FMUL.FTZ R54, R0, R54 ;  /* 0x0000003600367220 */ /* 0x000fe40000410000 */
[----:B---3--:R-:W-:Y:S01]  /*ab40*/  FMUL.FTZ R8, R2, R108 ;  /* 0x0000006c02087220 */ /* 0x008fe20000410000 */
[----:B------:R-:W-:Y:S01]  /*ab50*/  LDSM.16.MT88.4 R132, [R186+0x2800] ;  /* 0x00280000ba84783b */ /* 0x000fe20000004200 */
[C---:B------:R-:W-:Y:S02]  /*ab60*/  FMUL.FTZ R55, R0.reuse, R55 ;  /* 0x0000003700377220 */ /* 0x040fe40000410000 */
[C---:B------:R-:W-:Y:S02]  /*ab70*/  FMUL.FTZ R58, R0.reuse, R58 ;  /* 0x0000003a003a7220 */ /* 0x040fe40000410000 */
[C---:B------:R-:W-:Y:S02]  /*ab80*/  FMUL.FTZ R59, R0.reuse, R59 ;  /* 0x0000003b003b7220 */ /* 0x040fe40000410000 */
[----:B------:R-:W-:Y:S01]  /*ab90*/  FMUL.FTZ R62, R0, R62 ;  /* 0x0000003e003e7220 */ /* 0x000fe20000410000 */
[----:B-1----:R-:W-:Y:S01]  /*aba0*/  F2FP.PACK_AB R107, R174, R175 ;  /* 0x000000afae6b723e */ /* 0x002fe200000000ff */
[----:B------:R-:W-:Y:S01]  /*abb0*/  FMUL.FTZ R4, R2, R104 ;  /* 0x0000006802047220 */ /* 0x000fe20000410000 */
[----:B------:R-:W-:Y:S01]  /*abc0*/  F2FP.PACK_AB R104, R213, R214 ;  /* 0x000000d6d568723e */ /* 0x000fe200000000ff */
[----:B------:R-:W1:Y:S01]  /*abd0*/  LDSM.16.MT88.4 R108, [R188] ;  /* 0x00000000bc6c783b */ /* 0x000e620000004200 */
[C---:B------:R-:W-:Y:S02]  /*abe0*/  FMUL.FTZ R63, R0.reuse, R63 ;  /* 0x0000003f003f7220 */ /* 0x040fe40000410000 */
[C---:B------:R-:W-:Y:S02]  /*abf0*/  FMUL.FTZ R66, R0.reuse, R66 ;  /* 0x0000004200427220 */ /* 0x040fe40000410000 */
[----:B------:R-:W-:Y:S01]  /*ac00*/  FMUL.FTZ R67, R0, R67 ;  /* 0x0000004300437220 */ /* 0x000fe20000410000 */
[C---:B--2---:R-:W-:Y:S02]  /*ac10*/  HMMA.16816.F32 R4, R104.reuse, R12, R4 ;  /* 0x0000000c6804723c */ /* 0x044fe40000001804 */
[----:B------:R-:W-:Y:S03]  /*ac20*/  LDSM.16.MT88.4 R140, [R189+0x2800] ;  /* 0x00280000bd8c783b */ /* 0x000fe60000004200 */
[----:B----4-:R-:W-:Y:S02]  /*ac30*/  FFMA.FTZ R102, R149, c[0x0][0x2d0], -R3 ;  /* 0x0000b40095667a23 */ /* 0x010fe40000010803 */
[C---:B------:R-:W-:Y:S01]  /*ac40*/  FMUL.FTZ R12, R2.reuse, R112 ;  /* 0x00000070020c7220 */ /* 0x040fe20000410000 */
[C---:B------:R-:W-:Y:S01]  /*ac50*/  HMMA.16816.F32 R8, R104.reuse, R14, R8 ;  /* 0x0000000e6808723c */ /* 0x040fe20000001808 */
[----:B------:R2:W3:Y:S01]  /*ac60*/  MUFU.EX2 R172, R102 ;  /* 0x0000006600ac7308 */ /* 0x0004e20000000800 */
[----:B------:R-:W-:Y:S02]  /*ac70*/  LDSM.16.MT88.4 R144, [R186+0x3800] ;  /* 0x00380000ba90783b */ /* 0x000fe40000004200 */
[----:B------:R-:W-:Y:S02]  /*ac80*/  FMUL.FTZ R13, R2, R113 ;  /* 0x00000071020d7220 */ /* 0x000fe40000410000 */
[C---:B------:R-:W-:Y:S02]  /*ac90*/  FMUL.FTZ R70, R0.reuse, R70 ;  /* 0x0000004600467220 */ /* 0x040fe40000410000 */
[C---:B------:R-:W-:Y:S02]  /*aca0*/  FMUL.FTZ R14, R0.reuse, R114 ;  /* 0x00000072000e7220 */ /* 0x040fe40000410000 */
[----:B------:R-:W0:Y:S02]  /*acb0*/  LDGDEPBAR ;  /* 0x00000000000079af */ /* 0x000e240000000000 */
[C---:B------:R-:W-:Y:S02]  /*acc0*/  FMUL.FTZ R15, R0.reuse, R115 ;  /* 0x00000073000f7220 */ /* 0x040fe40000410000 */
[----:B------:R-:W-:Y:S02]  /*acd0*/  FMUL.FTZ R71, R0, R71 ;  /* 0x0000004700477220 */ /* 0x000fe40000410000 */
[C---:B------:R-:W-:Y:S02]  /*ace0*/  FMUL.FTZ R72, R2.reuse, R72 ;  /* 0x0000004802487220 */ /* 0x040fe40000410000 */
[----:B------:R-:W4:Y:S01]  /*acf0*/  LDSM.16.MT88.4 R112, [R185+0x2000] ;  /* 0x00200000b970783b */ /* 0x000f220000004200 */
[C---:B-----5:R-:W-:Y:S03]  /*ad00*/  HMMA.16816.F32 R12, R104.reuse, R20, R12 ;  /* 0x00000014680c723c */ /* 0x060fe6000000180c */
[----:B------:R-:W-:Y:S02]  /*ad10*/  FMUL.FTZ R73, R2, R73 ;  /* 0x0000004902497220 */ /* 0x000fe40000410000 */
[----:B------:R-:W-:Y:S02]  /*ad20*/  FMUL.FTZ R74, R0, R74 ;  /* 0x0000004a004a7220 */ /* 0x000fe40000410000 */
[C---:B------:R-:W-:Y:S01]  /*ad30*/  FMUL.FTZ R20, R2.reuse, R120 ;  /* 0x0000007802147220 */ /* 0x040fe20000410000 */
[C---:B------:R-:W-:Y:S04]  /*ad40*/  HMMA.16816.F32 R16, R104.reuse, R22, R16 ;  /* 0x000000166810723c */ /* 0x040fe80000001810 */
[----:B------:R-:W-:Y:S02]  /*ad50*/  FMUL.FTZ R21, R2, R121 ;  /* 0x0000007902157220 */ /* 0x000fe40000410000 */
[--C-:B--2---:R-:W-:Y:S02]  /*ad60*/  FFMA.FTZ R102, R150, c[0x0][0x2d0], -R103.reuse ;  /* 0x0000b40096667a23 */ /* 0x104fe40000010867 */
[C---:B------:R-:W-:Y:S02]  /*ad70*/  FMUL.FTZ R22, R0.reuse, R122 ;  /* 0x0000007a00167220 */ /* 0x040fe40000410000 */
[----:B------:R2:W5:Y:S02]  /*ad80*/  MUFU.EX2 R183, R102 ;  /* 0x0000006600b77308 */ /* 0x0005640000000800 */
[C---:B------:R-:W-:Y:S02]  /*ad90*/  FMUL.FTZ R23, R0.reuse, R123 ;  /* 0x0000007b00177220 */ /* 0x040fe40000410000 */
[----:B------:R-:W-:Y:S01]  /*ada0*/  LDSM.16.MT88.4 R120, [R189+0x800] ;  /* 0x00080000bd78783b */ /* 0x000fe20000004200 */
[----:B------:R-:W-:Y:S02]  /*adb0*/  FMUL.FTZ R75, R0, R75 ;  /* 0x0000004b004b7220 */ /* 0x000fe40000410000 */
[C---:B------:R-:W-:Y:S02]  /*adc0*/  FMUL.FTZ R76, R2.reuse, R76 ;  /* 0x0000004c024c7220 */ /* 0x040fe40000410000 */
[C---:B------:R-:W-:Y:S03]  /*add0*/  HMMA.16816.F32 R20, R104.reuse, R28, R20 ;  /* 0x0000001c6814723c */ /* 0x040fe60000001814 */
[----:B------:R-:W-:Y:S02]  /*ade0*/  FMUL.FTZ R77, R2, R77 ;  /* 0x0000004d024d7220 */ /* 0x000fe40000410000 */
        /* <DEDUP_REMOVED lines=8> */
[----:B--2---:R-:W-:Y:S02]  /*ae70*/  FFMA.FTZ R102, R151, c[0x0][0x2d0], -R103 ;  /* 0x0000b40097667a23 */ /* 0x004fe40000010867 */
[C---:B------:R-:W-:Y:S02]  /*ae80*/  FMUL.FTZ R80, R2.reuse, R80 ;  /* 0x0000005002507220 */ /* 0x040fe40000410000 */
[C---:B-1----:R-:W-:Y:S01]  /*ae90*/  HMMA.16816.F32 R28, R104.reuse, R108, R28 ;  /* 0x0000006c681c723c */ /* 0x042fe2000000181c */
[----:B------:R1:W-:Y:S02]  /*aea0*/  MUFU.EX2 R182, R102 ;  /* 0x0000006600b67308 */ /* 0x0003e40000000800 */
[----:B------:R-:W-:Y:S01]  /*aeb0*/  LDSM.16.MT88.4 R148, [R189+0x3800] ;  /* 0x00380000bd94783b */ /* 0x000fe20000004200 */
[----:B------:R-:W-:Y:S02]  /*aec0*/  FMUL.FTZ R81, R2, R81 ;  /* 0x0000005102517220 */ /* 0x000fe40000410000 */
[C---:B------:R-:W-:Y:S02]  /*aed0*/  FMUL.FTZ R82, R0.reuse, R82 ;  /* 0x0000005200527220 */ /* 0x040fe40000410000 */
[C---:B------:R-:W-:Y:S03]  /*aee0*/  HMMA.16816.F32 R32, R104.reuse, R110, R32 ;  /* 0x0000006e6820723c */ /* 0x040fe60000001820 */
[----:B------:R-:W2:Y:S01]  /*aef0*/  LDSM.16.MT88.4 R108, [R189+0x2000] ;  /* 0x00200000bd6c783b */ /* 0x000ea20000004200 */
[----:B------:R-:W-:Y:S02]  /*af00*/  FMUL.FTZ R83, R0, R83 ;  /* 0x0000005300537220 */ /* 0x000fe40000410000 */
[C---:B------:R-:W-:Y:S02]  /*af10*/  FMUL.FTZ R84, R2.reuse, R84 ;  /* 0x0000005402547220 */ /* 0x040fe40000410000 */
[C---:B----4-:R-:W-:Y:S04]  /*af20*/  HMMA.16816.F32 R36, R104.reuse, R112, R36 ;  /* 0x000000706824723c */ /* 0x050fe80000001824 */
[----:B------:R-:W-:Y:S02]  /*af30*/  FMUL.FTZ R85, R2, R85 ;  /* 0x0000005502557220 */ /* 0x000fe40000410000 */
[----:B------:R-:W-:Y:S02]  /*af40*/  FMUL.FTZ R86, R0, R86 ;  /* 0x0000005600567220 */ /* 0x000fe40000410000 */
[C---:B------:R-:W-:Y:S01]  /*af50*/  HMMA.16816.F32 R40, R104.reuse, R114, R40 ;  /* 0x000000726828723c */ /* 0x040fe20000001828 */
[----:B------:R-:W4:Y:S03]  /*af60*/  LDSM.16.MT88.4 R112, [R188+0x2000] ;  /* 0x00200000bc70783b */ /* 0x000f260000004200 */
[--C-:B-1----:R-:W-:Y:S02]  /*af70*/  FFMA.FTZ R102, R152, c[0x0][0x2d0], -R3.reuse ;  /* 0x0000b40098667a23 */ /* 0x102fe40000010803 */
[----:B------:R-:W-:Y:S02]  /*af80*/  FMUL.FTZ R87, R0, R87 ;  /* 0x0000005700577220 */ /* 0x000fe40000410000 */
[C---:B------:R-:W-:Y:S01]  /*af90*/  HMMA.16816.F32 R44, R104.reuse, R116, R44 ;  /* 0x00000074682c723c */ /* 0x040fe2000000182c */
[----:B------:R1:W1:Y:S03]  /*afa0*/  MUFU.EX2 R171, R102 ;  /* 0x0000006600ab7308 */ /* 0x0002660000000800 */
[C---:B------:R-:W-:Y:S02]  /*afb0*/  FMUL.FTZ R88, R2.reuse, R88 ;  /* 0x0000005802587220 */ /* 0x040fe40000410000 */
[----:B------:R-:W-:Y:S02]  /*afc0*/  FMUL.FTZ R89, R2, R89 ;  /* 0x0000005902597220 */ /* 0x000fe40000410000 */
[C---:B------:R-:W-:Y:S01]  /*afd0*/  HMMA.16816.F32 R48, R104.reuse, R118, R48 ;  /* 0x000000766830723c */ /* 0x040fe20000001830 */
[----:B------:R-:W3:Y:S03]  /*afe0*/  LDSM.16.MT88.4 R116, [R185+0x4000] ;  /* 0x00400000b974783b */ /* 0x000ee60000004200 */
[C---:B------:R-:W-:Y:S02]  /*aff0*/  FMUL.FTZ R90, R0.reuse, R90 ;  /* 0x0000005a005a7220 */ /* 0x040fe40000410000 */
[----:B------:R-:W-:Y:S02]  /*b000*/  FMUL.FTZ R91, R0, R91 ;  /* 0x0000005b005b7220 */ /* 0x000fe40000410000 */
[C---:B------:R-:W-:Y:S01]  /*b010*/  FMUL.FTZ R92, R2.reuse, R92 ;  /* 0x0000005c025c7220 */ /* 0x040fe20000410000 */
[C---:B--2---:R-:W-:Y:S03]  /*b020*/  HMMA.16816.F32 R52, R104.reuse, R108, R52 ;  /* 0x0000006c6834723c */ /* 0x044fe60000001834 */
[----:B------:R-:W-:Y:S02]  /*b030*/  FMUL.FTZ R93, R2, R93 ;  /* 0x0000005d025d7220 */ /* 0x000fe40000410000 */
[C---:B------:R-:W-:Y:S02]  /*b040*/  FMUL.FTZ R94, R0.reuse, R94 ;  /* 0x0000005e005e7220 */ /* 0x040fe40000410000 */
[----:B-1----:R-:W-:Y:S01]  /*b050*/  FFMA.FTZ R102, R153, c[0x0][0x2d0], -R3 ;  /* 0x0000b40099667a23 */ /* 0x002fe20000010803 */
[C---:B------:R-:W-:Y:S01]  /*b060*/  HMMA.16816.F32 R56, R104.reuse, R110, R56 ;  /* 0x0000006e6838723c */ /* 0x040fe20000001838 */
[----:B------:R-:W1:Y:S02]  /*b070*/  LDSM.16.MT88.4 R108, [R186+0x4000] ;  /* 0x00400000ba6c783b */ /* 0x000e640000004200 */
[----:B------:R2:W1:Y:S01]  /*b080*/  MUFU.EX2 R170, R102 ;  /* 0x0000006600aa7308 */ /* 0x0004620000000800 */
[----:B------:R-:W-:Y:S02]  /*b090*/  FMUL.FTZ R95, R0, R95 ;  /* 0x0000005f005f7220 */ /* 0x000fe40000410000 */
[C---:B------:R-:W-:Y:S02]  /*b0a0*/  FMUL.FTZ R96, R2.reuse, R96 ;  /* 0x0000006002607220 */ /* 0x040fe40000410000 */
[C---:B----4-:R-:W-:Y:S04]  /*b0b0*/  HMMA.16816.F32 R60, R104.reuse, R112, R60 ;  /* 0x00000070683c723c */ /* 0x050fe8000000183c */
[----:B------:R-:W-:Y:S02]  /*b0c0*/  FMUL.FTZ R97, R2, R97 ;  /* 0x0000006102617220 */ /* 0x000fe40000410000 */
[C---:B------:R-:W-:Y:S02]  /*b0d0*/  FMUL.FTZ R98, R0.reuse, R98 ;  /* 0x0000006200627220 */ /* 0x040fe40000410000 */
[C---:B------:R-:W-:Y:S01]  /*b0e0*/  HMMA.16816.F32 R64, R104.reuse, R114, R64 ;  /* 0x000000726840723c */ /* 0x040fe20000001840 */
[----:B------:R-:W4:Y:S03]  /*b0f0*/  LDSM.16.MT88.4 R112, [R189+0x4000] ;  /* 0x00400000bd70783b */ /* 0x000f260000004200 */
[----:B------:R-:W-:Y:S02]  /*b100*/  FMUL.FTZ R99, R0, R99 ;  /* 0x0000006300637220 */ /* 0x000fe40000410000 */
[----:B------:R-:W-:Y:S02]  /*b110*/  FFMA.FTZ R2, R2, R226, R214 ;  /* 0x000000e202027223 */ /* 0x000fe400000100d6 */
[C---:B---3--:R-:W-:Y:S04]  /*b120*/  HMMA.16816.F32 R68, R104.reuse, R116, R68 ;  /* 0x000000746844723c */ /* 0x048fe80000001844 */
[----:B--2---:R-:W-:Y:S02]  /*b130*/  FFMA.FTZ R102, R154, c[0x0][0x2d0], -R103 ;  /* 0x0000b4009a667a23 */ /* 0x004fe40000010867 */
[----:B------:R-:W-:Y:S02]  /*b140*/  FFMA.FTZ R0, R0, R227, R177 ;  /* 0x000000e300007223 */ /* 0x000fe400000100b1 */
[C---:B------:R-:W-:Y:S01]  /*b150*/  HMMA.16816.F32 R72, R104.reuse, R118, R72 ;  /* 0x000000766848723c */ /* 0x040fe20000001848 */
[----:B------:R-:W2:Y:S01]  /*b160*/  LDSM.16.MT88.4 R116, [R188+0x4000] ;  /* 0x00400000bc74783b */ /* 0x000ea20000004200 */
[----:B------:R3:W2:Y:S02]  /*b170*/  MUFU.EX2 R181, R102 ;  /* 0x0000006600b57308 */ /* 0x0006a40000000800 */
[----:B------:R-:W-:Y:S02]  /*b180*/  FADD.FTZ R2, R213, R2 ;  /* 0x00000002d5027221 */ /* 0x000fe40000010000 */
[----:B------:R-:W-:Y:S02]  /*b190*/  FADD.FTZ R0, R176, R0 ;  /* 0x00000000b0007221 */ /* 0x000fe40000010000 */
[----:B------:R-:W-:Y:S01]  /*b1a0*/  FADD.FTZ R2, R212, R2 ;  /* 0x00000002d4027221 */ /* 0x000fe20000010000 */
[C---:B-1----:R-:W-:Y:S03]  /*b1b0*/  HMMA.16816.F32 R76, R104.reuse, R108, R76 ;  /* 0x0000006c684c723c */ /* 0x042fe6000000184c */
[----:B------:R-:W-:Y:S02]  /*b1c0*/  FADD.FTZ R0, R175, R0 ;  /* 0x00000000af007221 */ /* 0x000fe40000010000 */
[----:B------:R-:W-:Y:S02]  /*b1d0*/  FADD.FTZ R2, R211, R2 ;  /* 0x00000002d3027221 */ /* 0x000fe40000010000 */
[----:B------:R-:W-:Y:S01]  /*b1e0*/  FADD.FTZ R0, R174, R0 ;  /* 0x00000000ae007221 */ /* 0x000fe20000010000 */
[C---:B------:R-:W-:Y:S01]  /*b1f0*/  HMMA.16816.F32 R80, R104.reuse, R110, R80 ;  /* 0x0000006e6850723c */ /* 0x040fe20000001850 */
[----:B------:R-:W1:Y:S03]  /*b200*/  LDSM.16.MT88.4 R108, [R185+0x800] ;  /* 0x00080000b96c783b */ /* 0x000e660000004200 */
[----:B------:R-:W-:Y:S02]  /*b210*/  FADD.FTZ R2, R210, R2 ;  /* 0x00000002d2027221 */ /* 0x000fe40000010000 */
[----:B------:R-:W-:Y:S02]  /*b220*/  FADD.FTZ R0, R173, R0 ;  /* 0x00000000ad007221 */ /* 0x000fe40000010000 */
[C---:B----4-:R-:W-:Y:S04]  /*b230*/  HMMA.16816.F32 R84, R104.reuse, R112, R84 ;  /* 0x000000706854723c */ /* 0x050fe80000001854 */
[----:B---3--:R-:W-:Y:S02]  /*b240*/  FFMA.FTZ R102, R155, c[0x0][0x2d0], -R103 ;  /* 0x0000b4009b667a23 */ /* 0x008fe40000010867 */
[----:B------:R-:W-:Y:S01]  /*b250*/  LDSM.16.MT88.4 R152, [R188+0x3800] ;  /* 0x00380000bc98783b */ /* 0x000fe20000004200 */
[----:B------:R-:W-:Y:S01]  /*b260*/  FADD.FTZ R2, R209, R2 ;  /* 0x00000002d1027221 */ /* 0x000fe20000010000 */
[C---:B------:R-:W-:Y:S01]  /*b270*/  HMMA.16816.F32 R88, R104.reuse, R114, R88 ;  /* 0x000000726858723c */ /* 0x040fe20000001858 */
[----:B------:R3:W4:Y:S03]  /*b280*/  MUFU.EX2 R180, R102 ;  /* 0x0000006600b47308 */ /* 0x0007260000000800 */
[----:B------:R-:W-:Y:S02]  /*b290*/  FADD.FTZ R0, R172, R0 ;  /* 0x00000000ac007221 */ /* 0x000fe40000010000 */
[----:B------:R-:W1:Y:S01]  /*b2a0*/  LDSM.16.MT88.4 R112, [R186+0x800] ;  /* 0x00080000ba70783b */ /* 0x000e620000004200 */
[----:B-----5:R-:W-:Y:S01]  /*b2b0*/  FADD.FTZ R2, R183, R2 ;  /* 0x00000002b7027221 */ /* 0x020fe20000010000 */
[C---:B--2---:R-:W-:Y:S04]  /*b2c0*/  HMMA.16816.F32 R92, R104.reuse, R116, R92 ;  /* 0x00000074685c723c */ /* 0x044fe8000000185c */
[----:B------:R-:W-:Y:S02]  /*b2d0*/  FADD.FTZ R0, R171, R0 ;  /* 0x00000000ab007221 */ /* 0x000fe40000010000 */
[----:B------:R-:W-:Y:S02]  /*b2e0*/  FADD.FTZ R2, R182, R2 ;  /* 0x00000002b6027221 */ /* 0x000fe40000010000 */
[----:B------:R-:W-:Y:S01]  /*b2f0*/  HMMA.16816.F32 R96, R104, R118, R96 ;  /* 0x000000766860723c */ /* 0x000fe20000001860 */
[----:B------:R-:W2:Y:S03]  /*b300*/  LDSM.16.MT88.4 R116, [R188+0x2800] ;  /* 0x00280000bc74783b */ /* 0x000ea60000004200 */
[----:B------:R-:W-:Y:S02]  /*b310*/  FADD.FTZ R0, R170, R0 ;  /* 0x00000000aa007221 */ /* 0x000fe40000010000 */
[----:B------:R-:W-:Y:S01]  /*b320*/  FADD.FTZ R2, R181, R2 ;  /* 0x00000002b5027221 */ /* 0x000fe20000010000 */
[----:B------:R-:W-:Y:S02]  /*b330*/  F2FP.PACK_AB R104, R209, R210 ;  /* 0x000000d2d168723e */ /* 0x000fe400000000ff */
[----:B------:R-:W-:Y:S03]  /*b340*/  F2FP.PACK_AB R105, R172, R173 ;  /* 0x000000adac69723e */ /* 0x000fe600000000ff */
[----:B------:R-:W-:Y:S01]  /*b350*/  F2FP.PACK_AB R106, R182, R183 ;  /* 0x000000b7b66a723e */ /* 0x000fe200000000ff */
[--C-:B---3--:R-:W-:Y:S01]  /*b360*/  FFMA.FTZ R102, R156, c[0x0][0x2d0], -R3.reuse ;  /* 0x0000b4009c667a23 */ /* 0x108fe20000010803 */
[----:B------:R-:W-:Y:S01]  /*b370*/  F2FP.PACK_AB R107, R170, R171 ;  /* 0x000000abaa6b723e */ /* 0x000fe200000000ff */
[----:B----4-:R-:W-:Y:S02]  /*b380*/  FADD.FTZ R2, R180, R2 ;  /* 0x00000002b4027221 */ /* 0x010fe40000010000 */
[----:B------:R3:W4:Y:S04]  /*b390*/  MUFU.EX2 R165, R102 ;  /* 0x0000006600a57308 */ /* 0x0007280000000800 */
[C---:B-1----:R-:W-:Y:S08]  /*b3a0*/  HMMA.16816.F32 R4, R104.reuse, R108, R4 ;  /* 0x0000006c6804723c */ /* 0x042ff00000001804 */
[C---:B------:R-:W-:Y:S01]  /*b3b0*/  HMMA.16816.F32 R8, R104.reuse, R110, R8 ;  /* 0x0000006e6808723c */ /* 0x040fe20000001808 */
[----:B------:R-:W1:Y:S07]  /*b3c0*/  LDSM.16.MT88.4 R108, [R185+0x4800] ;  /* 0x00480000b96c783b */ /* 0x000e6e0000004200 */
[C---:B------:R-:W-:Y:S04]  /*b3d0*/  HMMA.16816.F32 R12, R104.reuse, R112, R12 ;  /* 0x00000070680c723c */ /* 0x040fe8000000180c */
[----:B---3--:R-:W-:Y:S02]  /*b3e0*/  FFMA.FTZ R102, R157, c[0x0][0x2d0], -R3 ;  /* 0x0000b4009d667a23 */ /* 0x008fe40000010803 */
[----:B----4-:R-:W-:Y:S02]  /*b3f0*/  FADD.FTZ R0, R165, R0 ;  /* 0x00000000a5007221 */ /* 0x010fe40000010000 */
[C---:B------:R-:W-:Y:S01]  /*b400*/  HMMA.16816.F32 R16, R104.reuse, R114, R16 ;  /* 0x000000726810723c */ /* 0x040fe20000001810 */
[----:B------:R-:W3:Y:S01]  /*b410*/  LDSM.16.MT88.4 R112, [R186+0x4800] ;  /* 0x00480000ba70783b */ /* 0x000ee20000004200 */
[----:B------:R4:W5:Y:S06]  /*b420*/  MUFU.EX2 R164, R102 ;  /* 0x0000006600a47308 */ /* 0x00096c0000000800 */
[C---:B------:R-:W-:Y:S08]  /*b430*/  HMMA.16816.F32 R20, R104.reuse, R120, R20 ;  /* 0x000000786814723c */ /* 0x040ff00000001814 */
[C---:B------:R-:W-:Y:S01]  /*b440*/  HMMA.16816.F32 R24, R104.reuse, R122, R24 ;  /* 0x0000007a6818723c */ /* 0x040fe20000001818 */
[----:B------:R-:W-:Y:S07]  /*b450*/  LDSM.16.MT88.4 R120, [R188+0x4800] ;  /* 0x00480000bc78783b */ /* 0x000fee0000004200 */
[C---:B------:R-:W-:Y:S04]  /*b460*/  HMMA.16816.F32 R28, R104.reuse, R124, R28 ;  /* 0x0000007c681c723c */ /* 0x040fe8000000181c */
[--C-:B----4-:R-:W-:Y:S02]  /*b470*/  FFMA.FTZ R102, R158, c[0x0][0x2d0], -R103.reuse ;  /* 0x0000b4009e667a23 */ /* 0x110fe40000010867 */
[----:B-----5:R-:W-:Y:S02]  /*b480*/  FADD.FTZ R0, R164, R0 ;  /* 0x00000000a4007221 */ /* 0x020fe40000010000 */
[C---:B------:R-:W-:Y:S01]  /*b490*/  HMMA.16816.F32 R32, R104.reuse, R126, R32 ;  /* 0x0000007e6820723c */ /* 0x040fe20000001820 */
[----:B------:R-:W-:Y:S01]  /*b4a0*/  LDSM.16.MT88.4 R124, [R186+0x1000] ;  /* 0x00100000ba7c783b */ /* 0x000fe20000004200 */
[----:B------:R4:W5:Y:S06]  /*b4b0*/  MUFU.EX2 R179, R102 ;  /* 0x0000006600b37308 */ /* 0x00096c0000000800 */
[C---:B------:R-:W-:Y:S08]  /*b4c0*/  HMMA.16816.F32 R36, R104.reuse, R128, R36 ;  /* 0x000000806824723c */ /* 0x040ff00000001824 */
[C---:B------:R-:W-:Y:S01]  /*b4d0*/  HMMA.16816.F32 R40, R104.reuse, R130, R40 ;  /* 0x000000826828723c */ /* 0x040fe20000001828 */
[----:B------:R-:W-:Y:S07]  /*b4e0*/  LDSM.16.MT88.4 R128, [R188+0x1000] ;  /* 0x00100000bc80783b */ /* 0x000fee0000004200 */
[C---:B------:R-:W-:Y:S04]  /*b4f0*/  HMMA.16816.F32 R44, R104.reuse, R132, R44 ;  /* 0x00000084682c723c */ /* 0x040fe8000000182c */
[----:B----4-:R-:W-:Y:S02]  /*b500*/  FFMA.FTZ R102, R159, c[0x0][0x2d0], -R103 ;  /* 0x0000b4009f667a23 */ /* 0x010fe40000010867 */
[----:B------:R-:W-:Y:S01]  /*b510*/  LDSM.16.MT88.4 R156, [R185+0x5800] ;  /* 0x00580000b99c783b */ /* 0x000fe20000004200 */
[----:B-----5:R-:W-:Y:S01]  /*b520*/  FADD.FTZ R2, R179, R2 ;  /* 0x00000002b3027221 */ /* 0x020fe20000010000 */
[C---:B------:R-:W-:Y:S01]  /*b530*/  HMMA.16816.F32 R48, R104.reuse, R134, R48 ;  /* 0x000000866830723c */ /* 0x040fe20000001830 */
[----:B------:R4:W5:Y:S05]  /*b540*/  MUFU.EX2 R178, R102 ;  /* 0x0000006600b27308 */ /* 0x00096a0000000800 */
[----:B------:R-:W-:Y:S02]  /*b550*/  LDSM.16.MT88.4 R132, [R188+0x1800] ;  /* 0x00180000bc84783b */ /* 0x000fe40000004200 */
[C---:B------:R-:W-:Y:S08]  /*b560*/  HMMA.16816.F32 R52, R104.reuse, R140, R52 ;  /* 0x0000008c6834723c */ /* 0x040ff00000001834 */
[C---:B------:R-:W-:Y:S01]  /*b570*/  HMMA.16816.F32 R56, R104.reuse, R142, R56 ;  /* 0x0000008e6838723c */ /* 0x040fe20000001838 */
[----:B------:R-:W-:Y:S07]  /*b580*/  LDSM.16.MT88.4 R140, [R185+0x3800] ;  /* 0x00380000b98c783b */ /* 0x000fee0000004200 */
[C---:B--2---:R-:W-:Y:S04]  /*b590*/  HMMA.16816.F32 R60, R104.reuse, R116, R60 ;  /* 0x00000074683c723c */ /* 0x044fe8000000183c */
[--C-:B----4-:R-:W-:Y:S02]  /*b5a0*/  FFMA.FTZ R102, R160, c[0x0][0x2d0], -R3.reuse ;  /* 0x0000b400a0667a23 */ /* 0x110fe40000010803 */
[----:B-----5:R-:W-:Y:S02]  /*b5b0*/  FADD.FTZ R2, R178, R2 ;  /* 0x00000002b2027221 */ /* 0x020fe40000010000 */
[C---:B------:R-:W-:Y:S01]  /*b5c0*/  HMMA.16816.F32 R64, R104.reuse, R118, R64 ;  /* 0x000000766840723c */ /* 0x040fe20000001840 */
[----:B------:R-:W2:Y:S01]  /*b5d0*/  LDSM.16.MT88.4 R116, [R189+0x4800] ;  /* 0x00480000bd74783b */ /* 0x000ea20000004200 */
[----:B------:R4:W5:Y:S06]  /*b5e0*/  MUFU.EX2 R163, R102 ;  /* 0x0000006600a37308 */ /* 0x00096c0000000800 */
[C---:B-1----:R-:W-:Y:S08]  /*b5f0*/  HMMA.16816.F32 R68, R104.reuse, R108, R68 ;  /* 0x0000006c6844723c */ /* 0x042ff00000001844 */
[C---:B------:R-:W-:Y:S01]  /*b600*/  HMMA.16816.F32 R72, R104.reuse, R110, R72 ;  /* 0x0000006e6848723c */ /* 0x040fe20000001848 */
[----:B------:R-:W1:Y:S07]  /*b610*/  LDSM.16.MT88.4 R108, [R185+0x1000] ;  /* 0x00100000b96c783b */ /* 0x000e6e0000004200 */
[C---:B---3--:R-:W-:Y:S04]  /*b620*/  HMMA.16816.F32 R76, R104.reuse, R112, R76 ;  /* 0x00000070684c723c */ /* 0x048fe8000000184c */
[----:B----4-:R-:W-:Y:S02]  /*b630*/  FFMA.FTZ R102, R161, c[0x0][0x2d0], -R3 ;  /* 0x0000b400a1667a23 */ /* 0x010fe40000010803 */
[----:B-----5:R-:W-:Y:S02]  /*b640*/  FADD.FTZ R0, R163, R0 ;  /* 0x00000000a3007221 */ /* 0x020fe40000010000 */
[C---:B------:R-:W-:Y:S01]  /*b650*/  HMMA.16816.F32 R80, R104.reuse, R114, R80 ;  /* 0x000000726850723c */ /* 0x040fe20000001850 */
[----:B------:R-:W3:Y:S01]  /*b660*/  LDSM.16.MT88.4 R112, [R189+0x1000] ;  /* 0x00100000bd70783b */ /* 0x000ee20000004200 */
[----:B------:R4:W5:Y:S06]  /*b670*/  MUFU.EX2 R162, R102 ;  /* 0x0000006600a27308 */ /* 0x00096c0000000800 */
[C---:B--2---:R-:W-:Y:S08]  /*b680*/  HMMA.16816.F32 R84, R104.reuse, R116, R84 ;  /* 0x000000746854723c */ /* 0x044ff00000001854 */
[C---:B------:R-:W-:Y:S01]  /*b690*/  HMMA.16816.F32 R88, R104.reuse, R118, R88 ;  /* 0x000000766858723c */ /* 0x040fe20000001858 */
[----:B------:R-:W2:Y:S07]  /*b6a0*/  LDSM.16.MT88.4 R116, [R185+0x3000] ;  /* 0x00300000b974783b */ /* 0x000eae0000004200 */
[C---:B------:R-:W-:Y:S04]  /*b6b0*/  HMMA.16816.F32 R92, R104.reuse, R120, R92 ;  /* 0x00000078685c723c */ /* 0x040fe8000000185c */
[--C-:B----4-:R-:W-:Y:S04]  /*b6c0*/  FFMA.FTZ R102, R166, c[0x0][0x2d0], -R103.reuse ;  /* 0x0000b400a6667a23 */ /* 0x110fe80000010867 */
[----:B------:R-:W-:Y:S01]  /*b6d0*/  HMMA.16816.F32 R96, R104, R122, R96 ;  /* 0x0000007a6860723c */ /* 0x000fe20000001860 */
[----:B------:R4:W-:Y:S01]  /*b6e0*/  MUFU.EX2 R169, R102 ;  /* 0x0000006600a97308 */ /* 0x0009e20000000800 */
[----:B------:R-:W2:Y:S05]  /*b6f0*/  LDSM.16.MT88.4 R120, [R186+0x3000] ;  /* 0x00300000ba78783b */ /* 0x000eaa0000004200 */
[----:B------:R-:W-:Y:S02]  /*b700*/  F2FP.PACK_AB R104, R180, R181 ;  /* 0x000000b5b468723e */ /* 0x000fe400000000ff */
[----:B------:R-:W-:Y:S03]  /*b710*/  F2FP.PACK_AB R105, R164, R165 ;  /* 0x000000a5a469723e */ /* 0x000fe600000000ff */
[----:B------:R-:W-:Y:S02]  /*b720*/  F2FP.PACK_AB R106, R178, R179 ;  /* 0x000000b3b26a723e */ /* 0x000fe400000000ff */
[----:B-----5:R-:W-:Y:S07]  /*b730*/  F2FP.PACK_AB R107, R162, R163 ;  /* 0x000000a3a26b723e */ /* 0x020fee00000000ff */
[C---:B-1----:R-:W-:Y:S03]  /*b740*/  HMMA.16816.F32 R4, R104.reuse, R108, R4 ;  /* 0x0000006c6804723c */ /* 0x042fe60000001804 */
[----:B----4-:R-:W-:Y:S05]  /*b750*/  FFMA.FTZ R102, R167, c[0x0][0x2d0], -R103 ;  /* 0x0000b400a7667a23 */ /* 0x010fea0000010867 */
[C---:B------:R-:W-:Y:S01]  /*b760*/  HMMA.16816.F32 R8, R104.reuse, R110, R8 ;  /* 0x0000006e6808723c */ /* 0x040fe20000001808 */
[----:B------:R-:W1:Y:S01]  /*b770*/  LDSM.16.MT88.4 R108, [R189+0x3000] ;  /* 0x00300000bd6c783b */ /* 0x000e620000004200 */
[----:B------:R4:W5:Y:S06]  /*b780*/  MUFU.EX2 R168, R102 ;  /* 0x0000006600a87308 */ /* 0x00096c0000000800 */
[C---:B------:R-:W-:Y:S08]  /*b790*/  HMMA.16816.F32 R12, R104.reuse, R124, R12 ;  /* 0x0000007c680c723c */ /* 0x040ff0000000180c */
[C---:B------:R-:W-:Y:S01]  /*b7a0*/  HMMA.16816.F32 R16, R104.reuse, R126, R16 ;  /* 0x0000007e6810723c */ /* 0x040fe20000001810 */
[----:B------:R-:W-:Y:S07]  /*b7b0*/  LDSM.16.MT88.4 R124, [R189+0x1800] ;  /* 0x00180000bd7c783b */ /* 0x000fee0000004200 */
[C---:B---3--:R-:W-:Y:S04]  /*b7c0*/  HMMA.16816.F32 R20, R104.reuse, R112, R20 ;  /* 0x000000706814723c */ /* 0x048fe80000001814 */
[--C-:B----4-:R-:W-:Y:S04]  /*b7d0*/  FFMA.FTZ R102, R215, c[0x0][0x2d0], -R3.reuse ;  /* 0x0000b400d7667a23 */ /* 0x110fe80000010803 */
[C---:B------:R-:W-:Y:S01]  /*b7e0*/  HMMA.16816.F32 R24, R104.reuse, R114, R24 ;  /* 0x000000726818723c */ /* 0x040fe20000001818 */
[----:B------:R3:W-:Y:S01]  /*b7f0*/  MUFU.EX2 R161, R102 ;  /* 0x0000006600a17308 */ /* 0x0007e20000000800 */
[----:B------:R-:W4:Y:S06]  /*b800*/  LDSM.16.MT88.4 R112, [R188+0x3000] ;  /* 0x00300000bc70783b */ /* 0x000f2c0000004200 */
[C---:B------:R-:W-:Y:S08]  /*b810*/  HMMA.16816.F32 R28, R104.reuse, R128, R28 ;  /* 0x00000080681c723c */ /* 0x040ff0000000181c */
[C---:B------:R-:W-:Y:S08]  /*b820*/  HMMA.16816.F32 R32, R104.reuse, R130, R32 ;  /* 0x000000826820723c */ /* 0x040ff00000001820 */
[C---:B--2---:R-:W-:Y:S04]  /*b830*/  HMMA.16816.F32 R36, R104.reuse, R116, R36 ;  /* 0x000000746824723c */ /* 0x044fe80000001824 */
[----:B---3--:R-:W-:Y:S04]  /*b840*/  FFMA.FTZ R102, R216, c[0x0][0x2d0], -R3 ;  /* 0x0000b400d8667a23 */ /* 0x008fe80000010803 */
[C---:B------:R-:W-:Y:S01]  /*b850*/  HMMA.16816.F32 R40, R104.reuse, R118, R40 ;  /* 0x000000766828723c */ /* 0x040fe20000001828 */
[----:B------:R2:W3:Y:S01]  /*b860*/  MUFU.EX2 R160, R102 ;  /* 0x0000006600a07308 */ /* 0x0004e20000000800 */
[----:B------:R-:W3:Y:S06]  /*b870*/  LDSM.16.MT88.4 R116, [R185+0x5000] ;  /* 0x00500000b974783b */ /* 0x000eec0000004200 */
[C---:B------:R-:W-:Y:S08]  /*b880*/  HMMA.16816.F32 R44, R104.reuse, R120, R44 ;  /* 0x00000078682c723c */ /* 0x040ff0000000182c */
[C---:B------:R-:W-:Y:S01]  /*b890*/  HMMA.16816.F32 R48, R104.reuse, R122, R48 ;  /* 0x0000007a6830723c */ /* 0x040fe20000001830 */
[----:B------:R-:W5:Y:S07]  /*b8a0*/  LDSM.16.MT88.4 R120, [R186+0x5000] ;  /* 0x00500000ba78783b */ /* 0x000f6e0000004200 */
[C---:B-1----:R-:W-:Y:S04]  /*b8b0*/  HMMA.16816.F32 R52, R104.reuse, R108, R52 ;  /* 0x0000006c6834723c */ /* 0x042fe80000001834 */
[--C-:B--2---:R-:W-:Y:S04]  /*b8c0*/  FFMA.FTZ R102, R217, c[0x0][0x2d0], -R103.reuse ;  /* 0x0000b400d9667a23 */ /* 0x104fe80000010867 */
[C---:B------:R-:W-:Y:S01]  /*b8d0*/  HMMA.16816.F32 R56, R104.reuse, R110, R56 ;  /* 0x0000006e6838723c */ /* 0x040fe20000001838 */
[----:B------:R1:W-:Y:S01]  /*b8e0*/  MUFU.EX2 R167, R102 ;  /* 0x0000006600a77308 */ /* 0x0003e20000000800 */
[----:B------:R-:W2:Y:S06]  /*b8f0*/  LDSM.16.MT88.4 R108, [R189+0x5000] ;  /* 0x00500000bd6c783b */ /* 0x000eac0000004200 */
[C---:B----4-:R-:W-:Y:S08]  /*b900*/  HMMA.16816.F32 R60, R104.reuse, R112, R60 ;  /* 0x00000070683c723c */ /* 0x050ff0000000183c */
[C---:B------:R-:W-:Y:S01]  /*b910*/  HMMA.16816.F32 R64, R104.reuse, R114, R64 ;  /* 0x000000726840723c */ /* 0x040fe20000001840 */
[----:B------:R-:W4:Y:S07]  /*b920*/  LDSM.16.MT88.4 R112, [R188+0x5000] ;  /* 0x00500000bc70783b */ /* 0x000f2e0000004200 */
[C---:B---3--:R-:W-:Y:S04]  /*b930*/  HMMA.16816.F32 R68, R104.reuse, R116, R68 ;  /* 0x000000746844723c */ /* 0x048fe80000001844 */
[----:B-1----:R-:W-:Y:S04]  /*b940*/  FFMA.FTZ R102, R218, c[0x0][0x2d0], -R103 ;  /* 0x0000b400da667a23 */ /* 0x002fe80000010867 */
[C---:B------:R-:W-:Y:S01]  /*b950*/  HMMA.16816.F32 R72, R104.reuse, R118, R72 ;  /* 0x000000766848723c */ /* 0x040fe20000001848 */
[----:B------:R1:W3:Y:S01]  /*b960*/  MUFU.EX2 R166, R102 ;  /* 0x0000006600a67308 */ /* 0x0002e20000000800 */
[----:B------:R-:W4:Y:S06]  /*b970*/  LDSM.16.MT88.4 R116, [R185+0x1800] ;  /* 0x00180000b974783b */ /* 0x000f2c0000004200 */
[C---:B-----5:R-:W-:Y:S08]  /*b980*/  HMMA.16816.F32 R76, R104.reuse, R120, R76 ;  /* 0x00000078684c723c */ /* 0x060ff0000000184c */
[C---:B------:R-:W-:Y:S01]  /*b990*/  HMMA.16816.F32 R80, R104.reuse, R122, R80 ;  /* 0x0000007a6850723c */ /* 0x040fe20000001850 */
[----:B------:R-:W5:Y:S07]  /*b9a0*/  LDSM.16.MT88.4 R120, [R186+0x1800] ;  /* 0x00180000ba78783b */ /* 0x000f6e0000004200 */
[C---:B--2---:R-:W-:Y:S04]  /*b9b0*/  HMMA.16816.F32 R84, R104.reuse, R108, R84 ;  /* 0x0000006c6854723c */ /* 0x044fe80000001854 */
[--C-:B-1----:R-:W-:Y:S01]  /*b9c0*/  FFMA.FTZ R102, R136, c[0x0][0x2d0], -R3.reuse ;  /* 0x0000b40088667a23 */ /* 0x102fe20000010803 */
[----:B------:R-:W-:Y:S01]  /*b9d0*/  F2FP.PACK_AB R136, R168, R169 ;  /* 0x000000a9a888723e */ /* 0x000fe200000000ff */
[----:B------:R-:W-:Y:S01]  /*b9e0*/  FFMA.FTZ R3, R137, c[0x0][0x2d0], -R3 ;  /* 0x0000b40089037a23 */ /* 0x000fe20000010803 */
[----:B------:R-:W-:Y:S01]  /*b9f0*/  F2FP.PACK_AB R137, R160, R161 ;  /* 0x000000a1a089723e */ /* 0x000fe200000000ff */
[C---:B------:R-:W-:Y:S01]  /*ba00*/  HMMA.16816.F32 R88, R104.reuse, R110, R88 ;  /* 0x0000006e6858723c */ /* 0x040fe20000001858 */
[----:B------:R-:W-:Y:S03]  /*ba10*/  MUFU.EX2 R103, R102 ;  /* 0x0000006600677308 */ /* 0x000fe60000000800 */
[----:B---3--:R-:W-:Y:S04]  /*ba20*/  F2FP.PACK_AB R138, R166, R167 ;  /* 0x000000a7a68a723e */ /* 0x008fe800000000ff */
[C---:B----4-:R-:W-:Y:S03]  /*ba30*/  HMMA.16816.F32 R92, R104.reuse, R112, R92 ;  /* 0x00000070685c723c */ /* 0x050fe6000000185c */
[----:B------:R-:W1:Y:S05]  /*ba40*/  MUFU.EX2 R102, R3 ;  /* 0x0000000300667308 */ /* 0x000e6a0000000800 */
[----:B------:R-:W-:Y:S04]  /*ba50*/  HMMA.16816.F32 R96, R104, R114, R96 ;  /* 0x000000726860723c */ /* 0x000fe80000001860 */
[----:B-1----:R-:W-:Y:S01]  /*ba60*/  F2FP.PACK_AB R139, R102, R103 ;  /* 0x00000067668b723e */ /* 0x002fe200000000ff */
[----:B------:R-:W-:Y:S02]  /*ba70*/  FADD.FTZ R3, R162, R0 ;  /* 0x00000000a2037221 */ /* 0x000fe40000010000 */
[----:B------:R-:W-:Y:S02]  /*ba80*/  FADD.FTZ R0, R169, R2 ;  /* 0x00000002a9007221 */ /* 0x000fe40000010000 */
[----:B------:R-:W-:Y:S02]  /*ba90*/  FADD.FTZ R3, R161, R3 ;  /* 0x00000003a1037221 */ /* 0x000fe40000010000 */
[C---:B------:R-:W-:Y:S01]  /*baa0*/  HMMA.16816.F32 R104, R136.reuse, R116, R4 ;  /* 0x000000748868723c */ /* 0x040fe20000001804 */
[----:B------:R-:W1:Y:S04]  /*bab0*/  LDSM.16.MT88.4 R4, [R186+0x5800] ;  /* 0x00580000ba04783b */ /* 0x000e680000004200 */
[----:B------:R-:W-:Y:S02]  /*bac0*/  FADD.FTZ R0, R168, R0 ;  /* 0x00000000a8007221 */ /* 0x000fe40000010000 */
[----:B------:R-:W-:Y:S01]  /*bad0*/  FADD.FTZ R3, R160, R3 ;  /* 0x00000003a0037221 */ /* 0x000fe20000010000 */
[C---:B------:R-:W-:Y:S01]  /*bae0*/  HMMA.16816.F32 R108, R136.reuse, R118, R8 ;  /* 0x00000076886c723c */ /* 0x040fe20000001808 */
[----:B------:R-:W2:Y:S03]  /*baf0*/  LDSM.16.MT88.4 R8, [R189+0x5800] ;  /* 0x00580000bd08783b */ /* 0x000ea60000004200 */
[----:B------:R-:W-:Y:S02]  /*bb00*/  FADD.FTZ R2, R167, R0 ;  /* 0x00000000a7027221 */ /* 0x000fe40000010000 */
[----:B------:R-:W-:Y:S01]  /*bb10*/  FADD.FTZ R0, R103, R3 ;  /* 0x0000000367007221 */ /* 0x000fe20000010000 */
[----:B------:R-:W-:Y:S01]  /*bb20*/  MOV R103, R100 ;  /* 0x0000006400677202 */ /* 0x000fe20000000f00 */
[C---:B-----5:R-:W-:Y:S01]  /*bb30*/  HMMA.16816.F32 R112, R136.reuse, R120, R12 ;  /* 0x000000788870723c */ /* 0x060fe2000000180c */
[----:B------:R-:W3:Y:S03]  /*bb40*/  LDSM.16.MT88.4 R12, [R188+0x5800] ;  /* 0x00580000bc0c783b */ /* 0x000ee60000004200 */
        /* <DEDUP_REMOVED lines=23> */
[----:B------:R-:W-:Y:S01]  /*bcc0*/  HMMA.16816.F32 R96, R136, R14, R96 ;  /* 0x0000000e8860723c */ /* 0x000fe20000001860 */
[----:B------:R-:W-:-:S07]  /*bcd0*/  @P0 BRA `(.L_x_899) ;  /* 0xffffd2b000000947 */ /* 0x000fce000383ffff */
.L_x_898:
[----:B------:R-:W-:Y:S07]  /*bce0*/  @!UPT UIADD3 URZ, URZ, URZ, URZ ;  /* 0x0000003f3f3ff290 */ /* 0x000fee000fffe03f */
[----:B------:R-:W-:Y:S02]  /*bcf0*/  MOV R7, 0x1f ;  /* 0x0000001f00077802 */ /* 0x000fe40000000f00 */
[----:B------:R-:W-:Y:S01]  /*bd00*/  MOV R6, 0xffffffff ;  /* 0xffffffff00067802 */ /* 0x000fe20000000f00 */
[----:B------:R-:W-:Y:S06]  /*bd10*/  BRA.DIV ~URZ, `(.L_x_900) ;  /* 0x000054627f007947 */ /* 0x000fec000b800000 */
[----:B------:R1:W2:Y:S02]  /*bd20*/  SHFL.BFLY PT, R0, R226, 0x2, 0x1f ;  /* 0x0c401f00e2007f89 */ /* 0x0002a400000e0000 */
.L_x_973:
[----:B--2---:R-:W-:Y:S01]  /*bd30*/  FADD.FTZ R0, R0, R226 ;  /* 0x000000e200007221 */ /* 0x004fe20000010000 */
[----:B------:R-:W-:Y:S05]  /*bd40*/  BRA.DIV ~URZ, `(.L_x_901) ;  /* 0x000054927f007947 */ /* 0x000fea000b800000 */
[----:B------:R-:W2:Y:S04]  /*bd50*/  SHFL.BFLY PT, R2, R227, 0x2, 0x1f ;  /* 0x0c401f00e3027f89 */ /* 0x000ea800000e0000 */
[----:B------:R-:W3:Y:S01]  /*bd60*/  SHFL.BFLY PT, R5, R0, 0x1, 0x1f ;  /* 0x0c201f0000057f89 */ /* 0x000ee200000e0000 */
[----:B--2---:R-:W-:-:S02]  /*bd70*/  FADD.FTZ R4, R2, R227 ;  /* 0x000000e302047221 */ /* 0x004fc40000010000 */
[----:B---3--:R-:W-:-:S03]  /*bd80*/  FADD.FTZ R0, R0, R5 ;  /* 0x0000000500007221 */ /* 0x008fc60000010000 */
[----:B------:R2:W3:Y:S04]  /*bd90*/  SHFL.BFLY PT, R3, R4, 0x1, 0x1f ;  /* 0x0c201f0004037f89 */ /* 0x0004e800000e0000 */
.L_x_974:
[----:B------:R-:W-:Y:S01]  /*bda0*/  FSETP.NE.FTZ.AND P1, PT, R0, RZ, PT ;  /* 0x000000ff0000720b */ /* 0x000fe20003f35000 */
[----:B---3--:R-:W-:Y:S01]  /*bdb0*/  FADD.FTZ R3, R3, R4 ;  /* 0x0000000403037221 */ /* 0x008fe20000010000 */
[----:B------:R-:W-:Y:S02]  /*bdc0*/  MOV R2, RZ ;  /* 0x000000ff00027202 */ /* 0x000fe40000000f00 */
[----:B------:R-:W-:Y:S02]  /*bdd0*/  MOV R21, 0xff800000 ;  /* 0xff80000000157802 */ /* 0x000fe40000000f00 */
[----:B------:R-:W-:Y:S02]  /*bde0*/  FSETP.NE.FTZ.AND P0, PT, R3, RZ, PT ;  /* 0x000000ff0300720b */ /* 0x000fe40003f15000 */
[----:B------:R-:W-:-:S05]  /*bdf0*/  MOV R20, 0xff800000 ;  /* 0xff80000000147802 */ /* 0x000fca0000000f00 */
[----:B------:R-:W3:Y:S01]  /*be00*/  @P1 MUFU.RCP R2, R0 ;  /* 0x0000000000021308 */ /* 0x000ee20000001000 */
[----:B--2---:R-:W-:-:S05]  /*be10*/  @P1 MOV R4, 0x3f317218 ;  /* 0x3f31721800041802 */ /* 0x004fca0000000f00 */
[----:B------:R-:W-:Y:S02]  /*be20*/  @P1 FMUL.FTZ R4, R4, c[0x0][0x2d0] ;  /* 0x0000b40004041a20 */ /* 0x000fe40000410000 */
[----:B------:R2:W4:Y:S01]  /*be30*/  @P1 MUFU.LG2 R5, R0 ;  /* 0x0000000000051308 */ /* 0x0005220000000c00 */
[C---:B---3--:R-:W-:Y:S02]  /*be40*/  FMUL.FTZ R144, R2.reuse, R104 ;  /* 0x0000006802907220 */ /* 0x048fe40000410000 */
[C---:B------:R-:W-:Y:S02]  /*be50*/  FMUL.FTZ R145, R2.reuse, R105 ;  /* 0x0000006902917220 */ /* 0x040fe40000410000 */
[C---:B------:R-:W-:Y:S02]  /*be60*/  FMUL.FTZ R102, R2.reuse, R108 ;  /* 0x0000006c02667220 */ /* 0x040fe40000410000 */
[C---:B------:R-:W-:Y:S01]  /*be70*/  FMUL.FTZ R103, R2.reuse, R109 ;  /* 0x0000006d02677220 */ /* 0x040fe20000410000 */
[----:B--2---:R-:W-:Y:S01]  /*be80*/  MOV R0, RZ ;  /* 0x000000ff00007202 */ /* 0x004fe20000000f00 */
[----:B------:R-:W-:-:S02]  /*be90*/  FMUL.FTZ R146, R2, R68 ;  /* 0x0000004402927220 */ /* 0x000fc40000410000 */
[C---:B------:R-:W-:Y:S02]  /*bea0*/  FMUL.FTZ R147, R2.reuse, R69 ;  /* 0x0000004502937220 */ /* 0x040fe40000410000 */
[C---:B------:R-:W-:Y:S01]  /*beb0*/  FMUL.FTZ R104, R2.reuse, R112 ;  /* 0x0000007002687220 */ /* 0x040fe20000410000 */
[----:B------:R-:W2:Y:S01]  /*bec0*/  @P0 MUFU.RCP R0, R3 ;  /* 0x0000000300000308 */ /* 0x000ea20000001000 */
        /* <DEDUP_REMOVED lines=41> */
[----:B------:R3:W5:Y:S01]  /*c160*/  @P0 MUFU.LG2 R2, R3 ;  /* 0x0000000300020308 */ /* 0x0007620000000c00 */
[----:B----4-:R-:W-:Y:S02]  /*c170*/  @P1 FMUL.FTZ R5, R5, 0.69314718246459960938 ;  /* 0x3f31721805051820 */ /* 0x010fe40000410000 */
[----:B--2---:R-:W-:Y:S02]  /*c180*/  FMUL.FTZ R92, R0, R122 ;  /* 0x0000007a005c7220 */ /* 0x004fe40000410000 */
[----:B------:R-:W-:Y:S01]  /*c190*/  @P1 FFMA.FTZ R21, R4, R101, R5 ;  /* 0x0000006504151223 */ /* 0x000fe20000010005 */
[----:B------:R-:W-:Y:S01]  /*c1a0*/  MOV R4, 0x1 ;  /* 0x0000000100047802 */ /* 0x000fe20000000f00 */
[C---:B------:R-:W-:Y:S02]  /*c1b0*/  FMUL.FTZ R93, R0.reuse, R123 ;  /* 0x0000007b005d7220 */ /* 0x040fe40000410000 */
[----:B------:R-:W-:-:S02]  /*c1c0*/  FMUL.FTZ R160, R0, R106 ;  /* 0x0000006a00a07220 */ /* 0x000fc40000410000 */
[C---:B------:R-:W-:Y:S02]  /*c1d0*/  FMUL.FTZ R161, R0.reuse, R107 ;  /* 0x0000006b00a17220 */ /* 0x040fe40000410000 */
[C---:B------:R-:W-:Y:S02]  /*c1e0*/  FMUL.FTZ R84, R0.reuse, R126 ;  /* 0x0000007e00547220 */ /* 0x040fe40000410000 */
[C---:B------:R-:W-:Y:S01]  /*c1f0*/  FMUL.FTZ R85, R0.reuse, R127 ;  /* 0x0000007f00557220 */ /* 0x040fe20000410000 */
[----:B---3--:R-:W-:Y:S01]  /*c200*/  @P0 MOV R3, 0x3f317218 ;  /* 0x3f31721800030802 */ /* 0x008fe20000000f00 */
[C---:B------:R-:W-:Y:S02]  /*c210*/  FMUL.FTZ R122, R0.reuse, R66 ;  /* 0x00000042007a7220 */ /* 0x040fe40000410000 */
[----:B------:R-:W-:Y:S02]  /*c220*/  FMUL.FTZ R123, R0, R67 ;  /* 0x00000043007b7220 */ /* 0x000fe40000410000 */
[----:B-----5:R-:W-:-:S02]  /*c230*/  @P0 FMUL.FTZ R2, R2, 0.69314718246459960938 ;  /* 0x3f31721802020820 */ /* 0x020fc40000410000 */
        /* <DEDUP_REMOVED lines=43> */
.L_x_881:
        /* <DEDUP_REMOVED lines=17> */
.L_x_903:
[----:B------:R-:W-:Y:S05]  /*c600*/  BSYNC B0 ;  /* 0x0000000000007941 */ /* 0x000fea0003800000 */
.L_x_902:
        /* <DEDUP_REMOVED lines=18> */
[----:B------:R-:W-:Y:S01]  /*c730*/  F2FP.PACK_AB R4, R153, R152 ;  /* 0x000000989904723e */ /* 0x000fe200000000ff */
        /* <DEDUP_REMOVED lines=67> */
[----:B----4-:R-:W2:Y:S01]  /*cb70*/  LDL R8, [R1+0xc] ;  /* 0x00000c0001087983 */ /* 0x010ea20000100800 */
[----:B------:R-:W-:-:S03]  /*cb80*/  F2FP.PACK_AB R2, R71, R70 ;  /* 0x000000464702723e */ /* 0x000fc600000000ff */
[----:B------:R1:W-:Y:S04]  /*cb90*/  STS [R12+0x8000], R0 ;  /* 0x008000000c007388 */ /* 0x0003e80000000800 */
[----:B------:R3:W-:Y:S04]  /*cba0*/  STS [R12+0x8400], R4 ;  /* 0x008400040c007388 */ /* 0x0007e80000000800 */
[----:B------:R4:W-:Y:S04]  /*cbb0*/  STS [R9+0x8000], R3 ;  /* 0x0080000309007388 */ /* 0x0009e80000000800 */
[----:B------:R4:W-:Y:S01]  /*cbc0*/  STS [R9+0x8400], R2 ;  /* 0x0084000209007388 */ /* 0x0009e20000000800 */
[----:B-1----:R-:W-:-:S02]  /*cbd0*/  F2FP.PACK_AB R0, R77, R76 ;  /* 0x0000004c4d00723e */ /* 0x002fc400000000ff */
[----:B---3--:R-:W-:-:S03]  /*cbe0*/  F2FP.PACK_AB R4, R83, R82 ;  /* 0x000000525304723e */ /* 0x008fc600000000ff */
[----:B------:R1:W-:Y:S01]  /*cbf0*/  STS [R11+0x8000], R0 ;  /* 0x008000000b007388 */ /* 0x0003e20000000800 */
[----:B----4-:R-:W-:-:S03]  /*cc00*/  F2FP.PACK_AB R3, R149, R148 ;  /* 0x000000949503723e */ /* 0x010fc600000000ff */
[----:B------:R3:W-:Y:S01]  /*cc10*/  STS [R11+0x8400], R4 ;  /* 0x008400040b007388 */ /* 0x0007e20000000800 */
[----:B------:R-:W-:-:S03]  /*cc20*/  F2FP.PACK_AB R2, R79, R78 ;  /* 0x0000004e4f02723e */ /* 0x000fc600000000ff */
[----:B------:R4:W-:Y:S04]  /*cc30*/  STS [R7+0x8000], R3 ;  /* 0x0080000307007388 */ /* 0x0009e80000000800 */
[----:B------:R4:W-:Y:S01]  /*cc40*/  STS [R7+0x8400], R2 ;  /* 0x0084000207007388 */ /* 0x0009e20000000800 */
[----:B------:R-:W-:Y:S02]  /*cc50*/  ISETP.NE.U32.AND P2, PT, RZ, c[0x0][0x508], PT ;  /* 0x00014200ff007a0c */ /* 0x000fe40003f45070 */
[----:B------:R-:W-:Y:S01]  /*cc60*/  ISETP.NE.U32.AND P1, PT, RZ, c[0x0][0x500], PT ;  /* 0x00014000ff007a0c */ /* 0x000fe20003f25070 */
[----:B------:R-:W2:Y:S01]  /*cc70*/  LDL.LU R9, [R1+0x18] ;  /* 0x0000180001097983 */ /* 0x000ea20000300800 */
[----:B------:R-:W-:Y:S01]  /*cc80*/  ISETP.NE.AND.EX P2, PT, RZ, c[0x0][0x50c], PT, P2 ;  /* 0x00014300ff007a0c */ /* 0x000fe20003f45320 */
[----:B------:R-:W-:Y:S01]  /*cc90*/  IMAD.MOV.U32 R12, RZ, RZ, c[0x0][0x388] ;  /* 0x0000e200ff0c7624 */ /* 0x000fe200078e00ff */
[----:B------:R-:W-:-:S02]  /*cca0*/  ISETP.NE.AND.EX P1, PT, RZ, c[0x0][0x504], PT, P1 ;  /* 0x00014100ff007a0c */ /* 0x000fc40003f25310 */
[----:B-1----:R-:W-:-:S05]  /*ccb0*/  F2FP.PACK_AB R0, R89, R88 ;  /* 0x000000585900723e */ /* 0x002fca00000000ff */
[----:B------:R1:W-:Y:S04]  /*ccc0*/  STS [R6+0x8000], R0 ;  /* 0x0080000006007388 */ /* 0x0003e80000000800 */
[----:B---3--:R-:W-:Y:S02]  /*ccd0*/  @P2 LEA R4, P0, R243, c[0x0][0x508], 0x2 ;  /* 0x00014200f3042a11 */ /* 0x008fe400078010ff */
[----:B----4-:R-:W-:Y:S02]  /*cce0*/  F2FP.PACK_AB R3, R75, R74 ;  /* 0x0000004a4b03723e */ /* 0x010fe400000000ff */
[----:B------:R-:W-:-:S03]  /*ccf0*/  F2FP.PACK_AB R2, R81, R80 ;  /* 0x000000505102723e */ /* 0x000fc600000000ff */
[----:B------:R3:W-:Y:S04]  /*cd00*/  STS [R6+0x8400], R3 ;  /* 0x0084000306007388 */ /* 0x0007e80000000800 */
[----:B------:R4:W-:Y:S01]  /*cd10*/  STS [R5+0x8000], R2 ;  /* 0x0080000205007388 */ /* 0x0009e20000000800 */
[----:B-1----:R-:W-:-:S05]  /*cd20*/  F2FP.PACK_AB R0, R63, R62 ;  /* 0x0000003e3f00723e */ /* 0x002fca00000000ff */
[----:B------:R1:W-:Y:S01]  /*cd30*/  STS [R5+0x8400], R0 ;  /* 0x0084000005007388 */ /* 0x0003e20000000800 */
[----:B---3--:R-:W-:Y:S01]  /*cd40*/  F2FP.PACK_AB R3, R57, R56 ;  /* 0x000000383903723e */ /* 0x008fe200000000ff */
[----:B------:R-:W-:Y:S02]  /*cd50*/  IMAD.MOV.U32 R6, RZ, RZ, 0x4 ;  /* 0x00000004ff067424 */ /* 0x000fe400078e00ff */
[----:B----4-:R-:W-:Y:S02]  /*cd60*/  IMAD.MOV.U32 R2, RZ, RZ, RZ ;  /* 0x000000ffff027224 */ /* 0x010fe400078e00ff */
[----:B------:R-:W-:Y:S01]  /*cd70*/  STS [R10+0x8000], R3 ;  /* 0x008000030a007388 */ /* 0x000fe20000000800 */
[----:B------:R-:W-:Y:S01]  /*cd80*/  IMAD.WIDE R6, R243, R6, c[0x0][0x500] ;  /* 0x00014000f3067625 */ /* 0x000fe200078e0206 */
[----:B-1----:R-:W-:-:S05]  /*cd90*/  F2FP.PACK_AB R0, R59, R58 ;  /* 0x0000003a3b00723e */ /* 0x002fca00000000ff */
[----:B------:R1:W-:Y:S04]  /*cda0*/  STS [R10+0x8400], R0 ;  /* 0x008400000a007388 */ /* 0x0003e80000000800 */
[----:B------:R-:W-:Y:S06]  /*cdb0*/  BAR.SYNC.DEFER_BLOCKING 0x1, 0x100 ;  /* 0x0044000000007b1d */ /* 0x000fec0000010000 */
[----:B------:R3:W5:Y:S01]  /*cdc0*/  @P1 LDG.E R2, [R6.64] ;  /* 0x0000000606021981 */ /* 0x000762000c1e1900 */
[----:B--2---:R-:W-:-:S05]  /*cdd0*/  @P2 LEA.HI.X R5, R243, c[0x0][0x50c], R8, 0x2, P0 ;  /* 0x00014300f3052a11 */ /* 0x004fca00000f1408 */
[----:B------:R3:W5:Y:S01]  /*cde0*/  @P2 LDG.E R12, [R4.64] ;  /* 0x00000006040c2981 */ /* 0x000762000c1e1900 */
[----:B------:R-:W-:-:S04]  /*cdf0*/  ISETP.NE.AND P0, PT, R9, RZ, PT ;  /* 0x000000ff0900720c */ /* 0x000fc80003f05270 */
[----:B-1----:R-:W-:Y:S01]  /*ce00*/  SEL R0, R9, c[0x0][0x3d4], P0 ;  /* 0x0000f50009007a07 */ /* 0x002fe20000000000 */
[----:B------:R-:W-:Y:S05]  /*ce10*/  @P2 BRA `(.L_x_906) ;  /* 0x0000004000002947 */ /* 0x000fea0003800000 */
[----:B---3--:R-:W-:Y:S05]  /*ce20*/  @!P1 BRA `(.L_x_906) ;  /* 0x0000003000009947 */ /* 0x008fea0003800000 */
[----:B-----5:R1:W2:Y:S04]  /*ce30*/  LDG.E R12, [R6.64] ;  /* 0x00000006060c7981 */ /* 0x0202a8000c1e1900 */
[----:B-1----:R-:W2:Y:S02]  /*ce40*/  LDG.E R6, [R6.64+0x4] ;  /* 0x0000040606067981 */ /* 0x002ea4000c1e1900 */
[----:B--2---:R-:W-:Y:S02]  /*ce50*/  IADD3 R12, -R12, R6, RZ ;  /* 0x000000060c0c7210 */ /* 0x004fe40007ffe1ff */
.L_x_906:
[----:B---3--:R-:W2:Y:S04]  /*ce60*/  LDL R3, [R1+0x4] ;  /* 0x0000040001037983 */ /* 0x008ea80000100800 */
[----:B------:R-:W3:Y:S04]  /*ce70*/  LDL R22, [R1] ;  /* 0x0000000001167983 */ /* 0x000ee80000100800 */
[----:B------:R-:W4:Y:S04]  /*ce80*/  LDL R13, [R1+0x1c] ;  /* 0x00001c00010d7983 */ /* 0x000f280000100800 */
[----:B------:R-:W4:Y:S01]  /*ce90*/  LDL R23, [R1+0x48] ;  /* 0x0000480001177983 */ /* 0x000f220000100800 */
[----:B------:R-:W-:Y:S01]  /*cea0*/  IMAD.MOV.U32 R10, RZ, RZ, 0x368 ;  /* 0x00000368ff0a7424 */ /* 0x000fe200078e00ff */
[----:B------:R-:W-:-:S04]  /*ceb0*/  ISETP.GT.AND P3, PT, R0, 0x1, PT ;  /* 0x000000010000780c */ /* 0x000fc80003f64270 */
[----:B------:R-:W-:-:S04]  /*cec0*/  SEL R10, R10, 0x328, P3 ;  /* 0x000003280a0a7807 */ /* 0x000fc80001800000 */
[----:B------:R-:W1:Y:S08]  /*ced0*/  LDC.64 R6, c[0x0][R10+0x170] ;  /* 0x00005c000a067b82 */ /* 0x000e700000000a00 */
[----:B------:R-:W3:Y:S08]  /*cee0*/  LDC.64 R14, c[0x0][R10+0x168] ;  /* 0x00005a000a0e7b82 */ /* 0x000ef00000000a00 */
[----:B------:R1:W2:Y:S08]  /*cef0*/  LDC.64 R18, c[0x0][R10+0x178] ;  /* 0x00005e000a127b82 */ /* 0x0002b00000000a00 */
[----:B------:R1:W2:Y:S01]  /*cf00*/  LDC.64 R16, c[0x0][R10+0x160] ;  /* 0x000058000a107b82 */ /* 0x0002a20000000a00 */
[----:B------:R-:W-:Y:S01]  /*cf10*/  ISETP.NE.U32.AND P0, PT, RZ, c[0x0][0x500], PT ;  /* 0x00014000ff007a0c */ /* 0x000fe20003f05070 */
[----:B------:R-:W-:-:S03]  /*cf20*/  IMAD.MOV.U32 R0, RZ, RZ, c[0x0][0x4e8] ;  /* 0x00013a00ff007624 */ /* 0x000fc600078e00ff */
[----:B------:R-:W-:Y:S02]  /*cf30*/  ISETP.NE.AND.EX P0, PT, RZ, c[0x0][0x504], PT, P0 ;  /* 0x00014100ff007a0c */ /* 0x000fe40003f05300 */
[----:B------:R-:W-:Y:S02]  /*cf40*/  ISETP.NE.AND P2, PT, R0, 0x1, PT ;  /* 0x000000010000780c */ /* 0x000fe40003f45270 */
[----:B------:R-:W-:Y:S02]  /*cf50*/  SEL R0, R243, RZ, !P0 ;  /* 0x000000fff3007207 */ /* 0x000fe40004000000 */
[----:B------:R-:W-:Y:S01]  /*cf60*/  SEL R5, R8, RZ, !P0 ;  /* 0x000000ff08057207 */ /* 0x000fe20004000000 */
[----:B------:R-:W2:Y:S02]  /*cf70*/  S2R R24, SR_TID.X ;  /* 0x0000000000187919 */ /* 0x000ea40000002100 */
[----:B-1----:R-:W-:-:S04]  /*cf80*/  IMAD R4, R7, R0, RZ ;  /* 0x0000000007047224 */ /* 0x002fc800078e02ff */
[C---:B------:R-:W-:Y:S02]  /*cf90*/  IMAD R11, R6.reuse, R5, R4 ;  /* 0x00000005060b7224 */ /* 0x040fe400078e0204 */
[----:B------:R-:W-:-:S04]  /*cfa0*/  IMAD.WIDE.U32 R6, R6, R0, RZ ;  /* 0x0000000006067225 */ /* 0x000fc800078e00ff */
[----:B--2---:R-:W-:-:S04]  /*cfb0*/  IMAD.IADD R3, R3, 0x1, R233 ;  /* 0x0000000103037824 */ /* 0x004fc800078e02e9 */
[----:B------:R-:W-:-:S04]  /*cfc0*/  @P2 IMAD.HI.U32 R5, R3, c[0x0][0x4ec], RZ ;  /* 0x00013b0003052a27 */ /* 0x000fc800078e00ff */
[----:B------:R-:W-:Y:S01]  /*cfd0*/  IMAD.MOV.U32 R4, RZ, RZ, R3 ;  /* 0x000000ffff047224 */ /* 0x000fe200078e0003 */
[----:B------:R-:W-:Y:S01]  /*cfe0*/  @P2 SHF.R.U32.HI R4, RZ, c[0x0][0x4f0], R5 ;  /* 0x00013c00ff042a19 */ /* 0x000fe20000011605 */
[----:B---3--:R-:W-:Y:S01]  /*cff0*/  IMAD.WIDE.U32 R8, R14, R22, RZ ;  /* 0x000000160e087225 */ /* 0x008fe200078e00ff */
[----:B----4-:R-:W-:-:S03]  /*d000*/  SEL R5, R13, RZ, P3 ;  /* 0x000000ff0d057207 */ /* 0x010fc60001800000 */
[----:B------:R-:W-:Y:S02]  /*d010*/  IMAD R10, R15, R22, RZ ;  /* 0x000000160f0a7224 */ /* 0x000fe400078e02ff */
        /* <DEDUP_REMOVED lines=20> */
[----:B------:R-:W-:Y:S01]  /*d160*/  SHF.R.S32.HI R15, RZ, 0x1f, R24 ;  /* 0x0000001fff0f7819 */ /* 0x000fe20000011418 */
[----:B------:R-:W-:Y:S01]  /*d170*/  IMAD.IADD R5, R5, 0x1, R7 ;  /* 0x0000000105057824 */ /* 0x000fe200078e0207 */
[C---:B------:R-:W-:Y:S02]  /*d180*/  LEA R8, P0, R4.reuse, R8, 0x2 ;  /* 0x0000000804087211 */ /* 0x040fe400078010ff */
[----:B------:R-:W-:Y:S02]  /*d190*/  SEL R9, R9, c[0x0][0x454], P3 ;  /* 0x0001150009097a07 */ /* 0x000fe40001800000 */
[----:B------:R-:W-:Y:S02]  /*d1a0*/  LEA.HI R15, R15, R24, RZ, 0x5 ;  /* 0x000000180f0f7211 */ /* 0x000fe400078f28ff */
[----:B------:R-:W-:Y:S02]  /*d1b0*/  LEA.HI.X R4, R4, R9, R5, 0x2, P0 ;  /* 0x0000000904047211 */ /* 0x000fe400000f1405 */
[----:B------:R-:W-:Y:S01]  /*d1c0*/  LOP3.LUT R15, R15, 0xffffffe0, RZ, 0xc0, !PT ;  /* 0xffffffe00f0f7812 */ /* 0x000fe200078ec0ff */
[----:B------:R-:W-:Y:S01]  /*d1d0*/  SHFL.IDX PT, R10, R8, RZ, 0x1c1f ;  /* 0x001c1fff080a7589 */ /* 0x000fe200000e0000 */
[----:B------:R-:W-:-:S03]  /*d1e0*/  IMAD.IADD R5, R23, 0x1, R233 ;  /* 0x0000000117057824 */ /* 0x000fc600078e02e9 */
[----:B------:R-:W1:Y:S01]  /*d1f0*/  SHFL.IDX PT, R11, R4, RZ, 0x1c1f ;  /* 0x001c1fff040b7589 */ /* 0x000e6200000e0000 */
[----:B------:R-:W-:-:S03]  /*d200*/  IMAD.IADD R15, R24, 0x1, -R15 ;  /* 0x00000001180f7824 */ /* 0x000fc600078e0a0f */
        /* <DEDUP_REMOVED lines=62> */
.L_x_975:
[----:B------:R-:W-:Y:S05]  /*d5f0*/  BRA.DIV ~URZ, `(.L_x_909) ;  /* 0x00003d527f007947 */ /* 0x000fea000b800000 */
[----:B------:R3:W4:Y:S02]  /*d600*/  SHFL.IDX PT, R0, R13, RZ, 0x181f ;  /* 0x00181fff0d007589 */ /* 0x00072400000e0000 */
.L_x_976:
[----:B------:R-:W-:Y:S01]  /*d610*/  ISETP.GE.AND P0, PT, R11, R4, PT ;  /* 0x000000040b00720c */ /* 0x000fe20003f06270 */
[----:B------:R-:W-:-:S12]  /*d620*/  BSSY B0, `(.L_x_910) ;  /* 0x0000010000007945 */ /* 0x000fd80003800000 */
[----:B------:R-:W-:Y:S05]  /*d630*/  @P0 BRA `(.L_x_911) ;  /* 0x000000e000000947 */ /* 0x000fea0003800000 */
[----:B------:R-:W5:Y:S04]  /*d640*/  LDL R14, [R1+0x14] ;  /* 0x00001400010e7983 */ /* 0x000f680000100800 */
[----:B---3--:R-:W3:Y:S01]  /*d650*/  LDL R5, [R1+0x10] ;  /* 0x0000100001057983 */ /* 0x008ee20000100800 */
        /* <DEDUP_REMOVED lines=12> */
.L_x_911:
[----:B------:R-:W-:Y:S05]  /*d720*/  BSYNC B0 ;  /* 0x0000000000007941 */ /* 0x000fea0003800000 */
.L_x_910:
[----:B------:R-:W-:Y:S05]  /*d730*/  BRA.DIV ~URZ, `(.L_x_912) ;  /* 0x00003c727f007947 */ /* 0x000fea000b800000 */
[----:B--2---:R2:W1:Y:S04]  /*d740*/  SHFL.IDX PT, R10, R12, 0x1, 0x181f ;  /* 0x00381f000c0a7f89 */ /* 0x00446800000e0000 */
[----:B----4-:R2:W4:Y:S02]  /*d750*/  SHFL.IDX PT, R0, R13, 0x1, 0x181f ;  /* 0x00381f000d007f89 */ /* 0x01052400000e0000 */
.L_x_977:
[----:B------:R-:W-:Y:S01]  /*d760*/  IADD3 R2, R11, 0x20, RZ ;  /* 0x000000200b027810 */ /* 0x000fe20007ffe0ff */
[----:B------:R-:W-:Y:S03]  /*d770*/  BSSY B0, `(.L_x_913) ;  /* 0x0000011000007945 */ /* 0x000fe60003800000 */
[----:B------:R-:W-:-:S13]  /*d780*/  ISETP.GE.AND P0, PT, R2, R4, PT ;  /* 0x000000040200720c */ /* 0x000fda0003f06270 */
[----:B------:R-:W-:Y:S05]  /*d790*/  @P0 BRA `(.L_x_914) ;  /* 0x000000e000000947 */ /* 0x000fea0003800000 */
[----:B------:R-:W5:Y:S04]  /*d7a0*/  LDL R14, [R1+0x14] ;  /* 0x00001400010e7983 */ /* 0x000f680000100800 */
[----:B--2---:R-:W2:Y:S01]  /*d7b0*/  LDL R5, [R1+0x10] ;  /* 0x0000100001057983 */ /* 0x004ea20000100800 */
        /* <DEDUP_REMOVED lines=12> */
.L_x_914:
[----:B------:R-:W-:Y:S05]  /*d880*/  BSYNC B0 ;  /* 0x0000000000007941 */ /* 0x000fea0003800000 */
.L_x_913:
[----:B------:R-:W-:Y:S05]  /*d890*/  BRA.DIV ~URZ, `(.L_x_915) ;  /* 0x00003bd27f007947 */ /* 0x000fea000b800000 */
[----:B-1----:R1:W2:Y:S02]  /*d8a0*/  SHFL.IDX PT, R10, R12, 0x2, 0x181f ;  /* 0x00581f000c0a7f89 */ /* 0x0022a400000e0000 */
.L_x_978:
[----:B------:R-:W-:Y:S05]  /*d8b0*/  BRA.DIV ~URZ, `(.L_x_916) ;  /* 0x00003c227f007947 */ /* 0x000fea000b800000 */
[----:B----4-:R4:W1:Y:S02]  /*d8c0*/  SHFL.IDX PT, R0, R13, 0x2, 0x181f ;  /* 0x00581f000d007f89 */ /* 0x01086400000e0000 */
.L_x_979:
[----:B------:R-:W-:Y:S01]  /*d8d0*/  IADD3 R2, R11, 0x40, RZ ;  /* 0x000000400b027810 */ /* 0x000fe20007ffe0ff */
[----:B------:R-:W-:Y:S03]  /*d8e0*/  BSSY B0, `(.L_x_917) ;  /* 0x0000011000007945 */ /* 0x000fe60003800000 */
[----:B------:R-:W-:-:S13]  /*d8f0*/  ISETP.GE.AND P0, PT, R2, R4, PT ;  /* 0x000000040200720c */ /* 0x000fda0003f06270 */
[----:B------:R-:W-:Y:S05]  /*d900*/  @P0 BRA `(.L_x_918) ;  /* 0x000000e000000947 */ /* 0x000fea0003800000 */
[----:B------:R-:W5:Y:S04]  /*d910*/  LDL R14, [R1+0x14] ;  /* 0x00001400010e7983 */ /* 0x000f680000100800 */
[----:B---3--:R-:W3:Y:S01]  /*d920*/  LDL R5, [R1+0x10] ;  /* 0x0000100001057983 */ /* 0x008ee20000100800 */
        /* <DEDUP_REMOVED lines=12> */
.L_x_918:
[----:B------:R-:W-:Y:S05]  /*d9f0*/  BSYNC B0 ;  /* 0x0000000000007941 */ /* 0x000fea0003800000 */
.L_x_917:
[----:B------:R-:W-:Y:S05]  /*da00*/  BRA.DIV ~URZ, `(.L_x_919) ;  /* 0x00003b327f007947 */ /* 0x000fea000b800000 */
[----:B-1----:R1:W3:Y:S04]  /*da10*/  SHFL.IDX PT, R6, R12, 0x3, 0x181f ;  /* 0x00781f000c067f89 */ /* 0x0022e800000e0000 */
[----:B------:R1:W4:Y:S02]  /*da20*/  SHFL.IDX PT, R0, R13, 0x3, 0x181f ;  /* 0x00781f000d007f89 */ /* 0x00032400000e0000 */
.L_x_980:
        /* <DEDUP_REMOVED lines=14> */
[----:B------:R-:W4:Y:S01]  /*db10*/  LDL R7, [R1+0x10] ;  /* 0x0000100001077983 */ /* 0x000f220000100800 */
[----:B---3--:R-:W-:-:S04]  /*db20*/  LEA R2, P0, R239, R0, 0x1 ;  /* 0x00000000ef027211 */ /* 0x008fc800078008ff */
[----:B----4-:R-:W-:-:S05]  /*db30*/  LEA.HI.X R3, R239, R6, R7, 0x1, P0 ;  /* 0x00000006ef037211 */ /* 0x010fca00000f0c07 */
[----:B------:R3:W-:Y:S01]  /*db40*/  ST.E.128 [R2.64], R60 ;  /* 0x0000003c02007985 */ /* 0x0007e2000c101d06 */
[----:B------:R-:W-:Y:S05]  /*db50*/  BRA `(.L_x_920) ;  /* 0x00001f4000007947 */ /* 0x000fea0003800000 */
.L_x_907:
        /* <DEDUP_REMOVED lines=34> */
.L_x_981:
[----:B------:R-:W-:Y:S05]  /*dd80*/  BRA.DIV ~URZ, `(.L_x_922) ;  /* 0x000038e27f007947 */ /* 0x000fea000b800000 */
[----:B------:R3:W4:Y:S02]  /*dd90*/  SHFL.IDX PT, R0, R33, RZ, 0x1c1f ;  /* 0x001c1fff21007589 */ /* 0x00072400000e0000 */
.L_x_982:
        /* <DEDUP_REMOVED lines=48> */
[----:B------:R-:W-:Y:S02]  /*e0a0*/  ISETP.GE.AND P6, PT, R16, c[0x0][0x3c8], PT ;  /* 0x0000f20010007a0c */ /* 0x000fe40003fc6270 */
[C---:B------:R-:W-:Y:S02]  /*e0b0*/  IADD3 R87, R229.reuse, 0xb0, RZ ;  /* 0x000000b0e5577810 */ /* 0x040fe40007ffe0ff */
[C---:B------:R-:W-:Y:S01]  /*e0c0*/  IADD3 R5, R229.reuse, 0xb8, RZ ;  /* 0x000000b8e5057810 */ /* 0x040fe20007ffe0ff */
[----:B----4-:R-:W-:Y:S01]  /*e0d0*/  @!P4 IMAD.MOV.U32 R6, RZ, RZ, R0 ;  /* 0x000000ffff06c224 */ /* 0x010fe200078e0000 */
[----:B------:R-:W-:Y:S01]  /*e0e0*/  IADD3 R90, R229, 0xb0, RZ ;  /* 0x000000b0e55a7810 */ /* 0x000fe20007ffe0ff */
[----:B--2---:R-:W-:Y:S01]  /*e0f0*/  @!P4 IMAD.MOV.U32 R7, RZ, RZ, R4 ;  /* 0x000000ffff07c224 */ /* 0x004fe200078e0004 */
[----:B------:R-:W-:-:S02]  /*e100*/  @!P2 LEA R2, P3, R13, R0, 0x2 ;  /* 0x000000000d02a211 */ /* 0x000fc400078610ff */
[C---:B------:R-:W-:Y:S01]  /*e110*/  IADD3 R55, R229.reuse, 0xb8, RZ ;  /* 0x000000b8e5377810 */ /* 0x040fe20007ffe0ff */
[----:B------:R-:W-:Y:S01]  /*e120*/  @!P4 IMAD.WIDE R6, R229, 0x4, R6 ;  /* 0x00000004e506c825 */ /* 0x000fe200078e0206 */
[----:B------:R-:W-:Y:S02]  /*e130*/  @!P2 LEA.HI.X R3, R13, R4, R35, 0x2, P3 ;  /* 0x000000040d03a211 */ /* 0x000fe400018f1423 */
[----:B------:R-:W-:Y:S02]  /*e140*/  SHF.R.S32.HI R90, RZ, 0x1f, R90 ;  /* 0x0000001fff5a7819 */ /* 0x000fe4000001145a */
[----:B------:R2:W-:Y:S01]  /*e150*/  @!P4 ST.E.64 [R6.64], R144 ;  /* 0x000000900600c985 */ /* 0x0005e2000c101b06 */
[----:B------:R-:W-:-:S03]  /*e160*/  SHF.R.S32.HI R55, RZ, 0x1f, R55 ;  /* 0x0000001fff377819 */ /* 0x000fc60000011437 */
        /* <DEDUP_REMOVED lines=45> */
[----:B------:R-:W-:Y:S02]  /*e440*/  @!P2 LEA.HI.X R3, R25, R4, R46, 0x2, P3 ;  /* 0x000000041903a211 */ /* 0x000fe400018f142e */
[----:B------:R-:W-:Y:S01]  /*e450*/  ISETP.GE.AND P4, PT, R28, c[0x0][0x3c8], PT ;  /* 0x0000f2001c007a0c */ /* 0x000fe20003f86270 */
[----:B------:R2:W-:Y:S01]  /*e460*/  @!P6 ST.E.64 [R6.64], R140 ;  /* 0x0000008c0600e985 */ /* 0x0005e2000c101b06 */
[----:B------:R-:W-:-:S03]  /*e470*/  ISETP.GE.AND P6, PT, R29, c[0x0][0x3c8], PT ;  /* 0x0000f2001d007a0c */ /* 0x000fc60003fc6270 */
[----:B------:R4:W-:Y:S01]  /*e480*/  @!P2 ST.E.64 [R2.64], R142 ;  /* 0x0000008e0200a985 */ /* 0x0009e2000c101b06 */
[CC--:B--2---:R-:W-:Y:S02]  /*e490*/  @!P5 LEA R6, P3, R26.reuse, R0.reuse, 0x2 ;  /* 0x000000001a06d211 */ /* 0x0c4fe400078610ff */
[C---:B----4-:R-:W-:Y:S02]  /*e4a0*/  @!P1 LEA R2, P2, R27.reuse, R0, 0x2 ;  /* 0x000000001b029211 */ /* 0x050fe400078410ff */
[-C--:B------:R-:W-:Y:S02]  /*e4b0*/  @!P5 LEA.HI.X R7, R26, R4.reuse, R47, 0x2, P3 ;  /* 0x000000041a07d211 */ /* 0x080fe400018f142f */
[----:B------:R-:W-:Y:S02]  /*e4c0*/  ISETP.GE.AND P3, PT, R30, c[0x0][0x3c8], PT ;  /* 0x0000f2001e007a0c */ /* 0x000fe40003f66270 */
[----:B------:R-:W-:Y:S01]  /*e4d0*/  @!P1 LEA.HI.X R3, R27, R4, R48, 0x2, P2 ;  /* 0x000000041b039211 */ /* 0x000fe200010f1430 */
[----:B------:R2:W-:Y:S01]  /*e4e0*/  @!P5 ST.E.64 [R6.64], R60 ;  /* 0x0000003c0600d985 */ /* 0x0005e2000c101b06 */
[----:B------:R-:W-:-:S03]  /*e4f0*/  @!P6 LEA R8, P2, R29, R0, 0x2 ;  /* 0x000000001d08e211 */ /* 0x000fc600078410ff */
[----:B------:R4:W-:Y:S01]  /*e500*/  @!P1 ST.E.64 [R2.64], R64 ;  /* 0x0000004002009985 */ /* 0x0009e2000c101b06 */
[----:B------:R-:W-:Y:S02]  /*e510*/  ISETP.GE.AND P1, PT, R31, c[0x0][0x3c8], PT ;  /* 0x0000f2001f007a0c */ /* 0x000fe40003f26270 */
[----:B------:R-:W-:-:S05]  /*e520*/  @!P6 LEA.HI.X R9, R29, R4, R50, 0x2, P2 ;  /* 0x000000041d09e211 */ /* 0x000fca00010f1432 */
[----:B------:R-:W-:Y:S01]  /*e530*/  @!P6 ST.E.64 [R8.64], R146 ;  /* 0x000000920800e985 */ /* 0x000fe2000c101b06 */
[----:B------:R-:W-:Y:S02]  /*e540*/  ISETP.GE.AND P6, PT, R32, c[0x0][0x3c8], PT ;  /* 0x0000f20020007a0c */ /* 0x000fe40003fc6270 */
[-C--:B--2---:R-:W-:Y:S02]  /*e550*/  @!P3 LEA R6, P2, R30, R0.reuse, 0x2 ;  /* 0x000000001e06b211 */ /* 0x084fe400078410ff */
[----:B----4-:R-:W-:Y:S02]  /*e560*/  @!P4 LEA R2, P5, R28, R0, 0x2 ;  /* 0x000000001c02c211 */ /* 0x010fe400078a10ff */
[-C--:B------:R-:W-:Y:S02]  /*e570*/  @!P3 LEA.HI.X R7, R30, R4.reuse, R51, 0x2, P2 ;  /* 0x000000041e07b211 */ /* 0x080fe400010f1433 */
[----:B------:R-:W-:Y:S02]  /*e580*/  @!P4 LEA.HI.X R3, R28, R4, R49, 0x2, P5 ;  /* 0x000000041c03c211 */ /* 0x000fe400028f1431 */
[----:B------:R-:W-:-:S03]  /*e590*/  ISETP.GE.AND P5, PT, R91, c[0x0][0x3c8], PT ;  /* 0x0000f2005b007a0c */ /* 0x000fc60003fa6270 */
[----:B------:R2:W-:Y:S01]  /*e5a0*/  @!P4 ST.E.64 [R2.64], R68 ;  /* 0x000000440200c985 */ /* 0x0005e2000c101b06 */
[----:B------:R-:W-:-:S03]  /*e5b0*/  ISETP.GE.AND P4, PT, R87, c[0x0][0x3c8], PT ;  /* 0x0000f20057007a0c */ /* 0x000fc60003f86270 */
[----:B------:R4:W-:Y:S01]  /*e5c0*/  @!P3 ST.E.64 [R6.64], R72 ;  /* 0x000000480600b985 */ /* 0x0009e2000c101b06 */
[----:B------:R-:W-:Y:S02]  /*e5d0*/  ISETP.GE.AND P3, PT, R5, c[0x0][0x3c8], PT ;  /* 0x0000f20005007a0c */ /* 0x000fe40003f66270 */
[----:B--2---:R-:W-:-:S04]  /*e5e0*/  @!P1 LEA R2, P2, R31, R0, 0x2 ;  /* 0x000000001f029211 */ /* 0x004fc800078410ff */
[----:B------:R-:W-:Y:S02]  /*e5f0*/  @!P1 LEA.HI.X R3, R31, R4, R52, 0x2, P2 ;  /* 0x000000041f039211 */ /* 0x000fe400010f1434 */
[----:B------:R-:W-:-:S03]  /*e600*/  @!P6 LEA R10, P2, R32, R0, 0x2 ;  /* 0x00000000200ae211 */ /* 0x000fc600078410ff */
[----:B------:R2:W-:Y:S01]  /*e610*/  @!P1 ST.E.64 [R2.64], R76 ;  /* 0x0000004c02009985 */ /* 0x0005e2000c101b06 */
[----:B------:R-:W-:Y:S02]  /*e620*/  @!P5 LEA R8, P1, R91, R0, 0x2 ;  /* 0x000000005b08d211 */ /* 0x000fe400078210ff */
[----:B------:R-:W-:Y:S02]  /*e630*/  @!P6 LEA.HI.X R11, R32, R4, R54, 0x2, P2 ;  /* 0x00000004200be211 */ /* 0x000fe400010f1436 */
[----:B----4-:R-:W-:Y:S02]  /*e640*/  @!P4 LEA R6, P2, R87, R0, 0x2 ;  /* 0x000000005706c211 */ /* 0x010fe400078410ff */
        /* <DEDUP_REMOVED lines=8> */
.L_x_924:
[----:B------:R-:W-:Y:S05]  /*e6d0*/  BSYNC B0 ;  /* 0x0000000000007941 */ /* 0x000fea0003800000 */
.L_x_923:
[----:B------:R-:W-:Y:S05]  /*e6e0*/  BRA.DIV ~URZ, `(.L_x_925) ;  /* 0x00002fe27f007947 */ /* 0x000fea000b800000 */
[----:B--2---:R2:W1:Y:S04]  /*e6f0*/  SHFL.IDX PT, R4, R12, 0x1, 0x1c1f ;  /* 0x003c1f000c047f89 */ /* 0x00446800000e0000 */
[----:B----4-:R2:W4:Y:S02]  /*e700*/  SHFL.IDX PT, R0, R33, 0x1, 0x1c1f ;  /* 0x003c1f0021007f89 */ /* 0x01052400000e0000 */
.L_x_983:
        /* <DEDUP_REMOVED lines=8> */
[CC--:B----4-:R-:W-:Y:S02]  /*e790*/  @!P2 LEA R10, P6, R14.reuse, R0.reuse, 0x2 ;  /* 0x000000000e0aa211 */ /* 0x0d0fe400078c10ff */
[----:B-12---:R-:W-:Y:S02]  /*e7a0*/  @!P3 LEA R12, P0, R13, R0, 0x2 ;  /* 0x000000000d0cb211 */ /* 0x006fe400078010ff */
[----:B------:R-:W-:Y:S01]  /*e7b0*/  @!P2 LEA.HI.X R11, R14, R4, R34, 0x2, P6 ;  /* 0x000000040e0ba211 */ /* 0x000fe200030f1422 */
[----:B------:R-:W-:Y:S01]  /*e7c0*/  @!P4 IMAD.MOV.U32 R14, RZ, RZ, R0 ;  /* 0x000000ffff0ec224 */ /* 0x000fe200078e0000 */
[----:B------:R-:W-:-:S02]  /*e7d0*/  @!P1 LEA R8, P6, R15, R0, 0x2 ;  /* 0x000000000f089211 */ /* 0x000fc400078c10ff */
[-C--:B------:R-:W-:Y:S02]  /*e7e0*/  @!P3 LEA.HI.X R13, R13, R4.reuse, R35, 0x2, P0 ;  /* 0x000000040d0db211 */ /* 0x080fe400000f1423 */
[----:B------:R-:W-:Y:S01]  /*e7f0*/  @!P1 LEA.HI.X R9, R15, R4, R36, 0x2, P6 ;  /* 0x000000040f099211 */ /* 0x000fe200030f1424 */
[----:B------:R-:W-:Y:S01]  /*e800*/  @!P4 IMAD.MOV.U32 R15, RZ, RZ, R4 ;  /* 0x000000ffff0fc224 */ /* 0x000fe200078e0004 */
[----:B------:R-:W-:Y:S02]  /*e810*/  ISETP.GE.AND P0, PT, R17, c[0x0][0x3c8], PT ;  /* 0x0000f20011007a0c */ /* 0x000fe40003f06270 */
[C---:B------:R-:W-:Y:S01]  /*e820*/  @!P5 LEA R6, P6, R16.reuse, R0, 0x2 ;  /* 0x000000001006d211 */ /* 0x040fe200078c10ff */
[C---:B------:R-:W-:Y:S01]  /*e830*/  @!P4 IMAD.WIDE R14, R229.reuse, 0x4, R14 ;  /* 0x00000004e50ec825 */ /* 0x040fe200078e020e */
[----:B---3--:R-:W-:Y:S02]  /*e840*/  IADD3 R33, R229, 0xb0, RZ ;  /* 0x000000b0e5217810 */ /* 0x008fe40007ffe0ff */
[----:B------:R-:W-:-:S02]  /*e850*/  @!P5 LEA.HI.X R7, R16, R4, R37, 0x2, P6 ;  /* 0x000000041007d211 */ /* 0x000fc400030f1425 */
[----:B------:R-:W-:Y:S01]  /*e860*/  @!P4 ST.E.64 [R14.64], R160 ;  /* 0x000000a00e00c985 */ /* 0x000fe2000c101b06 */
[----:B------:R-:W-:Y:S02]  /*e870*/  ISETP.GE.AND P4, PT, R18, c[0x0][0x3c8], PT ;  /* 0x0000f20012007a0c */ /* 0x000fe40003f86270 */
[----:B------:R-:W-:Y:S01]  /*e880*/  SHF.R.S32.HI R33, RZ, 0x1f, R33 ;  /* 0x0000001fff217819 */ /* 0x000fe20000011421 */
[----:B------:R-:W-:Y:S01]  /*e890*/  @!P3 ST.E.64 [R12.64], R154 ;  /* 0x0000009a0c00b985 */ /* 0x000fe2000c101b06 */
[----:B------:R-:W-:Y:S02]  /*e8a0*/  @!P0 LEA R2, P6, R17, R0, 0x2 ;  /* 0x0000000011028211 */ /* 0x000fe400078c10ff */
[----:B------:R-:W-:Y:S01]  /*e8b0*/  ISETP.GE.AND P3, PT, R19, c[0x0][0x3c8], PT ;  /* 0x0000f20013007a0c */ /* 0x000fe20003f66270 */
[----:B------:R-:W-:Y:S01]  /*e8c0*/  @!P2 ST.E.64 [R10.64], R150 ;  /* 0x000000960a00a985 */ /* 0x000fe2000c101b06 */
[----:B------:R-:W-:Y:S02]  /*e8d0*/  ISETP.GE.AND P2, PT, R21, c[0x0][0x3c8], PT ;  /* 0x0000f20015007a0c */ /* 0x000fe40003f46270 */
[----:B------:R-:W-:Y:S01]  /*e8e0*/  @!P0 LEA.HI.X R3, R17, R4, R38, 0x2, P6 ;  /* 0x0000000411038211 */ /* 0x000fe200030f1426 */
[----:B------:R-:W-:Y:S01]  /*e8f0*/  @!P1 ST.E.64 [R8.64], R106 ;  /* 0x0000006a08009985 */ /* 0x000fe2000c101b06 */
[----:B------:R-:W-:-:S03]  /*e900*/  ISETP.GE.AND P1, PT, R20, c[0x0][0x3c8], PT ;  /* 0x0000f20014007a0c */ /* 0x000fc60003f26270 */
[----:B------:R1:W-:Y:S01]  /*e910*/  @!P5 ST.E.64 [R6.64], R92 ;  /* 0x0000005c0600d985 */ /* 0x0003e2000c101b06 */
[----:B------:R-:W-:-:S03]  /*e920*/  ISETP.GE.AND P5, PT, R22, c[0x0][0x3c8], PT ;  /* 0x0000f20016007a0c */ /* 0x000fc60003fa6270 */
[----:B------:R2:W-:Y:S01]  /*e930*/  @!P0 ST.E.64 [R2.64], R84 ;  /* 0x0000005402008985 */ /* 0x0005e2000c101b06 */
        /* <DEDUP_REMOVED lines=72> */
.L_x_905:
[----:B------:R-:W2:Y:S04]  /*edc0*/  LDL.LU R7, [R1+0x18] ;  /* 0x0000180001077983 */ /* 0x000ea80000300800 */
[----:B------:R-:W3:Y:S01]  /*edd0*/  LDL R6, [R1+0xc] ;  /* 0x00000c0001067983 */ /* 0x000ee20000100800 */
[----:B------:R-:W-:Y:S01]  /*ede0*/  ISETP.NE.U32.AND P1, PT, RZ, c[0x0][0x508], PT ;  /* 0x00014200ff007a0c */ /* 0x000fe20003f25070 */
[----:B------:R-:W-:Y:S01]  /*edf0*/  IMAD.MOV.U32 R4, RZ, RZ, 0x4 ;  /* 0x00000004ff047424 */ /* 0x000fe200078e00ff */
[----:B------:R-:W-:Y:S01]  /*ee00*/  ISETP.NE.U32.AND P2, PT, RZ, c[0x0][0x500], PT ;  /* 0x00014000ff007a0c */ /* 0x000fe20003f45070 */
[----:B------:R-:W-:Y:S01]  /*ee10*/  IMAD.MOV.U32 R0, RZ, RZ, RZ ;  /* 0x000000ffff007224 */ /* 0x000fe200078e00ff */
[----:B------:R-:W-:Y:S01]  /*ee20*/  ISETP.NE.AND.EX P1, PT, RZ, c[0x0][0x50c], PT, P1 ;  /* 0x00014300ff007a0c */ /* 0x000fe20003f25310 */
[----:B------:R-:W-:Y:S01]  /*ee30*/  IMAD.MOV.U32 R18, RZ, RZ, c[0x0][0x388] ;  /* 0x0000e200ff127624 */ /* 0x000fe200078e00ff */
[----:B------:R-:W-:Y:S01]  /*ee40*/  ISETP.NE.AND.EX P2, PT, RZ, c[0x0][0x504], PT, P2 ;  /* 0x00014100ff007a0c */ /* 0x000fe20003f45320 */
[----:B-1----:R-:W-:-:S10]  /*ee50*/  IMAD.WIDE R4, R243, R4, c[0x0][0x500] ;  /* 0x00014000f3047625 */ /* 0x002fd400078e0204 */
[C---:B------:R-:W-:Y:S02]  /*ee60*/  @P1 LEA R2, P0, R243.reuse, c[0x0][0x508], 0x2 ;  /* 0x00014200f3021a11 */ /* 0x040fe400078010ff */
[----:B------:R1:W5:Y:S02]  /*ee70*/  @P2 LDG.E R0, [R4.64] ;  /* 0x0000000604002981 */ /* 0x000364000c1e1900 */
[----:B---3--:R-:W-:-:S05]  /*ee80*/  @P1 LEA.HI.X R3, R243, c[0x0][0x50c], R6, 0x2, P0 ;  /* 0x00014300f3031a11 */ /* 0x008fca00000f1406 */
[----:B------:R1:W5:Y:S01]  /*ee90*/  @P1 LDG.E R18, [R2.64] ;  /* 0x0000000602121981 */ /* 0x000362000c1e1900 */
[----:B--2---:R-:W-:-:S04]  /*eea0*/  ISETP.NE.AND P0, PT, R7, RZ, PT ;  /* 0x000000ff0700720c */ /* 0x004fc80003f05270 */
[----:B------:R-:W-:Y:S01]  /*eeb0*/  SEL R17, R7, c[0x0][0x3d4], P0 ;  /* 0x0000f50007117a07 */ /* 0x000fe20000000000 */
[----:B------:R-:W-:Y:S05]  /*eec0*/  @P1 BRA `(.L_x_926) ;  /* 0x0000004000001947 */ /* 0x000fea0003800000 */
[----:B------:R-:W-:Y:S05]  /*eed0*/  @!P2 BRA `(.L_x_926) ;  /* 0x000000300000a947 */ /* 0x000fea0003800000 */
[----:B-1----:R1:W2:Y:S04]  /*eee0*/  LDG.E R2, [R4.64] ;  /* 0x0000000604027981 */ /* 0x0022a8000c1e1900 */
[----:B-1----:R-:W2:Y:S02]  /*eef0*/  LDG.E R4, [R4.64+0x4] ;  /* 0x0000040604047981 */ /* 0x002ea4000c1e1900 */
[----:B--2--5:R-:W-:Y:S02]  /*ef00*/  IADD3 R18, -R2, R4, RZ ;  /* 0x0000000402127210 */ /* 0x024fe40007ffe1ff */
.L_x_926:
        /* <DEDUP_REMOVED lines=8> */
[----:B------:R-:W-:-:S04]  /*ef90*/  IADD3 R9, R233, R3, RZ ;  /* 0x00000003e9097210 */ /* 0x000fc80007ffe0ff */
[----:B------:R-:W-:-:S13]  /*efa0*/  ISETP.GE.AND P0, PT, R9, R2, PT ;  /* 0x000000020900720c */ /* 0x000fda0003f06270 */
[----:B------:R-:W-:Y:S05]  /*efb0*/  @P0 BRA `(.L_x_928) ;  /* 0x000002d000000947 */ /* 0x000fea0003800000 */
[----:B------:R-:W2:Y:S04]  /*efc0*/  LDL R4, [R1] ;  /* 0x0000000001047983 */ /* 0x000ea80000100800 */
[----:B------:R-:W3:Y:S01]  /*efd0*/  LDL.LU R21, [R1+0x1c] ;  /* 0x00001c0001157983 */ /* 0x000ee20000300800 */
[----:B------:R-:W-:Y:S01]  /*efe0*/  IMAD.MOV.U32 R2, RZ, RZ, 0x368 ;  /* 0x00000368ff027424 */ /* 0x000fe200078e00ff */
[----:B------:R-:W-:-:S04]  /*eff0*/  ISETP.GT.AND P2, PT, R17, 0x1, PT ;  /* 0x000000011100780c */ /* 0x000fc80003f44270 */
[----:B------:R-:W-:-:S04]  /*f000*/  SEL R2, R2, 0x328, P2 ;  /* 0x0000032802027807 */ /* 0x000fc80001000000 */
[----:B------:R1:W4:Y:S08]  /*f010*/  LDC.64 R10, c[0x0][R2+0x170] ;  /* 0x00005c00020a7b82 */ /* 0x0003300000000a00 */
[----:B------:R1:W2:Y:S08]  /*f020*/  LDC.64 R6, c[0x0][R2+0x168] ;  /* 0x00005a0002067b82 */ /* 0x0002b00000000a00 */
[----:B------:R1:W5:Y:S08]  /*f030*/  LDC.64 R14, c[0x0][R2+0x178] ;  /* 0x00005e00020e7b82 */ /* 0x0003700000000a00 */
[----:B------:R1:W2:Y:S02]  /*f040*/  LDC.64 R12, c[0x0][R2+0x160] ;  /* 0x00005800020c7b82 */ /* 0x0002a40000000a00 */
[----:B-1----:R-:W-:-:S02]  /*f050*/  IMAD.MOV.U32 R2, RZ, RZ, c[0x0][0x4e8] ;  /* 0x00013a00ff027624 */ /* 0x002fc400078e00ff */
[----:B----4-:R-:W-:-:S03]  /*f060*/  IMAD R3, R11, R8, RZ ;  /* 0x000000080b037224 */ /* 0x010fc600078e02ff */
[----:B------:R-:W-:Y:S02]  /*f070*/  ISETP.NE.AND P0, PT, R2, 0x1, PT ;  /* 0x000000010200780c */ /* 0x000fe40003f05270 */
[----:B------:R-:W-:-:S11]  /*f080*/  MOV R2, R9 ;  /* 0x0000000900027202 */ /* 0x000fd60000000f00 */
[----:B------:R-:W-:-:S05]  /*f090*/  @P0 IMAD.HI.U32 R19, R9, c[0x0][0x4ec], RZ ;  /* 0x00013b0009130a27 */ /* 0x000fca00078e00ff */
[----:B------:R-:W-:Y:S01]  /*f0a0*/  @P0 SHF.R.U32.HI R2, RZ, c[0x0][0x4f0], R19 ;  /* 0x00013c00ff020a19 */ /* 0x000fe20000011613 */
[-C--:B--2---:R-:W-:Y:S02]  /*f0b0*/  IMAD R11, R7, R4.reuse, RZ ;  /* 0x00000004070b7224 */ /* 0x084fe400078e02ff */
[----:B------:R-:W-:-:S04]  /*f0c0*/  IMAD.WIDE.U32 R6, R6, R4, RZ ;  /* 0x0000000406067225 */ /* 0x000fc800078e00ff */
[----:B------:R-:W-:-:S04]  /*f0d0*/  IMAD.WIDE.U32 R4, R10, R8, RZ ;  /* 0x000000080a047225 */ /* 0x000fc800078e00ff */
[----:B------:R-:W-:Y:S01]  /*f0e0*/  IMAD R10, R10, R20, R3 ;  /* 0x000000140a0a7224 */ /* 0x000fe200078e0203 */
[----:B---3--:R-:W-:Y:S01]  /*f0f0*/  SEL R3, R21, RZ, P2 ;  /* 0x000000ff15037207 */ /* 0x008fe20001000000 */
[----:B------:R-:W-:Y:S01]  /*f100*/  IMAD.IADD R11, R7, 0x1, R11 ;  /* 0x00000001070b7824 */ /* 0x000fe200078e020b */
[----:B------:R-:W-:Y:S01]  /*f110*/  IADD3 R19, P1, P0, R4, R6, R0 ;  /* 0x0000000604137210 */ /* 0x000fe2000783e000 */
[----:B------:R-:W-:Y:S01]  /*f120*/  IMAD.MOV R6, RZ, RZ, -R2 ;  /* 0x000000ffff067224 */ /* 0x000fe200078e0a02 */
[----:B------:R-:W-:Y:S01]  /*f130*/  IADD3 R7, R5, R10, RZ ;  /* 0x0000000a05077210 */ /* 0x000fe20007ffe0ff */
        /* <DEDUP_REMOVED lines=21> */
.L_x_928:
[----:B------:R-:W-:Y:S05]  /*f290*/  BSYNC B0 ;  /* 0x0000000000007941 */ /* 0x000fea0003800000 */
.L_x_927:
[----:B------:R-:W-:-:S13]  /*f2a0*/  ISETP.GT.AND P0, PT, R17, 0x1, PT ;  /* 0x000000011100780c */ /* 0x000fda0003f04270 */
[----:B------:R-:W-:Y:S05]  /*f2b0*/  @P0 BRA `(.L_x_920) ;  /* 0x000007e000000947 */ /* 0x000fea0003800000 */
[----:B-1----:R-:W2:Y:S04]  /*f2c0*/  LDL.LU R2, [R1] ;  /* 0x0000000001027983 */ /* 0x002ea80000300800 */
[----:B------:R-:W3:Y:S01]  /*f2d0*/  LDL R5, [R1+0x40] ;  /* 0x0000400001057983 */ /* 0x000ee20000100800 */
[----:B------:R-:W-:-:S03]  /*f2e0*/  IMAD R4, R16, c[0x0][0x3a0], RZ ;  /* 0x0000e80010047a24 */ /* 0x000fc600078e02ff */
[----:B------:R-:W1:Y:S02]  /*f2f0*/  S2R R10, SR_TID.X ;  /* 0x00000000000a7919 */ /* 0x000e640000002100 */
[----:B-1----:R-:W-:-:S04]  /*f300*/  SHF.R.S32.HI R9, RZ, 0x1f, R10 ;  /* 0x0000001fff097819 */ /* 0x002fc8000001140a */
[----:B------:R-:W-:-:S04]  /*f310*/  LEA.HI R9, R9, R10, RZ, 0x3 ;  /* 0x0000000a09097211 */ /* 0x000fc800078f18ff */
[----:B------:R-:W-:-:S04]  /*f320*/  SHF.R.S32.HI R9, RZ, 0x3, R9 ;  /* 0x00000003ff097819 */ /* 0x000fc80000011409 */
[----:B------:R-:W-:Y:S02]  /*f330*/  IADD3 R11, R9, R233, RZ ;  /* 0x000000e9090b7210 */ /* 0x000fe40007ffe0ff */
[----:B--2---:R-:W-:Y:S02]  /*f340*/  MOV R7, R2 ;  /* 0x0000000200077202 */ /* 0x004fe40000000f00 */
[----:B------:R-:W-:-:S04]  /*f350*/  MOV R2, c[0x0][0x4e8] ;  /* 0x00013a0000027a02 */ /* 0x000fc80000000f00 */
[----:B------:R-:W-:Y:S01]  /*f360*/  ISETP.NE.AND P0, PT, R2, 0x1, PT ;  /* 0x000000010200780c */ /* 0x000fe20003f05270 */
[----:B------:R-:W-:-:S04]  /*f370*/  IMAD.WIDE.U32 R2, R0, c[0x0][0x3a0], RZ ;  /* 0x0000e80000027a25 */ /* 0x000fc800078e00ff */
[----:B------:R-:W-:Y:S01]  /*f380*/  IMAD R0, R0, c[0x0][0x3a4], R4 ;  /* 0x0000e90000007a24 */ /* 0x000fe200078e0204 */
[----:B---3--:R-:W-:Y:S01]  /*f390*/  IADD3 R4, R5, R233, RZ ;  /* 0x000000e905047210 */ /* 0x008fe20007ffe0ff */
[----:B------:R-:W-:-:S03]  /*f3a0*/  IMAD R5, R20, c[0x0][0x3f0], RZ ;  /* 0x0000fc0014057a24 */ /* 0x000fc600078e02ff */
[----:B------:R-:W-:Y:S02]  /*f3b0*/  IADD3 R3, R3, R0, RZ ;  /* 0x0000000003037210 */ /* 0x000fe40007ffe0ff */
[----:B------:R-:W-:Y:S01]  /*f3c0*/  MOV R0, R4 ;  /* 0x0000000400007202 */ /* 0x000fe20000000f00 */
[----:B------:R-:W-:-:S04]  /*f3d0*/  @P0 IMAD.HI.U32 R6, R4, c[0x0][0x4ec], RZ ;  /* 0x00013b0004060a27 */ /* 0x000fc800078e00ff */
[----:B------:R-:W-:Y:S01]  /*f3e0*/  IMAD.WIDE.U32 R2, R7, c[0x0][0x3e8], R2 ;  /* 0x0000fa0007027a25 */ /* 0x000fe200078e0002 */
[----:B------:R-:W-:-:S03]  /*f3f0*/  @P0 SHF.R.U32.HI R0, RZ, c[0x0][0x4f0], R6 ;  /* 0x00013c00ff000a19 */ /* 0x000fc60000011606 */
[----:B------:R-:W-:Y:S01]  /*f400*/  IMAD R3, R7, c[0x0][0x3ec], R3 ;  /* 0x0000fb0007037a24 */ /* 0x000fe200078e0203 */
[----:B------:R-:W-:Y:S01]  /*f410*/  SHF.R.S32.HI R6, RZ, 0x1f, R0 ;  /* 0x0000001fff067819 */ /* 0x000fe20000011400 */
[----:B------:R-:W-:Y:S01]  /*f420*/  IMAD R7, R8, c[0x0][0x3f4], R5 ;  /* 0x0000fd0008077a24 */ /* 0x000fe200078e0205 */
[----:B------:R-:W-:Y:S01]  /*f430*/  IADD3 R5, -R0, RZ, RZ ;  /* 0x000000ff00057210 */ /* 0x000fe20007ffe1ff */
[----:B------:R-:W-:-:S04]  /*f440*/  IMAD.WIDE.U32 R2, R8, c[0x0][0x3f0], R2 ;  /* 0x0000fc0008027a25 */ /* 0x000fc800078e0002 */
[----:B------:R-:W-:Y:S01]  /*f450*/  IMAD R6, R6, c[0x0][0x3e0], RZ ;  /* 0x0000f80006067a24 */ /* 0x000fe200078e02ff */
[----:B------:R-:W-:Y:S01]  /*f460*/  IADD3 R3, R3, R7, RZ ;  /* 0x0000000703037210 */ /* 0x000fe20007ffe0ff */
        /* <DEDUP_REMOVED lines=13> */
.L_x_984:
[----:B------:R-:W-:Y:S05]  /*f540*/  BRA.DIV ~URZ, `(.L_x_930) ;  /* 0x000022b27f007947 */ /* 0x000fea000b800000 */
[----:B------:R3:W4:Y:S02]  /*f550*/  SHFL.IDX PT, R0, R12, RZ, 0x181f ;  /* 0x00181fff0c007589 */ /* 0x00072400000e0000 */
.L_x_985:
[----:B------:R-:W-:Y:S01]  /*f560*/  IMAD R10, R18, c[0x0][0x4e8], RZ ;  /* 0x00013a00120a7a24 */ /* 0x000fe200078e02ff */
[----:B------:R-:W-:Y:S04]  /*f570*/  BSSY B0, `(.L_x_931) ;  /* 0x0000011000007945 */ /* 0x000fe80003800000 */
[----:B------:R-:W-:-:S13]  /*f580*/  ISETP.GE.AND P0, PT, R11, R10, PT ;  /* 0x0000000a0b00720c */ /* 0x000fda0003f06270 */
        /* <DEDUP_REMOVED lines=15> */
.L_x_932:
[----:B------:R-:W-:Y:S05]  /*f680*/  BSYNC B0 ;  /* 0x0000000000007941 */ /* 0x000fea0003800000 */
.L_x_931:
[----:B------:R-:W-:Y:S05]  /*f690*/  BRA.DIV ~URZ, `(.L_x_933) ;  /* 0x000021c27f007947 */ /* 0x000fea000b800000 */
[----:B--2---:R2:W1:Y:S04]  /*f6a0*/  SHFL.IDX PT, R8, R9, 0x1, 0x181f ;  /* 0x00381f0009087f89 */ /* 0x00446800000e0000 */
[----:B----4-:R2:W4:Y:S02]  /*f6b0*/  SHFL.IDX PT, R0, R12, 0x1, 0x181f ;  /* 0x00381f000c007f89 */ /* 0x01052400000e0000 */
.L_x_986:
        /* <DEDUP_REMOVED lines=18> */
.L_x_935:
[----:B------:R-:W-:Y:S05]  /*f7e0*/  BSYNC B0 ;  /* 0x0000000000007941 */ /* 0x000fea0003800000 */
.L_x_934:
[----:B------:R-:W-:Y:S05]  /*f7f0*/  BRA.DIV ~URZ, `(.L_x_936) ;  /* 0x000021227f007947 */ /* 0x000fea000b800000 */
[----:B-1----:R1:W2:Y:S02]  /*f800*/  SHFL.IDX PT, R8, R9, 0x2, 0x181f ;  /* 0x00581f0009087f89 */ /* 0x0022a400000e0000 */
.L_x_987:
[----:B------:R-:W-:Y:S05]  /*f810*/  BRA.DIV ~URZ, `(.L_x_937) ;  /* 0x000021727f007947 */ /* 0x000fea000b800000 */
[----:B----4-:R4:W1:Y:S02]  /*f820*/  SHFL.IDX PT, R0, R12, 0x2, 0x181f ;  /* 0x00581f000c007f89 */ /* 0x01086400000e0000 */
.L_x_988:
        /* <DEDUP_REMOVED lines=18> */
.L_x_939:
[----:B------:R-:W-:Y:S05]  /*f950*/  BSYNC B0 ;  /* 0x0000000000007941 */ /* 0x000fea0003800000 */
.L_x_938:
[----:B------:R-:W-:Y:S05]  /*f960*/  BRA.DIV ~URZ, `(.L_x_940) ;  /* 0x000020827f007947 */ /* 0x000fea000b800000 */
[----:B--2---:R2:W3:Y:S04]  /*f970*/  SHFL.IDX PT, R8, R9, 0x3, 0x181f ;  /* 0x00781f0009087f89 */ /* 0x0044e800000e0000 */
[----:B-1----:R2:W1:Y:S02]  /*f980*/  SHFL.IDX PT, R0, R12, 0x3, 0x181f ;  /* 0x00781f000c007f89 */ /* 0x00246400000e0000 */
.L_x_989:
[----:B------:R-:W-:-:S04]  /*f990*/  IADD3 R11, R11, 0x60, RZ ;  /* 0x000000600b0b7810 */ /* 0x000fc80007ffe0ff */
[----:B------:R-:W-:-:S13]  /*f9a0*/  ISETP.GE.AND P0, PT, R11, R10, PT ;  /* 0x0000000a0b00720c */ /* 0x000fda0003f06270 */
[----:B------:R-:W-:Y:S05]  /*f9b0*/  @P0 BRA `(.L_x_920) ;  /* 0x000000e000000947 */ /* 0x000fea0003800000 */
[----:B--234-:R-:W2:Y:S04]  /*f9c0*/  LDL R12, [R1+0x14] ;  /* 0x00001400010c7983 */ /* 0x01cea80000100800 */
[----:B------:R-:W3:Y:S01]  /*f9d0*/  LDL R9, [R1+0x10] ;  /* 0x0000100001097983 */ /* 0x000ee20000100800 */
        /* <DEDUP_REMOVED lines=12> */
.L_x_920:
[----:B------:R-:W-:Y:S05]  /*faa0*/  BSYNC B1 ;  /* 0x0000000000017941 */ /* 0x000fea0003800000 */
.L_x_904:
        /* <DEDUP_REMOVED lines=8> */
[----:B--2---:R-:W-:Y:S01]  /*fb30*/  IMAD.MOV.U32 R7, RZ, RZ, RZ ;  /* 0x000000ffff077224 */ /* 0x004fe200078e00ff */
[----:B----4-:R-:W-:-:S04]  /*fb40*/  LOP3.LUT R14, R0, 0x1f, RZ, 0xc0, !PT ;  /* 0x0000001f000e7812 */ /* 0x010fc800078ec0ff */
[----:B------:R-:W-:Y:S01]  /*fb50*/  ISETP.NE.AND P5, PT, R14, 0x1f, PT ;  /* 0x0000001f0e00780c */ /* 0x000fe20003fa5270 */
[----:B------:R-:W-:Y:S10]  /*fb60*/  BRA.DIV ~URZ, `(.L_x_942) ;  /* 0x00001f427f007947 */ /* 0x000ff4000b800000 */
[----:B------:R2:W4:Y:S02]  /*fb70*/  SHFL.IDX PT, R9, R86, RZ, 0x1f ;  /* 0x00001fff56097589 */ /* 0x00052400000e0000 */
.L_x_990:
[----:B------:R-:W-:Y:S05]  /*fb80*/  BRA.DIV ~URZ, `(.L_x_943) ;  /* 0x00001f927f007947 */ /* 0x000fea000b800000 */
[----:B---3--:R3:W2:Y:S02]  /*fb90*/  SHFL.IDX PT, R8, R86, 0x1, 0x1f ;  /* 0x00201f0056087f89 */ /* 0x0086a400000e0000 */
.L_x_991:
        /* <DEDUP_REMOVED lines=18> */
.L_x_992:
        /* <DEDUP_REMOVED lines=16> */
.L_x_993:
[----:B---3--:R-:W-:Y:S01]  /*fdc0*/  IMAD R0, R0, c[0x0][0x538], RZ ;  /* 0x00014e0000007a24 */ /* 0x008fe200078e02ff */
[----:B------:R-:W-:Y:S04]  /*fdd0*/  BSSY B1, `(.L_x_946) ;  /* 0x00000c5000017945 */ /* 0x000fe80003800000 */
[----:B--2---:R-:W-:-:S04]  /*fde0*/  IADD3 R8, R0, R8, RZ ;  /* 0x0000000800087210 */ /* 0x004fc80007ffe0ff */
[----:B----4-:R-:W-:-:S13]  /*fdf0*/  ISETP.GT.AND P6, PT, R8, R9, PT ;  /* 0x000000090800720c */ /* 0x010fda0003fc4270 */
[----:B------:R-:W-:Y:S05]  /*fe00*/  @P6 BRA `(.L_x_947) ;  /* 0x0000024000006947 */ /* 0x000fea0003800000 */
.L_x_951:
        /* <DEDUP_REMOVED lines=16> */
.L_x_994:
        /* <DEDUP_REMOVED lines=16> */
.L_x_995:
[----:B--2---:R-:W-:-:S05]  /*10010*/  IMAD R0, R0, c[0x0][0x538], RZ ;  /* 0x00014e0000007a24 */ /* 0x004fca00078e02ff */
[----:B------:R-:W-:-:S04]  /*10020*/  IADD3 R8, R0, R8, RZ ;  /* 0x0000000800087210 */ /* 0x000fc80007ffe0ff */
[----:B------:R-:W-:-:S13]  /*10030*/  ISETP.GT.AND P6, PT, R8, R9, PT ;  /* 0x000000090800720c */ /* 0x000fda0003fc4270 */
[----:B-1----:R-:W-:Y:S05]  /*10040*/  @!P6 BRA `(.L_x_951) ;  /* 0xfffffdc00000e947 */ /* 0x002fea000383ffff */
.L_x_947:
[----:B------:R-:W-:-:S05]  /*10050*/  IADD3 R11, -R0, R8, RZ ;  /* 0x00000008000b7210 */ /* 0x000fca0007ffe1ff */
[----:B------:R-:W-:-:S05]  /*10060*/  IMAD R0, R4, c[0x0][0x538], R11 ;  /* 0x00014e0004007a24 */ /* 0x000fca00078e020b */
[----:B------:R-:W-:Y:S01]  /*10070*/  ISETP.GT.AND P0, PT, R0, R9, PT ;  /* 0x000000090000720c */ /* 0x000fe20003f04270 */
[----:B------:R-:W-:-:S12]  /*10080*/  BRA.DIV ~URZ, `(.L_x_952) ;  /* 0x00001ed27f007947 */ /* 0x000fd8000b800000 */
[----:B------:R-:W-:-:S04]  /*10090*/  VOTE.ANY R12, PT, !P0 ;  /* 0x00000000000c7806 */ /* 0x000fc800040e0100 */
.L_x_996:
[----:B------:R-:W2:Y:S02]  /*100a0*/  POPC R8, R12 ;  /* 0x0000000c00087309 */ /* 0x000ea40000000000 */
[----:B--2---:R-:W-:Y:S01]  /*100b0*/  IADD3 R235, R8, R235, RZ ;  /* 0x000000eb08eb7210 */ /* 0x004fe20007ffe0ff */
[----:B------:R-:W-:Y:S05]  /*100c0*/  BRA.DIV ~URZ, `(.L_x_953) ;  /* 0x00001ee27f007947 */ /* 0x000fea000b800000 */
[----:B------:R2:W3:Y:S04]  /*100d0*/  SHFL.IDX PT, R10, R6, R8, 0x1f ;  /* 0x00001f08060a7589 */ /* 0x0004e800000e0000 */
[----:B------:R2:W4:Y:S02]  /*100e0*/  SHFL.IDX PT, R7, R7, R8, 0x1f ;  /* 0x00001f0807077589 */ /* 0x00052400000e0000 */
.L_x_997:
[----:B------:R-:W-:Y:S01]  /*100f0*/  ISETP.NE.AND P0, PT, R12, RZ, PT ;  /* 0x000000ff0c00720c */ /* 0x000fe20003f05270 */
[----:B------:R-:W-:-:S12]  /*10100*/  BSSY B0, `(.L_x_954) ;  /* 0x0000005000007945 */ /* 0x000fd80003800000 */
[----:B------:R-:W-:Y:S05]  /*10110*/  @!P0 BRA `(.L_x_955) ;  /* 0x0000003000008947 */ /* 0x000fea0003800000 */
[----:B------:R-:W-:Y:S01]  /*10120*/  IADD3 R3, R8, -0x1, RZ ;  /* 0xffffffff08037810 */ /* 0x000fe20007ffe0ff */
[----:B------:R-:W-:Y:S05]  /*10130*/  BRA.DIV ~URZ, `(.L_x_956) ;  /* 0x00001f427f007947 */ /* 0x000fea000b800000 */
[----:B------:R1:W2:Y:S02]  /*10140*/  SHFL.IDX PT, R13, R4, R3, 0x1f ;  /* 0x00001f03040d7589 */ /* 0x0002a400000e0000 */
.L_x_955:
[----:B------:R-:W-:Y:S05]  /*10150*/  BSYNC B0 ;  /* 0x0000000000007941 */ /* 0x000fea0003800000 */
.L_x_954:
        /* <DEDUP_REMOVED lines=66> */
.L_x_958:
        /* <DEDUP_REMOVED lines=66> */
.L_x_959:
[----:B------:R-:W-:Y:S05]  /*109a0*/  BSYNC B0 ;  /* 0x0000000000007941 */ /* 0x000fea0003800000 */
.L_x_957:
[----:B------:R-:W-:-:S04]  /*109b0*/  LOP3.LUT R2, RZ, R2, RZ, 0x33, !PT ;  /* 0x00000002ff027212 */ /* 0x000fc800078e33ff */
[----:B------:R-:W-:Y:S01]  /*109c0*/  IADD3 R233, R2, R10, RZ ;  /* 0x0000000a02e97210 */ /* 0x000fe20007ffe0ff */
[----:B------:R-:W-:Y:S05]  /*109d0*/  BRA `(.L_x_960) ;  /* 0x0000004000007947 */ /* 0x000fea0003800000 */
.L_x_948:
[----:B------:R-:W-:Y:S01]  /*109e0*/  IMAD.MOV.U32 R232, RZ, RZ, R9 ;  /* 0x000000ffffe87224 */ /* 0x000fe200078e0009 */
[----:B------:R-:W-:Y:S01]  /*109f0*/  MOV R234, RZ ;  /* 0x000000ff00ea7202 */ /* 0x000fe20000000f00 */
[----:B------:R-:W-:Y:S01]  /*10a00*/  IMAD.MOV.U32 R233, RZ, RZ, RZ ;  /* 0x000000ffffe97224 */ /* 0x000fe200078e00ff */
[----:B------:R-:W-:Y:S02]  /*10a10*/  MOV R235, c[0x0][0x53c] ;  /* 0x00014f0000eb7a02 */ /* 0x000fe40000000f00 */
.L_x_960:
[----:B------:R-:W-:Y:S05]  /*10a20*/  BSYNC B1 ;  /* 0x0000000000017941 */ /* 0x000fea0003800000 */
.L_x_946:
[----:B------:R-:W-:Y:S01]  /*10a30*/  WARPSYNC 0xffffffff ;  /* 0xffffffff00007948 */ /* 0x000fe20003800000 */
[----:B------:R-:W-:Y:S01]  /*10a40*/  BAR.SYNC.DEFER_BLOCKING 0x4, 0x100 ;  /* 0x0104000000007b1d */ /* 0x000fe20000010000 */
[----:B------:R-:W-:-:S13]  /*10a50*/  ISETP.NE.AND P0, PT, R14, RZ, PT ;  /* 0x000000ff0e00720c */ /* 0x000fda0003f05270 */
[----:B------:R2:W-:Y:S04]  /*10a60*/  @!P0 STS.128 [0x18100], R232 ;  /* 0x018100e8ff008388 */ /* 0x0005e80000000c00 */
[----:B------:R-:W-:Y:S06]  /*10a70*/  BAR.ARV 0x5, 0x100 ;  /* 0x0144000000007b1d */ /* 0x000fec0000002000 */
.L_x_941:
[----:B-1----:R-:W-:-:S13]  /*10a80*/  ISETP.GE.AND P0, PT, R235, c[0x0][0x53c], PT ;  /* 0x00014f00eb007a0c */ /* 0x002fda0003f06270 */
[----:B--23--:R-:W-:Y:S01]  /*10a90*/  @P0 CALL.REL.NOINC `(.L_x_961) ;  /* 0x0000001000000944 */ /* 0x00cfe20003c00000 */
[----:B------:R-:W-:Y:S05]  /*10aa0*/  BRA `(.L_x_962) ;  /* 0xffff0e7000007947 */ /* 0x000fea000383ffff */
.L_x_961:
[----:B------:R-:W-:Y:S05]  /*10ab0*/  EXIT ;  /* 0x000000000000794d */ /* 0x000fea0003800000 */
.L_x_864:
[----:B------:R-:W-:Y:S01]  /*10ac0*/  IMAD.MOV.U32 R0, RZ, RZ, R5 ;  /* 0x000000ffff007224 */ /* 0x000fe200078e0005 */
[----:B------:R-:W-:Y:S02]  /*10ad0*/  MOV R2, 0x1 ;  /* 0x0000000100027802 */ /* 0x000fe40000000f00 */
[----:B------:R-:W-:Y:S02]  /*10ae0*/  MOV R3, 0x10b00 ;  /* 0x00010b0000037802 */ /* 0x000fe40000000f00 */
[----:B--2---:R-:W-:Y:S05]  /*10af0*/  CALL.REL.NOINC `($__internal_20_$__cuda_sm70_shflsync_up_p) ;  /* 0x0000168000007944 */ /* 0x004fea0003c00000 */
[----:B------:R-:W-:Y:S01]  /*10b00*/  MOV R0, R4 ;  /* 0x0000000400007202 */ /* 0x000fe20000000f00 */
[----:B------:R-:W-:Y:S05]  /*10b10*/  BRA `(.L_x_963) ;  /* 0xfffef92000007947 */ /* 0x000fea000383ffff */
.L_x_865:
[----:B------:R-:W-:Y:S01]  /*10b20*/  IMAD.MOV.U32 R0, RZ, RZ, R5 ;  /* 0x000000ffff007224 */ /* 0x000fe200078e0005 */
[----:B------:R-:W-:Y:S02]  /*10b30*/  MOV R2, 0x2 ;  /* 0x0000000200027802 */ /* 0x000fe40000000f00 */
[----:B------:R-:W-:Y:S02]  /*10b40*/  MOV R3, 0x10b60 ;  /* 0x00010b6000037802 */ /* 0x000fe40000000f00 */
[----:B--2---:R-:W-:Y:S05]  /*10b50*/  CALL.REL.NOINC `($__internal_20_$__cuda_sm70_shflsync_up_p) ;  /* 0x0000162000007944 */ /* 0x004fea0003c00000 */
[----:B------:R-:W-:Y:S01]  /*10b60*/  SEL R0, R4, RZ, P4 ;  /* 0x000000ff04007207 */ /* 0x000fe20002000000 */
[----:B------:R-:W-:Y:S01]  /*10b70*/  IMAD.MOV.U32 R2, RZ, RZ, 0x4 ;  /* 0x00000004ff027424 */ /* 0x000fe200078e00ff */
[----:B------:R-:W-:-:S03]  /*10b80*/  MOV R3, 0x10bb0 ;  /* 0x00010bb000037802 */ /* 0x000fc60000000f00 */
[----:B------:R-:W-:Y:S02]  /*10b90*/  IMAD.IADD R0, R5, 0x1, R0 ;  /* 0x0000000105007824 */ /* 0x000fe400078e0200 */
[----:B------:R-:W-:Y:S05]  /*10ba0*/  CALL.REL.NOINC `($__internal_20_$__cuda_sm70_shflsync_up_p) ;  /* 0x000015d000007944 */ /* 0x000fea0003c00000 */
        /* <DEDUP_REMOVED lines=13> */
[----:B------:R-:W-:Y:S01]  /*10c80*/  IMAD.IADD R4, R0, 0x1, R4 ;  /* 0x0000000100047824 */ /* 0x000fe200078e0204 */
[----:B------:R-:W-:-:S03]  /*10c90*/  MOV R0, 0x1f ;  /* 0x0000001f00007802 */ /* 0x000fc60000000f00 */
[----:B------:R-:W-:Y:S02]  /*10ca0*/  IMAD.MOV.U32 R5, RZ, RZ, R4 ;  /* 0x000000ffff057224 */ /* 0x000fe400078e0004 */
[----:B------:R-:W-:Y:S05]  /*10cb0*/  CALL.REL.NOINC `($__internal_19_$__cuda_sm70_shflsync_idx_p) ;  /* 0x0000147000007944 */ /* 0x000fea0003c00000 */
[----:B------:R-:W-:Y:S05]  /*10cc0*/  BRA `(.L_x_964) ;  /* 0xfffef87000007947 */ /* 0x000fea000383ffff */
.L_x_867:
[----:B------:R-:W-:Y:S02]  /*10cd0*/  SEL R0, RZ, 0x1, P0 ;  /* 0x00000001ff007807 */ /* 0x000fe40000000000 */
[----:B------:R-:W-:Y:S02]  /*10ce0*/  MOV R2, 0x10d00 ;  /* 0x00010d0000027802 */ /* 0x000fe40000000f00 */
[----:B------:R-:W-:Y:S05]  /*10cf0*/  CALL.REL.NOINC `($__internal_21_$__cuda_sm70_votesync_ballot) ;  /* 0x000014f000007944 */ /* 0x000fea0003c00000 */
[----:B------:R-:W-:Y:S01]  /*10d00*/  MOV R10, R0 ;  /* 0x00000000000a7202 */ /* 0x000fe20000000f00 */
[----:B------:R-:W-:Y:S05]  /*10d10*/  BRA `(.L_x_965) ;  /* 0xfffef8b000007947 */ /* 0x000fea000383ffff */
.L_x_868:
[----:B------:R-:W-:Y:S01]  /*10d20*/  IMAD.MOV.U32 R5, RZ, RZ, R9 ;  /* 0x000000ffff057224 */ /* 0x000fe200078e0009 */
[----:B------:R-:W-:Y:S01]  /*10d30*/  MOV R3, R7 ;  /* 0x0000000700037202 */ /* 0x000fe20000000f00 */
[----:B------:R-:W-:Y:S01]  /*10d40*/  IMAD.MOV.U32 R0, RZ, RZ, 0x1f ;  /* 0x0000001fff007424 */ /* 0x000fe200078e00ff */
[----:B------:R-:W-:Y:S02]  /*10d50*/  MOV R2, 0x10d70 ;  /* 0x00010d7000027802 */ /* 0x000fe40000000f00 */
[----:B------:R-:W-:Y:S05]  /*10d60*/  CALL.REL.NOINC `($__internal_19_$__cuda_sm70_shflsync_idx_p) ;  /* 0x000013c000007944 */ /* 0x000fea0003c00000 */
[----:B------:R-:W-:Y:S01]  /*10d70*/  IMAD.MOV.U32 R233, RZ, RZ, R0 ;  /* 0x000000ffffe97224 */ /* 0x000fe200078e0000 */
[----:B------:R-:W-:Y:S01]  /*10d80*/  MOV R5, R8 ;  /* 0x0000000800057202 */ /* 0x000fe20000000f00 */
[----:B------:R-:W-:Y:S01]  /*10d90*/  IMAD.MOV.U32 R6, RZ, RZ, RZ ;  /* 0x000000ffff067224 */ /* 0x000fe200078e00ff */
[----:B------:R-:W-:Y:S01]  /*10da0*/  MOV R3, R7 ;  /* 0x0000000700037202 */ /* 0x000fe20000000f00 */
[----:B------:R-:W-:Y:S01]  /*10db0*/  IMAD.MOV.U32 R0, RZ, RZ, 0x1f ;  /* 0x0000001fff007424 */ /* 0x000fe200078e00ff */
[----:B------:R-:W-:-:S02]  /*10dc0*/  MOV R2, 0x10de0 ;  /* 0x00010de000027802 */ /* 0x000fc40000000f00 */
[----:B------:R-:W-:Y:S05]  /*10dd0*/  CALL.REL.NOINC `($__internal_19_$__cuda_sm70_shflsync_idx_p) ;  /* 0x0000135000007944 */ /* 0x000fea0003c00000 */
[----:B------:R-:W-:Y:S01]  /*10de0*/  MOV R9, R0 ;  /* 0x0000000000097202 */ /* 0x000fe20000000f00 */
[----:B------:R-:W-:Y:S05]  /*10df0*/  BRA `(.L_x_966) ;  /* 0xfffef83000007947 */ /* 0x000fea000383ffff */
.L_x_871:
[----:B------:R-:W-:Y:S01]  /*10e00*/  IMAD.MOV.U32 R5, RZ, RZ, R4 ;  /* 0x000000ffff057224 */ /* 0x000fe200078e0004 */
[----:B------:R-:W-:-:S02]  /*10e10*/  MOV R0, 0x1f ;  /* 0x0000001f00007802 */ /* 0x000fc40000000f00 */
[----:B------:R-:W-:Y:S02]  /*10e20*/  MOV R2, 0x10e40 ;  /* 0x00010e4000027802 */ /* 0x000fe40000000f00 */
[----:B-123--:R-:W-:Y:S05]  /*10e30*/  CALL.REL.NOINC `($__internal_19_$__cuda_sm70_shflsync_idx_p) ;  /* 0x000012f000007944 */ /* 0x00efea0003c00000 */
[----:B------:R-:W-:Y:S01]  /*10e40*/  MOV R6, R0 ;  /* 0x0000000000067202 */ /* 0x000fe20000000f00 */
[----:B------:R-:W-:Y:S05]  /*10e50*/  BRA `(.L_x_870) ;  /* 0xfffef83000007947 */ /* 0x000fea000383ffff */
.L_x_882:
[----:B------:R-:W-:Y:S01]  /*10e60*/  IMAD.MOV.U32 R5, RZ, RZ, R11 ;  /* 0x000000ffff057224 */ /* 0x000fe200078e000b */
[----:B------:R-:W-:Y:S01]  /*10e70*/  MOV R3, RZ ;  /* 0x000000ff00037202 */ /* 0x000fe20000000f00 */
[----:B------:R-:W-:Y:S01]  /*10e80*/  IMAD.MOV.U32 R0, RZ, RZ, 0x181f ;  /* 0x0000181fff007424 */ /* 0x000fe200078e00ff */
[----:B------:R-:W-:Y:S02]  /*10e90*/  MOV R2, 0x10eb0 ;  /* 0x00010eb000027802 */ /* 0x000fe40000000f00 */
[----:B------:R-:W-:Y:S05]  /*10ea0*/  CALL.REL.NOINC `($__internal_19_$__cuda_sm70_shflsync_idx_p) ;  /* 0x0000128000007944 */ /* 0x000fea0003c00000 */
[----:B------:R-:W-:Y:S01]  /*10eb0*/  MOV R8, R0 ;  /* 0x0000000000087202 */ /* 0x000fe20000000f00 */
[----:B------:R-:W-:Y:S05]  /*10ec0*/  BRA `(.L_x_967) ;  /* 0xffff1a4000007947 */ /* 0x000fea000383ffff */
.L_x_883:
[----:B------:R-:W-:Y:S01]  /*10ed0*/  IMAD.MOV.U32 R5, RZ, RZ, R14 ;  /* 0x000000ffff057224 */ /* 0x000fe200078e000e */
[----:B------:R-:W-:Y:S01]  /*10ee0*/  MOV R3, RZ ;  /* 0x000000ff00037202 */ /* 0x000fe20000000f00 */
[----:B------:R-:W-:Y:S01]  /*10ef0*/  IMAD.MOV.U32 R0, RZ, RZ, 0x181f ;  /* 0x0000181fff007424 */ /* 0x000fe200078e00ff */
[----:B------:R-:W-:Y:S02]  /*10f00*/  MOV R2, 0x10f20 ;  /* 0x00010f2000027802 */ /* 0x000fe40000000f00 */
[----:B-12---:R-:W-:Y:S05]  /*10f10*/  CALL.REL.NOINC `($__internal_19_$__cuda_sm70_shflsync_idx_p) ;  /* 0x0000121000007944 */ /* 0x006fea0003c00000 */
[----:B------:R-:W-:Y:S05]  /*10f20*/  BRA `(.L_x_968) ;  /* 0xffff1a0000007947 */ /* 0x000fea000383ffff */
.L_x_886:
[----:B--2---:R-:W-:Y:S01]  /*10f30*/  IMAD.MOV.U32 R5, RZ, RZ, R11 ;  /* 0x000000ffff057224 */ /* 0x004fe200078e000b */
[----:B------:R-:W-:Y:S01]  /*10f40*/  MOV R3, 0x1 ;  /* 0x0000000100037802 */ /* 0x000fe20000000f00 */
[----:B----4-:R-:W-:Y:S01]  /*10f50*/  IMAD.MOV.U32 R0, RZ, RZ, 0x181f ;  /* 0x0000181fff007424 */ /* 0x010fe200078e00ff */
[----:B------:R-:W-:-:S02]  /*10f60*/  MOV R2, 0x10f80 ;  /* 0x00010f8000027802 */ /* 0x000fc40000000f00 */
[----:B-1-3--:R-:W-:Y:S05]  /*10f70*/  CALL.REL.NOINC `($__internal_19_$__cuda_sm70_shflsync_idx_p) ;  /* 0x000011b000007944 */ /* 0x00afea0003c00000 */
[----:B------:R-:W-:Y:S01]  /*10f80*/  IMAD.MOV.U32 R8, RZ, RZ, R0 ;  /* 0x000000ffff087224 */ /* 0x000fe200078e0000 */
[----:B------:R-:W-:Y:S01]  /*10f90*/  MOV R3, 0x1 ;  /* 0x0000000100037802 */ /* 0x000fe20000000f00 */
[----:B------:R-:W-:Y:S01]  /*10fa0*/  IMAD.MOV.U32 R5, RZ, RZ, R14 ;  /* 0x000000ffff057224 */ /* 0x000fe200078e000e */
[----:B------:R-:W-:-:S02]  /*10fb0*/  MOV R0, 0x181f ;  /* 0x0000181f00007802 */ /* 0x000fc40000000f00 */
[----:B------:R-:W-:Y:S02]  /*10fc0*/  MOV R2, 0x10fe0 ;  /* 0x00010fe000027802 */ /* 0x000fe40000000f00 */
[----:B------:R-:W-:Y:S05]  /*10fd0*/  CALL.REL.NOINC `($__internal_19_$__cuda_sm70_shflsync_idx_p) ;  /* 0x0000115000007944 */ /* 0x000fea0003c00000 */
[----:B------:R-:W-:Y:S05]  /*10fe0*/  BRA `(.L_x_969) ;  /* 0xffff1ac000007947 */ /* 0x000fea000383ffff */
.L_x_889:
[----:B-1----:R-:W-:Y:S01]  /*10ff0*/  IMAD.MOV.U32 R5, RZ, RZ, R11 ;  /* 0x000000ffff057224 */ /* 0x002fe200078e000b */
[----:B------:R-:W-:Y:S01]  /*11000*/  MOV R3, 0x2 ;  /* 0x0000000200037802 */ /* 0x000fe20000000f00 */
[----:B----4-:R-:W-:Y:S01]  /*11010*/  IMAD.MOV.U32 R0, RZ, RZ, 0x181f ;  /* 0x0000181fff007424 */ /* 0x010fe200078e00ff */
[----:B------:R-:W-:Y:S02]  /*11020*/  MOV R2, 0x11040 ;  /* 0x0001104000027802 */ /* 0x000fe40000000f00 */
[----:B--23--:R-:W-:Y:S05]  /*11030*/  CALL.REL.NOINC `($__internal_19_$__cuda_sm70_shflsync_idx_p) ;  /* 0x000010f000007944 */ /* 0x00cfea0003c00000 */
[----:B------:R-:W-:Y:S01]  /*11040*/  MOV R8, R0 ;  /* 0x0000000000087202 */ /* 0x000fe20000000f00 */
[----:B------:R-:W-:Y:S05]  /*11050*/  BRA `(.L_x_970) ;  /* 0xffff1bc000007947 */ /* 0x000fea000383ffff */
.L_x_890:
[----:B------:R-:W-:Y:S01]  /*11060*/  IMAD.MOV.U32 R5, RZ, RZ, R14 ;  /* 0x000000ffff057224 */ /* 0x000fe200078e000e */
[----:B------:R-:W-:Y:S01]  /*11070*/  MOV R3, 0x2 ;  /* 0x0000000200037802 */ /* 0x000fe20000000f00 */
[----:B----4-:R-:W-:Y:S01]  /*11080*/  IMAD.MOV.U32 R0, RZ, RZ, 0x181f ;  /* 0x0000181fff007424 */ /* 0x010fe200078e00ff */
[----:B------:R-:W-:Y:S02]  /*11090*/  MOV R2, 0x110b0 ;  /* 0x000110b000027802 */ /* 0x000fe40000000f00 */
[----:B-123--:R-:W-:Y:S05]  /*110a0*/  CALL.REL.NOINC `($__internal_19_$__cuda_sm70_shflsync_idx_p) ;  /* 0x0000108000007944 */ /* 0x00efea0003c00000 */
[----:B------:R-:W-:Y:S05]  /*110b0*/  BRA `(.L_x_971) ;  /* 0xffff1b8000007947 */ /* 0x000fea000383ffff */
.L_x_893:
[----:B-1----:R-:W-:Y:S01]  /*110c0*/  IMAD.MOV.U32 R5, RZ, RZ, R11 ;  /* 0x000000ffff057224 */ /* 0x002fe200078e000b */
[----:B------:R-:W-:Y:S01]  /*110d0*/  MOV R3, 0x3 ;  /* 0x0000000300037802 */ /* 0x000fe20000000f00 */
[----:B------:R-:W-:Y:S01]  /*110e0*/  IMAD.MOV.U32 R0, RZ, RZ, 0x181f ;  /* 0x0000181fff007424 */ /* 0x000fe200078e00ff */
[----:B------:R-:W-:-:S02]  /*110f0*/  MOV R2, 0x11110 ;  /* 0x0001111000027802 */ /* 0x000fc40000000f00 */
[----:B--234-:R-:W-:Y:S05]  /*11100*/  CALL.REL.NOINC `($__internal_19_$__cuda_sm70_shflsync_idx_p) ;  /* 0x0000102000007944 */ /* 0x01cfea0003c00000 */
[----:B------:R-:W-:Y:S01]  /*11110*/  IMAD.MOV.U32 R6, RZ, RZ, R0 ;  /* 0x000000ffff067224 */ /* 0x000fe200078e0000 */
[----:B------:R-:W-:Y:S01]  /*11120*/  MOV R3, 0x3 ;  /* 0x0000000300037802 */ /* 0x000fe20000000f00 */
[----:B------:R-:W-:Y:S01]  /*11130*/  IMAD.MOV.U32 R5, RZ, RZ, R14 ;  /* 0x000000ffff057224 */ /* 0x000fe200078e000e */
[----:B------:R-:W-:-:S02]  /*11140*/  MOV R0, 0x181f ;  /* 0x0000181f00007802 */ /* 0x000fc40000000f00 */
[----:B------:R-:W-:Y:S02]  /*11150*/  MOV R2, 0x11170 ;  /* 0x0001117000027802 */ /* 0x000fe40000000f00 */
[----:B------:R-:W-:Y:S05]  /*11160*/  CALL.REL.NOINC `($__internal_19_$__cuda_sm70_shflsync_idx_p) ;  /* 0x00000fc000007944 */ /* 0x000fea0003c00000 */
[----:B------:R-:W-:Y:S05]  /*11170*/  BRA `(.L_x_972) ;  /* 0xffff1c4000007947 */ /* 0x000fea000383ffff */
.L_x_900:
[----:B------:R-:W-:Y:S01]  /*11180*/  IMAD.MOV.U32 R2, RZ, RZ, R226 ;  /* 0x000000ffff027224 */ /* 0x000fe200078e00e2 */
[----:B------:R-:W-:Y:S02]  /*11190*/  MOV R5, 0x2 ;  /* 0x0000000200057802 */ /* 0x000fe40000000f00 */
[----:B------:R-:W-:Y:S02]  /*111a0*/  MOV R3, 0x111c0 ;  /* 0x000111c000037802 */ /* 0x000fe40000000f00 */
[----:B------:R-:W-:Y:S05]  /*111b0*/  CALL.REL.NOINC `($__internal_18_$__cuda_sm70_shflsync_bfly_p) ;  /* 0x00000f2000007944 */ /* 0x000fea0003c00000 */
[----:B------:R-:W-:Y:S01]  /*111c0*/  MOV R0, R5 ;  /* 0x0000000500007202 */ /* 0x000fe20000000f00 */
[----:B------:R-:W-:Y:S05]  /*111d0*/  BRA `(.L_x_973) ;  /* 0xffffab5000007947 */ /* 0x000fea000383ffff */
.L_x_901:
[----:B------:R-:W-:Y:S01]  /*111e0*/  IMAD.MOV.U32 R2, RZ, RZ, R0 ;  /* 0x000000ffff027224 */ /* 0x000fe200078e0000 */
[----:B------:R-:W-:Y:S02]  /*111f0*/  MOV R5, 0x1 ;  /* 0x0000000100057802 */ /* 0x000fe40000000f00 */
[----:B------:R-:W-:Y:S02]  /*11200*/  MOV R3, 0x11220 ;  /* 0x0001122000037802 */ /* 0x000fe40000000f00 */
[----:B-1----:R-:W-:Y:S05]  /*11210*/  CALL.REL.NOINC `($__internal_18_$__cuda_sm70_shflsync_bfly_p) ;  /* 0x00000ec000007944 */ /* 0x002fea0003c00000 */
[----:B------:R-:W-:Y:S01]  /*11220*/  FADD.FTZ R0, R0, R5 ;  /* 0x0000000500007221 */ /* 0x000fe20000010000 */
[----:B------:R-:W-:Y:S02]  /*11230*/  MOV R2, R227 ;  /* 0x000000e300027202 */ /* 0x000fe40000000f00 */
[----:B------:R-:W-:-:S02]  /*11240*/  MOV R5, 0x2 ;  /* 0x0000000200057802 */ /* 0x000fc40000000f00 */
[----:B------:R-:W-:Y:S02]  /*11250*/  MOV R3, 0x11270 ;  /* 0x0001127000037802 */ /* 0x000fe40000000f00 */
[----:B------:R-:W-:Y:S05]  /*11260*/  CALL.REL.NOINC `($__internal_18_$__cuda_sm70_shflsync_bfly_p) ;  /* 0x00000e7000007944 */ /* 0x000fea0003c00000 */
[----:B------:R-:W-:Y:S01]  /*11270*/  FADD.FTZ R4, R227, R5 ;  /* 0x00000005e3047221 */ /* 0x000fe20000010000 */
[----:B------:R-:W-:Y:S02]  /*11280*/  MOV R5, 0x1 ;  /* 0x0000000100057802 */ /* 0x000fe40000000f00 */
[----:B------:R-:W-:Y:S02]  /*11290*/  MOV R3, 0x112c0 ;  /* 0x000112c000037802 */ /* 0x000fe40000000f00 */
[----:B------:R-:W-:Y:S02]  /*112a0*/  MOV R2, R4 ;  /* 0x0000000400027202 */ /* 0x000fe40000000f00 */
[----:B------:R-:W-:Y:S05]  /*112b0*/  CALL.REL.NOINC `($__internal_18_$__cuda_sm70_shflsync_bfly_p) ;  /* 0x00000e2000007944 */ /* 0x000fea0003c00000 */
[----:B------:R-:W-:Y:S01]  /*112c0*/  MOV R3, R5 ;  /* 0x0000000500037202 */ /* 0x000fe20000000f00 */
[----:B------:R-:W-:Y:S05]  /*112d0*/  BRA `(.L_x_974) ;  /* 0xffffaac000007947 */ /* 0x000fea000383ffff */
.L_x_908:
[----:B-1-34-:R-:W-:Y:S01]  /*112e0*/  IMAD.MOV.U32 R5, RZ, RZ, R12 ;  /* 0x000000ffff057224 */ /* 0x01afe200078e000c */
[----:B------:R-:W-:Y:S01]  /*112f0*/  MOV R3, RZ ;  /* 0x000000ff00037202 */ /* 0x000fe20000000f00 */
[----:B------:R-:W-:Y:S01]  /*11300*/  IMAD.MOV.U32 R0, RZ, RZ, 0x181f ;  /* 0x0000181fff007424 */ /* 0x000fe200078e00ff */
[----:B------:R-:W-:Y:S02]  /*11310*/  MOV R2, 0x11330 ;  /* 0x0001133000027802 */ /* 0x000fe40000000f00 */
[----:B------:R-:W-:Y:S05]  /*11320*/  CALL.REL.NOINC `($__internal_19_$__cuda_sm70_shflsync_idx_p) ;  /* 0x00000e0000007944 */ /* 0x000fea0003c00000 */
[----:B------:R-:W-:Y:S01]  /*11330*/  MOV R10, R0 ;  /* 0x00000000000a7202 */ /* 0x000fe20000000f00 */
[----:B------:R-:W-:Y:S05]  /*11340*/  BRA `(.L_x_975) ;  /* 0xffffc2a000007947 */ /* 0x000fea000383ffff */
.L_x_909:
[----:B------:R-:W-:Y:S01]  /*11350*/  IMAD.MOV.U32 R5, RZ, RZ, R13 ;  /* 0x000000ffff057224 */ /* 0x000fe200078e000d */
[----:B------:R-:W-:Y:S01]  /*11360*/  MOV R3, RZ ;  /* 0x000000ff00037202 */ /* 0x000fe20000000f00 */
[----:B------:R-:W-:Y:S01]  /*11370*/  IMAD.MOV.U32 R0, RZ, RZ, 0x181f ;  /* 0x0000181fff007424 */ /* 0x000fe200078e00ff */
[----:B------:R-:W-:-:S02]  /*11380*/  MOV R2, 0x113a0 ;  /* 0x000113a000027802 */ /* 0x000fc40000000f00 */
[----:B-12---:R-:W-:Y:S05]  /*11390*/  CALL.REL.NOINC `($__internal_19_$__cuda_sm70_shflsync_idx_p) ;  /* 0x00000d9000007944 */ /* 0x006fea0003c00000 */
[----:B------:R-:W-:Y:S05]  /*113a0*/  BRA `(.L_x_976) ;  /* 0xffffc26000007947 */ /* 0x000fea000383ffff */
.L_x_912:
[----:B------:R-:W-:Y:S01]  /*113b0*/  IMAD.MOV.U32 R5, RZ, RZ, R12 ;  /* 0x000000ffff057224 */ /* 0x000fe200078e000c */
[----:B--2---:R-:W-:Y:S01]  /*113c0*/  MOV R3, 0x1 ;  /* 0x0000000100037802 */ /* 0x004fe20000000f00 */
        /* <DEDUP_REMOVED lines=10> */
.L_x_915:
[----:B------:R-:W-:Y:S01]  /*11470*/  IMAD.MOV.U32 R5, RZ, RZ, R12 ;  /* 0x000000ffff057224 */ /* 0x000fe200078e000c */
[----:B-1----:R-:W-:Y:S01]  /*11480*/  MOV R3, 0x2 ;  /* 0x0000000200037802 */ /* 0x002fe20000000f00 */
[----:B----4-:R-:W-:Y:S01]  /*11490*/  IMAD.MOV.U32 R0, RZ, RZ, 0x181f ;  /* 0x0000181fff007424 */ /* 0x010fe200078e00ff */
[----:B------:R-:W-:Y:S02]  /*114a0*/  MOV R2, 0x114c0 ;  /* 0x000114c000027802 */ /* 0x000fe40000000f00 */
[----:B--23--:R-:W-:Y:S05]  /*114b0*/  CALL.REL.NOINC `($__internal_19_$__cuda_sm70_shflsync_idx_p) ;  /* 0x00000c7000007944 */ /* 0x00cfea0003c00000 */
[----:B------:R-:W-:Y:S01]  /*114c0*/  MOV R10, R0 ;  /* 0x00000000000a7202 */ /* 0x000fe20000000f00 */
[----:B------:R-:W-:Y:S05]  /*114d0*/  BRA `(.L_x_978) ;  /* 0xffffc3d000007947 */ /* 0x000fea000383ffff */
.L_x_916:
[----:B------:R-:W-:Y:S01]  /*114e0*/  IMAD.MOV.U32 R5, RZ, RZ, R13 ;  /* 0x000000ffff057224 */ /* 0x000fe200078e000d */
[----:B------:R-:W-:Y:S01]  /*114f0*/  MOV R3, 0x2 ;  /* 0x0000000200037802 */ /* 0x000fe20000000f00 */
[----:B----4-:R-:W-:Y:S01]  /*11500*/  IMAD.MOV.U32 R0, RZ, RZ, 0x181f ;  /* 0x0000181fff007424 */ /* 0x010fe200078e00ff */
[----:B------:R-:W-:Y:S02]  /*11510*/  MOV R2, 0x11530 ;  /* 0x0001153000027802 */ /* 0x000fe40000000f00 */
[----:B-123--:R-:W-:Y:S05]  /*11520*/  CALL.REL.NOINC `($__internal_19_$__cuda_sm70_shflsync_idx_p) ;  /* 0x00000c0000007944 */ /* 0x00efea0003c00000 */
[----:B------:R-:W-:Y:S05]  /*11530*/  BRA `(.L_x_979) ;  /* 0xffffc39000007947 */ /* 0x000fea000383ffff */
.L_x_919:
[----:B------:R-:W-:Y:S01]  /*11540*/  IMAD.MOV.U32 R5, RZ, RZ, R12 ;  /* 0x000000ffff057224 */ /* 0x000fe200078e000c */
[----:B-1----:R-:W-:Y:S01]  /*11550*/  MOV R3, 0x3 ;  /* 0x0000000300037802 */ /* 0x002fe20000000f00 */
        /* <DEDUP_REMOVED lines=10> */
.L_x_921:
[----:B------:R-:W-:Y:S01]  /*11600*/  IMAD.MOV.U32 R5, RZ, RZ, R12 ;  /* 0x000000ffff057224 */ /* 0x000fe200078e000c */
[----:B------:R-:W-:Y:S01]  /*11610*/  MOV R3, RZ ;  /* 0x000000ff00037202 */ /* 0x000fe20000000f00 */
[----:B------:R-:W-:Y:S01]  /*11620*/  IMAD.MOV.U32 R0, RZ, RZ, 0x1c1f ;  /* 0x00001c1fff007424 */ /* 0x000fe200078e00ff */
[----:B------:R-:W-:Y:S02]  /*11630*/  MOV R2, 0x11650 ;  /* 0x0001165000027802 */ /* 0x000fe40000000f00 */
[----:B------:R-:W-:Y:S05]  /*11640*/  CALL.REL.NOINC `($__internal_19_$__cuda_sm70_shflsync_idx_p) ;  /* 0x00000ae000007944 */ /* 0x000fea0003c00000 */
[----:B------:R-:W-:Y:S01]  /*11650*/  MOV R4, R0 ;  /* 0x0000000000047202 */ /* 0x000fe20000000f00 */
[----:B------:R-:W-:Y:S05]  /*11660*/  BRA `(.L_x_981) ;  /* 0xffffc71000007947 */ /* 0x000fea000383ffff */
.L_x_922:
[----:B------:R-:W-:Y:S01]  /*11670*/  IMAD.MOV.U32 R5, RZ, RZ, R33 ;  /* 0x000000ffff057224 */ /* 0x000fe200078e0021 */
[----:B------:R-:W-:Y:S01]  /*11680*/  MOV R3, RZ ;  /* 0x000000ff00037202 */ /* 0x000fe20000000f00 */
[----:B------:R-:W-:Y:S01]  /*11690*/  IMAD.MOV.U32 R0, RZ, RZ, 0x1c1f ;  /* 0x00001c1fff007424 */ /* 0x000fe200078e00ff */
[----:B------:R-:W-:Y:S02]  /*116a0*/  MOV R2, 0x116c0 ;  /* 0x000116c000027802 */ /* 0x000fe40000000f00 */
[----:B-12---:R-:W-:Y:S05]  /*116b0*/  CALL.REL.NOINC `($__internal_19_$__cuda_sm70_shflsync_idx_p) ;  /* 0x00000a7000007944 */ /* 0x006fea0003c00000 */
[----:B------:R-:W-:Y:S05]  /*116c0*/  BRA `(.L_x_982) ;  /* 0xffffc6d000007947 */ /* 0x000fea000383ffff */
.L_x_925:
[----:B------:R-:W-:Y:S01]  /*116d0*/  IMAD.MOV.U32 R5, RZ, RZ, R12 ;  /* 0x000000ffff057224 */ /* 0x000fe200078e000c */
[----:B----4-:R-:W-:Y:S01]  /*116e0*/  MOV R3, 0x1 ;  /* 0x0000000100037802 */ /* 0x010fe20000000f00 */
[----:B------:R-:W-:Y:S01]  /*116f0*/  IMAD.MOV.U32 R0, RZ, RZ, 0x1c1f ;  /* 0x00001c1fff007424 */ /* 0x000fe200078e00ff */
[----:B------:R-:W-:-:S02]  /*11700*/  MOV R2, 0x11720 ;  /* 0x0001172000027802 */ /* 0x000fc40000000f00 */
[----:B-123--:R-:W-:Y:S05]  /*11710*/  CALL.REL.NOINC `($__internal_19_$__cuda_sm70_shflsync_idx_p) ;  /* 0x00000a1000007944 */ /* 0x00efea0003c00000 */
[----:B------:R-:W-:Y:S01]  /*11720*/  IMAD.MOV.U32 R4, RZ, RZ, R0 ;  /* 0x000000ffff047224 */ /* 0x000fe200078e0000 */
[----:B------:R-:W-:Y:S01]  /*11730*/  MOV R3, 0x1 ;  /* 0x0000000100037802 */ /* 0x000fe20000000f00 */
[----:B------:R-:W-:Y:S01]  /*11740*/  IMAD.MOV.U32 R5, RZ, RZ, R33 ;  /* 0x000000ffff057224 */ /* 0x000fe200078e0021 */
[----:B------:R-:W-:-:S02]  /*11750*/  MOV R0, 0x1c1f ;  /* 0x00001c1f00007802 */ /* 0x000fc40000000f00 */
[----:B------:R-:W-:Y:S02]  /*11760*/  MOV R2, 0x11780 ;  /* 0x0001178000027802 */ /* 0x000fe40000000f00 */
[----:B------:R-:W-:Y:S05]  /*11770*/  CALL.REL.NOINC `($__internal_19_$__cuda_sm70_shflsync_idx_p) ;  /* 0x000009b000007944 */ /* 0x000fea0003c00000 */
[----:B------:R-:W-:Y:S05]  /*11780*/  BRA `(.L_x_983) ;  /* 0xffffcf8000007947 */ /* 0x000fea000383ffff */
.L_x_929:
[----:B------:R-:W-:Y:S01]  /*11790*/  IMAD.MOV.U32 R5, RZ, RZ, R9 ;  /* 0x000000ffff057224 */ /* 0x000fe200078e0009 */
[----:B------:R-:W-:Y:S01]  /*117a0*/  MOV R3, RZ ;  /* 0x000000ff00037202 */ /* 0x000fe20000000f00 */
[----:B------:R-:W-:Y:S01]  /*117b0*/  IMAD.MOV.U32 R0, RZ, RZ, 0x181f ;  /* 0x0000181fff007424 */ /* 0x000fe200078e00ff */
[----:B------:R-:W-:Y:S02]  /*117c0*/  MOV R2, 0x117e0 ;  /* 0x000117e000027802 */ /* 0x000fe40000000f00 */
[----:B------:R-:W-:Y:S05]  /*117d0*/  CALL.REL.NOINC `($__internal_19_$__cuda_sm70_shflsync_idx_p) ;  /* 0x0000095000007944 */ /* 0x000fea0003c00000 */
[----:B------:R-:W-:Y:S01]  /*117e0*/  MOV R8, R0 ;  /* 0x0000000000087202 */ /* 0x000fe20000000f00 */
[----:B------:R-:W-:Y:S05]  /*117f0*/  BRA `(.L_x_984) ;  /* 0xffffdd4000007947 */ /* 0x000fea000383ffff */
.L_x_930:
[----:B------:R-:W-:Y:S01]  /*11800*/  IMAD.MOV.U32 R5, RZ, RZ, R12 ;  /* 0x000000ffff057224 */ /* 0x000fe200078e000c */
[----:B------:R-:W-:Y:S01]  /*11810*/  MOV R3, RZ ;  /* 0x000000ff00037202 */ /* 0x000fe20000000f00 */
[----:B------:R-:W-:Y:S01]  /*11820*/  IMAD.MOV.U32 R0, RZ, RZ, 0x181f ;  /* 0x0000181fff007424 */ /* 0x000fe200078e00ff */
[----:B------:R-:W-:Y:S02]  /*11830*/  MOV R2, 0x11850 ;  /* 0x0001185000027802 */ /* 0x000fe40000000f00 */
[----:B-12---:R-:W-:Y:S05]  /*11840*/  CALL.REL.NOINC `($__internal_19_$__cuda_sm70_shflsync_idx_p) ;  /* 0x000008e000007944 */ /* 0x006fea0003c00000 */
[----:B------:R-:W-:Y:S05]  /*11850*/  BRA `(.L_x_985) ;  /* 0xffffdd0000007947 */ /* 0x000fea000383ffff */
.L_x_933:
        /* <DEDUP_REMOVED lines=12> */
.L_x_936:
[----:B-1----:R-:W-:Y:S01]  /*11920*/  IMAD.MOV.U32 R5, RZ, RZ, R9 ;  /* 0x000000ffff057224 */ /* 0x002fe200078e0009 */
[----:B------:R-:W-:Y:S01]  /*11930*/  MOV R3, 0x2 ;  /* 0x0000000200037802 */ /* 0x000fe20000000f00 */
[----:B----4-:R-:W-:Y:S01]  /*11940*/  IMAD.MOV.U32 R0, RZ, RZ, 0x181f ;  /* 0x0000181fff007424 */ /* 0x010fe200078e00ff */
[----:B------:R-:W-:Y:S02]  /*11950*/  MOV R2, 0x11970 ;  /* 0x0001197000027802 */ /* 0x000fe40000000f00 */
[----:B--23--:R-:W-:Y:S05]  /*11960*/  CALL.REL.NOINC `($__internal_19_$__cuda_sm70_shflsync_idx_p) ;  /* 0x000007c000007944 */ /* 0x00cfea0003c00000 */
[----:B------:R-:W-:Y:S01]  /*11970*/  MOV R8, R0 ;  /* 0x0000000000087202 */ /* 0x000fe20000000f00 */
[----:B------:R-:W-:Y:S05]  /*11980*/  BRA `(.L_x_987) ;  /* 0xffffde8000007947 */ /* 0x000fea000383ffff */
.L_x_937:
[----:B------:R-:W-:Y:S01]  /*11990*/  IMAD.MOV.U32 R5, RZ, RZ, R12 ;  /* 0x000000ffff057224 */ /* 0x000fe200078e000c */
[----:B------:R-:W-:Y:S01]  /*119a0*/  MOV R3, 0x2 ;  /* 0x0000000200037802 */ /* 0x000fe20000000f00 */
[----:B----4-:R-:W-:Y:S01]  /*119b0*/  IMAD.MOV.U32 R0, RZ, RZ, 0x181f ;  /* 0x0000181fff007424 */ /* 0x010fe200078e00ff */
[----:B------:R-:W-:Y:S02]  /*119c0*/  MOV R2, 0x119e0 ;  /* 0x000119e000027802 */ /* 0x000fe40000000f00 */
[----:B-123--:R-:W-:Y:S05]  /*119d0*/  CALL.REL.NOINC `($__internal_19_$__cuda_sm70_shflsync_idx_p) ;  /* 0x0000075000007944 */ /* 0x00efea0003c00000 */
[----:B------:R-:W-:Y:S05]  /*119e0*/  BRA `(.L_x_988) ;  /* 0xffffde4000007947 */ /* 0x000fea000383ffff */
.L_x_940:
        /* <DEDUP_REMOVED lines=12> */
.L_x_942:
[----:B---3--:R-:W-:Y:S01]  /*11ab0*/  IMAD.MOV.U32 R5, RZ, RZ, R86 ;  /* 0x000000ffff057224 */ /* 0x008fe200078e0056 */
[----:B------:R-:W-:Y:S01]  /*11ac0*/  MOV R3, RZ ;  /* 0x000000ff00037202 */ /* 0x000fe20000000f00 */
[----:B------:R-:W-:Y:S01]  /*11ad0*/  IMAD.MOV.U32 R0, RZ, RZ, 0x1f ;  /* 0x0000001fff007424 */ /* 0x000fe200078e00ff */
[----:B------:R-:W-:Y:S02]  /*11ae0*/  MOV R2, 0x11b00 ;  /* 0x00011b0000027802 */ /* 0x000fe40000000f00 */
[----:B-1----:R-:W-:Y:S05]  /*11af0*/  CALL.REL.NOINC `($__internal_19_$__cuda_sm70_shflsync_idx_p) ;  /* 0x0000063000007944 */ /* 0x002fea0003c00000 */
[----:B------:R-:W-:Y:S01]  /*11b00*/  MOV R9, R0 ;  /* 0x0000000000097202 */ /* 0x000fe20000000f00 */
[----:B------:R-:W-:Y:S05]  /*11b10*/  BRA `(.L_x_990) ;  /* 0xffffe06000007947 */ /* 0x000fea000383ffff */
.L_x_943:
[----:B---3--:R-:W-:Y:S01]  /*11b20*/  IMAD.MOV.U32 R5, RZ, RZ, R86 ;  /* 0x000000ffff057224 */ /* 0x008fe200078e0056 */
[----:B------:R-:W-:Y:S01]  /*11b30*/  MOV R3, 0x1 ;  /* 0x0000000100037802 */ /* 0x000fe20000000f00 */
[----:B------:R-:W-:Y:S01]  /*11b40*/  IMAD.MOV.U32 R0, RZ, RZ, 0x1f ;  /* 0x0000001fff007424 */ /* 0x000fe200078e00ff */
[----:B------:R-:W-:Y:S02]  /*11b50*/  MOV R2, 0x11b70 ;  /* 0x00011b7000027802 */ /* 0x000fe40000000f00 */
[----:B-12-4-:R-:W-:Y:S05]  /*11b60*/  CALL.REL.NOINC `($__internal_19_$__cuda_sm70_shflsync_idx_p) ;  /* 0x000005c000007944 */ /* 0x016fea0003c00000 */
[----:B------:R-:W-:Y:S01]  /*11b70*/  MOV R8, R0 ;  /* 0x0000000000087202 */ /* 0x000fe20000000f00 */
[----:B------:R-:W-:Y:S05]  /*11b80*/  BRA `(.L_x_991) ;  /* 0xffffe01000007947 */ /* 0x000fea000383ffff */
.L_x_944:
[----:B------:R-:W-:Y:S02]  /*11b90*/  MOV R2, 0x1 ;  /* 0x0000000100027802 */ /* 0x000fe40000000f00 */
[----:B------:R-:W-:-:S02]  /*11ba0*/  MOV R3, 0x11bc0 ;  /* 0x00011bc000037802 */ /* 0x000fc40000000f00 */
[----:B--234-:R-:W-:Y:S05]  /*11bb0*/  CALL.REL.NOINC `($__internal_20_$__cuda_sm70_shflsync_up_p) ;  /* 0x000005c000007944 */ /* 0x01cfea0003c00000 */
[----:B------:R-:W-:Y:S05]  /*11bc0*/  BRA `(.L_x_992) ;  /* 0xffffe0f000007947 */ /* 0x000fea000383ffff */
.L_x_945:
[----:B------:R-:W-:Y:S02]  /*11bd0*/  MOV R2, 0x2 ;  /* 0x0000000200027802 */ /* 0x000fe40000000f00 */
[----:B------:R-:W-:-:S02]  /*11be0*/  MOV R3, 0x11c00 ;  /* 0x00011c0000037802 */ /* 0x000fc40000000f00 */
[----:B--2-4-:R-:W-:Y:S05]  /*11bf0*/  CALL.REL.NOINC `($__internal_20_$__cuda_sm70_shflsync_up_p) ;  /* 0x0000058000007944 */ /* 0x014fea0003c00000 */
[----:B------:R-:W-:Y:S01]  /*11c00*/  SEL R3, R4, RZ, P1 ;  /* 0x000000ff04037207 */ /* 0x000fe20000800000 */
[----:B------:R-:W-:-:S04]  /*11c10*/  IMAD.MOV.U32 R2, RZ, RZ, 0x4 ;  /* 0x00000004ff027424 */ /* 0x000fc800078e00ff */
[----:B------:R-:W-:Y:S01]  /*11c20*/  IMAD.IADD R0, R0, 0x1, R3 ;  /* 0x0000000100007824 */ /* 0x000fe200078e0203 */
[----:B------:R-:W-:Y:S02]  /*11c30*/  MOV R3, 0x11c50 ;  /* 0x00011c5000037802 */ /* 0x000fe40000000f00 */
        /* <DEDUP_REMOVED lines=19> */
.L_x_949:
[----:B------:R-:W-:Y:S02]  /*11d70*/  MOV R2, 0x1 ;  /* 0x0000000100027802 */ /* 0x000fe40000000f00 */
[----:B------:R-:W-:Y:S02]  /*11d80*/  MOV R3, 0x11da0 ;  /* 0x00011da000037802 */ /* 0x000fe40000000f00 */
[----:B------:R-:W-:Y:S05]  /*11d90*/  CALL.REL.NOINC `($__internal_20_$__cuda_sm70_shflsync_up_p) ;  /* 0x000003e000007944 */ /* 0x000fea0003c00000 */
[----:B------:R-:W-:Y:S01]  /*11da0*/  MOV R2, R4 ;  /* 0x0000000400027202 */ /* 0x000fe20000000f00 */
[----:B------:R-:W-:Y:S05]  /*11db0*/  BRA `(.L_x_994) ;  /* 0xffffe15000007947 */ /* 0x000fea000383ffff */
.L_x_950:
[----:B------:R-:W-:Y:S02]  /*11dc0*/  MOV R2, 0x2 ;  /* 0x0000000200027802 */ /* 0x000fe40000000f00 */
        /* <DEDUP_REMOVED lines=25> */
.L_x_952:
[----:B------:R-:W-:Y:S02]  /*11f60*/  SEL R0, RZ, 0x1, P0 ;  /* 0x00000001ff007807 */ /* 0x000fe40000000000 */
[----:B------:R-:W-:Y:S02]  /*11f70*/  MOV R2, 0x11f90 ;  /* 0x00011f9000027802 */ /* 0x000fe40000000f00 */
[----:B-1----:R-:W-:Y:S05]  /*11f80*/  CALL.REL.NOINC `($__internal_21_$__cuda_sm70_votesync_ballot) ;  /* 0x0000026000007944 */ /* 0x002fea0003c00000 */
[----:B------:R-:W-:Y:S01]  /*11f90*/  MOV R12, R0 ;  /* 0x00000000000c7202 */ /* 0x000fe20000000f00 */
[----:B------:R-:W-:Y:S05]  /*11fa0*/  BRA `(.L_x_996) ;  /* 0xffffe0f000007947 */ /* 0x000fea000383ffff */
.L_x_953:
[----:B------:R-:W-:Y:S01]  /*11fb0*/  IMAD.MOV.U32 R5, RZ, RZ, R6 ;  /* 0x000000ffff057224 */ /* 0x000fe200078e0006 */
[----:B------:R-:W-:Y:S01]  /*11fc0*/  MOV R3, R8 ;  /* 0x0000000800037202 */ /* 0x000fe20000000f00 */
[----:B------:R-:W-:Y:S01]  /*11fd0*/  IMAD.MOV.U32 R0, RZ, RZ, 0x1f ;  /* 0x0000001fff007424 */ /* 0x000fe200078e00ff */
[----:B------:R-:W-:Y:S02]  /*11fe0*/  MOV R2, 0x12000 ;  /* 0x0001200000027802 */ /* 0x000fe40000000f00 */
[----:B-1----:R-:W-:Y:S05]  /*11ff0*/  CALL.REL.NOINC `($__internal_19_$__cuda_sm70_shflsync_idx_p) ;  /* 0x0000013000007944 */ /* 0x002fea0003c00000 */
[----:B------:R-:W-:Y:S01]  /*12000*/  IMAD.MOV.U32 R10, RZ, RZ, R0 ;  /* 0x000000ffff0a7224 */ /* 0x000fe200078e0000 */
[----:B------:R-:W-:Y:S01]  /*12010*/  MOV R3, R8 ;  /* 0x0000000800037202 */ /* 0x000fe20000000f00 */
[----:B------:R-:W-:Y:S01]  /*12020*/  IMAD.MOV.U32 R5, RZ, RZ, R7 ;  /* 0x000000ffff057224 */ /* 0x000fe200078e0007 */
[----:B------:R-:W-:Y:S02]  /*12030*/  MOV R0, 0x1f ;  /* 0x0000001f00007802 */ /* 0x000fe40000000f00 */
[----:B------:R-:W-:-:S02]  /*12040*/  MOV R2, 0x12060 ;  /* 0x0001206000027802 */ /* 0x000fc40000000f00 */
[----:B------:R-:W-:Y:S05]  /*12050*/  CALL.REL.NOINC `($__internal_19_$__cuda_sm70_shflsync_idx_p) ;  /* 0x000000d000007944 */ /* 0x000fea0003c00000 */
[----:B------:R-:W-:Y:S01]  /*12060*/  MOV R7, R0 ;  /* 0x0000000000077202 */ /* 0x000fe20000000f00 */
[----:B------:R-:W-:Y:S05]  /*12070*/  BRA `(.L_x_997) ;  /* 0xffffe07000007947 */ /* 0x000fea000383ffff */
.L_x_956:
[----:B------:R-:W-:Y:S01]  /*12080*/  IMAD.MOV.U32 R5, RZ, RZ, R4 ;  /* 0x000000ffff057224 */ /* 0x000fe200078e0004 */
[----:B------:R-:W-:-:S02]  /*12090*/  MOV R0, 0x1f ;  /* 0x0000001f00007802 */ /* 0x000fc40000000f00 */
[----:B------:R-:W-:Y:S02]  /*120a0*/  MOV R2, 0x120c0 ;  /* 0x000120c000027802 */ /* 0x000fe40000000f00 */
[----:B-1234-:R-:W-:Y:S05]  /*120b0*/  CALL.REL.NOINC `($__internal_19_$__cuda_sm70_shflsync_idx_p) ;  /* 0x0000007000007944 */ /* 0x01efea0003c00000 */
[----:B------:R-:W-:Y:S01]  /*120c0*/  MOV R13, R0 ;  /* 0x00000000000d7202 */ /* 0x000fe20000000f00 */
[----:B------:R-:W-:Y:S05]  /*120d0*/  BRA `(.L_x_955) ;  /* 0xffffe07000007947 */ /* 0x000fea000383ffff */
        .weak           $__internal_18_$__cuda_sm70_shflsync_bfly_p
        .type           $__internal_18_$__cuda_sm70_shflsync_bfly_p,@function
        .size           $__internal_18_$__cuda_sm70_shflsync_bfly_p,($__internal_19_$__cuda_sm70_shflsync_idx_p - $__internal_18_$__cuda_sm70_shflsync_bfly_p)
$__internal_18_$__cuda_sm70_shflsync_bfly_p:
[----:B------:R-:W-:Y:S04]  /*120e0*/  WARPSYNC R6 ;  /* 0x0000000600007348 */ /* 0x000fe80003800000 */
[----:B------:R1:W2:Y:S02]  /*120f0*/  SHFL.BFLY PT, R5, R2, R5, R7 ;  /* 0x0c00000502057389 */ /* 0x0002a400000e0007 */
[----:B-1----:R-:W-:Y:S02]  /*12100*/  MOV R2, R3 ;  /* 0x0000000300027202 */ /* 0x002fe40000000f00 */
[----:B------:R-:W-:-:S04]  /*12110*/  MOV R3, 0x0 ;  /* 0x0000000000037802 */ /* 0x000fc80000000f00 */
[----:B--2---:R-:W-:Y:S05]  /*12120*/  RET.REL.NODEC R2 `(_ZN7cutlass13device_kernelIN5flash19enable_sm80_to_sm89INS1_16FlashAttnFwdSm80INS1_25CollectiveMainloopFwdSm80ILi8ELi1ELb0EN4cute5tupleIJNS5_1CILi128EEENS7_ILi64EEENS7_ILi192EEEEEELi192ENS_6half_tEfNS_4arch4Sm80ELb1ELb0ELb1ELb1ELb0ELb0ELb1ELb1EEENS1_21CollectiveEpilogueFwdINS6_IJS8_SA_S9_EEENS6_IJNS7_ILi1EEESI_SI_EEESC_SE_Li256ELb1ELb1ELb1ELb0EEENS1_36VarlenDynamicPersistentTileSchedulerILi128ELi64ELi256ELi256ELb1ELb1ELb0ELb1ELb1ELb1EEEEEEEEEvNT_6ParamsE) ;  /* 0xfffeded002007950 */ /* 0x004fea0003c3ffff */
        .weak           $__internal_19_$__cuda_sm70_shflsync_idx_p
        .type           $__internal_19_$__cuda_sm70_shflsync_idx_p,@function
        .size           $__internal_19_$__cuda_sm70_shflsync_idx_p,($__internal_20_$__cuda_sm70_shflsync_up_p - $__internal_19_$__cuda_sm70_shflsync_idx_p)
$__internal_19_$__cuda_sm70_shflsync_idx_p:
[----:B------:R-:W-:-:S04]  /*12130*/  MOV R87, 0xffffffff ;  /* 0xffffffff00577802 */ /* 0x000fc80000000f00 */
[----:B------:R-:W-:Y:S04]  /*12140*/  WARPSYNC R87 ;  /* 0x0000005700007348 */ /* 0x000fe80003800000 */
[----:B------:R1:W2:Y:S02]  /*12150*/  SHFL.IDX PT, R0, R5, R3, R0 ;  /* 0x0000000305007389 */ /* 0x0002a400000e0000 */
[----:B-1----:R-:W-:-:S04]  /*12160*/  MOV R3, 0x0 ;  /* 0x0000000000037802 */ /* 0x002fc80000000f00 */
[----:B--2---:R-:W-:Y:S05]  /*12170*/  RET.REL.NODEC R2 `(_ZN7cutlass13device_kernelIN5flash19enable_sm80_to_sm89INS1_16FlashAttnFwdSm80INS1_25CollectiveMainloopFwdSm80ILi8ELi1ELb0EN4cute5tupleIJNS5_1CILi128EEENS7_ILi64EEENS7_ILi192EEEEEELi192ENS_6half_tEfNS_4arch4Sm80ELb1ELb0ELb1ELb1ELb0ELb0ELb1ELb1EEENS1_21CollectiveEpilogueFwdINS6_IJS8_SA_S9_EEENS6_IJNS7_ILi1EEESI_SI_EEESC_SE_Li256ELb1ELb1ELb1ELb0EEENS1_36VarlenDynamicPersistentTileSchedulerILi128ELi64ELi256ELi256ELb1ELb1ELb0ELb1ELb1ELb1EEEEEEEEEvNT_6ParamsE) ;  /* 0xfffede8002007950 */ /* 0x004fea0003c3ffff */
        .weak           $__internal_20_$__cuda_sm70_shflsync_up_p
        .type           $__internal_20_$__cuda_sm70_shflsync_up_p,@function
        .size           $__internal_20_$__cuda_sm70_shflsync_up_p,($__internal_21_$__cuda_sm70_votesync_ballot - $__internal_20_$__cuda_sm70_shflsync_up_p)
$__internal_20_$__cuda_sm70_shflsync_up_p:
[----:B------:R-:W-:Y:S02]  /*12180*/  IMAD.MOV.U32 R4, RZ, RZ, RZ ;  /* 0x000000ffff047224 */ /* 0x000fe400078e00ff */
[----:B------:R-:W-:-:S04]  /*12190*/  IMAD.MOV.U32 R10, RZ, RZ, -0x1 ;  /* 0xffffffffff0a7424 */ /* 0x000fc800078e00ff */
[----:B------:R-:W-:Y:S04]  /*121a0*/  WARPSYNC R10 ;  /* 0x0000000a00007348 */ /* 0x000fe80003800000 */
[----:B------:R1:W2:Y:S02]  /*121b0*/  SHFL.UP PT, R4, R0, R2, R4 ;  /* 0x0400000200047389 */ /* 0x0002a400000e0004 */
[----:B-1----:R-:W-:Y:S02]  /*121c0*/  MOV R2, R3 ;  /* 0x0000000300027202 */ /* 0x002fe40000000f00 */
[----:B------:R-:W-:-:S04]  /*121d0*/  MOV R3, 0x0 ;  /* 0x0000000000037802 */ /* 0x000fc80000000f00 */
[----:B--2---:R-:W-:Y:S05]  /*121e0*/  RET.REL.NODEC R2 `(_ZN7cutlass13device_kernelIN5flash19enable_sm80_to_sm89INS1_16FlashAttnFwdSm80INS1_25CollectiveMainloopFwdSm80ILi8ELi1ELb0EN4cute5tupleIJNS5_1CILi128EEENS7_ILi64EEENS7_ILi192EEEEEELi192ENS_6half_tEfNS_4arch4Sm80ELb1ELb0ELb1ELb1ELb0ELb0ELb1ELb1EEENS1_21CollectiveEpilogueFwdINS6_IJS8_SA_S9_EEENS6_IJNS7_ILi1EEESI_SI_EEESC_SE_Li256ELb1ELb1ELb1ELb0EEENS1_36VarlenDynamicPersistentTileSchedulerILi128ELi64ELi256ELi256ELb1ELb1ELb0ELb1ELb1ELb1EEEEEEEEEvNT_6ParamsE) ;  /* 0xfffede1002007950 */ /* 0x004fea0003c3ffff */
        .weak           $__internal_21_$__cuda_sm70_votesync_ballot
        .type           $__internal_21_$__cuda_sm70_votesync_ballot,@function
        .size           $__internal_21_$__cuda_sm70_votesync_ballot,(.L_x_2477 - $__internal_21_$__cuda_sm70_votesync_ballot)
$__internal_21_$__cuda_sm70_votesync_ballot:
[----:B------:R-:W-:Y:S01]  /*121f0*/  ISETP.NE.U32.AND P0, PT, R0, 0x1, PT ;  /* 0x000000010000780c */ /* 0x000fe20003f05070 */
[----:B------:R-:W-:-:S04]  /*12200*/  IMAD.MOV.U32 R3, RZ, RZ, -0x1 ;  /* 0xffffffffff037424 */ /* 0x000fc800078e00ff */
[----:B------:R-:W-:Y:S08]  /*12210*/  WARPSYNC R3 ;  /* 0x0000000300007348 */ /* 0x000ff00003800000 */
[----:B------:R-:W-:-:S04]  /*12220*/  VOTE.ANY R0, PT, !P0 ;  /* 0x0000000000007806 */ /* 0x000fc800040e0100 */
[----:B------:R-:W-:Y:S01]  /*12230*/  LOP3.LUT R0, R0, R3, RZ, 0xc0, !PT ;  /* 0x0000000300007212 */ /* 0x000fe200078ec0ff */
[----:B------:R-:W-:-:S04]  /*12240*/  IMAD.MOV.U32 R3, RZ, RZ, 0x0 ;  /* 0x00000000ff037424 */ /* 0x000fc800078e00ff */
[----:B------:R-:W-:Y:S05]  /*12250*/  RET.REL.NODEC R2 `(_ZN7cutlass13device_kernelIN5flash19enable_sm80_to_sm89INS1_16FlashAttnFwdSm80INS1_25CollectiveMainloopFwdSm80ILi8ELi1ELb0EN4cute5tupleIJNS5_1CILi128EEENS7_ILi64EEENS7_ILi192EEEEEELi192ENS_6half_tEfNS_4arch4Sm80ELb1ELb0ELb1ELb1ELb0ELb0ELb1ELb1EEENS1_21CollectiveEpilogueFwdINS6_IJS8_SA_S9_EEENS6_IJNS7_ILi1EEESI_SI_EEESC_SE_Li256ELb1ELb1ELb1ELb0EEENS1_36VarlenDynamicPersistentTileSchedulerILi128ELi64ELi256ELi256ELb1ELb1ELb0ELb1ELb1ELb1EEEEEEEEEvNT_6ParamsE) ;  /* 0xfffedda002007950 */ /* 0x000fea0003c3ffff */
.L_x_998:
        /* <DEDUP_REMOVED lines=10> */
.L_x_2477:


//--------------------- .text._ZN7cutlass13device_kernelIN5flash19enable_sm80_to_sm89INS1_16FlashAttnFwdSm80INS1_25CollectiveMainloopFwdSm80ILi8ELi1ELb0EN4cute5tupleIJNS5_1CILi128EEENS7_ILi64EEENS7_ILi192EEEEEELi192ENS_6half_tEfNS_4arch4Sm80ELb1ELb0ELb1ELb1ELb0ELb1ELb1ELb1EEENS1_21CollectiveEpilogueFwdINS6_IJS8_SA_S9_EEENS6_IJNS7_ILi1EEESI_SI_EEESC_SE_Li256ELb1ELb1ELb1ELb0EEENS1_36VarlenDynamicPersistentTileSchedulerILi128ELi64ELi256ELi256ELb1ELb1ELb0ELb1ELb1ELb1EEEEEEEEEvNT_6ParamsE --------------------------
	.section	.text._ZN7cutlass13device_kernelIN5flash19enable_sm80_to_sm89INS1_16FlashAttnFwdSm80INS1_25CollectiveMainloopFwdSm80ILi8ELi1ELb0EN4cute5tupleIJNS5_1CILi128EEENS7_ILi64EEENS7_ILi192EEEEEELi192ENS_6half_tEfNS_4arch4Sm80ELb1ELb0ELb1ELb1ELb0ELb1ELb1ELb1EEENS1_21CollectiveEpilogueFwdINS6_IJS8_SA_S9_EEENS6_IJNS7_ILi1EEESI_SI_EEESC_SE_Li256ELb1ELb1ELb1ELb0EEENS1_36VarlenDynamicPersistentTileSchedulerILi128ELi64ELi256ELi256ELb1ELb1ELb0ELb1ELb1ELb1EEEEEEEEEvNT_6ParamsE,"ax",@progbits
	.sectioninfo	@"SHI_REGISTERS=255"
	.align	128
.text._ZN7cutlass13device_kernelIN5flash19enable_sm80_to_sm89INS1_16FlashAttnFwdSm80INS1_25CollectiveMainloopFwdSm80ILi8ELi1ELb0EN4cute5tupleIJNS5_1CILi128EEENS7_ILi64EEENS7_ILi192EEEEEELi192ENS_6half_tEfNS_4arch4Sm80ELb1ELb0ELb1ELb1ELb0ELb1ELb1ELb1EEENS1_21CollectiveEpilogueFwdINS6_IJS8_SA_S9_EEENS6_IJNS7_ILi1EEESI_SI_EEESC_SE_Li256ELb1ELb1ELb1ELb0EEENS1_36VarlenDynamicPersistentTileSchedulerILi128ELi64ELi256ELi256ELb1ELb1ELb0ELb1ELb1ELb1EEEEEEEEEvNT_6ParamsE:
        .type           _ZN7cutlass13device_kernelIN5flash19enable_sm80_to_sm89INS1_16FlashAttnFwdSm80INS1_25CollectiveMainloopFwdSm80ILi8ELi1ELb0EN4cute5tupleIJNS5_1CILi128EEENS7_ILi64EEENS7_ILi192EEEEEELi192ENS_6half_tEfNS_4arch4Sm80ELb1ELb0ELb1ELb1ELb0ELb1ELb1ELb1EEENS1_21CollectiveEpilogueFwdINS6_IJS8_SA_S9_EEENS6_IJNS7_ILi1EEESI_SI_EEESC_SE_Li256ELb1ELb1ELb1ELb0EEENS1_36VarlenDynamicPersistentTileSchedulerILi128ELi64ELi256ELi256ELb1ELb1ELb0ELb1ELb1ELb1EEEEEEEEEvNT_6ParamsE,@function
        .size           _ZN7cutlass13device_kernelIN5flash19enable_sm80_to_sm89INS1_16FlashAttnFwdSm80INS1_25CollectiveMainloopFwdSm80ILi8ELi1ELb0EN4cute5tupleIJNS5_1CILi128EEENS7_ILi64EEENS7_ILi192EEEEEELi192ENS_6half_tEfNS_4arch4Sm80ELb1ELb0ELb1ELb1ELb0ELb1ELb1ELb1EEENS1_21CollectiveEpilogueFwdINS6_IJS8_SA_S9_EEENS6_IJNS7_ILi1EEESI_SI_EEESC_SE_Li256ELb1ELb1ELb1ELb0EEENS1_36VarlenDynamicPersistentTileSchedulerILi128ELi64ELi256ELi256ELb1ELb1ELb0ELb1ELb1ELb1EEEEEEEEEvNT_6ParamsE,(.L_x_2482 - _ZN7cutlass13device_kernelIN5flash19enable_sm80_to_sm89INS1_16FlashAttnFwdSm80INS1_25CollectiveMainloopFwdSm80ILi8ELi1ELb0EN4cute5tupleIJNS5_1CILi128EEENS7_ILi64EEENS7_ILi192EEEEEELi192ENS_6half_tEfNS_4arch4Sm80ELb1ELb0ELb1ELb1ELb0ELb1ELb1ELb1EEENS1_21CollectiveEpilogueFwdINS6_IJS8_SA_S9_EEENS6_IJNS7_ILi1EEESI_SI_EEESC_SE_Li256ELb1ELb1ELb1ELb0EEENS1_36VarlenDynamicPersistentTileSchedulerILi128ELi64ELi256ELi256ELb1ELb1ELb0ELb1ELb1ELb1EEEEEEEEEvNT_6ParamsE)
        .other          _ZN7cutlass13device_kernelIN5flash19enable_sm80_to_sm89INS1_16FlashAttnFwdSm80INS1_25CollectiveMainloopFwdSm80ILi8ELi1ELb0EN4cute5tupleIJNS5_1CILi128EEENS7_ILi64EEENS7_ILi192EEEEEELi192ENS_6half_tEfNS_4arch4Sm80ELb1ELb0ELb1ELb1ELb0ELb1ELb1ELb1EEENS1_21CollectiveEpilogueFwdINS6_IJS8_SA_S9_EEENS6_IJNS7_ILi1EEESI_SI_EEESC_SE_Li256ELb1ELb1ELb1ELb0EEENS1_36VarlenDynamicPersistentTileSchedulerILi128ELi64ELi256ELi256ELb1ELb1ELb0ELb1ELb1ELb1EEEEEEEEEvNT_6ParamsE,@"STO_CUDA_ENTRY STV_DEFAULT"
_ZN7cutlass13device_kernelIN5flash19enable_sm80_to_sm89INS1_16FlashAttnFwdSm80INS1_25CollectiveMainloopFwdSm80ILi8ELi1ELb0EN4cute5tupleIJNS5_1CILi128EEENS7_ILi64EEENS7_ILi192EEEEEELi192ENS_6half_tEfNS_4arch4Sm80ELb1ELb0ELb1ELb1ELb0ELb1ELb1ELb1EEENS1_21CollectiveEpilogueFwdINS6_IJS8_SA_S9_EEENS6_IJNS7_ILi1EEESI_SI_EEESC_SE_Li256ELb1ELb1ELb1ELb0EEENS1_36VarlenDynamicPersistentTileSchedulerILi128ELi64ELi256ELi256ELb1ELb1ELb0ELb1ELb1ELb1EEEEEEEEEvNT_6ParamsE:
        /* <DEDUP_REMOVED lines=53> */
.L_x_1004:
        /* <DEDUP_REMOVED lines=17> */
.L_x_1173:
        /* <DEDUP_REMOVED lines=16> */
.L_x_1174:
[----:B---3--:R-:W-:-:S05]  /*0560*/  IMAD R0, R0, c[0x0][0x538], RZ ;  /* 0x00014e0000007a24 */ /* 0x008fca00078e02ff */
[----:B------:R-:W-:-:S04]  /*0570*/  IADD3 R7, R0, R7, RZ ;  /* 0x0000000700077210 */ /* 0x000fc80007ffe0ff */
[----:B------:R-:W-:-:S13]  /*0580*/  ISETP.GT.AND P0, PT, R7, UR4, PT ;  /* 0x0000000407007c0c */ /* 0x000fda000bf04270 */
[----:B-12---:R-:W-:Y:S05]  /*0590*/  @!P0 BRA `(.L_x_1004) ;  /* 0xfffffdb000008947 */ /* 0x006fea000383ffff */
.L_x_1000:
[----:B------:R-:W-:-:S05]  /*05a0*/  IADD3 R11, -R0, R7, RZ ;  /* 0x00000007000b7210 */ /* 0x000fca0007ffe1ff */
[----:B------:R-:W-:-:S05]  /*05b0*/  IMAD R0, R4, c[0x0][0x538], R11 ;  /* 0x00014e0004007a24 */ /* 0x000fca00078e020b */
[----:B------:R-:W-:Y:S01]  /*05c0*/  ISETP.GT.AND P0, PT, R0, UR4, PT ;  /* 0x0000000400007c0c */ /* 0x000fe2000bf04270 */
[----:B------:R-:W-:-:S12]  /*05d0*/  BRA.DIV ~URZ, `(.L_x_1005) ;  /* 0x0001c9627f007947 */ /* 0x000fd8000b800000 */
[----:B------:R-:W-:-:S04]  /*05e0*/  VOTE.ANY R7, PT, !P0 ;  /* 0x0000000000077806 */ /* 0x000fc800040e0100 */
.L_x_1175:
[----:B------:R-:W1:Y:S02]  /*05f0*/  POPC R0, R7 ;  /* 0x0000000700007309 */ /* 0x000e640000000000 */
[----:B-12---:R-:W-:Y:S01]  /*0600*/  IADD3 R251, R0, R6, RZ ;  /* 0x0000000600fb7210 */ /* 0x006fe20007ffe0ff */
[----:B------:R-:W-:Y:S05]  /*0610*/  BRA.DIV ~URZ, `(.L_x_1006) ;  /* 0x0001c9727f007947 */ /* 0x000fea000b800000 */
[----:B------:R1:W2:Y:S01]  /*0620*/  SHFL.IDX PT, R12, R10, R0, 0x1f ;  /* 0x00001f000a0c7589 */ /* 0x0002a200000e0000 */
[----:B------:R-:W-:-:S03]  /*0630*/  MOV R6, RZ ;  /* 0x000000ff00067202 */ /* 0x000fc60000000f00 */
[----:B------:R1:W3:Y:S04]  /*0640*/  SHFL.IDX PT, R10, R8, R0, 0x1f ;  /* 0x00001f00080a7589 */ /* 0x0002e800000e0000 */
.L_x_1176:
[----:B------:R-:W-:Y:S01]  /*0650*/  ISETP.NE.AND P0, PT, R7, RZ, PT ;  /* 0x000000ff0700720c */ /* 0x000fe20003f05270 */
[----:B------:R-:W-:-:S12]  /*0660*/  BSSY B0, `(.L_x_1007) ;  /* 0x0000005000007945 */ /* 0x000fd80003800000 */
[----:B------:R-:W-:Y:S05]  /*0670*/  @!P0 BRA `(.L_x_1008) ;  /* 0x0000003000008947 */ /* 0x000fea0003800000 */
[----:B------:R-:W-:Y:S01]  /*0680*/  IADD3 R5, R0, -0x1, RZ ;  /* 0xffffffff00057810 */ /* 0x000fe20007ffe0ff */
[----:B------:R-:W-:Y:S05]  /*0690*/  BRA.DIV ~URZ, `(.L_x_1009) ;  /* 0x0001c9d27f007947 */ /* 0x000fea000b800000 */
[----:B------:R4:W1:Y:S02]  /*06a0*/  SHFL.IDX PT, R6, R4, R5, 0x1f ;  /* 0x00001f0504067589 */ /* 0x00086400000e0000 */
.L_x_1008:
[----:B------:R-:W-:Y:S05]  /*06b0*/  BSYNC B0 ;  /* 0x0000000000007941 */ /* 0x000fea0003800000 */
.L_x_1007:
[----:B---3--:R-:W-:Y:S01]  /*06c0*/  ISETP.NE.AND P0, PT, R10, 0x1, PT ;  /* 0x000000010a00780c */ /* 0x008fe20003f05270 */
[----:B-1----:R-:W-:Y:S01]  /*06d0*/  IMAD R248, R6, c[0x0][0x538], R11 ;  /* 0x00014e0006f87a24 */ /* 0x002fe200078e020b */
[----:B------:R-:W-:Y:S04]  /*06e0*/  BSSY B0, `(.L_x_1010) ;  /* 0x0000085000007945 */ /* 0x000fe80003800000 */
[----:B------:R-:W-:-:S07]  /*06f0*/  IADD3 R9, -R248, UR4, RZ ;  /* 0x00000004f8097c10 */ /* 0x000fce000fffe1ff */
[----:B------:R-:W-:Y:S05]  /*0700*/  @!P0 BRA `(.L_x_1011) ;  /* 0x000003e000008947 */ /* 0x000fea0003800000 */
[-C--:B--2---:R-:W-:Y:S02]  /*0710*/  IABS R0, R12.reuse ;  /* 0x0000000c00007213 */ /* 0x084fe40000000000 */
[----:B------:R-:W-:-:S03]  /*0720*/  IABS R6, R12 ;  /* 0x0000000c00067213 */ /* 0x000fc60000000000 */
[----:B----4-:R-:W-:Y:S01]  /*0730*/  IMAD.MOV.U32 R5, RZ, RZ, R0 ;  /* 0x000000ffff057224 */ /* 0x010fe200078e0000 */
        /* <DEDUP_REMOVED lines=59> */
.L_x_1011:
[----:B------:R-:W-:-:S04]  /*0af0*/  IMAD.MOV.U32 R2, RZ, RZ, 0x4 ;  /* 0x00000004ff027424 */ /* 0x000fc800078e00ff */
[----:B------:R-:W-:-:S05]  /*0b00*/  IMAD.WIDE R2, R251, R2, c[0x0][0x590] ;  /* 0x00016400fb027625 */ /* 0x000fca00078e0202 */
        /* <DEDUP_REMOVED lines=12> */
[----:B----4-:R-:W-:Y:S01]  /*0bd0*/  IMAD R4, R2, R6, RZ ;  /* 0x0000000602047224 */ /* 0x010fe200078e02ff */
        /* <DEDUP_REMOVED lines=53> */
.L_x_1012:
[----:B------:R-:W-:Y:S05]  /*0f30*/  BSYNC B0 ;  /* 0x0000000000007941 */ /* 0x000fea0003800000 */
.L_x_1010:
[----:B------:R-:W-:-:S04]  /*0f40*/  LOP3.LUT R0, RZ, R0, RZ, 0x33, !PT ;  /* 0x00000000ff007212 */ /* 0x000fc800078e33ff */
[----:B------:R-:W-:Y:S01]  /*0f50*/  IADD3 R249, R0, R12, RZ ;  /* 0x0000000c00f97210 */ /* 0x000fe20007ffe0ff */
[----:B------:R-:W-:Y:S05]  /*0f60*/  BRA `(.L_x_1013) ;  /* 0x0000004000007947 */ /* 0x000fea0003800000 */
.L_x_1001:
[----:B--2---:R-:W-:Y:S01]  /*0f70*/  IMAD.MOV.U32 R249, RZ, RZ, RZ ;  /* 0x000000fffff97224 */ /* 0x004fe200078e00ff */
[----:B------:R-:W-:Y:S01]  /*0f80*/  MOV R250, RZ ;  /* 0x000000ff00fa7202 */ /* 0x000fe20000000f00 */
[----:B------:R-:W-:Y:S01]  /*0f90*/  IMAD.U32 R248, RZ, RZ, UR4 ;  /* 0x00000004fff87e24 */ /* 0x000fe2000f8e00ff */
[----:B------:R-:W-:Y:S02]  /*0fa0*/  MOV R251, c[0x0][0x53c] ;  /* 0x00014f0000fb7a02 */ /* 0x000fe40000000f00 */
.L_x_1013:
[----:B------:R-:W-:Y:S01]  /*0fb0*/  ISETP.NE.AND P0, PT, R13, RZ, PT ;  /* 0x000000ff0d00720c */ /* 0x000fe20003f05270 */
[----:B------:R-:W-:-:S12]  /*0fc0*/  WARPSYNC 0xffffffff ;  /* 0xffffffff00007948 */ /* 0x000fd80003800000 */
[----:B------:R1:W-:Y:S04]  /*0fd0*/  @!P0 STS.128 [0x18100], R248 ;  /* 0x018100f8ff008388 */ /* 0x0003e80000000c00 */
[----:B------:R-:W-:Y:S06]  /*0fe0*/  BAR.ARV 0x5, 0x100 ;  /* 0x0144000000007b1d */ /* 0x000fec0000002000 */
.L_x_999:
[----:B-12---:R-:W-:-:S13]  /*0ff0*/  ISETP.GE.AND P0, PT, R251, c[0x0][0x53c], PT ;  /* 0x00014f00fb007a0c */ /* 0x006fda0003f06270 */
[----:B------:R-:W-:Y:S05]  /*1000*/  @P0 EXIT ;  /* 0x000000000000094d */ /* 0x000fea0003800000 */
[----:B------:R-:W1:Y:S02]  /*1010*/  S2R R18, SR_TID.X ;  /* 0x0000000000127919 */ /* 0x000e640000002100 */
[----:B-1----:R-:W-:-:S04]  /*1020*/  SHF.R.S32.HI R13, RZ, 0x1f, R18 ;  /* 0x0000001fff0d7819 */ /* 0x002fc80000011412 */
[CC--:B------:R-:W-:Y:S02]  /*1030*/  LEA.HI R0, R13.reuse, R18.reuse, RZ, 0x4 ;  /* 0x000000120d007211 */ /* 0x0c0fe400078f20ff */
[-C--:B------:R-:W-:Y:S02]  /*1040*/  LEA.HI R10, R13, R18.reuse, RZ, 0x3 ;  /* 0x000000120d0a7211 */ /* 0x080fe400078f18ff */
[----:B------:R-:W-:Y:S02]  /*1050*/  LOP3.LUT R2, R0, 0xfffffff0, RZ, 0xc0, !PT ;  /* 0xfffffff000027812 */ /* 0x000fe400078ec0ff */
[----:B------:R-:W-:Y:S02]  /*1060*/  SHF.R.S32.HI R19, RZ, 0x3, R10 ;  /* 0x00000003ff137819 */ /* 0x000fe4000001140a */
[----:B------:R-:W-:Y:S01]  /*1070*/  LOP3.LUT R3, R10, 0xfffffff8, RZ, 0xc0, !PT ;  /* 0xfffffff80a037812 */ /* 0x000fe200078ec0ff */
[C---:B------:R-:W-:Y:S01]  /*1080*/  IMAD.IADD R2, R18.reuse, 0x1, -R2 ;  /* 0x0000000112027824 */ /* 0x040fe200078e0a02 */
[----:B------:R-:W-:Y:S01]  /*1090*/  SHF.R.S32.HI R4, RZ, 0x4, R0 ;  /* 0x00000004ff047819 */ /* 0x000fe20000011400 */
[----:B------:R-:W-:Y:S01]  /*10a0*/  IMAD.SHL.U32 R5, R19, 0x40, RZ ;  /* 0x0000004013057824 */ /* 0x000fe200078e00ff */
[----:B------:R-:W-:Y:S01]  /*10b0*/  LEA.HI R14, R13, R18, RZ, 0x2 ;  /* 0x000000120d0e7211 */ /* 0x000fe200078f10ff */
[----:B------:R-:W-:Y:S01]  /*10c0*/  IMAD.IADD R9, R18, 0x1, -R3 ;  /* 0x0000000112097824 */ /* 0x000fe200078e0a03 */
[----:B------:R-:W-:-:S02]  /*10d0*/  LEA.HI R0, R0, R4, RZ, 0x1 ;  /* 0x0000000400007211 */ /* 0x000fc400078f08ff */
[----:B------:R-:W-:Y:S01]  /*10e0*/  SHF.R.S32.HI R6, RZ, 0x1f, R2 ;  /* 0x0000001fff067819 */ /* 0x000fe20000011402 */
[C---:B------:R-:W-:Y:S01]  /*10f0*/  IMAD.SHL.U32 R242, R9.reuse, 0x8, RZ ;  /* 0x0000000809f27824 */ /* 0x040fe200078e00ff */
[----:B------:R-:W-:Y:S01]  /*1100*/  LOP3.LUT R3, R0, 0xfffffffe, RZ, 0xc0, !PT ;  /* 0xfffffffe00037812 */ /* 0x000fe200078ec0ff */
[----:B------:R-:W-:Y:S01]  /*1110*/  IMAD.SHL.U32 R8, R9, 0x40, RZ ;  /* 0x0000004009087824 */ /* 0x000fe200078e00ff */
[----:B------:R-:W-:Y:S02]  /*1120*/  LOP3.LUT R0, R5, 0x1c0, RZ, 0xc0, !PT ;  /* 0x000001c005007812 */ /* 0x000fe400078ec0ff */
[----:B------:R-:W-:Y:S01]  /*1130*/  LEA.HI R11, R6, R2, RZ, 0x3 ;  /* 0x00000002060b7211 */ /* 0x000fe200078f18ff */
[----:B------:R-:W-:Y:S01]  /*1140*/  IMAD.IADD R12, R4, 0x1, -R3 ;  /* 0x00000001040c7824 */ /* 0x000fe200078e0a03 */
[----:B------:R-:W-:Y:S02]  /*1150*/  SHF.R.U32.HI R7, RZ, 0x3, R0 ;  /* 0x00000003ff077819 */ /* 0x000fe40000011600 */
[----:B------:R-:W-:-:S02]  /*1160*/  LOP3.LUT R6, R0, 0x38, R242, 0xf8, !PT ;  /* 0x0000003800067812 */ /* 0x000fc400078ef8f2 */
[----:B------:R-:W-:Y:S02]  /*1170*/  LOP3.LUT R5, R11, 0xfffffff8, RZ, 0xc0, !PT ;  /* 0xfffffff80b057812 */ /* 0x000fe400078ec0ff */
[----:B------:R-:W-:Y:S02]  /*1180*/  LOP3.LUT R0, R8, 0x1c0, RZ, 0xc0, !PT ;  /* 0x000001c008007812 */ /* 0x000fe400078ec0ff */
[----:B------:R-:W-:Y:S01]  /*1190*/  LOP3.LUT R8, R6, R7, RZ, 0x3c, !PT ;  /* 0x0000000706087212 */ /* 0x000fe200078e3cff */
[----:B------:R-:W-:Y:S01]  /*11a0*/  IMAD.IADD R6, R2, 0x1, -R5 ;  /* 0x0000000102067824 */ /* 0x000fe200078e0a05 */
[----:B------:R-:W-:Y:S02]  /*11b0*/  LOP3.LUT R2, R0, 0x8, R10, 0xf8, !PT ;  /* 0x0000000800027812 */ /* 0x000fe400078ef80a */
[----:B------:R-:W-:Y:S02]  /*11c0*/  SHF.R.U32.HI R0, RZ, 0x3, R0 ;  /* 0x00000003ff007819 */ /* 0x000fe40000011600 */
[----:B------:R-:W-:-:S02]  /*11d0*/  LEA.HI R3, R13, R18, RZ, 0x5 ;  /* 0x000000120d037211 */ /* 0x000fc400078f28ff */
[--C-:B------:R-:W-:Y:S02]  /*11e0*/  SHF.R.S32.HI R239, RZ, 0x2, R14.reuse ;  /* 0x00000002ffef7819 */ /* 0x100fe4000001140e */
[----:B------:R-:W-:Y:S02]  /*11f0*/  SHF.R.S32.HI R4, RZ, 0x1f, R14 ;  /* 0x0000001fff047819 */ /* 0x000fe4000001140e */
[----:B------:R-:W-:Y:S02]  /*1200*/  LOP3.LUT R15, R2, R0, RZ, 0x3c, !PT ;  /* 0x00000000020f7212 */ /* 0x000fe400078e3cff */
[----:B------:R-:W-:Y:S02]  /*1210*/  LOP3.LUT R0, R3, 0xffffffe0, RZ, 0xc0, !PT ;  /* 0xffffffe003007812 */ /* 0x000fe400078ec0ff */
[--C-:B------:R-:W-:Y:S02]  /*1220*/  SHF.R.S32.HI R7, RZ, 0x5, R3.reuse ;  /* 0x00000005ff077819 */ /* 0x100fe40000011403 */
[----:B------:R-:W-:Y:S01]  /*1230*/  LEA.HI R2, R4, R239, RZ, 0x3 ;  /* 0x000000ef04027211 */ /* 0x000fe200078f18ff */
[----:B------:R-:W-:Y:S01]  /*1240*/  IMAD.IADD R17, R18, 0x1, -R0 ;  /* 0x0000000112117824 */ /* 0x000fe200078e0a00 */
[----:B------:R-:W-:-:S02]  /*1250*/  SHF.R.S32.HI R3, RZ, 0x1f, R3 ;  /* 0x0000001fff037819 */ /* 0x000fc40000011403 */
[----:B------:R-:W-:Y:S01]  /*1260*/  LEA.HI R4, R13, R18, RZ, 0x6 ;  /* 0x000000120d047211 */ /* 0x000fe200078f30ff */
[----:B------:R-:W-:Y:S01]  /*1270*/  IMAD.MOV.U32 R13, RZ, RZ, 0x20 ;  /* 0x00000020ff0d7424 */ /* 0x000fe200078e00ff */
[----:B------:R-:W-:Y:S02]  /*1280*/  LOP3.LUT R2, R2, 0xfffffff8, RZ, 0xc0, !PT ;  /* 0xfffffff802027812 */ /* 0x000fe400078ec0ff */
[----:B------:R-:W-:Y:S01]  /*1290*/  LEA.HI R0, R3, R7, RZ, 0x3 ;  /* 0x0000000703007211 */ /* 0x000fe200078f18ff */
[----:B------:R-:W-:Y:S01]  /*12a0*/  IMAD.SHL.U32 R4, R4, 0x8, RZ ;  /* 0x0000000804047824 */ /* 0x000fe200078e00ff */
[----:B------:R-:W-:Y:S01]  /*12b0*/  SHF.R.S32.HI R10, RZ, 0x1f, R17 ;  /* 0x0000001fff0a7819 */ /* 0x000fe20000011411 */
[----:B------:R-:W-:Y:S01]  /*12c0*/  IMAD.IADD R3, R239, 0x1, -R2 ;  /* 0x00000001ef037824 */ /* 0x000fe200078e0a02 */
[----:B------:R-:W-:Y:S02]  /*12d0*/  LOP3.LUT R0, R0, 0xffffff8, RZ, 0xc0, !PT ;  /* 0x0ffffff800007812 */ /* 0x000fe400078ec0ff */
[----:B------:R-:W-:-:S02]  /*12e0*/  LEA.HI R10, R10, R17, RZ, 0x2 ;  /* 0x000000110a0a7211 */ /* 0x000fc400078f10ff */
[----:B------:R-:W-:Y:S01]  /*12f0*/  LOP3.LUT R212, R8, 0x7ffffe00, R4, 0xf8, !PT ;  /* 0x7ffffe0008d47812 */ /* 0x000fe200078ef804 */
[----:B------:R-:W-:Y:S01]  /*1300*/  IMAD.IADD R5, R7, 0x1, -R0 ;  /* 0x0000000107057824 */ /* 0x000fe200078e0a00 */
[----:B------:R-:W-:Y:S01]  /*1310*/  LOP3.LUT R2, R3, 0x1, RZ, 0xc0, !PT ;  /* 0x0000000103027812 */ /* 0x000fe200078ec0ff */
[----:B------:R-:W-:Y:S01]  /*1320*/  IMAD.SHL.U32 R0, R6, 0x40, RZ ;  /* 0x0000004006007824 */ /* 0x000fe200078e00ff */
[----:B------:R-:W-:Y:S01]  /*1330*/  SHF.R.S32.HI R4, RZ, 0x2, R10 ;  /* 0x00000002ff047819 */ /* 0x000fe2000001140a */
[----:B------:R-:W-:Y:S01]  /*1340*/  IMAD.SHL.U32 R212, R212, 0x2, RZ ;  /* 0x00000002d4d47824 */ /* 0x000fe200078e00ff */
[----:B------:R-:W-:Y:S01]  /*1350*/  ISETP.NE.U32.AND P0, PT, R2, 0x1, PT ;  /* 0x000000010200780c */ /* 0x000fe20003f05070 */
[----:B------:R-:W-:Y:S01]  /*1360*/  IMAD.SHL.U32 R2, R12, 0x8, RZ ;  /* 0x000000080c027824 */ /* 0x000fe200078e00ff */
[----:B------:R-:W-:Y:S01]  /*1370*/  LOP3.LUT R0, R0, 0x1c0, RZ, 0xc0, !PT ;  /* 0x000001c000007812 */ /* 0x000fe200078ec0ff */
[----:B------:R-:W-:Y:S01]  /*1380*/  IMAD R16, R5, 0x10, R4 ;  /* 0x0000001005107824 */ /* 0x000fe200078e0204 */
[----:B------:R-:W-:-:S02]  /*1390*/  LOP3.LUT R5, R14, 0xfffffffc, RZ, 0xc0, !PT ;  /* 0xfffffffc0e057812 */ /* 0x000fc400078ec0ff */
[----:B------:R-:W-:Y:S02]  /*13a0*/  LOP3.LUT R4, R0, 0x8, R2, 0xf8, !PT ;  /* 0x0000000800047812 */ /* 0x000fe400078ef802 */
[----:B------:R-:W-:Y:S01]  /*13b0*/  SHF.R.U32.HI R2, RZ, 0x3, R0 ;  /* 0x00000003ff027819 */ /* 0x000fe20000011600 */
[C---:B------:R-:W-:Y:S01]  /*13c0*/  IMAD.SHL.U32 R0, R3.reuse, 0x40, RZ ;  /* 0x0000004003007824 */ /* 0x040fe200078e00ff */
[----:B------:R-:W-:Y:S01]  /*13d0*/  R2P PR, R3, 0x6 ;  /* 0x0000000603007804 */ /* 0x000fe20000000000 */
[----:B------:R-:W-:Y:S01]  /*13e0*/  IMAD.IADD R18, R18, 0x1, -R5 ;  /* 0x0000000112127824 */ /* 0x000fe200078e0a05 */
[C---:B------:R-:W-:Y:S01]  /*13f0*/  LOP3.LUT P6, RZ, R6.reuse, 0x2, RZ, 0xc0, !PT ;  /* 0x0000000206ff7812 */ /* 0x040fe200078cc0ff */
[----:B------:R-:W-:Y:S01]  /*1400*/  STL [R1+0x4c], R16 ;  /* 0x00004c1001007387 */ /* 0x000fe20000100800 */
[----:B------:R-:W-:Y:S01]  /*1410*/  LOP3.LUT P5, RZ, R6, 0x4, RZ, 0xc0, !PT ;  /* 0x0000000406ff7812 */ /* 0x000fe200078ac0ff */
[----:B------:R-:W-:Y:S01]  /*1420*/  IMAD.SHL.U32 R102, R18, 0x8, RZ ;  /* 0x0000000812667824 */ /* 0x000fe200078e00ff */
[----:B------:R-:W-:Y:S01]  /*1430*/  LOP3.LUT R6, R4, R2, RZ, 0x3c, !PT ;  /* 0x0000000204067212 */ /* 0x000fe200078e3cff */
[----:B------:R-:W-:Y:S01]  /*1440*/  IMAD.SHL.U32 R2, R11, 0x40, RZ ;  /* 0x000000400b027824 */ /* 0x000fe200078e00ff */
[----:B------:R-:W-:Y:S01]  /*1450*/  LOP3.LUT R8, R0, 0x1c0, RZ, 0xc0, !PT ;  /* 0x000001c000087812 */ /* 0x000fe200078ec0ff */
[----:B------:R-:W-:Y:S01]  /*1460*/  IMAD.SHL.U32 R0, R7, 0x400, RZ ;  /* 0x0000040007007824 */ /* 0x000fe200078e00ff */
[----:B------:R-:W-:Y:S01]  /*1470*/  IADD3 R14, R239, 0x40, RZ ;  /* 0x00000040ef0e7810 */ /* 0x000fe20007ffe0ff */
[----:B------:R-:W-:Y:S01]  /*1480*/  IMAD.SHL.U32 R7, R7, 0x200, RZ ;  /* 0x0000020007077824 */ /* 0x000fe200078e00ff */
[----:B------:R-:W-:Y:S01]  /*1490*/  SHF.R.U32.HI R3, RZ, 0x3, R8 ;  /* 0x00000003ff037819 */ /* 0x000fe20000011608 */
[----:B------:R-:W-:Y:S01]  /*14a0*/  IMAD R11, R18, 0x2, R0 ;  /* 0x00000002120b7824 */ /* 0x000fe200078e0200 */
[----:B------:R-:W-:Y:S01]  /*14b0*/  LOP3.LUT R4, R8, 0x18, R102, 0xf8, !PT ;  /* 0x0000001808047812 */ /* 0x000fe200078ef866 */
[----:B------:R1:W-:Y:S01]  /*14c0*/  STL [R1+0x14], R8 ;  /* 0x0000140801007387 */ /* 0x0003e20000100800 */
[----:B------:R-:W-:Y:S01]  /*14d0*/  LOP3.LUT R5, R2, 0xfffffe00, RZ, 0xc0, !PT ;  /* 0xfffffe0002057812 */ /* 0x000fe200078ec0ff */
[----:B------:R-:W-:Y:S01]  /*14e0*/  IMAD R2, R12, 0x200, R15 ;  /* 0x000002000c027824 */ /* 0x000fe200078e020f */
[----:B------:R-:W-:Y:S01]  /*14f0*/  LOP3.LUT R234, R7, R4, R3, 0xf6, !PT ;  /* 0x0000000407ea7212 */ /* 0x000fe200078ef603 */
[----:B------:R-:W-:Y:S01]  /*1500*/  IMAD.MOV.U32 R12, RZ, RZ, 0x40 ;  /* 0x00000040ff0c7424 */ /* 0x000fe200078e00ff */
[-C--:B------:R-:W-:Y:S01]  /*1510*/  IADD3 R4, R6, R5.reuse, R0 ;  /* 0x0000000506047210 */ /* 0x080fe20007ffe000 */
[C---:B------:R-:W-:Y:S01]  /*1520*/  IMAD R0, R9.reuse, 0x20, R19 ;  /* 0x0000002009007824 */ /* 0x040fe200078e0213 */
[----:B------:R-:W-:Y:S01]  /*1530*/  LOP3.LUT P4, RZ, R9, 0x2, RZ, 0xc0, !PT ;  /* 0x0000000209ff7812 */ /* 0x000fe2000788c0ff */
[----:B------:R-:W-:Y:S01]  /*1540*/  IMAD.SHL.U32 R142, R18, 0x4, RZ ;  /* 0x00000004128e7824 */ /* 0x000fe200078e00ff */
[----:B------:R-:W-:-:S02]  /*1550*/  LOP3.LUT R5, R6, R5, RZ, 0xfc, !PT ;  /* 0x0000000506057212 */ /* 0x000fc400078efcff */
[----:B------:R2:W-:Y:S01]  /*1560*/  STL [R1+0x44], R0 ;  /* 0x0000440001007387 */ /* 0x0005e20000100800 */
[----:B------:R-:W-:Y:S02]  /*1570*/  SHF.R.S32.HI R7, RZ, 0x1f, R14 ;  /* 0x0000001fff077819 */ /* 0x000fe4000001140e */
[----:B------:R-:W-:Y:S02]  /*1580*/  LEA R149, R2, 0x6100, 0x1 ;  /* 0x0000610002957811 */ /* 0x000fe400078e08ff */
[----:B------:R-:W-:Y:S02]  /*1590*/  LOP3.LUT P3, RZ, R9, 0x4, RZ, 0xc0, !PT ;  /* 0x0000000409ff7812 */ /* 0x000fe4000786c0ff */
[C---:B------:R-:W-:Y:S02]  /*15a0*/  IADD3 R200, R149.reuse, 0x20, RZ ;  /* 0x0000002095c87810 */ /* 0x040fe40007ffe0ff */
[----:B------:R-:W-:Y:S02]  /*15b0*/  @P4 IADD3 R200, R149, -0x20, RZ ;  /* 0xffffffe095c84810 */ /* 0x000fe40007ffe0ff */
[----:B------:R-:W-:-:S02]  /*15c0*/  LEA R196, R4, 0xc100, 0x1 ;  /* 0x0000c10004c47811 */ /* 0x000fc400078e08ff */
[----:B------:R-:W-:Y:S02]  /*15d0*/  LEA R150, R5, 0x100, 0x1 ;  /* 0x0000010005967811 */ /* 0x000fe400078e08ff */
[----:B-1----:R-:W-:Y:S02]  /*15e0*/  LOP3.LUT R8, R3, R8, RZ, 0xfc, !PT ;  /* 0x0000000803087212 */ /* 0x002fe400078efcff */
[----:B------:R-:W-:Y:S02]  /*15f0*/  LEA.HI R3, R18, R18, RZ, 0x1 ;  /* 0x0000001212037211 */ /* 0x000fe400078f08ff */
[C---:B------:R-:W-:Y:S01]  /*1600*/  IADD3 R145, R142.reuse, 0x20, RZ ;  /* 0x000000208e917810 */ /* 0x040fe20007ffe0ff */
[----:B------:R-:W-:Y:S01]  /*1610*/  IMAD.IADD R11, R11, 0x1, R8 ;  /* 0x000000010b0b7824 */ /* 0x000fe200078e0208 */
[----:B------:R-:W-:Y:S02]  /*1620*/  LOP3.LUT R6, R3, 0x1ffffffe, RZ, 0xc0, !PT ;  /* 0x1ffffffe03067812 */ /* 0x000fe400078ec0ff */
[----:B------:R-:W-:Y:S01]  /*1630*/  LEA.HI R3, R7, R14, RZ, 0x3 ;  /* 0x0000000e07037211 */ /* 0x000fe200078f18ff */
[----:B------:R-:W-:Y:S01]  /*1640*/  IMAD.IADD R107, R142, 0x1, R145 ;  /* 0x000000018e6b7824 */ /* 0x000fe200078e0291 */
[----:B------:R-:W-:Y:S01]  /*1650*/  LOP3.LUT R7, R10, 0x7ffffffc, RZ, 0xc0, !PT ;  /* 0x7ffffffc0a077812 */ /* 0x000fe200078ec0ff */
[----:B--2---:R-:W-:Y:S01]  /*1660*/  IMAD.SHL.U32 R0, R14, 0x40, RZ ;  /* 0x000000400e007824 */ /* 0x004fe200078e00ff */
[----:B------:R-:W-:Y:S01]  /*1670*/  IADD3 R144, R142, 0x40, RZ ;  /* 0x000000408e907810 */ /* 0x000fe20007ffe0ff */
[----:B------:R-:W-:Y:S01]  /*1680*/  IMAD.IADD R6, R18, 0x1, -R6 ;  /* 0x0000000112067824 */ /* 0x000fe200078e0a06 */
[----:B------:R-:W-:Y:S01]  /*1690*/  LEA R234, R234, 0x100, 0x1 ;  /* 0x00000100eaea7811 */ /* 0x000fe200078e08ff */
[----:B------:R-:W-:Y:S01]  /*16a0*/  IMAD.SHL.U32 R3, R3, 0x40, RZ ;  /* 0x0000004003037824 */ /* 0x000fe200078e00ff */
[----:B------:R-:W-:Y:S01]  /*16b0*/  LOP3.LUT R8, R0, 0x1c0, RZ, 0xc0, !PT ;  /* 0x000001c000087812 */ /* 0x000fe200078ec0ff */
[----:B------:R-:W-:Y:S01]  /*16c0*/  IMAD R2, R6, 0x8, R16 ;  /* 0x0000000806027824 */ /* 0x000fe200078e0210 */
[----:B------:R-:W-:Y:S01]  /*16d0*/  SEL R0, R12, 0xffffffc0, !P3 ;  /* 0xffffffc00c007807 */ /* 0x000fe20005800000 */
[----:B------:R-:W-:Y:S01]  /*16e0*/  IMAD.IADD R241, R17, 0x1, -R7 ;  /* 0x0000000111f17824 */ /* 0x000fe200078e0a07 */
[----:B------:R-:W-:Y:S01]  /*16f0*/  SHF.R.U32.HI R8, RZ, 0x3, R8 ;  /* 0x00000003ff087819 */ /* 0x000fe20000011608 */
[----:B------:R-:W-:Y:S01]  /*1700*/  IMAD.IADD R106, R142, 0x1, R144 ;  /* 0x000000018e6a7824 */ /* 0x000fe200078e0290 */
[----:B------:R-:W-:Y:S01]  /*1710*/  SEL R8, R13, 0xffffffe0, !P1 ;  /* 0xffffffe00d087807 */ /* 0x000fe20004800000 */
[----:B------:R-:W-:Y:S01]  /*1720*/  IMAD.IADD R195, R149, 0x1, R0 ;  /* 0x0000000195c37824 */ /* 0x000fe200078e0200 */
[----:B------:R-:W-:Y:S01]  /*1730*/  LEA R6, R11, 0x80, 0x1 ;  /* 0x000000800b067811 */ /* 0x000fe200078e08ff */
[----:B------:R-:W-:Y:S01]  /*1740*/  IMAD.IADD R192, R0, 0x1, R200 ;  /* 0x0000000100c07824 */ /* 0x000fe200078e02c8 */
[----:B------:R-:W-:Y:S01]  /*1750*/  SEL R7, R12, 0xffffffc0, !P2 ;  /* 0xffffffc00c077807 */ /* 0x000fe20005000000 */
[----:B------:R-:W-:Y:S01]  /*1760*/  IMAD.SHL.U32 R241, R241, 0x2, RZ ;  /* 0x00000002f1f17824 */ /* 0x000fe200078e00ff */
[----:B------:R-:W-:Y:S01]  /*1770*/  LOP3.LUT R3, R3, 0xfffffe00, RZ, 0xc0, !PT ;  /* 0xfffffe0003037812 */ /* 0x000fe200078ec0ff */
[C---:B------:R-:W-:Y:S01]  /*1780*/  IMAD.IADD R10, R6.reuse, 0x1, R8 ;  /* 0x00000001060a7824 */ /* 0x040fe200078e0208 */
[C---:B------:R-:W-:Y:S01]  /*1790*/  IADD3 R9, R6.reuse, -0x10, RZ ;  /* 0xfffffff006097810 */ /* 0x040fe20007ffe0ff */
[C-C-:B------:R-:W-:Y:S01]  /*17a0*/  IMAD.IADD R0, R6.reuse, 0x1, R7.reuse ;  /* 0x0000000106007824 */ /* 0x140fe200078e0207 */
[----:B------:R-:W-:Y:S01]  /*17b0*/  @P0 IADD3 R9, R6, 0x10, RZ ;  /* 0x0000001006090810 */ /* 0x000fe20007ffe0ff */
[----:B------:R1:W-:Y:S01]  /*17c0*/  STL [R1+0x40], R3 ;  /* 0x0000400301007387 */ /* 0x0003e20000100800 */
[----:B------:R-:W-:Y:S01]  /*17d0*/  IADD3 R148, R142, 0x10, RZ ;  /* 0x000000108e947810 */ /* 0x000fe20007ffe0ff */
[----:B------:R-:W-:Y:S01]  /*17e0*/  IMAD.IADD R235, R234, 0x1, R7 ;  /* 0x00000001eaeb7824 */ /* 0x000fe200078e0207 */
[C---:B------:R-:W-:Y:S01]  /*17f0*/  IADD3 R147, R142.reuse, 0x30, RZ ;  /* 0x000000308e937810 */ /* 0x040fe20007ffe0ff */
[----:B------:R2:W-:Y:S01]  /*1800*/  STL [R1+0x10], R2 ;  /* 0x0000100201007387 */ /* 0x0005e20000100800 */
[----:B------:R-:W-:-:S02]  /*1810*/  IADD3 R146, R142, 0x50, RZ ;  /* 0x000000508e927810 */ /* 0x000fc40007ffe0ff */
[C---:B------:R-:W-:Y:S01]  /*1820*/  IADD3 R211, R200.reuse, 0x800, RZ ;  /* 0x00000800c8d37810 */ /* 0x040fe20007ffe0ff */
        /* <DEDUP_REMOVED lines=8> */
[C---:B------:R-:W-:Y:S02]  /*18b0*/  IADD3 R205, R200.reuse, 0x3800, RZ ;  /* 0x00003800c8cd7810 */ /* 0x040fe40007ffe0ff */
[C---:B------:R-:W-:Y:S02]  /*18c0*/  IADD3 R204, R200.reuse, 0x4000, RZ ;  /* 0x00004000c8cc7810 */ /* 0x040fe40007ffe0ff */
[C---:B------:R-:W-:Y:S02]  /*18d0*/  IADD3 R203, R200.reuse, 0x4800, RZ ;  /* 0x00004800c8cb7810 */ /* 0x040fe40007ffe0ff */
[----:B-1----:R-:W-:Y:S02]  /*18e0*/  SEL R3, R13, 0xffffffe0, !P6 ;  /* 0xffffffe00d037807 */ /* 0x002fe40007000000 */
[----:B------:R-:W-:Y:S02]  /*18f0*/  IADD3 R202, R200, 0x5000, RZ ;  /* 0x00005000c8ca7810 */ /* 0x000fe40007ffe0ff */
[----:B--2---:R-:W-:Y:S01]  /*1900*/  SEL R2, R12, 0xffffffc0, !P5 ;  /* 0xffffffc00c027807 */ /* 0x004fe20006800000 */
[----:B------:R-:W-:Y:S01]  /*1910*/  IMAD.IADD R197, R196, 0x1, R3 ;  /* 0x00000001c4c57824 */ /* 0x000fe200078e0203 */
[----:B------:R-:W-:Y:S01]  /*1920*/  IADD3 R201, R200, 0x5800, RZ ;  /* 0x00005800c8c97810 */ /* 0x000fe20007ffe0ff */
[----:B------:R-:W-:-:S02]  /*1930*/  IMAD.IADD R151, R3, 0x1, R150 ;  /* 0x0000000103977824 */ /* 0x000fc400078e0296 */
[C---:B------:R-:W-:Y:S02]  /*1940*/  IMAD.IADD R3, R7.reuse, 0x1, R9 ;  /* 0x0000000107037824 */ /* 0x040fe400078e0209 */
[----:B------:R-:W-:Y:S02]  /*1950*/  IMAD.IADD R199, R196, 0x1, R2 ;  /* 0x00000001c4c77824 */ /* 0x000fe400078e0202 */
[----:B---3--:R-:W-:Y:S02]  /*1960*/  IMAD.IADD R0, R7, 0x1, R10 ;  /* 0x0000000107007824 */ /* 0x008fe400078e020a */
[C---:B------:R-:W-:Y:S02]  /*1970*/  IMAD.IADD R194, R2.reuse, 0x1, R150 ;  /* 0x0000000102c27824 */ /* 0x040fe400078e0296 */
[----:B------:R-:W-:Y:S01]  /*1980*/  IMAD.IADD R198, R197, 0x1, R2 ;  /* 0x00000001c5c67824 */ /* 0x000fe200078e0202 */
[----:B------:R1:W-:Y:S01]  /*1990*/  STL [R1+0x38], R0 ;  /* 0x0000380001007387 */ /* 0x0003e20000100800 */
[----:B------:R-:W-:-:S02]  /*19a0*/  IMAD.IADD R193, R2, 0x1, R151 ;  /* 0x0000000102c17824 */ /* 0x000fc400078e0297 */
[----:B-1----:R-:W-:-:S05]  /*19b0*/  IMAD.IADD R0, R8, 0x1, R9 ;  /* 0x0000000108007824 */ /* 0x002fca00078e0209 */
[----:B------:R1:W-:Y:S04]  /*19c0*/  STL [R1+0x28], R0 ;  /* 0x0000280001007387 */ /* 0x0003e80000100800 */
[----:B------:R2:W-:Y:S01]  /*19d0*/  STL [R1+0x34], R3 ;  /* 0x0000340301007387 */ /* 0x0005e20000100800 */
[----:B-1----:R-:W-:-:S05]  /*19e0*/  IMAD.IADD R0, R7, 0x1, R0 ;  /* 0x0000000107007824 */ /* 0x002fca00078e0200 */
[----:B------:R2:W-:Y:S02]  /*19f0*/  STL [R1+0x30], R0 ;  /* 0x0000300001007387 */ /* 0x0005e40000100800 */
.L_x_1172:
[----:B------:R-:W-:-:S04]  /*1a00*/  IMAD.MOV.U32 R13, RZ, RZ, 0x4 ;  /* 0x00000004ff0d7424 */ /* 0x000fc800078e00ff */
[----:B--2---:R-:W-:-:S05]  /*1a10*/  IMAD.WIDE R2, R251, R13, c[0x0][0x588] ;  /* 0x00016200fb027625 */ /* 0x004fca00078e020d */
[----:B------:R-:W2:Y:S01]  /*1a20*/  LDG.E R18, [R2.64] ;  /* 0x0000000602127981 */ /* 0x000ea2000c1e1900 */
[----:B------:R-:W-:Y:S01]  /*1a30*/  ISETP.NE.U32.AND P4, PT, RZ, c[0x0][0x360], PT ;  /* 0x0000d800ff007a0c */ /* 0x000fe20003f85070 */
[----:B------:R-:W-:Y:S01]  /*1a40*/  CS2R R136, SRZ ;  /* 0x0000000000887805 */ /* 0x000fe2000001ff00 */
        /* <DEDUP_REMOVED lines=8> */
[----:B------:R-:W-:Y:S01]  /*1ad0*/  IMAD.MOV.U32 R12, RZ, RZ, RZ ;  /* 0x000000ffff0c7224 */ /* 0x000fe200078e00ff */
[----:B--2---:R-:W-:Y:S01]  /*1ae0*/  SHF.R.S32.HI R138, RZ, 0x1f, R18 ;  /* 0x0000001fff8a7819 */ /* 0x004fe20000011412 */
[----:B------:R1:W-:Y:S01]  /*1af0*/  STL [R1], R18 ;  /* 0x0000001201007387 */ /* 0x0003e20000100800 */
[C---:B------:R-:W-:Y:S02]  /*1b00*/  @P4 LEA R2, P0, R18.reuse, c[0x0][0x360], 0x2 ;  /* 0x0000d80012024a11 */ /* 0x040fe400078010ff */
[----:B------:R-:W-:-:S02]  /*1b10*/  @P2 LEA R4, P1, R18, c[0x0][0x370], 0x2 ;  /* 0x0000dc0012042a11 */ /* 0x000fc400078210ff */
[C-C-:B------:R-:W-:Y:S02]  /*1b20*/  @P4 LEA.HI.X R3, R18.reuse, c[0x0][0x364], R138.reuse, 0x2, P0 ;  /* 0x0000d90012034a11 */ /* 0x140fe400000f148a */
[----:B------:R-:W-:-:S03]  /*1b30*/  @P2 LEA.HI.X R5, R18, c[0x0][0x374], R138, 0x2, P1 ;  /* 0x0000dd0012052a11 */ /* 0x000fc600008f148a */
[----:B------:R2:W3:Y:S01]  /*1b40*/  @P4 LDG.E R0, [R2.64] ;  /* 0x0000000602004981 */ /* 0x0004e2000c1e1900 */
[----:B------:R-:W-:-:S03]  /*1b50*/  ISETP.NE.U32.AND P0, PT, RZ, c[0x0][0x350], PT ;  /* 0x0000d400ff007a0c */ /* 0x000fc60003f05070 */
[----:B------:R4:W5:Y:S01]  /*1b60*/  @P2 LDG.E R137, [R4.64] ;  /* 0x0000000604892981 */ /* 0x000962000c1e1900 */
[----:B------:R-:W-:Y:S02]  /*1b70*/  ISETP.NE.AND.EX P6, PT, RZ, c[0x0][0x354], PT, P0 ;  /* 0x0000d500ff007a0c */ /* 0x000fe40003fc5300 */
[----:B------:R-:W-:-:S04]  /*1b80*/  LEA R6, P2, R18, c[0x0][0x348], 0x2 ;  /* 0x0000d20012067a11 */ /* 0x000fc800078410ff */
[----:B------:R-:W-:-:S05]  /*1b90*/  LEA.HI.X R7, R18, c[0x0][0x34c], R138, 0x2, P2 ;  /* 0x0000d30012077a11 */ /* 0x000fca00010f148a */
[----:B------:R1:W5:Y:S01]  /*1ba0*/  @P3 LDG.E R139, [R6.64] ;  /* 0x00000006068b3981 */ /* 0x000362000c1e1900 */
[C---:B--2---:R-:W-:Y:S02]  /*1bb0*/  LEA R2, P0, R18.reuse, c[0x0][0x358], 0x2 ;  /* 0x0000d60012027a11 */ /* 0x044fe400078010ff */
[C---:B----4-:R-:W-:Y:S02]  /*1bc0*/  LEA R4, P1, R18.reuse, c[0x0][0x350], 0x2 ;  /* 0x0000d40012047a11 */ /* 0x050fe400078210ff */
[C-C-:B------:R-:W-:Y:S02]  /*1bd0*/  LEA.HI.X R3, R18.reuse, c[0x0][0x35c], R138.reuse, 0x2, P0 ;  /* 0x0000d70012037a11 */ /* 0x140fe400000f148a */
[----:B------:R-:W-:-:S03]  /*1be0*/  LEA.HI.X R5, R18, c[0x0][0x354], R138, 0x2, P1 ;  /* 0x0000d50012057a11 */ /* 0x000fc600008f148a */
[----:B------:R1:W5:Y:S04]  /*1bf0*/  @P5 LDG.E R12, [R2.64] ;  /* 0x00000006020c5981 */ /* 0x000368000c1e1900 */
[----:B------:R1:W5:Y:S01]  /*1c00*/  @P6 LDG.E R136, [R4.64] ;  /* 0x0000000604886981 */ /* 0x000362000c1e1900 */
[----:B------:R-:W-:-:S05]  /*1c10*/  LOP3.LUT R16, R250, 0xffff, RZ, 0xc0, !PT ;  /* 0x0000fffffa107812 */ /* 0x000fca00078ec0ff */
[----:B------:R1:W-:Y:S01]  /*1c20*/  STL [R1+0xc], R16 ;  /* 0x00000c1001007387 */ /* 0x0003e20000100800 */
[----:B------:R-:W-:Y:S03]  /*1c30*/  YIELD ;  /* 0x0000000000007946 */ /* 0x000fe60003800000 */
[----:B---3--:R1:W-:Y:S01]  /*1c40*/  @P4 STL [R1+0x8], R0 ;  /* 0x0000080001004387 */ /* 0x0083e20000100800 */
[----:B------:R-:W-:Y:S05]  /*1c50*/  @P4 BRA `(.L_x_1014) ;  /* 0x0000007000004947 */ /* 0x000fea0003800000 */
[----:B-1----:R-:W-:-:S05]  /*1c60*/  MOV R0, c[0x0][0x168] ;  /* 0x00005a0000007a02 */ /* 0x002fca0000000f00 */
[----:B------:R1:W-:Y:S01]  /*1c70*/  STL [R1+0x8], R0 ;  /* 0x0000080001007387 */ /* 0x0003e20000100800 */
[----:B------:R-:W-:Y:S05]  /*1c80*/  @!P3 BRA `(.L_x_1014) ;  /* 0x000000400000b947 */ /* 0x000fea0003800000 */
[----:B------:R-:W2:Y:S04]  /*1c90*/  LDG.E R8, [R6.64] ;  /* 0x0000000606087981 */ /* 0x000ea8000c1e1900 */
[----:B-1----:R-:W2:Y:S02]  /*1ca0*/  LDG.E R0, [R6.64+0x4] ;  /* 0x0000040606007981 */ /* 0x002ea4000c1e1900 */
[----:B--2---:R-:W-:-:S05]  /*1cb0*/  IADD3 R0, -R8, R0, RZ ;  /* 0x0000000008007210 */ /* 0x004fca0007ffe1ff */
[----:B------:R1:W-:Y:S02]  /*1cc0*/  STL [R1+0x8], R0 ;  /* 0x0000080001007387 */ /* 0x0003e40000100800 */
.L_x_1014:
[----:B------:R-:W-:-:S04]  /*1cd0*/  ISETP.NE.U32.AND P0, PT, RZ, c[0x0][0x368], PT ;  /* 0x0000da00ff007a0c */ /* 0x000fc80003f05070 */
[----:B------:R-:W-:-:S13]  /*1ce0*/  ISETP.NE.AND.EX P0, PT, RZ, c[0x0][0x36c], PT, P0 ;  /* 0x0000db00ff007a0c */ /* 0x000fda0003f05300 */
[----:B------:R-:W-:Y:S05]  /*1cf0*/  @!P0 BRA `(.L_x_1015) ;  /* 0x0000004000008947 */ /* 0x000fea0003800000 */
[----:B-1----:R-:W-:-:S04]  /*1d00*/  LEA R6, P0, R18, c[0x0][0x368], 0x2 ;  /* 0x0000da0012067a11 */ /* 0x002fc800078010ff */
[----:B------:R-:W-:-:S05]  /*1d10*/  LEA.HI.X R7, R18, c[0x0][0x36c], R138, 0x2, P0 ;  /* 0x0000db0012077a11 */ /* 0x000fca00000f148a */
[----:B------:R1:W5:Y:S01]  /*1d20*/  LDG.E R6, [R6.64] ;  /* 0x0000000606067981 */ /* 0x000362000c1e1900 */
[----:B------:R-:W-:Y:S05]  /*1d30*/  BRA `(.L_x_1016) ;  /* 0x0000005000007947 */ /* 0x000fea0003800000 */
.L_x_1015:
[----:B-1----:R-:W-:Y:S01]  /*1d40*/  MOV R6, c[0x0][0x1d0] ;  /* 0x0000740000067a02 */ /* 0x002fe20000000f00 */
[----:B------:R-:W-:Y:S05]  /*1d50*/  @!P6 BRA `(.L_x_1016) ;  /* 0x000000300000e947 */ /* 0x000fea0003800000 */
[----:B------:R-:W2:Y:S04]  /*1d60*/  LDG.E R6, [R4.64] ;  /* 0x0000000604067981 */ /* 0x000ea8000c1e1900 */
[----:B------:R-:W2:Y:S02]  /*1d70*/  LDG.E R0, [R4.64+0x4] ;  /* 0x0000040604007981 */ /* 0x000ea4000c1e1900 */
[----:B--2---:R-:W-:Y:S02]  /*1d80*/  IADD3 R6, -R6, R0, RZ ;  /* 0x0000000006067210 */ /* 0x004fe40007ffe1ff */
.L_x_1016:
[----:B------:R2:W3:Y:S04]  /*1d90*/  @P5 LDG.E R5, [R2.64] ;  /* 0x0000000602055981 */ /* 0x0004e8000c1e1900 */
[----:B------:R2:W3:Y:S04]  /*1da0*/  @P5 LDG.E R4, [R2.64+0x4] ;  /* 0x0000040602045981 */ /* 0x0004e8000c1e1900 */
[----:B-1----:R-:W4:Y:S01]  /*1db0*/  LDL R7, [R1+0x8] ;  /* 0x0000080001077983 */ /* 0x002f220000100800 */
[----:B------:R-:W-:-:S04]  /*1dc0*/  ISETP.NE.U32.AND P0, PT, RZ, c[0x0][0x378], PT ;  /* 0x0000de00ff007a0c */ /* 0x000fc80003f05070 */
[----:B------:R-:W-:Y:S01]  /*1dd0*/  ISETP.NE.AND.EX P1, PT, RZ, c[0x0][0x37c], PT, P0 ;  /* 0x0000df00ff007a0c */ /* 0x000fe20003f25300 */
[----:B------:R-:W-:Y:S02]  /*1de0*/  IMAD.MOV.U32 R0, RZ, RZ, c[0x0][0x2c4] ;  /* 0x0000b100ff007624 */ /* 0x000fe400078e00ff */
[----:B------:R-:W-:Y:S02]  /*1df0*/  IMAD.SHL.U32 R249, R249, 0x80, RZ ;  /* 0x00000080f9f97824 */ /* 0x000fe400078e00ff */
[----:B-----5:R-:W-:-:S08]  /*1e00*/  IMAD.MOV.U32 R133, RZ, RZ, R6 ;  /* 0x000000ffff857224 */ /* 0x020fd000078e0006 */
[----:B--2---:R-:W-:-:S04]  /*1e10*/  @P1 LEA R2, P0, R18, c[0x0][0x378], 0x2 ;  /* 0x0000de0012021a11 */ /* 0x004fc800078010ff */
[----:B------:R-:W-:Y:S02]  /*1e20*/  @P1 LEA.HI.X R3, R18, c[0x0][0x37c], R138, 0x2, P0 ;  /* 0x0000df0012031a11 */ /* 0x000fe400000f148a */
[----:B------:R-:W-:Y:S01]  /*1e30*/  ISETP.NE.AND P0, PT, R0, 0x1, PT ;  /* 0x000000010000780c */ /* 0x000fe20003f05270 */
[----:B------:R-:W-:Y:S01]  /*1e40*/  IMAD.MOV.U32 R78, RZ, RZ, c[0x0][0x228] ;  /* 0x00008a00ff4e7624 */ /* 0x000fe200078e00ff */
[----:B------:R-:W-:Y:S01]  /*1e50*/  IADD3 R0, R249, 0x7f, RZ ;  /* 0x0000007ff9007810 */ /* 0x000fe20007ffe0ff */
[----:B------:R-:W-:Y:S01]  /*1e60*/  IMAD.IADD R8, R6, 0x1, -R137 ;  /* 0x0000000106087824 */ /* 0x000fe200078e0a89 */
[----:B------:R1:W5:Y:S09]  /*1e70*/  @P1 LDG.E R133, [R2.64] ;  /* 0x0000000602851981 */ /* 0x000372000c1e1900 */
[----:B-1----:R-:W-:-:S05]  /*1e80*/  @P0 IMAD.HI.U32 R2, R0, c[0x0][0x2c8], RZ ;  /* 0x0000b20000020a27 */ /* 0x002fca00078e00ff */
[----:B------:R-:W-:Y:S01]  /*1e90*/  @P0 SHF.R.U32.HI R0, RZ, c[0x0][0x2cc], R2 ;  /* 0x0000b300ff000a19 */ /* 0x000fe20000011602 */
[----:B------:R-:W-:Y:S01]  /*1ea0*/  BSSY B0, `(.L_x_1017) ;  /* 0x0000037000007945 */ /* 0x000fe20003800000 */
[----:B---3--:R-:W-:-:S04]  /*1eb0*/  @P5 IMAD.IADD R78, R4, 0x1, -R5 ;  /* 0x00000001044e5824 */ /* 0x008fc800078e0a05 */
[----:B------:R-:W-:-:S05]  /*1ec0*/  IMAD.IADD R3, R8, 0x1, R78 ;  /* 0x0000000108037824 */ /* 0x000fca00078e024e */
[C---:B----4-:R-:W-:Y:S01]  /*1ed0*/  IADD3 R154, R3.reuse, 0x40, -R7 ;  /* 0x00000040039a7810 */ /* 0x050fe20007ffe807 */
[----:B------:R1:W-:Y:S01]  /*1ee0*/  STL [R1+0x4], R3 ;  /* 0x0000040301007387 */ /* 0x0003e20000100800 */
[----:B------:R-:W-:-:S03]  /*1ef0*/  IADD3 R2, R3, 0x3f, RZ ;  /* 0x0000003f03027810 */ /* 0x000fc60007ffe0ff */
[----:B------:R-:W-:Y:S01]  /*1f00*/  IMAD.IADD R0, R154, 0x1, R0 ;  /* 0x000000019a007824 */ /* 0x000fe200078e0200 */
[----:B------:R-:W-:Y:S02]  /*1f10*/  LOP3.LUT R7, R250, 0xff0000, RZ, 0xc0, !PT ;  /* 0x00ff0000fa077812 */ /* 0x000fe400078ec0ff */
[----:B------:R-:W-:Y:S02]  /*1f20*/  SHF.R.S32.HI R4, RZ, 0x1f, R2 ;  /* 0x0000001fff047819 */ /* 0x000fe40000011402 */
[----:B------:R-:W-:Y:S02]  /*1f30*/  SHF.R.S32.HI R5, RZ, 0x1f, R0 ;  /* 0x0000001fff057819 */ /* 0x000fe40000011400 */
[----:B------:R-:W-:Y:S02]  /*1f40*/  LEA.HI R2, R4, R2, RZ, 0x6 ;  /* 0x0000000204027211 */ /* 0x000fe400078f30ff */
[----:B------:R-:W-:Y:S02]  /*1f50*/  LEA.HI R0, R5, R0, RZ, 0x6 ;  /* 0x0000000005007211 */ /* 0x000fe400078f30ff */
[----:B-1----:R-:W-:-:S04]  /*1f60*/  LOP3.LUT R3, R250, 0xff000000, RZ, 0xc0, !PT ;  /* 0xff000000fa037812 */ /* 0x002fc800078ec0ff */
[----:B------:R-:W-:-:S04]  /*1f70*/  SHF.R.U32.HI R3, RZ, 0x8, R3 ;  /* 0x00000008ff037819 */ /* 0x000fc80000011603 */
[----:B------:R-:W-:-:S04]  /*1f80*/  LEA.HI R3, R7, R3, RZ, 0x10 ;  /* 0x0000000307037211 */ /* 0x000fc800078f80ff */
[----:B------:R-:W-:Y:S02]  /*1f90*/  SHF.R.U32.HI R9, RZ, 0x10, R3 ;  /* 0x00000010ff097819 */ /* 0x000fe40000011603 */
[----:B------:R-:W-:Y:S02]  /*1fa0*/  LOP3.LUT R14, R3, 0xff, RZ, 0xc0, !PT ;  /* 0x000000ff030e7812 */ /* 0x000fe400078ec0ff */
[----:B------:R-:W-:Y:S02]  /*1fb0*/  SHF.R.S32.HI R153, RZ, 0x6, R2 ;  /* 0x00000006ff997819 */ /* 0x000fe40000011402 */
[----:B------:R-:W-:Y:S01]  /*1fc0*/  SHF.R.S32.HI R0, RZ, 0x6, R0 ;  /* 0x00000006ff007819 */ /* 0x000fe20000011400 */
[----:B------:R1:W-:Y:S03]  /*1fd0*/  STL [R1+0x1c], R9 ;  /* 0x00001c0901007387 */ /* 0x0003e60000100800 */
[----:B------:R-:W-:Y:S01]  /*1fe0*/  IMNMX R7, R153, R0, PT ;  /* 0x0000000099077217 */ /* 0x000fe20003800200 */
[----:B------:R1:W-:Y:S03]  /*1ff0*/  STL [R1+0x20], R14 ;  /* 0x0000200e01007387 */ /* 0x0003e60000100800 */
[----:B------:R-:W-:-:S02]  /*2000*/  ISETP.GE.AND P0, PT, R7, 0x1, PT ;  /* 0x000000010700780c */ /* 0x000fc40003f06270 */
[----:B------:R-:W-:Y:S01]  /*2010*/  ISETP.NE.AND P1, PT, R9, RZ, PT ;  /* 0x000000ff0900720c */ /* 0x000fe20003f25270 */
[----:B------:R-:W-:-:S03]  /*2020*/  IMAD.MOV.U32 R0, RZ, RZ, RZ ;  /* 0x000000ffff007224 */ /* 0x000fc600078e00ff */
[----:B------:R-:W-:-:S07]  /*2030*/  SEL R132, R9, c[0x0][0x338], P1 ;  /* 0x0000ce0009847a07 */ /* 0x000fce0000800000 */
[----:B------:R-:W-:Y:S05]  /*2040*/  @!P0 BRA `(.L_x_1018) ;  /* 0x000001c000008947 */ /* 0x000fea0003800000 */
[----:B------:R-:W-:Y:S01]  /*2050*/  IABS R2, R132 ;  /* 0x0000008400027213 */ /* 0x000fe20000000000 */
[----:B------:R-:W-:Y:S01]  /*2060*/  IMAD.MOV.U32 R4, RZ, RZ, RZ ;  /* 0x000000ffff047224 */ /* 0x000fe200078e00ff */
[----:B-1----:R-:W-:Y:S02]  /*2070*/  IADD3 R9, R132, -0x1, R7 ;  /* 0xffffffff84097810 */ /* 0x002fe40007ffe007 */
        /* <DEDUP_REMOVED lines=25> */
.L_x_1018:
[----:B------:R-:W-:Y:S05]  /*2210*/  BSYNC B0 ;  /* 0x0000000000007941 */ /* 0x000fea0003800000 */
.L_x_1017:
[----:B------:R-:W-:Y:S01]  /*2220*/  IMAD R2, R14, R0, RZ ;  /* 0x000000000e027224 */ /* 0x000fe200078e02ff */
[C---:B------:R-:W-:Y:S02]  /*2230*/  IADD3 R135, R242.reuse, 0x80, RZ ;  /* 0x00000080f2877810 */ /* 0x040fe40007ffe0ff */
[----:B------:R-:W-:Y:S01]  /*2240*/  IADD3 R134, R242, 0x40, RZ ;  /* 0x00000040f2867810 */ /* 0x000fe20007ffe0ff */
        /* <DEDUP_REMOVED lines=16> */
[----:B------:R-:W2:Y:S03]  /*2350*/  LDL R33, [R1+0x14] ;  /* 0x0000140001217983 */ /* 0x000ea60000100800 */
[----:B------:R-:W-:Y:S01]  /*2360*/  ISETP.NE.AND.EX P2, PT, RZ, c[0x0][0x344], PT, P0 ;  /* 0x0000d100ff007a0c */ /* 0x000fe20003f45300 */
[----:B------:R-:W3:-:S12]  /*2370*/  S2R R4, SR_TID.X ;  /* 0x0000000000047919 */ /* 0x000ed80000002100 */
[----:B------:R-:W-:-:S05]  /*2380*/  @P2 IMAD.WIDE R2, R18, R13, c[0x0][0x340] ;  /* 0x0000d00012022625 */ /* 0x000fca00078e020d */
[----:B------:R4:W2:Y:S01]  /*2390*/  @P2 LDG.E R8, [R2.64] ;  /* 0x0000000602082981 */ /* 0x0008a2000c1e1900 */
[----:B---3--:R-:W-:-:S04]  /*23a0*/  SHF.R.S32.HI R5, RZ, 0x1f, R4 ;  /* 0x0000001fff057819 */ /* 0x008fc80000011404 */
[----:B------:R-:W-:-:S04]  /*23b0*/  LEA.HI R5, R5, R4, RZ, 0x3 ;  /* 0x0000000405057211 */ /* 0x000fc800078f18ff */
[----:B------:R-:W-:-:S04]  /*23c0*/  SHF.R.S32.HI R5, RZ, 0x3, R5 ;  /* 0x00000003ff057819 */ /* 0x000fc80000011405 */
[----:B------:R-:W-:Y:S02]  /*23d0*/  IADD3 R126, P0, R5, R12, RZ ;  /* 0x0000000c057e7210 */ /* 0x000fe40007f1e0ff */
[----:B----4-:R-:W-:-:S04]  /*23e0*/  SHF.R.S32.HI R2, RZ, 0x1f, R5 ;  /* 0x0000001fff027819 */ /* 0x010fc80000011405 */
[----:B------:R-:W-:Y:S02]  /*23f0*/  LEA.HI.X.SX32 R129, R12, R2, 0x1, P0 ;  /* 0x000000020c817211 */ /* 0x000fe400000f0eff */
[----:B------:R-:W-:-:S03]  /*2400*/  SHF.R.S32.HI R243, RZ, 0x1f, R242 ;  /* 0x0000001ffff37819 */ /* 0x000fc600000114f2 */
[----:B------:R-:W-:Y:S02]  /*2410*/  IMAD R4, R129, c[0x0][0x238], RZ ;  /* 0x00008e0081047a24 */ /* 0x000fe400078e02ff */
[----:B------:R-:W-:-:S04]  /*2420*/  IMAD.WIDE.U32 R2, R126, c[0x0][0x238], R242 ;  /* 0x00008e007e027a25 */ /* 0x000fc800078e00f2 */
        /* <DEDUP_REMOVED lines=25> */
[----:B-1----:R-:W-:Y:S02]  /*25c0*/  IADD3 R9, R5, R2, RZ ;  /* 0x0000000205097210 */ /* 0x002fe40007ffe0ff */
        /* <DEDUP_REMOVED lines=15> */
[----:B------:R-:W-:Y:S01]  /*26c0*/  IMAD.SHL.U32 R161, R13, 0x20, RZ ;  /* 0x000000200da17824 */ /* 0x000fe200078e00ff */
[----:B------:R1:W-:Y:S01]  /*26d0*/  @P1 LDGSTS.E.BYPASS.LTC128B.128 [R212+0xa100], [R2.64+0x100], !P3 ;  /* 0x0a10010002d41fae */ /* 0x0003e2000d901d46 */
[----:B------:R-:W-:Y:S01]  /*26e0*/  IMAD.IADD R5, R7, 0x1, R0 ;  /* 0x0000000107057824 */ /* 0x000fe200078e0200 */
[----:B------:R-:W-:Y:S02]  /*26f0*/  SHF.L.U64.HI R155, R13, R155, c[0x0][0x23c] ;  /* 0x00008f000d9b7619 */ /* 0x000fe4000001029b */
[----:B------:R-:W-:Y:S01]  /*2700*/  @P0 IADD3 R0, P1, R161, R4, RZ ;  /* 0x00000004a1000210 */ /* 0x000fe20007f3e0ff */
[----:B------:R-:W3:Y:S01]  /*2710*/  S2R R17, SR_TID.X ;  /* 0x0000000000117919 */ /* 0x000ee20000002100 */
[----:B------:R-:W-:-:S02]  /*2720*/  MOV R4, R6 ;  /* 0x0000000600047202 */ /* 0x000fc40000000f00 */
[----:B------:R-:W-:Y:S01]  /*2730*/  SHF.R.S32.HI R15, RZ, 0x1f, R239 ;  /* 0x0000001fff0f7819 */ /* 0x000fe200000114ef */
[----:B-1----:R-:W-:Y:S01]  /*2740*/  @P0 IMAD.X R3, R9, 0x1, R155, P1 ;  /* 0x0000000109030824 */ /* 0x002fe200008e069b */
[----:B------:R-:W-:-:S04]  /*2750*/  @P0 LEA R2, P1, R0, c[0x0][0x220], 0x1 ;  /* 0x0000880000020a11 */ /* 0x000fc800078208ff */
[----:B------:R-:W-:-:S05]  /*2760*/  @P0 LEA.HI.X R3, R0, c[0x0][0x224], R3, 0x1, P1 ;  /* 0x0000890000030a11 */ /* 0x000fca00008f0c03 */
[----:B------:R3:W-:Y:S04]  /*2770*/  @P0 LDGSTS.E.BYPASS.LTC128B.128 [R212+0x7100], [R2.64], !P5 ;  /* 0x0710000002d40fae */ /* 0x0007e8000e901d46 */
[----:B------:R3:W-:Y:S04]  /*2780*/  @P0 LDGSTS.E.BYPASS.LTC128B.128 [R212+0x9100], [R2.64+0x80], !P4 ;  /* 0x0910008002d40fae */ /* 0x0007e8000e101d46 */
[----:B------:R3:W-:Y:S01]  /*2790*/  @P0 LDGSTS.E.BYPASS.LTC128B.128 [R212+0xb100], [R2.64+0x100], !P3 ;  /* 0x0b10010002d40fae */ /* 0x0007e2000d901d46 */
[----:B------:R-:W-:Y:S01]  /*27a0*/  IMAD.WIDE.U32 R4, R16, c[0x0][0x1e8], R4 ;  /* 0x00007a0010047a25 */ /* 0x000fe200078e0004 */
[----:B------:R-:W-:-:S02]  /*27b0*/  MOV R164, c[0x0][0x27c] ;  /* 0x00009f0000a47a02 */ /* 0x000fc40000000f00 */
[----:B------:R-:W0:Y:S01]  /*27c0*/  LDGDEPBAR ;  /* 0x00000000000079af */ /* 0x000e220000000000 */
[----:B------:R-:W-:Y:S02]  /*27d0*/  IMAD R5, R16, c[0x0][0x1ec], R5 ;  /* 0x00007b0010057a24 */ /* 0x000fe400078e0205 */
[----:B------:R-:W-:Y:S01]  /*27e0*/  IMAD.WIDE.U32 R162, R239, c[0x0][0x1e0], RZ ;  /* 0x00007800efa27a25 */ /* 0x000fe200078e00ff */
[----:B------:R-:W-:Y:S01]  /*27f0*/  WARPSYNC 0xffffffff ;  /* 0xffffffff00007948 */ /* 0x000fe20003800000 */
[----:B------:R-:W-:Y:S02]  /*2800*/  ISETP.GE.AND P0, PT, R102, c[0x0][0x27c], PT ;  /* 0x00009f0066007a0c */ /* 0x000fe40003f06270 */
[----:B------:R-:W-:Y:S01]  /*2810*/  SHF.R.S32.HI R103, RZ, 0x1f, R102 ;  /* 0x0000001fff677819 */ /* 0x000fe20000011466 */
[----:B------:R-:W-:Y:S01]  /*2820*/  IMAD.SHL.U32 R13, R164, 0x2, RZ ;  /* 0x00000002a40d7824 */ /* 0x000fe200078e00ff */
[----:B------:R-:W-:Y:S02]  /*2830*/  SHF.R.S32.HI R143, RZ, 0x1f, R142 ;  /* 0x0000001fff8f7819 */ /* 0x000fe4000001148e */
[----:B---3--:R-:W-:-:S04]  /*2840*/  SHF.R.S32.HI R3, RZ, 0x1f, R17 ;  /* 0x0000001fff037819 */ /* 0x008fc80000011411 */
[----:B------:R-:W-:-:S04]  /*2850*/  LEA.HI R3, R3, R17, RZ, 0x5 ;  /* 0x0000001103037211 */ /* 0x000fc800078f28ff */
[----:B------:R-:W-:Y:S02]  /*2860*/  SHF.R.S32.HI R3, RZ, 0x5, R3 ;  /* 0x00000005ff037819 */ /* 0x000fe40000011403 */
[----:B-----5:R-:W-:Y:S02]  /*2870*/  SHF.R.S32.HI R29, RZ, 0x1f, R133 ;  /* 0x0000001fff1d7819 */ /* 0x020fe40000011485 */
[----:B--2---:R-:W-:Y:S02]  /*2880*/  SHF.R.U32.HI R0, RZ, 0x3, R33 ;  /* 0x00000003ff007819 */ /* 0x004fe40000011621 */
[----:B------:R-:W-:Y:S01]  /*2890*/  @P2 SHF.R.S32.HI R2, RZ, 0x1f, R8 ;  /* 0x0000001fff022819 */ /* 0x000fe20000011408 */
[----:B------:R-:W-:Y:S02]  /*28a0*/  @!P2 IMAD.MOV.U32 R2, RZ, RZ, R138 ;  /* 0x000000ffff02a224 */ /* 0x000fe400078e008a */
[----:B------:R-:W-:-:S03]  /*28b0*/  @!P2 IMAD.MOV.U32 R8, RZ, RZ, R18 ;  /* 0x000000ffff08a224 */ /* 0x000fc600078e0012 */
[----:B------:R-:W-:Y:S01]  /*28c0*/  SEL R23, R2, RZ, !P6 ;  /* 0x000000ff02177207 */ /* 0x000fe20007000000 */
[----:B------:R-:W-:Y:S01]  /*28d0*/  IMAD R2, R15, c[0x0][0x1e0], RZ ;  /* 0x000078000f027a24 */ /* 0x000fe200078e02ff */
[----:B------:R-:W-:-:S03]  /*28e0*/  SEL R21, R8, RZ, !P6 ;  /* 0x000000ff08157207 */ /* 0x000fc60007000000 */
[----:B------:R-:W-:Y:S02]  /*28f0*/  IMAD R7, R23, c[0x0][0x1f0], RZ ;  /* 0x00007c0017077a24 */ /* 0x000fe400078e02ff */
[----:B------:R-:W-:Y:S02]  /*2900*/  IMAD R6, R239, c[0x0][0x1e4], R2 ;  /* 0x00007900ef067a24 */ /* 0x000fe400078e0202 */
[C---:B------:R-:W-:Y:S02]  /*2910*/  IMAD R7, R21.reuse, c[0x0][0x1f4], R7 ;  /* 0x00007d0015077a24 */ /* 0x040fe400078e0207 */
[----:B------:R-:W-:Y:S01]  /*2920*/  IMAD.WIDE.U32 R74, R21, c[0x0][0x1f0], R4 ;  /* 0x00007c00154a7a25 */ /* 0x000fe200078e0004 */
[----:B------:R-:W-:-:S03]  /*2930*/  IADD3 R128, R163, R6, RZ ;  /* 0x00000006a3807210 */ /* 0x000fc60007ffe0ff */
[----:B------:R-:W-:Y:S02]  /*2940*/  IMAD.SHL.U32 R2, R3, 0x200, RZ ;  /* 0x0000020003027824 */ /* 0x000fe400078e00ff */
[----:B------:R-:W-:Y:S02]  /*2950*/  IMAD.IADD R76, R75, 0x1, R7 ;  /* 0x000000014b4c7824 */ /* 0x000fe400078e0207 */
[----:B------:R-:W-:Y:S01]  /*2960*/  SEL R3, RZ, c[0x0][0x27c], !P0 ;  /* 0x00009f00ff037a07 */ /* 0x000fe20004000000 */
[----:B------:R-:W-:Y:S01]  /*2970*/  IMAD.WIDE.U32 R4, R16, c[0x0][0x260], R242 ;  /* 0x0000980010047a25 */ /* 0x000fe200078e00f2 */
[----:B------:R-:W-:Y:S01]  /*2980*/  IADD3 R9, -R13, c[0x0][0x1d4], RZ ;  /* 0x000075000d097a10 */ /* 0x000fe20007ffe1ff */
[----:B------:R-:W-:Y:S01]  /*2990*/  BAR.SYNC.DEFER_BLOCKING 0x0 ;  /* 0x0000000000007b1d */ /* 0x000fe20000010000 */
[----:B------:R-:W-:Y:S01]  /*29a0*/  ISETP.GE.AND P2, PT, R107, c[0x0][0x27c], PT ;  /* 0x00009f006b007a0c */ /* 0x000fe20003f46270 */
[----:B------:R-:W-:Y:S01]  /*29b0*/  IMAD R6, R11, c[0x0][0x268], RZ ;  /* 0x00009a000b067a24 */ /* 0x000fe200078e02ff */
[CC--:B------:R-:W-:Y:S01]  /*29c0*/  SEL R8, R13.reuse, R9.reuse, !P0 ;  /* 0x000000090d087207 */ /* 0x0c0fe20004000000 */
[----:B------:R-:W-:Y:S01]  /*29d0*/  IMAD.IADD R3, R102, 0x1, R3 ;  /* 0x0000000166037824 */ /* 0x000fe200078e0203 */
[----:B------:R-:W-:Y:S01]  /*29e0*/  SEL R7, R13, R9, !P2 ;  /* 0x000000090d077207 */ /* 0x000fe20005000000 */
[----:B------:R-:W-:Y:S01]  /*29f0*/  IMAD R5, R16, c[0x0][0x264], R5 ;  /* 0x0000990010057a24 */ /* 0x000fe200078e0205 */
[----:B------:R-:W-:Y:S01]  /*2a00*/  ISETP.GE.AND P1, PT, R164, 0x1, PT ;  /* 0x00000001a400780c */ /* 0x000fe20003f26270 */
[C---:B------:R-:W-:Y:S01]  /*2a10*/  IMAD R32, R12.reuse, c[0x0][0x26c], R6 ;  /* 0x00009b000c207a24 */ /* 0x040fe200078e0206 */
[----:B------:R-:W-:Y:S01]  /*2a20*/  SHF.R.S32.HI R6, RZ, 0x1f, R3 ;  /* 0x0000001fff067819 */ /* 0x000fe20000011403 */
[----:B------:R-:W-:Y:S01]  /*2a30*/  IMAD.WIDE.U32 R80, R12, c[0x0][0x268], R4 ;  /* 0x00009a000c507a25 */ /* 0x000fe200078e0004 */
[----:B------:R-:W-:Y:S01]  /*2a40*/  SHF.R.S32.HI R5, RZ, 0x1f, R8 ;  /* 0x0000001fff057819 */ /* 0x000fe20000011408 */
[----:B------:R-:W-:Y:S01]  /*2a50*/  ULDC.U8 UR4, c[0x0][0x298] ;  /* 0x0000a60000047ab9 */ /* 0x000fe20000000000 */
[CC--:B------:R-:W-:Y:S01]  /*2a60*/  LEA.HI R20, R6.reuse, R3.reuse, RZ, 0x3 ;  /* 0x0000000306147211 */ /* 0x0c0fe200078f18ff */
[----:B------:R-:W-:Y:S01]  /*2a70*/  IMAD.WIDE.U32 R18, R239, c[0x0][0x290], R102 ;  /* 0x0000a400ef127a25 */ /* 0x000fe200078e0066 */
[----:B------:R-:W-:-:S02]  /*2a80*/  LEA.HI R24, R6, R3, RZ, 0x6 ;  /* 0x0000000306187211 */ /* 0x000fc400078f30ff */
[----:B------:R-:W-:Y:S01]  /*2a90*/  ISETP.GE.AND P1, PT, R106, c[0x0][0x27c], PT ;  /* 0x00009f006a007a0c */ /* 0x000fe20003f26270 */
[----:B------:R-:W-:Y:S01]  /*2aa0*/  IMAD R6, R15, c[0x0][0x280], RZ ;  /* 0x0000a0000f067a24 */ /* 0x000fe200078e02ff */
[----:B------:R-:W-:Y:S01]  /*2ab0*/  SHF.R.S32.HI R4, RZ, 0x1f, R7 ;  /* 0x0000001fff047819 */ /* 0x000fe20000011407 */
[----:B------:R-:W-:Y:S01]  /*2ac0*/  IMAD R23, R23, c[0x0][0x218], RZ ;  /* 0x0000860017177a24 */ /* 0x000fe200078e02ff */
[----:B------:R-:W-:Y:S01]  /*2ad0*/  LEA.HI R28, R5, R8, RZ, 0x4 ;  /* 0x00000008051c7211 */ /* 0x000fe200078f20ff */
[----:B------:R-:W-:Y:S01]  /*2ae0*/  IMAD R8, R239, c[0x0][0x284], R6 ;  /* 0x0000a100ef087a24 */ /* 0x000fe200078e0206 */
[----:B------:R-:W-:Y:S01]  /*2af0*/  SEL R9, R13, R9, !P1 ;  /* 0x000000090d097207 */ /* 0x000fe20004800000 */
[----:B------:R-:W-:Y:S01]  /*2b00*/  IMAD R31, R21, c[0x0][0x21c], R23 ;  /* 0x00008700151f7a24 */ /* 0x000fe200078e0217 */
[----:B------:R-:W-:Y:S01]  /*2b10*/  LEA.HI R26, R4, R7, RZ, 0x4 ;  /* 0x00000007041a7211 */ /* 0x000fe200078f20ff */
[----:B------:R-:W-:Y:S01]  /*2b20*/  IMAD.WIDE.U32 R6, R239, c[0x0][0x280], R142 ;  /* 0x0000a000ef067a25 */ /* 0x000fe200078e008e */
[----:B------:R-:W-:-:S02]  /*2b30*/  SHF.R.S32.HI R3, RZ, 0x1f, R9 ;  /* 0x0000001fff037819 */ /* 0x000fc40000011409 */
[----:B------:R-:W-:Y:S01]  /*2b40*/  IADD3 R131, P0, R239, R10, RZ ;  /* 0x0000000aef837210 */ /* 0x000fe20007f1e0ff */
[----:B------:R-:W-:Y:S01]  /*2b50*/  IMAD.IADD R11, R7, 0x1, R8 ;  /* 0x00000001070b7824 */ /* 0x000fe200078e0208 */
[----:B------:R-:W-:Y:S01]  /*2b60*/  SEL R7, RZ, c[0x0][0x27c], !P2 ;  /* 0x00009f00ff077a07 */ /* 0x000fe20005000000 */
[----:B------:R-:W-:Y:S01]  /*2b70*/  IMAD.WIDE.U32 R4, R16, c[0x0][0x210], R102 ;  /* 0x0000840010047a25 */ /* 0x000fe200078e0066 */
[----:B------:R-:W-:Y:S02]  /*2b80*/  LEA.HI R25, R3, R9, RZ, 0x4 ;  /* 0x0000000903197211 */ /* 0x000fe400078f20ff */
[----:B------:R-:W-:Y:S01]  /*2b90*/  LOP3.LUT R101, R20, 0xfffffff8, RZ, 0xc0, !PT ;  /* 0xfffffff814657812 */ /* 0x000fe200078ec0ff */
[----:B------:R-:W-:Y:S01]  /*2ba0*/  IMAD R3, R15, c[0x0][0x290], RZ ;  /* 0x0000a4000f037a24 */ /* 0x000fe200078e02ff */
[----:B------:R-:W-:Y:S01]  /*2bb0*/  ISETP.NE.AND P6, PT, RZ, UR4, PT ;  /* 0x00000004ff007c0c */ /* 0x000fe2000bfc5270 */
[----:B------:R-:W-:Y:S01]  /*2bc0*/  IMAD R13, R16, c[0x0][0x214], R5 ;  /* 0x00008500100d7a24 */ /* 0x000fe200078e0205 */
[----:B------:R-:W-:Y:S01]  /*2bd0*/  SHF.R.S32.HI R117, RZ, 0x1f, R101 ;  /* 0x0000001fff757819 */ /* 0x000fe20000011465 */
[----:B------:R-:W-:Y:S01]  /*2be0*/  IMAD.X R130, R14, 0x1, R15, P0 ;  /* 0x000000010e827824 */ /* 0x000fe200000e060f */
[----:B------:R-:W-:Y:S01]  /*2bf0*/  SEL R15, RZ, c[0x0][0x27c], !P1 ;  /* 0x00009f00ff0f7a07 */ /* 0x000fe20004800000 */
[----:B------:R-:W-:Y:S01]  /*2c00*/  IMAD.WIDE.U32 R16, R239, c[0x0][0x280], R102 ;  /* 0x0000a000ef107a25 */ /* 0x000fe200078e0066 */
[----:B------:R-:W-:-:S03]  /*2c10*/  IADD3 R125, P1, P0, R74, R162, R102 ;  /* 0x000000a24a7d7210 */ /* 0x000fc6000783e066 */
[----:B------:R-:W-:Y:S01]  /*2c20*/  IMAD.IADD R14, R107, 0x1, R7 ;  /* 0x000000016b0e7824 */ /* 0x000fe200078e0207 */
[----:B------:R-:W-:Y:S01]  /*2c30*/  IADD3.X R124, R76, R128, R103, P1, P0 ;  /* 0x000000804c7c7210 */ /* 0x000fe20000fe0467 */
[----:B------:R-:W-:Y:S02]  /*2c40*/  IMAD.MOV.U32 R12, RZ, RZ, R4 ;  /* 0x000000ffff0c7224 */ /* 0x000fe400078e0004 */
[----:B------:R-:W-:-:S04]  /*2c50*/  IMAD.WIDE.U32 R4, R239, c[0x0][0x290], R142 ;  /* 0x0000a400ef047a25 */ /* 0x000fc800078e008e */
[----:B------:R-:W-:Y:S02]  /*2c60*/  IMAD R3, R239, c[0x0][0x294], R3 ;  /* 0x0000a500ef037a24 */ /* 0x000fe400078e0203 */
[----:B------:R-:W-:Y:S01]  /*2c70*/  IMAD.IADD R7, R8, 0x1, R17 ;  /* 0x0000000108077824 */ /* 0x000fe200078e0211 */
[----:B------:R-:W-:Y:S01]  /*2c80*/  SHF.R.S32.HI R17, RZ, 0x1f, R14 ;  /* 0x0000001fff117819 */ /* 0x000fe2000001140e */
[----:B------:R-:W-:Y:S02]  /*2c90*/  IMAD.IADD R9, R5, 0x1, R3 ;  /* 0x0000000105097824 */ /* 0x000fe400078e0203 */
[----:B------:R-:W-:Y:S01]  /*2ca0*/  IMAD.IADD R5, R3, 0x1, R19 ;  /* 0x0000000103057824 */ /* 0x000fe200078e0213 */
[CC--:B------:R-:W-:Y:S01]  /*2cb0*/  LEA.HI R22, R17.reuse, R14.reuse, RZ, 0x6 ;  /* 0x0000000e11167211 */ /* 0x0c0fe200078f30ff */
[----:B------:R-:W-:Y:S01]  /*2cc0*/  IMAD.IADD R3, R106, 0x1, R15 ;  /* 0x000000016a037824 */ /* 0x000fe200078e020f */
[----:B------:R-:W-:Y:S01]  /*2cd0*/  LEA.HI R15, R17, R14, RZ, 0x3 ;  /* 0x0000000e110f7211 */ /* 0x000fe200078f18ff */
[----:B------:R-:W-:Y:S01]  /*2ce0*/  IMAD.SHL.U32 R17, R24, 0x40, RZ ;  /* 0x0000004018117824 */ /* 0x000fe200078e00ff */
[----:B------:R-:W-:Y:S01]  /*2cf0*/  LOP3.LUT R19, R33, 0x38, R20, 0xf8, !PT ;  /* 0x0000003821137812 */ /* 0x000fe200078ef814 */
[----:B------:R-:W-:Y:S01]  /*2d00*/  IMAD.MOV.U32 R10, RZ, RZ, R6 ;  /* 0x000000ffff0a7224 */ /* 0x000fe200078e0006 */
[----:B------:R-:W-:Y:S01]  /*2d10*/  LOP3.LUT R100, R15, 0xfffffff8, RZ, 0xc0, !PT ;  /* 0xfffffff80f647812 */ /* 0x000fe200078ec0ff */
[----:B------:R-:W-:-:S02]  /*2d20*/  IMAD.MOV.U32 R8, RZ, RZ, R4 ;  /* 0x000000ffff087224 */ /* 0x000fc400078e0004 */
[----:B------:R-:W-:Y:S01]  /*2d30*/  IMAD.MOV.U32 R6, RZ, RZ, R16 ;  /* 0x000000ffff067224 */ /* 0x000fe200078e0010 */
[----:B------:R-:W-:Y:S01]  /*2d40*/  SHF.R.S32.HI R16, RZ, 0x1f, R3 ;  /* 0x0000001fff107819 */ /* 0x000fe20000011403 */
[----:B------:R-:W-:Y:S01]  /*2d50*/  IMAD.MOV.U32 R4, RZ, RZ, R18 ;  /* 0x000000ffff047224 */ /* 0x000fe200078e0012 */
[----:B------:R-:W-:Y:S01]  /*2d60*/  LOP3.LUT R18, R17, 0x7ffff000, RZ, 0xc0, !PT ;  /* 0x7ffff00011127812 */ /* 0x000fe200078ec0ff */
[----:B------:R-:W-:Y:S01]  /*2d70*/  IMAD.WIDE.U32 R98, R21, c[0x0][0x218], R12 ;  /* 0x0000860015627a25 */ /* 0x000fe200078e000c */
[----:B------:R-:W-:Y:S02]  /*2d80*/  LOP3.LUT R17, R19, R0, RZ, 0x3c, !PT ;  /* 0x0000000013117212 */ /* 0x000fe400078e3cff */
[CC--:B------:R-:W-:Y:S01]  /*2d90*/  LEA.HI R14, R16.reuse, R3.reuse, RZ, 0x3 ;  /* 0x00000003100e7211 */ /* 0x0c0fe200078f18ff */
[----:B------:R-:W-:Y:S01]  /*2da0*/  IMAD.MOV.U32 R157, RZ, RZ, c[0x0][0x1e0] ;  /* 0x00007800ff9d7624 */ /* 0x000fe200078e00ff */
[----:B------:R-:W-:Y:S01]  /*2db0*/  LEA.HI R27, R16, R3, RZ, 0x6 ;  /* 0x00000003101b7211 */ /* 0x000fe200078f30ff */
[----:B------:R-:W-:Y:S01]  /*2dc0*/  IMAD.SHL.U32 R16, R22, 0x40, RZ ;  /* 0x0000004016107824 */ /* 0x000fe200078e00ff */
[----:B------:R-:W-:Y:S01]  /*2dd0*/  IADD3 R30, R17, R18, R2 ;  /* 0x00000012111e7210 */ /* 0x000fe20007ffe002 */
[----:B------:R-:W-:Y:S01]  /*2de0*/  IMAD.MOV.U32 R158, RZ, RZ, c[0x0][0x280] ;  /* 0x0000a000ff9e7624 */ /* 0x000fe200078e00ff */
[----:B------:R-:W-:Y:S01]  /*2df0*/  SHF.R.S32.HI R3, RZ, 0x4, R28 ;  /* 0x00000004ff037819 */ /* 0x000fe2000001141c */
[----:B------:R-:W-:Y:S01]  /*2e00*/  IMAD.MOV.U32 R159, RZ, RZ, c[0x0][0x290] ;  /* 0x0000a400ff9f7624 */ /* 0x000fe200078e00ff */
[----:B------:R-:W-:Y:S01]  /*2e10*/  SHF.R.S32.HI R12, RZ, 0x4, R26 ;  /* 0x00000004ff0c7819 */ /* 0x000fe2000001141a */
[----:B------:R-:W-:Y:S01]  /*2e20*/  IMAD.WIDE.U32 R94, R133, c[0x0][0x280], R10 ;  /* 0x0000a000855e7a25 */ /* 0x000fe200078e000a */
[----:B------:R-:W-:-:S02]  /*2e30*/  LOP3.LUT R17, R33, 0x38, R15, 0xf8, !PT ;  /* 0x0000003821117812 */ /* 0x000fc400078ef80f */
[----:B------:R-:W-:Y:S01]  /*2e40*/  SHF.R.S32.HI R18, RZ, 0x4, R25 ;  /* 0x00000004ff127819 */ /* 0x000fe20000011419 */
[C---:B------:R-:W-:Y:S01]  /*2e50*/  IMAD.WIDE.U32 R92, R133.reuse, c[0x0][0x290], R8 ;  /* 0x0000a400855c7a25 */ /* 0x040fe200078e0008 */
[----:B------:R-:W-:Y:S02]  /*2e60*/  LEA.HI.SX32 R13, R20, R3, 0x1d ;  /* 0x00000003140d7211 */ /* 0x000fe400078feaff */
[----:B------:R-:W-:Y:S01]  /*2e70*/  LOP3.LUT R19, R16, 0x7ffff000, RZ, 0xc0, !PT ;  /* 0x7ffff00010137812 */ /* 0x000fe200078ec0ff */
[----:B------:R-:W-:Y:S01]  /*2e80*/  IMAD.WIDE.U32 R90, R133, c[0x0][0x280], R6 ;  /* 0x0000a000855a7a25 */ /* 0x000fe200078e0006 */
[----:B------:R-:W-:Y:S02]  /*2e90*/  LOP3.LUT R17, R17, R0, RZ, 0x3c, !PT ;  /* 0x0000000011117212 */ /* 0x000fe400078e3cff */
[----:B------:R-:W-:Y:S01]  /*2ea0*/  LEA.HI.SX32 R12, R15, R12, 0x1d ;  /* 0x0000000c0f0c7211 */ /* 0x000fe200078feaff */
[----:B------:R-:W-:Y:S01]  /*2eb0*/  IMAD.SHL.U32 R82, R13, 0x8, RZ ;  /* 0x000000080d527824 */ /* 0x000fe200078e00ff */
[----:B------:R-:W-:Y:S01]  /*2ec0*/  LEA.HI.SX32 R3, R14, R18, 0x1d ;  /* 0x000000120e037211 */ /* 0x000fe200078feaff */
[----:B------:R-:W-:Y:S01]  /*2ed0*/  IMAD.WIDE.U32 R88, R133, c[0x0][0x290], R4 ;  /* 0x0000a40085587a25 */ /* 0x000fe200078e0004 */
[----:B------:R-:W-:-:S02]  /*2ee0*/  IADD3 R25, R17, R19, R2 ;  /* 0x0000001311197210 */ /* 0x000fc40007ffe002 */
[----:B------:R-:W-:Y:S01]  /*2ef0*/  SHF.R.S32.HI R17, RZ, 0x1f, R12 ;  /* 0x0000001fff117819 */ /* 0x000fe2000001140c */
[----:B------:R-:W-:Y:S01]  /*2f00*/  IMAD.SHL.U32 R79, R12, 0x8, RZ ;  /* 0x000000080c4f7824 */ /* 0x000fe200078e00ff */
[----:B------:R-:W-:Y:S01]  /*2f10*/  SHF.R.S32.HI R18, RZ, 0x1f, R3 ;  /* 0x0000001fff127819 */ /* 0x000fe20000011403 */
[----:B------:R-:W-:Y:S01]  /*2f20*/  IMAD.SHL.U32 R83, R3, 0x8, RZ ;  /* 0x0000000803537824 */ /* 0x000fe200078e00ff */
[----:B------:R-:W-:Y:S01]  /*2f30*/  SHF.R.S32.HI R16, RZ, 0x1f, R13 ;  /* 0x0000001fff107819 */ /* 0x000fe2000001140d */
[----:B------:R-:W-:Y:S01]  /*2f40*/  IMAD.IADD R84, R81, 0x1, R32 ;  /* 0x0000000151547824 */ /* 0x000fe200078e0220 */
[----:B------:R-:W-:Y:S01]  /*2f50*/  LEA.HI R17, R17, R12, RZ, 0x3 ;  /* 0x0000000c11117211 */ /* 0x000fe200078f18ff */
[----:B------:R-:W-:Y:S01]  /*2f60*/  IMAD.IADD R123, R99, 0x1, R31 ;  /* 0x00000001637b7824 */ /* 0x000fe200078e021f */
[----:B------:R-:W-:Y:S01]  /*2f70*/  LEA.HI R18, R18, R3, RZ, 0x3 ;  /* 0x0000000312127211 */ /* 0x000fe200078f18ff */
[----:B------:R-:W-:Y:S01]  /*2f80*/  IMAD.SHL.U32 R119, R30, 0x2, RZ ;  /* 0x000000021e777824 */ /* 0x000fe200078e00ff */
[----:B------:R-:W-:Y:S01]  /*2f90*/  LOP3.LUT R12, R33, 0x38, R79, 0xf8, !PT ;  /* 0x00000038210c7812 */ /* 0x000fe200078ef84f */
[----:B------:R-:W-:Y:S01]  /*2fa0*/  IMAD.SHL.U32 R118, R25, 0x2, RZ ;  /* 0x0000000219767824 */ /* 0x000fe200078e00ff */
[----:B------:R-:W-:-:S02]  /*2fb0*/  LEA.HI R21, R16, R13, RZ, 0x3 ;  /* 0x0000000d10157211 */ /* 0x000fc400078f18ff */
[C---:B------:R-:W-:Y:S02]  /*2fc0*/  LOP3.LUT R3, R33.reuse, 0x38, R83, 0xf8, !PT ;  /* 0x0000003821037812 */ /* 0x040fe400078ef853 */
[C---:B------:R-:W-:Y:S02]  /*2fd0*/  LOP3.LUT R16, R33.reuse, 0x38, R14, 0xf8, !PT ;  /* 0x0000003821107812 */ /* 0x040fe400078ef80e */
[----:B------:R-:W-:Y:S02]  /*2fe0*/  LOP3.LUT R13, R33, 0x38, R82, 0xf8, !PT ;  /* 0x00000038210d7812 */ /* 0x000fe400078ef852 */
[-C--:B------:R-:W-:Y:S01]  /*2ff0*/  LOP3.LUT R22, R12, R0.reuse, RZ, 0x3c, !PT ;  /* 0x000000000c167212 */ /* 0x080fe200078e3cff */
[----:B------:R-:W-:Y:S01]  /*3000*/  IMAD.SHL.U32 R12, R27, 0x40, RZ ;  /* 0x000000401b0c7824 */ /* 0x000fe200078e00ff */
[-C--:B------:R-:W-:Y:S01]  /*3010*/  LOP3.LUT R19, R3, R0.reuse, RZ, 0x3c, !PT ;  /* 0x0000000003137212 */ /* 0x080fe200078e3cff */
[----:B------:R-:W-:Y:S01]  /*3020*/  IMAD.SHL.U32 R3, R21, 0x200, RZ ;  /* 0x0000020015037824 */ /* 0x000fe200078e00ff */
[----:B------:R-:W-:-:S02]  /*3030*/  LOP3.LUT R24, R16, R0, RZ, 0x3c, !PT ;  /* 0x0000000010187212 */ /* 0x000fc400078e3cff */
[----:B------:R-:W-:Y:S01]  /*3040*/  LOP3.LUT R23, R13, R0, RZ, 0x3c, !PT ;  /* 0x000000000d177212 */ /* 0x000fe200078e3cff */
[----:B------:R-:W-:Y:S01]  /*3050*/  IMAD.SHL.U32 R0, R17, 0x200, RZ ;  /* 0x0000020011007824 */ /* 0x000fe200078e00ff */
[----:B------:R-:W-:Y:S01]  /*3060*/  LOP3.LUT R16, R12, 0x7ffff000, RZ, 0xc0, !PT ;  /* 0x7ffff0000c107812 */ /* 0x000fe200078ec0ff */
[----:B------:R-:W-:Y:S01]  /*3070*/  IMAD.SHL.U32 R13, R18, 0x200, RZ ;  /* 0x00000200120d7824 */ /* 0x000fe200078e00ff */
[----:B------:R-:W-:Y:S02]  /*3080*/  LOP3.LUT R12, R3, 0x7ffff000, RZ, 0xc0, !PT ;  /* 0x7ffff000030c7812 */ /* 0x000fe400078ec0ff */
[----:B------:R-:W-:Y:S02]  /*3090*/  LOP3.LUT R3, R0, 0x7ffff000, RZ, 0xc0, !PT ;  /* 0x7ffff00000037812 */ /* 0x000fe400078ec0ff */
[----:B------:R-:W-:Y:S02]  /*30a0*/  LOP3.LUT R0, R13, 0x7ffff000, RZ, 0xc0, !PT ;  /* 0x7ffff0000d007812 */ /* 0x000fe400078ec0ff */
[----:B------:R-:W-:-:S02]  /*30b0*/  IADD3 R13, R23, R12, R2 ;  /* 0x0000000c170d7210 */ /* 0x000fc40007ffe002 */
[--C-:B------:R-:W-:Y:S02]  /*30c0*/  IADD3 R12, R22, R3, R2.reuse ;  /* 0x00000003160c7210 */ /* 0x100fe40007ffe002 */
[--C-:B------:R-:W-:Y:S01]  /*30d0*/  IADD3 R16, R24, R16, R2.reuse ;  /* 0x0000001018107210 */ /* 0x100fe20007ffe002 */
[----:B------:R-:W-:Y:S01]  /*30e0*/  IMAD.SHL.U32 R109, R13, 0x2, RZ ;  /* 0x000000020d6d7824 */ /* 0x000fe200078e00ff */
[----:B------:R-:W-:Y:S01]  /*30f0*/  IADD3 R3, R19, R0, R2 ;  /* 0x0000000013037210 */ /* 0x000fe20007ffe002 */
[C---:B------:R-:W-:Y:S01]  /*3100*/  IMAD R2, R29.reuse, c[0x0][0x280], RZ ;  /* 0x0000a0001d027a24 */ /* 0x040fe200078e02ff */
[----:B------:R-:W-:Y:S01]  /*3110*/  LOP3.LUT R85, R14, 0xfffffff8, RZ, 0xc0, !PT ;  /* 0xfffffff80e557812 */ /* 0x000fe200078ec0ff */
[----:B------:R-:W-:Y:S01]  /*3120*/  IMAD R0, R29, c[0x0][0x290], RZ ;  /* 0x0000a4001d007a24 */ /* 0x000fe200078e02ff */
[-C--:B------:R-:W-:Y:S01]  /*3130*/  SHF.L.U64.HI R140, R157, R152.reuse, c[0x0][0x1e4] ;  /* 0x000079009d8c7619 */ /* 0x080fe20000010298 */
[C---:B------:R-:W-:Y:S01]  /*3140*/  IMAD R2, R133.reuse, c[0x0][0x284], R2 ;  /* 0x0000a10085027a24 */ /* 0x040fe200078e0202 */
[CC--:B------:R-:W-:Y:S01]  /*3150*/  SHF.L.U64.HI R141, R158.reuse, R152.reuse, c[0x0][0x284] ;  /* 0x0000a1009e8d7619 */ /* 0x0c0fe20000010298 */
[----:B------:R-:W-:Y:S01]  /*3160*/  IMAD R0, R133, c[0x0][0x294], R0 ;  /* 0x0000a50085007a24 */ /* 0x000fe200078e0200 */
[----:B------:R-:W-:Y:S01]  /*3170*/  SHF.L.U64.HI R152, R159, R152, c[0x0][0x294] ;  /* 0x0000a5009f987619 */ /* 0x000fe20000010298 */
[----:B------:R-:W-:Y:S01]  /*3180*/  IMAD.SHL.U32 R157, R157, 0x40, RZ ;  /* 0x000000409d9d7824 */ /* 0x000fe200078e00ff */
[----:B------:R-:W-:Y:S01]  /*3190*/  SHF.R.S32.HI R116, RZ, 0x1f, R100 ;  /* 0x0000001fff747819 */ /* 0x000fe20000011464 */
[----:B------:R-:W-:Y:S01]  /*31a0*/  IMAD.SHL.U32 R158, R158, 0x40, RZ ;  /* 0x000000409e9e7824 */ /* 0x000fe200078e00ff */
[----:B------:R-:W-:Y:S01]  /*31b0*/  SHF.R.S32.HI R115, RZ, 0x1f, R85 ;  /* 0x0000001fff737819 */ /* 0x000fe20000011455 */
[----:B------:R-:W-:Y:S01]  /*31c0*/  IMAD.SHL.U32 R159, R159, 0x40, RZ ;  /* 0x000000409f9f7824 */ /* 0x000fe200078e00ff */
[----:B------:R-:W-:Y:S01]  /*31d0*/  SHF.R.S32.HI R114, RZ, 0x1f, R82 ;  /* 0x0000001fff727819 */ /* 0x000fe20000011452 */
[----:B------:R-:W-:Y:S01]  /*31e0*/  IMAD.IADD R122, R95, 0x1, R2 ;  /* 0x000000015f7a7824 */ /* 0x000fe200078e0202 */
[----:B------:R-:W-:Y:S01]  /*31f0*/  SHF.R.S32.HI R113, RZ, 0x1f, R79 ;  /* 0x0000001fff717819 */ /* 0x000fe2000001144f */
[----:B------:R-:W-:Y:S01]  /*3200*/  IMAD.IADD R120, R2, 0x1, R91 ;  /* 0x0000000102787824 */ /* 0x000fe200078e025b */
[----:B------:R-:W-:Y:S01]  /*3210*/  SHF.R.S32.HI R112, RZ, 0x1f, R83 ;  /* 0x0000001fff707819 */ /* 0x000fe20000011453 */
[----:B------:R-:W-:-:S02]  /*3220*/  IMAD.IADD R121, R93, 0x1, R0 ;  /* 0x000000015d797824 */ /* 0x000fc400078e0200 */
[----:B------:R-:W-:Y:S02]  /*3230*/  IMAD.IADD R111, R0, 0x1, R89 ;  /* 0x00000001006f7824 */ /* 0x000fe400078e0259 */
[----:B------:R-:W-:Y:S02]  /*3240*/  IMAD.SHL.U32 R110, R16, 0x2, RZ ;  /* 0x00000002106e7824 */ /* 0x000fe400078e00ff */
[----:B------:R-:W-:Y:S02]  /*3250*/  IMAD.SHL.U32 R108, R12, 0x2, RZ ;  /* 0x000000020c6c7824 */ /* 0x000fe400078e00ff */
[----:B------:R-:W-:Y:S02]  /*3260*/  IMAD.SHL.U32 R105, R3, 0x2, RZ ;  /* 0x0000000203697824 */ /* 0x000fe400078e00ff */
.L_x_1044:
        /* <DEDUP_REMOVED lines=85> */
.L_x_1024:
[----:B------:R-:W-:Y:S05]  /*37c0*/  BSYNC B0 ;  /* 0x0000000000007941 */ /* 0x000fea0003800000 */
.L_x_1023:
        /* <DEDUP_REMOVED lines=89> */
.L_x_1027:
[----:B------:R-:W-:Y:S05]  /*3d60*/  BSYNC B0 ;  /* 0x0000000000007941 */ /* 0x000fea0003800000 */
.L_x_1026:
        /* <DEDUP_REMOVED lines=56> */
.L_x_1029:
[----:B------:R-:W-:Y:S05]  /*40f0*/  BSYNC B0 ;  /* 0x0000000000007941 */ /* 0x000fea0003800000 */
.L_x_1028:
        /* <DEDUP_REMOVED lines=56> */
.L_x_1031:
[----:B------:R-:W-:Y:S05]  /*4480*/  BSYNC B0 ;  /* 0x0000000000007941 */ /* 0x000fea0003800000 */
.L_x_1030:
        /* <DEDUP_REMOVED lines=57> */
.L_x_1033:
[----:B------:R-:W-:Y:S05]  /*4820*/  BSYNC B0 ;  /* 0x0000000000007941 */ /* 0x000fea0003800000 */
.L_x_1032:
        /* <DEDUP_REMOVED lines=57> */
.L_x_1035:
[----:B------:R-:W-:Y:S05]  /*4bc0*/  BSYNC B0 ;  /* 0x0000000000007941 */ /* 0x000fea0003800000 */
.L_x_1034:
        /* <DEDUP_REMOVED lines=57> */
.L_x_1022:
        /* <DEDUP_REMOVED lines=47> */
.L_x_1037:
[----:B------:R-:W-:Y:S05]  /*5250*/  BSYNC B0 ;  /* 0x0000000000007941 */ /* 0x000fea0003800000 */
.L_x_1036:
        /* <DEDUP_REMOVED lines=87> */
[----:B------:R-:W-:Y:S01]  /*57d0*/  @!P0 HADD2.F32 R5, -RZ, R6.H1_H1 ;  /* 0x30000006ff058230 */ /* 0x000fe20000004100 */
[----:B------:R-:W-:Y:S01]  /*57e0*/  @!P0 FMUL.FTZ R6, R30, R7 ;  /* 0x000000071e068220 */ /* 0x000fe20000410000 */
[----:B------:R-:W-:Y:S01]  /*57f0*/  @!P0 HADD2.F32 R31, -RZ, R39.H0_H0 ;  /* 0x20000027ff1f8230 */ /* 0x000fe20000004100 */
[C---:B------:R-:W-:Y:S01]  /*5800*/  @!P0 FFMA.FTZ R71, R2.reuse, R35, -R8 ;  /* 0x0000002302478223 */ /* 0x040fe20000010808 */
[----:B------:R-:W-:Y:S01]  /*5810*/  @!P0 HADD2.F32 R39, -RZ, R41.H0_H0 ;  /* 0x20000029ff278230 */ /* 0x000fe20000004100 */
[----:B------:R-:W-:Y:S01]  /*5820*/  @!P0 IMAD.MOV.U32 R8, RZ, RZ, R50 ;  /* 0x000000ffff088224 */ /* 0x000fe200078e0032 */
[----:B------:R-:W-:Y:S01]  /*5830*/  @!P0 MOV R41, R51 ;  /* 0x0000003300298202 */ /* 0x000fe20000000f00 */
        /* <DEDUP_REMOVED lines=16> */
[C---:B------:R-:W-:Y:S02]  /*5940*/  @!P0 FMUL.FTZ R6, R7.reuse, R6 ;  /* 0x0000000607068220 */ /* 0x040fe40000410000 */
        /* <DEDUP_REMOVED lines=38> */
.L_x_1039:
[----:B------:R-:W-:Y:S05]  /*5bb0*/  BSYNC B0 ;  /* 0x0000000000007941 */ /* 0x000fea0003800000 */
.L_x_1038:
        /* <DEDUP_REMOVED lines=115> */
.L_x_1041:
[----:B------:R-:W-:Y:S05]  /*62f0*/  BSYNC B0 ;  /* 0x0000000000007941 */ /* 0x000fea0003800000 */
.L_x_1040:
        /* <DEDUP_REMOVED lines=12> */
[--C-:B------:R-:W-:Y:S01]  /*63c0*/  @!P0 HADD2.F32 R25, -RZ, R58.reuse.H0_H0 ;  /* 0x2000003aff198230 */ /* 0x100fe20000004100 */
[----:B------:R-:W-:Y:S01]  /*63d0*/  @!P0 SHF.R.U64 R8, R22, 0x10, R23 ;  /* 0x0000001016088819 */ /* 0x000fe20000001217 */
[----:B------:R-:W-:Y:S01]  /*63e0*/  @!P0 HADD2.F32 R33, -RZ, R59.H0_H0 ;  /* 0x2000003bff218230 */ /* 0x000fe20000004100 */
[----:B------:R-:W-:Y:S01]  /*63f0*/  @!P0 SHF.R.U32.HI R10, RZ, 0x10, R21 ;  /* 0x00000010ff0a8819 */ /* 0x000fe20000011615 */
[----:B------:R-:W-:Y:S01]  /*6400*/  @!P0 HADD2.F32 R21, -RZ, R58.H1_H1 ;  /* 0x3000003aff158230 */ /* 0x000fe20000004100 */
[----:B------:R-:W-:Y:S01]  /*6410*/  @!P0 SHF.R.U64 R9, R52, 0x10, R53 ;  /* 0x0000001034098819 */ /* 0x000fe20000001235 */
[----:B------:R-:W-:Y:S01]  /*6420*/  @!P0 HADD2.F32 R17, -RZ, R8.H0_H0 ;  /* 0x20000008ff118230 */ /* 0x000fe20000004100 */
[----:B------:R-:W-:Y:S01]  /*6430*/  @!P0 SHF.R.U32.HI R11, RZ, 0x10, R23 ;  /* 0x00000010ff0b8819 */ /* 0x000fe20000011617 */
        /* <DEDUP_REMOVED lines=95> */
.L_x_1021:
[----:B------:R-:W-:Y:S05]  /*6a30*/  IMAD R0, R60, -0x40, R78 ;  /* 0xffffffc03c007824 */ /* 0x000fea00078e024e */
[----:B------:R-:W-:Y:S04]  /*6a40*/  IMNMX R0, R0, 0x40, PT ;  /* 0x0000004000007817 */ /* 0x000fe80003800200 */
[----:B------:R-:W-:Y:S11]  /*6a50*/  ISETP.GE.AND P0, PT, R239, R0, PT ;  /* 0x00000000ef00720c */ /* 0x000ff60003f06270 */
[----:B------:R-:W-:Y:S02]  /*6a60*/  @!UPT UIADD3 URZ, URZ, URZ, URZ ;  /* 0x0000003f3f3ff290 */ /* 0x000fe4000fffe03f */
[----:B------:R-:W-:-:S05]  /*6a70*/  @P0 BRA `(.L_x_1025) ;  /* 0x0000015000000947 */ /* 0x000fca0003800000 */
[C---:B------:R-:W-:Y:S02]  /*6a80*/  ISETP.GE.AND P0, PT, R102.reuse, c[0x0][0x1d4], PT ;  /* 0x0000750066007a0c */ /* 0x040fe40003f06270 */
        /* <DEDUP_REMOVED lines=20> */
.L_x_1025:
[----:B------:R-:W-:Y:S05]  /*6bd0*/  BSYNC B1 ;  /* 0x0000000000017941 */ /* 0x000fea0003800000 */
.L_x_1020:
        /* <DEDUP_REMOVED lines=77> */
.L_x_1043:
[----:B-1----:R-:W-:Y:S05]  /*70b0*/  BSYNC B0 ;  /* 0x0000000000007941 */ /* 0x002fea0003800000 */
.L_x_1042:
        /* <DEDUP_REMOVED lines=26> */
.L_x_1019:
[----:B------:R-:W-:Y:S01]  /*7260*/  IMAD.MOV.U32 R0, RZ, RZ, c[0x0][0x2c4] ;  /* 0x0000b100ff007624 */ /* 0x000fe200078e00ff */
[----:B------:R-:W-:Y:S01]  /*7270*/  LOP3.LUT R240, R240, 0xfffffffd, RZ, 0xc0, !PT ;  /* 0xfffffffdf0f07812 */ /* 0x000fe200078ec0ff */
[----:B------:R-:W-:Y:S01]  /*7280*/  BSSY B0, `(.L_x_1045) ;  /* 0x000002b000007945 */ /* 0x000fe20003800000 */
[----:B------:R-:W-:-:S02]  /*7290*/  IMAD.IADD R10, R136, 0x1, R137 ;  /* 0x00000001880a7824 */ /* 0x000fc400078e0289 */
[----:B------:R-:W-:Y:S02]  /*72a0*/  ISETP.NE.AND P3, PT, R0, 0x1, PT ;  /* 0x000000010000780c */ /* 0x000fe40003f65270 */
[----:B------:R-:W-:-:S11]  /*72b0*/  IADD3 R0, R249, 0x7f, RZ ;  /* 0x0000007ff9007810 */ /* 0x000fd60007ffe0ff */
[----:B-1----:R-:W-:Y:S01]  /*72c0*/  @P3 IMAD.HI.U32 R2, R0, c[0x0][0x2c8], RZ ;  /* 0x0000b20000023a27 */ /* 0x002fe200078e00ff */
[----:B------:R-:W-:-:S04]  /*72d0*/  @P3 LOP3.LUT R240, R240, 0x2, RZ, 0xfc, !PT ;  /* 0x00000002f0f03812 */ /* 0x000fc800078efcff */
[----:B------:R-:W-:-:S05]  /*72e0*/  @P3 SHF.R.U32.HI R0, RZ, c[0x0][0x2cc], R2 ;  /* 0x0000b300ff003a19 */ /* 0x000fca0000011602 */
[----:B------:R-:W-:-:S05]  /*72f0*/  IMAD.IADD R0, R154, 0x1, R0 ;  /* 0x000000019a007824 */ /* 0x000fca00078e0200 */
[----:B------:R-:W-:-:S04]  /*7300*/  SHF.R.S32.HI R2, RZ, 0x1f, R0 ;  /* 0x0000001fff027819 */ /* 0x000fc80000011400 */
[----:B------:R-:W-:-:S04]  /*7310*/  LEA.HI R0, R2, R0, RZ, 0x6 ;  /* 0x0000000002007211 */ /* 0x000fc800078f30ff */
[----:B------:R-:W-:-:S04]  /*7320*/  SHF.R.S32.HI R0, RZ, 0x6, R0 ;  /* 0x00000006ff007819 */ /* 0x000fc80000011400 */
[----:B------:R-:W-:Y:S01]  /*7330*/  IMNMX R6, R153, R0, PT ;  /* 0x0000000099067217 */ /* 0x000fe20003800200 */
[----:B------:R-:W-:-:S03]  /*7340*/  IMAD.MOV.U32 R0, RZ, RZ, RZ ;  /* 0x000000ffff007224 */ /* 0x000fc600078e00ff */
[----:B------:R-:W-:-:S13]  /*7350*/  ISETP.GE.AND P0, PT, R6, 0x1, PT ;  /* 0x000000010600780c */ /* 0x000fda0003f06270 */
[----:B------:R-:W-:Y:S05]  /*7360*/  @!P0 BRA `(.L_x_1046) ;  /* 0x000001c000008947 */ /* 0x000fea0003800000 */
[----:B------:R-:W-:Y:S01]  /*7370*/  IABS R2, R132 ;  /* 0x0000008400027213 */ /* 0x000fe20000000000 */
        /* <DEDUP_REMOVED lines=27> */
.L_x_1046:
[----:B------:R-:W-:Y:S05]  /*7530*/  BSYNC B0 ;  /* 0x0000000000007941 */ /* 0x000fea0003800000 */
.L_x_1045:
        /* <DEDUP_REMOVED lines=53> */
[----:B------:R-:W-:-:S04]  /*7890*/  IMNMX R18, R6, R2, PT ;  /* 0x0000000206127217 */ /* 0x000fc80003800200 */
[----:B------:R-:W-:Y:S01]  /*78a0*/  ISETP.GT.AND P0, PT, R18, R238, PT ;  /* 0x000000ee1200720c */ /* 0x000fe20003f04270 */
[----:B------:R1:W-:-:S12]  /*78b0*/  STL [R1+0x18], R18 ;  /* 0x0000181201007387 */ /* 0x0003d80000100800 */
[----:B------:R-:W-:Y:S05]  /*78c0*/  @!P0 BRA `(.L_x_1047) ;  /* 0x00010e7000008947 */ /* 0x000fea0003800000 */
[----:B------:R-:W2:Y:S04]  /*78d0*/  LDL R19, [R1] ;  /* 0x0000000001137983 */ /* 0x000ea80000100800 */
[----:B------:R-:W3:Y:S04]  /*78e0*/  LDL R7, [R1+0x44] ;  /* 0x0000440001077983 */ /* 0x000ee80000100800 */
[----:B------:R-:W4:Y:S01]  /*78f0*/  LDL R20, [R1+0xc] ;  /* 0x00000c0001147983 */ /* 0x000f220000100800 */
[----:B------:R-:W-:-:S04]  /*7900*/  ISETP.NE.U32.AND P0, PT, RZ, c[0x0][0x340], PT ;  /* 0x0000d000ff007a0c */ /* 0x000fc80003f05070 */
[----:B------:R-:W-:-:S13]  /*7910*/  ISETP.NE.AND.EX P1, PT, RZ, c[0x0][0x344], PT, P0 ;  /* 0x0000d100ff007a0c */ /* 0x000fda0003f25300 */
[----:B------:R-:W-:Y:S01]  /*7920*/  @P1 IMAD.MOV.U32 R2, RZ, RZ, 0x4 ;  /* 0x00000004ff021424 */ /* 0x000fe200078e00ff */
[----:B------:R-:W1:Y:S01]  /*7930*/  S2R R4, SR_TID.X ;  /* 0x0000000000047919 */ /* 0x000e620000002100 */
[----:B------:R-:W-:Y:S02]  /*7940*/  SHF.R.S32.HI R0, RZ, 0x1f, R139 ;  /* 0x0000001fff007819 */ /* 0x000fe4000001148b */
[----:B------:R-:W-:-:S03]  /*7950*/  ISETP.NE.U32.AND P2, PT, RZ, c[0x0][0x348], PT ;  /* 0x0000d200ff007a0c */ /* 0x000fc60003f45070 */
[----:B------:R-:W-:-:S04]  /*7960*/  IMAD R0, R0, c[0x0][0x178], RZ ;  /* 0x00005e0000007a24 */ /* 0x000fc800078e02ff */
[----:B------:R-:W-:Y:S01]  /*7970*/  IMAD R0, R139, c[0x0][0x17c], R0 ;  /* 0x00005f008b007a24 */ /* 0x000fe200078e0200 */
[----:B-1----:R-:W-:-:S04]  /*7980*/  SHF.R.S32.HI R17, RZ, 0x1f, R4 ;  /* 0x0000001fff117819 */ /* 0x002fc80000011404 */
[----:B------:R-:W-:Y:S01]  /*7990*/  LEA.HI R17, R17, R4, RZ, 0x3 ;  /* 0x0000000411117211 */ /* 0x000fe200078f18ff */
[----:B--2---:R-:W-:-:S05]  /*79a0*/  @P1 IMAD.WIDE R2, R19, R2, c[0x0][0x340] ;  /* 0x0000d00013021625 */ /* 0x004fca00078e0202 */
[----:B------:R1:W2:Y:S01]  /*79b0*/  @P1 LDG.E R14, [R2.64] ;  /* 0x00000006020e1981 */ /* 0x0002a2000c1e1900 */
[----:B------:R-:W-:Y:S01]  /*79c0*/  SHF.R.S32.HI R17, RZ, 0x3, R17 ;  /* 0x00000003ff117819 */ /* 0x000fe20000011411 */
[----:B------:R-:W-:Y:S01]  /*79d0*/  IMAD.WIDE.U32 R4, R139, c[0x0][0x178], RZ ;  /* 0x00005e008b047a25 */ /* 0x000fe200078e00ff */
[----:B---3--:R-:W-:-:S03]  /*79e0*/  IADD3 R12, R7, R249, RZ ;  /* 0x000000f9070c7210 */ /* 0x008fc60007ffe0ff */
[----:B------:R-:W-:Y:S02]  /*79f0*/  IMAD.IADD R5, R5, 0x1, R0 ;  /* 0x0000000105057824 */ /* 0x000fe400078e0200 */
[----:B------:R-:W-:-:S04]  /*7a00*/  @P3 IMAD.HI.U32 R9, R12, c[0x0][0x2c8], RZ ;  /* 0x0000b2000c093a27 */ /* 0x000fc800078e00ff */
[----:B----4-:R-:W-:Y:S01]  /*7a10*/  IMAD.WIDE.U32 R4, R20, c[0x0][0x1b8], R4 ;  /* 0x00006e0014047a25 */ /* 0x010fe200078e0004 */
[----:B-1----:R-:W-:Y:S02]  /*7a20*/  SHF.R.S32.HI R3, RZ, 0x1f, R17 ;  /* 0x0000001fff037819 */ /* 0x002fe40000011411 */
[----:B------:R-:W-:-:S04]  /*7a30*/  IADD3 R2, P0, R17, R10, RZ ;  /* 0x0000000a11027210 */ /* 0x000fc80007f1e0ff */
[----:B------:R-:W-:Y:S02]  /*7a40*/  LEA.HI.X.SX32 R8, R10, R3, 0x1, P0 ;  /* 0x000000030a087211 */ /* 0x000fe400000f0eff */
[----:B------:R-:W-:-:S04]  /*7a50*/  ISETP.NE.AND.EX P0, PT, RZ, c[0x0][0x34c], PT, P2 ;  /* 0x0000d300ff007a0c */ /* 0x000fc80003f05320 */
[----:B------:R-:W-:Y:S01]  /*7a60*/  SEL R6, R138, RZ, !P0 ;  /* 0x000000ff8a067207 */ /* 0x000fe20004000000 */
[----:B------:R-:W-:Y:S01]  /*7a70*/  IMAD R5, R20, c[0x0][0x1bc], R5 ;  /* 0x00006f0014057a24 */ /* 0x000fe200078e0205 */
[----:B------:R-:W-:Y:S01]  /*7a80*/  SEL R3, R19, RZ, !P0 ;  /* 0x000000ff13037207 */ /* 0x000fe20004000000 */
[----:B------:R-:W-:Y:S02]  /*7a90*/  IMAD.MOV.U32 R0, RZ, RZ, R12 ;  /* 0x000000ffff007224 */ /* 0x000fe400078e000c */
[----:B------:R-:W-:Y:S01]  /*7aa0*/  IMAD R6, R6, c[0x0][0x1c0], RZ ;  /* 0x0000700006067a24 */ /* 0x000fe200078e02ff */
[----:B------:R-:W-:Y:S01]  /*7ab0*/  @P3 SHF.R.U32.HI R0, RZ, c[0x0][0x2cc], R9 ;  /* 0x0000b300ff003a19 */ /* 0x000fe20000011609 */
[----:B------:R-:W-:Y:S01]  /*7ac0*/  IMAD.WIDE.U32 R4, R3, c[0x0][0x1c0], R4 ;  /* 0x0000700003047a25 */ /* 0x000fe200078e0004 */
[----:B------:R-:W-:-:S03]  /*7ad0*/  SHF.R.S32.HI R7, RZ, 0x1f, R242 ;  /* 0x0000001fff077819 */ /* 0x000fc600000114f2 */
[----:B------:R-:W-:Y:S01]  /*7ae0*/  IMAD R10, R3, c[0x0][0x1c4], R6 ;  /* 0x00007100030a7a24 */ /* 0x000fe200078e0206 */
[----:B------:R-:W-:Y:S01]  /*7af0*/  SHF.R.S32.HI R13, RZ, 0x1f, R0 ;  /* 0x0000001fff0d7819 */ /* 0x000fe20000011400 */
[----:B------:R-:W-:Y:S02]  /*7b00*/  IMAD.MOV.U32 R6, RZ, RZ, R242 ;  /* 0x000000ffff067224 */ /* 0x000fe400078e00f2 */
[C---:B------:R-:W-:Y:S02]  /*7b10*/  IMAD R16, R8.reuse, c[0x0][0x1e0], RZ ;  /* 0x0000780008107a24 */ /* 0x040fe400078e02ff */
[----:B------:R-:W-:Y:S01]  /*7b20*/  IMAD R15, R8, c[0x0][0x208], RZ ;  /* 0x00008200080f7a24 */ /* 0x000fe200078e02ff */
[----:B------:R-:W-:Y:S01]  /*7b30*/  IADD3 R3, R5, R10, RZ ;  /* 0x0000000a05037210 */ /* 0x000fe20007ffe0ff */
[----:B------:R-:W-:-:S04]  /*7b40*/  IMAD.WIDE.U32 R8, R2, c[0x0][0x1e0], R6 ;  /* 0x0000780002087a25 */ /* 0x000fc800078e0006 */
[----:B------:R-:W-:-:S04]  /*7b50*/  IMAD.WIDE.U32 R10, R2, c[0x0][0x208], R6 ;  /* 0x00008200020a7a25 */ /* 0x000fc800078e0006 */
[C---:B------:R-:W-:Y:S02]  /*7b60*/  IMAD R16, R2.reuse, c[0x0][0x1e4], R16 ;  /* 0x0000790002107a24 */ /* 0x040fe400078e0210 */
[----:B------:R-:W-:Y:S02]  /*7b70*/  IMAD R15, R2, c[0x0][0x20c], R15 ;  /* 0x00008300020f7a24 */ /* 0x000fe400078e020f */
[----:B------:R-:W-:Y:S01]  /*7b80*/  IMAD.MOV.U32 R2, RZ, RZ, R4 ;  /* 0x000000ffff027224 */ /* 0x000fe200078e0004 */
[C---:B------:R-:W-:Y:S01]  /*7b90*/  IADD3 R4, -R0.reuse, RZ, RZ ;  /* 0x000000ff00047210 */ /* 0x040fe20007ffe1ff */
[----:B------:R-:W-:Y:S02]  /*7ba0*/  IMAD R5, R13, c[0x0][0x1b0], RZ ;  /* 0x00006c000d057a24 */ /* 0x000fe400078e02ff */
[----:B------:R-:W-:-:S04]  /*7bb0*/  IMAD.WIDE.U32 R2, R0, c[0x0][0x1b0], R2 ;  /* 0x00006c0000027a25 */ /* 0x000fc800078e0002 */
[----:B------:R-:W-:Y:S02]  /*7bc0*/  IMAD R13, R0, c[0x0][0x1b4], R5 ;  /* 0x00006d00000d7a24 */ /* 0x000fe400078e0205 */
[----:B------:R-:W-:Y:S02]  /*7bd0*/  IMAD R0, R4, c[0x0][0x2c4], R12 ;  /* 0x0000b10004007a24 */ /* 0x000fe400078e020c */
[----:B------:R-:W-:Y:S01]  /*7be0*/  IMAD.IADD R5, R9, 0x1, R16 ;  /* 0x0000000109057824 */ /* 0x000fe200078e0210 */
[----:B------:R-:W-:Y:S02]  /*7bf0*/  IADD3 R9, R11, R15, RZ ;  /* 0x0000000f0b097210 */ /* 0x000fe40007ffe0ff */
[----:B------:R-:W-:Y:S02]  /*7c00*/  SHF.R.S32.HI R11, RZ, 0x1f, R0 ;  /* 0x0000001fff0b7819 */ /* 0x000fe40000011400 */
[----:B------:R-:W-:Y:S02]  /*7c10*/  ISETP.GE.AND P0, PT, R242, c[0x0][0x1d4], PT ;  /* 0x00007500f2007a0c */ /* 0x000fe40003f06270 */
[----:B------:R-:W-:Y:S01]  /*7c20*/  ISETP.GE.AND P6, PT, R134, c[0x0][0x1d4], PT ;  /* 0x0000750086007a0c */ /* 0x000fe20003fc6270 */
[----:B------:R-:W-:Y:S01]  /*7c30*/  IMAD.IADD R3, R3, 0x1, R13 ;  /* 0x0000000103037824 */ /* 0x000fe200078e020d */
[----:B------:R-:W-:Y:S01]  /*7c40*/  MOV R4, R8 ;  /* 0x0000000800047202 */ /* 0x000fe20000000f00 */
[----:B------:R-:W-:Y:S01]  /*7c50*/  IMAD R12, R11, c[0x0][0x1a8], RZ ;  /* 0x00006a000b0c7a24 */ /* 0x000fe200078e02ff */
[----:B------:R-:W-:Y:S01]  /*7c60*/  SEL R13, RZ, 0xffffffff, P6 ;  /* 0xffffffffff0d7807 */ /* 0x000fe20003000000 */
[----:B------:R-:W-:Y:S01]  /*7c70*/  IMAD.MOV.U32 R8, RZ, RZ, R10 ;  /* 0x000000ffff087224 */ /* 0x000fe200078e000a */
[----:B------:R-:W-:Y:S01]  /*7c80*/  LOP3.LUT R240, R240, 0xfffffffe, RZ, 0xc0, !PT ;  /* 0xfffffffef0f07812 */ /* 0x000fe200078ec0ff */
[C---:B------:R-:W-:Y:S01]  /*7c90*/  IMAD R12, R0.reuse, c[0x0][0x1ac], R12 ;  /* 0x00006b00000c7a24 */ /* 0x040fe200078e020c */
[----:B------:R-:W-:Y:S01]  /*7ca0*/  SEL R15, RZ, 0x1, P0 ;  /* 0x00000001ff0f7807 */ /* 0x000fe20000000000 */
[----:B------:R-:W-:Y:S01]  /*7cb0*/  IMAD.WIDE.U32 R2, R0, c[0x0][0x1a8], R2 ;  /* 0x00006a0000027a25 */ /* 0x000fe200078e0002 */
[----:B------:R-:W-:-:S03]  /*7cc0*/  SHF.L.U32 R13, R13, 0x1, RZ ;  /* 0x000000010d0d7819 */ /* 0x000fc600000006ff */
[----:B------:R-:W-:Y:S01]  /*7cd0*/  IMAD.WIDE.U32 R10, R20, c[0x0][0x1e8], R4 ;  /* 0x00007a00140a7a25 */ /* 0x000fe200078e0004 */
[----:B------:R-:W-:-:S03]  /*7ce0*/  @P0 LOP3.LUT R240, R240, 0x1, RZ, 0xfc, !PT ;  /* 0x00000001f0f00812 */ /* 0x000fc600078efcff */
[----:B------:R-:W-:Y:S01]  /*7cf0*/  IMAD.WIDE.U32 R4, R20, c[0x0][0x210], R8 ;  /* 0x0000840014047a25 */ /* 0x000fe200078e0008 */
[----:B------:R-:W-:Y:S02]  /*7d00*/  LOP3.LUT R8, R13, 0x2, R15, 0xe2, !PT ;  /* 0x000000020d087812 */ /* 0x000fe400078ee20f */
[----:B------:R-:W-:Y:S01]  /*7d10*/  LEA R15, P0, R2, c[0x0][0x160], 0x1 ;  /* 0x00005800020f7a11 */ /* 0x000fe200078008ff */
[----:B------:R-:W-:Y:S01]  /*7d20*/  IMAD.IADD R3, R3, 0x1, R12 ;  /* 0x0000000103037824 */ /* 0x000fe200078e020c */
[----:B------:R-:W-:-:S04]  /*7d30*/  ISETP.NE.U32.AND P2, PT, RZ, c[0x0][0x350], PT ;  /* 0x0000d400ff007a0c */ /* 0x000fc80003f45070 */
[----:B------:R-:W-:Y:S02]  /*7d40*/  LEA.HI.X R13, R2, c[0x0][0x164], R3, 0x1, P0 ;  /* 0x00005900020d7a11 */ /* 0x000fe400000f0c03 */
[----:B------:R-:W-:Y:S01]  /*7d50*/  ISETP.NE.AND.EX P0, PT, RZ, c[0x0][0x354], PT, P2 ;  /* 0x0000d500ff007a0c */ /* 0x000fe20003f05320 */
[C---:B------:R-:W-:Y:S02]  /*7d60*/  IMAD R11, R20.reuse, c[0x0][0x1ec], R11 ;  /* 0x00007b00140b7a24 */ /* 0x040fe400078e020b */
[----:B------:R-:W-:Y:S01]  /*7d70*/  IMAD R5, R20, c[0x0][0x214], R5 ;  /* 0x0000850014057a24 */ /* 0x000fe200078e0205 */
[----:B------:R-:W-:-:S04]  /*7d80*/  ISETP.GE.AND P5, PT, R135, c[0x0][0x1d4], PT ;  /* 0x0000750087007a0c */ /* 0x000fc80003fa6270 */
[----:B------:R-:W-:Y:S02]  /*7d90*/  SEL R3, RZ, 0x4, P5 ;  /* 0x00000004ff037807 */ /* 0x000fe40002800000 */
[----:B------:R-:W-:Y:S02]  /*7da0*/  ISETP.GE.AND P3, PT, R242, c[0x0][0x198], PT ;  /* 0x00006600f2007a0c */ /* 0x000fe40003f66270 */
[----:B------:R-:W-:Y:S02]  /*7db0*/  ISETP.GE.AND P2, PT, R134, c[0x0][0x198], PT ;  /* 0x0000660086007a0c */ /* 0x000fe40003f46270 */
[----:B------:R-:W-:Y:S02]  /*7dc0*/  ISETP.GE.AND P4, PT, R135, c[0x0][0x198], PT ;  /* 0x0000660087007a0c */ /* 0x000fe40003f86270 */
[----:B------:R-:W-:Y:S02]  /*7dd0*/  LOP3.LUT R118, R8, R3, RZ, 0xfc, !PT ;  /* 0x0000000308767212 */ /* 0x000fe400078efcff */
[----:B------:R-:W-:-:S02]  /*7de0*/  IADD3 R100, R18, -0x1, RZ ;  /* 0xffffffff12647810 */ /* 0x000fc40007ffe0ff */
[----:B--2---:R-:W-:Y:S02]  /*7df0*/  @P1 SHF.R.S32.HI R0, RZ, 0x1f, R14 ;  /* 0x0000001fff001819 */ /* 0x004fe4000001140e */
[----:B------:R-:W-:Y:S01]  /*7e00*/  @!P1 MOV R0, R138 ;  /* 0x0000008a00009202 */ /* 0x000fe20000000f00 */
[----:B------:R-:W-:-:S03]  /*7e10*/  @!P1 IMAD.MOV.U32 R14, RZ, RZ, R19 ;  /* 0x000000ffff0e9224 */ /* 0x000fc600078e0013 */
[----:B------:R-:W-:Y:S02]  /*7e20*/  SEL R2, R0, RZ, !P0 ;  /* 0x000000ff00027207 */ /* 0x000fe40004000000 */
[----:B------:R-:W-:-:S03]  /*7e30*/  SEL R0, R14, RZ, !P0 ;  /* 0x000000ff0e007207 */ /* 0x000fc60004000000 */
[C---:B------:R-:W-:Y:S02]  /*7e40*/  IMAD R12, R2.reuse, c[0x0][0x1f0], RZ ;  /* 0x00007c00020c7a24 */ /* 0x040fe400078e02ff */
[----:B------:R-:W-:Y:S02]  /*7e50*/  IMAD R9, R2, c[0x0][0x218], RZ ;  /* 0x0000860002097a24 */ /* 0x000fe400078e02ff */
[----:B------:R-:W-:-:S04]  /*7e60*/  IMAD.WIDE.U32 R226, R0, c[0x0][0x1f0], R10 ;  /* 0x00007c0000e27a25 */ /* 0x000fc800078e000a */
[----:B------:R-:W-:-:S04]  /*7e70*/  IMAD.WIDE.U32 R230, R0, c[0x0][0x218], R4 ;  /* 0x0000860000e67a25 */ /* 0x000fc800078e0004 */
[C---:B------:R-:W-:Y:S02]  /*7e80*/  IMAD R2, R0.reuse, c[0x0][0x1f4], R12 ;  /* 0x00007d0000027a24 */ /* 0x040fe400078e020c */
[----:B------:R-:W-:Y:S01]  /*7e90*/  IMAD R0, R0, c[0x0][0x21c], R9 ;  /* 0x0000870000007a24 */ /* 0x000fe200078e0209 */
[----:B------:R-:W-:Y:S01]  /*7ea0*/  IADD3 R11, R17, R249, RZ ;  /* 0x000000f9110b7210 */ /* 0x000fe20007ffe0ff */
[----:B------:R-:W-:-:S03]  /*7eb0*/  IMAD.IADD R232, R227, 0x1, R2 ;  /* 0x00000001e3e87824 */ /* 0x000fc600078e0202 */
[----:B------:R-:W-:Y:S01]  /*7ec0*/  IADD3 R233, R231, R0, RZ ;  /* 0x00000000e7e97210 */ /* 0x000fe20007ffe0ff */
[----:B------:R-:W-:Y:S05]  /*7ed0*/  BRA.DIV ~URZ, `(.L_x_1048) ;  /* 0x000151f27f007947 */ /* 0x000fea000b800000 */
[----:B------:R1:W2:Y:S02]  /*7ee0*/  SHFL.IDX PT, R10, R13, RZ, 0x181f ;  /* 0x00181fff0d0a7589 */ /* 0x0002a400000e0000 */
.L_x_1177:
[----:B------:R-:W-:Y:S05]  /*7ef0*/  BRA.DIV ~URZ, `(.L_x_1049) ;  /* 0x000152427f007947 */ /* 0x000fea000b800000 */
[----:B------:R3:W4:Y:S02]  /*7f00*/  SHFL.IDX PT, R0, R15, RZ, 0x181f ;  /* 0x00181fff0f007589 */ /* 0x00072400000e0000 */
.L_x_1178:
[----:B---3--:R-:W3:Y:S01]  /*7f10*/  LDL R2, [R1+0x8] ;  /* 0x0000080001027983 */ /* 0x008ee20000100800 */
[----:B------:R-:W-:Y:S01]  /*7f20*/  BSSY B0, `(.L_x_1050) ;  /* 0x0000012000007945 */ /* 0x000fe20003800000 */
[----:B------:R-:W-:Y:S02]  /*7f30*/  SHF.R.S32.HI R12, RZ, 0x1f, R134 ;  /* 0x0000001fff0c7819 */ /* 0x000fe40000011486 */
[----:B------:R-:W-:Y:S01]  /*7f40*/  SHF.R.S32.HI R14, RZ, 0x1f, R135 ;  /* 0x0000001fff0e7819 */ /* 0x000fe20000011487 */
[----:B---3--:R-:W-:-:S05]  /*7f50*/  IMAD R30, R2, c[0x0][0x2c4], RZ ;  /* 0x0000b100021e7a24 */ /* 0x008fca00078e02ff */
        /* <DEDUP_REMOVED lines=14> */
.L_x_1051:
[----:B------:R-:W-:Y:S05]  /*8040*/  BSYNC B0 ;  /* 0x0000000000007941 */ /* 0x000fea0003800000 */
.L_x_1050:
[----:B------:R-:W-:Y:S05]  /*8050*/  BRA.DIV ~URZ, `(.L_x_1052) ;  /* 0x000151527f007947 */ /* 0x000fea000b800000 */
[----:B--2---:R2:W3:Y:S04]  /*8060*/  SHFL.IDX PT, R10, R13, 0x1, 0x181f ;  /* 0x00381f000d0a7f89 */ /* 0x0044e800000e0000 */
[----:B----4-:R2:W4:Y:S02]  /*8070*/  SHFL.IDX PT, R0, R15, 0x1, 0x181f ;  /* 0x00381f000f007f89 */ /* 0x01052400000e0000 */
.L_x_1179:
[----:B------:R-:W-:Y:S01]  /*8080*/  IADD3 R2, R11, 0x20, RZ ;  /* 0x000000200b027810 */ /* 0x000fe20007ffe0ff */
[----:B------:R-:W-:Y:S03]  /*8090*/  BSSY B0, `(.L_x_1053) ;  /* 0x000000f000007945 */ /* 0x000fe60003800000 */
[----:B------:R-:W-:-:S13]  /*80a0*/  ISETP.GE.AND P0, PT, R2, R30, PT ;  /* 0x0000001e0200720c */ /* 0x000fda0003f06270 */
[----:B------:R-:W-:Y:S05]  /*80b0*/  @P0 BRA `(.L_x_1054) ;  /* 0x000000c000000947 */ /* 0x000fea0003800000 */
[----:B----4-:R-:W-:-:S04]  /*80c0*/  LEA R8, P0, R242, R0, 0x1 ;  /* 0x00000000f2087211 */ /* 0x010fc800078008ff */
[----:B---3--:R-:W-:Y:S02]  /*80d0*/  LEA.HI.X R9, R242, R10, R7, 0x1, P0 ;  /* 0x0000000af2097211 */ /* 0x008fe400000f0c07 */
        /* <DEDUP_REMOVED lines=10> */
.L_x_1054:
[----:B------:R-:W-:Y:S05]  /*8180*/  BSYNC B0 ;  /* 0x0000000000007941 */ /* 0x000fea0003800000 */
.L_x_1053:
[----:B------:R-:W-:Y:S05]  /*8190*/  BRA.DIV ~URZ, `(.L_x_1055) ;  /* 0x000150e27f007947 */ /* 0x000fea000b800000 */
[----:B---3--:R3:W1:Y:S02]  /*81a0*/  SHFL.IDX PT, R10, R13, 0x2, 0x181f ;  /* 0x00581f000d0a7f89 */ /* 0x00866400000e0000 */
.L_x_1180:
[----:B------:R-:W-:Y:S05]  /*81b0*/  BRA.DIV ~URZ, `(.L_x_1056) ;  /* 0x000151327f007947 */ /* 0x000fea000b800000 */
[----:B----4-:R4:W2:Y:S02]  /*81c0*/  SHFL.IDX PT, R0, R15, 0x2, 0x181f ;  /* 0x00581f000f007f89 */ /* 0x0108a400000e0000 */
.L_x_1181:
[----:B------:R-:W-:Y:S01]  /*81d0*/  IADD3 R2, R11, 0x40, RZ ;  /* 0x000000400b027810 */ /* 0x000fe20007ffe0ff */
[----:B------:R-:W-:Y:S03]  /*81e0*/  BSSY B0, `(.L_x_1057) ;  /* 0x000000f000007945 */ /* 0x000fe60003800000 */
[----:B------:R-:W-:-:S13]  /*81f0*/  ISETP.GE.AND P0, PT, R2, R30, PT ;  /* 0x0000001e0200720c */ /* 0x000fda0003f06270 */
[----:B------:R-:W-:Y:S05]  /*8200*/  @P0 BRA `(.L_x_1058) ;  /* 0x000000c000000947 */ /* 0x000fea0003800000 */
[----:B--2---:R-:W-:-:S04]  /*8210*/  LEA R8, P0, R242, R0, 0x1 ;  /* 0x00000000f2087211 */ /* 0x004fc800078008ff */
        /* <DEDUP_REMOVED lines=11> */
.L_x_1058:
[----:B------:R-:W-:Y:S05]  /*82d0*/  BSYNC B0 ;  /* 0x0000000000007941 */ /* 0x000fea0003800000 */
.L_x_1057:
[----:B------:R-:W-:Y:S05]  /*82e0*/  BRA.DIV ~URZ, `(.L_x_1059) ;  /* 0x000150727f007947 */ /* 0x000fea000b800000 */
[----:B-1----:R1:W3:Y:S04]  /*82f0*/  SHFL.IDX PT, R8, R13, 0x3, 0x181f ;  /* 0x00781f000d087f89 */ /* 0x0022e800000e0000 */
[----:B--2---:R1:W2:Y:S02]  /*8300*/  SHFL.IDX PT, R0, R15, 0x3, 0x181f ;  /* 0x00781f000f007f89 */ /* 0x0042a400000e0000 */
.L_x_1182:
[----:B----4-:R-:W4:Y:S01]  /*8310*/  LDL R126, [R1+0x4] ;  /* 0x00000400017e7983 */ /* 0x010f220000100800 */
[----:B------:R-:W-:Y:S01]  /*8320*/  IADD3 R2, R11, 0x60, RZ ;  /* 0x000000600b027810 */ /* 0x000fe20007ffe0ff */
[----:B------:R-:W-:Y:S01]  /*8330*/  IMAD.MOV.U32 R10, RZ, RZ, c[0x0][0x2c4] ;  /* 0x0000b100ff0a7624 */ /* 0x000fe200078e00ff */
[----:B------:R-:W-:Y:S01]  /*8340*/  SHF.R.S32.HI R119, RZ, 0x1f, R100 ;  /* 0x0000001fff777819 */ /* 0x000fe20000011464 */
[----:B------:R-:W1:Y:S01]  /*8350*/  S2R R9, SR_TID.X ;  /* 0x0000000000097919 */ /* 0x000e620000002100 */
[----:B------:R-:W-:-:S03]  /*8360*/  ISETP.GE.AND P0, PT, R2, R30, PT ;  /* 0x0000001e0200720c */ /* 0x000fc60003f06270 */
[----:B------:R-:W-:-:S04]  /*8370*/  IMAD R6, R119, c[0x0][0x1e0], RZ ;  /* 0x0000780077067a24 */ /* 0x000fc800078e02ff */
[----:B------:R-:W-:-:S06]  /*8380*/  IMAD R6, R100, c[0x0][0x1e4], R6 ;  /* 0x0000790064067a24 */ /* 0x000fcc00078e0206 */
[----:B--2---:R-:W-:-:S04]  /*8390*/  @!P0 LEA R4, P1, R242, R0, 0x1 ;  /* 0x00000000f2048211 */ /* 0x004fc800078208ff */
[----:B---3--:R-:W-:Y:S02]  /*83a0*/  @!P0 LEA.HI.X R5, R242, R8, R7, 0x1, P1 ;  /* 0x00000008f2058211 */ /* 0x008fe400008f0c07 */
[----:B------:R-:W-:-:S03]  /*83b0*/  @!P0 LEA R2, P1, R134, R0, 0x1 ;  /* 0x0000000086028211 */ /* 0x000fc600078208ff */
[----:B------:R-:W-:Y:S01]  /*83c0*/  @!PT LDS RZ, [RZ] ;  /* 0x00000000fffff984 */ /* 0x000fe20000000800 */
[----:B------:R-:W-:Y:S01]  /*83d0*/  @!PT LDS RZ, [RZ] ;  /* 0x00000000fffff984 */ /* 0x000fe20000000800 */
[----:B------:R-:W-:Y:S01]  /*83e0*/  @!PT LDS RZ, [RZ] ;  /* 0x00000000fffff984 */ /* 0x000fe20000000800 */
[----:B------:R4:W-:Y:S01]  /*83f0*/  @!P0 LDGSTS.E.BYPASS.LTC128B.128 [R212+0xf100], [R4.64], !P3 ;  /* 0x0f10000004d48fae */ /* 0x0009e2000d901d46 */
[----:B-1----:R-:W-:Y:S02]  /*8400*/  SHF.R.S32.HI R120, RZ, 0x1f, R9 ;  /* 0x0000001fff787819 */ /* 0x002fe40000011409 */
[----:B------:R-:W-:Y:S02]  /*8410*/  @!P0 LEA.HI.X R3, R134, R8, R12, 0x1, P1 ;  /* 0x0000000886038211 */ /* 0x000fe400008f0c0c */
[----:B------:R-:W-:Y:S02]  /*8420*/  LEA.HI R120, R120, R9, RZ, 0x3 ;  /* 0x0000000978787211 */ /* 0x000fe400078f18ff */
[----:B------:R-:W-:Y:S01]  /*8430*/  LOP3.LUT P3, RZ, R240, 0x1, RZ, 0xc0, !PT ;  /* 0x00000001f0ff7812 */ /* 0x000fe2000786c0ff */
[----:B------:R1:W-:Y:S01]  /*8440*/  @!P0 LDGSTS.E.BYPASS.LTC128B.128 [R212+0x13100], [R2.64], !P2 ;  /* 0x1310000002d48fae */ /* 0x0003e2000d101d46 */
[----:B------:R-:W-:Y:S02]  /*8450*/  SHF.R.S32.HI R120, RZ, 0x3, R120 ;  /* 0x00000003ff787819 */ /* 0x000fe40000011478 */
[----:B-1----:R-:W-:-:S04]  /*8460*/  @!P0 LEA R2, P1, R135, R0, 0x1 ;  /* 0x0000000087028211 */ /* 0x002fc800078208ff */
[----:B------:R-:W-:-:S05]  /*8470*/  @!P0 LEA.HI.X R3, R135, R8, R14, 0x1, P1 ;  /* 0x0000000887038211 */ /* 0x000fca00008f0c0e */
[----:B------:R1:W-:Y:S01]  /*8480*/  @!P0 LDGSTS.E.BYPASS.LTC128B.128 [R212+0x17100], [R2.64], !P4 ;  /* 0x1710000002d48fae */ /* 0x0003e2000e101d46 */
[----:B------:R-:W-:-:S03]  /*8490*/  ISETP.NE.AND P4, PT, R10, 0x1, PT ;  /* 0x000000010a00780c */ /* 0x000fc60003f85270 */
[----:B------:R-:W0:Y:S01]  /*84a0*/  LDGDEPBAR ;  /* 0x00000000000079af */ /* 0x000e220000000000 */
[----:B------:R-:W-:Y:S01]  /*84b0*/  WARPSYNC 0xffffffff ;  /* 0xffffffff00007948 */ /* 0x000fe20003800000 */
[----:B-1----:R-:W-:Y:S02]  /*84c0*/  IMAD.MOV.U32 R3, RZ, RZ, 0x20 ;  /* 0x00000020ff037424 */ /* 0x002fe400078e00ff */
[----:B------:R-:W-:Y:S01]  /*84d0*/  BAR.SYNC.DEFER_BLOCKING 0x0 ;  /* 0x0000000000007b1d */ /* 0x000fe20000010000 */
[----:B----4-:R-:W-:-:S04]  /*84e0*/  IMAD.IADD R4, R126, 0x1, -R120 ;  /* 0x000000017e047824 */ /* 0x010fc800078e0a78 */
[C---:B------:R-:W-:Y:S02]  /*84f0*/  IMAD R0, R100.reuse, -0x40, R4 ;  /* 0xffffffc064007824 */ /* 0x040fe400078e0204 */
[----:B------:R-:W-:-:S03]  /*8500*/  IMAD.WIDE.U32 R4, R100, c[0x0][0x1e0], RZ ;  /* 0x0000780064047a25 */ /* 0x000fc600078e00ff */
[C---:B------:R-:W-:Y:S01]  /*8510*/  ISETP.GE.AND P1, PT, R0.reuse, 0x1, PT ;  /* 0x000000010000780c */ /* 0x040fe20003f26270 */
[----:B------:R-:W-:Y:S01]  /*8520*/  IMAD.IADD R2, R5, 0x1, R6 ;  /* 0x0000000105027824 */ /* 0x000fe200078e0206 */
[----:B------:R-:W-:Y:S01]  /*8530*/  ISETP.GE.AND P0, PT, R0, 0x21, PT ;  /* 0x000000210000780c */ /* 0x000fe20003f06270 */
[----:B------:R-:W-:Y:S01]  /*8540*/  IMAD.WIDE.U32 R6, R3, c[0x0][0x1e0], RZ ;  /* 0x0000780003067a25 */ /* 0x000fe200078e00ff */
[----:B------:R-:W-:-:S03]  /*8550*/  LEA R0, P2, R4, R226, 0x6 ;  /* 0x000000e204007211 */ /* 0x000fc600078430ff */
[----:B------:R-:W-:Y:S01]  /*8560*/  IMAD R3, R3, c[0x0][0x1e4], RZ ;  /* 0x0000790003037a24 */ /* 0x000fe200078e02ff */
[----:B------:R-:W-:-:S05]  /*8570*/  LEA.HI.X R2, R4, R232, R2, 0x6, P2 ;  /* 0x000000e804027211 */ /* 0x000fca00010f3402 */
[----:B------:R-:W-:-:S04]  /*8580*/  @P1 LEA R4, P2, R0, c[0x0][0x1c8], 0x1 ;  /* 0x0000720000041a11 */ /* 0x000fc800078408ff */
        /* <DEDUP_REMOVED lines=19> */
.L_x_1060:
        /* <DEDUP_REMOVED lines=10> */
[----:B------:R-:W-:-:S02]  /*8760*/  IMAD R0, R0, c[0x0][0x290], RZ ;  /* 0x0000a40000007a24 */ /* 0x000fc400078e02ff */
[----:B------:R-:W-:Y:S01]  /*8770*/  IMAD R7, R133, c[0x0][0x284], R2 ;  /* 0x0000a10085077a24 */ /* 0x000fe200078e0202 */
[----:B------:R-:W-:Y:S01]  /*8780*/  IADD3 R121, -R121, R9, RZ ;  /* 0x0000000979797210 */ /* 0x000fe20007ffe1ff */
[C---:B------:R-:W-:Y:S02]  /*8790*/  IMAD R6, R133.reuse, c[0x0][0x294], R0 ;  /* 0x0000a50085067a24 */ /* 0x040fe400078e0200 */
[----:B------:R-:W-:Y:S01]  /*87a0*/  IMAD.WIDE.U32 R2, R133, c[0x0][0x290], RZ ;  /* 0x0000a40085027a25 */ /* 0x000fe200078e00ff */
[----:B------:R-:W-:-:S03]  /*87b0*/  IADD3 R7, R7, R5, RZ ;  /* 0x0000000507077210 */ /* 0x000fc60007ffe0ff */
[----:B------:R-:W-:Y:S02]  /*87c0*/  IMAD R0, R121, 0x40, R26 ;  /* 0x0000004079007824 */ /* 0x000fe400078e021a */
[----:B------:R-:W-:Y:S01]  /*87d0*/  IMAD.IADD R6, R6, 0x1, R3 ;  /* 0x0000000106067824 */ /* 0x000fe200078e0203 */
[----:B------:R-:W-:Y:S05]  /*87e0*/  @!P0 BRA `(.L_x_1062) ;  /* 0x0000338000008947 */ /* 0x000fea0003800000 */
[----:B------:R-:W-:Y:S01]  /*87f0*/  @P4 IMAD.HI.U32 R3, R0, c[0x0][0x2c8], RZ ;  /* 0x0000b20000034a27 */ /* 0x000fe200078e00ff */
[----:B------:R-:W-:Y:S01]  /*8800*/  BSSY B0, `(.L_x_1063) ;  /* 0x0000068000007945 */ /* 0x000fe20003800000 */
[----:B------:R-:W-:Y:S01]  /*8810*/  SHF.R.S32.HI R46, RZ, 0x1f, R145 ;  /* 0x0000001fff2e7819 */ /* 0x000fe20000011491 */
[----:B------:R-:W-:Y:S01]  /*8820*/  CS2R R68, SRZ ;  /* 0x0000000000447805 */ /* 0x000fe2000001ff00 */
[----:B------:R-:W-:Y:S01]  /*8830*/  IMAD.MOV.U32 R5, RZ, RZ, R7 ;  /* 0x000000ffff057224 */ /* 0x000fe200078e0007 */
[----:B------:R-:W-:Y:S01]  /*8840*/  @P4 SHF.R.U32.HI R0, RZ, c[0x0][0x2cc], R3 ;  /* 0x0000b300ff004a19 */ /* 0x000fe20000011603 */
[----:B------:R-:W-:Y:S01]  /*8850*/  IMAD.MOV.U32 R7, RZ, RZ, R6 ;  /* 0x000000ffff077224 */ /* 0x000fe200078e0006 */
[----:B------:R-:W-:Y:S01]  /*8860*/  SHF.R.S32.HI R47, RZ, 0x1f, R147 ;  /* 0x0000001fff2f7819 */ /* 0x000fe20000011493 */
[----:B------:R-:W-:Y:S01]  /*8870*/  IMAD.MOV.U32 R6, RZ, RZ, R2 ;  /* 0x000000ffff067224 */ /* 0x000fe200078e0002 */
[----:B------:R-:W-:Y:S01]  /*8880*/  SHF.R.S32.HI R3, RZ, 0x1f, R0 ;  /* 0x0000001fff037819 */ /* 0x000fe20000011400 */
[----:B------:R-:W-:Y:S01]  /*8890*/  IMAD.WIDE.U32 R4, R0, c[0x0][0x280], R4 ;  /* 0x0000a00000047a25 */ /* 0x000fe200078e0004 */
[----:B------:R-:W-:Y:S01]  /*88a0*/  SHF.R.S32.HI R48, RZ, 0x1f, R144 ;  /* 0x0000001fff307819 */ /* 0x000fe20000011490 */
[----:B------:R-:W-:Y:S01]  /*88b0*/  CS2R R42, SRZ ;  /* 0x00000000002a7805 */ /* 0x000fe2000001ff00 */
[----:B------:R-:W-:Y:S01]  /*88c0*/  SHF.R.S32.HI R49, RZ, 0x1f, R146 ;  /* 0x0000001fff317819 */ /* 0x000fe20000011492 */
[C---:B------:R-:W-:Y:S01]  /*88d0*/  IMAD R8, R3.reuse, c[0x0][0x280], RZ ;  /* 0x0000a00003087a24 */ /* 0x040fe200078e02ff */
[----:B------:R-:W-:Y:S01]  /*88e0*/  LEA R39, P0, R4, c[0x0][0x270], 0x1 ;  /* 0x00009c0004277a11 */ /* 0x000fe200078008ff */
[----:B------:R-:W-:Y:S01]  /*88f0*/  IMAD R9, R3, c[0x0][0x290], RZ ;  /* 0x0000a40003097a24 */ /* 0x000fe200078e02ff */
[----:B------:R-:W-:Y:S01]  /*8900*/  SHF.R.S32.HI R38, RZ, 0x1f, R148 ;  /* 0x0000001fff267819 */ /* 0x000fe20000011494 */
[C---:B------:R-:W-:Y:S01]  /*8910*/  IMAD R8, R0.reuse, c[0x0][0x284], R8 ;  /* 0x0000a10000087a24 */ /* 0x040fe200078e0208 */
[----:B------:R-:W-:Y:S01]  /*8920*/  CS2R R34, SRZ ;  /* 0x0000000000227805 */ /* 0x000fe2000001ff00 */
[----:B------:R-:W-:Y:S01]  /*8930*/  IMAD.WIDE.U32 R2, R0, c[0x0][0x290], R6 ;  /* 0x0000a40000027a25 */ /* 0x000fe200078e0006 */
[----:B------:R-:W-:Y:S01]  /*8940*/  CS2R R28, SRZ ;  /* 0x00000000001c7805 */ /* 0x000fe2000001ff00 */
[----:B------:R-:W-:Y:S01]  /*8950*/  CS2R R22, SRZ ;  /* 0x0000000000167805 */ /* 0x000fe2000001ff00 */
[----:B------:R-:W-:Y:S01]  /*8960*/  CS2R R12, SRZ ;  /* 0x00000000000c7805 */ /* 0x000fe2000001ff00 */
[----:B------:R-:W-:Y:S01]  /*8970*/  IMAD.IADD R5, R5, 0x1, R8 ;  /* 0x0000000105057824 */ /* 0x000fe200078e0208 */
[----:B------:R-:W-:Y:S01]  /*8980*/  LEA R40, P1, R2, c[0x0][0x288], 0x1 ;  /* 0x0000a20002287a11 */ /* 0x000fe200078208ff */
[----:B------:R-:W-:Y:S01]  /*8990*/  IMAD R0, R0, c[0x0][0x294], R9 ;  /* 0x0000a50000007a24 */ /* 0x000fe200078e0209 */
[----:B------:R-:W-:Y:S01]  /*89a0*/  CS2R R10, SRZ ;  /* 0x00000000000a7805 */ /* 0x000fe2000001ff00 */
[----:B------:R-:W-:Y:S01]  /*89b0*/  CS2R R44, SRZ ;  /* 0x00000000002c7805 */ /* 0x000fe2000001ff00 */
[----:B------:R-:W-:Y:S01]  /*89c0*/  LEA.HI.X R31, R4, c[0x0][0x274], R5, 0x1, P0 ;  /* 0x00009d00041f7a11 */ /* 0x000fe200000f0c05 */
[----:B------:R-:W-:Y:S01]  /*89d0*/  IMAD.IADD R0, R3, 0x1, R0 ;  /* 0x0000000103007824 */ /* 0x000fe200078e0200 */
[----:B------:R-:W-:Y:S01]  /*89e0*/  ISETP.GE.AND P0, PT, R26, R30, PT ;  /* 0x0000001e1a00720c */ /* 0x000fe20003f06270 */
[----:B------:R1:W2:Y:S01]  /*89f0*/  SHFL.IDX PT, R4, R39, RZ, 0x1c1f ;  /* 0x001c1fff27047589 */ /* 0x0002a200000e0000 */
[----:B------:R-:W-:Y:S01]  /*8a00*/  CS2R R36, SRZ ;  /* 0x0000000000247805 */ /* 0x000fe2000001ff00 */
[----:B------:R-:W-:Y:S01]  /*8a10*/  CS2R R32, SRZ ;  /* 0x0000000000207805 */ /* 0x000fe2000001ff00 */
[----:B------:R-:W-:Y:S01]  /*8a20*/  LEA.HI.X R27, R2, c[0x0][0x28c], R0, 0x1, P1 ;  /* 0x0000a300021b7a11 */ /* 0x000fe200008f0c00 */
[----:B------:R1:W3:Y:S01]  /*8a30*/  SHFL.IDX PT, R5, R31, RZ, 0x1c1f ;  /* 0x001c1fff1f057589 */ /* 0x0002e200000e0000 */
[----:B------:R-:W-:Y:S01]  /*8a40*/  CS2R R24, SRZ ;  /* 0x0000000000187805 */ /* 0x000fe2000001ff00 */
[----:B------:R-:W-:Y:S01]  /*8a50*/  CS2R R8, SRZ ;  /* 0x0000000000087805 */ /* 0x000fe2000001ff00 */
[----:B------:R-:W-:Y:S01]  /*8a60*/  CS2R R6, SRZ ;  /* 0x0000000000067805 */ /* 0x000fe2000001ff00 */
[----:B------:R1:W4:Y:S04]  /*8a70*/  SHFL.IDX PT, R2, R40, RZ, 0x1c1f ;  /* 0x001c1fff28027589 */ /* 0x00032800000e0000 */
[----:B------:R1:W1:Y:S01]  /*8a80*/  SHFL.IDX PT, R3, R27, RZ, 0x1c1f ;  /* 0x001c1fff1b037589 */ /* 0x00026200000e0000 */
[----:B------:R-:W-:Y:S05]  /*8a90*/  @P0 BRA `(.L_x_1064) ;  /* 0x000003e000000947 */ /* 0x000fea0003800000 */
[----:B------:R-:W-:Y:S01]  /*8aa0*/  ISETP.GE.AND P0, PT, R148, c[0x0][0x27c], PT ;  /* 0x00009f0094007a0c */ /* 0x000fe20003f06270 */
[----:B------:R-:W-:Y:S01]  /*8ab0*/  CS2R R12, SRZ ;  /* 0x00000000000c7805 */ /* 0x000fe2000001ff00 */
[----:B------:R-:W-:Y:S01]  /*8ac0*/  ISETP.GE.AND P2, PT, R145, c[0x0][0x27c], PT ;  /* 0x00009f0091007a0c */ /* 0x000fe20003f46270 */
[----:B------:R-:W-:-:S10]  /*8ad0*/  CS2R R8, SRZ ;  /* 0x0000000000087805 */ /* 0x000fd4000001ff00 */
[C---:B------:R-:W-:Y:S01]  /*8ae0*/  @!P0 IMAD.SHL.U32 R0, R148.reuse, 0x2, RZ ;  /* 0x0000000294008824 */ /* 0x040fe200078e00ff */
[----:B------:R-:W-:-:S04]  /*8af0*/  @!P0 SHF.L.U64.HI R7, R148, 0x1, R38 ;  /* 0x0000000194078819 */ /* 0x000fc80000010226 */
[----:B--2---:R-:W-:-:S05]  /*8b00*/  @!P0 IADD3 R10, P1, R4, R0, RZ ;  /* 0x00000000040a8210 */ /* 0x004fca0007f3e0ff */
[----:B---3--:R-:W-:Y:S01]  /*8b10*/  @!P0 IMAD.X R11, R5, 0x1, R7, P1 ;  /* 0x00000001050b8824 */ /* 0x008fe200008e0607 */
[----:B----4-:R-:W-:Y:S01]  /*8b20*/  @!P0 IADD3 R6, P1, R2, R0, RZ ;  /* 0x0000000002068210 */ /* 0x010fe20007f3e0ff */
[----:B------:R-:W-:-:S03]  /*8b30*/  @!P2 IMAD.SHL.U32 R14, R145, 0x2, RZ ;  /* 0x00000002910ea824 */ /* 0x000fc600078e00ff */
[----:B------:R2:W5:Y:S01]  /*8b40*/  @!P0 LD.E.64 R12, [R10.64] ;  /* 0x000000060a0c8980 */ /* 0x000562000c101b00 */
[----:B-1----:R-:W-:Y:S01]  /*8b50*/  @!P0 IMAD.X R7, R3, 0x1, R7, P1 ;  /* 0x0000000103078824 */ /* 0x002fe200008e0607 */
[----:B------:R-:W-:-:S04]  /*8b60*/  @!P2 SHF.L.U64.HI R0, R145, 0x1, R46 ;  /* 0x000000019100a819 */ /* 0x000fc8000001022e */
[----:B------:R1:W5:Y:S01]  /*8b70*/  @!P0 LD.E.64 R8, [R6.64] ;  /* 0x0000000606088980 */ /* 0x000362000c101b00 */
[----:B------:R-:W-:Y:S01]  /*8b80*/  ISETP.GE.AND P0, PT, R147, c[0x0][0x27c], PT ;  /* 0x00009f0093007a0c */ /* 0x000fe20003f06270 */
[----:B------:R-:W-:Y:S01]  /*8b90*/  CS2R R22, SRZ ;  /* 0x0000000000167805 */ /* 0x000fe2000001ff00 */
[----:B------:R-:W-:Y:S01]  /*8ba0*/  CS2R R24, SRZ ;  /* 0x0000000000187805 */ /* 0x000fe2000001ff00 */
[----:B--2---:R-:W-:-:S05]  /*8bb0*/  @!P2 IADD3 R10, P1, R4, R14, RZ ;  /* 0x0000000e040aa210 */ /* 0x004fca0007f3e0ff */
[----:B------:R-:W-:Y:S01]  /*8bc0*/  @!P2 IMAD.X R11, R5, 0x1, R0, P1 ;  /* 0x00000001050ba824 */ /* 0x000fe200008e0600 */
[----:B-1----:R-:W-:-:S04]  /*8bd0*/  @!P2 IADD3 R6, P1, R2, R14, RZ ;  /* 0x0000000e0206a210 */ /* 0x002fc80007f3e0ff */
[----:B------:R-:W-:Y:S01]  /*8be0*/  @!P0 IMAD.SHL.U32 R14, R147, 0x2, RZ ;  /* 0x00000002930e8824 */ /* 0x000fe200078e00ff */
[----:B------:R1:W5:Y:S01]  /*8bf0*/  @!P2 LD.E.64 R22, [R10.64] ;  /* 0x000000060a16a980 */ /* 0x000362000c101b00 */
[----:B------:R-:W-:Y:S01]  /*8c00*/  @!P2 IMAD.X R7, R3, 0x1, R0, P1 ;  /* 0x000000010307a824 */ /* 0x000fe200008e0600 */
[----:B------:R-:W-:Y:S02]  /*8c10*/  ISETP.GE.AND P1, PT, R144, c[0x0][0x27c], PT ;  /* 0x00009f0090007a0c */ /* 0x000fe40003f26270 */
[----:B------:R-:W-:Y:S02]  /*8c20*/  @!P0 SHF.L.U64.HI R0, R147, 0x1, R47 ;  /* 0x0000000193008819 */ /* 0x000fe4000001022f */
[----:B------:R2:W5:Y:S01]  /*8c30*/  @!P2 LD.E.64 R24, [R6.64] ;  /* 0x000000060618a980 */ /* 0x000562000c101b00 */
[----:B------:R-:W-:Y:S01]  /*8c40*/  CS2R R28, SRZ ;  /* 0x00000000001c7805 */ /* 0x000fe2000001ff00 */
[----:B------:R-:W-:Y:S01]  /*8c50*/  CS2R R32, SRZ ;  /* 0x0000000000207805 */ /* 0x000fe2000001ff00 */
[----:B-1----:R-:W-:-:S05]  /*8c60*/  @!P0 IADD3 R10, P2, R4, R14, RZ ;  /* 0x0000000e040a8210 */ /* 0x002fca0007f5e0ff */
[----:B------:R-:W-:Y:S01]  /*8c70*/  @!P0 IMAD.X R11, R5, 0x1, R0, P2 ;  /* 0x00000001050b8824 */ /* 0x000fe200010e0600 */
[----:B--2---:R-:W-:Y:S01]  /*8c80*/  @!P0 IADD3 R6, P2, R2, R14, RZ ;  /* 0x0000000e02068210 */ /* 0x004fe20007f5e0ff */
[----:B------:R-:W-:-:S03]  /*8c90*/  @!P1 IMAD.SHL.U32 R14, R144, 0x2, RZ ;  /* 0x00000002900e9824 */ /* 0x000fc600078e00ff */
[----:B------:R1:W5:Y:S01]  /*8ca0*/  @!P0 LD.E.64 R28, [R10.64] ;  /* 0x000000060a1c8980 */ /* 0x000362000c101b00 */
[----:B------:R-:W-:Y:S01]  /*8cb0*/  @!P0 IMAD.X R7, R3, 0x1, R0, P2 ;  /* 0x0000000103078824 */ /* 0x000fe200010e0600 */
[-C--:B------:R-:W-:Y:S02]  /*8cc0*/  @!P1 IADD3 R16, P3, R4, R14.reuse, RZ ;  /* 0x0000000e04109210 */ /* 0x080fe40007f7e0ff */
[----:B------:R-:W-:Y:S02]  /*8cd0*/  @!P1 SHF.L.U64.HI R0, R144, 0x1, R48 ;  /* 0x0000000190009819 */ /* 0x000fe40000010230 */
[----:B------:R2:W5:Y:S01]  /*8ce0*/  @!P0 LD.E.64 R32, [R6.64] ;  /* 0x0000000606208980 */ /* 0x000562000c101b00 */
[----:B------:R-:W-:Y:S02]  /*8cf0*/  @!P1 IADD3 R14, P0, R2, R14, RZ ;  /* 0x0000000e020e9210 */ /* 0x000fe40007f1e0ff */
[----:B------:R-:W-:-:S03]  /*8d00*/  ISETP.GE.AND P2, PT, R142, c[0x0][0x27c], PT ;  /* 0x00009f008e007a0c */ /* 0x000fc60003f46270 */
[--C-:B------:R-:W-:Y:S01]  /*8d10*/  @!P1 IMAD.X R15, R3, 0x1, R0.reuse, P0 ;  /* 0x00000001030f9824 */ /* 0x100fe200000e0600 */
[----:B------:R-:W-:Y:S01]  /*8d20*/  ISETP.GE.AND P0, PT, R146, c[0x0][0x27c], PT ;  /* 0x00009f0092007a0c */ /* 0x000fe20003f06270 */
[----:B------:R-:W-:-:S08]  /*8d30*/  @!P1 IMAD.X R17, R5, 0x1, R0, P3 ;  /* 0x0000000105119824 */ /* 0x000fd000018e0600 */
[----:B------:R-:W-:Y:S01]  /*8d40*/  @!P2 IMAD.WIDE R20, R142, 0x2, R4 ;  /* 0x000000028e14a825 */ /* 0x000fe200078e0204 */
[----:B-1----:R-:W-:-:S03]  /*8d50*/  CS2R R10, SRZ ;  /* 0x00000000000a7805 */ /* 0x002fc6000001ff00 */
[----:B------:R-:W-:Y:S01]  /*8d60*/  @!P2 IMAD.WIDE R18, R142, 0x2, R2 ;  /* 0x000000028e12a825 */ /* 0x000fe200078e0202 */
[----:B--2---:R-:W-:-:S03]  /*8d70*/  CS2R R6, SRZ ;  /* 0x0000000000067805 */ /* 0x004fc6000001ff00 */
[----:B------:R-:W-:Y:S01]  /*8d80*/  @!P0 IMAD.SHL.U32 R0, R146, 0x2, RZ ;  /* 0x0000000292008824 */ /* 0x000fe200078e00ff */
[----:B------:R1:W5:Y:S04]  /*8d90*/  @!P2 LD.E.64 R10, [R20.64] ;  /* 0x00000006140aa980 */ /* 0x000368000c101b00 */
[----:B------:R2:W5:Y:S01]  /*8da0*/  @!P2 LD.E.64 R6, [R18.64] ;  /* 0x000000061206a980 */ /* 0x000562000c101b00 */
[----:B------:R-:W-:Y:S01]  /*8db0*/  @!P0 IADD3 R4, P2, R4, R0, RZ ;  /* 0x0000000004048210 */ /* 0x000fe20007f5e0ff */
[----:B------:R-:W-:Y:S01]  /*8dc0*/  CS2R R34, SRZ ;  /* 0x0000000000227805 */ /* 0x000fe2000001ff00 */
[----:B------:R-:W-:Y:S01]  /*8dd0*/  CS2R R36, SRZ ;  /* 0x0000000000247805 */ /* 0x000fe2000001ff00 */
[----:B------:R-:W-:Y:S01]  /*8de0*/  CS2R R42, SRZ ;  /* 0x00000000002a7805 */ /* 0x000fe2000001ff00 */
[----:B------:R-:W-:-:S03]  /*8df0*/  CS2R R44, SRZ ;  /* 0x00000000002c7805 */ /* 0x000fc6000001ff00 */
[----:B------:R1:W5:Y:S04]  /*8e00*/  @!P1 LD.E.64 R34, [R16.64] ;  /* 0x0000000610229980 */ /* 0x000368000c101b00 */
[----:B------:R1:W5:Y:S01]  /*8e10*/  @!P1 LD.E.64 R36, [R14.64] ;  /* 0x000000060e249980 */ /* 0x000362000c101b00 */
[----:B--2---:R-:W-:-:S05]  /*8e20*/  @!P0 SHF.L.U64.HI R18, R146, 0x1, R49 ;  /* 0x0000000192128819 */ /* 0x004fca0000010231 */
[----:B------:R-:W-:Y:S01]  /*8e30*/  @!P0 IMAD.X R5, R5, 0x1, R18, P2 ;  /* 0x0000000105058824 */ /* 0x000fe200010e0612 */
[----:B------:R-:W-:-:S04]  /*8e40*/  @!P0 IADD3 R2, P2, R2, R0, RZ ;  /* 0x0000000002028210 */ /* 0x000fc80007f5e0ff */
[----:B------:R1:W5:Y:S01]  /*8e50*/  @!P0 LD.E.64 R42, [R4.64] ;  /* 0x00000006042a8980 */ /* 0x000362000c101b00 */
[----:B------:R-:W-:-:S05]  /*8e60*/  @!P0 IMAD.X R3, R3, 0x1, R18, P2 ;  /* 0x0000000103038824 */ /* 0x000fca00010e0612 */
[----:B------:R1:W5:Y:S03]  /*8e70*/  @!P0 LD.E.64 R44, [R2.64] ;  /* 0x00000006022c8980 */ /* 0x000366000c101b00 */
.L_x_1064:
[----:B------:R-:W-:Y:S05]  /*8e80*/  BSYNC B0 ;  /* 0x0000000000007941 */ /* 0x000fea0003800000 */
.L_x_1063:
[----:B------:R-:W-:Y:S01]  /*8e90*/  IADD3 R0, R26, 0x40, RZ ;  /* 0x000000401a007810 */ /* 0x000fe20007ffe0ff */
[----:B-1--45:R-:W-:Y:S01]  /*8ea0*/  IMAD.MOV.U32 R2, RZ, RZ, R34 ;  /* 0x000000ffff027224 */ /* 0x032fe200078e0022 */
[----:B------:R-:W-:Y:S01]  /*8eb0*/  MOV R14, R6 ;  /* 0x00000006000e7202 */ /* 0x000fe20000000f00 */
[----:B--2---:R-:W-:Y:S01]  /*8ec0*/  IMAD.MOV.U32 R4, RZ, RZ, R42 ;  /* 0x000000ffff047224 */ /* 0x004fe200078e002a */
[----:B------:R-:W-:Y:S01]  /*8ed0*/  ISETP.GE.AND P0, PT, R0, R30, PT ;  /* 0x0000001e0000720c */ /* 0x000fe20003f06270 */
[----:B------:R-:W-:Y:S01]  /*8ee0*/  IMAD.MOV.U32 R0, RZ, RZ, R35 ;  /* 0x000000ffff007224 */ /* 0x000fe200078e0023 */
[----:B---3--:R1:W2:Y:S01]  /*8ef0*/  SHFL.IDX PT, R5, R31, 0x1, 0x1c1f ;  /* 0x003c1f001f057f89 */ /* 0x0082a200000e0000 */
        /* <DEDUP_REMOVED lines=38> */
[----:B------:R3:W4:Y:S01]  /*9160*/  SHFL.IDX PT, R2, R40, 0x1, 0x1c1f ;  /* 0x003c1f0028027f89 */ /* 0x00072200000e0000 */
[----:B------:R-:W-:Y:S01]  /*9170*/  CS2R R56, SRZ ;  /* 0x0000000000387805 */ /* 0x000fe2000001ff00 */
[----:B------:R-:W-:Y:S01]  /*9180*/  CS2R R52, SRZ ;  /* 0x0000000000347805 */ /* 0x000fe2000001ff00 */
[----:B-1----:R-:W-:Y:S01]  /*9190*/  PRMT R31, R14, 0x5410, R0 ;  /* 0x000054100e1f7816 */ /* 0x002fe20000000000 */
[----:B------:R1:W2:Y:S04]  /*91a0*/  SHFL.IDX PT, R4, R39, 0x1, 0x1c1f ;  /* 0x003c1f0027047f89 */ /* 0x0002a800000e0000 */
[----:B------:R2:W4:Y:S01]  /*91b0*/  SHFL.IDX PT, R3, R27, 0x1, 0x1c1f ;  /* 0x003c1f001b037f89 */ /* 0x00052200000e0000 */
[----:B---3--:R-:W-:Y:S01]  /*91c0*/  CS2R R40, SRZ ;  /* 0x0000000000287805 */ /* 0x008fe2000001ff00 */
[----:B-1----:R-:W-:Y:S01]  /*91d0*/  PRMT R39, R16, 0x5410, R15 ;  /* 0x0000541010277816 */ /* 0x002fe2000000000f */
[----:B--2---:R-:W-:Y:S01]  /*91e0*/  CS2R R26, SRZ ;  /* 0x00000000001a7805 */ /* 0x004fe2000001ff00 */
[----:B------:R-:W-:Y:S05]  /*91f0*/  @P0 BRA `(.L_x_1066) ;  /* 0x000003e000000947 */ /* 0x000fea0003800000 */
[----:B----4-:R-:W-:Y:S01]  /*9200*/  ISETP.GE.AND P0, PT, R148, c[0x0][0x27c], PT ;  /* 0x00009f0094007a0c */ /* 0x010fe20003f06270 */
[----:B------:R-:W-:Y:S01]  /*9210*/  CS2R R50, SRZ ;  /* 0x0000000000327805 */ /* 0x000fe2000001ff00 */
[----:B------:R-:W-:Y:S01]  /*9220*/  ISETP.GE.AND P2, PT, R145, c[0x0][0x27c], PT ;  /* 0x00009f0091007a0c */ /* 0x000fe20003f46270 */
[----:B------:R-:W-:-:S10]  /*9230*/  CS2R R52, SRZ ;  /* 0x0000000000347805 */ /* 0x000fd4000001ff00 */
[C---:B------:R-:W-:Y:S01]  /*9240*/  @!P0 IMAD.SHL.U32 R0, R148.reuse, 0x2, RZ ;  /* 0x0000000294008824 */ /* 0x040fe200078e00ff */
[----:B------:R-:W-:-:S04]  /*9250*/  @!P0 SHF.L.U64.HI R15, R148, 0x1, R38 ;  /* 0x00000001940f8819 */ /* 0x000fc80000010226 */
[----:B------:R-:W-:-:S05]  /*9260*/  @!P0 IADD3 R16, P1, R4, R0, RZ ;  /* 0x0000000004108210 */ /* 0x000fca0007f3e0ff */
        /* <DEDUP_REMOVED lines=8> */
[----:B------:R-:W-:Y:S01]  /*92f0*/  CS2R R56, SRZ ;  /* 0x0000000000387805 */ /* 0x000fe2000001ff00 */
[----:B-1----:R-:W-:Y:S02]  /*9300*/  @!P2 IADD3 R16, P1, R4, R0, RZ ;  /* 0x000000000410a210 */ /* 0x002fe40007f3e0ff */
[----:B--2---:R-:W-:-:S05]  /*9310*/  @!P2 SHF.L.U64.HI R15, R145, 0x1, R46 ;  /* 0x00000001910fa819 */ /* 0x004fca000001022e */
[--C-:B------:R-:W-:Y:S01]  /*9320*/  @!P2 IMAD.X R17, R5, 0x1, R15.reuse, P1 ;  /* 0x000000010511a824 */ /* 0x100fe200008e060f */
[----:B------:R-:W-:Y:S02]  /*9330*/  @!P2 IADD3 R14, P1, R2, R0, RZ ;  /* 0x00000000020ea210 */ /* 0x000fe40007f3e0ff */
[----:B------:R-:W-:Y:S02]  /*9340*/  @!P0 IMAD.SHL.U32 R0, R147, 0x2, RZ ;  /* 0x0000000293008824 */ /* 0x000fe400078e00ff */
[----:B------:R1:W5:Y:S01]  /*9350*/  @!P2 LD.E.64 R54, [R16.64] ;  /* 0x000000061036a980 */ /* 0x000362000c101b00 */
[----:B------:R-:W-:Y:S01]  /*9360*/  @!P2 IMAD.X R15, R3, 0x1, R15, P1 ;  /* 0x00000001030fa824 */ /* 0x000fe200008e060f */
[----:B------:R-:W-:-:S04]  /*9370*/  ISETP.GE.AND P1, PT, R144, c[0x0][0x27c], PT ;  /* 0x00009f0090007a0c */ /* 0x000fc80003f26270 */
[----:B------:R2:W5:Y:S01]  /*9380*/  @!P2 LD.E.64 R56, [R14.64] ;  /* 0x000000060e38a980 */ /* 0x000562000c101b00 */
[----:B------:R-:W-:Y:S01]  /*9390*/  CS2R R58, SRZ ;  /* 0x00000000003a7805 */ /* 0x000fe2000001ff00 */
[----:B------:R-:W-:Y:S01]  /*93a0*/  CS2R R60, SRZ ;  /* 0x00000000003c7805 */ /* 0x000fe2000001ff00 */
[----:B-1----:R-:W-:Y:S02]  /*93b0*/  @!P0 IADD3 R16, P2, R4, R0, RZ ;  /* 0x0000000004108210 */ /* 0x002fe40007f5e0ff */
[----:B--2---:R-:W-:-:S05]  /*93c0*/  @!P0 SHF.L.U64.HI R15, R147, 0x1, R47 ;  /* 0x00000001930f8819 */ /* 0x004fca000001022f */
[----:B------:R-:W-:Y:S01]  /*93d0*/  @!P0 IMAD.X R17, R5, 0x1, R15, P2 ;  /* 0x0000000105118824 */ /* 0x000fe200010e060f */
[----:B------:R-:W-:Y:S01]  /*93e0*/  @!P0 IADD3 R14, P2, R2, R0, RZ ;  /* 0x00000000020e8210 */ /* 0x000fe20007f5e0ff */
        /* <DEDUP_REMOVED lines=8> */
[----:B--2---:R-:W-:-:S05]  /*9470*/  @!P1 IADD3 R14, P0, R2, R18, RZ ;  /* 0x00000012020e9210 */ /* 0x004fca0007f1e0ff */
[----:B------:R-:W-:Y:S01]  /*9480*/  @!P1 IMAD.X R15, R3, 0x1, R0, P0 ;  /* 0x00000001030f9824 */ /* 0x000fe200000e0600 */
[----:B------:R-:W-:Y:S02]  /*9490*/  ISETP.GE.AND P0, PT, R146, c[0x0][0x27c], PT ;  /* 0x00009f0092007a0c */ /* 0x000fe40003f06270 */
[----:B-1----:R-:W-:Y:S02]  /*94a0*/  @!P1 IADD3 R16, P3, R4, R18, RZ ;  /* 0x0000001204109210 */ /* 0x002fe40007f7e0ff */
[----:B------:R-:W-:-:S04]  /*94b0*/  @!P2 IMAD.WIDE R20, R142, 0x2, R4 ;  /* 0x000000028e14a825 */ /* 0x000fc800078e0204 */
[----:B------:R-:W-:Y:S01]  /*94c0*/  @!P1 IMAD.X R17, R5, 0x1, R0, P3 ;  /* 0x0000000105119824 */ /* 0x000fe200018e0600 */
[----:B------:R1:W5:Y:S01]  /*94d0*/  @!P2 LD.E.64 R26, [R20.64] ;  /* 0x00000006141aa980 */ /* 0x000362000c101b00 */
[----:B------:R-:W-:-:S04]  /*94e0*/  @!P2 IMAD.WIDE R18, R142, 0x2, R2 ;  /* 0x000000028e12a825 */ /* 0x000fc800078e0202 */
[----:B------:R-:W-:Y:S01]  /*94f0*/  @!P0 IMAD.SHL.U32 R0, R146, 0x2, RZ ;  /* 0x0000000292008824 */ /* 0x000fe200078e00ff */
[----:B------:R2:W5:Y:S04]  /*9500*/  @!P2 LD.E.64 R40, [R18.64] ;  /* 0x000000061228a980 */ /* 0x000568000c101b00 */
        /* <DEDUP_REMOVED lines=13> */
.L_x_1066:
[----:B----4-:R-:W-:Y:S05]  /*95e0*/  BSYNC B0 ;  /* 0x0000000000007941 */ /* 0x010fea0003800000 */
.L_x_1065:
        /* <DEDUP_REMOVED lines=92> */
.L_x_1070:
[----:B------:R-:W-:Y:S05]  /*9bb0*/  BSYNC B0 ;  /* 0x0000000000007941 */ /* 0x000fea0003800000 */
.L_x_1069:
        /* <DEDUP_REMOVED lines=45> */
.L_x_1072:
[----:B------:R-:W-:Y:S05]  /*9e90*/  BSYNC B0 ;  /* 0x0000000000007941 */ /* 0x000fea0003800000 */
.L_x_1071:
        /* <DEDUP_REMOVED lines=45> */
.L_x_1074:
[----:B------:R-:W-:Y:S05]  /*a170*/  BSYNC B0 ;  /* 0x0000000000007941 */ /* 0x000fea0003800000 */
.L_x_1073:
        /* <DEDUP_REMOVED lines=45> */
.L_x_1076:
[----:B------:R-:W-:Y:S05]  /*a450*/  BSYNC B0 ;  /* 0x0000000000007941 */ /* 0x000fea0003800000 */
.L_x_1075:
        /* <DEDUP_REMOVED lines=45> */
.L_x_1078:
[----:B------:R-:W-:Y:S05]  /*a730*/  BSYNC B0 ;  /* 0x0000000000007941 */ /* 0x000fea0003800000 */
.L_x_1077:
        /* <DEDUP_REMOVED lines=44> */
.L_x_1068:
[----:B------:R-:W-:Y:S05]  /*aa00*/  BSYNC B1 ;  /* 0x0000000000017941 */ /* 0x000fea0003800000 */
.L_x_1067:
[----:B------:R-:W-:-:S04]  /*aa10*/  IADD3 R0, R239, 0x40, RZ ;  /* 0x00000040ef007810 */ /* 0x000fc80007ffe0ff */
        /* <DEDUP_REMOVED lines=47> */
.L_x_1081:
[----:B------:R-:W-:Y:S05]  /*ad10*/  BSYNC B0 ;  /* 0x0000000000007941 */ /* 0x000fea0003800000 */
.L_x_1080:
        /* <DEDUP_REMOVED lines=45> */
.L_x_1083:
[----:B------:R-:W-:Y:S05]  /*aff0*/  BSYNC B0 ;  /* 0x0000000000007941 */ /* 0x000fea0003800000 */
.L_x_1082:
        /* <DEDUP_REMOVED lines=45> */
.L_x_1085:
[----:B------:R-:W-:Y:S05]  /*b2d0*/  BSYNC B0 ;  /* 0x0000000000007941 */ /* 0x000fea0003800000 */
.L_x_1084:
        /* <DEDUP_REMOVED lines=45> */
.L_x_1087:
[----:B------:R-:W-:Y:S05]  /*b5b0*/  BSYNC B0 ;  /* 0x0000000000007941 */ /* 0x000fea0003800000 */
.L_x_1086:
        /* <DEDUP_REMOVED lines=45> */
.L_x_1089:
[----:B------:R-:W-:Y:S05]  /*b890*/  BSYNC B0 ;  /* 0x0000000000007941 */ /* 0x000fea0003800000 */
.L_x_1088:
        /* <DEDUP_REMOVED lines=45> */
.L_x_1062:
[----:B------:R-:W-:Y:S01]  /*bb70*/  @P4 IMAD.HI.U32 R3, R0, c[0x0][0x2c8], RZ ;  /* 0x0000b20000034a27 */ /* 0x000fe200078e00ff */
[----:B------:R-:W-:Y:S01]  /*bb80*/  SHF.R.S32.HI R95, RZ, 0x1f, R106 ;  /* 0x0000001fff5f7819 */ /* 0x000fe2000001146a */
[----:B------:R-:W-:Y:S01]  /*bb90*/  BSSY B0, `(.L_x_1090) ;  /* 0x000004c000007945 */ /* 0x000fe20003800000 */
[----:B------:R-:W-:Y:S01]  /*bba0*/  SHF.R.S32.HI R89, RZ, 0x1f, R107 ;  /* 0x0000001fff597819 */ /* 0x000fe2000001146b */
[----:B------:R-:W-:Y:S01]  /*bbb0*/  IMAD.MOV.U32 R5, RZ, RZ, R7 ;  /* 0x000000ffff057224 */ /* 0x000fe200078e0007 */
[----:B------:R-:W-:Y:S01]  /*bbc0*/  @P4 SHF.R.U32.HI R0, RZ, c[0x0][0x2cc], R3 ;  /* 0x0000b300ff004a19 */ /* 0x000fe20000011603 */
[----:B------:R-:W-:Y:S01]  /*bbd0*/  IMAD.MOV.U32 R7, RZ, RZ, R6 ;  /* 0x000000ffff077224 */ /* 0x000fe200078e0006 */
[----:B------:R-:W-:Y:S01]  /*bbe0*/  LEA.HI R96, R95, R106, RZ, 0x3 ;  /* 0x0000006a5f607211 */ /* 0x000fe200078f18ff */
[----:B------:R-:W-:Y:S01]  /*bbf0*/  IMAD.MOV.U32 R6, RZ, RZ, R2 ;  /* 0x000000ffff067224 */ /* 0x000fe200078e0002 */
[----:B------:R-:W-:Y:S01]  /*bc00*/  SHF.R.S32.HI R3, RZ, 0x1f, R0 ;  /* 0x0000001fff037819 */ /* 0x000fe20000011400 */
[----:B------:R-:W-:Y:S01]  /*bc10*/  IMAD.WIDE.U32 R4, R0, c[0x0][0x280], R4 ;  /* 0x0000a00000047a25 */ /* 0x000fe200078e0004 */
[----:B------:R-:W-:Y:S01]  /*bc20*/  LEA.HI R90, R89, R107, RZ, 0x3 ;  /* 0x0000006b595a7211 */ /* 0x000fe200078f18ff */
[----:B------:R-:W-:Y:S01]  /*bc30*/  CS2R R82, SRZ ;  /* 0x0000000000527805 */ /* 0x000fe2000001ff00 */
[----:B------:R-:W-:Y:S01]  /*bc40*/  SHF.R.S32.HI R29, RZ, 0x1f, R102 ;  /* 0x0000001fff1d7819 */ /* 0x000fe20000011466 */
[C---:B------:R-:W-:Y:S01]  /*bc50*/  IMAD R8, R3.reuse, c[0x0][0x280], RZ ;  /* 0x0000a00003087a24 */ /* 0x040fe200078e02ff */
[----:B------:R-:W-:Y:S01]  /*bc60*/  LEA R31, P0, R4, c[0x0][0x270], 0x1 ;  /* 0x00009c00041f7a11 */ /* 0x000fe200078008ff */
[----:B------:R-:W-:Y:S01]  /*bc70*/  IMAD R9, R3, c[0x0][0x290], RZ ;  /* 0x0000a40003097a24 */ /* 0x000fe200078e02ff */
[----:B------:R-:W-:Y:S01]  /*bc80*/  CS2R R42, SRZ ;  /* 0x00000000002a7805 */ /* 0x000fe2000001ff00 */
[C---:B------:R-:W-:Y:S01]  /*bc90*/  IMAD R8, R0.reuse, c[0x0][0x284], R8 ;  /* 0x0000a10000087a24 */ /* 0x040fe200078e0208 */
[----:B------:R-:W-:Y:S01]  /*bca0*/  CS2R R40, SRZ ;  /* 0x0000000000287805 */ /* 0x000fe2000001ff00 */
[----:B------:R-:W-:Y:S01]  /*bcb0*/  IMAD.WIDE.U32 R2, R0, c[0x0][0x290], R6 ;  /* 0x0000a40000027a25 */ /* 0x000fe200078e0006 */
[----:B------:R1:W2:Y:S01]  /*bcc0*/  SHFL.IDX PT, R20, R31, RZ, 0x1c1f ;  /* 0x001c1fff1f147589 */ /* 0x0002a200000e0000 */
        /* <DEDUP_REMOVED lines=10> */
[----:B------:R-:W-:Y:S01]  /*bd70*/  CS2R R38, SRZ ;  /* 0x0000000000267805 */ /* 0x000fe2000001ff00 */
[----:B------:R-:W-:Y:S01]  /*bd80*/  CS2R R36, SRZ ;  /* 0x0000000000247805 */ /* 0x000fe2000001ff00 */
[----:B------:R1:W3:Y:S01]  /*bd90*/  SHFL.IDX PT, R21, R28, RZ, 0x1c1f ;  /* 0x001c1fff1c157589 */ /* 0x0002e200000e0000 */
[----:B------:R-:W-:Y:S01]  /*bda0*/  LEA.HI.X R27, R2, c[0x0][0x28c], R0, 0x1, P1 ;  /* 0x0000a300021b7a11 */ /* 0x000fe200008f0c00 */
[----:B------:R-:W-:Y:S01]  /*bdb0*/  CS2R R10, SRZ ;  /* 0x00000000000a7805 */ /* 0x000fe2000001ff00 */
[----:B------:R-:W-:Y:S01]  /*bdc0*/  CS2R R8, SRZ ;  /* 0x0000000000087805 */ /* 0x000fe2000001ff00 */
[----:B------:R1:W4:Y:S01]  /*bdd0*/  SHFL.IDX PT, R2, R32, RZ, 0x1c1f ;  /* 0x001c1fff20027589 */ /* 0x00032200000e0000 */
[----:B------:R-:W-:Y:S01]  /*bde0*/  CS2R R6, SRZ ;  /* 0x0000000000067805 */ /* 0x000fe2000001ff00 */
[----:B------:R-:W-:Y:S01]  /*bdf0*/  CS2R R4, SRZ ;  /* 0x0000000000047805 */ /* 0x000fe2000001ff00 */
[----:B------:R-:W-:Y:S01]  /*be00*/  SHF.R.S32.HI R88, RZ, 0x3, R96 ;  /* 0x00000003ff587819 */ /* 0x000fe20000011460 */
[----:B------:R1:W1:Y:S01]  /*be10*/  SHFL.IDX PT, R3, R27, RZ, 0x1c1f ;  /* 0x001c1fff1b037589 */ /* 0x00026200000e0000 */
[----:B------:R-:W-:Y:S01]  /*be20*/  SHF.R.S32.HI R85, RZ, 0x3, R90 ;  /* 0x00000003ff557819 */ /* 0x000fe2000001145a */
[----:B------:R-:W-:Y:S05]  /*be30*/  @P0 BRA `(.L_x_1091) ;  /* 0x0000021000000947 */ /* 0x000fea0003800000 */
[----:B------:R-:W-:Y:S01]  /*be40*/  ISETP.GE.AND P0, PT, R102, c[0x0][0x27c], PT ;  /* 0x00009f0066007a0c */ /* 0x000fe20003f06270 */
[----:B------:R-:W-:Y:S01]  /*be50*/  CS2R R18, SRZ ;  /* 0x0000000000127805 */ /* 0x000fe2000001ff00 */
[----:B------:R-:W-:Y:S01]  /*be60*/  ISETP.GE.AND P2, PT, R107, c[0x0][0x27c], PT ;  /* 0x00009f006b007a0c */ /* 0x000fe20003f46270 */
[----:B------:R-:W-:Y:S01]  /*be70*/  CS2R R16, SRZ ;  /* 0x0000000000107805 */ /* 0x000fe2000001ff00 */
[----:B------:R-:W-:Y:S01]  /*be80*/  CS2R R10, SRZ ;  /* 0x00000000000a7805 */ /* 0x000fe2000001ff00 */
[----:B------:R-:W-:Y:S01]  /*be90*/  CS2R R8, SRZ ;  /* 0x0000000000087805 */ /* 0x000fe2000001ff00 */
[----:B------:R-:W-:Y:S01]  /*bea0*/  CS2R R42, SRZ ;  /* 0x00000000002a7805 */ /* 0x000fe2000001ff00 */
[----:B------:R-:W-:-:S06]  /*beb0*/  CS2R R40, SRZ ;  /* 0x0000000000287805 */ /* 0x000fcc000001ff00 */
[C---:B------:R-:W-:Y:S01]  /*bec0*/  @!P0 IMAD.SHL.U32 R4, R102.reuse, 0x2, RZ ;  /* 0x0000000266048824 */ /* 0x040fe200078e00ff */
[----:B------:R-:W-:-:S04]  /*bed0*/  @!P0 SHF.L.U64.HI R0, R102, 0x1, R29 ;  /* 0x0000000166008819 */ /* 0x000fc8000001021d */
[-C--:B--2---:R-:W-:Y:S02]  /*bee0*/  @!P0 IADD3 R24, P1, R20, R4.reuse, RZ ;  /* 0x0000000414188210 */ /* 0x084fe40007f3e0ff */
[----:B----4-:R-:W-:Y:S02]  /*bef0*/  @!P0 IADD3 R22, P3, R2, R4, RZ ;  /* 0x0000000402168210 */ /* 0x010fe40007f7e0ff */
[----:B---3--:R-:W-:Y:S02]  /*bf00*/  @!P0 IADD3.X R25, R21, R0, RZ, P1, !PT ;  /* 0x0000000015198210 */ /* 0x008fe40000ffe4ff */
[----:B------:R-:W-:Y:S01]  /*bf10*/  ISETP.GE.AND P1, PT, R106, c[0x0][0x27c], PT ;  /* 0x00009f006a007a0c */ /* 0x000fe20003f26270 */
[----:B-1----:R-:W-:Y:S01]  /*bf20*/  @!P0 IMAD.X R23, R3, 0x1, R0, P3 ;  /* 0x0000000103178824 */ /* 0x002fe200018e0600 */
[----:B------:R-:W-:-:S05]  /*bf30*/  @!P2 SHF.L.U32 R4, R85, 0x3, RZ ;  /* 0x000000035504a819 */ /* 0x000fca00000006ff */
[----:B------:R-:W-:-:S04]  /*bf40*/  @!P2 IMAD.WIDE R12, R4, 0x2, R20 ;  /* 0x00000002040ca825 */ /* 0x000fc800078e0214 */
[----:B------:R-:W-:Y:S01]  /*bf50*/  @!P2 IMAD.WIDE R6, R4, 0x2, R2 ;  /* 0x000000020406a825 */ /* 0x000fe200078e0202 */
[----:B------:R1:W5:Y:S03]  /*bf60*/  @!P2 LD.E.128 R16, [R12.64] ;  /* 0x000000060c10a980 */ /* 0x000366000c101d00 */
[----:B------:R-:W-:Y:S01]  /*bf70*/  @!P1 IMAD.SHL.U32 R0, R88, 0x8, RZ ;  /* 0x0000000858009824 */ /* 0x000fe200078e00ff */
[----:B------:R2:W5:Y:S03]  /*bf80*/  @!P2 LD.E.128 R8, [R6.64] ;  /* 0x000000060608a980 */ /* 0x000566000c101d00 */
[C---:B------:R-:W-:Y:S01]  /*bf90*/  @!P1 IMAD.WIDE R4, R0.reuse, 0x2, R20 ;  /* 0x0000000200049825 */ /* 0x040fe200078e0214 */
[----:B------:R-:W-:Y:S01]  /*bfa0*/  CS2R R38, SRZ ;  /* 0x0000000000267805 */ /* 0x000fe2000001ff00 */
[----:B------:R-:W-:Y:S01]  /*bfb0*/  CS2R R36, SRZ ;  /* 0x0000000000247805 */ /* 0x000fe2000001ff00 */
[----:B------:R-:W-:Y:S01]  /*bfc0*/  CS2R R14, SRZ ;  /* 0x00000000000e7805 */ /* 0x000fe2000001ff00 */
[----:B------:R-:W-:Y:S01]  /*bfd0*/  @!P1 IMAD.WIDE R2, R0, 0x2, R2 ;  /* 0x0000000200029825 */ /* 0x000fe200078e0202 */
[----:B------:R3:W5:Y:S04]  /*bfe0*/  @!P1 LD.E.128 R40, [R4.64] ;  /* 0x0000000604289980 */ /* 0x000768000c101d00 */
[----:B------:R4:W5:Y:S01]  /*bff0*/  @!P1 LD.E.128 R36, [R2.64] ;  /* 0x0000000602249980 */ /* 0x000962000c101d00 */
[----:B-1----:R-:W-:Y:S01]  /*c000*/  CS2R R12, SRZ ;  /* 0x00000000000c7805 */ /* 0x002fe2000001ff00 */
[----:B--2---:R-:W-:-:S05]  /*c010*/  CS2R R6, SRZ ;  /* 0x0000000000067805 */ /* 0x004fca000001ff00 */
[----:B------:R4:W5:Y:S01]  /*c020*/  @!P0 LD.E.128 R12, [R24.64] ;  /* 0x00000006180c8980 */ /* 0x000962000c101d00 */
[----:B---3--:R-:W-:-:S06]  /*c030*/  CS2R R4, SRZ ;  /* 0x0000000000047805 */ /* 0x008fcc000001ff00 */
[----:B------:R4:W5:Y:S02]  /*c040*/  @!P0 LD.E.128 R4, [R22.64] ;  /* 0x0000000616048980 */ /* 0x000964000c101d00 */
.L_x_1091:
[----:B------:R-:W-:Y:S05]  /*c050*/  BSYNC B0 ;  /* 0x0000000000007941 */ /* 0x000fea0003800000 */
.L_x_1090:
[----:B------:R-:W-:Y:S01]  /*c060*/  IADD3 R0, R26, 0x40, RZ ;  /* 0x000000401a007810 */ /* 0x000fe20007ffe0ff */
[----:B-1--45:R-:W-:Y:S01]  /*c070*/  IMAD.MOV.U32 R3, RZ, RZ, R43 ;  /* 0x000000ffff037224 */ /* 0x032fe200078e002b */
[----:B------:R-:W-:Y:S01]  /*c080*/  MOV R24, R6 ;  /* 0x0000000600187202 */ /* 0x000fe20000000f00 */
[----:B------:R-:W-:Y:S01]  /*c090*/  IMAD.MOV.U32 R2, RZ, RZ, R40 ;  /* 0x000000ffff027224 */ /* 0x000fe200078e0028 */
[----:B------:R-:W-:Y:S01]  /*c0a0*/  ISETP.GE.AND P0, PT, R0, R30, PT ;  /* 0x0000001e0000720c */ /* 0x000fe20003f06270 */
[----:B------:R-:W-:Y:S01]  /*c0b0*/  IMAD.MOV.U32 R0, RZ, RZ, R41 ;  /* 0x000000ffff007224 */ /* 0x000fe200078e0029 */
[----:B---3--:R1:W3:Y:S01]  /*c0c0*/  SHFL.IDX PT, R21, R28, 0x1, 0x1c1f ;  /* 0x003c1f001c157f89 */ /* 0x0082e200000e0000 */
[----:B--2---:R-:W-:Y:S01]  /*c0d0*/  IMAD.MOV.U32 R20, RZ, RZ, R42 ;  /* 0x000000ffff147224 */ /* 0x004fe200078e002a */
        /* <DEDUP_REMOVED lines=35> */
[----:B------:R-:W-:Y:S01]  /*c310*/  CS2R R80, SRZ ;  /* 0x0000000000507805 */ /* 0x000fe2000001ff00 */
[----:B------:R-:W-:Y:S01]  /*c320*/  PRMT R91, R2, 0x7610, R91 ;  /* 0x00007610025b7816 */ /* 0x000fe2000000005b */
[----:B------:R1:W2:Y:S01]  /*c330*/  SHFL.IDX PT, R20, R31, 0x1, 0x1c1f ;  /* 0x003c1f001f147f89 */ /* 0x0002a200000e0000 */
[----:B------:R-:W-:Y:S01]  /*c340*/  PRMT R67, R23, 0x7610, R67 ;  /* 0x0000761017437816 */ /* 0x000fe20000000043 */
[----:B------:R-:W-:Y:S01]  /*c350*/  CS2R R70, SRZ ;  /* 0x0000000000467805 */ /* 0x000fe2000001ff00 */
[----:B------:R-:W-:Y:S01]  /*c360*/  PRMT R47, R0, 0x5410, R22 ;  /* 0x00005410002f7816 */ /* 0x000fe20000000016 */
[----:B------:R1:W4:Y:S01]  /*c370*/  SHFL.IDX PT, R3, R27, 0x1, 0x1c1f ;  /* 0x003c1f001b037f89 */ /* 0x00032200000e0000 */
[----:B------:R-:W-:Y:S01]  /*c380*/  CS2R R68, SRZ ;  /* 0x0000000000447805 */ /* 0x000fe2000001ff00 */
[----:B------:R-:W-:Y:S01]  /*c390*/  CS2R R50, SRZ ;  /* 0x0000000000327805 */ /* 0x000fe2000001ff00 */
[----:B------:R-:W-:Y:S01]  /*c3a0*/  CS2R R48, SRZ ;  /* 0x0000000000307805 */ /* 0x000fe2000001ff00 */
[----:B------:R1:W1:Y:S01]  /*c3b0*/  SHFL.IDX PT, R2, R32, 0x1, 0x1c1f ;  /* 0x003c1f0020027f89 */ /* 0x00026200000e0000 */
[----:B------:R-:W-:Y:S01]  /*c3c0*/  CS2R R78, SRZ ;  /* 0x00000000004e7805 */ /* 0x000fe2000001ff00 */
[----:B------:R-:W-:Y:S01]  /*c3d0*/  CS2R R76, SRZ ;  /* 0x00000000004c7805 */ /* 0x000fe2000001ff00 */
[----:B------:R-:W-:Y:S01]  /*c3e0*/  CS2R R74, SRZ ;  /* 0x00000000004a7805 */ /* 0x000fe2000001ff00 */
[----:B------:R-:W-:Y:S01]  /*c3f0*/  CS2R R72, SRZ ;  /* 0x0000000000487805 */ /* 0x000fe2000001ff00 */
[----:B------:R-:W-:Y:S01]  /*c400*/  CS2R R54, SRZ ;  /* 0x0000000000367805 */ /* 0x000fe2000001ff00 */
[----:B------:R-:W-:Y:S01]  /*c410*/  CS2R R52, SRZ ;  /* 0x0000000000347805 */ /* 0x000fe2000001ff00 */
[----:B------:R-:W-:Y:S05]  /*c420*/  @P0 BRA `(.L_x_1093) ;  /* 0x0000021000000947 */ /* 0x000fea0003800000 */
[----:B---3--:R-:W-:Y:S01]  /*c430*/  ISETP.GE.AND P0, PT, R102, c[0x0][0x27c], PT ;  /* 0x00009f0066007a0c */ /* 0x008fe20003f06270 */
        /* <DEDUP_REMOVED lines=8> */
[----:B------:R-:W-:Y:S02]  /*c4c0*/  @!P0 SHF.L.U64.HI R23, R102, 0x1, R29 ;  /* 0x0000000166178819 */ /* 0x000fe4000001021d */
[----:B------:R-:W-:Y:S02]  /*c4d0*/  @!P2 SHF.L.U32 R26, R85, 0x3, RZ ;  /* 0x00000003551aa819 */ /* 0x000fe400000006ff */
[-C--:B--2---:R-:W-:Y:S02]  /*c4e0*/  @!P0 IADD3 R24, P1, R20, R0.reuse, RZ ;  /* 0x0000000014188210 */ /* 0x084fe40007f3e0ff */
[----:B-1----:R-:W-:Y:S01]  /*c4f0*/  @!P0 IADD3 R22, P3, R2, R0, RZ ;  /* 0x0000000002168210 */ /* 0x002fe20007f7e0ff */
[----:B------:R-:W-:Y:S01]  /*c500*/  @!P2 IMAD.WIDE R28, R26, 0x2, R20 ;  /* 0x000000021a1ca825 */ /* 0x000fe200078e0214 */
[----:B------:R-:W-:Y:S02]  /*c510*/  @!P0 IADD3.X R25, R21, R23, RZ, P1, !PT ;  /* 0x0000001715198210 */ /* 0x000fe40000ffe4ff */
[----:B------:R-:W-:Y:S01]  /*c520*/  ISETP.GE.AND P1, PT, R106, c[0x0][0x27c], PT ;  /* 0x00009f006a007a0c */ /* 0x000fe20003f26270 */
[----:B----4-:R-:W-:Y:S01]  /*c530*/  @!P0 IMAD.X R23, R3, 0x1, R23, P3 ;  /* 0x0000000103178824 */ /* 0x010fe200018e0617 */
[----:B------:R-:W-:Y:S01]  /*c540*/  CS2R R78, SRZ ;  /* 0x00000000004e7805 */ /* 0x000fe2000001ff00 */
[----:B------:R-:W-:Y:S01]  /*c550*/  @!P2 IMAD.WIDE R26, R26, 0x2, R2 ;  /* 0x000000021a1aa825 */ /* 0x000fe200078e0202 */
[----:B------:R-:W-:Y:S01]  /*c560*/  CS2R R76, SRZ ;  /* 0x00000000004c7805 */ /* 0x000fe2000001ff00 */
[----:B------:R-:W-:Y:S01]  /*c570*/  CS2R R50, SRZ ;  /* 0x0000000000327805 */ /* 0x000fe2000001ff00 */
[----:B------:R-:W-:Y:S01]  /*c580*/  CS2R R48, SRZ ;  /* 0x0000000000307805 */ /* 0x000fe2000001ff00 */
[----:B------:R-:W-:Y:S01]  /*c590*/  CS2R R54, SRZ ;  /* 0x0000000000367805 */ /* 0x000fe2000001ff00 */
[----:B------:R-:W-:Y:S01]  /*c5a0*/  CS2R R52, SRZ ;  /* 0x0000000000347805 */ /* 0x000fe2000001ff00 */
[----:B------:R1:W5:Y:S04]  /*c5b0*/  @!P2 LD.E.128 R68, [R28.64] ;  /* 0x000000061c44a980 */ /* 0x000368000c101d00 */
[----:B------:R-:W-:Y:S01]  /*c5c0*/  @!P1 IMAD.SHL.U32 R0, R88, 0x8, RZ ;  /* 0x0000000858009824 */ /* 0x000fe200078e00ff */
[----:B------:R1:W5:Y:S03]  /*c5d0*/  @!P2 LD.E.128 R72, [R26.64] ;  /* 0x000000061a48a980 */ /* 0x000366000c101d00 */
[C---:B------:R-:W-:Y:S01]  /*c5e0*/  @!P1 IMAD.WIDE R20, R0.reuse, 0x2, R20 ;  /* 0x0000000200149825 */ /* 0x040fe200078e0214 */
[----:B------:R1:W5:Y:S03]  /*c5f0*/  @!P0 LD.E.128 R48, [R24.64] ;  /* 0x0000000618308980 */ /* 0x000366000c101d00 */
[----:B------:R-:W-:Y:S01]  /*c600*/  @!P1 IMAD.WIDE R2, R0, 0x2, R2 ;  /* 0x0000000200029825 */ /* 0x000fe200078e0202 */
[----:B------:R1:W5:Y:S04]  /*c610*/  @!P1 LD.E.128 R80, [R20.64] ;  /* 0x0000000614509980 */ /* 0x000368000c101d00 */
[----:B------:R1:W5:Y:S04]  /*c620*/  @!P1 LD.E.128 R76, [R2.64] ;  /* 0x00000006024c9980 */ /* 0x000368000c101d00 */
[----:B------:R1:W5:Y:S02]  /*c630*/  @!P0 LD.E.128 R52, [R22.64] ;  /* 0x0000000616348980 */ /* 0x000364000c101d00 */
.L_x_1093:
[----:B---3--:R-:W-:Y:S05]  /*c640*/  BSYNC B0 ;  /* 0x0000000000007941 */ /* 0x008fea0003800000 */
.L_x_1092:
[----:B-----5:R-:W-:Y:S01]  /*c650*/  IMAD.MOV.U32 R0, RZ, RZ, R82 ;  /* 0x000000ffff007224 */ /* 0x020fe200078e0052 */
[----:B------:R-:W-:-:S04]  /*c660*/  DEPBAR.LE SB0, 0x1 ;  /* 0x000080400000791a */ /* 0x000fc80000000000 */
[----:B-12---:R-:W-:Y:S01]  /*c670*/  IMAD.MOV.U32 R20, RZ, RZ, R83 ;  /* 0x000000ffff147224 */ /* 0x006fe200078e0053 */
[----:B------:R-:W-:Y:S01]  /*c680*/  PRMT R117, R0, 0x7610, R117 ;  /* 0x0000761000757816 */ /* 0x000fe20000000075 */
[----:B----4-:R-:W-:Y:S01]  /*c690*/  IMAD.MOV.U32 R3, RZ, RZ, R80 ;  /* 0x000000ffff037224 */ /* 0x010fe200078e0050 */
[----:B------:R-:W-:Y:S01]  /*c6a0*/  BSSY B1, `(.L_x_1094) ;  /* 0x000016d000017945 */ /* 0x000fe20003800000 */
[----:B------:R-:W-:Y:S02]  /*c6b0*/  IMAD.MOV.U32 R0, RZ, RZ, R70 ;  /* 0x000000ffff007224 */ /* 0x000fe400078e0046 */
[----:B------:R-:W-:Y:S01]  /*c6c0*/  IMAD.MOV.U32 R2, RZ, RZ, R81 ;  /* 0x000000ffff027224 */ /* 0x000fe200078e0051 */
[----:B------:R-:W-:Y:S01]  /*c6d0*/  PRMT R116, R3, 0x5410, R20 ;  /* 0x0000541003747816 */ /* 0x000fe20000000014 */
[----:B------:R-:W-:Y:S01]  /*c6e0*/  IMAD.MOV.U32 R20, RZ, RZ, R71 ;  /* 0x000000ffff147224 */ /* 0x000fe200078e0047 */
[----:B------:R-:W-:Y:S01]  /*c6f0*/  PRMT R113, R0, 0x7610, R113 ;  /* 0x0000761000717816 */ /* 0x000fe20000000071 */
[----:B------:R-:W-:Y:S01]  /*c700*/  IMAD.MOV.U32 R3, RZ, RZ, R68 ;  /* 0x000000ffff037224 */ /* 0x000fe200078e0044 */
[----:B------:R-:W-:-:S02]  /*c710*/  MOV R0, R50 ;  /* 0x0000003200007202 */ /* 0x000fc40000000f00 */
[----:B------:R-:W-:Y:S01]  /*c720*/  PRMT R114, R114, 0x5410, R2 ;  /* 0x0000541072727816 */ /* 0x000fe20000000002 */
[----:B------:R-:W-:Y:S01]  /*c730*/  IMAD.MOV.U32 R2, RZ, RZ, R69 ;  /* 0x000000ffff027224 */ /* 0x000fe200078e0045 */
[----:B------:R-:W-:Y:S01]  /*c740*/  PRMT R112, R3, 0x5410, R20 ;  /* 0x0000541003707816 */ /* 0x000fe20000000014 */
[----:B------:R-:W-:Y:S01]  /*c750*/  IMAD.MOV.U32 R20, RZ, RZ, R51 ;  /* 0x000000ffff147224 */ /* 0x000fe200078e0033 */
[----:B------:R-:W-:Y:S01]  /*c760*/  PRMT R109, R0, 0x7610, R109 ;  /* 0x00007610006d7816 */ /* 0x000fe2000000006d */
[----:B------:R-:W-:Y:S01]  /*c770*/  IMAD.MOV.U32 R3, RZ, RZ, R48 ;  /* 0x000000ffff037224 */ /* 0x000fe200078e0030 */
[----:B------:R-:W-:Y:S01]  /*c780*/  PRMT R110, R110, 0x5410, R2 ;  /* 0x000054106e6e7816 */ /* 0x000fe20000000002 */
[----:B------:R-:W-:Y:S02]  /*c790*/  IMAD.MOV.U32 R0, RZ, RZ, R78 ;  /* 0x000000ffff007224 */ /* 0x000fe400078e004e */
        /* <DEDUP_REMOVED lines=8> */
[----:B------:R-:W-:Y:S01]  /*c820*/  IMAD.IADD R20, R30, 0x1, -R249 ;  /* 0x000000011e147824 */ /* 0x000fe200078e0af9 */
[----:B------:R-:W-:-:S02]  /*c830*/  MOV R3, R76 ;  /* 0x0000004c00037202 */ /* 0x000fc40000000f00 */
[----:B------:R-:W-:Y:S01]  /*c840*/  PRMT R113, R113, 0x5410, R2 ;  /* 0x0000541071717816 */ /* 0x000fe20000000002 */
[----:B------:R-:W-:Y:S01]  /*c850*/  IMAD.MOV.U32 R2, RZ, RZ, R72 ;  /* 0x000000ffff027224 */ /* 0x000fe200078e0048 */
[----:B------:R-:W-:Y:S01]  /*c860*/  IMNMX R87, R20, 0x80, PT ;  /* 0x0000008014577817 */ /* 0x000fe20003800200 */
[----:B------:R-:W-:Y:S01]  /*c870*/  IMAD.MOV.U32 R20, RZ, RZ, R54 ;  /* 0x000000ffff147224 */ /* 0x000fe200078e0036 */
[----:B------:R-:W-:Y:S01]  /*c880*/  PRMT R114, R3, 0x7610, R114 ;  /* 0x0000761003727816 */ /* 0x000fe20000000072 */
[----:B------:R-:W-:Y:S01]  /*c890*/  IMAD.MOV.U32 R3, RZ, RZ, R75 ;  /* 0x000000ffff037224 */ /* 0x000fe200078e004b */
[----:B------:R-:W-:Y:S01]  /*c8a0*/  BAR.SYNC.DEFER_BLOCKING 0x0 ;  /* 0x0000000000007b1d */ /* 0x000fe20000010000 */
[----:B------:R-:W-:Y:S02]  /*c8b0*/  ISETP.GE.AND P0, PT, R239, R87, PT ;  /* 0x00000057ef00720c */ /* 0x000fe40003f06270 */
[----:B------:R-:W-:Y:S02]  /*c8c0*/  PRMT R111, R0, 0x7610, R111 ;  /* 0x00007610006f7816 */ /* 0x000fe4000000006f */
[----:B------:R-:W-:-:S02]  /*c8d0*/  MOV R0, R73 ;  /* 0x0000004900007202 */ /* 0x000fc40000000f00 */
[----:B------:R-:W-:Y:S01]  /*c8e0*/  PRMT R111, R111, 0x5410, R3 ;  /* 0x000054106f6f7816 */ /* 0x000fe20000000003 */
[----:B------:R-:W-:Y:S01]  /*c8f0*/  IMAD.MOV.U32 R3, RZ, RZ, R55 ;  /* 0x000000ffff037224 */ /* 0x000fe200078e0037 */
[----:B------:R-:W-:Y:S01]  /*c900*/  PRMT R110, R2, 0x7610, R110 ;  /* 0x00007610026e7816 */ /* 0x000fe2000000006e */
[----:B------:R-:W-:Y:S01]  /*c910*/  IMAD.MOV.U32 R2, RZ, RZ, R52 ;  /* 0x000000ffff027224 */ /* 0x000fe200078e0034 */
[----:B------:R-:W-:Y:S01]  /*c920*/  PRMT R109, R109, 0x5410, R0 ;  /* 0x000054106d6d7816 */ /* 0x000fe20000000000 */
[----:B------:R-:W-:Y:S01]  /*c930*/  IMAD.MOV.U32 R0, RZ, RZ, R53 ;  /* 0x000000ffff007224 */ /* 0x000fe200078e0035 */
[----:B------:R-:W-:Y:S02]  /*c940*/  PRMT R105, R20, 0x5410, R3 ;  /* 0x0000541014697816 */ /* 0x000fe40000000003 */
[----:B------:R-:W-:Y:S02]  /*c950*/  PRMT R104, R2, 0x7610, R104 ;  /* 0x0000761002687816 */ /* 0x000fe40000000068 */
[----:B------:R-:W-:Y:S01]  /*c960*/  PRMT R101, R0, 0x7610, R101 ;  /* 0x0000761000657816 */ /* 0x000fe20000000065 */
[----:B------:R-:W-:Y:S05]  /*c970*/  @P0 BRA `(.L_x_1095) ;  /* 0x000013f000000947 */ /* 0x000fea0003800000 */
[----:B------:R-:W2:Y:S04]  /*c980*/  LDL R122, [R1+0x14] ;  /* 0x00001400017a7983 */ /* 0x000ea80000100800 */
[----:B------:R-:W1:Y:S01]  /*c990*/  S2R R21, SR_TID.X ;  /* 0x0000000000157919 */ /* 0x000e620000002100 */
[----:B------:R-:W-:Y:S01]  /*c9a0*/  ISETP.GE.AND P0, PT, R102, c[0x0][0x27c], PT ;  /* 0x00009f0066007a0c */ /* 0x000fe20003f06270 */
[----:B------:R-:W-:Y:S01]  /*c9b0*/  BSSY B0, `(.L_x_1096) ;  /* 0x0000069000007945 */ /* 0x000fe20003800000 */
[----:B-1----:R-:W-:-:S04]  /*c9c0*/  SHF.R.S32.HI R2, RZ, 0x1f, R21 ;  /* 0x0000001fff027819 */ /* 0x002fc80000011415 */
[----:B------:R-:W-:-:S04]  /*c9d0*/  LEA.HI R2, R2, R21, RZ, 0x5 ;  /* 0x0000001502027211 */ /* 0x000fc800078f28ff */
[----:B------:R-:W-:-:S05]  /*c9e0*/  SHF.R.S32.HI R2, RZ, 0x5, R2 ;  /* 0x00000005ff027819 */ /* 0x000fca0000011402 */
[----:B------:R-:W-:Y:S01]  /*c9f0*/  IMAD.SHL.U32 R2, R2, 0x200, RZ ;  /* 0x0000020002027824 */ /* 0x000fe200078e00ff */
[----:B--2---:R-:W-:Y:S01]  /*ca00*/  SHF.R.U32.HI R0, RZ, 0x3, R122 ;  /* 0x00000003ff007819 */ /* 0x004fe2000001167a */
[----:B------:R-:W-:Y:S05]  /*ca10*/  @P0 BRA `(.L_x_1097) ;  /* 0x0000062000000947 */ /* 0x000fea0003800000 */
[----:B------:R-:W-:Y:S02]  /*ca20*/  MOV R22, c[0x0][0x27c] ;  /* 0x00009f0000167a02 */ /* 0x000fe40000000f00 */
[----:B------:R-:W-:Y:S02]  /*ca30*/  LOP3.LUT R3, R122, 0x38, R102, 0xf8, !PT ;  /* 0x000000387a037812 */ /* 0x000fe400078ef866 */
[----:B------:R-:W-:Y:S02]  /*ca40*/  LEA.HI R22, R22, R121, RZ, 0x1d ;  /* 0x0000007916167211 */ /* 0x000fe400078fe8ff */
[----:B------:R-:W-:Y:S02]  /*ca50*/  SHF.R.U32.HI R45, RZ, 0x10, R5 ;  /* 0x00000010ff2d7819 */ /* 0x000fe40000011605 */
[----:B------:R-:W-:-:S02]  /*ca60*/  SHF.R.S32.HI R21, RZ, 0x1f, R22 ;  /* 0x0000001fff157819 */ /* 0x000fc40000011416 */
[----:B------:R-:W-:Y:S02]  /*ca70*/  SHF.L.U32 R20, R22, 0x3, RZ ;  /* 0x0000000316147819 */ /* 0x000fe400000006ff */
[----:B------:R-:W-:Y:S02]  /*ca80*/  LEA.HI R22, R21, R22, RZ, 0x3 ;  /* 0x0000001615167211 */ /* 0x000fe400078f18ff */
[----:B------:R-:W-:Y:S02]  /*ca90*/  LOP3.LUT R21, R2, R3, R0, 0xf6, !PT ;  /* 0x0000000302157212 */ /* 0x000fe400078ef600 */
[----:B------:R-:W-:Y:S02]  /*caa0*/  LOP3.LUT R20, R122, 0x38, R20, 0xf8, !PT ;  /* 0x000000387a147812 */ /* 0x000fe400078ef814 */
[----:B------:R-:W-:Y:S02]  /*cab0*/  SHF.L.U32 R3, R22, 0xa, RZ ;  /* 0x0000000a16037819 */ /* 0x000fe400000006ff */
[----:B------:R-:W-:-:S02]  /*cac0*/  LOP3.LUT R24, R20, R0, RZ, 0x3c, !PT ;  /* 0x0000000014187212 */ /* 0x000fc400078e3cff */
[----:B------:R-:W-:Y:S02]  /*cad0*/  LOP3.LUT R3, R3, 0x7fffe000, RZ, 0xc0, !PT ;  /* 0x7fffe00003037812 */ /* 0x000fe400078ec0ff */
[----:B------:R-:W-:Y:S02]  /*cae0*/  LEA R44, R21, 0xc100, 0x1 ;  /* 0x0000c100152c7811 */ /* 0x000fe400078e08ff */
[----:B------:R-:W-:Y:S02]  /*caf0*/  IADD3 R3, R24, R3, R2 ;  /* 0x0000000318037210 */ /* 0x000fe40007ffe002 */
[----:B------:R-:W-:Y:S01]  /*cb00*/  SHF.R.U64 R64, R4, 0x10, R5 ;  /* 0x0000001004407819 */ /* 0x000fe20000001205 */
[----:B------:R-:W1:Y:S01]  /*cb10*/  LDS.128 R20, [R44] ;  /* 0x000000002c147984 */ /* 0x000e620000000c00 */
[----:B------:R-:W-:Y:S01]  /*cb20*/  SHF.L.U32 R35, R3, 0x1, RZ ;  /* 0x0000000103237819 */ /* 0x000fe200000006ff */
[--C-:B------:R-:W-:Y:S01]  /*cb30*/  HADD2.F32 R3, -RZ, R47.reuse.H0_H0 ;  /* 0x2000002fff037230 */ /* 0x100fe20000004100 */
[--C-:B------:R-:W-:Y:S01]  /*cb40*/  SHF.R.U64 R61, R6, 0x10, R7.reuse ;  /* 0x00000010063d7819 */ /* 0x100fe20000001207 */
[----:B------:R-:W-:Y:S01]  /*cb50*/  HADD2.F32 R6, -RZ, R47.H1_H1 ;  /* 0x3000002fff067230 */ /* 0x000fe20000004100 */
[----:B------:R-:W-:Y:S01]  /*cb60*/  SHF.R.U32.HI R56, RZ, 0x10, R7 ;  /* 0x00000010ff387819 */ /* 0x000fe20000011607 */
[----:B------:R-:W2:Y:S01]  /*cb70*/  LDS.128 R24, [R35+0xc100] ;  /* 0x00c1000023187984 */ /* 0x000ea20000000c00 */
[----:B------:R-:W-:-:S02]  /*cb80*/  SHF.R.U32.HI R46, RZ, 0x10, R13 ;  /* 0x00000010ff2e7819 */ /* 0x000fc4000001160d */
[----:B------:R-:W-:Y:S01]  /*cb90*/  SHF.R.U64 R66, R12, 0x10, R13 ;  /* 0x000000100c427819 */ /* 0x000fe2000000120d */
[----:B------:R-:W-:Y:S01]  /*cba0*/  HADD2.F32 R13, -RZ, R57.H0_H0 ;  /* 0x20000039ff0d7230 */ /* 0x000fe20000004100 */
[--C-:B------:R-:W-:Y:S01]  /*cbb0*/  SHF.R.U64 R65, R14, 0x10, R15.reuse ;  /* 0x000000100e417819 */ /* 0x100fe2000000120f */
[----:B------:R-:W-:Y:S01]  /*cbc0*/  HADD2.F32 R86, -RZ, R46.H0_H0 ;  /* 0x2000002eff567230 */ /* 0x000fe20000004100 */
[----:B------:R-:W-:Y:S01]  /*cbd0*/  SHF.R.U32.HI R60, RZ, 0x10, R15 ;  /* 0x00000010ff3c7819 */ /* 0x000fe2000001160f */
[----:B-1----:R-:W-:Y:S02]  /*cbe0*/  HADD2.F32 R34, -RZ, R21.H0_H0 ;  /* 0x20000015ff227230 */ /* 0x002fe40000004100 */
[--C-:B------:R-:W-:Y:S02]  /*cbf0*/  HADD2.F32 R30, -RZ, R22.reuse.H0_H0 ;  /* 0x20000016ff1e7230 */ /* 0x100fe40000004100 */
[----:B------:R-:W-:Y:S01]  /*cc00*/  HADD2.F32 R29, -RZ, R22.H1_H1 ;  /* 0x30000016ff1d7230 */ /* 0x000fe20000004100 */
[----:B------:R-:W-:Y:S01]  /*cc10*/  FMUL.FTZ R12, R34, R3 ;  /* 0x00000003220c7220 */ /* 0x000fe20000410000 */
[----:B--2---:R-:W-:-:S02]  /*cc20*/  HADD2.F32 R5, -RZ, R25.H0_H0 ;  /* 0x20000019ff057230 */ /* 0x004fc40000004100 */
[--C-:B------:R-:W-:Y:S02]  /*cc30*/  HADD2.F32 R7, -RZ, R24.reuse.H0_H0 ;  /* 0x20000018ff077230 */ /* 0x100fe40000004100 */
[----:B------:R-:W-:Y:S01]  /*cc40*/  HADD2.F32 R22, -RZ, R24.H1_H1 ;  /* 0x30000018ff167230 */ /* 0x000fe20000004100 */
[C---:B------:R-:W-:Y:S01]  /*cc50*/  FMUL.FTZ R58, R5.reuse, R3 ;  /* 0x00000003053a7220 */ /* 0x040fe20000410000 */
[----:B------:R-:W-:Y:S01]  /*cc60*/  HADD2.F32 R32, -RZ, R21.H1_H1 ;  /* 0x30000015ff207230 */ /* 0x000fe20000004100 */
[----:B------:R-:W-:Y:S01]  /*cc70*/  FFMA.FTZ R63, R5, R13, R12 ;  /* 0x0000000d053f7223 */ /* 0x000fe2000001000c */
[----:B------:R-:W-:Y:S01]  /*cc80*/  HADD2.F32 R24, -RZ, R45.H0_H0 ;  /* 0x2000002dff187230 */ /* 0x000fe20000004100 */
[----:B------:R-:W-:Y:S01]  /*cc90*/  FMUL.FTZ R47, R7, R6 ;  /* 0x00000006072f7220 */ /* 0x000fe20000410000 */
[--C-:B------:R-:W-:Y:S02]  /*cca0*/  HADD2.F32 R33, -RZ, R20.reuse.H0_H0 ;  /* 0x20000014ff217230 */ /* 0x100fe40000004100 */
[----:B------:R-:W-:Y:S01]  /*ccb0*/  HADD2.F32 R4, -RZ, R25.H1_H1 ;  /* 0x30000019ff047230 */ /* 0x000fe20000004100 */
[----:B------:R-:W-:Y:S01]  /*ccc0*/  FMUL.FTZ R3, R32, R24 ;  /* 0x0000001820037220 */ /* 0x000fe20000410000 */
[----:B------:R-:W-:Y:S01]  /*ccd0*/  HADD2.F32 R12, -RZ, R57.H1_H1 ;  /* 0x30000039ff0c7230 */ /* 0x000fe20000004100 */
[----:B------:R-:W-:Y:S01]  /*cce0*/  FMUL.FTZ R5, R33, R6 ;  /* 0x0000000621057220 */ /* 0x000fe20000410000 */
[----:B------:R-:W-:Y:S01]  /*ccf0*/  HADD2.F32 R28, -RZ, R23.H0_H0 ;  /* 0x20000017ff1c7230 */ /* 0x000fe20000004100 */
[C---:B------:R-:W-:Y:S01]  /*cd00*/  FFMA.FTZ R62, R4.reuse, R86, R3 ;  /* 0x00000056043e7223 */ /* 0x040fe20000010003 */
[----:B------:R-:W-:Y:S01]  /*cd10*/  HADD2.F32 R3, -RZ, R67.H0_H0 ;  /* 0x20000043ff037230 */ /* 0x000fe20000004100 */
[----:B------:R-:W-:Y:S01]  /*cd20*/  FMUL.FTZ R57, R4, R24 ;  /* 0x0000001804397220 */ /* 0x000fe20000410000 */
[----:B------:R-:W-:Y:S01]  /*cd30*/  HADD2.F32 R4, -RZ, R59.H0_H0 ;  /* 0x2000003bff047230 */ /* 0x000fe20000004100 */
[----:B------:R-:W-:Y:S01]  /*cd40*/  FFMA.FTZ R59, R7, R12, R5 ;  /* 0x0000000c073b7223 */ /* 0x000fe20000010005 */
[----:B------:R-:W-:Y:S01]  /*cd50*/  HADD2.F32 R15, -RZ, R27.H0_H0 ;  /* 0x2000001bff0f7230 */ /* 0x000fe20000004100 */
[-C--:B------:R-:W-:Y:S01]  /*cd60*/  FMUL.FTZ R7, R28, R3.reuse ;  /* 0x000000031c077220 */ /* 0x080fe20000410000 */
[----:B------:R-:W-:Y:S01]  /*cd70*/  HADD2.F32 R5, -RZ, R67.H1_H1 ;  /* 0x30000043ff057230 */ /* 0x000fe20000004100 */
[----:B------:R-:W-:Y:S01]  /*cd80*/  FMUL.FTZ R24, R30, R4 ;  /* 0x000000041e187220 */ /* 0x000fe20000410000 */
[----:B------:R-:W-:Y:S01]  /*cd90*/  HADD2.F32 R31, -RZ, R20.H1_H1 ;  /* 0x30000014ff1f7230 */ /* 0x000fe20000004100 */
[----:B------:R-:W-:Y:S01]  /*cda0*/  FMUL.FTZ R25, R15, R3 ;  /* 0x000000030f197220 */ /* 0x000fe20000410000 */
[----:B------:R-:W-:-:S02]  /*cdb0*/  HADD2.F32 R21, -RZ, R26.H0_H0 ;  /* 0x2000001aff157230 */ /* 0x000fc40000004100 */
[----:B------:R-:W-:Y:S02]  /*cdc0*/  HADD2.F32 R20, -RZ, R26.H1_H1 ;  /* 0x3000001aff147230 */ /* 0x000fe40000004100 */
[----:B------:R-:W-:Y:S01]  /*cdd0*/  HADD2.F32 R23, -RZ, R23.H1_H1 ;  /* 0x30000017ff177230 */ /* 0x000fe20000004100 */
[----:B------:R-:W-:Y:S01]  /*cde0*/  FMUL.FTZ R45, R21, R4 ;  /* 0x00000004152d7220 */ /* 0x000fe20000410000 */
[----:B------:R-:W-:Y:S02]  /*cdf0*/  HADD2.F32 R6, -RZ, R84.H0_H0 ;  /* 0x20000054ff067230 */ /* 0x000fe40000004100 */
[----:B------:R-:W-:Y:S02]  /*ce00*/  HADD2.F32 R26, -RZ, R56.H0_H0 ;  /* 0x20000038ff1a7230 */ /* 0x000fe40000004100 */
[----:B------:R-:W-:Y:S01]  /*ce10*/  HADD2.F32 R14, -RZ, R27.H1_H1 ;  /* 0x3000001bff0e7230 */ /* 0x000fe20000004100 */
[----:B------:R-:W-:Y:S01]  /*ce20*/  FFMA.FTZ R27, R15, R5, R7 ;  /* 0x000000050f1b7223 */ /* 0x000fe20000010007 */
[----:B------:R-:W-:Y:S01]  /*ce30*/  HADD2.F32 R7, -RZ, R64.H0_H0 ;  /* 0x20000040ff077230 */ /* 0x000fe20000004100 */
[----:B------:R-:W-:Y:S01]  /*ce40*/  FFMA.FTZ R56, R21, R6, R24 ;  /* 0x0000000615387223 */ /* 0x000fe20000010018 */
[----:B------:R-:W-:Y:S01]  /*ce50*/  HADD2.F32 R67, -RZ, R60.H0_H0 ;  /* 0x2000003cff437230 */ /* 0x000fe20000004100 */
[-C--:B------:R-:W-:Y:S01]  /*ce60*/  FMUL.FTZ R3, R23, R26.reuse ;  /* 0x0000001a17037220 */ /* 0x080fe20000410000 */
[----:B------:R-:W-:Y:S01]  /*ce70*/  HADD2.F32 R21, -RZ, R61.H0_H0 ;  /* 0x2000003dff157230 */ /* 0x000fe20000004100 */
[----:B------:R-:W-:Y:S01]  /*ce80*/  FMUL.FTZ R4, R31, R7 ;  /* 0x000000071f047220 */ /* 0x000fe20000410000 */
[----:B------:R-:W-:Y:S01]  /*ce90*/  HADD2.F32 R60, -RZ, R66.H0_H0 ;  /* 0x20000042ff3c7230 */ /* 0x000fe20000004100 */
[----:B------:R-:W-:-:S02]  /*cea0*/  FMUL.FTZ R15, R14, R26 ;  /* 0x0000001a0e0f7220 */ /* 0x000fc40000410000 */
[----:B------:R-:W-:Y:S01]  /*ceb0*/  FFMA.FTZ R24, R14, R67, R3 ;  /* 0x000000430e187223 */ /* 0x000fe20000010003 */
[----:B------:R-:W-:Y:S01]  /*cec0*/  HADD2.F32 R14, -RZ, R65.H0_H0 ;  /* 0x20000041ff0e7230 */ /* 0x000fe20000004100 */
[----:B------:R-:W-:Y:S02]  /*ced0*/  FMUL.FTZ R3, R29, R21 ;  /* 0x000000151d037220 */ /* 0x000fe40000410000 */
[C---:B------:R-:W-:Y:S02]  /*cee0*/  FFMA.FTZ R26, R22.reuse, R60, R4 ;  /* 0x0000003c161a7223 */ /* 0x040fe40000010004 */
[----:B------:R-:W-:Y:S02]  /*cef0*/  FMUL.FTZ R7, R22, R7 ;  /* 0x0000000716077220 */ /* 0x000fe40000410000 */
[C---:B------:R-:W-:Y:S02]  /*cf00*/  FMUL.FTZ R4, R20.reuse, R21 ;  /* 0x0000001514047220 */ /* 0x040fe40000410000 */
[----:B------:R-:W-:-:S02]  /*cf10*/  FFMA.FTZ R46, R20, R14, R3 ;  /* 0x0000000e142e7223 */ /* 0x000fc40000010003 */
        /* <DEDUP_REMOVED lines=18> */
.L_x_1097:
[----:B------:R-:W-:Y:S05]  /*d040*/  BSYNC B0 ;  /* 0x0000000000007941 */ /* 0x000fea0003800000 */
.L_x_1096:
[----:B------:R-:W-:Y:S01]  /*d050*/  ISETP.GE.AND P0, PT, R107, c[0x0][0x27c], PT ;  /* 0x00009f006b007a0c */ /* 0x000fe20003f06270 */
[----:B------:R-:W-:-:S12]  /*d060*/  BSSY B0, `(.L_x_1098) ;  /* 0x0000068000007945 */ /* 0x000fd80003800000 */
[----:B------:R-:W-:Y:S05]  /*d070*/  @P0 BRA `(.L_x_1099) ;  /* 0x0000066000000947 */ /* 0x000fea0003800000 */
[----:B------:R-:W-:Y:S02]  /*d080*/  MOV R3, c[0x0][0x27c] ;  /* 0x00009f0000037a02 */ /* 0x000fe40000000f00 */
[----:B-1----:R-:W-:Y:S02]  /*d090*/  LEA.HI R4, R89, R107, RZ, 0x6 ;  /* 0x0000006b59047211 */ /* 0x002fe400078f30ff */
        /* <DEDUP_REMOVED lines=14> */
[----:B------:R-:W1:Y:S01]  /*d180*/  LDS.128 R4, [R29] ;  /* 0x000000001d047984 */ /* 0x000e620000000c00 */
[----:B------:R-:W-:Y:S02]  /*d190*/  SHF.R.U32.HI R27, RZ, 0x10, R9 ;  /* 0x00000010ff1b7819 */ /* 0x000fe40000011609 */
[----:B------:R-:W-:-:S02]  /*d1a0*/  IADD3 R3, R12, R3, R2 ;  /* 0x000000030c037210 */ /* 0x000fc40007ffe002 */
[----:B------:R-:W-:Y:S02]  /*d1b0*/  SHF.R.U64 R58, R16, 0x10, R17 ;  /* 0x00000010103a7819 */ /* 0x000fe40000001211 */
[----:B------:R-:W-:Y:S01]  /*d1c0*/  SHF.L.U32 R28, R3, 0x1, RZ ;  /* 0x00000001031c7819 */ /* 0x000fe200000006ff */
[----:B------:R-:W-:Y:S01]  /*d1d0*/  HADD2.F32 R3, -RZ, R84.H1_H1 ;  /* 0x30000054ff037230 */ /* 0x000fe20000004100 */
[--C-:B------:R-:W-:Y:S02]  /*d1e0*/  SHF.R.U64 R57, R18, 0x10, R19.reuse ;  /* 0x0000001012397819 */ /* 0x100fe40000001213 */
[----:B------:R-:W-:Y:S01]  /*d1f0*/  SHF.R.U32.HI R44, RZ, 0x10, R19 ;  /* 0x00000010ff2c7819 */ /* 0x000fe20000011613 */
[----:B------:R-:W2:Y:S01]  /*d200*/  LDS.128 R20, [R28+0xc100] ;  /* 0x00c100001c147984 */ /* 0x000ea20000000c00 */
[----:B------:R-:W-:Y:S02]  /*d210*/  SHF.R.U32.HI R30, RZ, 0x10, R17 ;  /* 0x00000010ff1e7819 */ /* 0x000fe40000011611 */
[----:B------:R-:W-:Y:S01]  /*d220*/  SHF.R.U64 R56, R8, 0x10, R9 ;  /* 0x0000001008387819 */ /* 0x000fe20000001209 */
[----:B------:R-:W-:Y:S01]  /*d230*/  HADD2.F32 R9, -RZ, R91.H1_H1 ;  /* 0x3000005bff097230 */ /* 0x000fe20000004100 */
[--C-:B------:R-:W-:Y:S01]  /*d240*/  SHF.R.U32.HI R32, RZ, 0x10, R11.reuse ;  /* 0x00000010ff207819 */ /* 0x100fe2000001160b */
[----:B------:R-:W-:Y:S01]  /*d250*/  HADD2.F32 R60, -RZ, R30.H0_H0 ;  /* 0x2000001eff3c7230 */ /* 0x000fe20000004100 */
[----:B------:R-:W-:Y:S01]  /*d260*/  SHF.R.U64 R45, R10, 0x10, R11 ;  /* 0x000000100a2d7819 */ /* 0x000fe2000000120b */
[----:B------:R-:W-:-:S02]  /*d270*/  HADD2.F32 R59, -RZ, R44.H0_H0 ;  /* 0x2000002cff3b7230 */ /* 0x000fc40000004100 */
[----:B------:R-:W-:Y:S02]  /*d280*/  HADD2.F32 R44, -RZ, R58.H0_H0 ;  /* 0x2000003aff2c7230 */ /* 0x000fe40000004100 */
[--C-:B-1----:R-:W-:Y:S02]  /*d290*/  HADD2.F32 R25, -RZ, R5.reuse.H0_H0 ;  /* 0x20000005ff197230 */ /* 0x102fe40000004100 */
[----:B------:R-:W-:Y:S02]  /*d2a0*/  HADD2.F32 R19, -RZ, R5.H1_H1 ;  /* 0x30000005ff137230 */ /* 0x000fe40000004100 */
[--C-:B------:R-:W-:Y:S01]  /*d2b0*/  HADD2.F32 R16, -RZ, R7.reuse.H0_H0 ;  /* 0x20000007ff107230 */ /* 0x100fe20000004100 */
[----:B------:R-:W-:Y:S01]  /*d2c0*/  FMUL.FTZ R8, R25, R3 ;  /* 0x0000000319087220 */ /* 0x000fe20000410000 */
[----:B------:R-:W-:Y:S02]  /*d2d0*/  HADD2.F32 R15, -RZ, R7.H1_H1 ;  /* 0x30000007ff0f7230 */ /* 0x000fe40000004100 */
[----:B------:R-:W-:-:S02]  /*d2e0*/  HADD2.F32 R24, -RZ, R4.H0_H0 ;  /* 0x20000004ff187230 */ /* 0x000fc40000004100 */
[----:B------:R-:W-:Y:S02]  /*d2f0*/  HADD2.F32 R26, -RZ, R4.H1_H1 ;  /* 0x30000004ff1a7230 */ /* 0x000fe40000004100 */
[----:B--2---:R-:W-:Y:S02]  /*d300*/  HADD2.F32 R5, -RZ, R21.H0_H0 ;  /* 0x20000015ff057230 */ /* 0x004fe40000004100 */
[--C-:B------:R-:W-:Y:S02]  /*d310*/  HADD2.F32 R7, -RZ, R20.reuse.H0_H0 ;  /* 0x20000014ff077230 */ /* 0x100fe40000004100 */
[----:B------:R-:W-:Y:S01]  /*d320*/  HADD2.F32 R14, -RZ, R20.H1_H1 ;  /* 0x30000014ff0e7230 */ /* 0x000fe20000004100 */
[C---:B------:R-:W-:Y:S01]  /*d330*/  FMUL.FTZ R34, R5.reuse, R3 ;  /* 0x0000000305227220 */ /* 0x040fe20000410000 */
[----:B------:R-:W-:Y:S01]  /*d340*/  HADD2.F32 R20, -RZ, R27.H0_H0 ;  /* 0x2000001bff147230 */ /* 0x000fe20000004100 */
[----:B------:R-:W-:Y:S01]  /*d350*/  FFMA.FTZ R47, R5, R9, R8 ;  /* 0x00000009052f7223 */ /* 0x000fe20000010008 */
[----:B------:R-:W-:-:S02]  /*d360*/  HADD2.F32 R18, -RZ, R6.H0_H0 ;  /* 0x20000006ff127230 */ /* 0x000fc40000004100 */
[----:B------:R-:W-:Y:S01]  /*d370*/  HADD2.F32 R17, -RZ, R6.H1_H1 ;  /* 0x30000006ff117230 */ /* 0x000fe20000004100 */
[----:B------:R-:W-:Y:S01]  /*d380*/  FMUL.FTZ R3, R19, R20 ;  /* 0x0000001413037220 */ /* 0x000fe20000410000 */
[----:B------:R-:W-:Y:S02]  /*d390*/  HADD2.F32 R4, -RZ, R21.H1_H1 ;  /* 0x30000015ff047230 */ /* 0x000fe40000004100 */
[----:B------:R-:W-:Y:S02]  /*d3a0*/  HADD2.F32 R6, -RZ, R91.H0_H0 ;  /* 0x2000005bff067230 */ /* 0x000fe40000004100 */
[----:B------:R-:W-:Y:S01]  /*d3b0*/  HADD2.F32 R8, -RZ, R93.H0_H0 ;  /* 0x2000005dff087230 */ /* 0x000fe20000004100 */
[----:B------:R-:W-:Y:S01]  /*d3c0*/  FFMA.FTZ R46, R4, R60, R3 ;  /* 0x0000003c042e7223 */ /* 0x000fe20000010003 */
[--C-:B------:R-:W-:Y:S01]  /*d3d0*/  HADD2.F32 R3, -RZ, R92.reuse.H1_H1 ;  /* 0x3000005cff037230 */ /* 0x100fe20000004100 */
[----:B------:R-:W-:Y:S01]  /*d3e0*/  FMUL.FTZ R5, R24, R6 ;  /* 0x0000000618057220 */ /* 0x000fe20000410000 */
[----:B------:R-:W-:Y:S01]  /*d3f0*/  HADD2.F32 R11, -RZ, R23.H0_H0 ;  /* 0x20000017ff0b7230 */ /* 0x000fe20000004100 */
[----:B------:R-:W-:Y:S01]  /*d400*/  FMUL.FTZ R33, R4, R20 ;  /* 0x0000001404217220 */ /* 0x000fe20000410000 */
[----:B------:R-:W-:Y:S01]  /*d410*/  HADD2.F32 R4, -RZ, R92.H0_H0 ;  /* 0x2000005cff047230 */ /* 0x000fe20000004100 */
[C---:B------:R-:W-:Y:S01]  /*d420*/  FFMA.FTZ R35, R7.reuse, R8, R5 ;  /* 0x0000000807237223 */ /* 0x040fe20000010005 */
[----:B------:R-:W-:Y:S01]  /*d430*/  HADD2.F32 R5, -RZ, R93.H1_H1 ;  /* 0x3000005dff057230 */ /* 0x000fe20000004100 */
[----:B------:R-:W-:Y:S01]  /*d440*/  FMUL.FTZ R31, R7, R6 ;  /* 0x00000006071f7220 */ /* 0x000fe20000410000 */
[--C-:B------:R-:W-:Y:S01]  /*d450*/  HADD2.F32 R13, -RZ, R22.reuse.H0_H0 ;  /* 0x20000016ff0d7230 */ /* 0x100fe20000004100 */
[-C--:B------:R-:W-:Y:S01]  /*d460*/  FMUL.FTZ R7, R16, R3.reuse ;  /* 0x0000000310077220 */ /* 0x080fe20000410000 */
[----:B------:R-:W-:Y:S01]  /*d470*/  HADD2.F32 R12, -RZ, R22.H1_H1 ;  /* 0x30000016ff0c7230 */ /* 0x000fe20000004100 */
[-C--:B------:R-:W-:Y:S01]  /*d480*/  FMUL.FTZ R20, R18, R4.reuse ;  /* 0x0000000412147220 */ /* 0x080fe20000410000 */
[----:B------:R-:W-:Y:S01]  /*d490*/  HADD2.F32 R6, -RZ, R94.H0_H0 ;  /* 0x2000005eff067230 */ /* 0x000fe20000004100 */
[----:B------:R-:W-:Y:S01]  /*d4a0*/  FMUL.FTZ R21, R11, R3 ;  /* 0x000000030b157220 */ /* 0x000fe20000410000 */
[----:B------:R-:W-:Y:S01]  /*d4b0*/  HADD2.F32 R22, -RZ, R32.H0_H0 ;  /* 0x20000020ff167230 */ /* 0x000fe20000004100 */
[----:B------:R-:W-:Y:S01]  /*d4c0*/  FMUL.FTZ R27, R13, R4 ;  /* 0x000000040d1b7220 */ /* 0x000fe20000410000 */
[----:B------:R-:W-:Y:S01]  /*d4d0*/  HADD2.F32 R10, -RZ, R23.H1_H1 ;  /* 0x30000017ff0a7230 */ /* 0x000fe20000004100 */
[----:B------:R-:W-:Y:S01]  /*d4e0*/  FFMA.FTZ R23, R11, R5, R7 ;  /* 0x000000050b177223 */ /* 0x000fe20000010007 */
[----:B------:R-:W-:Y:S01]  /*d4f0*/  HADD2.F32 R7, -RZ, R56.H0_H0 ;  /* 0x20000038ff077230 */ /* 0x000fe20000004100 */
[----:B------:R-:W-:Y:S01]  /*d500*/  FFMA.FTZ R32, R13, R6, R20 ;  /* 0x000000060d207223 */ /* 0x000fe20000010014 */
[----:B------:R-:W-:Y:S01]  /*d510*/  HADD2.F32 R13, -RZ, R45.H0_H0 ;  /* 0x2000002dff0d7230 */ /* 0x000fe20000004100 */
[----:B------:R-:W-:-:S02]  /*d520*/  FMUL.FTZ R3, R15, R22 ;  /* 0x000000160f037220 */ /* 0x000fc40000410000 */
[----:B------:R-:W-:Y:S02]  /*d530*/  FMUL.FTZ R4, R26, R7 ;  /* 0x000000071a047220 */ /* 0x000fe40000410000 */
[C---:B------:R-:W-:Y:S02]  /*d540*/  FMUL.FTZ R11, R10.reuse, R22 ;  /* 0x000000160a0b7220 */ /* 0x040fe40000410000 */
[----:B------:R-:W-:Y:S01]  /*d550*/  FFMA.FTZ R20, R10, R59, R3 ;  /* 0x0000003b0a147223 */ /* 0x000fe20000010003 */
[----:B------:R-:W-:Y:S01]  /*d560*/  HADD2.F32 R10, -RZ, R57.H0_H0 ;  /* 0x20000039ff0a7230 */ /* 0x000fe20000004100 */
[----:B------:R-:W-:Y:S02]  /*d570*/  FMUL.FTZ R3, R17, R13 ;  /* 0x0000000d11037220 */ /* 0x000fe40000410000 */
[C---:B------:R-:W-:Y:S02]  /*d580*/  FFMA.FTZ R22, R14.reuse, R44, R4 ;  /* 0x0000002c0e167223 */ /* 0x040fe40000010004 */
[----:B------:R-:W-:-:S02]  /*d590*/  FMUL.FTZ R7, R14, R7 ;  /* 0x000000070e077220 */ /* 0x000fc40000410000 */
[C---:B------:R-:W-:Y:S02]  /*d5a0*/  FMUL.FTZ R4, R12.reuse, R13 ;  /* 0x0000000d0c047220 */ /* 0x040fe40000410000 */
[----:B------:R-:W-:Y:S02]  /*d5b0*/  FFMA.FTZ R30, R12, R10, R3 ;  /* 0x0000000a0c1e7223 */ /* 0x000fe40000010003 */
[----:B------:R-:W-:Y:S02]  /*d5c0*/  FFMA.FTZ R14, R25, R9, -R34 ;  /* 0x00000009190e7223 */ /* 0x000fe40000010822 */
        /* <DEDUP_REMOVED lines=17> */
.L_x_1099:
[----:B------:R-:W-:Y:S05]  /*d6e0*/  BSYNC B0 ;  /* 0x0000000000007941 */ /* 0x000fea0003800000 */
.L_x_1098:
[----:B------:R-:W-:-:S13]  /*d6f0*/  ISETP.GE.AND P0, PT, R106, c[0x0][0x27c], PT ;  /* 0x00009f006a007a0c */ /* 0x000fda0003f06270 */
        /* <DEDUP_REMOVED lines=20> */
[----:B------:R-:W-:Y:S02]  /*d840*/  SHF.R.U32.HI R0, RZ, 0x10, R37 ;  /* 0x00000010ff007819 */ /* 0x000fe40000011625 */
[----:B------:R-:W-:Y:S01]  /*d850*/  SHF.L.U32 R24, R2, 0x1, RZ ;  /* 0x0000000102187819 */ /* 0x000fe200000006ff */
[----:B------:R-:W-:Y:S01]  /*d860*/  HADD2.F32 R2, -RZ, R94.H1_H1 ;  /* 0x3000005eff027230 */ /* 0x000fe20000004100 */
[----:B------:R-:W-:Y:S01]  /*d870*/  SHF.R.U32.HI R22, RZ, 0x10, R39 ;  /* 0x00000010ff167819 */ /* 0x000fe20000011627 */
[----:B------:R-:W-:Y:S01]  /*d880*/  HADD2.F32 R25, -RZ, R0.H0_H0 ;  /* 0x20000000ff197230 */ /* 0x000fe20000004100 */
[----:B------:R-:W-:Y:S01]  /*d890*/  SHF.R.U64 R31, R36, 0x10, R37 ;  /* 0x00000010241f7819 */ /* 0x000fe20000001225 */
[----:B------:R-:W2:Y:S01]  /*d8a0*/  LDS.128 R8, [R24+0xc100] ;  /* 0x00c1000018087984 */ /* 0x000ea20000000c00 */
[----:B------:R-:W-:Y:S01]  /*d8b0*/  HADD2.F32 R0, -RZ, R97.H0_H0 ;  /* 0x20000061ff007230 */ /* 0x000fe20000004100 */
[----:B------:R-:W-:Y:S01]  /*d8c0*/  SHF.R.U64 R40, R40, 0x10, R41 ;  /* 0x0000001028287819 */ /* 0x000fe20000001229 */
[----:B------:R-:W-:Y:S01]  /*d8d0*/  HADD2.F32 R41, -RZ, R21.H0_H0 ;  /* 0x20000015ff297230 */ /* 0x000fe20000004100 */
[----:B------:R-:W-:Y:S01]  /*d8e0*/  SHF.R.U32.HI R23, RZ, 0x10, R43 ;  /* 0x00000010ff177819 */ /* 0x000fe2000001162b */
[----:B------:R-:W-:Y:S01]  /*d8f0*/  HADD2.F32 R22, -RZ, R22.H0_H0 ;  /* 0x20000016ff167230 */ /* 0x000fe20000004100 */
[----:B------:R-:W-:Y:S01]  /*d900*/  SHF.R.U64 R26, R38, 0x10, R39 ;  /* 0x00000010261a7819 */ /* 0x000fe20000001227 */
[----:B------:R-:W-:Y:S01]  /*d910*/  HADD2.F32 R38, -RZ, R40.H0_H0 ;  /* 0x20000028ff267230 */ /* 0x000fe20000004100 */
[----:B------:R-:W-:Y:S01]  /*d920*/  SHF.R.U64 R37, R42, 0x10, R43 ;  /* 0x000000102a257819 */ /* 0x000fe2000000122b */
[----:B------:R-:W-:-:S04]  /*d930*/  HADD2.F32 R39, -RZ, R23.H0_H0 ;  /* 0x20000017ff277230 */ /* 0x000fc80000004100 */
[----:B------:R-:W-:Y:S02]  /*d940*/  HADD2.F32 R37, -RZ, R37.H0_H0 ;  /* 0x20000025ff257230 */ /* 0x000fe40000004100 */
[--C-:B-1----:R-:W-:Y:S02]  /*d950*/  HADD2.F32 R20, -RZ, R5.reuse.H0_H0 ;  /* 0x20000005ff147230 */ /* 0x102fe40000004100 */
[----:B------:R-:W-:Y:S02]  /*d960*/  HADD2.F32 R19, -RZ, R5.H1_H1 ;  /* 0x30000005ff137230 */ /* 0x000fe40000004100 */
[--C-:B------:R-:W-:Y:S02]  /*d970*/  HADD2.F32 R17, -RZ, R4.reuse.H0_H0 ;  /* 0x20000004ff117230 */ /* 0x100fe40000004100 */
[----:B------:R-:W-:Y:S02]  /*d980*/  HADD2.F32 R15, -RZ, R4.H1_H1 ;  /* 0x30000004ff0f7230 */ /* 0x000fe40000004100 */
[----:B------:R-:W-:-:S02]  /*d990*/  HADD2.F32 R18, -RZ, R7.H0_H0 ;  /* 0x20000007ff127230 */ /* 0x000fc40000004100 */
[----:B------:R-:W-:Y:S02]  /*d9a0*/  HADD2.F32 R16, -RZ, R7.H1_H1 ;  /* 0x30000007ff107230 */ /* 0x000fe40000004100 */
[--C-:B--2---:R-:W-:Y:S02]  /*d9b0*/  HADD2.F32 R5, -RZ, R9.reuse.H0_H0 ;  /* 0x20000009ff057230 */ /* 0x104fe40000004100 */
[----:B------:R-:W-:Y:S02]  /*d9c0*/  HADD2.F32 R4, -RZ, R9.H1_H1 ;  /* 0x30000009ff047230 */ /* 0x000fe40000004100 */
[--C-:B------:R-:W-:Y:S01]  /*d9d0*/  HADD2.F32 R14, -RZ, R6.reuse.H0_H0 ;  /* 0x20000006ff0e7230 */ /* 0x100fe20000004100 */
[----:B------:R-:W-:Y:S01]  /*d9e0*/  FMUL.FTZ R34, R5, R2 ;  /* 0x0000000205227220 */ /* 0x000fe20000410000 */
[----:B------:R-:W-:Y:S01]  /*d9f0*/  HADD2.F32 R13, -RZ, R6.H1_H1 ;  /* 0x30000006ff0d7230 */ /* 0x000fe20000004100 */
[----:B------:R-:W-:Y:S01]  /*da00*/  FMUL.FTZ R32, R4, R25 ;  /* 0x0000001904207220 */ /* 0x000fe20000410000 */
[----:B------:R-:W-:-:S02]  /*da10*/  HADD2.F32 R12, -RZ, R8.H0_H0 ;  /* 0x20000008ff0c7230 */ /* 0x000fc40000004100 */
[----:B------:R-:W-:Y:S02]  /*da20*/  HADD2.F32 R9, -RZ, R8.H1_H1 ;  /* 0x30000008ff097230 */ /* 0x000fe40000004100 */
[--C-:B------:R-:W-:Y:S02]  /*da30*/  HADD2.F32 R8, -RZ, R10.reuse.H0_H0 ;  /* 0x2000000aff087230 */ /* 0x100fe40000004100 */
[----:B------:R-:W-:Y:S01]  /*da40*/  HADD2.F32 R7, -RZ, R10.H1_H1 ;  /* 0x3000000aff077230 */ /* 0x000fe20000004100 */
[----:B------:R-:W-:Y:S01]  /*da50*/  FMUL.FTZ R10, R20, R2 ;  /* 0x00000002140a7220 */ /* 0x000fe20000410000 */
[----:B------:R-:W-:Y:S01]  /*da60*/  HADD2.F32 R6, -RZ, R97.H1_H1 ;  /* 0x30000061ff067230 */ /* 0x000fe20000004100 */
[----:B------:R-:W-:Y:S01]  /*da70*/  FMUL.FTZ R2, R18, R0 ;  /* 0x0000000012027220 */ /* 0x000fe20000410000 */
[--C-:B------:R-:W-:Y:S02]  /*da80*/  HADD2.F32 R3, -RZ, R11.reuse.H0_H0 ;  /* 0x2000000bff037230 */ /* 0x100fe40000004100 */
[----:B------:R-:W-:Y:S01]  /*da90*/  HADD2.F32 R11, -RZ, R11.H1_H1 ;  /* 0x3000000bff0b7230 */ /* 0x000fe20000004100 */
[----:B------:R-:W-:Y:S01]  /*daa0*/  FFMA.FTZ R36, R5, R6, R10 ;  /* 0x0000000605247223 */ /* 0x000fe2000001000a */
[----:B------:R-:W-:Y:S01]  /*dab0*/  HADD2.F32 R5, -RZ, R99.H0_H0 ;  /* 0x20000063ff057230 */ /* 0x000fe20000004100 */
[----:B------:R-:W-:Y:S01]  /*dac0*/  FMUL.FTZ R28, R3, R0 ;  /* 0x00000000031c7220 */ /* 0x000fe20000410000 */
[----:B------:R-:W-:Y:S01]  /*dad0*/  HADD2.F32 R0, -RZ, R98.H0_H0 ;  /* 0x20000062ff007230 */ /* 0x000fe20000004100 */
[----:B------:R-:W-:-:S02]  /*dae0*/  FMUL.FTZ R10, R19, R25 ;  /* 0x00000019130a7220 */ /* 0x000fc40000410000 */
[----:B------:R-:W-:Y:S01]  /*daf0*/  FFMA.FTZ R33, R3, R5, R2 ;  /* 0x0000000503217223 */ /* 0x000fe20000010002 */
[----:B------:R-:W-:Y:S01]  /*db00*/  HADD2.F32 R3, -RZ, R99.H1_H1 ;  /* 0x30000063ff037230 */ /* 0x000fe20000004100 */
[----:B------:R-:W-:Y:S01]  /*db10*/  FFMA.FTZ R35, R4, R41, R10 ;  /* 0x0000002904237223 */ /* 0x000fe2000001000a */
[----:B------:R-:W-:Y:S01]  /*db20*/  HADD2.F32 R2, -RZ, R98.H1_H1 ;  /* 0x30000062ff027230 */ /* 0x000fe20000004100 */
[----:B------:R-:W-:Y:S02]  /*db30*/  FMUL.FTZ R4, R16, R22 ;  /* 0x0000001610047220 */ /* 0x000fe40000410000 */
[-C--:B------:R-:W-:Y:S02]  /*db40*/  FMUL.FTZ R10, R17, R0.reuse ;  /* 0x00000000110a7220 */ /* 0x080fe40000410000 */
[----:B------:R-:W-:Y:S01]  /*db50*/  FMUL.FTZ R23, R12, R0 ;  /* 0x000000000c177220 */ /* 0x000fe20000410000 */
[----:B------:R-:W-:Y:S01]  /*db60*/  HADD2.F32 R0, -RZ, R101.H1_H1 ;  /* 0x30000065ff007230 */ /* 0x000fe20000004100 */
        /* <DEDUP_REMOVED lines=32> */
.L_x_1095:
[----:B------:R-:W-:Y:S05]  /*dd70*/  BSYNC B1 ;  /* 0x0000000000017941 */ /* 0x000fea0003800000 */
.L_x_1094:
[----:B------:R-:W-:-:S04]  /*dd80*/  IADD3 R0, R239, 0x40, RZ ;  /* 0x00000040ef007810 */ /* 0x000fc80007ffe0ff */
[----:B------:R-:W-:-:S13]  /*dd90*/  ISETP.GE.AND P0, PT, R0, R87, PT ;  /* 0x000000570000720c */ /* 0x000fda0003f06270 */
[----:B------:R-:W-:Y:S05]  /*dda0*/  @P0 BRA `(.L_x_1079) ;  /* 0x0000140000000947 */ /* 0x000fea0003800000 */
[----:B------:R2:W5:Y:S01]  /*ddb0*/  LDL R42, [R1+0x40] ;  /* 0x00004000012a7983 */ /* 0x0005620000100800 */
[----:B------:R-:W-:Y:S01]  /*ddc0*/  ISETP.GE.AND P0, PT, R102, c[0x0][0x27c], PT ;  /* 0x00009f0066007a0c */ /* 0x000fe20003f06270 */
[----:B------:R-:W-:Y:S01]  /*ddd0*/  BSSY B0, `(.L_x_1100) ;  /* 0x000006b000007945 */ /* 0x000fe20003800000 */
[C---:B------:R-:W-:Y:S02]  /*dde0*/  IADD3 R43, R239.reuse, 0x40, RZ ;  /* 0x00000040ef2b7810 */ /* 0x040fe40007ffe0ff */
[----:B-1----:R-:W-:-:S03]  /*ddf0*/  IADD3 R44, R239, 0x40, RZ ;  /* 0x00000040ef2c7810 */ /* 0x002fc60007ffe0ff */
[----:B------:R-:W-:Y:S02]  /*de00*/  IMAD.SHL.U32 R43, R43, 0x40, RZ ;  /* 0x000000402b2b7824 */ /* 0x000fe400078e00ff */
[----:B------:R-:W-:-:S03]  /*de10*/  IMAD.SHL.U32 R44, R44, 0x40, RZ ;  /* 0x000000402c2c7824 */ /* 0x000fc600078e00ff */
[----:B------:R-:W-:Y:S02]  /*de20*/  LOP3.LUT R43, R43, 0x1c0, RZ, 0xc0, !PT ;  /* 0x000001c02b2b7812 */ /* 0x000fe400078ec0ff */
[----:B------:R-:W-:Y:S02]  /*de30*/  LOP3.LUT R44, R44, 0x1c0, RZ, 0xc0, !PT ;  /* 0x000001c02c2c7812 */ /* 0x000fe400078ec0ff */
[----:B------:R-:W-:Y:S01]  /*de40*/  SHF.R.U32.HI R43, RZ, 0x3, R43 ;  /* 0x00000003ff2b7819 */ /* 0x000fe2000001162b */
[----:B------:R-:W-:Y:S05]  /*de50*/  @P0 BRA `(.L_x_1101) ;  /* 0x0000062000000947 */ /* 0x000fea0003800000 */
[----:B------:R-:W-:Y:S02]  /*de60*/  MOV R3, c[0x0][0x27c] ;  /* 0x00009f0000037a02 */ /* 0x000fe40000000f00 */
[----:B------:R-:W-:Y:S02]  /*de70*/  LOP3.LUT R0, R44, 0x38, R102, 0xf8, !PT ;  /* 0x000000382c007812 */ /* 0x000fe400078ef866 */
[----:B------:R-:W-:Y:S02]  /*de80*/  LEA.HI R3, R3, R121, RZ, 0x1d ;  /* 0x0000007903037211 */ /* 0x000fe400078fe8ff */
[----:B------:R-:W-:-:S02]  /*de90*/  SHF.R.U32.HI R22, RZ, 0x10, R53 ;  /* 0x00000010ff167819 */ /* 0x000fc40000011635 */
[----:B------:R-:W-:Y:S02]  /*dea0*/  SHF.R.S32.HI R4, RZ, 0x1f, R3 ;  /* 0x0000001fff047819 */ /* 0x000fe40000011403 */
[----:B------:R-:W-:Y:S02]  /*deb0*/  SHF.L.U32 R2, R3, 0x3, RZ ;  /* 0x0000000303027819 */ /* 0x000fe400000006ff */
[----:B------:R-:W-:Y:S02]  /*dec0*/  LEA.HI R4, R4, R3, RZ, 0x3 ;  /* 0x0000000304047211 */ /* 0x000fe400078f18ff */
[----:B-----5:R-:W-:Y:S02]  /*ded0*/  LOP3.LUT R3, R42, R0, R43, 0xf6, !PT ;  /* 0x000000002a037212 */ /* 0x020fe400078ef62b */
[----:B------:R-:W-:Y:S02]  /*dee0*/  LOP3.LUT R2, R44, 0x38, R2, 0xf8, !PT ;  /* 0x000000382c027812 */ /* 0x000fe400078ef802 */
[----:B------:R-:W-:-:S02]  /*def0*/  SHF.L.U32 R0, R4, 0xa, RZ ;  /* 0x0000000a04007819 */ /* 0x000fc400000006ff */
[----:B------:R-:W-:Y:S02]  /*df00*/  LOP3.LUT R2, R2, R43, RZ, 0x3c, !PT ;  /* 0x0000002b02027212 */ /* 0x000fe400078e3cff */
[----:B------:R-:W-:Y:S02]  /*df10*/  LOP3.LUT R0, R0, 0x7fffe000, RZ, 0xc0, !PT ;  /* 0x7fffe00000007812 */ /* 0x000fe400078ec0ff */
[----:B------:R-:W-:Y:S02]  /*df20*/  LEA R25, R3, 0xc100, 0x1 ;  /* 0x0000c10003197811 */ /* 0x000fe400078e08ff */
[----:B------:R-:W-:Y:S02]  /*df30*/  IADD3 R0, R2, R0, R42 ;  /* 0x0000000002007210 */ /* 0x000fe40007ffe02a */
[----:B------:R-:W-:Y:S01]  /*df40*/  SHF.R.U32.HI R23, RZ, 0x10, R49 ;  /* 0x00000010ff177819 */ /* 0x000fe20000011631 */
[----:B------:R-:W1:Y:S01]  /*df50*/  LDS.128 R4, [R25] ;  /* 0x0000000019047984 */ /* 0x000e620000000c00 */
[----:B------:R-:W-:Y:S01]  /*df60*/  SHF.L.U32 R24, R0, 0x1, RZ ;  /* 0x0000000100187819 */ /* 0x000fe200000006ff */
[----:B------:R-:W-:Y:S01]  /*df70*/  HADD2.F32 R0, -RZ, R101.H0_H0 ;  /* 0x20000065ff007230 */ /* 0x000fe20000004100 */
[----:B------:R-:W-:Y:S01]  /*df80*/  SHF.R.U32.HI R26, RZ, 0x10, R55 ;  /* 0x00000010ff1a7819 */ /* 0x000fe20000011637 */
[----:B------:R-:W-:Y:S01]  /*df90*/  HADD2.F32 R41, -RZ, R23.H0_H0 ;  /* 0x20000017ff297230 */ /* 0x000fe20000004100 */
[----:B------:R-:W-:Y:S01]  /*dfa0*/  SHF.R.U64 R37, R52, 0x10, R53 ;  /* 0x0000001034257819 */ /* 0x000fe20000001235 */
[----:B------:R-:W3:Y:S01]  /*dfb0*/  LDS.128 R8, [R24+0xc100] ;  /* 0x00c1000018087984 */ /* 0x000ee20000000c00 */
[----:B------:R-:W-:-:S02]  /*dfc0*/  SHF.R.U32.HI R28, RZ, 0x10, R51 ;  /* 0x00000010ff1c7819 */ /* 0x000fc40000011633 */
[----:B------:R-:W-:Y:S02]  /*dfd0*/  SHF.R.U64 R39, R48, 0x10, R49 ;  /* 0x0000001030277819 */ /* 0x000fe40000001231 */
[----:B------:R-:W-:Y:S01]  /*dfe0*/  SHF.R.U64 R32, R54, 0x10, R55 ;  /* 0x0000001036207819 */ /* 0x000fe20000001237 */
[----:B------:R-:W-:Y:S01]  /*dff0*/  HADD2.F32 R40, -RZ, R28.H0_H0 ;  /* 0x2000001cff287230 */ /* 0x000fe20000004100 */
[----:B------:R-:W-:Y:S01]  /*e000*/  SHF.R.U64 R38, R50, 0x10, R51 ;  /* 0x0000001032267819 */ /* 0x000fe20000001233 */
[----:B------:R-:W-:Y:S02]  /*e010*/  HADD2.F32 R39, -RZ, R39.H0_H0 ;  /* 0x20000027ff277230 */ /* 0x000fe40000004100 */
[----:B-1----:R-:W-:Y:S02]  /*e020*/  HADD2.F32 R20, -RZ, R5.H0_H0 ;  /* 0x20000005ff147230 */ /* 0x002fe40000004100 */
[--C-:B------:R-:W-:Y:S02]  /*e030*/  HADD2.F32 R15, -RZ, R7.reuse.H0_H0 ;  /* 0x20000007ff0f7230 */ /* 0x100fe40000004100 */
[----:B------:R-:W-:-:S02]  /*e040*/  HADD2.F32 R14, -RZ, R7.H1_H1 ;  /* 0x30000007ff0e7230 */ /* 0x000fc40000004100 */
[--C-:B---3--:R-:W-:Y:S02]  /*e050*/  HADD2.F32 R3, -RZ, R9.reuse.H0_H0 ;  /* 0x20000009ff037230 */ /* 0x108fe40000004100 */
[----:B------:R-:W-:Y:S02]  /*e060*/  HADD2.F32 R2, -RZ, R9.H1_H1 ;  /* 0x30000009ff027230 */ /* 0x000fe40000004100 */
[--C-:B------:R-:W-:Y:S01]  /*e070*/  HADD2.F32 R9, -RZ, R8.reuse.H0_H0 ;  /* 0x20000008ff097230 */ /* 0x100fe20000004100 */
[----:B------:R-:W-:Y:S01]  /*e080*/  FMUL.FTZ R31, R3, R0 ;  /* 0x00000000031f7220 */ /* 0x000fe20000410000 */
[----:B------:R-:W-:Y:S02]  /*e090*/  HADD2.F32 R13, -RZ, R8.H1_H1 ;  /* 0x30000008ff0d7230 */ /* 0x000fe40000004100 */
[--C-:B------:R-:W-:Y:S02]  /*e0a0*/  HADD2.F32 R8, -RZ, R11.reuse.H0_H0 ;  /* 0x2000000bff087230 */ /* 0x100fe40000004100 */
[----:B------:R-:W-:-:S02]  /*e0b0*/  HADD2.F32 R7, -RZ, R11.H1_H1 ;  /* 0x3000000bff077230 */ /* 0x000fc40000004100 */
[----:B------:R-:W-:Y:S01]  /*e0c0*/  HADD2.F32 R18, -RZ, R5.H1_H1 ;  /* 0x30000005ff127230 */ /* 0x000fe20000004100 */
[----:B------:R-:W-:Y:S01]  /*e0d0*/  FMUL.FTZ R5, R20, R0 ;  /* 0x0000000014057220 */ /* 0x000fe20000410000 */
[----:B------:R-:W-:Y:S02]  /*e0e0*/  HADD2.F32 R11, -RZ, R22.H0_H0 ;  /* 0x20000016ff0b7230 */ /* 0x000fe40000004100 */
[--C-:B------:R-:W-:Y:S02]  /*e0f0*/  HADD2.F32 R17, -RZ, R6.reuse.H0_H0 ;  /* 0x20000006ff117230 */ /* 0x100fe40000004100 */
[----:B------:R-:W-:Y:S01]  /*e100*/  HADD2.F32 R16, -RZ, R6.H1_H1 ;  /* 0x30000006ff107230 */ /* 0x000fe20000004100 */
[-C--:B------:R-:W-:Y:S01]  /*e110*/  FMUL.FTZ R0, R18, R11.reuse ;  /* 0x0000000b12007220 */ /* 0x080fe20000410000 */
[----:B------:R-:W-:Y:S01]  /*e120*/  HADD2.F32 R6, -RZ, R104.H1_H1 ;  /* 0x30000068ff067230 */ /* 0x000fe20000004100 */
[C---:B------:R-:W-:Y:S01]  /*e130*/  FMUL.FTZ R30, R2.reuse, R11 ;  /* 0x0000000b021e7220 */ /* 0x040fe20000410000 */
[--C-:B------:R-:W-:Y:S01]  /*e140*/  HADD2.F32 R19, -RZ, R4.reuse.H0_H0 ;  /* 0x20000004ff137230 */ /* 0x100fe20000004100 */
[----:B------:R-:W-:Y:S01]  /*e150*/  FFMA.FTZ R35, R2, R41, R0 ;  /* 0x0000002902237223 */ /* 0x000fe20000010000 */
[----:B------:R-:W-:Y:S01]  /*e160*/  HADD2.F32 R21, -RZ, R4.H1_H1 ;  /* 0x30000004ff157230 */ /* 0x000fe20000004100 */
[----:B------:R-:W-:Y:S01]  /*e170*/  FFMA.FTZ R36, R3, R6, R5 ;  /* 0x0000000603247223 */ /* 0x000fe20000010005 */
[----:B------:R-:W-:-:S02]  /*e180*/  HADD2.F32 R4, -RZ, R104.H0_H0 ;  /* 0x20000068ff047230 */ /* 0x000fc40000004100 */
[----:B------:R-:W-:Y:S02]  /*e190*/  HADD2.F32 R5, -RZ, R108.H0_H0 ;  /* 0x2000006cff057230 */ /* 0x000fe40000004100 */
[--C-:B------:R-:W-:Y:S01]  /*e1a0*/  HADD2.F32 R0, -RZ, R105.reuse.H1_H1 ;  /* 0x30000069ff007230 */ /* 0x100fe20000004100 */
[-C--:B------:R-:W-:Y:S01]  /*e1b0*/  FMUL.FTZ R3, R19, R4.reuse ;  /* 0x0000000413037220 */ /* 0x080fe20000410000 */
[----:B------:R-:W-:Y:S01]  /*e1c0*/  HADD2.F32 R2, -RZ, R105.H0_H0 ;  /* 0x20000069ff027230 */ /* 0x000fe20000004100 */
[C---:B------:R-:W-:Y:S01]  /*e1d0*/  FMUL.FTZ R29, R9.reuse, R4 ;  /* 0x00000004091d7220 */ /* 0x040fe20000410000 */
[----:B------:R-:W-:Y:S01]  /*e1e0*/  HADD2.F32 R22, -RZ, R26.H0_H0 ;  /* 0x2000001aff167230 */ /* 0x000fe20000004100 */
[----:B------:R-:W-:Y:S01]  /*e1f0*/  FFMA.FTZ R33, R9, R5, R3 ;  /* 0x0000000509217223 */ /* 0x000fe20000010003 */
[----:B------:R-:W-:Y:S01]  /*e200*/  HADD2.F32 R3, -RZ, R108.H1_H1 ;  /* 0x3000006cff037230 */ /* 0x000fe20000004100 */
[-C--:B------:R-:W-:Y:S01]  /*e210*/  FMUL.FTZ R9, R15, R0.reuse ;  /* 0x000000000f097220 */ /* 0x080fe20000410000 */
[----:B------:R-:W-:Y:S01]  /*e220*/  HADD2.F32 R12, -RZ, R10.H0_H0 ;  /* 0x2000000aff0c7230 */ /* 0x000fe20000004100 */
[C---:B------:R-:W-:Y:S01]  /*e230*/  FMUL.FTZ R23, R8.reuse, R0 ;  /* 0x0000000008177220 */ /* 0x040fe20000410000 */
[----:B------:R-:W-:Y:S01]  /*e240*/  HADD2.F32 R4, -RZ, R109.H0_H0 ;  /* 0x2000006dff047230 */ /* 0x000fe20000004100 */
[----:B------:R-:W-:Y:S01]  /*e250*/  FFMA.FTZ R26, R8, R3, R9 ;  /* 0x00000003081a7223 */ /* 0x000fe20000010009 */
[----:B------:R-:W-:Y:S01]  /*e260*/  HADD2.F32 R8, -RZ, R37.H0_H0 ;  /* 0x20000025ff087230 */ /* 0x000fe20000004100 */
[----:B------:R-:W-:Y:S01]  /*e270*/  FMUL.FTZ R11, R17, R2 ;  /* 0x00000002110b7220 */ /* 0x000fe20000410000 */
[----:B------:R-:W-:Y:S01]  /*e280*/  HADD2.F32 R9, -RZ, R32.H0_H0 ;  /* 0x20000020ff097230 */ /* 0x000fe20000004100 */
[----:B------:R-:W-:Y:S01]  /*e290*/  FMUL.FTZ R0, R14, R22 ;  /* 0x000000160e007220 */ /* 0x000fe20000410000 */
[----:B------:R-:W-:Y:S01]  /*e2a0*/  HADD2.F32 R10, -RZ, R10.H1_H1 ;  /* 0x3000000aff0a7230 */ /* 0x000fe20000004100 */
[C---:B------:R-:W-:Y:S01]  /*e2b0*/  FMUL.FTZ R27, R12.reuse, R2 ;  /* 0x000000020c1b7220 */ /* 0x040fe20000410000 */
[----:B------:R-:W-:Y:S01]  /*e2c0*/  HADD2.F32 R32, -RZ, R38.H0_H0 ;  /* 0x20000026ff207230 */ /* 0x000fe20000004100 */
[----:B------:R-:W-:-:S02]  /*e2d0*/  FFMA.FTZ R34, R12, R4, R11 ;  /* 0x000000040c227223 */ /* 0x000fc4000001000b */
[----:B------:R-:W-:Y:S02]  /*e2e0*/  FMUL.FTZ R2, R21, R8 ;  /* 0x0000000815027220 */ /* 0x000fe40000410000 */
[C---:B------:R-:W-:Y:S02]  /*e2f0*/  FMUL.FTZ R11, R7.reuse, R22 ;  /* 0x00000016070b7220 */ /* 0x040fe40000410000 */
[----:B------:R-:W-:Y:S02]  /*e300*/  FFMA.FTZ R22, R7, R40, R0 ;  /* 0x0000002807167223 */ /* 0x000fe40000010000 */
[C---:B------:R-:W-:Y:S02]  /*e310*/  FMUL.FTZ R7, R13.reuse, R8 ;  /* 0x000000080d077220 */ /* 0x040fe40000410000 */
[----:B------:R-:W-:Y:S02]  /*e320*/  FMUL.FTZ R0, R16, R9 ;  /* 0x0000000910007220 */ /* 0x000fe40000410000 */
[----:B------:R-:W-:-:S02]  /*e330*/  FFMA.FTZ R13, R13, R39, R2 ;  /* 0x000000270d0d7223 */ /* 0x000fc40000010002 */
[C---:B------:R-:W-:Y:S02]  /*e340*/  FMUL.FTZ R2, R10.reuse, R9 ;  /* 0x000000090a027220 */ /* 0x040fe40000410000 */
[----:B------:R-:W-:Y:S02]  /*e350*/  FFMA.FTZ R28, R10, R32, R0 ;  /* 0x000000200a1c7223 */ /* 0x000fe40000010000 */
        /* <DEDUP_REMOVED lines=18> */
.L_x_1101:
[----:B------:R-:W-:Y:S05]  /*e480*/  BSYNC B0 ;  /* 0x0000000000007941 */ /* 0x000fea0003800000 */
.L_x_1100:
[----:B------:R-:W-:Y:S01]  /*e490*/  ISETP.GE.AND P0, PT, R107, c[0x0][0x27c], PT ;  /* 0x00009f006b007a0c */ /* 0x000fe20003f06270 */
[----:B------:R-:W-:-:S12]  /*e4a0*/  BSSY B0, `(.L_x_1102) ;  /* 0x0000068000007945 */ /* 0x000fd80003800000 */
[----:B------:R-:W-:Y:S05]  /*e4b0*/  @P0 BRA `(.L_x_1103) ;  /* 0x0000066000000947 */ /* 0x000fea0003800000 */
[----:B------:R-:W-:Y:S02]  /*e4c0*/  MOV R0, c[0x0][0x27c] ;  /* 0x00009f0000007a02 */ /* 0x000fe40000000f00 */
[----:B------:R-:W-:Y:S02]  /*e4d0*/  LEA.HI R3, R89, R107, RZ, 0x6 ;  /* 0x0000006b59037211 */ /* 0x000fe400078f30ff */
[----:B------:R-:W-:Y:S02]  /*e4e0*/  LEA.HI R0, R0, R85, RZ, 0x1d ;  /* 0x0000005500007211 */ /* 0x000fe400078fe8ff */
[----:B------:R-:W-:Y:S02]  /*e4f0*/  LOP3.LUT R2, R44, 0x38, R90, 0xf8, !PT ;  /* 0x000000382c027812 */ /* 0x000fe400078ef85a */
[----:B-1----:R-:W-:Y:S02]  /*e500*/  SHF.L.U32 R5, R3, 0x7, RZ ;  /* 0x0000000703057819 */ /* 0x002fe400000006ff */
[----:B------:R-:W-:-:S02]  /*e510*/  SHF.R.S32.HI R3, RZ, 0x1f, R0 ;  /* 0x0000001fff037819 */ /* 0x000fc40000011400 */
[----:B------:R-:W-:Y:S02]  /*e520*/  LOP3.LUT R2, R2, R43, RZ, 0x3c, !PT ;  /* 0x0000002b02027212 */ /* 0x000fe400078e3cff */
[----:B------:R-:W-:Y:S02]  /*e530*/  LOP3.LUT R5, R5, 0xffffe000, RZ, 0xc0, !PT ;  /* 0xffffe00005057812 */ /* 0x000fe400078ec0ff */
[----:B------:R-:W-:Y:S02]  /*e540*/  SHF.L.U32 R4, R0, 0x3, RZ ;  /* 0x0000000300047819 */ /* 0x000fe400000006ff */
[----:B------:R-:W-:Y:S02]  /*e550*/  LEA.HI R3, R3, R0, RZ, 0x3 ;  /* 0x0000000003037211 */ /* 0x000fe400078f18ff */
[----:B-----5:R-:W-:Y:S02]  /*e560*/  IADD3 R0, R2, R5, R42 ;  /* 0x0000000502007210 */ /* 0x020fe40007ffe02a */
[----:B------:R-:W-:-:S02]  /*e570*/  LOP3.LUT R4, R44, 0x38, R4, 0xf8, !PT ;  /* 0x000000382c047812 */ /* 0x000fc400078ef804 */
[----:B------:R-:W-:Y:S02]  /*e580*/  SHF.L.U32 R2, R3, 0xa, RZ ;  /* 0x0000000a03027819 */ /* 0x000fe400000006ff */
[----:B------:R-:W-:Y:S02]  /*e590*/  LEA R25, R0, 0xc100, 0x1 ;  /* 0x0000c10000197811 */ /* 0x000fe400078e08ff */
[----:B------:R-:W-:Y:S02]  /*e5a0*/  LOP3.LUT R0, R4, R43, RZ, 0x3c, !PT ;  /* 0x0000002b04007212 */ /* 0x000fe400078e3cff */
[----:B------:R-:W-:Y:S01]  /*e5b0*/  LOP3.LUT R2, R2, 0x7fffe000, RZ, 0xc0, !PT ;  /* 0x7fffe00002027812 */ /* 0x000fe200078ec0ff */
[----:B------:R-:W1:Y:S01]  /*e5c0*/  LDS.128 R4, [R25] ;  /* 0x0000000019047984 */ /* 0x000e620000000c00 */
[----:B------:R-:W-:Y:S02]  /*e5d0*/  SHF.R.U32.HI R22, RZ, 0x10, R73 ;  /* 0x00000010ff167819 */ /* 0x000fe40000011649 */
[----:B------:R-:W-:Y:S01]  /*e5e0*/  IADD3 R2, R0, R2, R42 ;  /* 0x0000000200027210 */ /* 0x000fe20007ffe02a */
[----:B------:R-:W-:Y:S01]  /*e5f0*/  HADD2.F32 R0, -RZ, R109.H1_H1 ;  /* 0x3000006dff007230 */ /* 0x000fe20000004100 */
[----:B------:R-:W-:-:S02]  /*e600*/  SHF.R.U32.HI R23, RZ, 0x10, R69 ;  /* 0x00000010ff177819 */ /* 0x000fc40000011645 */
[----:B------:R-:W-:Y:S02]  /*e610*/  SHF.L.U32 R24, R2, 0x1, RZ ;  /* 0x0000000102187819 */ /* 0x000fe400000006ff */
[----:B------:R-:W-:Y:S01]  /*e620*/  SHF.R.U32.HI R26, RZ, 0x10, R75 ;  /* 0x00000010ff1a7819 */ /* 0x000fe2000001164b */
[----:B------:R-:W-:Y:S01]  /*e630*/  HADD2.F32 R41, -RZ, R23.H0_H0 ;  /* 0x20000017ff297230 */ /* 0x000fe20000004100 */
[----:B------:R-:W-:Y:S01]  /*e640*/  SHF.R.U64 R32, R72, 0x10, R73 ;  /* 0x0000001048207819 */ /* 0x000fe20000001249 */
[----:B------:R-:W3:Y:S01]  /*e650*/  LDS.128 R8, [R24+0xc100] ;  /* 0x00c1000018087984 */ /* 0x000ee20000000c00 */
[----:B------:R-:W-:Y:S02]  /*e660*/  SHF.R.U32.HI R28, RZ, 0x10, R71 ;  /* 0x00000010ff1c7819 */ /* 0x000fe40000011647 */
[----:B------:R-:W-:Y:S02]  /*e670*/  SHF.R.U64 R33, R74, 0x10, R75 ;  /* 0x000000104a217819 */ /* 0x000fe4000000124b */
[----:B------:R-:W-:Y:S01]  /*e680*/  SHF.R.U64 R36, R68, 0x10, R69 ;  /* 0x0000001044247819 */ /* 0x000fe20000001245 */
[----:B------:R-:W-:Y:S01]  /*e690*/  HADD2.F32 R40, -RZ, R28.H0_H0 ;  /* 0x2000001cff287230 */ /* 0x000fe20000004100 */
[----:B------:R-:W-:Y:S01]  /*e6a0*/  SHF.R.U64 R38, R70, 0x10, R71 ;  /* 0x0000001046267819 */ /* 0x000fe20000001247 */
[----:B-1----:R-:W-:-:S02]  /*e6b0*/  HADD2.F32 R20, -RZ, R5.H0_H0 ;  /* 0x20000005ff147230 */ /* 0x002fc40000004100 */
[--C-:B------:R-:W-:Y:S02]  /*e6c0*/  HADD2.F32 R15, -RZ, R7.reuse.H0_H0 ;  /* 0x20000007ff0f7230 */ /* 0x100fe40000004100 */
[----:B------:R-:W-:Y:S02]  /*e6d0*/  HADD2.F32 R14, -RZ, R7.H1_H1 ;  /* 0x30000007ff0e7230 */ /* 0x000fe40000004100 */
[----:B------:R-:W-:Y:S01]  /*e6e0*/  HADD2.F32 R18, -RZ, R5.H1_H1 ;  /* 0x30000005ff127230 */ /* 0x000fe20000004100 */
[----:B------:R-:W-:Y:S01]  /*e6f0*/  FMUL.FTZ R5, R20, R0 ;  /* 0x0000000014057220 */ /* 0x000fe20000410000 */
[--C-:B------:R-:W-:Y:S02]  /*e700*/  HADD2.F32 R17, -RZ, R6.reuse.H0_H0 ;  /* 0x20000006ff117230 */ /* 0x100fe40000004100 */
[----:B------:R-:W-:Y:S02]  /*e710*/  HADD2.F32 R16, -RZ, R6.H1_H1 ;  /* 0x30000006ff107230 */ /* 0x000fe40000004100 */
[----:B---3--:R-:W-:-:S02]  /*e720*/  HADD2.F32 R3, -RZ, R9.H0_H0 ;  /* 0x20000009ff037230 */ /* 0x008fc40000004100 */
[----:B------:R-:W-:Y:S02]  /*e730*/  HADD2.F32 R2, -RZ, R9.H1_H1 ;  /* 0x30000009ff027230 */ /* 0x000fe40000004100 */
[--C-:B------:R-:W-:Y:S01]  /*e740*/  HADD2.F32 R9, -RZ, R8.reuse.H0_H0 ;  /* 0x20000008ff097230 */ /* 0x100fe20000004100 */
[----:B------:R-:W-:Y:S01]  /*e750*/  FMUL.FTZ R31, R3, R0 ;  /* 0x00000000031f7220 */ /* 0x000fe20000410000 */
[----:B------:R-:W-:Y:S02]  /*e760*/  HADD2.F32 R13, -RZ, R8.H1_H1 ;  /* 0x30000008ff0d7230 */ /* 0x000fe40000004100 */
[--C-:B------:R-:W-:Y:S02]  /*e770*/  HADD2.F32 R8, -RZ, R11.reuse.H0_H0 ;  /* 0x2000000bff087230 */ /* 0x100fe40000004100 */
[----:B------:R-:W-:Y:S02]  /*e780*/  HADD2.F32 R7, -RZ, R11.H1_H1 ;  /* 0x3000000bff077230 */ /* 0x000fe40000004100 */
[----:B------:R-:W-:-:S02]  /*e790*/  HADD2.F32 R11, -RZ, R22.H0_H0 ;  /* 0x20000016ff0b7230 */ /* 0x000fc40000004100 */
[----:B------:R-:W-:Y:S02]  /*e7a0*/  HADD2.F32 R6, -RZ, R110.H1_H1 ;  /* 0x3000006eff067230 */ /* 0x000fe40000004100 */
[--C-:B------:R-:W-:Y:S01]  /*e7b0*/  HADD2.F32 R19, -RZ, R4.reuse.H0_H0 ;  /* 0x20000004ff137230 */ /* 0x100fe20000004100 */
[----:B------:R-:W-:Y:S01]  /*e7c0*/  FMUL.FTZ R0, R18, R11 ;  /* 0x0000000b12007220 */ /* 0x000fe20000410000 */
[----:B------:R-:W-:Y:S01]  /*e7d0*/  HADD2.F32 R21, -RZ, R4.H1_H1 ;  /* 0x30000004ff157230 */ /* 0x000fe20000004100 */
[----:B------:R-:W-:Y:S01]  /*e7e0*/  FFMA.FTZ R39, R3, R6, R5 ;  /* 0x0000000603277223 */ /* 0x000fe20000010005 */
[----:B------:R-:W-:Y:S01]  /*e7f0*/  HADD2.F32 R4, -RZ, R110.H0_H0 ;  /* 0x2000006eff047230 */ /* 0x000fe20000004100 */
[C---:B------:R-:W-:Y:S01]  /*e800*/  FFMA.FTZ R37, R2.reuse, R41, R0 ;  /* 0x0000002902257223 */ /* 0x040fe20000010000 */
[----:B------:R-:W-:Y:S01]  /*e810*/  HADD2.F32 R5, -RZ, R112.H0_H0 ;  /* 0x20000070ff057230 */ /* 0x000fe20000004100 */
[----:B------:R-:W-:Y:S01]  /*e820*/  FMUL.FTZ R30, R2, R11 ;  /* 0x0000000b021e7220 */ /* 0x000fe20000410000 */
        /* <DEDUP_REMOVED lines=16> */
[----:B------:R-:W-:Y:S01]  /*e930*/  HADD2.F32 R33, -RZ, R36.H0_H0 ;  /* 0x20000024ff217230 */ /* 0x000fe20000004100 */
[C---:B------:R-:W-:Y:S01]  /*e940*/  FMUL.FTZ R27, R12.reuse, R2 ;  /* 0x000000020c1b7220 */ /* 0x040fe20000410000 */
[----:B------:R-:W-:Y:S01]  /*e950*/  HADD2.F32 R10, -RZ, R10.H1_H1 ;  /* 0x3000000aff0a7230 */ /* 0x000fe20000004100 */
[----:B------:R-:W-:Y:S01]  /*e960*/  FFMA.FTZ R35, R12, R4, R11 ;  /* 0x000000040c237223 */ /* 0x000fe2000001000b */
[----:B------:R-:W-:Y:S01]  /*e970*/  HADD2.F32 R32, -RZ, R38.H0_H0 ;  /* 0x20000026ff207230 */ /* 0x000fe20000004100 */
[----:B------:R-:W-:-:S02]  /*e980*/  FMUL.FTZ R2, R21, R8 ;  /* 0x0000000815027220 */ /* 0x000fc40000410000 */
[C---:B------:R-:W-:Y:S02]  /*e990*/  FMUL.FTZ R11, R7.reuse, R22 ;  /* 0x00000016070b7220 */ /* 0x040fe40000410000 */
[----:B------:R-:W-:Y:S02]  /*e9a0*/  FFMA.FTZ R22, R7, R40, R0 ;  /* 0x0000002807167223 */ /* 0x000fe40000010000 */
[C---:B------:R-:W-:Y:S02]  /*e9b0*/  FMUL.FTZ R7, R13.reuse, R8 ;  /* 0x000000080d077220 */ /* 0x040fe40000410000 */
[----:B------:R-:W-:Y:S02]  /*e9c0*/  FMUL.FTZ R0, R16, R9 ;  /* 0x0000000910007220 */ /* 0x000fe40000410000 */
[----:B------:R-:W-:Y:S02]  /*e9d0*/  FFMA.FTZ R13, R13, R33, R2 ;  /* 0x000000210d0d7223 */ /* 0x000fe40000010002 */
[----:B------:R-:W-:-:S02]  /*e9e0*/  FMUL.FTZ R2, R10, R9 ;  /* 0x000000090a027220 */ /* 0x000fc40000410000 */
        /* <DEDUP_REMOVED lines=19> */
.L_x_1103:
[----:B------:R-:W-:Y:S05]  /*eb20*/  BSYNC B0 ;  /* 0x0000000000007941 */ /* 0x000fea0003800000 */
.L_x_1102:
[----:B------:R-:W-:-:S13]  /*eb30*/  ISETP.GE.AND P0, PT, R106, c[0x0][0x27c], PT ;  /* 0x00009f006a007a0c */ /* 0x000fda0003f06270 */
        /* <DEDUP_REMOVED lines=103> */
.L_x_1079:
[----:B------:R-:W-:Y:S05]  /*f1b0*/  BSYNC B2 ;  /* 0x0000000000027941 */ /* 0x000fea0003800000 */
.L_x_1061:
[----:B------:R-:W-:Y:S01]  /*f1c0*/  IMAD R0, R119, c[0x0][0x208], RZ ;  /* 0x0000820077007a24 */ /* 0x000fe200078e02ff */
[----:B------:R-:W-:-:S04]  /*f1d0*/  DEPBAR.LE SB0, 0x0 ;  /* 0x000080000000791a */ /* 0x000fc80000000000 */
[C---:B-1----:R-:W-:Y:S01]  /*f1e0*/  IMAD.WIDE.U32 R4, R100.reuse, c[0x0][0x208], RZ ;  /* 0x0000820064047a25 */ /* 0x042fe200078e00ff */
[----:B------:R-:W-:Y:S03]  /*f1f0*/  BAR.SYNC.DEFER_BLOCKING 0x0 ;  /* 0x0000000000007b1d */ /* 0x000fe60000010000 */
[----:B------:R-:W-:Y:S01]  /*f200*/  IMAD R2, R100, c[0x0][0x20c], R0 ;  /* 0x0000830064027a24 */ /* 0x000fe200078e0200 */
[----:B------:R-:W-:Y:S01]  /*f210*/  LEA R0, P1, R4, R230, 0x6 ;  /* 0x000000e604007211 */ /* 0x000fe200078230ff */
[----:B------:R-:W-:Y:S01]  /*f220*/  IMAD R101, R100, -0x40, R126 ;  /* 0xffffffc064657824 */ /* 0x000fe200078e027e */
        /* <DEDUP_REMOVED lines=13> */
[----:B------:R-:W3:Y:S01]  /*f300*/  LDSM.16.M88.4 R20, [R149] ;  /* 0x000000009514783b */ /* 0x000ee20000000200 */
[----:B------:R-:W-:Y:S02]  /*f310*/  ISETP.LT.OR P0, PT, R0, 0x1, P2 ;  /* 0x000000010000780c */ /* 0x000fe40001701670 */
[----:B------:R-:W-:Y:S01]  /*f320*/  LOP3.LUT P1, RZ, R118, 0x2, RZ, 0xc0, !PT ;  /* 0x0000000276ff7812 */ /* 0x000fe2000782c0ff */
[----:B------:R-:W4:Y:S04]  /*f330*/  LDSM.16.M88.4 R16, [R149+0x800] ;  /* 0x000800009510783b */ /* 0x000f280000000200 */
[----:B------:R-:W2:Y:S04]  /*f340*/  LDSM.16.M88.4 R24, [R149+0x1000] ;  /* 0x001000009518783b */ /* 0x000ea80000000200 */
        /* <DEDUP_REMOVED lines=17> */
[C---:B---3--:R-:W-:Y:S08]  /*f460*/  HMMA.16816.F32 R28, R8.reuse, R20, RZ ;  /* 0x00000014081c723c */ /* 0x048ff000000018ff */
[C---:B----45:R-:W-:Y:S02]  /*f470*/  HMMA.16816.F32 R40, R8.reuse, R16, RZ ;  /* 0x000000100828723c */ /* 0x070fe400000018ff */
[----:B------:R3:W-:Y:S04]  /*f480*/  LDGSTS.E.BYPASS.LTC128B.128 [R212+0x4100], [R2.64+0x100], !P3 ;  /* 0x0410010002d47fae */ /* 0x0007e8000d901d46 */
[----:B------:R4:W-:Y:S02]  /*f490*/  LDGSTS.E.BYPASS.LTC128B.128 [R212+0x1100], [R12.64], !P2 ;  /* 0x011000000cd47fae */ /* 0x0009e4000d101d46 */
[C---:B------:R-:W-:Y:S02]  /*f4a0*/  HMMA.16816.F32 R36, R8.reuse, R22, RZ ;  /* 0x000000160824723c */ /* 0x040fe400000018ff */
[----:B------:R4:W-:Y:S04]  /*f4b0*/  LDGSTS.E.BYPASS.LTC128B.128 [R212+0x3100], [R12.64+0x80], !P1 ;  /* 0x031000800cd47fae */ /* 0x0009e8000c901d46 */
[----:B------:R4:W-:Y:S02]  /*f4c0*/  LDGSTS.E.BYPASS.LTC128B.128 [R212+0x5100], [R12.64+0x100], !P0 ;  /* 0x051001000cd47fae */ /* 0x0009e4000c101d46 */
[C---:B--2---:R-:W-:Y:S02]  /*f4d0*/  HMMA.16816.F32 R48, R8.reuse, R24, RZ ;  /* 0x000000180830723c */ /* 0x044fe400000018ff */
[----:B------:R-:W-:Y:S04]  /*f4e0*/  LDSM.16.M88.4 R20, [R199] ;  /* 0x00000000c714783b */ /* 0x000fe80000000200 */
[----:B------:R-:W2:Y:S02]  /*f4f0*/  LDSM.16.M88.4 R64, [R195] ;  /* 0x00000000c340783b */ /* 0x000ea40000000200 */
        /* <DEDUP_REMOVED lines=9> */
[----:B----4-:R-:W-:Y:S08]  /*f590*/  HMMA.16816.F32 R12, R8, R34, RZ ;  /* 0x00000022080c723c */ /* 0x010ff000000018ff */
[C---:B------:R-:W-:Y:S08]  /*f5a0*/  HMMA.16816.F32 R8, R4.reuse, R44, R28 ;  /* 0x0000002c0408723c */ /* 0x040ff0000000181c */
[C---:B------:R-:W-:Y:S08]  /*f5b0*/  HMMA.16816.F32 R32, R4.reuse, R56, R40 ;  /* 0x000000380420723c */ /* 0x040ff00000001828 */
[C---:B------:R-:W-:Y:S08]  /*f5c0*/  HMMA.16816.F32 R28, R4.reuse, R46, R36 ;  /* 0x0000002e041c723c */ /* 0x040ff00000001824 */
[C---:B------:R-:W-:Y:S01]  /*f5d0*/  HMMA.16816.F32 R40, R4.reuse, R60, R48 ;  /* 0x0000003c0428723c */ /* 0x040fe20000001830 */
[----:B------:R-:W1:Y:S07]  /*f5e0*/  LDSM.16.M88.4 R48, [R195+0x1800] ;  /* 0x00180000c330783b */ /* 0x000e6e0000000200 */
[C---:B------:R-:W-:Y:S01]  /*f5f0*/  HMMA.16816.F32 R36, R4.reuse, R58, R16 ;  /* 0x0000003a0424723c */ /* 0x040fe20000001810 */
[----:B------:R-:W-:Y:S04]  /*f600*/  LDSM.16.M88.4 R16, [R198] ;  /* 0x00000000c610783b */ /* 0x000fe80000000200 */
[----:B------:R-:W4:Y:S03]  /*f610*/  LDSM.16.M88.4 R56, [R192] ;  /* 0x00000000c038783b */ /* 0x000f260000000200 */
[C---:B------:R-:W-:Y:S01]  /*f620*/  HMMA.16816.F32 R44, R4.reuse, R62, R24 ;  /* 0x0000003e042c723c */ /* 0x040fe20000001818 */
[----:B------:R-:W1:Y:S07]  /*f630*/  LDSM.16.M88.4 R60, [R192+0x1800] ;  /* 0x00180000c03c783b */ /* 0x000e6e0000000200 */
[C---:B------:R-:W-:Y:S08]  /*f640*/  HMMA.16816.F32 R52, R4.reuse, R68, R52 ;  /* 0x000000440434723c */ /* 0x040ff00000001834 */
[----:B------:R-:W-:Y:S01]  /*f650*/  HMMA.16816.F32 R24, R4, R70, R12 ;  /* 0x000000460418723c */ /* 0x000fe2000000180c */
[----:B------:R-:W-:Y:S04]  /*f660*/  LDSM.16.M88.4 R12, [R196+0x4000] ;  /* 0x00400000c40c783b */ /* 0x000fe80000000200 */
[----:B------:R-:W1:Y:S03]  /*f670*/  LDSM.16.M88.4 R68, [R149+0x2000] ;  /* 0x002000009544783b */ /* 0x000e660000000200 */
[C---:B--2---:R-:W-:Y:S08]  /*f680*/  HMMA.16816.F32 R8, R20.reuse, R64, R8 ;  /* 0x000000401408723c */ /* 0x044ff00000001808 */
[C---:B------:R-:W-:Y:S01]  /*f690*/  HMMA.16816.F32 R4, R20.reuse, R66, R28 ;  /* 0x000000421404723c */ /* 0x040fe2000000181c */
[----:B------:R-:W-:Y:S07]  /*f6a0*/  LDSM.16.M88.4 R64, [R208] ;  /* 0x00000000d040783b */ /* 0x000fee0000000200 */
[C---:B------:R-:W-:Y:S08]  /*f6b0*/  HMMA.16816.F32 R32, R20.reuse, R72, R32 ;  /* 0x000000481420723c */ /* 0x040ff00000001820 */
[C---:B------:R-:W-:Y:S01]  /*f6c0*/  HMMA.16816.F32 R36, R20.reuse, R74, R36 ;  /* 0x0000004a1424723c */ /* 0x040fe20000001824 */
[----:B------:R-:W2:Y:S07]  /*f6d0*/  LDSM.16.M88.4 R72, [R149+0x2800] ;  /* 0x002800009548783b */ /* 0x000eae0000000200 */
[C---:B------:R-:W-:Y:S08]  /*f6e0*/  HMMA.16816.F32 R44, R20.reuse, R82, R44 ;  /* 0x00000052142c723c */ /* 0x040ff0000000182c */
[C---:B-1----:R-:W-:Y:S08]  /*f6f0*/  HMMA.16816.F32 R52, R20.reuse, R48, R52 ;  /* 0x000000301434723c */ /* 0x042ff00000001834 */
[C---:B------:R-:W-:Y:S01]  /*f700*/  HMMA.16816.F32 R40, R20.reuse, R80, R40 ;  /* 0x000000501428723c */ /* 0x040fe20000001828 */
[----:B------:R-:W-:Y:S07]  /*f710*/  LDSM.16.M88.4 R80, [R195+0x2800] ;  /* 0x00280000c350783b */ /* 0x000fee0000000200 */
[----:B------:R-:W-:Y:S08]  /*f720*/  HMMA.16816.F32 R28, R20, R50, R24 ;  /* 0x00000032141c723c */ /* 0x000ff00000001818 */
[C---:B----4-:R-:W-:Y:S01]  /*f730*/  HMMA.16816.F32 R24, R16.reuse, R56, R8 ;  /* 0x000000381018723c */ /* 0x050fe20000001808 */
[----:B------:R-:W-:Y:S07]  /*f740*/  LDSM.16.M88.4 R8, [R197+0x4000] ;  /* 0x00400000c508783b */ /* 0x000fee0000000200 */
[C---:B------:R-:W-:Y:S01]  /*f750*/  HMMA.16816.F32 R20, R16.reuse, R58, R4 ;  /* 0x0000003a1014723c */ /* 0x040fe20000001804 */
[----:B------:R-:W1:Y:S07]  /*f760*/  LDSM.16.M88.4 R56, [R149+0x3800] ;  /* 0x003800009538783b */ /* 0x000e6e0000000200 */
[C---:B------:R-:W-:Y:S08]  /*f770*/  HMMA.16816.F32 R4, R16.reuse, R76, R32 ;  /* 0x0000004c1004723c */ /* 0x040ff00000001820 */
[C---:B------:R-:W-:Y:S01]  /*f780*/  HMMA.16816.F32 R36, R16.reuse, R78, R36 ;  /* 0x0000004e1024723c */ /* 0x040fe20000001824 */
[----:B------:R-:W4:Y:S07]  /*f790*/  LDSM.16.M88.4 R76, [R207] ;  /* 0x00000000cf4c783b */ /* 0x000f2e0000000200 */
[C---:B------:R-:W-:Y:S08]  /*f7a0*/  HMMA.16816.F32 R44, R16.reuse, R90, R44 ;  /* 0x0000005a102c723c */ /* 0x040ff0000000182c */
[C---:B------:R-:W-:Y:S08]  /*f7b0*/  HMMA.16816.F32 R52, R16.reuse, R60, R52 ;  /* 0x0000003c1034723c */ /* 0x040ff00000001834 */
[C---:B------:R-:W-:Y:S01]  /*f7c0*/  HMMA.16816.F32 R40, R16.reuse, R88, R40 ;  /* 0x000000581028723c */ /* 0x040fe20000001828 */
[----:B------:R-:W1:Y:S07]  /*f7d0*/  LDSM.16.M88.4 R88, [R206] ;  /* 0x00000000ce58783b */ /* 0x000e6e0000000200 */
        /* <DEDUP_REMOVED lines=21> */
[C---:B------:R-:W-:Y:S08]  /*f930*/  HMMA.16816.F32 R56, R8.reuse, R90, R48 ;  /* 0x0000005a0838723c */ /* 0x040ff00000001830 */
        /* <DEDUP_REMOVED lines=166> */
.L_x_1105:
[----:B--234-:R-:W-:Y:S05]  /*103a0*/  BSYNC B0 ;  /* 0x0000000000007941 */ /* 0x01cfea0003800000 */
.L_x_1104:
[----:B-1----:R-:W2:Y:S04]  /*103b0*/  LDL R0, [R1+0x10] ;  /* 0x0000100001007983 */ /* 0x002ea80000100800 */
[----:B------:R-:W3:Y:S01]  /*103c0*/  LDL R188, [R1+0x8] ;  /* 0x0000080001bc7983 */ /* 0x000ee20000100800 */
[----:B------:R-:W-:-:S03]  /*103d0*/  IMAD.IADD R3, R101, 0x1, -R241 ;  /* 0x0000000165037824 */ /* 0x000fc600078e0af1 */
[----:B------:R-:W-:Y:S04]  /*103e0*/  LDSM.16.MT88.4 R28, [R150] ;  /* 0x00000000961c783b */ /* 0x000fe80000004200 */
[----:B------:R-:W-:Y:S04]  /*103f0*/  LDSM.16.MT88.4 R32, [R194+0x2000] ;  /* 0x00200000c220783b */ /* 0x000fe80000004200 */
[----:B------:R-:W-:Y:S04]  /*10400*/  LDSM.16.MT88.4 R36, [R193+0x2000] ;  /* 0x00200000c124783b */ /* 0x000fe80000004200 */
[----:B------:R-:W0:Y:S01]  /*10410*/  LDGDEPBAR ;  /* 0x00000000000079af */ /* 0x000e220000000000 */
[----:B--2---:R-:W-:-:S04]  /*10420*/  IMAD.IADD R0, R0, 0x1, R249 ;  /* 0x0000000100007824 */ /* 0x004fc800078e02f9 */
[----:B------:R-:W-:-:S05]  /*10430*/  @P4 IMAD.HI.U32 R2, R0, c[0x0][0x2c8], RZ ;  /* 0x0000b20000024a27 */ /* 0x000fca00078e00ff */
[----:B------:R-:W-:-:S05]  /*10440*/  @P4 SHF.R.U32.HI R0, RZ, c[0x0][0x2cc], R2 ;  /* 0x0000b300ff004a19 */ /* 0x000fca0000011602 */
[----:B------:R-:W1:Y:S04]  /*10450*/  SHFL.IDX PT, R2, R0, RZ, 0x1c1f ;  /* 0x001c1fff00027589 */ /* 0x000e6800000e0000 */
[----:B------:R2:W4:Y:S02]  /*10460*/  SHFL.IDX PT, R4, R0, 0x1, 0x1c1f ;  /* 0x003c1f0000047f89 */ /* 0x00052400000e0000 */
[----:B--2---:R-:W-:-:S04]  /*10470*/  IMAD.MOV.U32 R0, RZ, RZ, -0x40 ;  /* 0xffffffc0ff007424 */ /* 0x004fc800078e00ff */
[----:B------:R-:W-:-:S05]  /*10480*/  IMAD R0, R100, R0, 0x1 ;  /* 0x0000000164007424 */ /* 0x000fca00078e0200 */
[----:B------:R-:W-:-:S05]  /*10490*/  IADD3 R0, -R241, R0, R126 ;  /* 0x00000000f1007210 */ /* 0x000fca0007ffe17e */
[----:B---3--:R-:W-:-:S04]  /*104a0*/  IMAD.IADD R0, R0, 0x1, -R188 ;  /* 0x0000000100007824 */ /* 0x008fc800078e0abc */
[C---:B-1----:R-:W-:Y:S02]  /*104b0*/  IMAD.IADD R2, R0.reuse, 0x1, R2 ;  /* 0x0000000100027824 */ /* 0x042fe400078e0202 */
[----:B----4-:R-:W-:-:S03]  /*104c0*/  IMAD.IADD R0, R0, 0x1, R4 ;  /* 0x0000000100007824 */ /* 0x010fc600078e0204 */
[C---:B------:R-:W-:Y:S02]  /*104d0*/  IMNMX R2, R3.reuse, R2, PT ;  /* 0x0000000203027217 */ /* 0x040fe40003800200 */
[----:B------:R-:W-:Y:S02]  /*104e0*/  IMNMX R0, R3, R0, PT ;  /* 0x0000000003007217 */ /* 0x000fe40003800200 */
[C---:B------:R-:W-:Y:S02]  /*104f0*/  ISETP.GT.AND P0, PT, R2.reuse, RZ, PT ;  /* 0x000000ff0200720c */ /* 0x040fe40003f04270 */
[C---:B------:R-:W-:Y:S02]  /*10500*/  ISETP.GT.AND P1, PT, R2.reuse, 0x1, PT ;  /* 0x000000010200780c */ /* 0x040fe40003f24270 */
[----:B------:R-:W-:Y:S02]  /*10510*/  FSEL R6, R81, -INF , P0 ;  /* 0xff80000051067808 */ /* 0x000fe40000000000 */
[----:B------:R-:W-:-:S02]  /*10520*/  ISETP.GT.AND P0, PT, R2, 0x9, PT ;  /* 0x000000090200780c */ /* 0x000fc40003f04270 */
        /* <DEDUP_REMOVED lines=16> */
[----:B------:R-:W-:Y:S02]  /*10630*/  ISETP.GT.AND P2, PT, R2, 0x28, PT ;  /* 0x000000280200780c */ /* 0x000fe40003f44270 */
[----:B------:R-:W-:-:S02]  /*10640*/  FSEL R116, R24, -INF , P0 ;  /* 0xff80000018747808 */ /* 0x000fc40000000000 */
[C---:B------:R-:W-:Y:S02]  /*10650*/  ISETP.GT.AND P1, PT, R2.reuse, 0x30, PT ;  /* 0x000000300200780c */ /* 0x040fe40003f24270 */
[----:B------:R-:W-:Y:S02]  /*10660*/  ISETP.GT.AND P0, PT, R2, 0x31, PT ;  /* 0x000000310200780c */ /* 0x000fe40003f04270 */
[----:B------:R-:W-:Y:S02]  /*10670*/  FMNMX.FTZ R3, R12, R3, !PT ;  /* 0x000000030c037209 */ /* 0x000fe40007810000 */
[----:B------:R-:W-:Y:S02]  /*10680*/  FSEL R104, R25, -INF , P3 ;  /* 0xff80000019687808 */ /* 0x000fe40001800000 */
[----:B------:R-:W-:Y:S02]  /*10690*/  ISETP.GT.AND P3, PT, R2, 0x29, PT ;  /* 0x000000290200780c */ /* 0x000fe40003f64270 */
[----:B------:R-:W-:-:S02]  /*106a0*/  FSEL R124, R18, -INF , P2 ;  /* 0xff800000127c7808 */ /* 0x000fc40001000000 */
[----:B------:R-:W-:Y:S02]  /*106b0*/  FSEL R236, R16, -INF , P1 ;  /* 0xff80000010ec7808 */ /* 0x000fe40000800000 */
[----:B------:R-:W-:Y:S02]  /*106c0*/  ISETP.GT.AND P2, PT, R2, 0x39, PT ;  /* 0x000000390200780c */ /* 0x000fe40003f44270 */
[----:B------:R-:W-:Y:S02]  /*106d0*/  FSEL R244, R10, -INF , P0 ;  /* 0xff8000000af47808 */ /* 0x000fe40000000000 */
[C---:B------:R-:W-:Y:S02]  /*106e0*/  ISETP.GT.AND P1, PT, R0.reuse, RZ, PT ;  /* 0x000000ff0000720c */ /* 0x040fe40003f24270 */
[----:B------:R-:W-:Y:S02]  /*106f0*/  ISETP.GT.AND P0, PT, R0, 0x1, PT ;  /* 0x000000010000780c */ /* 0x000fe40003f04270 */
[----:B------:R-:W-:-:S02]  /*10700*/  FMNMX.FTZ R3, R41, R3, !PT ;  /* 0x0000000329037209 */ /* 0x000fc40007810000 */
[----:B------:R-:W-:Y:S02]  /*10710*/  FSEL R125, R17, -INF , P3 ;  /* 0xff800000117d7808 */ /* 0x000fe40001800000 */
[----:B------:R-:W-:Y:S02]  /*10720*/  ISETP.GT.AND P3, PT, R2, 0x38, PT ;  /* 0x000000380200780c */ /* 0x000fe40003f64270 */
[----:B------:R-:W-:Y:S02]  /*10730*/  FSEL R246, R8, -INF , P2 ;  /* 0xff80000008f67808 */ /* 0x000fe40001000000 */
[----:B------:R-:W-:Y:S02]  /*10740*/  ISETP.GT.AND P2, PT, R0, 0x8, PT ;  /* 0x000000080000780c */ /* 0x000fe40003f44270 */
[----:B------:R-:W-:Y:S02]  /*10750*/  FSEL R8, R80, -INF , P1 ;  /* 0xff80000050087808 */ /* 0x000fe40000800000 */
[----:B------:R-:W-:-:S02]  /*10760*/  FSEL R10, R72, -INF , P0 ;  /* 0xff800000480a7808 */ /* 0x000fc40000000000 */
[----:B------:R-:W-:Y:S02]  /*10770*/  FMNMX.FTZ R3, R42, R3, !PT ;  /* 0x000000032a037209 */ /* 0x000fe40007810000 */
[----:B------:R-:W-:Y:S02]  /*10780*/  FSEL R245, R9, -INF , P3 ;  /* 0xff80000009f57808 */ /* 0x000fe40001800000 */
        /* <DEDUP_REMOVED lines=45> */
[C---:B------:R-:W-:Y:S01]  /*10a60*/  ISETP.GT.AND P1, PT, R0.reuse, 0x38, PT ;  /* 0x000000380000780c */ /* 0x040fe20003f24270 */
        /* <DEDUP_REMOVED lines=59> */
[----:B------:R-:W5:Y:S07]  /*10e20*/  LDSM.16.MT88.4 R8, [R193+0x4000] ;  /* 0x00400000c108783b */ /* 0x000f6e0000004200 */
[----:B------:R-:W-:Y:S01]  /*10e30*/  HMMA.16816.F32 R112, R4, R16, RZ ;  /* 0x000000100470723c */ /* 0x000fe200000018ff */
[----:B-1----:R-:W-:-:S07]  /*10e40*/  FFMA.FTZ R3, R47, c[0x0][0x2d0], -R2 ;  /* 0x0000b4002f037a23 */ /* 0x002fce0000010802 */
        /* <DEDUP_REMOVED lines=10> */
[----:B------:R-:W-:Y:S01]  /*10ef0*/  LDSM.16.MT88.4 R28, [R194+0x800] ;  /* 0x00080000c21c783b */ /* 0x000fe20000004200 */
[----:B--2---:R-:W-:-:S06]  /*10f00*/  FFMA.FTZ R3, R43, c[0x0][0x2d0], -R0 ;  /* 0x0000b4002b037a23 */ /* 0x004fcc0000010800 */
[C---:B------:R-:W-:Y:S01]  /*10f10*/  HMMA.16816.F32 R56, R4.reuse, R32, RZ ;  /* 0x000000200438723c */ /* 0x040fe200000018ff */
[----:B------:R2:W1:Y:S07]  /*10f20*/  MUFU.EX2 R252, R3 ;  /* 0x0000000300fc7308 */ /* 0x00046e0000000800 */
[C---:B------:R-:W-:Y:S01]  /*10f30*/  HMMA.16816.F32 R52, R4.reuse, R34, RZ ;  /* 0x000000220434723c */ /* 0x040fe200000018ff */
[----:B------:R-:W1:Y:S07]  /*10f40*/  LDSM.16.MT88.4 R32, [R151+0x800] ;  /* 0x000800009720783b */ /* 0x000e6e0000004200 */
[----:B---3--:R-:W-:Y:S01]  /*10f50*/  HMMA.16816.F32 R96, R4, R20, RZ ;  /* 0x000000140460723c */ /* 0x008fe200000018ff */
[----:B--2---:R-:W-:-:S04]  /*10f60*/  FFMA.FTZ R3, R45, c[0x0][0x2d0], -R0 ;  /* 0x0000b4002d037a23 */ /* 0x004fc80000010800 */
[----:B------:R2:W-:Y:S03]  /*10f70*/  MUFU.EX2 R250, R3 ;  /* 0x0000000300fa7308 */ /* 0x0005e60000000800 */
[C---:B------:R-:W-:Y:S01]  /*10f80*/  HMMA.16816.F32 R128, R4.reuse, R22, RZ ;  /* 0x000000160480723c */ /* 0x040fe200000018ff */
[----:B------:R-:W3:Y:S07]  /*10f90*/  LDSM.16.MT88.4 R20, [R193+0x800] ;  /* 0x00080000c114783b */ /* 0x000eee0000004200 */
[----:B----4-:R-:W-:Y:S01]  /*10fa0*/  HMMA.16816.F32 R136, R4, R12, RZ ;  /* 0x0000000c0488723c */ /* 0x010fe200000018ff */
[----:B--2---:R-:W-:-:S07]  /*10fb0*/  FFMA.FTZ R3, R44, c[0x0][0x2d0], -R0 ;  /* 0x0000b4002c037a23 */ /* 0x004fce0000010800 */
[C---:B------:R-:W-:Y:S01]  /*10fc0*/  HMMA.16816.F32 R156, R4.reuse, R14, RZ ;  /* 0x0000000e049c723c */ /* 0x040fe200000018ff */
[----:B------:R-:W2:Y:S01]  /*10fd0*/  LDSM.16.MT88.4 R12, [R151+0x2800] ;  /* 0x00280000970c783b */ /* 0x000ea20000004200 */
[----:B------:R4:W1:Y:S06]  /*10fe0*/  MUFU.EX2 R189, R3 ;  /* 0x0000000300bd7308 */ /* 0x00086c0000000800 */
[C---:B-----5:R-:W-:Y:S08]  /*10ff0*/  HMMA.16816.F32 R160, R4.reuse, R8, RZ ;  /* 0x0000000804a0723c */ /* 0x060ff000000018ff */
[----:B------:R-:W-:Y:S01]  /*11000*/  HMMA.16816.F32 R152, R4, R10, RZ ;  /* 0x0000000a0498723c */ /* 0x000fe200000018ff */
[----:B------:R-:W5:Y:S01]  /*11010*/  LDSM.16.MT88.4 R8, [R194+0x2800] ;  /* 0x00280000c208783b */ /* 0x000f620000004200 */
[----:B----4-:R-:W-:-:S04]  /*11020*/  FFMA.FTZ R3, R104, c[0x0][0x2d0], -R2 ;  /* 0x0000b40068037a23 */ /* 0x010fc80000010802 */
[----:B------:R4:W-:Y:S02]  /*11030*/  MUFU.EX2 R224, R3 ;  /* 0x0000000300e07308 */ /* 0x0009e40000000800 */
[C---:B------:R-:W-:Y:S08]  /*11040*/  HMMA.16816.F32 R48, R4.reuse, R36, RZ ;  /* 0x000000240430723c */ /* 0x040ff000000018ff */
[----:B------:R-:W-:Y:S01]  /*11050*/  HMMA.16816.F32 R36, R4, R38, RZ ;  /* 0x000000260424723c */ /* 0x000fe200000018ff */
[----:B----4-:R-:W-:-:S07]  /*11060*/  FFMA.FTZ R3, R116, c[0x0][0x2d0], -R2 ;  /* 0x0000b40074037a23 */ /* 0x010fce0000010802 */
[C---:B-1----:R-:W-:Y:S01]  /*11070*/  HMMA.16816.F32 R40, R4.reuse, R16, RZ ;  /* 0x000000100428723c */ /* 0x042fe200000018ff */
[----:B------:R1:W4:Y:S07]  /*11080*/  MUFU.EX2 R215, R3 ;  /* 0x0000000300d77308 */ /* 0x00032e0000000800 */
        /* <DEDUP_REMOVED lines=10> */
[----:B------:R-:W2:Y:S01]  /*11130*/  LDSM.16.MT88.4 R24, [R193+0x2800] ;  /* 0x00280000c118783b */ /* 0x000ea20000004200 */
[----:B-1----:R-:W-:-:S04]  /*11140*/  FFMA.FTZ R3, R125, c[0x0][0x2d0], -R2 ;  /* 0x0000b4007d037a23 */ /* 0x002fc80000010802 */
[----:B------:R1:W-:Y:S01]  /*11150*/  MUFU.EX2 R213, R3 ;  /* 0x0000000300d57308 */ /* 0x0003e20000000800 */
[----:B------:R-:W-:Y:S01]  /*11160*/  IMAD.MOV.U32 R71, RZ, RZ, R167 ;  /* 0x000000ffff477224 */ /* 0x000fe200078e00a7 */
[----:B------:R-:W-:Y:S01]  /*11170*/  HMMA.16816.F32 R180, R4, R34, R92 ;  /* 0x0000002204b4723c */ /* 0x000fe2000000185c */
[----:B------:R-:W-:Y:S02]  /*11180*/  IMAD.MOV.U32 R70, RZ, RZ, R166 ;  /* 0x000000ffff467224 */ /* 0x000fe400078e00a6 */
[----:B------:R-:W-:Y:S02]  /*11190*/  IMAD.MOV.U32 R69, RZ, RZ, R165 ;  /* 0x000000ffff457224 */ /* 0x000fe400078e00a5 */
[----:B------:R-:W-:-:S03]  /*111a0*/  IMAD.MOV.U32 R68, RZ, RZ, R164 ;  /* 0x000000ffff447224 */ /* 0x000fc600078e00a4 */
[----:B------:R-:W-:Y:S01]  /*111b0*/  HMMA.16816.F32 R120, R4, R28, R120 ;  /* 0x0000001c0478723c */ /* 0x000fe20000001878 */
[----:B-1----:R-:W-:-:S07]  /*111c0*/  FFMA.FTZ R3, R105, c[0x0][0x2d0], -R0 ;  /* 0x0000b40069037a23 */ /* 0x002fce0000010800 */
        /* <DEDUP_REMOVED lines=8> */
[C---:B-----5:R-:W-:Y:S08]  /*11250*/  HMMA.16816.F32 R84, R4.reuse, R8, R56 ;  /* 0x000000080454723c */ /* 0x060ff00000001838 */
[C---:B------:R-:W-:Y:S01]  /*11260*/  HMMA.16816.F32 R64, R4.reuse, R10, R52 ;  /* 0x0000000a0440723c */ /* 0x040fe20000001834 */
[----:B------:R-:W5:Y:S07]  /*11270*/  LDSM.16.MT88.4 R8, [R193+0x4800] ;  /* 0x00480000c108783b */ /* 0x000f6e0000004200 */
[C---:B------:R-:W-:Y:S08]  /*11280*/  HMMA.16816.F32 R52, R4.reuse, R24, R48 ;  /* 0x000000180434723c */ /* 0x040ff00000001830 */
[C---:B------:R-:W-:Y:S01]  /*11290*/  HMMA.16816.F32 R56, R4.reuse, R26, R36 ;  /* 0x0000001a0438723c */ /* 0x040fe20000001824 */
[----:B------:R-:W4:Y:S07]  /*112a0*/  LDSM.16.MT88.4 R24, [R194+0x1000] ;  /* 0x00100000c218783b */ /* 0x000f2e0000004200 */
[C---:B-1----:R-:W-:Y:S07]  /*112b0*/  HMMA.16816.F32 R36, R4.reuse, R30, R128 ;  /* 0x0000001e0424723c */ /* 0x042fee0000001880 */
[----:B------:R-:W-:Y:S01]  /*112c0*/  IMAD.MOV.U32 R129, RZ, RZ, R141 ;  /* 0x000000ffff817224 */ /* 0x000fe200078e008d */
[----:B---3--:R-:W-:Y:S01]  /*112d0*/  HMMA.16816.F32 R44, R4, R20, R40 ;  /* 0x00000014042c723c */ /* 0x008fe20000001828 */
[----:B------:R1:W-:Y:S01]  /*112e0*/  MUFU.EX2 R141, R3 ;  /* 0x00000003008d7308 */ /* 0x0003e20000000800 */
[----:B------:R-:W-:-:S02]  /*112f0*/  IMAD.MOV.U32 R128, RZ, RZ, R140 ;  /* 0x000000ffff807224 */ /* 0x000fc400078e008c */
[----:B------:R-:W-:Y:S02]  /*11300*/  IMAD.MOV.U32 R130, RZ, RZ, R127 ;  /* 0x000000ffff827224 */ /* 0x000fe400078e007f */
[----:B------:R-:W-:Y:S02]  /*11310*/  IMAD.MOV.U32 R131, RZ, RZ, R190 ;  /* 0x000000ffff837224 */ /* 0x000fe400078e00be */
[C---:B------:R-:W-:Y:S01]  /*11320*/  HMMA.16816.F32 R48, R4.reuse, R28, R96 ;  /* 0x0000001c0430723c */ /* 0x040fe20000001860 */
[----:B------:R-:W-:Y:S06]  /*11330*/  LDSM.16.MT88.4 R28, [R151+0x1000] ;  /* 0x00100000971c783b */ /* 0x000fec0000004200 */
[----:B------:R-:W-:Y:S01]  /*11340*/  IMAD.MOV.U32 R99, RZ, RZ, R70 ;  /* 0x000000ffff637224 */ /* 0x000fe200078e0046 */
[----:B--2---:R-:W-:Y:S01]  /*11350*/  HMMA.16816.F32 R40, R4, R12, R136 ;  /* 0x0000000c0428723c */ /* 0x004fe20000001888 */
[----:B-1----:R-:W-:-:S02]  /*11360*/  FFMA.FTZ R3, R117, c[0x0][0x2d0], -R0 ;  /* 0x0000b40075037a23 */ /* 0x002fc40000010800 */
[----:B------:R-:W-:Y:S02]  /*11370*/  IMAD.MOV.U32 R97, RZ, RZ, R223 ;  /* 0x000000ffff617224 */ /* 0x000fe400078e00df */
[----:B------:R1:W2:Y:S01]  /*11380*/  MUFU.EX2 R140, R3 ;  /* 0x00000003008c7308 */ /* 0x0002a20000000800 */
[----:B------:R-:W-:Y:S02]  /*11390*/  IMAD.MOV.U32 R98, RZ, RZ, R222 ;  /* 0x000000ffff627224 */ /* 0x000fe400078e00de */
[----:B------:R-:W-:Y:S01]  /*113a0*/  HMMA.16816.F32 R216, R4, R16, R108 ;  /* 0x0000001004d8723c */ /* 0x000fe2000000186c */
[----:B------:R-:W-:Y:S02]  /*113b0*/  IMAD.MOV.U32 R139, RZ, RZ, R68 ;  /* 0x000000ffff8b7224 */ /* 0x000fe400078e0044 */
[----:B------:R-:W-:Y:S02]  /*113c0*/  IMAD.MOV.U32 R138, RZ, RZ, R69 ;  /* 0x000000ffff8a7224 */ /* 0x000fe400078e0045 */
[----:B------:R-:W-:-:S02]  /*113d0*/  IMAD.MOV.U32 R137, RZ, RZ, R71 ;  /* 0x000000ffff897224 */ /* 0x000fc400078e0047 */
[----:B------:R-:W-:Y:S01]  /*113e0*/  IMAD.MOV.U32 R136, RZ, RZ, R221 ;  /* 0x000000ffff887224 */ /* 0x000fe200078e00dd */
[----:B------:R-:W-:Y:S01]  /*113f0*/  HMMA.16816.F32 R112, R4, R18, R80 ;  /* 0x000000120470723c */ /* 0x000fe20000001850 */
[----:B------:R-:W3:Y:S01]  /*11400*/  LDSM.16.MT88.4 R16, [R150+0x1000] ;  /* 0x001000009610783b */ /* 0x000ee20000004200 */
[----:B------:R-:W-:Y:S02]  /*11410*/  IMAD.MOV.U32 R96, RZ, RZ, R220 ;  /* 0x000000ffff607224 */ /* 0x000fe400078e00dc */
[----:B-1----:R-:W-:-:S04]  /*11420*/  FFMA.FTZ R3, R118, c[0x0][0x2d0], -R0 ;  /* 0x0000b40076037a23 */ /* 0x002fc80000010800 */
[C---:B------:R-:W-:Y:S01]  /*11430*/  HMMA.16816.F32 R68, R4.reuse, R14, R156 ;  /* 0x0000000e0444723c */ /* 0x040fe2000000189c */
[----:B------:R-:W1:Y:S01]  /*11440*/  LDSM.16.MT88.4 R12, [R193+0x1000] ;  /* 0x00100000c10c783b */ /* 0x000e620000004200 */
[----:B------:R2:W-:Y:S05]  /*11450*/  MUFU.EX2 R105, R3 ;  /* 0x0000000300697308 */ /* 0x0005ea0000000800 */
[----:B------:R-:W-:Y:S01]  /*11460*/  IMAD.MOV.U32 R156, RZ, RZ, R126 ;  /* 0x000000ffff9c7224 */ /* 0x000fe200078e007e */
[----:B------:R-:W-:Y:S01]  /*11470*/  HMMA.16816.F32 R164, R4, R32, R60 ;  /* 0x0000002004a4723c */ /* 0x000fe2000000183c */
[----:B------:R-:W-:Y:S02]  /*11480*/  IMAD.MOV.U32 R159, RZ, RZ, R191 ;  /* 0x000000ffff9f7224 */ /* 0x000fe400078e00bf */
[----:B------:R-:W-:-:S02]  /*11490*/  IMAD.MOV.U32 R158, RZ, RZ, R189 ;  /* 0x000000ffff9e7224 */ /* 0x000fc400078e00bd */
[----:B------:R-:W-:-:S03]  /*114a0*/  IMAD.MOV.U32 R157, RZ, RZ, R188 ;  /* 0x000000ffff9d7224 */ /* 0x000fc600078e00bc */
[----:B-----5:R-:W-:Y:S01]  /*114b0*/  HMMA.16816.F32 R72, R4, R8, R160 ;  /* 0x000000080448723c */ /* 0x020fe200000018a0 */
[----:B--2---:R-:W-:-:S04]  /*114c0*/  FFMA.FTZ R3, R119, c[0x0][0x2d0], -R0 ;  /* 0x0000b40077037a23 */ /* 0x004fc80000010800 */
[----:B------:R2:W5:Y:S03]  /*114d0*/  MUFU.EX2 R104, R3 ;  /* 0x0000000300687308 */ /* 0x0005660000000800 */
[C---:B------:R-:W-:Y:S01]  /*114e0*/  HMMA.16816.F32 R60, R4.reuse, R10, R152 ;  /* 0x0000000a043c723c */ /* 0x040fe20000001898 */
[----:B------:R-:W1:Y:S07]  /*114f0*/  LDSM.16.MT88.4 R8, [R150+0x3000] ;  /* 0x003000009608783b */ /* 0x000e6e0000004200 */
[----:B------:R-:W-:Y:S01]  /*11500*/  HMMA.16816.F32 R32, R4, R22, R132 ;  /* 0x000000160420723c */ /* 0x000fe20000001884 */
[----:B------:R-:W-:Y:S01]  /*11510*/  LDSM.16.MT88.4 R20, [R194+0x3000] ;  /* 0x00300000c214783b */ /* 0x000fe20000004200 */
[----:B--2---:R-:W-:-:S05]  /*11520*/  FFMA.FTZ R3, R236, c[0x0][0x2d0], -R2 ;  /* 0x0000b400ec037a23 */ /* 0x004fca0000010802 */
[----:B----4-:R-:W-:Y:S01]  /*11530*/  F2FP.PACK_AB R4, R215, R224 ;  /* 0x000000e0d704723e */ /* 0x010fe200000000ff */
[----:B------:R-:W-:Y:S01]  /*11540*/  IMAD.MOV.U32 R236, RZ, RZ, R156 ;  /* 0x000000ffffec7224 */ /* 0x000fe200078e009c */
[----:B------:R-:W-:Y:S02]  /*11550*/  F2FP.PACK_AB R5, R140, R141 ;  /* 0x0000008d8c05723e */ /* 0x000fe400000000ff */
[----:B------:R-:W-:Y:S02]  /*11560*/  F2FP.PACK_AB R6, R213, R214 ;  /* 0x000000d6d506723e */ /* 0x000fe400000000ff */
[----:B-----5:R-:W-:-:S07]  /*11570*/  F2FP.PACK_AB R7, R104, R105 ;  /* 0x000000696807723e */ /* 0x020fce00000000ff */
[C---:B------:R-:W-:Y:S01]  /*11580*/  HMMA.16816.F32 R124, R4.reuse, R24, R120 ;  /* 0x00000018047c723c */ /* 0x040fe20000001878 */
[----:B------:R-:W-:Y:S07]  /*11590*/  LDSM.16.MT88.4 R120, [R151+0x1800] ;  /* 0x001800009778783b */ /* 0x000fee0000004200 */
[C---:B------:R-:W-:Y:S01]  /*115a0*/  HMMA.16816.F32 R80, R4.reuse, R26, R176 ;  /* 0x0000001a0450723c */ /* 0x040fe200000018b0 */
[----:B------:R-:W2:Y:S07]  /*115b0*/  LDSM.16.MT88.4 R24, [R193+0x3000] ;  /* 0x00300000c118783b */ /* 0x000eae0000004200 */
[C---:B---3--:R-:W-:Y:S08]  /*115c0*/  HMMA.16816.F32 R108, R4.reuse, R16, R168 ;  /* 0x00000010046c723c */ /* 0x048ff000000018a8 */
[C---:B------:R-:W-:Y:S01]  /*115d0*/  HMMA.16816.F32 R76, R4.reuse, R18, R76 ;  /* 0x00000012044c723c */ /* 0x040fe2000000184c */
[----:B------:R-:W3:Y:S07]  /*115e0*/  LDSM.16.MT88.4 R16, [R151+0x3000] ;  /* 0x003000009710783b */ /* 0x000eee0000004200 */
[C---:B-1----:R-:W-:Y:S08]  /*115f0*/  HMMA.16816.F32 R132, R4.reuse, R12, R184 ;  /* 0x0000000c0484723c */ /* 0x042ff000000018b8 */
[C---:B------:R-:W-:Y:S01]  /*11600*/  HMMA.16816.F32 R172, R4.reuse, R14, R172 ;  /* 0x0000000e04ac723c */ /* 0x040fe200000018ac */
[----:B------:R-:W1:Y:S07]  /*11610*/  LDSM.16.MT88.4 R12, [R150+0x5000] ;  /* 0x00500000960c783b */ /* 0x000e6e0000004200 */
[C---:B------:R-:W-:Y:S08]  /*11620*/  HMMA.16816.F32 R216, R4.reuse, R8, R216 ;  /* 0x0000000804d8723c */ /* 0x040ff000000018d8 */
[C---:B------:R-:W-:Y:S01]  /*11630*/  HMMA.16816.F32 R220, R4.reuse, R10, R112 ;  /* 0x0000000a04dc723c */ /* 0x040fe20000001870 */
[----:B------:R-:W4:Y:S04]  /*11640*/  LDSM.16.MT88.4 R8, [R151+0x5000] ;  /* 0x005000009708783b */ /* 0x000f280000004200 */
[----:B------:R-:W-:Y:S03]  /*11650*/  LDSM.16.MT88.4 R112, [R150+0x1800] ;  /* 0x001800009670783b */ /* 0x000fe60000004200 */
[C---:B--2---:R-:W-:Y:S01]  /*11660*/  HMMA.16816.F32 R176, R4.reuse, R24, R52 ;  /* 0x0000001804b0723c */ /* 0x044fe20000001834 */
[----:B------:R2:W-:Y:S06]  /*11670*/  MUFU.EX2 R24, R3 ;  /* 0x0000000300187308 */ /* 0x0005ec0000000800 */
[----:B------:R-:W-:Y:S01]  /*11680*/  IMAD.MOV.U32 R25, RZ, RZ, R139 ;  /* 0x000000ffff197224 */ /* 0x000fe200078e008b */
[C---:B------:R-:W-:Y:S01]  /*11690*/  HMMA.16816.F32 R168, R4.reuse, R26, R56 ;  /* 0x0000001a04a8723c */ /* 0x040fe20000001838 */
[----:B------:R-:W-:Y:S06]  /*116a0*/  LDSM.16.MT88.4 R56, [R194+0x3800] ;  /* 0x00380000c238783b */ /* 0x000fec0000004200 */
[----:B------:R-:W-:Y:S01]  /*116b0*/  IMAD.MOV.U32 R27, RZ, RZ, R157 ;  /* 0x000000ffff1b7224 */ /* 0x000fe200078e009d */
[----:B---3--:R-:W-:Y:S01]  /*116c0*/  HMMA.16816.F32 R188, R4, R16, R92 ;  /* 0x0000001004bc723c */ /* 0x008fe2000000185c */
[----:B--2---:R-:W-:-:S02]  /*116d0*/  FFMA.FTZ R3, R244, c[0x0][0x2d0], -R2 ;  /* 0x0000b400f4037a23 */ /* 0x004fc40000010802 */
[----:B------:R-:W-:Y:S02]  /*116e0*/  IMAD.MOV.U32 R26, RZ, RZ, R158 ;  /* 0x000000ffff1a7224 */ /* 0x000fe400078e009e */
[----:B------:R-:W-:-:S03]  /*116f0*/  IMAD.MOV.U32 R244, RZ, RZ, R159 ;  /* 0x000000fffff47224 */ /* 0x000fc600078e009f */
[C---:B------:R-:W-:Y:S01]  /*11700*/  HMMA.16816.F32 R88, R4.reuse, R18, R88 ;  /* 0x000000120458723c */ /* 0x040fe20000001858 */
[----:B------:R-:W2:Y:S07]  /*11710*/  LDSM.16.MT88.4 R16, [R194+0x5000] ;  /* 0x00500000c210783b */ /* 0x000eae0000004200 */
[C---:B------:R-:W-:Y:S08]  /*11720*/  HMMA.16816.F32 R116, R4.reuse, R28, R164 ;  /* 0x0000001c0474723c */ /* 0x040ff000000018a4 */
[C---:B-1----:R-:W-:Y:S01]  /*11730*/  HMMA.16816.F32 R156, R4.reuse, R12, R48 ;  /* 0x0000000c049c723c */ /* 0x042fe20000001830 */
[----:B------:R-:W-:Y:S07]  /*11740*/  LDSM.16.MT88.4 R48, [R151+0x3800] ;  /* 0x003800009730783b */ /* 0x000fee0000004200 */
[C---:B------:R-:W-:Y:S01]  /*11750*/  HMMA.16816.F32 R92, R4.reuse, R14, R36 ;  /* 0x0000000e045c723c */ /* 0x040fe20000001824 */
[----:B------:R-:W1:Y:S07]  /*11760*/  LDSM.16.MT88.4 R12, [R193+0x5000] ;  /* 0x00500000c10c783b */ /* 0x000e6e0000004200 */
[C---:B------:R-:W-:Y:S08]  /*11770*/  HMMA.16816.F32 R28, R4.reuse, R30, R180 ;  /* 0x0000001e041c723c */ /* 0x040ff000000018b4 */
[C---:B------:R-:W-:Y:S01]  /*11780*/  HMMA.16816.F32 R180, R4.reuse, R22, R64 ;  /* 0x0000001604b4723c */ /* 0x040fe20000001840 */
[----:B------:R3:W5:Y:S01]  /*11790*/  MUFU.EX2 R23, R3 ;  /* 0x0000000300177308 */ /* 0x0007620000000800 */
[----:B------:R-:W-:Y:S06]  /*117a0*/  LDSM.16.MT88.4 R64, [R193+0x3800] ;  /* 0x00380000c140783b */ /* 0x000fec0000004200 */
[C---:B------:R-:W-:Y:S08]  /*117b0*/  HMMA.16816.F32 R184, R4.reuse, R20, R84 ;  /* 0x0000001404b8723c */ /* 0x040ff00000001854 */
[----:B----4-:R-:W-:Y:S01]  /*117c0*/  HMMA.16816.F32 R32, R4, R10, R32 ;  /* 0x0000000a0420723c */ /* 0x010fe20000001820 */
[----:B---3--:R-:W-:-:S02]  /*117d0*/  FFMA.FTZ R3, R245, c[0x0][0x2d0], -R2 ;  /* 0x0000b400f5037a23 */ /* 0x008fc40000010802 */
[----:B------:R-:W-:Y:S02]  /*117e0*/  FFMA.FTZ R2, R246, c[0x0][0x2d0], -R2 ;  /* 0x0000b400f6027a23 */ /* 0x000fe40000010802 */
[----:B------:R3:W-:Y:S01]  /*117f0*/  MUFU.EX2 R22, R3 ;  /* 0x0000000300167308 */ /* 0x0007e20000000800 */
[----:B------:R-:W-:Y:S02]  /*11800*/  IMAD.MOV.U32 R246, RZ, RZ, R138 ;  /* 0x000000fffff67224 */ /* 0x000fe400078e008a */
[----:B------:R-:W-:Y:S01]  /*11810*/  IMAD.MOV.U32 R11, RZ, RZ, R129 ;  /* 0x000000ffff0b7224 */ /* 0x000fe200078e0081 */
[----:B------:R-:W-:Y:S01]  /*11820*/  HMMA.16816.F32 R84, R4, R8, R44 ;  /* 0x000000080454723c */ /* 0x000fe2000000182c */
[----:B------:R-:W-:-:S03]  /*11830*/  IMAD.MOV.U32 R245, RZ, RZ, R136 ;  /* 0x000000fffff57224 */ /* 0x000fc600078e0088 */
[----:B------:R4:W1:Y:S04]  /*11840*/  MUFU.EX2 R21, R2 ;  /* 0x0000000200157308 */ /* 0x0008680000000800 */
[----:B--2---:R-:W-:Y:S01]  /*11850*/  HMMA.16816.F32 R152, R4, R16, R40 ;  /* 0x000000100498723c */ /* 0x004fe20000001828 */
[----:B------:R-:W-:Y:S01]  /*11860*/  LDSM.16.MT88.4 R40, [R150+0x3800] ;  /* 0x003800009628783b */ /* 0x000fe20000004200 */
[----:B---3--:R-:W-:-:S03]  /*11870*/  IMAD.MOV.U32 R3, RZ, RZ, R137 ;  /* 0x000000ffff037224 */ /* 0x008fc600078e0089 */
[----:B------:R-:W-:Y:S03]  /*11880*/  LDSM.16.MT88.4 R136, [R193+0x1800] ;  /* 0x00180000c188783b */ /* 0x000fe60000004200 */
[C---:B------:R-:W-:Y:S01]  /*11890*/  HMMA.16816.F32 R16, R4.reuse, R18, R68 ;  /* 0x000000120410723c */ /* 0x040fe20000001844 */
[----:B----4-:R-:W-:Y:S02]  /*118a0*/  FFMA.FTZ R2, R225, c[0x0][0x2d0], -R0 ;  /* 0x0000b400e1027a23 */ /* 0x010fe40000010800 */
[----:B------:R-:W-:Y:S02]  /*118b0*/  IMAD.MOV.U32 R225, RZ, RZ, R128 ;  /* 0x000000ffffe17224 */ /* 0x000fe400078e0080 */
[----:B------:R2:W-:Y:S03]  /*118c0*/  MUFU.EX2 R20, R2 ;  /* 0x0000000200147308 */ /* 0x0005e60000000800 */
[C---:B-1----:R-:W-:Y:S01]  /*118d0*/  HMMA.16816.F32 R164, R4.reuse, R12, R72 ;  /* 0x0000000c04a4723c */ /* 0x042fe20000001848 */
[----:B------:R-:W-:Y:S07]  /*118e0*/  LDSM.16.MT88.4 R72, [R150+0x5800] ;  /* 0x005800009648783b */ /* 0x000fee0000004200 */
[----:B------:R-:W-:Y:S01]  /*118f0*/  HMMA.16816.F32 R160, R4, R14, R60 ;  /* 0x0000000e04a0723c */ /* 0x000fe2000000183c */
[----:B------:R-:W-:Y:S01]  /*11900*/  LDSM.16.MT88.4 R12, [R193+0x5800] ;  /* 0x00580000c10c783b */ /* 0x000fe20000004200 */
[----:B--2---:R-:W-:-:S02]  /*11910*/  FFMA.FTZ R2, R228, c[0x0][0x2d0], -R0 ;  /* 0x0000b400e4027a23 */ /* 0x004fc40000010800 */
[----:B------:R-:W-:Y:S02]  /*11920*/  IMAD.MOV.U32 R228, RZ, RZ, R130 ;  /* 0x000000ffffe47224 */ /* 0x000fe400078e0082 */
[----:B------:R1:W2:Y:S01]  /*11930*/  MUFU.EX2 R10, R2 ;  /* 0x00000002000a7308 */ /* 0x0002a20000000800 */
[----:B------:R-:W-:Y:S02]  /*11940*/  IMAD.MOV.U32 R7, RZ, RZ, R99 ;  /* 0x000000ffff077224 */ /* 0x000fe400078e0063 */
[----:B------:R-:W-:-:S04]  /*11950*/  @P4 IMAD.HI.U32 R4, R249, c[0x0][0x2c8], RZ ;  /* 0x0000b200f9044a27 */ /* 0x000fc800078e00ff */
[--C-:B-1----:R-:W-:Y:S02]  /*11960*/  FFMA.FTZ R2, R229, c[0x0][0x2d0], -R0.reuse ;  /* 0x0000b400e5027a23 */ /* 0x102fe40000010800 */
[----:B------:R-:W-:Y:S02]  /*11970*/  IMAD.MOV.U32 R229, RZ, RZ, R131 ;  /* 0x000000ffffe57224 */ /* 0x000fe400078e0083 */
[----:B------:R-:W1:Y:S01]  /*11980*/  LDSM.16.MT88.4 R128, [R194+0x1800] ;  /* 0x00180000c280783b */ /* 0x000e620000004200 */
[----:B------:R-:W-:Y:S01]  /*11990*/  FFMA.FTZ R0, R237, c[0x0][0x2d0], -R0 ;  /* 0x0000b400ed007a23 */ /* 0x000fe20000010800 */
[----:B------:R3:W-:Y:S01]  /*119a0*/  MUFU.EX2 R9, R2 ;  /* 0x0000000200097308 */ /* 0x0007e20000000800 */
[----:B------:R-:W-:Y:S01]  /*119b0*/  IMAD.MOV.U32 R237, RZ, RZ, R96 ;  /* 0x000000ffffed7224 */ /* 0x000fe200078e0060 */
[----:B-----5:R-:W-:-:S06]  /*119c0*/  F2FP.PACK_AB R96, R23, R24 ;  /* 0x000000181760723e */ /* 0x020fcc00000000ff */
[----:B------:R4:W5:Y:S01]  /*119d0*/  MUFU.EX2 R8, R0 ;  /* 0x0000000000087308 */ /* 0x0009620000000800 */
[----:B---3--:R-:W-:Y:S01]  /*119e0*/  IMAD.MOV.U32 R2, RZ, RZ, R98 ;  /* 0x000000ffff027224 */ /* 0x008fe200078e0062 */
[----:B------:R-:W-:-:S03]  /*119f0*/  F2FP.PACK_AB R98, R21, R22 ;  /* 0x000000161562723e */ /* 0x000fc600000000ff */
[----:B------:R-:W-:Y:S02]  /*11a00*/  FADD.FTZ R2, R2, R7 ;  /* 0x0000000702027221 */ /* 0x000fe40000010000 */
[----:B----4-:R-:W-:Y:S01]  /*11a10*/  IMAD.MOV.U32 R0, RZ, RZ, R97 ;  /* 0x000000ffff007224 */ /* 0x010fe200078e0061 */
[----:B--2---:R-:W-:Y:S01]  /*11a20*/  F2FP.PACK_AB R97, R10, R20 ;  /* 0x000000140a61723e */ /* 0x004fe200000000ff */
[----:B------:R-:W-:Y:S01]  /*11a30*/  FADD.FTZ R2, R229, R2 ;  /* 0x00000002e5027221 */ /* 0x000fe20000010000 */
[----:B-----5:R-:W-:Y:S01]  /*11a40*/  F2FP.PACK_AB R99, R8, R9 ;  /* 0x000000090863723e */ /* 0x020fe200000000ff */
        /* <DEDUP_REMOVED lines=9> */
[----:B-1----:R-:W-:Y:S01]  /*11ae0*/  HMMA.16816.F32 R124, R96, R128, R124 ;  /* 0x00000080607c723c */ /* 0x002fe2000000187c */
[----:B------:R-:W-:-:S02]  /*11af0*/  FADD.FTZ R2, R252, R0 ;  /* 0x00000000fc027221 */ /* 0x000fc40000010000 */
[----:B------:R-:W-:Y:S01]  /*11b00*/  IMAD.MOV.U32 R0, RZ, RZ, R249 ;  /* 0x000000ffff007224 */ /* 0x000fe200078e00f9 */
[----:B------:R-:W-:Y:S01]  /*11b10*/  @P4 SHF.R.U32.HI R0, RZ, c[0x0][0x2cc], R4 ;  /* 0x0000b300ff004a19 */ /* 0x000fe20000011604 */
[----:B------:R-:W-:Y:S02]  /*11b20*/  FADD.FTZ R2, R250, R2 ;  /* 0x00000002fa027221 */ /* 0x000fe40000010000 */
[----:B------:R-:W-:Y:S01]  /*11b30*/  FADD.FTZ R3, R244, R3 ;  /* 0x00000003f4037221 */ /* 0x000fe20000010000 */
[C---:B------:R-:W-:Y:S01]  /*11b40*/  HMMA.16816.F32 R128, R96.reuse, R130, R80 ;  /* 0x000000826080723c */ /* 0x040fe20000001850 */
[----:B------:R-:W1:Y:S01]  /*11b50*/  LDSM.16.MT88.4 R80, [R151+0x5800] ;  /* 0x005800009750783b */ /* 0x000e620000004200 */
[----:B------:R-:W-:Y:S01]  /*11b60*/  FADD.FTZ R2, R26, R2 ;  /* 0x000000021a027221 */ /* 0x000fe20000010000 */
[----:B------:R-:W-:Y:S01]  /*11b70*/  IADD3 R0, R0, R236, -R27 ;  /* 0x000000ec00007210 */ /* 0x000fe20007ffe81b */
[----:B------:R-:W-:Y:S02]  /*11b80*/  FADD.FTZ R3, R224, R3 ;  /* 0x00000003e0037221 */ /* 0x000fe40000010000 */
[----:B------:R-:W-:Y:S01]  /*11b90*/  FADD.FTZ R2, R141, R2 ;  /* 0x000000028d027221 */ /* 0x000fe20000010000 */
[----:B------:R-:W-:Y:S01]  /*11ba0*/  SHF.R.S32.HI R4, RZ, 0x1f, R0 ;  /* 0x0000001fff047819 */ /* 0x000fe20000011400 */
[----:B------:R-:W-:Y:S01]  /*11bb0*/  HMMA.16816.F32 R48, R96, R50, R88 ;  /* 0x000000326030723c */ /* 0x000fe20000001858 */
[----:B------:R-:W2:Y:S01]  /*11bc0*/  LDSM.16.MT88.4 R88, [R194+0x5800] ;  /* 0x00580000c258783b */ /* 0x000ea20000004200 */
[----:B------:R-:W-:Y:S01]  /*11bd0*/  FADD.FTZ R3, R215, R3 ;  /* 0x00000003d7037221 */ /* 0x000fe20000010000 */
[----:B------:R-:W-:Y:S01]  /*11be0*/  LEA.HI R4, R4, R0, RZ, 0x6 ;  /* 0x0000000004047211 */ /* 0x000fe200078f30ff */
[----:B------:R-:W-:-:S02]  /*11bf0*/  FADD.FTZ R2, R140, R2 ;  /* 0x000000028c027221 */ /* 0x000fc40000010000 */
[----:B------:R-:W-:Y:S02]  /*11c00*/  FADD.FTZ R3, R214, R3 ;  /* 0x00000003d6037221 */ /* 0x000fe40000010000 */
[----:B------:R-:W-:Y:S01]  /*11c10*/  FADD.FTZ R0, R105, R2 ;  /* 0x0000000269007221 */ /* 0x000fe20000010000 */
[C---:B------:R-:W-:Y:S01]  /*11c20*/  HMMA.16816.F32 R108, R96.reuse, R112, R108 ;  /* 0x00000070606c723c */ /* 0x040fe2000000186c */
[----:B------:R-:W-:Y:S01]  /*11c30*/  FADD.FTZ R2, R213, R3 ;  /* 0x00000003d5027221 */ /* 0x000fe20000010000 */
[----:B------:R-:W-:Y:S01]  /*11c40*/  SHF.R.S32.HI R3, RZ, 0x6, R4 ;  /* 0x00000006ff037819 */ /* 0x000fe20000011404 */
[----:B------:R-:W-:Y:S01]  /*11c50*/  FADD.FTZ R0, R104, R0 ;  /* 0x0000000068007221 */ /* 0x000fe20000010000 */
[----:B------:R-:W-:Y:S01]  /*11c60*/  IADD3 R213, R25, -0x2, RZ ;  /* 0xfffffffe19d57810 */ /* 0x000fe20007ffe0ff */
        /* <DEDUP_REMOVED lines=12> */
[C---:B-1----:R-:W-:Y:S08]  /*11d30*/  HMMA.16816.F32 R76, R96.reuse, R80, R84 ;  /* 0x00000050604c723c */ /* 0x042ff00000001854 */
        /* <DEDUP_REMOVED lines=16> */
[----:B------:R-:W-:Y:S01]  /*11e40*/  @!UPT UIADD3 URZ, URZ, URZ, URZ ;  /* 0x0000003f3f3ff290 */ /* 0x000fe2000fffe03f */
[----:B------:R-:W-:Y:S11]  /*11e50*/  @!P0 BRA `(.L_x_1106) ;  /* 0x0000332000008947 */ /* 0x000ff60003800000 */
[----:B------:R-:W-:Y:S02]  /*11e60*/  MOV R104, R100 ;  /* 0x0000006400687202 */ /* 0x000fe40000000f00 */
[----:B------:R-:W-:-:S02]  /*11e70*/  MOV R3, R101 ;  /* 0x0000006500037202 */ /* 0x000fc40000000f00 */
[----:B------:R-:W-:-:S07]  /*11e80*/  MOV R188, R213 ;  /* 0x000000d500bc7202 */ /* 0x000fce0000000f00 */
.L_x_1107:
[----:B------:R-:W-:Y:S04]  /*11e90*/  DEPBAR.LE SB0, 0x0 ;  /* 0x000080000000791a */ /* 0x000fe80000000000 */
[----:B------:R-:W-:Y:S01]  /*11ea0*/  WARPSYNC 0xffffffff ;  /* 0xffffffff00007948 */ /* 0x000fe20003800000 */
[----:B------:R-:W-:Y:S01]  /*11eb0*/  BAR.SYNC.DEFER_BLOCKING 0x0 ;  /* 0x0000000000007b1d */ /* 0x000fe20000010000 */
[----:B------:R-:W-:Y:S02]  /*11ec0*/  ISETP.GT.AND P0, PT, R238, R188, PT ;  /* 0x000000bcee00720c */ /* 0x000fe40003f04270 */
[----:B------:R-:W-:Y:S02]  /*11ed0*/  LOP3.LUT P4, RZ, R240, 0x1, RZ, 0xc0, !PT ;  /* 0x00000001f0ff7812 */ /* 0x000fe4000788c0ff */
[----:B------:R-:W-:Y:S09]  /*11ee0*/  MOV R191, c[0x0][0x2c4] ;  /* 0x0000b10000bf7a02 */ /* 0x000ff20000000f00 */
[----:B------:R-:W-:Y:S01]  /*11ef0*/  @!P0 SHF.R.S32.HI R0, RZ, 0x1f, R188 ;  /* 0x0000001fff008819 */ /* 0x000fe200000114bc */
[----:B------:R-:W-:Y:S01]  /*11f00*/  @!P0 IMAD.WIDE.U32 R12, R188, c[0x0][0x208], RZ ;  /* 0x00008200bc0c8a25 */ /* 0x000fe200078e00ff */
[----:B------:R-:W-:Y:S03]  /*11f10*/  @!P0 IADD3 R140, P2, R230, 0x40, RZ ;  /* 0x00000040e68c8810 */ /* 0x000fe60007f5e0ff */
[----:B------:R-:W-:Y:S01]  /*11f20*/  @!P0 IMAD R0, R0, c[0x0][0x208], RZ ;  /* 0x0000820000008a24 */ /* 0x000fe200078e02ff */
[----:B------:R-:W-:Y:S03]  /*11f30*/  @!P0 IADD3.X R31, RZ, R233, RZ, P2, !PT ;  /* 0x000000e9ff1f8210 */ /* 0x000fe600017fe4ff */
[----:B------:R-:W-:Y:S01]  /*11f40*/  @!P0 IMAD R0, R188, c[0x0][0x20c], R0 ;  /* 0x00008300bc008a24 */ /* 0x000fe200078e0200 */
[----:B------:R-:W-:Y:S04]  /*11f50*/  LDSM.16.M88.4 R32, [R196] ;  /* 0x00000000c420783b */ /* 0x000fe80000000200 */
[----:B------:R-:W-:Y:S02]  /*11f60*/  @!P0 IADD3 R2, R13, R0, RZ ;  /* 0x000000000d028210 */ /* 0x000fe40007ffe0ff */
[----:B------:R-:W-:Y:S02]  /*11f70*/  @!P0 SHF.L.U32 R0, R12, 0x6, RZ ;  /* 0x000000060c008819 */ /* 0x000fe400000006ff */
[----:B------:R-:W1:Y:S01]  /*11f80*/  LDSM.16.M88.4 R8, [R149] ;  /* 0x000000009508783b */ /* 0x000e620000000200 */
[----:B------:R-:W-:Y:S02]  /*11f90*/  @!P0 MOV R13, c[0x0][0x208] ;  /* 0x00008200000d8a02 */ /* 0x000fe40000000f00 */
[----:B------:R-:W-:Y:S02]  /*11fa0*/  @!P0 IADD3 R100, P2, R0, R140, RZ ;  /* 0x0000008c00648210 */ /* 0x000fe40007f5e0ff */
[C---:B------:R-:W-:Y:S02]  /*11fb0*/  @!P0 LEA R28, P1, R13.reuse, R0, 0x5 ;  /* 0x000000000d1c8211 */ /* 0x040fe400078228ff */
[----:B------:R-:W-:Y:S01]  /*11fc0*/  @!P0 SHF.L.U64.HI R2, R12, 0x6, R2 ;  /* 0x000000060c028819 */ /* 0x000fe20000010202 */
[----:B------:R-:W2:Y:S01]  /*11fd0*/  LDSM.16.M88.4 R16, [R149+0x800] ;  /* 0x000800009510783b */ /* 0x000ea20000000200 */
[----:B------:R-:W-:Y:S02]  /*11fe0*/  @!P0 MOV R12, c[0x0][0x20c] ;  /* 0x00008300000c8a02 */ /* 0x000fe40000000f00 */
[----:B------:R-:W-:Y:S02]  /*11ff0*/  @!P0 IADD3.X R141, R2, R31, RZ, P2, !PT ;  /* 0x0000001f028d8210 */ /* 0x000fe400017fe4ff */
[C---:B------:R-:W-:Y:S02]  /*12000*/  @!P0 LEA R180, P2, R100.reuse, c[0x0][0x1f8], 0x1 ;  /* 0x00007e0064b48a11 */ /* 0x040fe400078408ff */
[----:B------:R-:W-:Y:S01]  /*12010*/  @!P0 LEA.HI.X R29, R13, R2, R12, 0x5, P1 ;  /* 0x000000020d1d8211 */ /* 0x000fe200008f2c0c */
[----:B------:R-:W3:Y:S01]  /*12020*/  LDSM.16.M88.4 R24, [R149+0x1000] ;  /* 0x001000009518783b */ /* 0x000ee20000000200 */
[----:B------:R-:W-:Y:S02]  /*12030*/  @!P0 LEA.HI.X R181, R100, c[0x0][0x1fc], R141, 0x1, P2 ;  /* 0x00007f0064b58a11 */ /* 0x000fe400010f0c8d */
[----:B------:R-:W-:Y:S02]  /*12040*/  @!P0 IADD3 R20, P1, R0, R230, RZ ;  /* 0x000000e600148210 */ /* 0x000fe40007f3e0ff */
[----:B------:R-:W-:Y:S02]  /*12050*/  @!P0 IADD3 R141, P2, R28, R140, RZ ;  /* 0x0000008c1c8d8210 */ /* 0x000fe40007f5e0ff */
[----:B------:R-:W-:Y:S01]  /*12060*/  @!P0 IADD3.X R21, R2, R233, RZ, P1, !PT ;  /* 0x000000e902158210 */ /* 0x000fe20000ffe4ff */
[----:B------:R-:W4:Y:S01]  /*12070*/  LDSM.16.M88.4 R152, [R149+0x1800] ;  /* 0x001800009598783b */ /* 0x000f220000000200 */
[----:B------:R-:W-:Y:S02]  /*12080*/  @!P0 IADD3.X R184, R29, R31, RZ, P2, !PT ;  /* 0x0000001f1db88210 */ /* 0x000fe400017fe4ff */
[C---:B------:R-:W-:Y:S04]  /*12090*/  @!P0 LEA R182, P1, R20.reuse, c[0x0][0x1f8], 0x1 ;  /* 0x00007e0014b68a11 */ /* 0x040fe800078208ff */
[----:B------:R-:W-:Y:S01]  /*120a0*/  @!P0 LEA.HI.X R183, R20, c[0x0][0x1fc], R21, 0x1, P1 ;  /* 0x00007f0014b78a11 */ /* 0x000fe200008f0c15 */
[----:B------:R-:W-:Y:S01]  /*120b0*/  LDSM.16.M88.4 R156, [R197] ;  /* 0x00000000c59c783b */ /* 0x000fe20000000200 */
[----:B------:R-:W-:Y:S04]  /*120c0*/  @!P0 IADD3 R30, P1, R230, 0x80, RZ ;  /* 0x00000080e61e8810 */ /* 0x000fe80007f3e0ff */
[----:B------:R-:W-:Y:S02]  /*120d0*/  @!P0 IADD3.X R105, RZ, R233, RZ, P1, !PT ;  /* 0x000000e9ff698210 */ /* 0x000fe40000ffe4ff */
[-C--:B------:R-:W-:Y:S01]  /*120e0*/  @!P0 IADD3 R101, P1, R0, R30.reuse, RZ ;  /* 0x0000001e00658210 */ /* 0x080fe20007f3e0ff */
[C---:B-1----:R-:W-:Y:S01]  /*120f0*/  HMMA.16816.F32 R4, R32.reuse, R8, RZ ;  /* 0x000000082004723c */ /* 0x042fe200000018ff */
[----:B------:R-:W1:Y:S02]  /*12100*/  LDSM.16.M88.4 R160, [R200] ;  /* 0x00000000c8a0783b */ /* 0x000e640000000200 */
[C---:B------:R-:W-:Y:S02]  /*12110*/  @!P0 LEA R176, P3, R101.reuse, c[0x0][0x1f8], 0x1 ;  /* 0x00007e0065b08a11 */ /* 0x040fe400078608ff */
[-C--:B------:R-:W-:Y:S02]  /*12120*/  @!P0 IADD3.X R140, R2, R105.reuse, RZ, P1, !PT ;  /* 0x00000069028c8210 */ /* 0x080fe40000ffe4ff */
[C---:B------:R-:W-:Y:S01]  /*12130*/  @!P0 IADD3 R2, P1, R28.reuse, R30, RZ ;  /* 0x0000001e1c028210 */ /* 0x040fe20007f3e0ff */
[C---:B------:R-:W-:Y:S01]  /*12140*/  HMMA.16816.F32 R8, R32.reuse, R10, RZ ;  /* 0x0000000a2008723c */ /* 0x040fe200000018ff */
[----:B------:R-:W5:Y:S03]  /*12150*/  LDSM.16.M88.4 R164, [R211] ;  /* 0x00000000d3a4783b */ /* 0x000f660000000200 */
[----:B------:R-:W-:Y:S02]  /*12160*/  @!P0 LEA.HI.X R177, R101, c[0x0][0x1fc], R140, 0x1, P3 ;  /* 0x00007f0065b18a11 */ /* 0x000fe400018f0c8c */
[----:B------:R-:W-:Y:S02]  /*12170*/  @!P0 IADD3 R0, P2, R28, R230, RZ ;  /* 0x000000e61c008210 */ /* 0x000fe40007f5e0ff */
[C---:B--2---:R-:W-:Y:S01]  /*12180*/  HMMA.16816.F32 R12, R32.reuse, R16, RZ ;  /* 0x00000010200c723c */ /* 0x044fe200000018ff */
[----:B------:R-:W2:Y:S01]  /*12190*/  LDSM.16.M88.4 R168, [R210] ;  /* 0x00000000d2a8783b */ /* 0x000ea20000000200 */
[----:B------:R-:W-:Y:S02]  /*121a0*/  ISETP.NE.AND P3, PT, R191, 0x1, PT ;  /* 0x00000001bf00780c */ /* 0x000fe40003f65270 */
[C---:B------:R-:W-:Y:S02]  /*121b0*/  @!P0 IADD3.X R105, R29.reuse, R105, RZ, P1, !PT ;  /* 0x000000691d698210 */ /* 0x040fe40000ffe4ff */
[C---:B------:R-:W-:Y:S02]  /*121c0*/  @!P0 LEA R178, P1, R0.reuse, c[0x0][0x1f8], 0x1 ;  /* 0x00007e0000b28a11 */ /* 0x040fe400078208ff */
[C---:B------:R-:W-:Y:S01]  /*121d0*/  HMMA.16816.F32 R16, R32.reuse, R18, RZ ;  /* 0x000000122010723c */ /* 0x040fe200000018ff */
[----:B------:R-:W2:Y:S03]  /*121e0*/  LDSM.16.M88.4 R172, [R209] ;  /* 0x00000000d1ac783b */ /* 0x000ea60000000200 */
[----:B------:R-:W-:Y:S02]  /*121f0*/  @!P0 IADD3.X R100, R29, R233, RZ, P2, !PT ;  /* 0x000000e91d648210 */ /* 0x000fe400017fe4ff */
[C---:B------:R-:W-:Y:S02]  /*12200*/  @!P0 LEA R140, P2, R141.reuse, c[0x0][0x1f8], 0x1 ;  /* 0x00007e008d8c8a11 */ /* 0x040fe400078408ff */
[C---:B---3--:R-:W-:Y:S01]  /*12210*/  HMMA.16816.F32 R20, R32.reuse, R24, RZ ;  /* 0x000000182014723c */ /* 0x048fe200000018ff */
[----:B------:R-:W-:Y:S01]  /*12220*/  @!PT LDS RZ, [RZ] ;  /* 0x00000000fffff984 */ /* 0x000fe20000000800 */
[----:B------:R-:W-:Y:S01]  /*12230*/  @!PT LDS RZ, [RZ] ;  /* 0x00000000fffff984 */ /* 0x000fe20000000800 */
[----:B------:R-:W-:Y:S01]  /*12240*/  @!PT LDS RZ, [RZ] ;  /* 0x00000000fffff984 */ /* 0x000fe20000000800 */
[----:B------:R2:W-:Y:S03]  /*12250*/  @!P0 LDGSTS.E.BYPASS.LTC128B.128 [R212+0x100], [R182.64], !P4 ;  /* 0x00100000b6d48fae */ /* 0x0005e6000e101d46 */
[----:B------:R-:W-:Y:S02]  /*12260*/  @!P0 LEA.HI.X R179, R0, c[0x0][0x1fc], R100, 0x1, P1 ;  /* 0x00007f0000b38a11 */ /* 0x000fe400008f0c64 */
[----:B------:R-:W-:Y:S02]  /*12270*/  @!P0 LEA.HI.X R141, R141, c[0x0][0x1fc], R184, 0x1, P2 ;  /* 0x00007f008d8d8a11 */ /* 0x000fe400010f0cb8 */
[C---:B------:R-:W-:Y:S01]  /*12280*/  HMMA.16816.F32 R24, R32.reuse, R26, RZ ;  /* 0x0000001a2018723c */ /* 0x040fe200000018ff */
[----:B------:R2:W-:Y:S03]  /*12290*/  @!P0 LDGSTS.E.BYPASS.LTC128B.128 [R212+0x2100], [R180.64], !P6 ;  /* 0x02100000b4d48fae */ /* 0x0005e6000f101d46 */
[C---:B------:R-:W-:Y:S04]  /*122a0*/  @!P0 LEA R100, P1, R2.reuse, c[0x0][0x1f8], 0x1 ;  /* 0x00007e0002648a11 */ /* 0x040fe800078208ff */
[C---:B----4-:R-:W-:Y:S01]  /*122b0*/  HMMA.16816.F32 R28, R32.reuse, R152, RZ ;  /* 0x00000098201c723c */ /* 0x050fe200000018ff */
[----:B------:R4:W-:Y:S03]  /*122c0*/  @!P0 LDGSTS.E.BYPASS.LTC128B.128 [R212+0x4100], [R176.64], !P5 ;  /* 0x04100000b0d48fae */ /* 0x0009e6000e901d46 */
[----:B------:R-:W-:Y:S04]  /*122d0*/  @!P0 LEA.HI.X R101, R2, c[0x0][0x1fc], R105, 0x1, P1 ;  /* 0x00007f0002658a11 */ /* 0x000fe800008f0c69 */
[----:B------:R-:W-:Y:S01]  /*122e0*/  HMMA.16816.F32 R32, R32, R154, RZ ;  /* 0x0000009a2020723c */ /* 0x000fe200000018ff */
[----:B------:R4:W-:Y:S07]  /*122f0*/  @!P0 LDGSTS.E.BYPASS.LTC128B.128 [R212+0x1100], [R178.64], !P4 ;  /* 0x01100000b2d48fae */ /* 0x0009ee000e101d46 */
[C---:B-1----:R-:W-:Y:S01]  /*12300*/  HMMA.16816.F32 R4, R156.reuse, R160, R4 ;  /* 0x000000a09c04723c */ /* 0x042fe20000001804 */
[----:B------:R-:W3:Y:S04]  /*12310*/  LDL R213, [R1+0x10] ;  /* 0x0000100001d57983 */ /* 0x000ee80000100800 */
[----:B------:R-:W3:Y:S03]  /*12320*/  LDL R190, [R1+0x4] ;  /* 0x0000040001be7983 */ /* 0x000ee60000100800 */
[C---:B------:R-:W-:Y:S01]  /*12330*/  HMMA.16816.F32 R8, R156.reuse, R162, R8 ;  /* 0x000000a29c08723c */ /* 0x040fe20000001808 */
[----:B------:R1:W-:Y:S07]  /*12340*/  @!P0 LDGSTS.E.BYPASS.LTC128B.128 [R212+0x3100], [R140.64], !P6 ;  /* 0x031000008cd48fae */ /* 0x0003ee000f101d46 */
[C---:B-----5:R-:W-:Y:S01]  /*12350*/  HMMA.16816.F32 R12, R156.reuse, R164, R12 ;  /* 0x000000a49c0c723c */ /* 0x060fe2000000180c */
[----:B------:R5:W-:Y:S07]  /*12360*/  @!P0 LDGSTS.E.BYPASS.LTC128B.128 [R212+0x5100], [R100.64], !P5 ;  /* 0x0510000064d48fae */ /* 0x000bee000e901d46 */
[C---:B------:R-:W-:Y:S01]  /*12370*/  HMMA.16816.F32 R16, R156.reuse, R166, R16 ;  /* 0x000000a69c10723c */ /* 0x040fe20000001810 */
[----:B------:R-:W-:Y:S07]  /*12380*/  LDSM.16.M88.4 R152, [R199] ;  /* 0x00000000c798783b */ /* 0x000fee0000000200 */
[C---:B--2---:R-:W-:Y:S01]  /*12390*/  HMMA.16816.F32 R20, R156.reuse, R168, R20 ;  /* 0x000000a89c14723c */ /* 0x044fe20000001814 */
[----:B----4-:R-:W2:Y:S07]  /*123a0*/  LDSM.16.M88.4 R176, [R195] ;  /* 0x00000000c3b0783b */ /* 0x010eae0000000200 */
[C---:B------:R-:W-:Y:S01]  /*123b0*/  HMMA.16816.F32 R24, R156.reuse, R170, R24 ;  /* 0x000000aa9c18723c */ /* 0x040fe20000001818 */
[----:B------:R-:W4:Y:S07]  /*123c0*/  LDSM.16.M88.4 R180, [R195+0x800] ;  /* 0x00080000c3b4783b */ /* 0x000f2e0000000200 */
[C---:B------:R-:W-:Y:S01]  /*123d0*/  HMMA.16816.F32 R28, R156.reuse, R172, R28 ;  /* 0x000000ac9c1c723c */ /* 0x040fe2000000181c */
[----:B------:R-:W0:Y:S07]  /*123e0*/  LDGDEPBAR ;  /* 0x00000000000079af */ /* 0x000e2e0000000000 */
[----:B------:R-:W-:Y:S01]  /*123f0*/  HMMA.16816.F32 R32, R156, R174, R32 ;  /* 0x000000ae9c20723c */ /* 0x000fe20000001820 */
[----:B------:R-:W1:Y:S08]  /*12400*/  LDSM.16.M88.4 R184, [R195+0x1000] ;  /* 0x00100000c3b8783b */ /* 0x000e700000000200 */
[----:B------:R-:W1:Y:S01]  /*12410*/  LDSM.16.M88.4 R160, [R195+0x1800] ;  /* 0x00180000c3a0783b */ /* 0x000e620000000200 */
[C---:B--2---:R-:W-:Y:S07]  /*12420*/  HMMA.16816.F32 R4, R152.reuse, R176, R4 ;  /* 0x000000b09804723c */ /* 0x044fee0000001804 */
[----:B------:R-:W-:Y:S01]  /*12430*/  LDSM.16.M88.4 R164, [R198] ;  /* 0x00000000c6a4783b */ /* 0x000fe20000000200 */
[C---:B------:R-:W-:Y:S07]  /*12440*/  HMMA.16816.F32 R8, R152.reuse, R178, R8 ;  /* 0x000000b29808723c */ /* 0x040fee0000001808 */
[----:B------:R-:W2:Y:S01]  /*12450*/  LDSM.16.M88.4 R168, [R192] ;  /* 0x00000000c0a8783b */ /* 0x000ea20000000200 */
[C---:B----4-:R-:W-:Y:S07]  /*12460*/  HMMA.16816.F32 R12, R152.reuse, R180, R12 ;  /* 0x000000b4980c723c */ /* 0x050fee000000180c */
[----:B------:R-:W4:Y:S01]  /*12470*/  LDSM.16.M88.4 R156, [R192+0x800] ;  /* 0x00080000c09c783b */ /* 0x000f220000000200 */
[C---:B------:R-:W-:Y:S07]  /*12480*/  HMMA.16816.F32 R16, R152.reuse, R182, R16 ;  /* 0x000000b69810723c */ /* 0x040fee0000001810 */
[----:B------:R-:W4:Y:S01]  /*12490*/  LDSM.16.M88.4 R172, [R192+0x1000] ;  /* 0x00100000c0ac783b */ /* 0x000f220000000200 */
[C---:B-1----:R-:W-:Y:S07]  /*124a0*/  HMMA.16816.F32 R20, R152.reuse, R184, R20 ;  /* 0x000000b89814723c */ /* 0x042fee0000001814 */
[----:B------:R-:W1:Y:S01]  /*124b0*/  LDSM.16.M88.4 R176, [R192+0x1800] ;  /* 0x00180000c0b0783b */ /* 0x000e620000000200 */
[C---:B------:R-:W-:Y:S07]  /*124c0*/  HMMA.16816.F32 R24, R152.reuse, R186, R24 ;  /* 0x000000ba9818723c */ /* 0x040fee0000001818 */
[----:B------:R-:W-:Y:S01]  /*124d0*/  LDSM.16.M88.4 R180, [R196+0x4000] ;  /* 0x00400000c4b4783b */ /* 0x000fe20000000200 */
[C---:B------:R-:W-:Y:S07]  /*124e0*/  HMMA.16816.F32 R28, R152.reuse, R160, R28 ;  /* 0x000000a0981c723c */ /* 0x040fee000000181c */
[----:B------:R-:W1:Y:S01]  /*124f0*/  LDSM.16.M88.4 R184, [R149+0x2000] ;  /* 0x0020000095b8783b */ /* 0x000e620000000200 */
[----:B------:R-:W-:Y:S07]  /*12500*/  HMMA.16816.F32 R32, R152, R162, R32 ;  /* 0x000000a29820723c */ /* 0x000fee0000001820 */
[----:B------:R-:W1:Y:S01]  /*12510*/  LDSM.16.M88.4 R152, [R149+0x2800] ;  /* 0x002800009598783b */ /* 0x000e620000000200 */
[C---:B--2---:R-:W-:Y:S07]  /*12520*/  HMMA.16816.F32 R4, R164.reuse, R168, R4 ;  /* 0x000000a8a404723c */ /* 0x044fee0000001804 */
[----:B------:R-:W2:Y:S01]  /*12530*/  LDSM.16.M88.4 R160, [R149+0x3000] ;  /* 0x0030000095a0783b */ /* 0x000ea20000000200 */
[C---:B------:R-:W-:Y:S07]  /*12540*/  HMMA.16816.F32 R8, R164.reuse, R170, R8 ;  /* 0x000000aaa408723c */ /* 0x040fee0000001808 */
[----:B------:R-:W-:Y:S01]  /*12550*/  LDSM.16.M88.4 R168, [R197+0x4000] ;  /* 0x00400000c5a8783b */ /* 0x000fe20000000200 */
[C---:B----4-:R-:W-:Y:S07]  /*12560*/  HMMA.16816.F32 R12, R164.reuse, R156, R12 ;  /* 0x0000009ca40c723c */ /* 0x050fee000000180c */
[----:B------:R-:W4:Y:S01]  /*12570*/  LDL R189, [R1+0x8] ;  /* 0x0000080001bd7983 */ /* 0x000f220000100800 */
[C---:B------:R-:W-:Y:S03]  /*12580*/  HMMA.16816.F32 R16, R164.reuse, R158, R16 ;  /* 0x0000009ea410723c */ /* 0x040fe60000001810 */
[----:B------:R-:W2:Y:S05]  /*12590*/  LDSM.16.M88.4 R156, [R149+0x3800] ;  /* 0x00380000959c783b */ /* 0x000eaa0000000200 */
[C---:B------:R-:W-:Y:S08]  /*125a0*/  HMMA.16816.F32 R20, R164.reuse, R172, R20 ;  /* 0x000000aca414723c */ /* 0x040ff00000001814 */
[C---:B------:R-:W-:Y:S01]  /*125b0*/  HMMA.16816.F32 R24, R164.reuse, R174, R24 ;  /* 0x000000aea418723c */ /* 0x040fe20000001818 */
[----:B------:R-:W2:Y:S07]  /*125c0*/  LDSM.16.M88.4 R172, [R208] ;  /* 0x00000000d0ac783b */ /* 0x000eae0000000200 */
[C---:B-1----:R-:W-:Y:S08]  /*125d0*/  HMMA.16816.F32 R28, R164.reuse, R176, R28 ;  /* 0x000000b0a41c723c */ /* 0x042ff0000000181c */
[----:B------:R-:W-:Y:S01]  /*125e0*/  HMMA.16816.F32 R32, R164, R178, R32 ;  /* 0x000000b2a420723c */ /* 0x000fe20000001820 */
[----:B------:R-:W-:Y:S07]  /*125f0*/  LDSM.16.M88.4 R164, [R206] ;  /* 0x00000000cea4783b */ /* 0x000fee0000000200 */
[C---:B------:R-:W-:Y:S01]  /*12600*/  HMMA.16816.F32 R4, R180.reuse, R184, R4 ;  /* 0x000000b8b404723c */ /* 0x040fe20000001804 */
[----:B------:R-:W-:Y:S07]  /*12610*/  LDSM.16.M88.4 R176, [R199+0x4000] ;  /* 0x00400000c7b0783b */ /* 0x000fee0000000200 */
[C---:B------:R-:W-:Y:S01]  /*12620*/  HMMA.16816.F32 R8, R180.reuse, R186, R8 ;  /* 0x000000bab408723c */ /* 0x040fe20000001808 */
[----:B------:R-:W-:Y:S07]  /*12630*/  LDSM.16.M88.4 R184, [R195+0x2000] ;  /* 0x00200000c3b8783b */ /* 0x000fee0000000200 */
[C---:B------:R-:W-:Y:S08]  /*12640*/  HMMA.16816.F32 R12, R180.reuse, R152, R12 ;  /* 0x00000098b40c723c */ /* 0x040ff0000000180c */
[C---:B------:R-:W-:Y:S01]  /*12650*/  HMMA.16816.F32 R16, R180.reuse, R154, R16 ;  /* 0x0000009ab410723c */ /* 0x040fe20000001810 */
[----:B------:R-:W1:Y:S07]  /*12660*/  LDSM.16.M88.4 R152, [R207] ;  /* 0x00000000cf98783b */ /* 0x000e6e0000000200 */
[C---:B--2---:R-:W-:Y:S08]  /*12670*/  HMMA.16816.F32 R20, R180.reuse, R160, R20 ;  /* 0x000000a0b414723c */ /* 0x044ff00000001814 */
[C---:B------:R-:W-:Y:S01]  /*12680*/  HMMA.16816.F32 R24, R180.reuse, R162, R24 ;  /* 0x000000a2b418723c */ /* 0x040fe20000001818 */
[----:B------:R-:W2:Y:S07]  /*12690*/  LDSM.16.M88.4 R160, [R205] ;  /* 0x00000000cda0783b */ /* 0x000eae0000000200 */
[C---:B------:R-:W-:Y:S08]  /*126a0*/  HMMA.16816.F32 R28, R180.reuse, R156, R28 ;  /* 0x0000009cb41c723c */ /* 0x040ff0000000181c */
[----:B------:R-:W-:Y:S01]  /*126b0*/  HMMA.16816.F32 R32, R180, R158, R32 ;  /* 0x0000009eb420723c */ /* 0x000fe20000001820 */
[----:B------:R-:W2:Y:S07]  /*126c0*/  LDSM.16.M88.4 R156, [R195+0x2800] ;  /* 0x00280000c39c783b */ /* 0x000eae0000000200 */
[C---:B------:R-:W-:Y:S01]  /*126d0*/  HMMA.16816.F32 R4, R168.reuse, R172, R4 ;  /* 0x000000aca804723c */ /* 0x040fe20000001804 */
[----:B------:R-:W2:Y:S07]  /*126e0*/  LDSM.16.M88.4 R180, [R195+0x3000] ;  /* 0x00300000c3b4783b */ /* 0x000eae0000000200 */
        /* <DEDUP_REMOVED lines=8> */
[C---:B--2---:R-:W-:Y:S08]  /*12770*/  HMMA.16816.F32 R28, R168.reuse, R160, R28 ;  /* 0x000000a0a81c723c */ /* 0x044ff0000000181c */
[----:B------:R-:W-:Y:S01]  /*12780*/  HMMA.16816.F32 R32, R168, R162, R32 ;  /* 0x000000a2a820723c */ /* 0x000fe20000001820 */
[----:B------:R-:W1:Y:S07]  /*12790*/  LDSM.16.M88.4 R160, [R192+0x2000] ;  /* 0x00200000c0a0783b */ /* 0x000e6e0000000200 */
[C---:B------:R-:W-:Y:S01]  /*127a0*/  HMMA.16816.F32 R4, R176.reuse, R184, R4 ;  /* 0x000000b8b004723c */ /* 0x040fe20000001804 */
[----:B------:R-:W2:Y:S07]  /*127b0*/  LDSM.16.M88.4 R168, [R192+0x3000] ;  /* 0x00300000c0a8783b */ /* 0x000eae0000000200 */
[C---:B------:R-:W-:Y:S01]  /*127c0*/  HMMA.16816.F32 R8, R176.reuse, R186, R8 ;  /* 0x000000bab008723c */ /* 0x040fe20000001808 */
[----:B------:R-:W1:Y:S07]  /*127d0*/  LDSM.16.M88.4 R184, [R192+0x3800] ;  /* 0x00380000c0b8783b */ /* 0x000e6e0000000200 */
[C---:B------:R-:W-:Y:S08]  /*127e0*/  HMMA.16816.F32 R12, R176.reuse, R156, R12 ;  /* 0x0000009cb00c723c */ /* 0x040ff0000000180c */
[C---:B------:R-:W-:Y:S01]  /*127f0*/  HMMA.16816.F32 R16, R176.reuse, R158, R16 ;  /* 0x0000009eb010723c */ /* 0x040fe20000001810 */
[----:B------:R-:W-:Y:S07]  /*12800*/  LDSM.16.M88.4 R156, [R196+0x8000] ;  /* 0x00800000c49c783b */ /* 0x000fee0000000200 */
[C---:B------:R-:W-:Y:S08]  /*12810*/  HMMA.16816.F32 R20, R176.reuse, R180, R20 ;  /* 0x000000b4b014723c */ /* 0x040ff00000001814 */
[C---:B------:R-:W-:Y:S01]  /*12820*/  HMMA.16816.F32 R24, R176.reuse, R182, R24 ;  /* 0x000000b6b018723c */ /* 0x040fe20000001818 */
[----:B------:R-:W2:Y:S07]  /*12830*/  LDSM.16.M88.4 R180, [R149+0x4000] ;  /* 0x0040000095b4783b */ /* 0x000eae0000000200 */
[C---:B---3--:R-:W-:Y:S08]  /*12840*/  HMMA.16816.F32 R28, R176.reuse, R172, R28 ;  /* 0x000000acb01c723c */ /* 0x048ff0000000181c */
[----:B------:R-:W-:Y:S01]  /*12850*/  HMMA.16816.F32 R32, R176, R174, R32 ;  /* 0x000000aeb020723c */ /* 0x000fe20000001820 */
[----:B------:R-:W3:Y:S07]  /*12860*/  LDSM.16.M88.4 R172, [R149+0x4800] ;  /* 0x0048000095ac783b */ /* 0x000eee0000000200 */
[C---:B-1----:R-:W-:Y:S01]  /*12870*/  HMMA.16816.F32 R4, R152.reuse, R160, R4 ;  /* 0x000000a09804723c */ /* 0x042fe20000001804 */
[----:B------:R-:W1:Y:S07]  /*12880*/  LDSM.16.M88.4 R176, [R149+0x5000] ;  /* 0x0050000095b0783b */ /* 0x000e6e0000000200 */
[C---:B------:R-:W-:Y:S01]  /*12890*/  HMMA.16816.F32 R8, R152.reuse, R162, R8 ;  /* 0x000000a29808723c */ /* 0x040fe20000001808 */
[----:B------:R-:W1:Y:S07]  /*128a0*/  LDSM.16.M88.4 R160, [R149+0x5800] ;  /* 0x0058000095a0783b */ /* 0x000e6e0000000200 */
[C---:B------:R-:W-:Y:S08]  /*128b0*/  HMMA.16816.F32 R12, R152.reuse, R164, R12 ;  /* 0x000000a4980c723c */ /* 0x040ff0000000180c */
[C---:B------:R-:W-:Y:S01]  /*128c0*/  HMMA.16816.F32 R16, R152.reuse, R166, R16 ;  /* 0x000000a69810723c */ /* 0x040fe20000001810 */
[----:B------:R-:W-:Y:S07]  /*128d0*/  LDSM.16.M88.4 R164, [R197+0x8000] ;  /* 0x00800000c5a4783b */ /* 0x000fee0000000200 */
[C---:B--2---:R-:W-:Y:S08]  /*128e0*/  HMMA.16816.F32 R20, R152.reuse, R168, R20 ;  /* 0x000000a89814723c */ /* 0x044ff00000001814 */
[C---:B------:R-:W-:Y:S01]  /*128f0*/  HMMA.16816.F32 R24, R152.reuse, R170, R24 ;  /* 0x000000aa9818723c */ /* 0x040fe20000001818 */
[----:B------:R-:W2:Y:S07]  /*12900*/  LDSM.16.M88.4 R168, [R204] ;  /* 0x00000000cca8783b */ /* 0x000eae0000000200 */
[C---:B------:R-:W-:Y:S08]  /*12910*/  HMMA.16816.F32 R28, R152.reuse, R184, R28 ;  /* 0x000000b8981c723c */ /* 0x040ff0000000181c */
[----:B------:R-:W-:Y:S01]  /*12920*/  HMMA.16816.F32 R32, R152, R186, R32 ;  /* 0x000000ba9820723c */ /* 0x000fe20000001820 */
[----:B------:R-:W2:Y:S07]  /*12930*/  LDSM.16.M88.4 R152, [R203] ;  /* 0x00000000cb98783b */ /* 0x000eae0000000200 */
[C---:B------:R-:W-:Y:S01]  /*12940*/  HMMA.16816.F32 R4, R156.reuse, R180, R4 ;  /* 0x000000b49c04723c */ /* 0x040fe20000001804 */
[----:B------:R-:W2:Y:S07]  /*12950*/  LDSM.16.M88.4 R184, [R202] ;  /* 0x00000000cab8783b */ /* 0x000eae0000000200 */
[C---:B------:R-:W-:Y:S01]  /*12960*/  HMMA.16816.F32 R8, R156.reuse, R182, R8 ;  /* 0x000000b69c08723c */ /* 0x040fe20000001808 */
[----:B------:R-:W-:Y:S07]  /*12970*/  LDSM.16.M88.4 R180, [R195+0x4000] ;  /* 0x00400000c3b4783b */ /* 0x000fee0000000200 */
[C---:B---3--:R-:W-:Y:S08]  /*12980*/  HMMA.16816.F32 R12, R156.reuse, R172, R12 ;  /* 0x000000ac9c0c723c */ /* 0x048ff0000000180c */
[C---:B------:R-:W-:Y:S01]  /*12990*/  HMMA.16816.F32 R16, R156.reuse, R174, R16 ;  /* 0x000000ae9c10723c */ /* 0x040fe20000001810 */
[----:B------:R-:W3:Y:S07]  /*129a0*/  LDSM.16.M88.4 R172, [R201] ;  /* 0x00000000c9ac783b */ /* 0x000eee0000000200 */
[C---:B-1----:R-:W-:Y:S08]  /*129b0*/  HMMA.16816.F32 R20, R156.reuse, R176, R20 ;  /* 0x000000b09c14723c */ /* 0x042ff00000001814 */
[C---:B------:R-:W-:Y:S01]  /*129c0*/  HMMA.16816.F32 R24, R156.reuse, R178, R24 ;  /* 0x000000b29c18723c */ /* 0x040fe20000001818 */
[----:B------:R-:W1:Y:S07]  /*129d0*/  LDSM.16.M88.4 R176, [R199+0x8000] ;  /* 0x00800000c7b0783b */ /* 0x000e6e0000000200 */
[C---:B------:R-:W-:Y:S08]  /*129e0*/  HMMA.16816.F32 R28, R156.reuse, R160, R28 ;  /* 0x000000a09c1c723c */ /* 0x040ff0000000181c */
[----:B------:R-:W-:Y:S01]  /*129f0*/  HMMA.16816.F32 R32, R156, R162, R32 ;  /* 0x000000a29c20723c */ /* 0x000fe20000001820 */
[----:B------:R-:W-:Y:S07]  /*12a00*/  LDSM.16.M88.4 R156, [R195+0x5000] ;  /* 0x00500000c39c783b */ /* 0x000fee0000000200 */
[C---:B--2---:R-:W-:Y:S01]  /*12a10*/  HMMA.16816.F32 R4, R164.reuse, R168, R4 ;  /* 0x000000a8a404723c */ /* 0x044fe20000001804 */
[----:B------:R-:W-:Y:S07]  /*12a20*/  LDSM.16.M88.4 R160, [R195+0x5800] ;  /* 0x00580000c3a0783b */ /* 0x000fee0000000200 */
[C---:B------:R-:W-:Y:S01]  /*12a30*/  HMMA.16816.F32 R8, R164.reuse, R170, R8 ;  /* 0x000000aaa408723c */ /* 0x040fe20000001808 */
[----:B------:R-:W-:Y:S07]  /*12a40*/  LDSM.16.M88.4 R168, [R198+0x8000] ;  /* 0x00800000c6a8783b */ /* 0x000fee0000000200 */
[C---:B------:R-:W-:Y:S08]  /*12a50*/  HMMA.16816.F32 R12, R164.reuse, R152, R12 ;  /* 0x00000098a40c723c */ /* 0x040ff0000000180c */
[C---:B------:R-:W-:Y:S01]  /*12a60*/  HMMA.16816.F32 R16, R164.reuse, R154, R16 ;  /* 0x0000009aa410723c */ /* 0x040fe20000001810 */
[----:B------:R-:W2:Y:S07]  /*12a70*/  LDSM.16.M88.4 R152, [R195+0x4800] ;  /* 0x00480000c398783b */ /* 0x000eae0000000200 */
[C---:B------:R-:W-:Y:S08]  /*12a80*/  HMMA.16816.F32 R20, R164.reuse, R184, R20 ;  /* 0x000000b8a414723c */ /* 0x040ff00000001814 */
[C---:B------:R-:W-:Y:S01]  /*12a90*/  HMMA.16816.F32 R24, R164.reuse, R186, R24 ;  /* 0x000000baa418723c */ /* 0x040fe20000001818 */
[----:B------:R-:W4:Y:S07]  /*12aa0*/  LDSM.16.M88.4 R184, [R192+0x4000] ;  /* 0x00400000c0b8783b */ /* 0x000f2e0000000200 */
[C---:B---3--:R-:W-:Y:S08]  /*12ab0*/  HMMA.16816.F32 R28, R164.reuse, R172, R28 ;  /* 0x000000aca41c723c */ /* 0x048ff0000000181c */
[----:B------:R-:W-:Y:S08]  /*12ac0*/  HMMA.16816.F32 R32, R164, R174, R32 ;  /* 0x000000aea420723c */ /* 0x000ff00000001820 */
[C---:B-1----:R-:W-:Y:S08]  /*12ad0*/  HMMA.16816.F32 R4, R176.reuse, R180, R4 ;  /* 0x000000b4b004723c */ /* 0x042ff00000001804 */
[C---:B------:R-:W-:Y:S08]  /*12ae0*/  HMMA.16816.F32 R8, R176.reuse, R182, R8 ;  /* 0x000000b6b008723c */ /* 0x040ff00000001808 */
[C---:B--2---:R-:W-:Y:S08]  /*12af0*/  HMMA.16816.F32 R12, R176.reuse, R152, R12 ;  /* 0x00000098b00c723c */ /* 0x044ff0000000180c */
[C---:B------:R-:W-:Y:S01]  /*12b00*/  HMMA.16816.F32 R16, R176.reuse, R154, R16 ;  /* 0x0000009ab010723c */ /* 0x040fe20000001810 */
[----:B------:R-:W1:Y:S07]  /*12b10*/  LDSM.16.M88.4 R152, [R192+0x4800] ;  /* 0x00480000c098783b */ /* 0x000e6e0000000200 */
[C---:B------:R-:W-:Y:S08]  /*12b20*/  HMMA.16816.F32 R20, R176.reuse, R156, R20 ;  /* 0x0000009cb014723c */ /* 0x040ff00000001814 */
[C---:B------:R-:W-:Y:S08]  /*12b30*/  HMMA.16816.F32 R24, R176.reuse, R158, R24 ;  /* 0x0000009eb018723c */ /* 0x040ff00000001818 */
[C---:B------:R-:W-:Y:S08]  /*12b40*/  HMMA.16816.F32 R28, R176.reuse, R160, R28 ;  /* 0x000000a0b01c723c */ /* 0x040ff0000000181c */
[----:B------:R-:W-:Y:S08]  /*12b50*/  HMMA.16816.F32 R32, R176, R162, R32 ;  /* 0x000000a2b020723c */ /* 0x000ff00000001820 */
[C---:B----4-:R-:W-:Y:S08]  /*12b60*/  HMMA.16816.F32 R4, R168.reuse, R184, R4 ;  /* 0x000000b8a804723c */ /* 0x050ff00000001804 */
[C---:B------:R-:W-:Y:S08]  /*12b70*/  HMMA.16816.F32 R8, R168.reuse, R186, R8 ;  /* 0x000000baa808723c */ /* 0x040ff00000001808 */
[C---:B-1----:R-:W-:Y:S08]  /*12b80*/  HMMA.16816.F32 R12, R168.reuse, R152, R12 ;  /* 0x00000098a80c723c */ /* 0x042ff0000000180c */
[C---:B------:R-:W-:Y:S04]  /*12b90*/  HMMA.16816.F32 R16, R168.reuse, R154, R16 ;  /* 0x0000009aa810723c */ /* 0x040fe80000001810 */
[----:B------:R-:W-:Y:S04]  /*12ba0*/  FMUL.FTZ R0, R4, c[0x0][0x320] ;  /* 0x0000c80004007a20 */ /* 0x000fe80000410000 */
[----:B------:R1:W-:Y:S01]  /*12bb0*/  MUFU.TANH R161, R0 ;  /* 0x0000000000a17308 */ /* 0x0003e20000002400 */
[----:B------:R-:W-:Y:S09]  /*12bc0*/  FMUL.FTZ R2, R11, c[0x0][0x320] ;  /* 0x0000c8000b027a20 */ /* 0x000ff20000410000 */
[----:B------:R-:W-:Y:S01]  /*12bd0*/  MUFU.TANH R152, R2 ;  /* 0x0000000200987308 */ /* 0x000fe20000002400 */
[----:B-1----:R-:W-:Y:S09]  /*12be0*/  FMUL.FTZ R0, R5, c[0x0][0x320] ;  /* 0x0000c80005007a20 */ /* 0x002ff20000410000 */
[----:B------:R1:W2:Y:S02]  /*12bf0*/  MUFU.TANH R160, R0 ;  /* 0x0000000000a07308 */ /* 0x0002a40000002400 */
[----:B-1----:R-:W-:Y:S08]  /*12c00*/  FMUL.FTZ R0, R6, c[0x0][0x320] ;  /* 0x0000c80006007a20 */ /* 0x002ff00000410000 */
[----:B------:R1:W-:Y:S02]  /*12c10*/  MUFU.TANH R159, R0 ;  /* 0x00000000009f7308 */ /* 0x0003e40000002400 */
[----:B-1----:R-:W-:Y:S02]  /*12c20*/  FMUL.FTZ R0, R7, c[0x0][0x320] ;  /* 0x0000c80007007a20 */ /* 0x002fe40000410000 */
[----:B------:R-:W1:Y:S06]  /*12c30*/  LDSM.16.M88.4 R4, [R192+0x5000] ;  /* 0x00500000c004783b */ /* 0x000e6c0000000200 */
[----:B------:R3:W-:Y:S02]  /*12c40*/  MUFU.TANH R158, R0 ;  /* 0x00000000009e7308 */ /* 0x0007e40000002400 */
[----:B---3--:R-:W-:Y:S08]  /*12c50*/  FMUL.FTZ R0, R8, c[0x0][0x320] ;  /* 0x0000c80008007a20 */ /* 0x008ff00000410000 */
[----:B------:R3:W4:Y:S01]  /*12c60*/  MUFU.TANH R157, R0 ;  /* 0x00000000009d7308 */ /* 0x0007220000002400 */
[C---:B-1----:R-:W-:Y:S07]  /*12c70*/  HMMA.16816.F32 R20, R168.reuse, R4, R20 ;  /* 0x00000004a814723c */ /* 0x042fee0000001814 */
[----:B------:R-:W-:Y:S01]  /*12c80*/  MOV R5, 0xffffffc0 ;  /* 0xffffffc000057802 */ /* 0x000fe20000000f00 */
[C---:B------:R-:W-:Y:S04]  /*12c90*/  HMMA.16816.F32 R24, R168.reuse, R6, R24 ;  /* 0x00000006a818723c */ /* 0x040fe80000001818 */
[----:B---3--:R-:W-:Y:S04]  /*12ca0*/  FMUL.FTZ R0, R9, c[0x0][0x320] ;  /* 0x0000c80009007a20 */ /* 0x008fe80000410000 */
[----:B------:R1:W3:Y:S08]  /*12cb0*/  MUFU.TANH R156, R0 ;  /* 0x00000000009c7308 */ /* 0x0002f00000002400 */
[----:B------:R-:W-:Y:S04]  /*12cc0*/  FMUL.FTZ R4, R21, c[0x0][0x320] ;  /* 0x0000c80015047a20 */ /* 0x000fe80000410000 */
[----:B------:R-:W-:Y:S01]  /*12cd0*/  MUFU.TANH R6, R4 ;  /* 0x0000000400067308 */ /* 0x000fe20000002400 */
[----:B-1----:R-:W-:Y:S02]  /*12ce0*/  FMUL.FTZ R0, R10, c[0x0][0x320] ;  /* 0x0000c8000a007a20 */ /* 0x002fe40000410000 */
[----:B------:R-:W1:Y:S01]  /*12cf0*/  LDSM.16.M88.4 R8, [R192+0x5800] ;  /* 0x00580000c008783b */ /* 0x000e620000000200 */
[----:B------:R-:W-:Y:S06]  /*12d00*/  DEPBAR.LE SB0, 0x0 ;  /* 0x000080000000791a */ /* 0x000fec0000000000 */
[----:B------:R2:W-:Y:S01]  /*12d10*/  MUFU.TANH R153, R0 ;  /* 0x0000000000997308 */ /* 0x0005e20000002400 */
[----:B------:R-:W-:Y:S01]  /*12d20*/  BAR.SYNC.DEFER_BLOCKING 0x0 ;  /* 0x0000000000007b1d */ /* 0x000fe20000010000 */
[----:B--2---:R-:W-:Y:S08]  /*12d30*/  FMUL.FTZ R0, R12, c[0x0][0x320] ;  /* 0x0000c8000c007a20 */ /* 0x004ff00000410000 */
[----:B------:R2:W2:Y:S01]  /*12d40*/  MUFU.TANH R141, R0 ;  /* 0x00000000008d7308 */ /* 0x0004a20000002400 */
[C---:B-1----:R-:W-:Y:S08]  /*12d50*/  HMMA.16816.F32 R28, R168.reuse, R8, R28 ;  /* 0x00000008a81c723c */ /* 0x042ff0000000181c */
[----:B------:R-:W-:Y:S04]  /*12d60*/  HMMA.16816.F32 R32, R168, R10, R32 ;  /* 0x0000000aa820723c */ /* 0x000fe80000001820 */
[----:B--2---:R-:W-:Y:S04]  /*12d70*/  FMUL.FTZ R0, R13, c[0x0][0x320] ;  /* 0x0000c8000d007a20 */ /* 0x004fe80000410000 */
[----:B------:R1:W-:Y:S04]  /*12d80*/  MUFU.TANH R140, R0 ;  /* 0x00000000008c7308 */ /* 0x0003e80000002400 */
[----:B-1----:R-:W-:Y:S06]  /*12d90*/  FMUL.FTZ R0, R14, c[0x0][0x320] ;  /* 0x0000c8000e007a20 */ /* 0x002fec0000410000 */
[----:B------:R1:W-:Y:S02]  /*12da0*/  MUFU.TANH R105, R0 ;  /* 0x0000000000697308 */ /* 0x0003e40000002400 */
[----:B-1----:R-:W-:Y:S08]  /*12db0*/  FMUL.FTZ R0, R15, c[0x0][0x320] ;  /* 0x0000c8000f007a20 */ /* 0x002ff00000410000 */
[----:B-----5:R1:W-:Y:S02]  /*12dc0*/  MUFU.TANH R101, R0 ;  /* 0x0000000000657308 */ /* 0x0203e40000002400 */
[----:B-1----:R-:W-:Y:S08]  /*12dd0*/  FMUL.FTZ R0, R16, c[0x0][0x320] ;  /* 0x0000c80010007a20 */ /* 0x002ff00000410000 */
[----:B------:R1:W2:Y:S02]  /*12de0*/  MUFU.TANH R13, R0 ;  /* 0x00000000000d7308 */ /* 0x0002a40000002400 */
[----:B-1----:R-:W-:Y:S08]  /*12df0*/  FMUL.FTZ R0, R17, c[0x0][0x320] ;  /* 0x0000c80011007a20 */ /* 0x002ff00000410000 */
[----:B------:R1:W-:Y:S02]  /*12e00*/  MUFU.TANH R100, R0 ;  /* 0x0000000000647308 */ /* 0x0003e40000002400 */
[----:B-1----:R-:W-:Y:S08]  /*12e10*/  FMUL.FTZ R0, R18, c[0x0][0x320] ;  /* 0x0000c80012007a20 */ /* 0x002ff00000410000 */
[----:B------:R1:W5:Y:S02]  /*12e20*/  MUFU.TANH R17, R0 ;  /* 0x0000000000117308 */ /* 0x0003640000002400 */
[----:B-1----:R-:W-:Y:S08]  /*12e30*/  FMUL.FTZ R0, R19, c[0x0][0x320] ;  /* 0x0000c80013007a20 */ /* 0x002ff00000410000 */
[----:B------:R1:W1:Y:S02]  /*12e40*/  MUFU.TANH R16, R0 ;  /* 0x0000000000107308 */ /* 0x0002640000002400 */
[----:B-1----:R-:W-:Y:S08]  /*12e50*/  FMUL.FTZ R0, R20, c[0x0][0x320] ;  /* 0x0000c80014007a20 */ /* 0x002ff00000410000 */
[----:B------:R1:W-:Y:S02]  /*12e60*/  MUFU.TANH R18, R0 ;  /* 0x0000000000127308 */ /* 0x0003e40000002400 */
[----:B-1----:R-:W-:Y:S02]  /*12e70*/  IADD3 R0, R213, R249, RZ ;  /* 0x000000f9d5007210 */ /* 0x002fe40007ffe0ff */
[----:B------:R-:W-:Y:S03]  /*12e80*/  IADD3 R213, R188, -0x1, RZ ;  /* 0xffffffffbcd57810 */ /* 0x000fe60007ffe0ff */
[----:B------:R-:W-:Y:S05]  /*12e90*/  @P3 IMAD.HI.U32 R2, R0, c[0x0][0x2c8], RZ ;  /* 0x0000b20000023a27 */ /* 0x000fea00078e00ff */
[----:B------:R-:W-:Y:S01]  /*12ea0*/  @P3 SHF.R.U32.HI R0, RZ, c[0x0][0x2cc], R2 ;  /* 0x0000b300ff003a19 */ /* 0x000fe20000011602 */
[----:B------:R-:W-:Y:S04]  /*12eb0*/  FMUL.FTZ R2, R22, c[0x0][0x320] ;  /* 0x0000c80016027a20 */ /* 0x000fe80000410000 */
[----:B------:R1:W-:Y:S01]  /*12ec0*/  MUFU.TANH R154, R2 ;  /* 0x00000002009a7308 */ /* 0x0003e20000002400 */
[----:B------:R-:W-:Y:S08]  /*12ed0*/  SHFL.IDX PT, R4, R0, 0x1, 0x1c1f ;  /* 0x003c1f0000047f89 */ /* 0x000ff000000e0000 */
[----:B-1----:R1:W2:Y:S02]  /*12ee0*/  SHFL.IDX PT, R2, R0, RZ, 0x1c1f ;  /* 0x001c1fff00027589 */ /* 0x0022a400000e0000 */
[----:B-1----:R-:W-:Y:S04]  /*12ef0*/  FMUL.FTZ R0, R23, c[0x0][0x320] ;  /* 0x0000c80017007a20 */ /* 0x002fe80000410000 */
[----:B------:R1:W-:Y:S02]  /*12f00*/  MUFU.TANH R19, R0 ;  /* 0x0000000000137308 */ /* 0x0003e40000002400 */
[----:B-1----:R-:W-:Y:S02]  /*12f10*/  IMAD R0, R188, R5, 0x1 ;  /* 0x00000001bc007424 */ /* 0x002fe400078e0205 */
[----:B------:R-:W-:Y:S03]  /*12f20*/  FMUL.FTZ R5, R24, c[0x0][0x320] ;  /* 0x0000c80018057a20 */ /* 0x000fe60000410000 */
[----:B------:R-:W-:Y:S03]  /*12f30*/  IADD3 R0, R190, R0, -R241 ;  /* 0x00000000be007210 */ /* 0x000fe60007ffe8f1 */
[----:B------:R1:W1:Y:S02]  /*12f40*/  MUFU.TANH R12, R5 ;  /* 0x00000005000c7308 */ /* 0x0002640000002400 */
[----:B------:R-:W-:Y:S05]  /*12f50*/  IMAD.IADD R0, R0, 0x1, -R189 ;  /* 0x0000000100007824 */ /* 0x000fea00078e0abd */
[C---:B--2---:R-:W-:Y:S02]  /*12f60*/  IADD3 R2, R0.reuse, R2, RZ ;  /* 0x0000000200027210 */ /* 0x044fe40007ffe0ff */
[----:B------:R-:W-:Y:S01]  /*12f70*/  IADD3 R0, R0, R4, RZ ;  /* 0x0000000400007210 */ /* 0x000fe20007ffe0ff */
[----:B------:R-:W-:Y:S01]  /*12f80*/  FMUL.FTZ R4, R26, c[0x0][0x320] ;  /* 0x0000c8001a047a20 */ /* 0x000fe20000410000 */
[C---:B------:R-:W-:Y:S02]  /*12f90*/  ISETP.GT.AND P2, PT, R2.reuse, 0x1, PT ;  /* 0x000000010200780c */ /* 0x040fe40003f44270 */
[----:B------:R-:W-:Y:S01]  /*12fa0*/  ISETP.GT.AND P3, PT, R2, 0x8, PT ;  /* 0x000000080200780c */ /* 0x000fe20003f64270 */
[----:B------:R2:W-:Y:S01]  /*12fb0*/  MUFU.TANH R15, R4 ;  /* 0x00000004000f7308 */ /* 0x0005e20000002400 */
[----:B------:R-:W-:Y:S02]  /*12fc0*/  FSEL R21, R160, -INF , P2 ;  /* 0xff800000a0157808 */ /* 0x000fe40001000000 */
[----:B----4-:R-:W-:Y:S02]  /*12fd0*/  FSEL R22, R157, -INF , P3 ;  /* 0xff8000009d167808 */ /* 0x010fe40001800000 */
[C---:B------:R-:W-:Y:S02]  /*12fe0*/  ISETP.GT.AND P0, PT, R2.reuse, RZ, PT ;  /* 0x000000ff0200720c */ /* 0x040fe40003f04270 */
[C---:B------:R-:W-:Y:S01]  /*12ff0*/  ISETP.GT.AND P2, PT, R2.reuse, 0x9, PT ;  /* 0x000000090200780c */ /* 0x040fe20003f44270 */
[----:B-1----:R-:W-:Y:S01]  /*13000*/  FMUL.FTZ R5, R25, c[0x0][0x320] ;  /* 0x0000c80019057a20 */ /* 0x002fe20000410000 */
[----:B------:R-:W-:Y:S02]  /*13010*/  ISETP.GT.AND P3, PT, R2, 0x10, PT ;  /* 0x000000100200780c */ /* 0x000fe40003f64270 */
[----:B------:R-:W-:Y:S01]  /*13020*/  ISETP.GT.AND P1, PT, R0, RZ, PT ;  /* 0x000000ff0000720c */ /* 0x000fe20003f24270 */
[----:B------:R1:W-:Y:S01]  /*13030*/  MUFU.TANH R8, R5 ;  /* 0x0000000500087308 */ /* 0x0003e20000002400 */
[----:B------:R-:W-:Y:S02]  /*13040*/  FSEL R20, R161, -INF , P0 ;  /* 0xff800000a1147808 */ /* 0x000fe40000000000 */
[----:B---3--:R-:W-:Y:S02]  /*13050*/  FSEL R23, R156, -INF , P2 ;  /* 0xff8000009c177808 */ /* 0x008fe40001000000 */
[----:B------:R-:W-:Y:S02]  /*13060*/  FSEL R156, R141, -INF , P3 ;  /* 0xff8000008d9c7808 */ /* 0x000fe40001800000 */
[----:B------:R-:W-:Y:S02]  /*13070*/  ISETP.GT.AND P3, PT, R2, 0x18, PT ;  /* 0x000000180200780c */ /* 0x000fe40003f64270 */
[----:B------:R-:W-:Y:S02]  /*13080*/  ISETP.GT.AND P0, PT, R0, 0x1, PT ;  /* 0x000000010000780c */ /* 0x000fe40003f04270 */
[----:B------:R-:W-:Y:S01]  /*13090*/  FSEL R26, R159, -INF , P1 ;  /* 0xff8000009f1a7808 */ /* 0x000fe20000800000 */
[----:B--2---:R-:W-:Y:S01]  /*130a0*/  FMUL.FTZ R4, R28, c[0x0][0x320] ;  /* 0x0000c8001c047a20 */ /* 0x004fe20000410000 */
[----:B------:R-:W-:Y:S02]  /*130b0*/  ISETP.GT.AND P1, PT, R0, 0x8, PT ;  /* 0x000000080000780c */ /* 0x000fe40003f24270 */
[----:B------:R-:W-:Y:S01]  /*130c0*/  FSEL R25, R158, -INF , P0 ;  /* 0xff8000009e197808 */ /* 0x000fe20000000000 */
[----:B------:R2:W3:Y:S01]  /*130d0*/  MUFU.TANH R7, R4 ;  /* 0x0000000400077308 */ /* 0x0004e20000002400 */
[----:B------:R-:W-:Y:S02]  /*130e0*/  FSEL R158, R13, -INF , P3 ;  /* 0xff8000000d9e7808 */ /* 0x000fe40001800000 */
[----:B------:R-:W-:Y:S02]  /*130f0*/  FSEL R24, R153, -INF , P1 ;  /* 0xff80000099187808 */ /* 0x000fe40000800000 */
[C---:B------:R-:W-:Y:S02]  /*13100*/  ISETP.GT.AND P1, PT, R0.reuse, 0x10, PT ;  /* 0x000000100000780c */ /* 0x040fe40003f24270 */
[C---:B------:R-:W-:Y:S01]  /*13110*/  ISETP.GT.AND P0, PT, R0.reuse, 0x9, PT ;  /* 0x000000090000780c */ /* 0x040fe20003f04270 */
[----:B-1----:R-:W-:Y:S01]  /*13120*/  FMUL.FTZ R5, R27, c[0x0][0x320] ;  /* 0x0000c8001b057a20 */ /* 0x002fe20000410000 */
[----:B------:R-:W-:Y:S02]  /*13130*/  FSEL R160, R105, -INF , P1 ;  /* 0xff80000069a07808 */ /* 0x000fe40000800000 */
[----:B------:R-:W-:Y:S01]  /*13140*/  ISETP.GT.AND P1, PT, R0, 0x18, PT ;  /* 0x000000180000780c */ /* 0x000fe20003f24270 */
[----:B------:R1:W-:Y:S01]  /*13150*/  MUFU.TANH R14, R5 ;  /* 0x00000005000e7308 */ /* 0x0003e20000002400 */
[----:B------:R-:W-:Y:S02]  /*13160*/  FSEL R27, R152, -INF , P0 ;  /* 0xff800000981b7808 */ /* 0x000fe40000000000 */
[----:B-----5:R-:W-:Y:S02]  /*13170*/  FSEL R162, R17, -INF , P1 ;  /* 0xff80000011a27808 */ /* 0x020fe40000800000 */
[----:B------:R-:W-:Y:S02]  /*13180*/  ISETP.GT.AND P1, PT, R2, 0x21, PT ;  /* 0x000000210200780c */ /* 0x000fe40003f24270 */
[----:B------:R-:W-:Y:S02]  /*13190*/  ISETP.GT.AND P0, PT, R0, 0x11, PT ;  /* 0x000000110000780c */ /* 0x000fe40003f04270 */
[----:B------:R-:W-:Y:S01]  /*131a0*/  FSEL R168, R6, -INF , P1 ;  /* 0xff80000006a87808 */ /* 0x000fe20000800000 */
[----:B------:R-:W-:Y:S01]  /*131b0*/  FMUL.FTZ R6, R33, c[0x0][0x320] ;  /* 0x0000c80021067a20 */ /* 0x000fe20000410000 */
[----:B------:R-:W-:Y:S02]  /*131c0*/  ISETP.GT.AND P2, PT, R2, 0x11, PT ;  /* 0x000000110200780c */ /* 0x000fe40003f44270 */
[----:B--2---:R-:W-:Y:S01]  /*131d0*/  FMNMX.FTZ R4, R20, R3, !PT ;  /* 0x0000000314047209 */ /* 0x004fe20007810000 */
[----:B------:R2:W-:Y:S01]  /*131e0*/  MUFU.TANH R11, R6 ;  /* 0x00000006000b7308 */ /* 0x0005e20000002400 */
[----:B------:R-:W-:Y:S02]  /*131f0*/  FSEL R161, R101, -INF , P0 ;  /* 0xff80000065a17808 */ /* 0x000fe40000000000 */
[----:B------:R-:W-:Y:S02]  /*13200*/  FMNMX.FTZ R4, R21, R4, !PT ;  /* 0x0000000415047209 */ /* 0x000fe40007810000 */
[----:B------:R-:W-:Y:S02]  /*13210*/  ISETP.GT.AND P0, PT, R0, 0x19, PT ;  /* 0x000000190000780c */ /* 0x000fe40003f04270 */
[----:B------:R-:W-:Y:S02]  /*13220*/  FMNMX.FTZ R4, R22, R4, !PT ;  /* 0x0000000416047209 */ /* 0x000fe40007810000 */
[----:B------:R-:W-:Y:S01]  /*13230*/  FSEL R157, R140, -INF , P2 ;  /* 0xff8000008c9d7808 */ /* 0x000fe20001000000 */
[----:B-1----:R-:W-:Y:S01]  /*13240*/  FMUL.FTZ R5, R29, c[0x0][0x320] ;  /* 0x0000c8001d057a20 */ /* 0x002fe20000410000 */
[----:B------:R-:W-:Y:S02]  /*13250*/  FMNMX.FTZ R4, R23, R4, !PT ;  /* 0x0000000417047209 */ /* 0x000fe40007810000 */
[----:B------:R-:W-:Y:S01]  /*13260*/  FSEL R163, R16, -INF , P0 ;  /* 0xff80000010a37808 */ /* 0x000fe20000000000 */
[----:B------:R1:W4:Y:S01]  /*13270*/  MUFU.TANH R13, R5 ;  /* 0x00000005000d7308 */ /* 0x0003220000002400 */
[----:B------:R-:W-:Y:S02]  /*13280*/  FMNMX.FTZ R4, R156, R4, !PT ;  /* 0x000000049c047209 */ /* 0x000fe40007810000 */
[C---:B------:R-:W-:Y:S02]  /*13290*/  ISETP.GT.AND P0, PT, R2.reuse, 0x28, PT ;  /* 0x000000280200780c */ /* 0x040fe40003f04270 */
[----:B------:R-:W-:Y:S02]  /*132a0*/  FMNMX.FTZ R4, R157, R4, !PT ;  /* 0x000000049d047209 */ /* 0x000fe40007810000 */
[----:B------:R-:W-:Y:S02]  /*132b0*/  ISETP.GT.AND P2, PT, R2, 0x19, PT ;  /* 0x000000190200780c */ /* 0x000fe40003f44270 */
[----:B------:R-:W-:Y:S01]  /*132c0*/  FSEL R169, R12, -INF , P0 ;  /* 0xff8000000ca97808 */ /* 0x000fe20000000000 */
[----:B--2---:R-:W-:Y:S01]  /*132d0*/  FMUL.FTZ R6, R30, c[0x0][0x320] ;  /* 0x0000c8001e067a20 */ /* 0x004fe20000410000 */
[----:B------:R-:W-:Y:S02]  /*132e0*/  FSEL R159, R100, -INF , P2 ;  /* 0xff800000649f7808 */ /* 0x000fe40001000000 */
[----:B------:R-:W-:Y:S01]  /*132f0*/  FMNMX.FTZ R4, R158, R4, !PT ;  /* 0x000000049e047209 */ /* 0x000fe20007810000 */
[----:B------:R2:W-:Y:S01]  /*13300*/  MUFU.TANH R12, R6 ;  /* 0x00000006000c7308 */ /* 0x0005e20000002400 */
[----:B------:R-:W-:Y:S02]  /*13310*/  ISETP.GT.AND P2, PT, R2, 0x20, PT ;  /* 0x000000200200780c */ /* 0x000fe40003f44270 */
[----:B------:R-:W-:Y:S02]  /*13320*/  FMNMX.FTZ R4, R159, R4, !PT ;  /* 0x000000049f047209 */ /* 0x000fe40007810000 */
[----:B------:R-:W-:Y:S02]  /*13330*/  FSEL R164, R18, -INF , P2 ;  /* 0xff80000012a47808 */ /* 0x000fe40001000000 */
[----:B------:R-:W-:Y:S02]  /*13340*/  ISETP.GT.AND P1, PT, R2, 0x30, PT ;  /* 0x000000300200780c */ /* 0x000fe40003f24270 */
[----:B------:R-:W-:Y:S01]  /*13350*/  FMNMX.FTZ R4, R164, R4, !PT ;  /* 0x00000004a4047209 */ /* 0x000fe20007810000 */
[----:B-1----:R-:W-:Y:S01]  /*13360*/  FMUL.FTZ R5, R32, c[0x0][0x320] ;  /* 0x0000c80020057a20 */ /* 0x002fe20000410000 */
[C---:B------:R-:W-:Y:S02]  /*13370*/  ISETP.GT.AND P3, PT, R2.reuse, 0x38, PT ;  /* 0x000000380200780c */ /* 0x040fe40003f64270 */
[----:B------:R-:W-:Y:S01]  /*13380*/  ISETP.GT.AND P2, PT, R2, 0x29, PT ;  /* 0x000000290200780c */ /* 0x000fe20003f44270 */
[----:B------:R1:W5:Y:S01]  /*13390*/  MUFU.TANH R9, R5 ;  /* 0x0000000500097308 */ /* 0x0003620000002400 */
[----:B------:R-:W-:Y:S02]  /*133a0*/  FMNMX.FTZ R4, R168, R4, !PT ;  /* 0x00000004a8047209 */ /* 0x000fe40007810000 */
[----:B---3--:R-:W-:Y:S01]  /*133b0*/  FSEL R190, R7, -INF , P1 ;  /* 0xff80000007be7808 */ /* 0x008fe20000800000 */
[----:B------:R-:W-:Y:S01]  /*133c0*/  FMUL.FTZ R7, R34, c[0x0][0x320] ;  /* 0x0000c80022077a20 */ /* 0x000fe20000410000 */
[----:B------:R-:W-:Y:S01]  /*133d0*/  FSEL R170, R8, -INF , P2 ;  /* 0xff80000008aa7808 */ /* 0x000fe20001000000 */
[----:B------:R-:W-:Y:S01]  /*133e0*/  FMUL.FTZ R8, R35, c[0x0][0x320] ;  /* 0x0000c80023087a20 */ /* 0x000fe20000410000 */
[C---:B------:R-:W-:Y:S02]  /*133f0*/  ISETP.GT.AND P0, PT, R2.reuse, 0x31, PT ;  /* 0x000000310200780c */ /* 0x040fe40003f04270 */
[----:B------:R-:W-:Y:S01]  /*13400*/  ISETP.GT.AND P1, PT, R2, 0x39, PT ;  /* 0x000000390200780c */ /* 0x000fe20003f24270 */
[----:B--2---:R-:W-:Y:S01]  /*13410*/  FMUL.FTZ R6, R31, c[0x0][0x320] ;  /* 0x0000c8001f067a20 */ /* 0x004fe20000410000 */
[----:B------:R-:W-:Y:S01]  /*13420*/  FMNMX.FTZ R2, R169, R4, !PT ;  /* 0x00000004a9027209 */ /* 0x000fe20007810000 */
[----:B------:R-:W-:Y:S01]  /*13430*/  MUFU.TANH R8, R8 ;  /* 0x0000000800087308 */ /* 0x000fe20000002400 */
[----:B----4-:R-:W-:Y:S02]  /*13440*/  FSEL R187, R13, -INF , P0 ;  /* 0xff8000000dbb7808 */ /* 0x010fe40000000000 */
[----:B------:R-:W-:Y:S02]  /*13450*/  FMNMX.FTZ R2, R170, R2, !PT ;  /* 0x00000002aa027209 */ /* 0x000fe40007810000 */
[----:B------:R-:W-:Y:S02]  /*13460*/  ISETP.GT.AND P0, PT, R0, 0x20, PT ;  /* 0x000000200000780c */ /* 0x000fe40003f04270 */
[----:B------:R-:W-:Y:S02]  /*13470*/  FMNMX.FTZ R2, R190, R2, !PT ;  /* 0x00000002be027209 */ /* 0x000fe40007810000 */
[----:B------:R-:W-:Y:S01]  /*13480*/  FSEL R214, R11, -INF , P1 ;  /* 0xff8000000bd67808 */ /* 0x000fe20000800000 */
[----:B------:R-:W2:Y:S01]  /*13490*/  MUFU.TANH R10, R6 ;  /* 0x00000006000a7308 */ /* 0x000ea20000002400 */
[----:B------:R-:W-:Y:S02]  /*134a0*/  FMNMX.FTZ R2, R187, R2, !PT ;  /* 0x00000002bb027209 */ /* 0x000fe40007810000 */
[----:B-1----:R-:W-:Y:S02]  /*134b0*/  FMNMX.FTZ R5, R26, R104, !PT ;  /* 0x000000681a057209 */ /* 0x002fe40007810000 */
[----:B-----5:R-:W-:Y:S02]  /*134c0*/  FSEL R191, R9, -INF , P3 ;  /* 0xff80000009bf7808 */ /* 0x020fe40001800000 */
[----:B------:R-:W-:Y:S02]  /*134d0*/  FMNMX.FTZ R5, R25, R5, !PT ;  /* 0x0000000519057209 */ /* 0x000fe40007810000 */
[----:B------:R-:W-:Y:S01]  /*134e0*/  FMNMX.FTZ R2, R191, R2, !PT ;  /* 0x00000002bf027209 */ /* 0x000fe20007810000 */
[----:B------:R1:W3:Y:S01]  /*134f0*/  MUFU.TANH R9, R7 ;  /* 0x0000000700097308 */ /* 0x0002e20000002400 */
[----:B------:R-:W-:Y:S02]  /*13500*/  FMNMX.FTZ R5, R24, R5, !PT ;  /* 0x0000000518057209 */ /* 0x000fe40007810000 */
[----:B------:R-:W-:Y:S02]  /*13510*/  ISETP.GT.AND P1, PT, R0, 0x21, PT ;  /* 0x000000210000780c */ /* 0x000fe40003f24270 */
[----:B------:R-:W-:Y:S02]  /*13520*/  FMNMX.FTZ R5, R27, R5, !PT ;  /* 0x000000051b057209 */ /* 0x000fe40007810000 */
[----:B------:R-:W-:Y:S02]  /*13530*/  FSEL R165, R154, -INF , P0 ;  /* 0xff8000009aa57808 */ /* 0x000fe40000000000 */
[----:B------:R-:W-:Y:S02]  /*13540*/  FMNMX.FTZ R4, R160, R5, !PT ;  /* 0x00000005a0047209 */ /* 0x000fe40007810000 */
[----:B------:R-:W-:Y:S02]  /*13550*/  FMNMX.FTZ R2, R214, R2, !PT ;  /* 0x00000002d6027209 */ /* 0x000fe40007810000 */
[----:B------:R-:W-:Y:S02]  /*13560*/  FMNMX.FTZ R4, R161, R4, !PT ;  /* 0x00000004a1047209 */ /* 0x000fe40007810000 */
[----:B------:R-:W-:Y:S02]  /*13570*/  ISETP.GT.AND P2, PT, R188, R238, PT ;  /* 0x000000eebc00720c */ /* 0x000fe40003f44270 */
[----:B------:R-:W-:Y:S02]  /*13580*/  FMNMX.FTZ R4, R162, R4, !PT ;  /* 0x00000004a2047209 */ /* 0x000fe40007810000 */
[----:B------:R-:W-:Y:S02]  /*13590*/  FSEL R166, R19, -INF , P1 ;  /* 0xff80000013a67808 */ /* 0x000fe40000800000 */
[----:B------:R-:W-:Y:S02]  /*135a0*/  FMNMX.FTZ R4, R163, R4, !PT ;  /* 0x00000004a3047209 */ /* 0x000fe40007810000 */
[C---:B------:R-:W-:Y:S01]  /*135b0*/  ISETP.GT.AND P0, PT, R0.reuse, 0x28, PT ;  /* 0x000000280000780c */ /* 0x040fe20003f04270 */
[----:B-1----:R-:W1:Y:S01]  /*135c0*/  SHFL.BFLY PT, R7, R2, 0x2, 0x1f ;  /* 0x0c401f0002077f89 */ /* 0x002e6200000e0000 */
[----:B------:R-:W-:Y:S02]  /*135d0*/  FMNMX.FTZ R4, R165, R4, !PT ;  /* 0x00000004a5047209 */ /* 0x000fe40007810000 */
[----:B------:R-:W-:Y:S02]  /*135e0*/  FSEL R167, R15, -INF , P0 ;  /* 0xff8000000fa77808 */ /* 0x000fe40000000000 */
[----:B------:R-:W-:Y:S02]  /*135f0*/  ISETP.GT.AND P1, PT, R0, 0x29, PT ;  /* 0x000000290000780c */ /* 0x000fe40003f24270 */
[----:B------:R-:W-:Y:S02]  /*13600*/  FMNMX.FTZ R4, R166, R4, !PT ;  /* 0x00000004a6047209 */ /* 0x000fe40007810000 */
[----:B------:R-:W-:Y:S02]  /*13610*/  FSEL R178, R14, -INF , P1 ;  /* 0xff8000000eb27808 */ /* 0x000fe40000800000 */
[----:B------:R-:W-:Y:S02]  /*13620*/  ISETP.GT.AND P0, PT, R0, 0x30, PT ;  /* 0x000000300000780c */ /* 0x000fe40003f04270 */
[----:B------:R-:W-:Y:S02]  /*13630*/  FMNMX.FTZ R4, R167, R4, !PT ;  /* 0x00000004a7047209 */ /* 0x000fe40007810000 */
[----:B------:R-:W-:Y:S02]  /*13640*/  FSEL R189, R12, -INF , P0 ;  /* 0xff8000000cbd7808 */ /* 0x000fe40000000000 */
[----:B------:R-:W-:Y:S02]  /*13650*/  ISETP.GT.AND P3, PT, R0, 0x31, PT ;  /* 0x000000310000780c */ /* 0x000fe40003f64270 */
[----:B------:R-:W-:Y:S02]  /*13660*/  FMNMX.FTZ R4, R178, R4, !PT ;  /* 0x00000004b2047209 */ /* 0x000fe40007810000 */
[----:B------:R-:W-:Y:S02]  /*13670*/  @P2 SHF.R.S32.HI R6, RZ, 0x1f, R213 ;  /* 0x0000001fff062819 */ /* 0x000fe400000114d5 */
[----:B--2---:R-:W-:Y:S02]  /*13680*/  FSEL R215, R10, -INF , P3 ;  /* 0xff8000000ad77808 */ /* 0x004fe40001800000 */
[----:B------:R-:W-:Y:S01]  /*13690*/  ISETP.GT.AND P1, PT, R0, 0x38, PT ;  /* 0x000000380000780c */ /* 0x000fe20003f24270 */
[----:B------:R-:W-:Y:S01]  /*136a0*/  @P2 IMAD R6, R6, c[0x0][0x1e0], RZ ;  /* 0x0000780006062a24 */ /* 0x000fe200078e02ff */
[----:B------:R-:W-:Y:S02]  /*136b0*/  ISETP.GT.AND P0, PT, R0, 0x39, PT ;  /* 0x000000390000780c */ /* 0x000fe40003f04270 */
[----:B------:R-:W-:Y:S01]  /*136c0*/  FMNMX.FTZ R0, R189, R4, !PT ;  /* 0x00000004bd007209 */ /* 0x000fe20007810000 */
[----:B------:R-:W-:Y:S01]  /*136d0*/  @P2 IMAD.WIDE.U32 R4, R213, c[0x0][0x1e0], RZ ;  /* 0x00007800d5042a25 */ /* 0x000fe200078e00ff */
[----:B---3--:R-:W-:Y:S02]  /*136e0*/  FSEL R216, R9, -INF , P1 ;  /* 0xff80000009d87808 */ /* 0x008fe40000800000 */
[----:B------:R-:W-:Y:S01]  /*136f0*/  FMNMX.FTZ R0, R215, R0, !PT ;  /* 0x00000000d7007209 */ /* 0x000fe20007810000 */
[----:B------:R-:W-:Y:S01]  /*13700*/  @P2 IMAD R6, R213, c[0x0][0x1e4], R6 ;  /* 0x00007900d5062a24 */ /* 0x000fe200078e0206 */
[----:B------:R-:W-:Y:S02]  /*13710*/  FSEL R105, R8, -INF , P0 ;  /* 0xff80000008697808 */ /* 0x000fe40000000000 */
[----:B------:R-:W-:Y:S02]  /*13720*/  FMNMX.FTZ R0, R216, R0, !PT ;  /* 0x00000000d8007209 */ /* 0x000fe40007810000 */
[----:B-1----:R-:W-:Y:S02]  /*13730*/  FMNMX.FTZ R9, R2, R7, !PT ;  /* 0x0000000702097209 */ /* 0x002fe40007810000 */
[----:B------:R-:W-:Y:S02]  /*13740*/  @P2 IADD3 R2, R5, R6, RZ ;  /* 0x0000000605022210 */ /* 0x000fe40007ffe0ff */
[----:B------:R-:W-:Y:S01]  /*13750*/  FMNMX.FTZ R0, R105, R0, !PT ;  /* 0x0000000069007209 */ /* 0x000fe20007810000 */
[----:B------:R-:W1:Y:S01]  /*13760*/  SHFL.BFLY PT, R17, R9, 0x1, 0x1f ;  /* 0x0c201f0009117f89 */ /* 0x000e6200000e0000 */
[C---:B------:R-:W-:Y:S02]  /*13770*/  @P2 SHF.L.U32 R5, R4.reuse, 0x6, RZ ;  /* 0x0000000604052819 */ /* 0x040fe400000006ff */
[----:B------:R-:W-:Y:S02]  /*13780*/  @P2 SHF.L.U64.HI R4, R4, 0x6, R2 ;  /* 0x0000000604042819 */ /* 0x000fe40000010202 */
[----:B------:R-:W-:Y:S02]  /*13790*/  @P2 MOV R6, c[0x0][0x1e0] ;  /* 0x0000780000062a02 */ /* 0x000fe40000000f00 */
[C---:B------:R-:W-:Y:S01]  /*137a0*/  @P2 IADD3 R8, P1, R5.reuse, R226, RZ ;  /* 0x000000e205082210 */ /* 0x040fe20007f3e0ff */
[----:B------:R-:W2:Y:S01]  /*137b0*/  SHFL.BFLY PT, R2, R0, 0x2, 0x1f ;  /* 0x0c401f0000027f89 */ /* 0x000ea200000e0000 */
[----:B------:R-:W-:Y:S02]  /*137c0*/  @P2 MOV R10, c[0x0][0x1e4] ;  /* 0x00007900000a2a02 */ /* 0x000fe40000000f00 */
[----:B------:R-:W-:Y:S02]  /*137d0*/  @P2 LEA R7, P0, R6, R5, 0x5 ;  /* 0x0000000506072211 */ /* 0x000fe400078028ff */
[----:B------:R-:W-:Y:S02]  /*137e0*/  @P2 IADD3.X R11, R4, R232, RZ, P1, !PT ;  /* 0x000000e8040b2210 */ /* 0x000fe40000ffe4ff */
[----:B------:R-:W-:Y:S02]  /*137f0*/  @P2 LEA R18, P1, R8, c[0x0][0x1c8], 0x1 ;  /* 0x0000720008122a11 */ /* 0x000fe400078208ff */
[----:B------:R-:W-:Y:S02]  /*13800*/  @P2 LEA.HI.X R6, R6, R4, R10, 0x5, P0 ;  /* 0x0000000406062211 */ /* 0x000fe400000f2c0a */
[----:B------:R-:W-:Y:S02]  /*13810*/  @P2 IADD3 R10, P0, R226, 0x40, RZ ;  /* 0x00000040e20a2810 */ /* 0x000fe40007f1e0ff */
[----:B------:R-:W-:Y:S02]  /*13820*/  @P2 LEA.HI.X R19, R8, c[0x0][0x1cc], R11, 0x1, P1 ;  /* 0x0000730008132a11 */ /* 0x000fe400008f0c0b */
[----:B------:R-:W-:Y:S02]  /*13830*/  @P2 IADD3.X R12, RZ, R232, RZ, P0, !PT ;  /* 0x000000e8ff0c2210 */ /* 0x000fe400007fe4ff */
[----:B------:R-:W-:Y:S01]  /*13840*/  @P2 IADD3 R8, P1, R5, R10, RZ ;  /* 0x0000000a05082210 */ /* 0x000fe20007f3e0ff */
[----:B------:R3:W-:Y:S01]  /*13850*/  @P2 LDGSTS.E.BYPASS.LTC128B.128 [R212+0x6100], [R18.64], !P4 ;  /* 0x0610000012d42fae */ /* 0x0007e2000e101d46 */
[----:B------:R-:W-:Y:S02]  /*13860*/  @P2 IADD3 R11, P3, R226, 0x80, RZ ;  /* 0x00000080e20b2810 */ /* 0x000fe40007f7e0ff */
[----:B-1----:R-:W-:Y:S02]  /*13870*/  FMNMX.FTZ R101, R9, R17, !PT ;  /* 0x0000001109657209 */ /* 0x002fe40007810000 */
[----:B------:R-:W-:Y:S01]  /*13880*/  @P2 IADD3.X R15, R4, R12, RZ, P1, !PT ;  /* 0x0000000c040f2210 */ /* 0x000fe20000ffe4ff */
[----:B------:R-:W-:Y:S01]  /*13890*/  @P2 IMAD.X R13, RZ, RZ, R232, P3 ;  /* 0x000000ffff0d2224 */ /* 0x000fe200018e06e8 */
[----:B--2---:R-:W-:Y:S02]  /*138a0*/  FMNMX.FTZ R0, R0, R2, !PT ;  /* 0x0000000200007209 */ /* 0x004fe40007810000 */
[C---:B------:R-:W-:Y:S02]  /*138b0*/  @P2 LEA R16, P1, R8.reuse, c[0x0][0x1c8], 0x1 ;  /* 0x0000720008102a11 */ /* 0x040fe400078208ff */
[----:B------:R-:W-:Y:S01]  /*138c0*/  @P2 IADD3 R5, P0, R5, R11, RZ ;  /* 0x0000000b05052210 */ /* 0x000fe20007f1e0ff */
[----:B------:R-:W1:Y:S01]  /*138d0*/  SHFL.BFLY PT, R2, R0, 0x1, 0x1f ;  /* 0x0c201f0000027f89 */ /* 0x000e6200000e0000 */
[----:B------:R-:W-:Y:S01]  /*138e0*/  @P2 LEA.HI.X R17, R8, c[0x0][0x1cc], R15, 0x1, P1 ;  /* 0x0000730008112a11 */ /* 0x000fe200008f0c0f */
[C---:B------:R-:W-:Y:S01]  /*138f0*/  FMUL.FTZ R8, R101.reuse, c[0x0][0x2d0] ;  /* 0x0000b40065087a20 */ /* 0x040fe20000410000 */
[----:B------:R-:W-:Y:S02]  /*13900*/  FSETP.NEU.FTZ.AND P1, PT, R101, -INF , PT ;  /* 0xff8000006500780b */ /* 0x000fe40003f3d000 */
[----:B------:R-:W-:Y:S02]  /*13910*/  @P2 IADD3.X R4, R4, R13, RZ, P0, !PT ;  /* 0x0000000d04042210 */ /* 0x000fe400007fe4ff */
[C---:B------:R-:W-:Y:S01]  /*13920*/  @P2 LEA R14, P0, R5.reuse, c[0x0][0x1c8], 0x1 ;  /* 0x00007200050e2a11 */ /* 0x040fe200078008ff */
[----:B------:R2:W-:Y:S01]  /*13930*/  @P2 LDGSTS.E.BYPASS.LTC128B.128 [R212+0x8100], [R16.64], !P6 ;  /* 0x0810000010d42fae */ /* 0x0005e2000f101d46 */
[----:B------:R-:W-:Y:S02]  /*13940*/  FSEL R140, R8, RZ, P1 ;  /* 0x000000ff088c7208 */ /* 0x000fe40000800000 */
[----:B------:R-:W-:Y:S02]  /*13950*/  @P2 LEA.HI.X R15, R5, c[0x0][0x1cc], R4, 0x1, P0 ;  /* 0x00007300050f2a11 */ /* 0x000fe400000f0c04 */
[C---:B------:R-:W-:Y:S01]  /*13960*/  @P2 IADD3 R4, P0, R7.reuse, R10, RZ ;  /* 0x0000000a07042210 */ /* 0x040fe20007f1e0ff */
[--C-:B------:R-:W-:Y:S02]  /*13970*/  FFMA.FTZ R8, R20, c[0x0][0x2d0], -R140.reuse ;  /* 0x0000b40014087a23 */ /* 0x100fe4000001088c */
[----:B------:R4:W-:Y:S01]  /*13980*/  @P2 LDGSTS.E.BYPASS.LTC128B.128 [R212+0xa100], [R14.64], !P5 ;  /* 0x0a1000000ed42fae */ /* 0x0009e2000e901d46 */
[C---:B------:R-:W-:Y:S01]  /*13990*/  @P2 IADD3.X R10, R6.reuse, R12, RZ, P0, !PT ;  /* 0x0000000c060a2210 */ /* 0x040fe200007fe4ff */
[----:B------:R5:W-:Y:S01]  /*139a0*/  MUFU.EX2 R223, R8 ;  /* 0x0000000800df7308 */ /* 0x000be20000000800 */
[C---:B------:R-:W-:Y:S04]  /*139b0*/  @P2 IADD3 R5, P0, R7.reuse, R11, RZ ;  /* 0x0000000b07052210 */ /* 0x040fe80007f1e0ff */
[----:B------:R-:W-:Y:S02]  /*139c0*/  @P2 IADD3.X R11, R6, R13, RZ, P0, !PT ;  /* 0x0000000d060b2210 */ /* 0x000fe400007fe4ff */
[----:B-1----:R-:W-:Y:S01]  /*139d0*/  FMNMX.FTZ R100, R0, R2, !PT ;  /* 0x0000000200647209 */ /* 0x002fe20007810000 */
[--C-:B------:R-:W-:Y:S01]  /*139e0*/  FFMA.FTZ R0, R22, c[0x0][0x2d0], -R140.reuse ;  /* 0x0000b40016007a23 */ /* 0x100fe2000001088c */
[----:B------:R-:W-:Y:S03]  /*139f0*/  @P2 IADD3 R7, P0, R7, R226, RZ ;  /* 0x000000e207072210 */ /* 0x000fe60007f1e0ff */
[----:B------:R1:W-:Y:S01]  /*13a00*/  MUFU.EX2 R222, R0 ;  /* 0x0000000000de7308 */ /* 0x0003e20000000800 */
[----:B------:R-:W-:Y:S01]  /*13a10*/  @P2 IADD3.X R9, R6, R232, RZ, P0, !PT ;  /* 0x000000e806092210 */ /* 0x000fe200007fe4ff */
[----:B------:R-:W-:Y:S01]  /*13a20*/  FMUL.FTZ R2, R100, c[0x0][0x2d0] ;  /* 0x0000b40064027a20 */ /* 0x000fe20000410000 */
[C---:B------:R-:W-:Y:S04]  /*13a30*/  @P2 LEA R6, P0, R7.reuse, c[0x0][0x1c8], 0x1 ;  /* 0x0000720007062a11 */ /* 0x040fe800078008ff */
[----:B------:R-:W-:Y:S01]  /*13a40*/  @P2 LEA.HI.X R7, R7, c[0x0][0x1cc], R9, 0x1, P0 ;  /* 0x0000730007072a11 */ /* 0x000fe200000f0c09 */
[--C-:B------:R-:W-:Y:S04]  /*13a50*/  FFMA.FTZ R9, R21, c[0x0][0x2d0], -R140.reuse ;  /* 0x0000b40015097a23 */ /* 0x100fe8000001088c */
[----:B------:R2:W2:Y:S01]  /*13a60*/  MUFU.EX2 R224, R9 ;  /* 0x0000000900e07308 */ /* 0x0004a20000000800 */
[C---:B-----5:R-:W-:Y:S01]  /*13a70*/  @P2 LEA R8, P0, R4.reuse, c[0x0][0x1c8], 0x1 ;  /* 0x0000720004082a11 */ /* 0x060fe200078008ff */
[----:B------:R5:W-:Y:S01]  /*13a80*/  @P2 LDGSTS.E.BYPASS.LTC128B.128 [R212+0x7100], [R6.64], !P4 ;  /* 0x0710000006d42fae */ /* 0x000be2000e101d46 */
[----:B-1----:R-:W-:Y:S07]  /*13a90*/  FFMA.FTZ R0, R23, c[0x0][0x2d0], -R140 ;  /* 0x0000b40017007a23 */ /* 0x002fee000001088c */
[----:B------:R-:W1:Y:S01]  /*13aa0*/  MUFU.EX2 R221, R0 ;  /* 0x0000000000dd7308 */ /* 0x000e620000000800 */
[----:B--2---:R-:W-:Y:S02]  /*13ab0*/  @P2 LEA.HI.X R9, R4, c[0x0][0x1cc], R10, 0x1, P0 ;  /* 0x0000730004092a11 */ /* 0x004fe400000f0c0a */
[C---:B------:R-:W-:Y:S02]  /*13ac0*/  @P2 LEA R4, P0, R5.reuse, c[0x0][0x1c8], 0x1 ;  /* 0x0000720005042a11 */ /* 0x040fe400078008ff */
[----:B------:R-:W-:Y:S01]  /*13ad0*/  F2FP.PACK_AB R152, R224, R223 ;  /* 0x000000dfe098723e */ /* 0x000fe200000000ff */
[----:B------:R2:W-:Y:S01]  /*13ae0*/  @P2 LDGSTS.E.BYPASS.LTC128B.128 [R212+0x9100], [R8.64], !P6 ;  /* 0x0910000008d42fae */ /* 0x0005e2000f101d46 */
[----:B------:R-:W-:Y:S02]  /*13af0*/  @P2 LEA.HI.X R5, R5, c[0x0][0x1cc], R11, 0x1, P0 ;  /* 0x0000730005052a11 */ /* 0x000fe400000f0c0b */
[----:B------:R-:W-:Y:S04]  /*13b00*/  FSETP.NEU.FTZ.AND P0, PT, R100, -INF , PT ;  /* 0xff8000006400780b */ /* 0x000fe80003f1d000 */
[----:B------:R-:W-:Y:S01]  /*13b10*/  FSEL R141, R2, RZ, P0 ;  /* 0x000000ff028d7208 */ /* 0x000fe20000000000 */
[----:B------:R2:W-:Y:S01]  /*13b20*/  @P2 LDGSTS.E.BYPASS.LTC128B.128 [R212+0xb100], [R4.64], !P5 ;  /* 0x0b10000004d42fae */ /* 0x0005e2000e901d46 */
[----:B-1----:R-:W-:Y:S03]  /*13b30*/  F2FP.PACK_AB R154, R221, R222 ;  /* 0x000000dedd9a723e */ /* 0x002fe600000000ff */
[--C-:B------:R-:W-:Y:S02]  /*13b40*/  FFMA.FTZ R0, R26, c[0x0][0x2d0], -R141.reuse ;  /* 0x0000b4001a007a23 */ /* 0x100fe4000001088d */
[--C-:B------:R-:W-:Y:S02]  /*13b50*/  FFMA.FTZ R2, R27, c[0x0][0x2d0], -R141.reuse ;  /* 0x0000b4001b027a23 */ /* 0x100fe4000001088d */
[----:B------:R1:W-:Y:S01]  /*13b60*/  MUFU.EX2 R218, R0 ;  /* 0x0000000000da7308 */ /* 0x0003e20000000800 */
[----:B----4-:R-:W4:Y:S08]  /*13b70*/  LDSM.16.MT88.4 R12, [R150] ;  /* 0x00000000960c783b */ /* 0x010f300000004200 */
[----:B------:R-:W2:Y:S01]  /*13b80*/  LDSM.16.MT88.4 R20, [R151] ;  /* 0x000000009714783b */ /* 0x000ea20000004200 */
[----:B------:R3:W-:Y:S07]  /*13b90*/  MUFU.EX2 R217, R2 ;  /* 0x0000000200d97308 */ /* 0x0007ee0000000800 */
[----:B------:R-:W2:Y:S01]  /*13ba0*/  LDSM.16.MT88.4 R28, [R194] ;  /* 0x00000000c21c783b */ /* 0x000ea20000004200 */
[--C-:B-1----:R-:W-:Y:S07]  /*13bb0*/  FFMA.FTZ R0, R25, c[0x0][0x2d0], -R141.reuse ;  /* 0x0000b40019007a23 */ /* 0x102fee000001088d */
[----:B------:R-:W0:Y:S01]  /*13bc0*/  LDGDEPBAR ;  /* 0x00000000000079af */ /* 0x000e220000000000 */
[----:B------:R1:W1:Y:S01]  /*13bd0*/  MUFU.EX2 R220, R0 ;  /* 0x0000000000dc7308 */ /* 0x0002620000000800 */
[----:B---3--:R-:W-:Y:S02]  /*13be0*/  FSEL R2, R100, RZ, P0 ;  /* 0x000000ff64027208 */ /* 0x008fe40000000000 */
[----:B------:R-:W-:Y:S02]  /*13bf0*/  ISETP.GT.AND P0, PT, R188, R225, PT ;  /* 0x000000e1bc00720c */ /* 0x000fe40003f04270 */
[----:B------:R-:W-:Y:S01]  /*13c00*/  MOV R188, R213 ;  /* 0x000000d500bc7202 */ /* 0x000fe20000000f00 */
[----:B-1----:R-:W-:Y:S01]  /*13c10*/  FFMA.FTZ R0, R24, c[0x0][0x2d0], -R141 ;  /* 0x0000b40018007a23 */ /* 0x002fe2000001088d */
[----:B------:R-:W-:Y:S03]  /*13c20*/  F2FP.PACK_AB R153, R220, R218 ;  /* 0x000000dadc99723e */ /* 0x000fe600000000ff */
[----:B------:R1:W3:Y:S02]  /*13c30*/  MUFU.EX2 R219, R0 ;  /* 0x0000000000db7308 */ /* 0x0002e40000000800 */
[----:B-1----:R-:W-:Y:S02]  /*13c40*/  FSEL R0, R101, RZ, P1 ;  /* 0x000000ff65007208 */ /* 0x002fe40000800000 */
[----:B---3--:R-:W-:Y:S03]  /*13c50*/  F2FP.PACK_AB R155, R217, R219 ;  /* 0x000000dbd99b723e */ /* 0x008fe600000000ff */
[----:B------:R-:W-:Y:S04]  /*13c60*/  FADD.FTZ R0, -R0, R3 ;  /* 0x0000000300007221 */ /* 0x000fe80000010100 */
[----:B------:R-:W-:Y:S04]  /*13c70*/  FMUL.FTZ R0, R0, c[0x0][0x2d0] ;  /* 0x0000b40000007a20 */ /* 0x000fe80000410000 */
[----:B------:R1:W2:Y:S02]  /*13c80*/  MUFU.EX2 R3, R0 ;  /* 0x0000000000037308 */ /* 0x0002a40000000800 */
[----:B-1----:R-:W-:Y:S02]  /*13c90*/  FADD.FTZ R0, -R2, R104 ;  /* 0x0000006802007221 */ /* 0x002fe40000010100 */
[C---:B--2---:R-:W-:Y:S02]  /*13ca0*/  FMUL.FTZ R4, R3.reuse, R108 ;  /* 0x0000006c03047220 */ /* 0x044fe40000410000 */
[----:B------:R-:W-:Y:S02]  /*13cb0*/  FMUL.FTZ R0, R0, c[0x0][0x2d0] ;  /* 0x0000b40000007a20 */ /* 0x000fe40000410000 */
[C---:B------:R-:W-:Y:S02]  /*13cc0*/  FMUL.FTZ R5, R3.reuse, R109 ;  /* 0x0000006d03057220 */ /* 0x040fe40000410000 */
[C---:B------:R-:W-:Y:S02]  /*13cd0*/  FMUL.FTZ R8, R3.reuse, R112 ;  /* 0x0000007003087220 */ /* 0x040fe40000410000 */
[----:B------:R-:W5:Y:S01]  /*13ce0*/  MUFU.EX2 R0, R0 ;  /* 0x0000000000007308 */ /* 0x000f620000000800 */
[C---:B------:R-:W-:Y:S02]  /*13cf0*/  FMUL.FTZ R9, R3.reuse, R113 ;  /* 0x0000007103097220 */ /* 0x040fe40000410000 */
[--C-:B------:R-:W-:Y:S02]  /*13d00*/  FFMA.FTZ R2, R156, c[0x0][0x2d0], -R140.reuse ;  /* 0x0000b4009c027a23 */ /* 0x100fe4000001088c */
        /* <DEDUP_REMOVED lines=8> */
[C---:B------:R-:W-:Y:S02]  /*13d90*/  FMUL.FTZ R37, R3.reuse, R37 ;  /* 0x0000002503257220 */ /* 0x040fe40000410000 */
[C---:B------:R-:W-:Y:S02]  /*13da0*/  FMUL.FTZ R40, R3.reuse, R40 ;  /* 0x0000002803287220 */ /* 0x040fe40000410000 */
[C---:B------:R-:W-:Y:S02]  /*13db0*/  FMUL.FTZ R41, R3.reuse, R41 ;  /* 0x0000002903297220 */ /* 0x040fe40000410000 */
[C---:B-----5:R-:W-:Y:S02]  /*13dc0*/  FMUL.FTZ R6, R0.reuse, R110 ;  /* 0x0000006e00067220 */ /* 0x060fe40000410000 */
[C---:B------:R-:W-:Y:S02]  /*13dd0*/  FMUL.FTZ R7, R0.reuse, R111 ;  /* 0x0000006f00077220 */ /* 0x040fe40000410000 */
[----:B------:R-:W2:Y:S01]  /*13de0*/  LDSM.16.MT88.4 R108, [R193] ;  /* 0x00000000c16c783b */ /* 0x000ea20000004200 */
[C---:B------:R-:W-:Y:S02]  /*13df0*/  FMUL.FTZ R10, R0.reuse, R114 ;  /* 0x00000072000a7220 */ /* 0x040fe40000410000 */
[C---:B------:R-:W-:Y:S02]  /*13e00*/  FMUL.FTZ R11, R0.reuse, R115 ;  /* 0x00000073000b7220 */ /* 0x040fe40000410000 */
[C---:B----4-:R-:W-:Y:S03]  /*13e10*/  HMMA.16816.F32 R4, R152.reuse, R12, R4 ;  /* 0x0000000c9804723c */ /* 0x050fe60000001804 */
[----:B------:R-:W3:Y:S02]  /*13e20*/  LDSM.16.MT88.4 R112, [R150+0x2000] ;  /* 0x002000009670783b */ /* 0x000ee40000004200 */
[C---:B------:R-:W-:Y:S02]  /*13e30*/  FMUL.FTZ R18, R0.reuse, R122 ;  /* 0x0000007a00127220 */ /* 0x040fe40000410000 */
[C---:B------:R-:W-:Y:S01]  /*13e40*/  FMUL.FTZ R12, R3.reuse, R116 ;  /* 0x00000074030c7220 */ /* 0x040fe20000410000 */
[C---:B------:R-:W-:Y:S04]  /*13e50*/  HMMA.16816.F32 R8, R152.reuse, R14, R8 ;  /* 0x0000000e9808723c */ /* 0x040fe80000001808 */
[----:B------:R-:W-:Y:S02]  /*13e60*/  FMUL.FTZ R13, R3, R117 ;  /* 0x00000075030d7220 */ /* 0x000fe40000410000 */
[C---:B------:R-:W-:Y:S02]  /*13e70*/  FMUL.FTZ R19, R0.reuse, R123 ;  /* 0x0000007b00137220 */ /* 0x040fe40000410000 */
[C---:B------:R-:W-:Y:S01]  /*13e80*/  FMUL.FTZ R14, R0.reuse, R118 ;  /* 0x00000076000e7220 */ /* 0x040fe20000410000 */
[----:B------:R-:W-:Y:S03]  /*13e90*/  LDSM.16.MT88.4 R120, [R194+0x800] ;  /* 0x00080000c278783b */ /* 0x000fe60000004200 */
[C---:B------:R-:W-:Y:S02]  /*13ea0*/  FMUL.FTZ R15, R0.reuse, R119 ;  /* 0x00000077000f7220 */ /* 0x040fe40000410000 */
[--C-:B-1----:R-:W-:Y:S02]  /*13eb0*/  FFMA.FTZ R2, R157, c[0x0][0x2d0], -R140.reuse ;  /* 0x0000b4009d027a23 */ /* 0x102fe4000001088c */
[C---:B------:R-:W-:Y:S01]  /*13ec0*/  FMUL.FTZ R26, R0.reuse, R130 ;  /* 0x00000082001a7220 */ /* 0x040fe20000410000 */
[----:B------:R-:W1:Y:S01]  /*13ed0*/  LDSM.16.MT88.4 R116, [R151+0x2000] ;  /* 0x002000009774783b */ /* 0x000e620000004200 */
[C---:B------:R-:W-:Y:S01]  /*13ee0*/  FMUL.FTZ R27, R0.reuse, R131 ;  /* 0x00000083001b7220 */ /* 0x040fe20000410000 */
[C---:B------:R-:W-:Y:S01]  /*13ef0*/  HMMA.16816.F32 R12, R152.reuse, R20, R12 ;  /* 0x00000014980c723c */ /* 0x040fe2000000180c */
[----:B------:R4:W5:Y:S02]  /*13f00*/  MUFU.EX2 R185, R2 ;  /* 0x0000000200b97308 */ /* 0x0009640000000800 */
[C---:B------:R-:W-:Y:S02]  /*13f10*/  FMUL.FTZ R34, R0.reuse, R138 ;  /* 0x0000008a00227220 */ /* 0x040fe40000410000 */
[C---:B------:R-:W-:Y:S01]  /*13f20*/  FMUL.FTZ R35, R0.reuse, R139 ;  /* 0x0000008b00237220 */ /* 0x040fe20000410000 */
[----:B------:R-:W-:Y:S01]  /*13f30*/  LDSM.16.MT88.4 R128, [R150+0x2800] ;  /* 0x002800009680783b */ /* 0x000fe20000004200 */
[C---:B------:R-:W-:Y:S01]  /*13f40*/  FMUL.FTZ R20, R3.reuse, R124 ;  /* 0x0000007c03147220 */ /* 0x040fe20000410000 */
[C---:B------:R-:W-:Y:S04]  /*13f50*/  HMMA.16816.F32 R16, R152.reuse, R22, R16 ;  /* 0x000000169810723c */ /* 0x040fe80000001810 */
[C---:B------:R-:W-:Y:S02]  /*13f60*/  FMUL.FTZ R21, R3.reuse, R125 ;  /* 0x0000007d03157220 */ /* 0x040fe40000410000 */
[C---:B------:R-:W-:Y:S01]  /*13f70*/  FMUL.FTZ R38, R0.reuse, R38 ;  /* 0x0000002600267220 */ /* 0x040fe20000410000 */
[----:B------:R-:W-:Y:S01]  /*13f80*/  LDSM.16.MT88.4 R136, [R194+0x2800] ;  /* 0x00280000c288783b */ /* 0x000fe20000004200 */
[C---:B------:R-:W-:Y:S04]  /*13f90*/  FMUL.FTZ R22, R0.reuse, R126 ;  /* 0x0000007e00167220 */ /* 0x040fe80000410000 */
[C---:B------:R-:W-:Y:S02]  /*13fa0*/  FMUL.FTZ R23, R0.reuse, R127 ;  /* 0x0000007f00177220 */ /* 0x040fe40000410000 */
[C---:B------:R-:W-:Y:S01]  /*13fb0*/  FMUL.FTZ R39, R0.reuse, R39 ;  /* 0x0000002700277220 */ /* 0x040fe20000410000 */
[----:B------:R-:W-:Y:S01]  /*13fc0*/  LDSM.16.MT88.4 R124, [R193+0x800] ;  /* 0x00080000c17c783b */ /* 0x000fe20000004200 */
[----:B------:R-:W-:Y:S02]  /*13fd0*/  FMUL.FTZ R42, R0, R42 ;  /* 0x0000002a002a7220 */ /* 0x000fe40000410000 */
[--C-:B----4-:R-:W-:Y:S01]  /*13fe0*/  FFMA.FTZ R2, R158, c[0x0][0x2d0], -R140.reuse ;  /* 0x0000b4009e027a23 */ /* 0x110fe2000001088c */
[C---:B------:R-:W-:Y:S03]  /*13ff0*/  HMMA.16816.F32 R20, R152.reuse, R28, R20 ;  /* 0x0000001c9814723c */ /* 0x040fe60000001814 */
[----:B------:R4:W-:Y:S01]  /*14000*/  MUFU.EX2 R184, R2 ;  /* 0x0000000200b87308 */ /* 0x0009e20000000800 */
[C---:B------:R-:W-:Y:S02]  /*14010*/  FMUL.FTZ R43, R0.reuse, R43 ;  /* 0x0000002b002b7220 */ /* 0x040fe40000410000 */
[C---:B------:R-:W-:Y:S02]  /*14020*/  FMUL.FTZ R44, R3.reuse, R44 ;  /* 0x0000002c032c7220 */ /* 0x040fe40000410000 */
[C---:B------:R-:W-:Y:S04]  /*14030*/  HMMA.16816.F32 R24, R152.reuse, R30, R24 ;  /* 0x0000001e9818723c */ /* 0x040fe80000001818 */
[C---:B------:R-:W-:Y:S02]  /*14040*/  FMUL.FTZ R28, R3.reuse, R132 ;  /* 0x00000084031c7220 */ /* 0x040fe40000410000 */
[C---:B------:R-:W-:Y:S02]  /*14050*/  FMUL.FTZ R29, R3.reuse, R133 ;  /* 0x00000085031d7220 */ /* 0x040fe40000410000 */
[C---:B------:R-:W-:Y:S04]  /*14060*/  FMUL.FTZ R30, R0.reuse, R134 ;  /* 0x00000086001e7220 */ /* 0x040fe80000410000 */
[C---:B------:R-:W-:Y:S02]  /*14070*/  FMUL.FTZ R31, R0.reuse, R135 ;  /* 0x00000087001f7220 */ /* 0x040fe40000410000 */
[----:B------:R-:W-:Y:S01]  /*14080*/  LDSM.16.MT88.4 R132, [R151+0x2800] ;  /* 0x002800009784783b */ /* 0x000fe20000004200 */
[----:B------:R-:W-:Y:S02]  /*14090*/  FMUL.FTZ R45, R3, R45 ;  /* 0x0000002d032d7220 */ /* 0x000fe40000410000 */
[C---:B------:R-:W-:Y:S02]  /*140a0*/  FMUL.FTZ R46, R0.reuse, R46 ;  /* 0x0000002e002e7220 */ /* 0x040fe40000410000 */
[C---:B--2---:R-:W-:Y:S03]  /*140b0*/  HMMA.16816.F32 R28, R152.reuse, R108, R28 ;  /* 0x0000006c981c723c */ /* 0x044fe6000000181c */
[--C-:B----4-:R-:W-:Y:S02]  /*140c0*/  FFMA.FTZ R2, R159, c[0x0][0x2d0], -R140.reuse ;  /* 0x0000b4009f027a23 */ /* 0x110fe4000001088c */
[----:B------:R-:W-:Y:S01]  /*140d0*/  LDSM.16.MT88.4 R156, [R150+0x3800] ;  /* 0x00380000969c783b */ /* 0x000fe20000004200 */
[C---:B------:R-:W-:Y:S01]  /*140e0*/  FMUL.FTZ R47, R0.reuse, R47 ;  /* 0x0000002f002f7220 */ /* 0x040fe20000410000 */
[----:B------:R2:W-:Y:S01]  /*140f0*/  MUFU.EX2 R183, R2 ;  /* 0x0000000200b77308 */ /* 0x0005e20000000800 */
[C---:B------:R-:W-:Y:S04]  /*14100*/  HMMA.16816.F32 R32, R152.reuse, R110, R32 ;  /* 0x0000006e9820723c */ /* 0x040fe80000001820 */
[C---:B------:R-:W-:Y:S01]  /*14110*/  FMUL.FTZ R48, R3.reuse, R48 ;  /* 0x0000003003307220 */ /* 0x040fe20000410000 */
[----:B------:R-:W4:Y:S01]  /*14120*/  LDSM.16.MT88.4 R108, [R194+0x2000] ;  /* 0x00200000c26c783b */ /* 0x000f220000004200 */
[C---:B------:R-:W-:Y:S02]  /*14130*/  FMUL.FTZ R49, R3.reuse, R49 ;  /* 0x0000003103317220 */ /* 0x040fe40000410000 */
[C---:B---3--:R-:W-:Y:S04]  /*14140*/  HMMA.16816.F32 R36, R152.reuse, R112, R36 ;  /* 0x000000709824723c */ /* 0x048fe80000001824 */
[C---:B------:R-:W-:Y:S02]  /*14150*/  FMUL.FTZ R50, R0.reuse, R50 ;  /* 0x0000003200327220 */ /* 0x040fe40000410000 */
[----:B------:R-:W-:Y:S02]  /*14160*/  FMUL.FTZ R51, R0, R51 ;  /* 0x0000003300337220 */ /* 0x000fe40000410000 */
[C---:B------:R-:W-:Y:S01]  /*14170*/  HMMA.16816.F32 R40, R152.reuse, R114, R40 ;  /* 0x000000729828723c */ /* 0x040fe20000001828 */
[----:B------:R-:W3:Y:S03]  /*14180*/  LDSM.16.MT88.4 R112, [R193+0x2000] ;  /* 0x00200000c170783b */ /* 0x000ee60000004200 */
[C---:B------:R-:W-:Y:S02]  /*14190*/  FMUL.FTZ R52, R3.reuse, R52 ;  /* 0x0000003403347220 */ /* 0x040fe40000410000 */
[C---:B------:R-:W-:Y:S02]  /*141a0*/  FMUL.FTZ R53, R3.reuse, R53 ;  /* 0x0000003503357220 */ /* 0x040fe40000410000 */
[C---:B-1----:R-:W-:Y:S04]  /*141b0*/  HMMA.16816.F32 R44, R152.reuse, R116, R44 ;  /* 0x00000074982c723c */ /* 0x042fe8000000182c */
[--C-:B--2---:R-:W-:Y:S02]  /*141c0*/  FFMA.FTZ R2, R160, c[0x0][0x2d0], -R141.reuse ;  /* 0x0000b400a0027a23 */ /* 0x104fe4000001088d */
[C---:B------:R-:W-:Y:S02]  /*141d0*/  FMUL.FTZ R54, R0.reuse, R54 ;  /* 0x0000003600367220 */ /* 0x040fe40000410000 */
[C---:B------:R-:W-:Y:S01]  /*141e0*/  HMMA.16816.F32 R48, R152.reuse, R118, R48 ;  /* 0x000000769830723c */ /* 0x040fe20000001830 */
[----:B------:R-:W1:Y:S01]  /*141f0*/  LDSM.16.MT88.4 R116, [R150+0x4000] ;  /* 0x004000009674783b */ /* 0x000e620000004200 */
[----:B------:R2:W-:Y:S02]  /*14200*/  MUFU.EX2 R182, R2 ;  /* 0x0000000200b67308 */ /* 0x0005e40000000800 */
[C---:B------:R-:W-:Y:S02]  /*14210*/  FMUL.FTZ R55, R0.reuse, R55 ;  /* 0x0000003700377220 */ /* 0x040fe40000410000 */
[C---:B------:R-:W-:Y:S02]  /*14220*/  FMUL.FTZ R56, R3.reuse, R56 ;  /* 0x0000003803387220 */ /* 0x040fe40000410000 */
[C---:B------:R-:W-:Y:S04]  /*14230*/  FMUL.FTZ R57, R3.reuse, R57 ;  /* 0x0000003903397220 */ /* 0x040fe80000410000 */
[C---:B------:R-:W-:Y:S01]  /*14240*/  FMUL.FTZ R58, R0.reuse, R58 ;  /* 0x0000003a003a7220 */ /* 0x040fe20000410000 */
[C---:B----4-:R-:W-:Y:S03]  /*14250*/  HMMA.16816.F32 R52, R152.reuse, R108, R52 ;  /* 0x0000006c9834723c */ /* 0x050fe60000001834 */
[C---:B------:R-:W-:Y:S02]  /*14260*/  FMUL.FTZ R59, R0.reuse, R59 ;  /* 0x0000003b003b7220 */ /* 0x040fe40000410000 */
[C---:B------:R-:W-:Y:S02]  /*14270*/  FMUL.FTZ R60, R3.reuse, R60 ;  /* 0x0000003c033c7220 */ /* 0x040fe40000410000 */
[----:B------:R-:W-:Y:S02]  /*14280*/  FMUL.FTZ R61, R3, R61 ;  /* 0x0000003d033d7220 */ /* 0x000fe40000410000 */
[C---:B------:R-:W-:Y:S01]  /*14290*/  FMUL.FTZ R62, R0.reuse, R62 ;  /* 0x0000003e003e7220 */ /* 0x040fe20000410000 */
[C---:B------:R-:W-:Y:S01]  /*142a0*/  HMMA.16816.F32 R56, R152.reuse, R110, R56 ;  /* 0x0000006e9838723c */ /* 0x040fe20000001838 */
[----:B------:R-:W4:Y:S02]  /*142b0*/  LDSM.16.MT88.4 R108, [R151+0x4000] ;  /* 0x00400000976c783b */ /* 0x000f240000004200 */
[C---:B------:R-:W-:Y:S02]  /*142c0*/  FMUL.FTZ R63, R0.reuse, R63 ;  /* 0x0000003f003f7220 */ /* 0x040fe40000410000 */
[--C-:B--2---:R-:W-:Y:S02]  /*142d0*/  FFMA.FTZ R2, R161, c[0x0][0x2d0], -R141.reuse ;  /* 0x0000b400a1027a23 */ /* 0x104fe4000001088d */
[C---:B------:R-:W-:Y:S02]  /*142e0*/  FMUL.FTZ R64, R3.reuse, R64 ;  /* 0x0000004003407220 */ /* 0x040fe40000410000 */
[C---:B------:R-:W-:Y:S01]  /*142f0*/  FMUL.FTZ R65, R3.reuse, R65 ;  /* 0x0000004103417220 */ /* 0x040fe20000410000 */
[C---:B---3--:R-:W-:Y:S01]  /*14300*/  HMMA.16816.F32 R60, R152.reuse, R112, R60 ;  /* 0x00000070983c723c */ /* 0x048fe2000000183c */
[----:B------:R2:W3:Y:S02]  /*14310*/  MUFU.EX2 R181, R2 ;  /* 0x0000000200b57308 */ /* 0x0004e40000000800 */
[C---:B------:R-:W-:Y:S02]  /*14320*/  FMUL.FTZ R66, R0.reuse, R66 ;  /* 0x0000004200427220 */ /* 0x040fe40000410000 */
[C---:B------:R-:W-:Y:S02]  /*14330*/  FMUL.FTZ R67, R0.reuse, R67 ;  /* 0x0000004300437220 */ /* 0x040fe40000410000 */
[C---:B------:R-:W-:Y:S02]  /*14340*/  FMUL.FTZ R68, R3.reuse, R68 ;  /* 0x0000004403447220 */ /* 0x040fe40000410000 */
[C---:B------:R-:W-:Y:S03]  /*14350*/  FMUL.FTZ R69, R3.reuse, R69 ;  /* 0x0000004503457220 */ /* 0x040fe60000410000 */
[C---:B------:R-:W-:Y:S01]  /*14360*/  HMMA.16816.F32 R64, R152.reuse, R114, R64 ;  /* 0x000000729840723c */ /* 0x040fe20000001840 */
[----:B------:R-:W3:Y:S02]  /*14370*/  LDSM.16.MT88.4 R112, [R194+0x4000] ;  /* 0x00400000c270783b */ /* 0x000ee40000004200 */
[C---:B------:R-:W-:Y:S02]  /*14380*/  FMUL.FTZ R70, R0.reuse, R70 ;  /* 0x0000004600467220 */ /* 0x040fe40000410000 */
[C---:B------:R-:W-:Y:S02]  /*14390*/  FMUL.FTZ R71, R0.reuse, R71 ;  /* 0x0000004700477220 */ /* 0x040fe40000410000 */
[C---:B------:R-:W-:Y:S02]  /*143a0*/  FMUL.FTZ R72, R3.reuse, R72 ;  /* 0x0000004803487220 */ /* 0x040fe40000410000 */
[C---:B------:R-:W-:Y:S03]  /*143b0*/  FMUL.FTZ R73, R3.reuse, R73 ;  /* 0x0000004903497220 */ /* 0x040fe60000410000 */
[C---:B-1----:R-:W-:Y:S03]  /*143c0*/  HMMA.16816.F32 R68, R152.reuse, R116, R68 ;  /* 0x000000749844723c */ /* 0x042fe60000001844 */
[C---:B------:R-:W-:Y:S02]  /*143d0*/  FMUL.FTZ R74, R0.reuse, R74 ;  /* 0x0000004a004a7220 */ /* 0x040fe40000410000 */
[----:B------:R-:W-:Y:S02]  /*143e0*/  FMUL.FTZ R75, R0, R75 ;  /* 0x0000004b004b7220 */ /* 0x000fe40000410000 */
[--C-:B--2---:R-:W-:Y:S02]  /*143f0*/  FFMA.FTZ R2, R162, c[0x0][0x2d0], -R141.reuse ;  /* 0x0000b400a2027a23 */ /* 0x104fe4000001088d */
[C---:B------:R-:W-:Y:S02]  /*14400*/  FMUL.FTZ R76, R3.reuse, R76 ;  /* 0x0000004c034c7220 */ /* 0x040fe40000410000 */
[----:B------:R1:W-:Y:S01]  /*14410*/  MUFU.EX2 R180, R2 ;  /* 0x0000000200b47308 */ /* 0x0003e20000000800 */
[C---:B------:R-:W-:Y:S01]  /*14420*/  HMMA.16816.F32 R72, R152.reuse, R118, R72 ;  /* 0x000000769848723c */ /* 0x040fe20000001848 */
[----:B------:R-:W-:Y:S02]  /*14430*/  LDSM.16.MT88.4 R116, [R151+0x800] ;  /* 0x000800009774783b */ /* 0x000fe40000004200 */
        /* <DEDUP_REMOVED lines=9> */
[--C-:B-1----:R-:W-:Y:S02]  /*144d0*/  FFMA.FTZ R2, R163, c[0x0][0x2d0], -R141.reuse ;  /* 0x0000b400a3027a23 */ /* 0x102fe4000001088d */
[----:B------:R-:W-:Y:S01]  /*144e0*/  LDSM.16.MT88.4 R160, [R151+0x3800] ;  /* 0x0038000097a0783b */ /* 0x000fe20000004200 */
[C---:B------:R-:W-:Y:S01]  /*144f0*/  HMMA.16816.F32 R80, R152.reuse, R110, R80 ;  /* 0x0000006e9850723c */ /* 0x040fe20000001850 */
[----:B------:R1:W2:Y:S02]  /*14500*/  MUFU.EX2 R179, R2 ;  /* 0x0000000200b37308 */ /* 0x0002a40000000800 */
[C---:B------:R-:W-:Y:S02]  /*14510*/  FMUL.FTZ R85, R3.reuse, R85 ;  /* 0x0000005503557220 */ /* 0x040fe40000410000 */
[C---:B------:R-:W-:Y:S02]  /*14520*/  FMUL.FTZ R86, R0.reuse, R86 ;  /* 0x0000005600567220 */ /* 0x040fe40000410000 */
[----:B------:R-:W4:Y:S01]  /*14530*/  LDSM.16.MT88.4 R108, [R193+0x4000] ;  /* 0x00400000c16c783b */ /* 0x000f220000004200 */
[C---:B------:R-:W-:Y:S04]  /*14540*/  FMUL.FTZ R87, R0.reuse, R87 ;  /* 0x0000005700577220 */ /* 0x040fe80000410000 */
[C---:B------:R-:W-:Y:S02]  /*14550*/  FMUL.FTZ R88, R3.reuse, R88 ;  /* 0x0000005803587220 */ /* 0x040fe40000410000 */
[C---:B------:R-:W-:Y:S01]  /*14560*/  FMUL.FTZ R89, R3.reuse, R89 ;  /* 0x0000005903597220 */ /* 0x040fe20000410000 */
        /* <DEDUP_REMOVED lines=10> */
[----:B------:R-:W-:Y:S03]  /*14610*/  FMUL.FTZ R97, R3, R97 ;  /* 0x0000006103617220 */ /* 0x000fe60000410000 */
[C---:B------:R-:W-:Y:S02]  /*14620*/  FMUL.FTZ R98, R0.reuse, R98 ;  /* 0x0000006200627220 */ /* 0x040fe40000410000 */
[----:B------:R-:W-:Y:S02]  /*14630*/  FMUL.FTZ R99, R0, R99 ;  /* 0x0000006300637220 */ /* 0x000fe40000410000 */
[----:B-1----:R-:W-:Y:S02]  /*14640*/  FFMA.FTZ R2, R164, c[0x0][0x2d0], -R140 ;  /* 0x0000b400a4027a23 */ /* 0x002fe4000001088c */
[--C-:B------:R-:W-:Y:S01]  /*14650*/  FFMA.FTZ R104, R165, c[0x0][0x2d0], -R141.reuse ;  /* 0x0000b400a5687a23 */ /* 0x100fe2000001088d */
[C---:B----4-:R-:W-:Y:S01]  /*14660*/  HMMA.16816.F32 R92, R152.reuse, R108, R92 ;  /* 0x0000006c985c723c */ /* 0x050fe2000000185c */
[----:B------:R1:W-:Y:S02]  /*14670*/  MUFU.EX2 R177, R2 ;  /* 0x0000000200b17308 */ /* 0x0003e40000000800 */
[----:B------:R-:W-:Y:S04]  /*14680*/  FFMA.FTZ R0, R0, R237, R218 ;  /* 0x000000ed00007223 */ /* 0x000fe800000100da */
[----:B-----5:R-:W-:Y:S01]  /*14690*/  F2FP.PACK_AB R108, R185, R186 ;  /* 0x000000bab96c723e */ /* 0x020fe200000000ff */
[----:B------:R-:W-:Y:S03]  /*146a0*/  HMMA.16816.F32 R96, R152, R110, R96 ;  /* 0x0000006e9860723c */ /* 0x000fe60000001860 */
[----:B------:R-:W4:Y:S01]  /*146b0*/  MUFU.EX2 R173, R104 ;  /* 0x0000006800ad7308 */ /* 0x000f220000000800 */
[----:B------:R-:W-:Y:S01]  /*146c0*/  F2FP.PACK_AB R109, R181, R182 ;  /* 0x000000b6b56d723e */ /* 0x000fe200000000ff */
[----:B------:R-:W-:Y:S02]  /*146d0*/  FADD.FTZ R0, R220, R0 ;  /* 0x00000000dc007221 */ /* 0x000fe40000010000 */
[----:B------:R-:W-:Y:S02]  /*146e0*/  F2FP.PACK_AB R110, R183, R184 ;  /* 0x000000b8b76e723e */ /* 0x000fe400000000ff */
[----:B--2---:R-:W-:Y:S03]  /*146f0*/  F2FP.PACK_AB R111, R179, R180 ;  /* 0x000000b4b36f723e */ /* 0x004fe600000000ff */
[----:B------:R-:W-:Y:S04]  /*14700*/  FADD.FTZ R0, R219, R0 ;  /* 0x00000000db007221 */ /* 0x000fe80000010000 */
[C---:B---3--:R-:W-:Y:S05]  /*14710*/  HMMA.16816.F32 R4, R108.reuse, R112, R4 ;  /* 0x000000706c04723c */ /* 0x048fea0000001804 */
[----:B-1----:R-:W-:Y:S02]  /*14720*/  FFMA.FTZ R2, R168, c[0x0][0x2d0], -R140 ;  /* 0x0000b400a8027a23 */ /* 0x002fe4000001088c */
[----:B------:R-:W-:Y:S01]  /*14730*/  FADD.FTZ R0, R217, R0 ;  /* 0x00000000d9007221 */ /* 0x000fe20000010000 */
[C---:B------:R-:W-:Y:S01]  /*14740*/  HMMA.16816.F32 R8, R108.reuse, R114, R8 ;  /* 0x000000726c08723c */ /* 0x040fe20000001808 */
[----:B------:R-:W1:Y:S01]  /*14750*/  LDSM.16.MT88.4 R112, [R193+0x2800] ;  /* 0x00280000c170783b */ /* 0x000e620000004200 */
[----:B------:R2:W-:Y:S02]  /*14760*/  MUFU.EX2 R176, R2 ;  /* 0x0000000200b07308 */ /* 0x0005e40000000800 */
[----:B------:R-:W-:Y:S04]  /*14770*/  FADD.FTZ R0, R182, R0 ;  /* 0x00000000b6007221 */ /* 0x000fe80000010000 */
[C---:B------:R-:W-:Y:S04]  /*14780*/  HMMA.16816.F32 R12, R108.reuse, R116, R12 ;  /* 0x000000746c0c723c */ /* 0x040fe8000000180c */
[----:B------:R-:W-:Y:S04]  /*14790*/  FADD.FTZ R0, R181, R0 ;  /* 0x00000000b5007221 */ /* 0x000fe80000010000 */
[C---:B------:R-:W-:Y:S01]  /*147a0*/  HMMA.16816.F32 R16, R108.reuse, R118, R16 ;  /* 0x000000766c10723c */ /* 0x040fe20000001810 */
[----:B------:R-:W3:Y:S03]  /*147b0*/  LDSM.16.MT88.4 R116, [R150+0x4800] ;  /* 0x004800009674783b */ /* 0x000ee60000004200 */
[----:B------:R-:W-:Y:S04]  /*147c0*/  FADD.FTZ R0, R180, R0 ;  /* 0x00000000b4007221 */ /* 0x000fe80000010000 */
[C---:B------:R-:W-:Y:S04]  /*147d0*/  HMMA.16816.F32 R20, R108.reuse, R120, R20 ;  /* 0x000000786c14723c */ /* 0x040fe80000001814 */
[----:B--2---:R-:W-:Y:S02]  /*147e0*/  FFMA.FTZ R2, R169, c[0x0][0x2d0], -R140 ;  /* 0x0000b400a9027a23 */ /* 0x004fe4000001088c */
[----:B------:R-:W-:Y:S02]  /*147f0*/  FADD.FTZ R0, R179, R0 ;  /* 0x00000000b3007221 */ /* 0x000fe40000010000 */
[C---:B------:R-:W-:Y:S01]  /*14800*/  HMMA.16816.F32 R24, R108.reuse, R122, R24 ;  /* 0x0000007a6c18723c */ /* 0x040fe20000001818 */
[----:B------:R-:W2:Y:S01]  /*14810*/  LDSM.16.MT88.4 R120, [R151+0x4800] ;  /* 0x004800009778783b */ /* 0x000ea20000004200 */
[----:B------:R5:W-:Y:S02]  /*14820*/  MUFU.EX2 R175, R2 ;  /* 0x0000000200af7308 */ /* 0x000be40000000800 */
[----:B----4-:R-:W-:Y:S04]  /*14830*/  FADD.FTZ R0, R173, R0 ;  /* 0x00000000ad007221 */ /* 0x010fe80000010000 */
[C---:B------:R-:W-:Y:S08]  /*14840*/  HMMA.16816.F32 R28, R108.reuse, R124, R28 ;  /* 0x0000007c6c1c723c */ /* 0x040ff0000000181c */
[C---:B------:R-:W-:Y:S01]  /*14850*/  HMMA.16816.F32 R32, R108.reuse, R126, R32 ;  /* 0x0000007e6c20723c */ /* 0x040fe20000001820 */
[----:B------:R-:W4:Y:S07]  /*14860*/  LDSM.16.MT88.4 R124, [R194+0x4800] ;  /* 0x00480000c27c783b */ /* 0x000f2e0000004200 */
[C---:B------:R-:W-:Y:S04]  /*14870*/  HMMA.16816.F32 R36, R108.reuse, R128, R36 ;  /* 0x000000806c24723c */ /* 0x040fe80000001824 */
[----:B-----5:R-:W-:Y:S04]  /*14880*/  FFMA.FTZ R2, R170, c[0x0][0x2d0], -R140 ;  /* 0x0000b400aa027a23 */ /* 0x020fe8000001088c */
[C---:B------:R-:W-:Y:S01]  /*14890*/  HMMA.16816.F32 R40, R108.reuse, R130, R40 ;  /* 0x000000826c28723c */ /* 0x040fe20000001828 */
[----:B------:R-:W-:Y:S01]  /*148a0*/  LDSM.16.MT88.4 R128, [R194+0x1000] ;  /* 0x00100000c280783b */ /* 0x000fe20000004200 */
[----:B------:R5:W-:Y:S06]  /*148b0*/  MUFU.EX2 R174, R2 ;  /* 0x0000000200ae7308 */ /* 0x000bec0000000800 */
[C---:B------:R-:W-:Y:S08]  /*148c0*/  HMMA.16816.F32 R44, R108.reuse, R132, R44 ;  /* 0x000000846c2c723c */ /* 0x040ff0000000182c */
[C---:B------:R-:W-:Y:S01]  /*148d0*/  HMMA.16816.F32 R48, R108.reuse, R134, R48 ;  /* 0x000000866c30723c */ /* 0x040fe20000001830 */
[----:B------:R-:W-:Y:S07]  /*148e0*/  LDSM.16.MT88.4 R132, [R150+0x3000] ;  /* 0x003000009684783b */ /* 0x000fee0000004200 */
[C---:B------:R-:W-:Y:S04]  /*148f0*/  HMMA.16816.F32 R52, R108.reuse, R136, R52 ;  /* 0x000000886c34723c */ /* 0x040fe80000001834 */
[--C-:B-----5:R-:W-:Y:S04]  /*14900*/  FFMA.FTZ R2, R166, c[0x0][0x2d0], -R141.reuse ;  /* 0x0000b400a6027a23 */ /* 0x120fe8000001088d */
[C---:B------:R-:W-:Y:S01]  /*14910*/  HMMA.16816.F32 R56, R108.reuse, R138, R56 ;  /* 0x0000008a6c38723c */ /* 0x040fe20000001838 */
[----:B------:R5:W2:Y:S01]  /*14920*/  MUFU.EX2 R172, R2 ;  /* 0x0000000200ac7308 */ /* 0x000aa20000000800 */
[----:B------:R-:W-:Y:S06]  /*14930*/  LDSM.16.MT88.4 R136, [R151+0x3000] ;  /* 0x003000009788783b */ /* 0x000fec0000004200 */
[C---:B-1----:R-:W-:Y:S08]  /*14940*/  HMMA.16816.F32 R60, R108.reuse, R112, R60 ;  /* 0x000000706c3c723c */ /* 0x042ff0000000183c */
[C---:B------:R-:W-:Y:S01]  /*14950*/  HMMA.16816.F32 R64, R108.reuse, R114, R64 ;  /* 0x000000726c40723c */ /* 0x040fe20000001840 */
[----:B------:R-:W1:Y:S07]  /*14960*/  LDSM.16.MT88.4 R112, [R193+0x4800] ;  /* 0x00480000c170783b */ /* 0x000e6e0000004200 */
[C---:B---3--:R-:W-:Y:S04]  /*14970*/  HMMA.16816.F32 R68, R108.reuse, R116, R68 ;  /* 0x000000746c44723c */ /* 0x048fe80000001844 */
[--C-:B-----5:R-:W-:Y:S02]  /*14980*/  FFMA.FTZ R2, R167, c[0x0][0x2d0], -R141.reuse ;  /* 0x0000b400a7027a23 */ /* 0x120fe4000001088d */
[----:B--2---:R-:W-:Y:S02]  /*14990*/  FADD.FTZ R0, R172, R0 ;  /* 0x00000000ac007221 */ /* 0x004fe40000010000 */
[C---:B------:R-:W-:Y:S01]  /*149a0*/  HMMA.16816.F32 R72, R108.reuse, R118, R72 ;  /* 0x000000766c48723c */ /* 0x040fe20000001848 */
[----:B------:R2:W3:Y:S01]  /*149b0*/  MUFU.EX2 R171, R2 ;  /* 0x0000000200ab7308 */ /* 0x0004e20000000800 */
[----:B------:R-:W5:Y:S06]  /*149c0*/  LDSM.16.MT88.4 R116, [R150+0x1000] ;  /* 0x001000009674783b */ /* 0x000f6c0000004200 */
[C---:B------:R-:W-:Y:S08]  /*149d0*/  HMMA.16816.F32 R76, R108.reuse, R120, R76 ;  /* 0x000000786c4c723c */ /* 0x040ff0000000184c */
[C---:B------:R-:W-:Y:S01]  /*149e0*/  HMMA.16816.F32 R80, R108.reuse, R122, R80 ;  /* 0x0000007a6c50723c */ /* 0x040fe20000001850 */
[----:B------:R-:W5:Y:S07]  /*149f0*/  LDSM.16.MT88.4 R120, [R151+0x1000] ;  /* 0x001000009778783b */ /* 0x000f6e0000004200 */
[C---:B----4-:R-:W-:Y:S04]  /*14a00*/  HMMA.16816.F32 R84, R108.reuse, R124, R84 ;  /* 0x0000007c6c54723c */ /* 0x050fe80000001854 */
[--C-:B--2---:R-:W-:Y:S02]  /*14a10*/  FFMA.FTZ R2, R178, c[0x0][0x2d0], -R141.reuse ;  /* 0x0000b400b2027a23 */ /* 0x104fe4000001088d */
[----:B---3--:R-:W-:Y:S02]  /*14a20*/  FADD.FTZ R0, R171, R0 ;  /* 0x00000000ab007221 */ /* 0x008fe40000010000 */
[C---:B------:R-:W-:Y:S01]  /*14a30*/  HMMA.16816.F32 R88, R108.reuse, R126, R88 ;  /* 0x0000007e6c58723c */ /* 0x040fe20000001858 */
[----:B------:R2:W3:Y:S01]  /*14a40*/  MUFU.EX2 R170, R2 ;  /* 0x0000000200aa7308 */ /* 0x0004e20000000800 */
[----:B------:R-:W4:Y:S06]  /*14a50*/  LDSM.16.MT88.4 R124, [R193+0x1000] ;  /* 0x00100000c17c783b */ /* 0x000f2c0000004200 */
[C---:B-1----:R-:W-:Y:S08]  /*14a60*/  HMMA.16816.F32 R92, R108.reuse, R112, R92 ;  /* 0x000000706c5c723c */ /* 0x042ff0000000185c */
[----:B------:R-:W-:Y:S01]  /*14a70*/  HMMA.16816.F32 R96, R108, R114, R96 ;  /* 0x000000726c60723c */ /* 0x000fe20000001860 */
[----:B------:R-:W1:Y:S06]  /*14a80*/  LDSM.16.MT88.4 R112, [R194+0x3000] ;  /* 0x00300000c270783b */ /* 0x000e6c0000004200 */
[----:B------:R-:W-:Y:S02]  /*14a90*/  F2FP.PACK_AB R108, R176, R177 ;  /* 0x000000b1b06c723e */ /* 0x000fe400000000ff */
[----:B------:R-:W-:Y:S03]  /*14aa0*/  F2FP.PACK_AB R110, R174, R175 ;  /* 0x000000afae6e723e */ /* 0x000fe600000000ff */
[----:B------:R-:W-:Y:S01]  /*14ab0*/  F2FP.PACK_AB R109, R172, R173 ;  /* 0x000000adac6d723e */ /* 0x000fe200000000ff */
[----:B--2---:R-:W-:Y:S01]  /*14ac0*/  FFMA.FTZ R2, R190, c[0x0][0x2d0], -R140 ;  /* 0x0000b400be027a23 */ /* 0x004fe2000001088c */
[C---:B---3--:R-:W-:Y:S01]  /*14ad0*/  F2FP.PACK_AB R111, R170.reuse, R171 ;  /* 0x000000abaa6f723e */ /* 0x048fe200000000ff */
[----:B------:R-:W-:Y:S02]  /*14ae0*/  FADD.FTZ R0, R170, R0 ;  /* 0x00000000aa007221 */ /* 0x000fe40000010000 */
[----:B------:R2:W-:Y:S04]  /*14af0*/  MUFU.EX2 R169, R2 ;  /* 0x0000000200a97308 */ /* 0x0005e80000000800 */
[C---:B-----5:R-:W-:Y:S08]  /*14b00*/  HMMA.16816.F32 R4, R108.reuse, R116, R4 ;  /* 0x000000746c04723c */ /* 0x060ff00000001804 */
[C---:B------:R-:W-:Y:S01]  /*14b10*/  HMMA.16816.F32 R8, R108.reuse, R118, R8 ;  /* 0x000000766c08723c */ /* 0x040fe20000001808 */
[----:B------:R-:W3:Y:S07]  /*14b20*/  LDSM.16.MT88.4 R116, [R193+0x3000] ;  /* 0x00300000c174783b */ /* 0x000eee0000004200 */
[C---:B------:R-:W-:Y:S04]  /*14b30*/  HMMA.16816.F32 R12, R108.reuse, R120, R12 ;  /* 0x000000786c0c723c */ /* 0x040fe8000000180c */
[--C-:B--2---:R-:W-:Y:S04]  /*14b40*/  FFMA.FTZ R2, R187, c[0x0][0x2d0], -R140.reuse ;  /* 0x0000b400bb027a23 */ /* 0x104fe8000001088c */
[C---:B------:R-:W-:Y:S01]  /*14b50*/  HMMA.16816.F32 R16, R108.reuse, R122, R16 ;  /* 0x0000007a6c10723c */ /* 0x040fe20000001810 */
[----:B------:R-:W2:Y:S01]  /*14b60*/  LDSM.16.MT88.4 R120, [R150+0x5000] ;  /* 0x005000009678783b */ /* 0x000ea20000004200 */
[----:B------:R-:W5:Y:S06]  /*14b70*/  MUFU.EX2 R168, R2 ;  /* 0x0000000200a87308 */ /* 0x000f6c0000000800 */
[C---:B------:R-:W-:Y:S08]  /*14b80*/  HMMA.16816.F32 R20, R108.reuse, R128, R20 ;  /* 0x000000806c14723c */ /* 0x040ff00000001814 */
[C---:B------:R-:W-:Y:S01]  /*14b90*/  HMMA.16816.F32 R24, R108.reuse, R130, R24 ;  /* 0x000000826c18723c */ /* 0x040fe20000001818 */
[----:B------:R-:W-:Y:S07]  /*14ba0*/  LDSM.16.MT88.4 R128, [R194+0x1800] ;  /* 0x00180000c280783b */ /* 0x000fee0000004200 */
[C---:B----4-:R-:W-:Y:S04]  /*14bb0*/  HMMA.16816.F32 R28, R108.reuse, R124, R28 ;  /* 0x0000007c6c1c723c */ /* 0x050fe8000000181c */
[----:B-----5:R-:W-:Y:S01]  /*14bc0*/  F2FP.PACK_AB R152, R168, R169 ;  /* 0x000000a9a898723e */ /* 0x020fe200000000ff */
[--C-:B------:R-:W-:Y:S02]  /*14bd0*/  FFMA.FTZ R2, R191, c[0x0][0x2d0], -R140.reuse ;  /* 0x0000b400bf027a23 */ /* 0x100fe4000001088c */
[----:B------:R-:W-:Y:S01]  /*14be0*/  FFMA.FTZ R140, R214, c[0x0][0x2d0], -R140 ;  /* 0x0000b400d68c7a23 */ /* 0x000fe2000001088c */
[C---:B------:R-:W-:Y:S01]  /*14bf0*/  HMMA.16816.F32 R32, R108.reuse, R126, R32 ;  /* 0x0000007e6c20723c */ /* 0x040fe20000001820 */
[----:B------:R-:W4:Y:S01]  /*14c00*/  LDSM.16.MT88.4 R124, [R151+0x5000] ;  /* 0x00500000977c783b */ /* 0x000f220000004200 */
[----:B------:R5:W-:Y:S06]  /*14c10*/  MUFU.EX2 R167, R2 ;  /* 0x0000000200a77308 */ /* 0x000bec0000000800 */
[C---:B------:R-:W-:Y:S04]  /*14c20*/  HMMA.16816.F32 R36, R108.reuse, R132, R36 ;  /* 0x000000846c24723c */ /* 0x040fe80000001824 */
[----:B------:R-:W1:Y:S04]  /*14c30*/  MUFU.EX2 R166, R140 ;  /* 0x0000008c00a67308 */ /* 0x000e680000000800 */
[C---:B------:R-:W-:Y:S08]  /*14c40*/  HMMA.16816.F32 R40, R108.reuse, R134, R40 ;  /* 0x000000866c28723c */ /* 0x040ff00000001828 */
[C---:B------:R-:W-:Y:S04]  /*14c50*/  HMMA.16816.F32 R44, R108.reuse, R136, R44 ;  /* 0x000000886c2c723c */ /* 0x040fe8000000182c */
[--C-:B-----5:R-:W-:Y:S04]  /*14c60*/  FFMA.FTZ R2, R189, c[0x0][0x2d0], -R141.reuse ;  /* 0x0000b400bd027a23 */ /* 0x120fe8000001088d */
[C---:B------:R-:W-:Y:S01]  /*14c70*/  HMMA.16816.F32 R48, R108.reuse, R138, R48 ;  /* 0x0000008a6c30723c */ /* 0x040fe20000001830 */
[----:B------:R-:W-:Y:S01]  /*14c80*/  LDSM.16.MT88.4 R136, [R193+0x1800] ;  /* 0x00180000c188783b */ /* 0x000fe20000004200 */
[----:B------:R5:W-:Y:S02]  /*14c90*/  MUFU.EX2 R165, R2 ;  /* 0x0000000200a57308 */ /* 0x000be40000000800 */
[----:B-1----:R-:W-:Y:S04]  /*14ca0*/  F2FP.PACK_AB R154, R166, R167 ;  /* 0x000000a7a69a723e */ /* 0x002fe800000000ff */
[C---:B------:R-:W-:Y:S08]  /*14cb0*/  HMMA.16816.F32 R52, R108.reuse, R112, R52 ;  /* 0x000000706c34723c */ /* 0x040ff00000001834 */
[C---:B------:R-:W-:Y:S01]  /*14cc0*/  HMMA.16816.F32 R56, R108.reuse, R114, R56 ;  /* 0x000000726c38723c */ /* 0x040fe20000001838 */
[----:B------:R-:W1:Y:S07]  /*14cd0*/  LDSM.16.MT88.4 R112, [R194+0x5000] ;  /* 0x00500000c270783b */ /* 0x000e6e0000004200 */
[C---:B---3--:R-:W-:Y:S04]  /*14ce0*/  HMMA.16816.F32 R60, R108.reuse, R116, R60 ;  /* 0x000000746c3c723c */ /* 0x048fe8000000183c */
[--C-:B-----5:R-:W-:Y:S04]  /*14cf0*/  FFMA.FTZ R2, R215, c[0x0][0x2d0], -R141.reuse ;  /* 0x0000b400d7027a23 */ /* 0x120fe8000001088d */
[C---:B------:R-:W-:Y:S01]  /*14d00*/  HMMA.16816.F32 R64, R108.reuse, R118, R64 ;  /* 0x000000766c40723c */ /* 0x040fe20000001840 */
[----:B------:R-:W3:Y:S01]  /*14d10*/  LDSM.16.MT88.4 R116, [R193+0x5000] ;  /* 0x00500000c174783b */ /* 0x000ee20000004200 */
[----:B------:R-:W5:Y:S06]  /*14d20*/  MUFU.EX2 R164, R2 ;  /* 0x0000000200a47308 */ /* 0x000f6c0000000800 */
[C---:B--2---:R-:W-:Y:S08]  /*14d30*/  HMMA.16816.F32 R68, R108.reuse, R120, R68 ;  /* 0x000000786c44723c */ /* 0x044ff00000001844 */
[C---:B------:R-:W-:Y:S01]  /*14d40*/  HMMA.16816.F32 R72, R108.reuse, R122, R72 ;  /* 0x0000007a6c48723c */ /* 0x040fe20000001848 */
[----:B------:R-:W2:Y:S07]  /*14d50*/  LDSM.16.MT88.4 R120, [R150+0x1800] ;  /* 0x001800009678783b */ /* 0x000eae0000004200 */
[C---:B----4-:R-:W-:Y:S04]  /*14d60*/  HMMA.16816.F32 R76, R108.reuse, R124, R76 ;  /* 0x0000007c6c4c723c */ /* 0x050fe8000000184c */
[----:B-----5:R-:W-:Y:S01]  /*14d70*/  F2FP.PACK_AB R153, R164, R165 ;  /* 0x000000a5a499723e */ /* 0x020fe200000000ff */
[--C-:B------:R-:W-:Y:S02]  /*14d80*/  FFMA.FTZ R2, R216, c[0x0][0x2d0], -R141.reuse ;  /* 0x0000b400d8027a23 */ /* 0x100fe4000001088d */
[----:B------:R-:W-:Y:S01]  /*14d90*/  FFMA.FTZ R141, R105, c[0x0][0x2d0], -R141 ;  /* 0x0000b400698d7a23 */ /* 0x000fe2000001088d */
[C---:B------:R-:W-:Y:S01]  /*14da0*/  HMMA.16816.F32 R80, R108.reuse, R126, R80 ;  /* 0x0000007e6c50723c */ /* 0x040fe20000001850 */
[----:B------:R-:W4:Y:S01]  /*14db0*/  LDSM.16.MT88.4 R124, [R151+0x1800] ;  /* 0x00180000977c783b */ /* 0x000f220000004200 */
[----:B------:R5:W-:Y:S06]  /*14dc0*/  MUFU.EX2 R140, R2 ;  /* 0x00000002008c7308 */ /* 0x000bec0000000800 */
[C---:B-1----:R-:W-:Y:S04]  /*14dd0*/  HMMA.16816.F32 R84, R108.reuse, R112, R84 ;  /* 0x000000706c54723c */ /* 0x042fe80000001854 */
[----:B------:R-:W1:Y:S04]  /*14de0*/  MUFU.EX2 R104, R141 ;  /* 0x0000008d00687308 */ /* 0x000e680000000800 */
[C---:B------:R-:W-:Y:S08]  /*14df0*/  HMMA.16816.F32 R88, R108.reuse, R114, R88 ;  /* 0x000000726c58723c */ /* 0x040ff00000001858 */
[C---:B---3--:R-:W-:Y:S04]  /*14e00*/  HMMA.16816.F32 R92, R108.reuse, R116, R92 ;  /* 0x000000746c5c723c */ /* 0x048fe8000000185c */
[----:B-----5:R-:W-:Y:S02]  /*14e10*/  FFMA.FTZ R2, R3, R236, R223 ;  /* 0x000000ec03027223 */ /* 0x020fe400000100df */
[----:B------:R-:W-:Y:S02]  /*14e20*/  FADD.FTZ R3, R165, R0 ;  /* 0x00000000a5037221 */ /* 0x000fe40000010000 */
[----:B------:R-:W-:Y:S04]  /*14e30*/  HMMA.16816.F32 R96, R108, R118, R96 ;  /* 0x000000766c60723c */ /* 0x000fe80000001860 */
[----:B-1----:R-:W-:Y:S01]  /*14e40*/  F2FP.PACK_AB R155, R104, R140 ;  /* 0x0000008c689b723e */ /* 0x002fe200000000ff */
[----:B------:R-:W-:Y:S02]  /*14e50*/  FADD.FTZ R2, R224, R2 ;  /* 0x00000002e0027221 */ /* 0x000fe40000010000 */
[----:B------:R-:W-:Y:S02]  /*14e60*/  FADD.FTZ R3, R164, R3 ;  /* 0x00000003a4037221 */ /* 0x000fe40000010000 */
[----:B------:R-:W-:Y:S02]  /*14e70*/  FADD.FTZ R2, R222, R2 ;  /* 0x00000002de027221 */ /* 0x000fe40000010000 */
[C---:B--2---:R-:W-:Y:S01]  /*14e80*/  HMMA.16816.F32 R108, R152.reuse, R120, R4 ;  /* 0x00000078986c723c */ /* 0x044fe20000001804 */
[----:B------:R-:W1:Y:S04]  /*14e90*/  LDSM.16.MT88.4 R4, [R194+0x3800] ;  /* 0x00380000c204783b */ /* 0x000e680000004200 */
[----:B------:R-:W-:Y:S03]  /*14ea0*/  FADD.FTZ R2, R221, R2 ;  /* 0x00000002dd027221 */ /* 0x000fe60000010000 */
[C---:B------:R-:W-:Y:S01]  /*14eb0*/  HMMA.16816.F32 R112, R152.reuse, R122, R8 ;  /* 0x0000007a9870723c */ /* 0x040fe20000001808 */
[----:B------:R-:W2:Y:S03]  /*14ec0*/  LDSM.16.MT88.4 R8, [R193+0x3800] ;  /* 0x00380000c108783b */ /* 0x000ea60000004200 */
[----:B------:R-:W-:Y:S04]  /*14ed0*/  FADD.FTZ R2, R186, R2 ;  /* 0x00000002ba027221 */ /* 0x000fe80000010000 */
[C---:B----4-:R-:W-:Y:S01]  /*14ee0*/  HMMA.16816.F32 R116, R152.reuse, R124, R12 ;  /* 0x0000007c9874723c */ /* 0x050fe2000000180c */
[----:B------:R-:W3:Y:S03]  /*14ef0*/  LDSM.16.MT88.4 R12, [R150+0x5800] ;  /* 0x00580000960c783b */ /* 0x000ee60000004200 */
[----:B------:R-:W-:Y:S04]  /*14f00*/  FADD.FTZ R2, R185, R2 ;  /* 0x00000002b9027221 */ /* 0x000fe80000010000 */
[C---:B------:R-:W-:Y:S01]  /*14f10*/  HMMA.16816.F32 R120, R152.reuse, R126, R16 ;  /* 0x0000007e9878723c */ /* 0x040fe20000001810 */
[----:B------:R-:W4:Y:S03]  /*14f20*/  LDSM.16.MT88.4 R16, [R151+0x5800] ;  /* 0x005800009710783b */ /* 0x000f260000004200 */
[----:B------:R-:W-:Y:S04]  /*14f30*/  FADD.FTZ R2, R184, R2 ;  /* 0x00000002b8027221 */ /* 0x000fe80000010000 */
[C---:B------:R-:W-:Y:S01]  /*14f40*/  HMMA.16816.F32 R124, R152.reuse, R128, R20 ;  /* 0x00000080987c723c */ /* 0x040fe20000001814 */
[----:B------:R-:W5:Y:S03]  /*14f50*/  LDSM.16.MT88.4 R20, [R194+0x5800] ;  /* 0x00580000c214783b */ /* 0x000f660000004200 */
        /* <DEDUP_REMOVED lines=21> */
[C---:B------:R-:W-:Y:S01]  /*150b0*/  HMMA.16816.F32 R56, R152.reuse, R6, R56 ;  /* 0x000000069838723c */ /* 0x040fe20000001838 */
[----:B------:R-:W1:Y:S07]  /*150c0*/  LDSM.16.MT88.4 R4, [R193+0x5800] ;  /* 0x00580000c104783b */ /* 0x000e6e0000004200 */
[C---:B--2---:R-:W-:Y:S08]  /*150d0*/  HMMA.16816.F32 R60, R152.reuse, R8, R60 ;  /* 0x00000008983c723c */ /* 0x044ff0000000183c */
[C---:B------:R-:W-:Y:S08]  /*150e0*/  HMMA.16816.F32 R64, R152.reuse, R10, R64 ;  /* 0x0000000a9840723c */ /* 0x040ff00000001840 */
[C---:B---3--:R-:W-:Y:S08]  /*150f0*/  HMMA.16816.F32 R68, R152.reuse, R12, R68 ;  /* 0x0000000c9844723c */ /* 0x048ff00000001844 */
[C---:B------:R-:W-:Y:S08]  /*15100*/  HMMA.16816.F32 R72, R152.reuse, R14, R72 ;  /* 0x0000000e9848723c */ /* 0x040ff00000001848 */
[C---:B----4-:R-:W-:Y:S08]  /*15110*/  HMMA.16816.F32 R76, R152.reuse, R16, R76 ;  /* 0x00000010984c723c */ /* 0x050ff0000000184c */
[C---:B------:R-:W-:Y:S08]  /*15120*/  HMMA.16816.F32 R80, R152.reuse, R18, R80 ;  /* 0x000000129850723c */ /* 0x040ff00000001850 */
[C---:B-----5:R-:W-:Y:S08]  /*15130*/  HMMA.16816.F32 R84, R152.reuse, R20, R84 ;  /* 0x000000149854723c */ /* 0x060ff00000001854 */
[C---:B------:R-:W-:Y:S08]  /*15140*/  HMMA.16816.F32 R88, R152.reuse, R22, R88 ;  /* 0x000000169858723c */ /* 0x040ff00000001858 */
[C---:B-1----:R-:W-:Y:S08]  /*15150*/  HMMA.16816.F32 R92, R152.reuse, R4, R92 ;  /* 0x00000004985c723c */ /* 0x042ff0000000185c */
[----:B------:R-:W-:Y:S01]  /*15160*/  HMMA.16816.F32 R96, R152, R6, R96 ;  /* 0x000000069860723c */ /* 0x000fe20000001860 */
[----:B------:R-:W-:-:S07]  /*15170*/  @P0 BRA `(.L_x_1107) ;  /* 0xffffcd1000000947 */ /* 0x000fce000383ffff */
.L_x_1106:
[----:B------:R-:W-:-:S13]  /*15180*/  ISETP.GE.AND P0, PT, R213, R238, PT ;  /* 0x000000eed500720c */ /* 0x000fda0003f06270 */
[----:B------:R-:W-:Y:S05]  /*15190*/  @!P0 BRA `(.L_x_1108) ;  /* 0x00002d9000008947 */ /* 0x000fea0003800000 */
[----:B------:R-:W-:Y:S02]  /*151a0*/  MOV R105, R100 ;  /* 0x0000006400697202 */ /* 0x000fe40000000f00 */
[----:B------:R-:W-:Y:S02]  /*151b0*/  MOV R104, R101 ;  /* 0x0000006500687202 */ /* 0x000fe40000000f00 */
.L_x_1109:
[----:B------:R-:W-:Y:S04]  /*151c0*/  DEPBAR.LE SB0, 0x0 ;  /* 0x000080000000791a */ /* 0x000fe80000000000 */
[----:B------:R-:W-:Y:S01]  /*151d0*/  WARPSYNC 0xffffffff ;  /* 0xffffffff00007948 */ /* 0x000fe20003800000 */
[----:B------:R-:W-:Y:S01]  /*151e0*/  BAR.SYNC.DEFER_BLOCKING 0x0 ;  /* 0x0000000000007b1d */ /* 0x000fe20000010000 */
[----:B------:R-:W-:Y:S01]  /*151f0*/  SHF.R.S32.HI R0, RZ, 0x1f, R213 ;  /* 0x0000001fff007819 */ /* 0x000fe200000114d5 */
[C---:B------:R-:W-:Y:S01]  /*15200*/  IMAD.WIDE.U32 R2, R213.reuse, c[0x0][0x208], RZ ;  /* 0x00008200d5027a25 */ /* 0x040fe200078e00ff */
[----:B------:R-:W-:Y:S02]  /*15210*/  MOV R12, c[0x0][0x208] ;  /* 0x00008200000c7a02 */ /* 0x000fe40000000f00 */
[----:B------:R-:W-:Y:S01]  /*15220*/  IADD3 R22, P0, R230, 0x40, RZ ;  /* 0x00000040e6167810 */ /* 0x000fe20007f1e0ff */
[----:B------:R-:W-:Y:S01]  /*15230*/  IMAD R0, R0, c[0x0][0x208], RZ ;  /* 0x0000820000007a24 */ /* 0x000fe200078e02ff */
[----:B------:R-:W-:Y:S02]  /*15240*/  MOV R20, c[0x0][0x20c] ;  /* 0x0000830000147a02 */ /* 0x000fe40000000f00 */
[----:B------:R-:W-:Y:S01]  /*15250*/  IADD3.X R29, RZ, R233, RZ, P0, !PT ;  /* 0x000000e9ff1d7210 */ /* 0x000fe200007fe4ff */
[----:B------:R-:W-:Y:S01]  /*15260*/  IMAD R0, R213, c[0x0][0x20c], R0 ;  /* 0x00008300d5007a24 */ /* 0x000fe200078e0200 */
[----:B------:R-:W-:Y:S04]  /*15270*/  IADD3 R23, P1, R230, 0x80, RZ ;  /* 0x00000080e6177810 */ /* 0x000fe80007f3e0ff */
[----:B------:R-:W-:Y:S02]  /*15280*/  IADD3 R0, R3, R0, RZ ;  /* 0x0000000003007210 */ /* 0x000fe40007ffe0ff */
[C---:B------:R-:W-:Y:S02]  /*15290*/  SHF.L.U32 R3, R2.reuse, 0x6, RZ ;  /* 0x0000000602037819 */ /* 0x040fe400000006ff */
[----:B------:R-:W-:Y:S02]  /*152a0*/  SHF.L.U64.HI R0, R2, 0x6, R0 ;  /* 0x0000000602007819 */ /* 0x000fe40000010200 */
[C---:B------:R-:W-:Y:S02]  /*152b0*/  LEA R2, P2, R12.reuse, R3, 0x5 ;  /* 0x000000030c027211 */ /* 0x040fe400078428ff */
[-C--:B------:R-:W-:Y:S01]  /*152c0*/  IADD3.X R30, RZ, R233.reuse, RZ, P1, !PT ;  /* 0x000000e9ff1e7210 */ /* 0x080fe20000ffe4ff */
[----:B------:R-:W-:Y:S01]  /*152d0*/  LDSM.16.M88.4 R32, [R196] ;  /* 0x00000000c420783b */ /* 0x000fe20000000200 */
[----:B------:R-:W-:Y:S02]  /*152e0*/  LEA.HI.X R20, R12, R0, R20, 0x5, P2 ;  /* 0x000000000c147211 */ /* 0x000fe400010f2c14 */
[C---:B------:R-:W-:Y:S02]  /*152f0*/  IADD3 R12, P0, R3.reuse, R230, RZ ;  /* 0x000000e6030c7210 */ /* 0x040fe40007f1e0ff */
[----:B------:R-:W-:Y:S02]  /*15300*/  IADD3 R21, P2, R3, R22, RZ ;  /* 0x0000001603157210 */ /* 0x000fe40007f5e0ff */
[----:B------:R-:W-:Y:S01]  /*15310*/  LEA R176, P4, R12, c[0x0][0x1f8], 0x1 ;  /* 0x00007e000cb07a11 */ /* 0x000fe200078808ff */
[----:B------:R-:W1:Y:S01]  /*15320*/  LDSM.16.M88.4 R8, [R149] ;  /* 0x000000009508783b */ /* 0x000e620000000200 */
[----:B------:R-:W-:Y:S02]  /*15330*/  IADD3.X R13, R0, R233, RZ, P0, !PT ;  /* 0x000000e9000d7210 */ /* 0x000fe400007fe4ff */
[----:B------:R-:W-:Y:S02]  /*15340*/  LEA R180, P1, R21, c[0x0][0x1f8], 0x1 ;  /* 0x00007e0015b47a11 */ /* 0x000fe400078208ff */
[----:B------:R-:W-:Y:S02]  /*15350*/  LEA.HI.X R177, R12, c[0x0][0x1fc], R13, 0x1, P4 ;  /* 0x00007f000cb17a11 */ /* 0x000fe400020f0c0d */
[----:B------:R-:W-:Y:S01]  /*15360*/  LOP3.LUT P4, RZ, R240, 0x1, RZ, 0xc0, !PT ;  /* 0x00000001f0ff7812 */ /* 0x000fe2000788c0ff */
[----:B------:R-:W2:Y:S01]  /*15370*/  LDSM.16.M88.4 R16, [R149+0x800] ;  /* 0x000800009510783b */ /* 0x000ea20000000200 */
[C---:B------:R-:W-:Y:S02]  /*15380*/  IADD3.X R28, R0.reuse, R29, RZ, P2, !PT ;  /* 0x0000001d001c7210 */ /* 0x040fe400017fe4ff */
[-C--:B------:R-:W-:Y:S02]  /*15390*/  IADD3 R3, P3, R3, R23.reuse, RZ ;  /* 0x0000001703037210 */ /* 0x080fe40007f7e0ff */
[----:B------:R-:W-:Y:S02]  /*153a0*/  LEA.HI.X R181, R21, c[0x0][0x1fc], R28, 0x1, P1 ;  /* 0x00007f0015b57a11 */ /* 0x000fe400008f0c1c */
[C---:B------:R-:W-:Y:S01]  /*153b0*/  LEA R178, P0, R3.reuse, c[0x0][0x1f8], 0x1 ;  /* 0x00007e0003b27a11 */ /* 0x040fe200078008ff */
[----:B------:R-:W3:Y:S01]  /*153c0*/  LDSM.16.M88.4 R24, [R149+0x1000] ;  /* 0x001000009518783b */ /* 0x000ee20000000200 */
[----:B------:R-:W-:Y:S04]  /*153d0*/  IADD3.X R0, R0, R30, RZ, P3, !PT ;  /* 0x0000001e00007210 */ /* 0x000fe80001ffe4ff */
[----:B------:R-:W-:Y:S02]  /*153e0*/  LEA.HI.X R179, R3, c[0x0][0x1fc], R0, 0x1, P0 ;  /* 0x00007f0003b37a11 */ /* 0x000fe400000f0c00 */
[C---:B------:R-:W-:Y:S01]  /*153f0*/  IADD3 R3, P1, R2.reuse, R22, RZ ;  /* 0x0000001602037210 */ /* 0x040fe20007f3e0ff */
[----:B------:R-:W4:Y:S01]  /*15400*/  LDSM.16.M88.4 R152, [R149+0x1800] ;  /* 0x001800009598783b */ /* 0x000f220000000200 */
[C---:B------:R-:W-:Y:S02]  /*15410*/  IADD3 R0, P0, R2.reuse, R23, RZ ;  /* 0x0000001702007210 */ /* 0x040fe40007f1e0ff */
[----:B------:R-:W-:Y:S02]  /*15420*/  IADD3 R2, P2, R2, R230, RZ ;  /* 0x000000e602027210 */ /* 0x000fe40007f5e0ff */
[----:B------:R-:W-:Y:S02]  /*15430*/  IADD3.X R31, R20, R29, RZ, P1, !PT ;  /* 0x0000001d141f7210 */ /* 0x000fe40000ffe4ff */
[----:B------:R-:W-:Y:S01]  /*15440*/  LEA R28, P3, R2, c[0x0][0x1f8], 0x1 ;  /* 0x00007e00021c7a11 */ /* 0x000fe200078608ff */
[----:B------:R-:W-:Y:S01]  /*15450*/  LDSM.16.M88.4 R156, [R197] ;  /* 0x00000000c59c783b */ /* 0x000fe20000000200 */
[C---:B------:R-:W-:Y:S02]  /*15460*/  LEA R140, P1, R3.reuse, c[0x0][0x1f8], 0x1 ;  /* 0x00007e00038c7a11 */ /* 0x040fe400078208ff */
[----:B------:R-:W-:Y:S02]  /*15470*/  IADD3.X R29, R20, R233, RZ, P2, !PT ;  /* 0x000000e9141d7210 */ /* 0x000fe400017fe4ff */
[----:B------:R-:W-:Y:S02]  /*15480*/  LEA.HI.X R141, R3, c[0x0][0x1fc], R31, 0x1, P1 ;  /* 0x00007f00038d7a11 */ /* 0x000fe400008f0c1f */
[----:B------:R-:W-:Y:S01]  /*15490*/  LEA.HI.X R29, R2, c[0x0][0x1fc], R29, 0x1, P3 ;  /* 0x00007f00021d7a11 */ /* 0x000fe200018f0c1d */
[C---:B-1----:R-:W-:Y:S01]  /*154a0*/  HMMA.16816.F32 R4, R32.reuse, R8, RZ ;  /* 0x000000082004723c */ /* 0x042fe200000018ff */
[----:B------:R-:W1:Y:S02]  /*154b0*/  LDSM.16.M88.4 R160, [R200] ;  /* 0x00000000c8a0783b */ /* 0x000e640000000200 */
[----:B------:R-:W-:Y:S02]  /*154c0*/  IADD3.X R30, R20, R30, RZ, P0, !PT ;  /* 0x0000001e141e7210 */ /* 0x000fe400007fe4ff */
[C---:B------:R-:W-:Y:S03]  /*154d0*/  LEA R100, P0, R0.reuse, c[0x0][0x1f8], 0x1 ;  /* 0x00007e0000647a11 */ /* 0x040fe600078008ff */
[C---:B------:R-:W-:Y:S01]  /*154e0*/  HMMA.16816.F32 R8, R32.reuse, R10, RZ ;  /* 0x0000000a2008723c */ /* 0x040fe200000018ff */
[----:B------:R-:W5:Y:S03]  /*154f0*/  LDSM.16.M88.4 R164, [R211] ;  /* 0x00000000d3a4783b */ /* 0x000f660000000200 */
[----:B------:R-:W-:Y:S02]  /*15500*/  LEA.HI.X R101, R0, c[0x0][0x1fc], R30, 0x1, P0 ;  /* 0x00007f0000657a11 */ /* 0x000fe400000f0c1e */
[C---:B------:R-:W-:Y:S02]  /*15510*/  ISETP.GT.AND P0, PT, R213.reuse, R238, PT ;  /* 0x000000eed500720c */ /* 0x040fe40003f04270 */
[C---:B--2---:R-:W-:Y:S01]  /*15520*/  HMMA.16816.F32 R12, R32.reuse, R16, RZ ;  /* 0x00000010200c723c */ /* 0x044fe200000018ff */
[----:B------:R-:W2:Y:S03]  /*15530*/  LDSM.16.M88.4 R168, [R210] ;  /* 0x00000000d2a8783b */ /* 0x000ea60000000200 */
[----:B------:R-:W-:Y:S04]  /*15540*/  IADD3 R213, R213, -0x1, RZ ;  /* 0xffffffffd5d57810 */ /* 0x000fe80007ffe0ff */
        /* <DEDUP_REMOVED lines=17> */
[----:B-1----:R-:W1:Y:S01]  /*15660*/  LDSM.16.M88.4 R180, [R195] ;  /* 0x00000000c3b4783b */ /* 0x002e620000000200 */
[C---:B------:R-:W-:Y:S07]  /*15670*/  HMMA.16816.F32 R4, R156.reuse, R160, R4 ;  /* 0x000000a09c04723c */ /* 0x040fee0000001804 */
[----:B------:R-:W3:Y:S01]  /*15680*/  LDSM.16.M88.4 R184, [R195+0x800] ;  /* 0x00080000c3b8783b */ /* 0x000ee20000000200 */
[C---:B------:R-:W-:Y:S07]  /*15690*/  HMMA.16816.F32 R8, R156.reuse, R162, R8 ;  /* 0x000000a29c08723c */ /* 0x040fee0000001808 */
[----:B------:R-:W4:Y:S01]  /*156a0*/  LDSM.16.M88.4 R152, [R195+0x1000] ;  /* 0x00100000c398783b */ /* 0x000f220000000200 */
[C---:B-----5:R-:W-:Y:S07]  /*156b0*/  HMMA.16816.F32 R12, R156.reuse, R164, R12 ;  /* 0x000000a49c0c723c */ /* 0x060fee000000180c */
[----:B------:R-:W5:Y:S01]  /*156c0*/  LDSM.16.M88.4 R188, [R195+0x1800] ;  /* 0x00180000c3bc783b */ /* 0x000f620000000200 */
[C---:B------:R-:W-:Y:S07]  /*156d0*/  HMMA.16816.F32 R16, R156.reuse, R166, R16 ;  /* 0x000000a69c10723c */ /* 0x040fee0000001810 */
[----:B------:R-:W-:Y:S01]  /*156e0*/  LDSM.16.M88.4 R160, [R198] ;  /* 0x00000000c6a0783b */ /* 0x000fe20000000200 */
[C---:B--2---:R-:W-:Y:S07]  /*156f0*/  HMMA.16816.F32 R20, R156.reuse, R168, R20 ;  /* 0x000000a89c14723c */ /* 0x044fee0000001814 */
[----:B------:R-:W2:Y:S01]  /*15700*/  LDSM.16.M88.4 R164, [R192] ;  /* 0x00000000c0a4783b */ /* 0x000ea20000000200 */
[C---:B------:R-:W-:Y:S07]  /*15710*/  HMMA.16816.F32 R24, R156.reuse, R170, R24 ;  /* 0x000000aa9c18723c */ /* 0x040fee0000001818 */
[----:B------:R-:W2:Y:S01]  /*15720*/  LDSM.16.M88.4 R168, [R192+0x800] ;  /* 0x00080000c0a8783b */ /* 0x000ea20000000200 */
[C---:B------:R-:W-:Y:S08]  /*15730*/  HMMA.16816.F32 R28, R156.reuse, R172, R28 ;  /* 0x000000ac9c1c723c */ /* 0x040ff0000000181c */
[----:B------:R-:W-:Y:S01]  /*15740*/  HMMA.16816.F32 R32, R156, R174, R32 ;  /* 0x000000ae9c20723c */ /* 0x000fe20000001820 */
[----:B------:R-:W2:Y:S07]  /*15750*/  LDSM.16.M88.4 R156, [R192+0x1000] ;  /* 0x00100000c09c783b */ /* 0x000eae0000000200 */
[C---:B-1----:R-:W-:Y:S01]  /*15760*/  HMMA.16816.F32 R4, R176.reuse, R180, R4 ;  /* 0x000000b4b004723c */ /* 0x042fe20000001804 */
[----:B------:R-:W1:Y:S07]  /*15770*/  LDSM.16.M88.4 R172, [R192+0x1800] ;  /* 0x00180000c0ac783b */ /* 0x000e6e0000000200 */
[C---:B------:R-:W-:Y:S01]  /*15780*/  HMMA.16816.F32 R8, R176.reuse, R182, R8 ;  /* 0x000000b6b008723c */ /* 0x040fe20000001808 */
[----:B------:R-:W-:Y:S07]  /*15790*/  LDSM.16.M88.4 R180, [R149+0x2000] ;  /* 0x0020000095b4783b */ /* 0x000fee0000000200 */
[C---:B---3--:R-:W-:Y:S08]  /*157a0*/  HMMA.16816.F32 R12, R176.reuse, R184, R12 ;  /* 0x000000b8b00c723c */ /* 0x048ff0000000180c */
[C---:B------:R-:W-:Y:S01]  /*157b0*/  HMMA.16816.F32 R16, R176.reuse, R186, R16 ;  /* 0x000000bab010723c */ /* 0x040fe20000001810 */
[----:B------:R-:W-:Y:S07]  /*157c0*/  LDSM.16.M88.4 R184, [R149+0x2800] ;  /* 0x0028000095b8783b */ /* 0x000fee0000000200 */
[C---:B----4-:R-:W-:Y:S08]  /*157d0*/  HMMA.16816.F32 R20, R176.reuse, R152, R20 ;  /* 0x00000098b014723c */ /* 0x050ff00000001814 */
[C---:B------:R-:W-:Y:S01]  /*157e0*/  HMMA.16816.F32 R24, R176.reuse, R154, R24 ;  /* 0x0000009ab018723c */ /* 0x040fe20000001818 */
[----:B------:R-:W3:Y:S07]  /*157f0*/  LDSM.16.M88.4 R152, [R196+0x4000] ;  /* 0x00400000c498783b */ /* 0x000eee0000000200 */
[C---:B-----5:R-:W-:Y:S08]  /*15800*/  HMMA.16816.F32 R28, R176.reuse, R188, R28 ;  /* 0x000000bcb01c723c */ /* 0x060ff0000000181c */
[----:B------:R-:W-:Y:S01]  /*15810*/  HMMA.16816.F32 R32, R176, R190, R32 ;  /* 0x000000beb020723c */ /* 0x000fe20000001820 */
[----:B------:R-:W4:Y:S07]  /*15820*/  LDSM.16.M88.4 R176, [R149+0x3000] ;  /* 0x0030000095b0783b */ /* 0x000f2e0000000200 */
[C---:B--2---:R-:W-:Y:S01]  /*15830*/  HMMA.16816.F32 R4, R160.reuse, R164, R4 ;  /* 0x000000a4a004723c */ /* 0x044fe20000001804 */
[----:B------:R-:W2:Y:S07]  /*15840*/  LDSM.16.M88.4 R188, [R149+0x3800] ;  /* 0x0038000095bc783b */ /* 0x000eae0000000200 */
[C---:B------:R-:W-:Y:S01]  /*15850*/  HMMA.16816.F32 R8, R160.reuse, R166, R8 ;  /* 0x000000a6a008723c */ /* 0x040fe20000001808 */
[----:B------:R-:W-:Y:S07]  /*15860*/  LDSM.16.M88.4 R164, [R208] ;  /* 0x00000000d0a4783b */ /* 0x000fee0000000200 */
[C---:B------:R-:W-:Y:S08]  /*15870*/  HMMA.16816.F32 R12, R160.reuse, R168, R12 ;  /* 0x000000a8a00c723c */ /* 0x040ff0000000180c */
[C---:B------:R-:W-:Y:S01]  /*15880*/  HMMA.16816.F32 R16, R160.reuse, R170, R16 ;  /* 0x000000aaa010723c */ /* 0x040fe20000001810 */
[----:B------:R-:W-:Y:S07]  /*15890*/  LDSM.16.M88.4 R168, [R207] ;  /* 0x00000000cfa8783b */ /* 0x000fee0000000200 */
[C---:B------:R-:W-:Y:S08]  /*158a0*/  HMMA.16816.F32 R20, R160.reuse, R156, R20 ;  /* 0x0000009ca014723c */ /* 0x040ff00000001814 */
[C---:B------:R-:W-:Y:S01]  /*158b0*/  HMMA.16816.F32 R24, R160.reuse, R158, R24 ;  /* 0x0000009ea018723c */ /* 0x040fe20000001818 */
[----:B------:R-:W5:Y:S07]  /*158c0*/  LDSM.16.M88.4 R156, [R197+0x4000] ;  /* 0x00400000c59c783b */ /* 0x000f6e0000000200 */
[C---:B-1----:R-:W-:Y:S08]  /*158d0*/  HMMA.16816.F32 R28, R160.reuse, R172, R28 ;  /* 0x000000aca01c723c */ /* 0x042ff0000000181c */
[----:B------:R-:W-:Y:S01]  /*158e0*/  HMMA.16816.F32 R32, R160, R174, R32 ;  /* 0x000000aea020723c */ /* 0x000fe20000001820 */
[----:B------:R-:W1:Y:S07]  /*158f0*/  LDSM.16.M88.4 R160, [R206] ;  /* 0x00000000cea0783b */ /* 0x000e6e0000000200 */
[C---:B---3--:R-:W-:Y:S01]  /*15900*/  HMMA.16816.F32 R4, R152.reuse, R180, R4 ;  /* 0x000000b49804723c */ /* 0x048fe20000001804 */
[----:B------:R-:W3:Y:S07]  /*15910*/  LDSM.16.M88.4 R172, [R205] ;  /* 0x00000000cdac783b */ /* 0x000eee0000000200 */
[C---:B------:R-:W-:Y:S01]  /*15920*/  HMMA.16816.F32 R8, R152.reuse, R182, R8 ;  /* 0x000000b69808723c */ /* 0x040fe20000001808 */
[----:B------:R-:W-:Y:S07]  /*15930*/  LDSM.16.M88.4 R180, [R195+0x2000] ;  /* 0x00200000c3b4783b */ /* 0x000fee0000000200 */
[C---:B------:R-:W-:Y:S08]  /*15940*/  HMMA.16816.F32 R12, R152.reuse, R184, R12 ;  /* 0x000000b8980c723c */ /* 0x040ff0000000180c */
[C---:B------:R-:W-:Y:S01]  /*15950*/  HMMA.16816.F32 R16, R152.reuse, R186, R16 ;  /* 0x000000ba9810723c */ /* 0x040fe20000001810 */
[----:B------:R-:W-:Y:S07]  /*15960*/  LDSM.16.M88.4 R184, [R195+0x2800] ;  /* 0x00280000c3b8783b */ /* 0x000fee0000000200 */
[C---:B----4-:R-:W-:Y:S08]  /*15970*/  HMMA.16816.F32 R20, R152.reuse, R176, R20 ;  /* 0x000000b09814723c */ /* 0x050ff00000001814 */
[C---:B------:R-:W-:Y:S01]  /*15980*/  HMMA.16816.F32 R24, R152.reuse, R178, R24 ;  /* 0x000000b29818723c */ /* 0x040fe20000001818 */
[----:B------:R-:W4:Y:S07]  /*15990*/  LDSM.16.M88.4 R176, [R199+0x4000] ;  /* 0x00400000c7b0783b */ /* 0x000f2e0000000200 */
[C---:B--2---:R-:W-:Y:S08]  /*159a0*/  HMMA.16816.F32 R28, R152.reuse, R188, R28 ;  /* 0x000000bc981c723c */ /* 0x044ff0000000181c */
[----:B------:R-:W-:Y:S01]  /*159b0*/  HMMA.16816.F32 R32, R152, R190, R32 ;  /* 0x000000be9820723c */ /* 0x000fe20000001820 */
[----:B------:R-:W2:Y:S07]  /*159c0*/  LDSM.16.M88.4 R152, [R195+0x3000] ;  /* 0x00300000c398783b */ /* 0x000eae0000000200 */
[C---:B-----5:R-:W-:Y:S01]  /*159d0*/  HMMA.16816.F32 R4, R156.reuse, R164, R4 ;  /* 0x000000a49c04723c */ /* 0x060fe20000001804 */
[----:B------:R-:W-:Y:S07]  /*159e0*/  LDSM.16.M88.4 R188, [R192+0x2800] ;  /* 0x00280000c0bc783b */ /* 0x000fee0000000200 */
[C---:B------:R-:W-:Y:S01]  /*159f0*/  HMMA.16816.F32 R8, R156.reuse, R166, R8 ;  /* 0x000000a69c08723c */ /* 0x040fe20000001808 */
[----:B------:R-:W-:Y:S07]  /*15a00*/  LDSM.16.M88.4 R164, [R198+0x4000] ;  /* 0x00400000c6a4783b */ /* 0x000fee0000000200 */
[C---:B------:R-:W-:Y:S08]  /*15a10*/  HMMA.16816.F32 R12, R156.reuse, R168, R12 ;  /* 0x000000a89c0c723c */ /* 0x040ff0000000180c */
[C---:B------:R-:W-:Y:S01]  /*15a20*/  HMMA.16816.F32 R16, R156.reuse, R170, R16 ;  /* 0x000000aa9c10723c */ /* 0x040fe20000001810 */
[----:B------:R-:W-:Y:S07]  /*15a30*/  LDSM.16.M88.4 R168, [R192+0x2000] ;  /* 0x00200000c0a8783b */ /* 0x000fee0000000200 */
[C---:B-1----:R-:W-:Y:S08]  /*15a40*/  HMMA.16816.F32 R20, R156.reuse, R160, R20 ;  /* 0x000000a09c14723c */ /* 0x042ff00000001814 */
[C---:B------:R-:W-:Y:S01]  /*15a50*/  HMMA.16816.F32 R24, R156.reuse, R162, R24 ;  /* 0x000000a29c18723c */ /* 0x040fe20000001818 */
[----:B------:R-:W1:Y:S07]  /*15a60*/  LDSM.16.M88.4 R160, [R195+0x3800] ;  /* 0x00380000c3a0783b */ /* 0x000e6e0000000200 */
[C---:B---3--:R-:W-:Y:S08]  /*15a70*/  HMMA.16816.F32 R28, R156.reuse, R172, R28 ;  /* 0x000000ac9c1c723c */ /* 0x048ff0000000181c */
[----:B------:R-:W-:Y:S01]  /*15a80*/  HMMA.16816.F32 R32, R156, R174, R32 ;  /* 0x000000ae9c20723c */ /* 0x000fe20000001820 */
[----:B------:R-:W3:Y:S07]  /*15a90*/  LDSM.16.M88.4 R156, [R192+0x3000] ;  /* 0x00300000c09c783b */ /* 0x000eee0000000200 */
[C---:B----4-:R-:W-:Y:S01]  /*15aa0*/  HMMA.16816.F32 R4, R176.reuse, R180, R4 ;  /* 0x000000b4b004723c */ /* 0x050fe20000001804 */
[----:B------:R-:W4:Y:S07]  /*15ab0*/  LDSM.16.M88.4 R172, [R192+0x3800] ;  /* 0x00380000c0ac783b */ /* 0x000f2e0000000200 */
[C---:B------:R-:W-:Y:S01]  /*15ac0*/  HMMA.16816.F32 R8, R176.reuse, R182, R8 ;  /* 0x000000b6b008723c */ /* 0x040fe20000001808 */
[----:B------:R-:W-:Y:S07]  /*15ad0*/  LDSM.16.M88.4 R180, [R196+0x8000] ;  /* 0x00800000c4b4783b */ /* 0x000fee0000000200 */
[C---:B------:R-:W-:Y:S08]  /*15ae0*/  HMMA.16816.F32 R12, R176.reuse, R184, R12 ;  /* 0x000000b8b00c723c */ /* 0x040ff0000000180c */
[C---:B------:R-:W-:Y:S01]  /*15af0*/  HMMA.16816.F32 R16, R176.reuse, R186, R16 ;  /* 0x000000bab010723c */ /* 0x040fe20000001810 */
[----:B------:R-:W5:Y:S07]  /*15b00*/  LDSM.16.M88.4 R184, [R149+0x4000] ;  /* 0x0040000095b8783b */ /* 0x000f6e0000000200 */
[C---:B--2---:R-:W-:Y:S08]  /*15b10*/  HMMA.16816.F32 R20, R176.reuse, R152, R20 ;  /* 0x00000098b014723c */ /* 0x044ff00000001814 */
[C---:B------:R-:W-:Y:S01]  /*15b20*/  HMMA.16816.F32 R24, R176.reuse, R154, R24 ;  /* 0x0000009ab018723c */ /* 0x040fe20000001818 */
[----:B------:R-:W2:Y:S07]  /*15b30*/  LDSM.16.M88.4 R152, [R149+0x4800] ;  /* 0x004800009598783b */ /* 0x000eae0000000200 */
[C---:B-1----:R-:W-:Y:S08]  /*15b40*/  HMMA.16816.F32 R28, R176.reuse, R160, R28 ;  /* 0x000000a0b01c723c */ /* 0x042ff0000000181c */
[----:B------:R-:W-:Y:S01]  /*15b50*/  HMMA.16816.F32 R32, R176, R162, R32 ;  /* 0x000000a2b020723c */ /* 0x000fe20000001820 */
[----:B------:R-:W1:Y:S07]  /*15b60*/  LDSM.16.M88.4 R160, [R149+0x5000] ;  /* 0x0050000095a0783b */ /* 0x000e6e0000000200 */
[C---:B------:R-:W-:Y:S01]  /*15b70*/  HMMA.16816.F32 R4, R164.reuse, R168, R4 ;  /* 0x000000a8a404723c */ /* 0x040fe20000001804 */
[----:B------:R-:W-:Y:S07]  /*15b80*/  LDSM.16.M88.4 R176, [R197+0x8000] ;  /* 0x00800000c5b0783b */ /* 0x000fee0000000200 */
[C---:B------:R-:W-:Y:S01]  /*15b90*/  HMMA.16816.F32 R8, R164.reuse, R170, R8 ;  /* 0x000000aaa408723c */ /* 0x040fe20000001808 */
[----:B------:R-:W1:Y:S07]  /*15ba0*/  LDSM.16.M88.4 R168, [R149+0x5800] ;  /* 0x0058000095a8783b */ /* 0x000e6e0000000200 */
[C---:B------:R-:W-:Y:S08]  /*15bb0*/  HMMA.16816.F32 R12, R164.reuse, R188, R12 ;  /* 0x000000bca40c723c */ /* 0x040ff0000000180c */
[C---:B------:R-:W-:Y:S01]  /*15bc0*/  HMMA.16816.F32 R16, R164.reuse, R190, R16 ;  /* 0x000000bea410723c */ /* 0x040fe20000001810 */
[----:B------:R-:W1:Y:S07]  /*15bd0*/  LDSM.16.M88.4 R188, [R204] ;  /* 0x00000000ccbc783b */ /* 0x000e6e0000000200 */
[C---:B---3--:R-:W-:Y:S08]  /*15be0*/  HMMA.16816.F32 R20, R164.reuse, R156, R20 ;  /* 0x0000009ca414723c */ /* 0x048ff00000001814 */
[C---:B------:R-:W-:Y:S01]  /*15bf0*/  HMMA.16816.F32 R24, R164.reuse, R158, R24 ;  /* 0x0000009ea418723c */ /* 0x040fe20000001818 */
[----:B------:R-:W3:Y:S07]  /*15c00*/  LDSM.16.M88.4 R156, [R203] ;  /* 0x00000000cb9c783b */ /* 0x000eee0000000200 */
[C---:B----4-:R-:W-:Y:S08]  /*15c10*/  HMMA.16816.F32 R28, R164.reuse, R172, R28 ;  /* 0x000000aca41c723c */ /* 0x050ff0000000181c */
[----:B------:R-:W-:Y:S01]  /*15c20*/  HMMA.16816.F32 R32, R164, R174, R32 ;  /* 0x000000aea420723c */ /* 0x000fe20000001820 */
[----:B------:R-:W4:Y:S07]  /*15c30*/  LDSM.16.M88.4 R164, [R202] ;  /* 0x00000000caa4783b */ /* 0x000f2e0000000200 */
[C---:B-----5:R-:W-:Y:S01]  /*15c40*/  HMMA.16816.F32 R4, R180.reuse, R184, R4 ;  /* 0x000000b8b404723c */ /* 0x060fe20000001804 */
[----:B------:R-:W-:Y:S07]  /*15c50*/  LDSM.16.M88.4 R172, [R199+0x8000] ;  /* 0x00800000c7ac783b */ /* 0x000fee0000000200 */
[C---:B------:R-:W-:Y:S01]  /*15c60*/  HMMA.16816.F32 R8, R180.reuse, R186, R8 ;  /* 0x000000bab408723c */ /* 0x040fe20000001808 */
[----:B------:R-:W-:Y:S07]  /*15c70*/  LDSM.16.M88.4 R184, [R195+0x4000] ;  /* 0x00400000c3b8783b */ /* 0x000fee0000000200 */
[C---:B--2---:R-:W-:Y:S08]  /*15c80*/  HMMA.16816.F32 R12, R180.reuse, R152, R12 ;  /* 0x00000098b40c723c */ /* 0x044ff0000000180c */
[C---:B------:R-:W-:Y:S01]  /*15c90*/  HMMA.16816.F32 R16, R180.reuse, R154, R16 ;  /* 0x0000009ab410723c */ /* 0x040fe20000001810 */
[----:B------:R-:W2:Y:S07]  /*15ca0*/  LDSM.16.M88.4 R152, [R201] ;  /* 0x00000000c998783b */ /* 0x000eae0000000200 */
[C---:B-1----:R-:W-:Y:S08]  /*15cb0*/  HMMA.16816.F32 R20, R180.reuse, R160, R20 ;  /* 0x000000a0b414723c */ /* 0x042ff00000001814 */
[C---:B------:R-:W-:Y:S01]  /*15cc0*/  HMMA.16816.F32 R24, R180.reuse, R162, R24 ;  /* 0x000000a2b418723c */ /* 0x040fe20000001818 */
[----:B------:R-:W1:Y:S07]  /*15cd0*/  LDSM.16.M88.4 R160, [R195+0x4800] ;  /* 0x00480000c3a0783b */ /* 0x000e6e0000000200 */
[C---:B------:R-:W-:Y:S08]  /*15ce0*/  HMMA.16816.F32 R28, R180.reuse, R168, R28 ;  /* 0x000000a8b41c723c */ /* 0x040ff0000000181c */
[----:B------:R-:W-:Y:S01]  /*15cf0*/  HMMA.16816.F32 R32, R180, R170, R32 ;  /* 0x000000aab420723c */ /* 0x000fe20000001820 */
[----:B------:R-:W5:Y:S07]  /*15d00*/  LDSM.16.M88.4 R168, [R195+0x5000] ;  /* 0x00500000c3a8783b */ /* 0x000f6e0000000200 */
[C---:B------:R-:W-:Y:S01]  /*15d10*/  HMMA.16816.F32 R4, R176.reuse, R188, R4 ;  /* 0x000000bcb004723c */ /* 0x040fe20000001804 */
[----:B------:R-:W-:Y:S07]  /*15d20*/  LDSM.16.M88.4 R180, [R198+0x8000] ;  /* 0x00800000c6b4783b */ /* 0x000fee0000000200 */
[C---:B------:R-:W-:Y:S01]  /*15d30*/  HMMA.16816.F32 R8, R176.reuse, R190, R8 ;  /* 0x000000beb008723c */ /* 0x040fe20000001808 */
[----:B------:R-:W-:Y:S07]  /*15d40*/  LDSM.16.M88.4 R188, [R192+0x4000] ;  /* 0x00400000c0bc783b */ /* 0x000fee0000000200 */
[C---:B---3--:R-:W-:Y:S08]  /*15d50*/  HMMA.16816.F32 R12, R176.reuse, R156, R12 ;  /* 0x0000009cb00c723c */ /* 0x048ff0000000180c */
[C---:B------:R-:W-:Y:S01]  /*15d60*/  HMMA.16816.F32 R16, R176.reuse, R158, R16 ;  /* 0x0000009eb010723c */ /* 0x040fe20000001810 */
[----:B------:R-:W3:Y:S07]  /*15d70*/  LDSM.16.M88.4 R156, [R195+0x5800] ;  /* 0x00580000c39c783b */ /* 0x000eee0000000200 */
[C---:B----4-:R-:W-:Y:S08]  /*15d80*/  HMMA.16816.F32 R20, R176.reuse, R164, R20 ;  /* 0x000000a4b014723c */ /* 0x050ff00000001814 */
[C---:B------:R-:W-:Y:S08]  /*15d90*/  HMMA.16816.F32 R24, R176.reuse, R166, R24 ;  /* 0x000000a6b018723c */ /* 0x040ff00000001818 */
[C---:B--2---:R-:W-:Y:S08]  /*15da0*/  HMMA.16816.F32 R28, R176.reuse, R152, R28 ;  /* 0x00000098b01c723c */ /* 0x044ff0000000181c */
[----:B------:R-:W-:Y:S01]  /*15db0*/  HMMA.16816.F32 R32, R176, R154, R32 ;  /* 0x0000009ab020723c */ /* 0x000fe20000001820 */
[----:B------:R-:W2:Y:S07]  /*15dc0*/  LDSM.16.M88.4 R152, [R192+0x4800] ;  /* 0x00480000c098783b */ /* 0x000eae0000000200 */
[C---:B------:R-:W-:Y:S08]  /*15dd0*/  HMMA.16816.F32 R4, R172.reuse, R184, R4 ;  /* 0x000000b8ac04723c */ /* 0x040ff00000001804 */
[C---:B------:R-:W-:Y:S08]  /*15de0*/  HMMA.16816.F32 R8, R172.reuse, R186, R8 ;  /* 0x000000baac08723c */ /* 0x040ff00000001808 */
[C---:B-1----:R-:W-:Y:S08]  /*15df0*/  HMMA.16816.F32 R12, R172.reuse, R160, R12 ;  /* 0x000000a0ac0c723c */ /* 0x042ff0000000180c */
[C---:B------:R-:W-:Y:S08]  /*15e00*/  HMMA.16816.F32 R16, R172.reuse, R162, R16 ;  /* 0x000000a2ac10723c */ /* 0x040ff00000001810 */
[C---:B-----5:R-:W-:Y:S08]  /*15e10*/  HMMA.16816.F32 R20, R172.reuse, R168, R20 ;  /* 0x000000a8ac14723c */ /* 0x060ff00000001814 */
[C---:B------:R-:W-:Y:S08]  /*15e20*/  HMMA.16816.F32 R24, R172.reuse, R170, R24 ;  /* 0x000000aaac18723c */ /* 0x040ff00000001818 */
[C---:B---3--:R-:W-:Y:S08]  /*15e30*/  HMMA.16816.F32 R28, R172.reuse, R156, R28 ;  /* 0x0000009cac1c723c */ /* 0x048ff0000000181c */
[----:B------:R-:W-:Y:S08]  /*15e40*/  HMMA.16816.F32 R32, R172, R158, R32 ;  /* 0x0000009eac20723c */ /* 0x000ff00000001820 */
[C---:B------:R-:W-:Y:S08]  /*15e50*/  HMMA.16816.F32 R4, R180.reuse, R188, R4 ;  /* 0x000000bcb404723c */ /* 0x040ff00000001804 */
        /* <DEDUP_REMOVED lines=153> */
[----:B------:R-:W-:Y:S01]  /*167f0*/  FMUL.FTZ R48, R2, R48 ;  /* 0x0000003002307220 */ /* 0x000fe20000410000 */
[----:B------:R-:W-:Y:S01]  /*16800*/  @P0 IADD3 R8, P2, R226, 0x80, RZ ;  /* 0x00000080e2080810 */ /* 0x000fe20007f5e0ff */
[C---:B------:R-:W-:Y:S01]  /*16810*/  FMUL.FTZ R49, R2.reuse, R49 ;  /* 0x0000003102317220 */ /* 0x040fe20000410000 */
[----:B------:R-:W-:Y:S01]  /*16820*/  @P0 LEA.HI.X R17, R7, c[0x0][0x1cc], R9, 0x1, P3 ;  /* 0x0000730007110a11 */ /* 0x000fe200018f0c09 */
[----:B------:R-:W-:Y:S01]  /*16830*/  FMUL.FTZ R52, R2, R52 ;  /* 0x0000003402347220 */ /* 0x000fe20000410000 */
[----:B------:R-:W-:Y:S01]  /*16840*/  @P0 IADD3.X R15, RZ, R232, RZ, P2, !PT ;  /* 0x000000e8ff0f0210 */ /* 0x000fe200017fe4ff */
[----:B------:R1:W-:Y:S01]  /*16850*/  MUFU.EX2 R219, R104 ;  /* 0x0000006800db7308 */ /* 0x0003e20000000800 */
[----:B------:R-:W-:Y:S01]  /*16860*/  @P0 IADD3 R9, P4, R4, R14, RZ ;  /* 0x0000000e04090210 */ /* 0x000fe20007f9e0ff */
[C---:B------:R-:W-:Y:S01]  /*16870*/  FMUL.FTZ R53, R2.reuse, R53 ;  /* 0x0000003502357220 */ /* 0x040fe20000410000 */
[----:B------:R-:W-:Y:S01]  /*16880*/  @P0 IADD3.X R7, RZ, R232, RZ, P1, !PT ;  /* 0x000000e8ff070210 */ /* 0x000fe20000ffe4ff */
[----:B------:R-:W-:Y:S01]  /*16890*/  FMUL.FTZ R56, R2, R56 ;  /* 0x0000003802387220 */ /* 0x000fe20000410000 */
[----:B------:R-:W-:Y:S01]  /*168a0*/  @P0 IADD3 R4, P2, R4, R8, RZ ;  /* 0x0000000804040210 */ /* 0x000fe20007f5e0ff */
[C---:B------:R-:W-:Y:S01]  /*168b0*/  FMUL.FTZ R57, R2.reuse, R57 ;  /* 0x0000003902397220 */ /* 0x040fe20000410000 */
[----:B------:R-:W-:Y:S01]  /*168c0*/  @P0 LEA R12, P3, R9, c[0x0][0x1c8], 0x1 ;  /* 0x00007200090c0a11 */ /* 0x000fe200078608ff */
[----:B------:R-:W-:Y:S01]  /*168d0*/  FMUL.FTZ R60, R2, R60 ;  /* 0x0000003c023c7220 */ /* 0x000fe20000410000 */
[----:B--2---:R-:W-:Y:S01]  /*168e0*/  @P0 LEA R10, P1, R4, c[0x0][0x1c8], 0x1 ;  /* 0x00007200040a0a11 */ /* 0x004fe200078208ff */
[----:B------:R-:W2:Y:S01]  /*168f0*/  MUFU.EX2 R0, R0 ;  /* 0x0000000000007308 */ /* 0x000ea20000000800 */
[C---:B------:R-:W-:Y:S01]  /*16900*/  @P0 IADD3.X R11, R3.reuse, R7, RZ, P4, !PT ;  /* 0x00000007030b0210 */ /* 0x040fe200027fe4ff */
[C---:B------:R-:W-:Y:S01]  /*16910*/  FMUL.FTZ R61, R2.reuse, R61 ;  /* 0x0000003d023d7220 */ /* 0x040fe20000410000 */
[----:B------:R-:W-:Y:S01]  /*16920*/  @P0 IADD3.X R3, R3, R15, RZ, P2, !PT ;  /* 0x0000000f03030210 */ /* 0x000fe200017fe4ff */
[C---:B------:R-:W-:Y:S01]  /*16930*/  FMUL.FTZ R64, R2.reuse, R64 ;  /* 0x0000004002407220 */ /* 0x040fe20000410000 */
[----:B---3--:R-:W-:Y:S01]  /*16940*/  @P0 LEA.HI.X R13, R9, c[0x0][0x1cc], R11, 0x1, P3 ;  /* 0x00007300090d0a11 */ /* 0x008fe200018f0c0b */
[----:B------:R-:W-:Y:S01]  /*16950*/  FMUL.FTZ R65, R2, R65 ;  /* 0x0000004102417220 */ /* 0x000fe20000410000 */
[----:B------:R-:W-:Y:S01]  /*16960*/  @P0 LEA.HI.X R11, R4, c[0x0][0x1cc], R3, 0x1, P1 ;  /* 0x00007300040b0a11 */ /* 0x000fe200008f0c03 */
[--C-:B------:R-:W-:Y:S01]  /*16970*/  FFMA.FTZ R3, R152, c[0x0][0x2d0], -R105.reuse ;  /* 0x0000b40098037a23 */ /* 0x100fe20000010869 */
[----:B------:R-:W-:Y:S01]  /*16980*/  @P0 IADD3 R18, P2, R6, R14, RZ ;  /* 0x0000000e06120210 */ /* 0x000fe20007f5e0ff */
[----:B------:R-:W-:Y:S01]  /*16990*/  FMUL.FTZ R68, R2, R68 ;  /* 0x0000004402447220 */ /* 0x000fe20000410000 */
[C---:B------:R-:W-:Y:S01]  /*169a0*/  @P0 IADD3 R9, P3, R6.reuse, R226, RZ ;  /* 0x000000e206090210 */ /* 0x040fe20007f7e0ff */
[----:B------:R3:W4:Y:S01]  /*169b0*/  MUFU.EX2 R220, R3 ;  /* 0x0000000300dc7308 */ /* 0x0007220000000800 */
[----:B------:R-:W-:Y:S01]  /*169c0*/  @P0 IADD3 R14, P1, R6, R8, RZ ;  /* 0x00000008060e0210 */ /* 0x000fe20007f3e0ff */
[----:B-1----:R-:W-:Y:S01]  /*169d0*/  FFMA.FTZ R104, R155, c[0x0][0x2d0], -R105 ;  /* 0x0000b4009b687a23 */ /* 0x002fe20000010869 */
[C---:B------:R-:W-:Y:S01]  /*169e0*/  @P0 IADD3.X R7, R5.reuse, R7, RZ, P2, !PT ;  /* 0x0000000705070210 */ /* 0x040fe200017fe4ff */
[C---:B------:R-:W-:Y:S01]  /*169f0*/  FMUL.FTZ R69, R2.reuse, R69 ;  /* 0x0000004502457220 */ /* 0x040fe20000410000 */
[C---:B------:R-:W-:Y:S01]  /*16a00*/  @P0 IADD3.X R19, R5.reuse, R15, RZ, P1, !PT ;  /* 0x0000000f05130210 */ /* 0x040fe20000ffe4ff */
[C---:B------:R-:W-:Y:S01]  /*16a10*/  FMUL.FTZ R72, R2.reuse, R72 ;  /* 0x0000004802487220 */ /* 0x040fe20000410000 */
[----:B------:R-:W-:Y:S01]  /*16a20*/  @P0 IADD3.X R5, R5, R232, RZ, P3, !PT ;  /* 0x000000e805050210 */ /* 0x000fe20001ffe4ff */
[----:B------:R-:W-:Y:S01]  /*16a30*/  FMUL.FTZ R73, R2, R73 ;  /* 0x0000004902497220 */ /* 0x000fe20000410000 */
[----:B------:R-:W-:Y:S01]  /*16a40*/  LOP3.LUT P3, RZ, R240, 0x1, RZ, 0xc0, !PT ;  /* 0x00000001f0ff7812 */ /* 0x000fe2000786c0ff */
[----:B------:R1:W-:Y:S01]  /*16a50*/  MUFU.EX2 R218, R104 ;  /* 0x0000006800da7308 */ /* 0x0003e20000000800 */
[C---:B------:R-:W-:Y:S01]  /*16a60*/  @P0 LEA R8, P4, R9.reuse, c[0x0][0x1c8], 0x1 ;  /* 0x0000720009080a11 */ /* 0x040fe200078808ff */
[----:B--2---:R-:W-:Y:S01]  /*16a70*/  FMUL.FTZ R26, R0, R130 ;  /* 0x00000082001a7220 */ /* 0x004fe20000410000 */
[----:B------:R-:W-:Y:S01]  /*16a80*/  @P0 LEA R6, P2, R18, c[0x0][0x1c8], 0x1 ;  /* 0x0000720012060a11 */ /* 0x000fe200078408ff */
[C---:B------:R-:W-:Y:S01]  /*16a90*/  FMUL.FTZ R27, R0.reuse, R131 ;  /* 0x00000083001b7220 */ /* 0x040fe20000410000 */
[----:B------:R-:W-:Y:S01]  /*16aa0*/  @P0 LEA.HI.X R9, R9, c[0x0][0x1cc], R5, 0x1, P4 ;  /* 0x0000730009090a11 */ /* 0x000fe200020f0c05 */
[----:B------:R-:W-:Y:S01]  /*16ab0*/  FMUL.FTZ R34, R0, R138 ;  /* 0x0000008a00227220 */ /* 0x000fe20000410000 */
[----:B------:R-:W-:Y:S01]  /*16ac0*/  @P0 LEA.HI.X R7, R18, c[0x0][0x1cc], R7, 0x1, P2 ;  /* 0x0000730012070a11 */ /* 0x000fe200010f0c07 */
[----:B------:R-:W-:Y:S01]  /*16ad0*/  FMUL.FTZ R18, R0, R122 ;  /* 0x0000007a00127220 */ /* 0x000fe20000410000 */
[----:B------:R-:W-:Y:S01]  /*16ae0*/  @P0 LEA R4, P1, R14, c[0x0][0x1c8], 0x1 ;  /* 0x000072000e040a11 */ /* 0x000fe200078208ff */
[----:B------:R-:W-:Y:S02]  /*16af0*/  FMUL.FTZ R35, R0, R139 ;  /* 0x0000008b00237220 */ /* 0x000fe40000410000 */
[----:B------:R2:W-:Y:S01]  /*16b00*/  @P0 LDGSTS.E.BYPASS.LTC128B.128 [R212+0x6100], [R16.64], !P3 ;  /* 0x0610000010d40fae */ /* 0x0005e2000d901d46 */
[----:B------:R-:W-:Y:S01]  /*16b10*/  @P0 LEA.HI.X R5, R14, c[0x0][0x1cc], R19, 0x1, P1 ;  /* 0x000073000e050a11 */ /* 0x000fe200008f0c13 */
[----:B---3--:R-:W-:Y:S02]  /*16b20*/  FMUL.FTZ R3, R100, c[0x0][0x2d0] ;  /* 0x0000b40064037a20 */ /* 0x008fe40000410000 */
[----:B------:R-:W-:Y:S02]  /*16b30*/  FMUL.FTZ R19, R0, R123 ;  /* 0x0000007b00137220 */ /* 0x000fe40000410000 */
[--C-:B------:R-:W-:Y:S02]  /*16b40*/  FFMA.FTZ R15, R161, c[0x0][0x2d0], -R3.reuse ;  /* 0x0000b400a10f7a23 */ /* 0x100fe40000010803 */
[----:B------:R3:W-:Y:S01]  /*16b50*/  @P0 LDGSTS.E.BYPASS.LTC128B.128 [R212+0x8100], [R12.64], !P6 ;  /* 0x081000000cd40fae */ /* 0x0007e2000f101d46 */
[--C-:B------:R-:W-:Y:S01]  /*16b60*/  FFMA.FTZ R14, R160, c[0x0][0x2d0], -R3.reuse ;  /* 0x0000b400a00e7a23 */ /* 0x100fe20000010803 */
[----:B------:R-:W-:Y:S01]  /*16b70*/  MUFU.EX2 R189, R15 ;  /* 0x0000000f00bd7308 */ /* 0x000fe20000000800 */
[----:B------:R-:W-:Y:S02]  /*16b80*/  FMUL.FTZ R38, R0, R38 ;  /* 0x0000002600267220 */ /* 0x000fe40000410000 */
[--C-:B-1----:R-:W-:Y:S02]  /*16b90*/  FFMA.FTZ R104, R162, c[0x0][0x2d0], -R3.reuse ;  /* 0x0000b400a2687a23 */ /* 0x102fe40000010803 */
[C---:B------:R-:W-:Y:S01]  /*16ba0*/  FMUL.FTZ R39, R0.reuse, R39 ;  /* 0x0000002700277220 */ /* 0x040fe20000410000 */
[----:B------:R1:W-:Y:S01]  /*16bb0*/  @P0 LDGSTS.E.BYPASS.LTC128B.128 [R212+0xa100], [R10.64], !P5 ;  /* 0x0a1000000ad40fae */ /* 0x0003e2000e901d46 */
[C---:B------:R-:W-:Y:S02]  /*16bc0*/  FMUL.FTZ R42, R0.reuse, R42 ;  /* 0x0000002a002a7220 */ /* 0x040fe40000410000 */
[C---:B------:R-:W-:Y:S01]  /*16bd0*/  FMUL.FTZ R43, R0.reuse, R43 ;  /* 0x0000002b002b7220 */ /* 0x040fe20000410000 */
[----:B------:R3:W5:Y:S01]  /*16be0*/  MUFU.EX2 R188, R14 ;  /* 0x0000000e00bc7308 */ /* 0x0007620000000800 */
[C---:B------:R-:W-:Y:S02]  /*16bf0*/  FMUL.FTZ R46, R0.reuse, R46 ;  /* 0x0000002e002e7220 */ /* 0x040fe40000410000 */
[C---:B------:R-:W-:Y:S01]  /*16c00*/  FMUL.FTZ R47, R0.reuse, R47 ;  /* 0x0000002f002f7220 */ /* 0x040fe20000410000 */
[----:B------:R4:W-:Y:S01]  /*16c10*/  @P0 LDGSTS.E.BYPASS.LTC128B.128 [R212+0x7100], [R8.64], !P3 ;  /* 0x0710000008d40fae */ /* 0x0009e2000d901d46 */
[----:B------:R-:W-:Y:S02]  /*16c20*/  FMUL.FTZ R50, R0, R50 ;  /* 0x0000003200327220 */ /* 0x000fe40000410000 */
[C---:B--2---:R-:W-:Y:S02]  /*16c30*/  FMUL.FTZ R16, R2.reuse, R120 ;  /* 0x0000007802107220 */ /* 0x044fe40000410000 */
[----:B------:R-:W-:Y:S01]  /*16c40*/  FMUL.FTZ R17, R2, R121 ;  /* 0x0000007902117220 */ /* 0x000fe20000410000 */
[----:B------:R2:W-:Y:S01]  /*16c50*/  MUFU.EX2 R185, R104 ;  /* 0x0000006800b97308 */ /* 0x0005e20000000800 */
[C---:B------:R-:W-:Y:S01]  /*16c60*/  FMUL.FTZ R51, R0.reuse, R51 ;  /* 0x0000003300337220 */ /* 0x040fe20000410000 */
[----:B------:R5:W-:Y:S01]  /*16c70*/  @P0 LDGSTS.E.BYPASS.LTC128B.128 [R212+0x9100], [R6.64], !P6 ;  /* 0x0910000006d40fae */ /* 0x000be2000f101d46 */
[C---:B------:R-:W-:Y:S02]  /*16c80*/  FMUL.FTZ R54, R0.reuse, R54 ;  /* 0x0000003600367220 */ /* 0x040fe40000410000 */
[C---:B------:R-:W-:Y:S02]  /*16c90*/  FMUL.FTZ R55, R0.reuse, R55 ;  /* 0x0000003700377220 */ /* 0x040fe40000410000 */
[C---:B------:R-:W-:Y:S02]  /*16ca0*/  FMUL.FTZ R58, R0.reuse, R58 ;  /* 0x0000003a003a7220 */ /* 0x040fe40000410000 */
[C---:B------:R-:W-:Y:S01]  /*16cb0*/  FMUL.FTZ R59, R0.reuse, R59 ;  /* 0x0000003b003b7220 */ /* 0x040fe20000410000 */
[----:B------:R5:W-:Y:S01]  /*16cc0*/  @P0 LDGSTS.E.BYPASS.LTC128B.128 [R212+0xb100], [R4.64], !P5 ;  /* 0x0b10000004d40fae */ /* 0x000be2000e901d46 */
[C---:B------:R-:W-:Y:S02]  /*16cd0*/  FMUL.FTZ R62, R0.reuse, R62 ;  /* 0x0000003e003e7220 */ /* 0x040fe40000410000 */
[C---:B-1----:R-:W-:Y:S02]  /*16ce0*/  FMUL.FTZ R10, R0.reuse, R114 ;  /* 0x00000072000a7220 */ /* 0x042fe40000410000 */
[C---:B------:R-:W-:Y:S02]  /*16cf0*/  FMUL.FTZ R11, R0.reuse, R115 ;  /* 0x00000073000b7220 */ /* 0x040fe40000410000 */
[C---:B------:R-:W-:Y:S01]  /*16d00*/  FMUL.FTZ R63, R0.reuse, R63 ;  /* 0x0000003f003f7220 */ /* 0x040fe20000410000 */
[----:B---3--:R-:W1:Y:S01]  /*16d10*/  LDSM.16.MT88.4 R12, [R150] ;  /* 0x00000000960c783b */ /* 0x008e620000004200 */
[----:B------:R-:W-:Y:S02]  /*16d20*/  FMUL.FTZ R66, R0, R66 ;  /* 0x0000004200427220 */ /* 0x000fe40000410000 */
[--C-:B----4-:R-:W-:Y:S02]  /*16d30*/  FFMA.FTZ R8, R153, c[0x0][0x2d0], -R3.reuse ;  /* 0x0000b40099087a23 */ /* 0x110fe40000010803 */
[----:B------:R-:W-:Y:S02]  /*16d40*/  FMUL.FTZ R9, R2, R113 ;  /* 0x0000007102097220 */ /* 0x000fe40000410000 */
[----:B------:R3:W-:Y:S01]  /*16d50*/  MUFU.EX2 R187, R8 ;  /* 0x0000000800bb7308 */ /* 0x0007e20000000800 */
[----:B------:R-:W4:Y:S01]  /*16d60*/  LDSM.16.MT88.4 R20, [R151] ;  /* 0x000000009714783b */ /* 0x000f220000004200 */
[--C-:B--2---:R-:W-:Y:S02]  /*16d70*/  FFMA.FTZ R104, R163, c[0x0][0x2d0], -R3.reuse ;  /* 0x0000b400a3687a23 */ /* 0x104fe40000010803 */
[----:B-----5:R-:W-:Y:S01]  /*16d80*/  FMUL.FTZ R6, R0, R110 ;  /* 0x0000006e00067220 */ /* 0x020fe20000410000 */
[----:B------:R-:W-:Y:S01]  /*16d90*/  F2FP.PACK_AB R110, R220, R221 ;  /* 0x000000dddc6e723e */ /* 0x000fe200000000ff */
[C---:B------:R-:W-:Y:S02]  /*16da0*/  FMUL.FTZ R7, R0.reuse, R111 ;  /* 0x0000006f00077220 */ /* 0x040fe40000410000 */
[C---:B------:R-:W-:Y:S01]  /*16db0*/  FMUL.FTZ R67, R0.reuse, R67 ;  /* 0x0000004300437220 */ /* 0x040fe20000410000 */
[----:B------:R-:W2:Y:S01]  /*16dc0*/  LDSM.16.MT88.4 R28, [R194] ;  /* 0x00000000c21c783b */ /* 0x000ea20000004200 */
[----:B------:R5:W-:Y:S01]  /*16dd0*/  MUFU.EX2 R184, R104 ;  /* 0x0000006800b87308 */ /* 0x000be20000000800 */
[----:B------:R-:W-:Y:S02]  /*16de0*/  FMUL.FTZ R70, R0, R70 ;  /* 0x0000004600467220 */ /* 0x000fe40000410000 */
[----:B------:R-:W-:Y:S02]  /*16df0*/  FFMA.FTZ R4, R159, c[0x0][0x2d0], -R3 ;  /* 0x0000b4009f047a23 */ /* 0x000fe40000010803 */
[----:B------:R-:W-:Y:S01]  /*16e00*/  FMUL.FTZ R5, R2, R109 ;  /* 0x0000006d02057220 */ /* 0x000fe20000410000 */
[----:B------:R-:W-:Y:S01]  /*16e10*/  F2FP.PACK_AB R109, R188, R189 ;  /* 0x000000bdbc6d723e */ /* 0x000fe200000000ff */
[----:B------:R-:W-:Y:S01]  /*16e20*/  LDSM.16.MT88.4 R120, [R151+0x2000] ;  /* 0x002000009778783b */ /* 0x000fe20000004200 */
[C---:B------:R-:W-:Y:S02]  /*16e30*/  FMUL.FTZ R71, R0.reuse, R71 ;  /* 0x0000004700477220 */ /* 0x040fe40000410000 */
[----:B------:R-:W1:Y:S01]  /*16e40*/  MUFU.EX2 R186, R4 ;  /* 0x0000000400ba7308 */ /* 0x000e620000000800 */
[C---:B------:R-:W-:Y:S02]  /*16e50*/  FMUL.FTZ R74, R0.reuse, R74 ;  /* 0x0000004a004a7220 */ /* 0x040fe40000410000 */
[----:B------:R-:W-:Y:S02]  /*16e60*/  FMUL.FTZ R75, R0, R75 ;  /* 0x0000004b004b7220 */ /* 0x000fe40000410000 */
[C---:B---3--:R-:W-:Y:S01]  /*16e70*/  FMUL.FTZ R8, R2.reuse, R112 ;  /* 0x0000007002087220 */ /* 0x048fe20000410000 */
[----:B------:R-:W-:Y:S01]  /*16e80*/  LDSM.16.MT88.4 R128, [R193+0x800] ;  /* 0x00080000c180783b */ /* 0x000fe20000004200 */
[C---:B------:R-:W-:Y:S02]  /*16e90*/  FMUL.FTZ R76, R2.reuse, R76 ;  /* 0x0000004c024c7220 */ /* 0x040fe40000410000 */
[----:B------:R-:W-:Y:S02]  /*16ea0*/  FMUL.FTZ R77, R2, R77 ;  /* 0x0000004d024d7220 */ /* 0x000fe40000410000 */
[C---:B------:R-:W-:Y:S02]  /*16eb0*/  FMUL.FTZ R78, R0.reuse, R78 ;  /* 0x0000004e004e7220 */ /* 0x040fe40000410000 */
[----:B------:R-:W-:Y:S01]  /*16ec0*/  FMUL.FTZ R79, R0, R79 ;  /* 0x0000004f004f7220 */ /* 0x000fe20000410000 */
[----:B------:R-:W3:Y:S01]  /*16ed0*/  LDSM.16.MT88.4 R112, [R193] ;  /* 0x00000000c170783b */ /* 0x000ee20000004200 */
[--C-:B-----5:R-:W-:Y:S02]  /*16ee0*/  FFMA.FTZ R104, R164, c[0x0][0x2d0], -R105.reuse ;  /* 0x0000b400a4687a23 */ /* 0x120fe40000010869 */
[C---:B------:R-:W-:Y:S02]  /*16ef0*/  FMUL.FTZ R80, R2.reuse, R80 ;  /* 0x0000005002507220 */ /* 0x040fe40000410000 */
[----:B------:R5:W2:Y:S01]  /*16f00*/  MUFU.EX2 R216, R104 ;  /* 0x0000006800d87308 */ /* 0x000aa20000000800 */
[----:B------:R-:W-:Y:S02]  /*16f10*/  FMUL.FTZ R81, R2, R81 ;  /* 0x0000005102517220 */ /* 0x000fe40000410000 */
[----:B------:R-:W-:Y:S01]  /*16f20*/  LDSM.16.MT88.4 R136, [R151+0x2800] ;  /* 0x002800009788783b */ /* 0x000fe20000004200 */
[----:B------:R-:W-:Y:S01]  /*16f30*/  FMUL.FTZ R82, R0, R82 ;  /* 0x0000005200527220 */ /* 0x000fe20000410000 */
[----:B-1----:R-:W-:Y:S01]  /*16f40*/  F2FP.PACK_AB R111, R186, R187 ;  /* 0x000000bbba6f723e */ /* 0x002fe200000000ff */
        /* <DEDUP_REMOVED lines=8> */
[----:B------:R-:W-:Y:S02]  /*16fd0*/  FMUL.FTZ R86, R0, R86 ;  /* 0x0000005600567220 */ /* 0x000fe40000410000 */
[C---:B------:R-:W-:Y:S04]  /*16fe0*/  HMMA.16816.F32 R8, R108.reuse, R14, R8 ;  /* 0x0000000e6c08723c */ /* 0x040fe80000001808 */
[C---:B------:R-:W-:Y:S01]  /*16ff0*/  FMUL.FTZ R12, R2.reuse, R116 ;  /* 0x00000074020c7220 */ /* 0x040fe20000410000 */
[----:B------:R-:W-:Y:S01]  /*17000*/  LDSM.16.MT88.4 R160, [R151+0x3800] ;  /* 0x0038000097a0783b */ /* 0x000fe20000004200 */
[----:B------:R-:W-:Y:S02]  /*17010*/  FMUL.FTZ R13, R2, R117 ;  /* 0x00000075020d7220 */ /* 0x000fe40000410000 */
[C---:B------:R-:W-:Y:S04]  /*17020*/  FMUL.FTZ R14, R0.reuse, R118 ;  /* 0x00000076000e7220 */ /* 0x040fe80000410000 */
[C---:B------:R-:W-:Y:S01]  /*17030*/  FMUL.FTZ R15, R0.reuse, R119 ;  /* 0x00000077000f7220 */ /* 0x040fe20000410000 */
[----:B------:R-:W0:Y:S01]  /*17040*/  LDGDEPBAR ;  /* 0x00000000000079af */ /* 0x000e220000000000 */
[----:B-----5:R-:W-:Y:S02]  /*17050*/  FFMA.FTZ R104, R165, c[0x0][0x2d0], -R105 ;  /* 0x0000b400a5687a23 */ /* 0x020fe40000010869 */
[----:B------:R-:W-:Y:S02]  /*17060*/  FMUL.FTZ R87, R0, R87 ;  /* 0x0000005700577220 */ /* 0x000fe40000410000 */
[----:B------:R1:W-:Y:S01]  /*17070*/  MUFU.EX2 R217, R104 ;  /* 0x0000006800d97308 */ /* 0x0003e20000000800 */
[C---:B----4-:R-:W-:Y:S02]  /*17080*/  HMMA.16816.F32 R12, R108.reuse, R20, R12 ;  /* 0x000000146c0c723c */ /* 0x050fe4000000180c */
[----:B------:R-:W4:Y:S01]  /*17090*/  LDSM.16.MT88.4 R116, [R150+0x2000] ;  /* 0x002000009674783b */ /* 0x000f220000004200 */
[C---:B------:R-:W-:Y:S02]  /*170a0*/  FMUL.FTZ R88, R2.reuse, R88 ;  /* 0x0000005802587220 */ /* 0x040fe40000410000 */
[C---:B------:R-:W-:Y:S02]  /*170b0*/  FMUL.FTZ R89, R2.reuse, R89 ;  /* 0x0000005902597220 */ /* 0x040fe40000410000 */
        /* <DEDUP_REMOVED lines=8> */
[----:B------:R-:W-:Y:S02]  /*17140*/  FMUL.FTZ R91, R0, R91 ;  /* 0x0000005b005b7220 */ /* 0x000fe40000410000 */
[C---:B--2---:R-:W-:Y:S01]  /*17150*/  HMMA.16816.F32 R20, R108.reuse, R28, R20 ;  /* 0x0000001c6c14723c */ /* 0x044fe20000001814 */
[----:B------:R1:W2:Y:S02]  /*17160*/  MUFU.EX2 R183, R104 ;  /* 0x0000006800b77308 */ /* 0x0002a40000000800 */
[C---:B------:R-:W-:Y:S02]  /*17170*/  FMUL.FTZ R92, R2.reuse, R92 ;  /* 0x0000005c025c7220 */ /* 0x040fe40000410000 */
[C---:B------:R-:W-:Y:S02]  /*17180*/  FMUL.FTZ R93, R2.reuse, R93 ;  /* 0x0000005d025d7220 */ /* 0x040fe40000410000 */
[C---:B------:R-:W-:Y:S01]  /*17190*/  FMUL.FTZ R28, R2.reuse, R132 ;  /* 0x00000084021c7220 */ /* 0x040fe20000410000 */
[C---:B------:R-:W-:Y:S04]  /*171a0*/  HMMA.16816.F32 R24, R108.reuse, R30, R24 ;  /* 0x0000001e6c18723c */ /* 0x040fe80000001818 */
[----:B------:R-:W-:Y:S02]  /*171b0*/  FMUL.FTZ R29, R2, R133 ;  /* 0x00000085021d7220 */ /* 0x000fe40000410000 */
[C---:B------:R-:W-:Y:S02]  /*171c0*/  FMUL.FTZ R94, R0.reuse, R94 ;  /* 0x0000005e005e7220 */ /* 0x040fe40000410000 */
[C---:B------:R-:W-:Y:S04]  /*171d0*/  FMUL.FTZ R30, R0.reuse, R134 ;  /* 0x00000086001e7220 */ /* 0x040fe80000410000 */
[C---:B------:R-:W-:Y:S02]  /*171e0*/  FMUL.FTZ R31, R0.reuse, R135 ;  /* 0x00000087001f7220 */ /* 0x040fe40000410000 */
[----:B------:R-:W-:Y:S01]  /*171f0*/  LDSM.16.MT88.4 R132, [R150+0x2800] ;  /* 0x002800009684783b */ /* 0x000fe20000004200 */
[----:B------:R-:W-:Y:S02]  /*17200*/  FMUL.FTZ R95, R0, R95 ;  /* 0x0000005f005f7220 */ /* 0x000fe40000410000 */
[----:B-1----:R-:W-:Y:S02]  /*17210*/  FFMA.FTZ R104, R167, c[0x0][0x2d0], -R3 ;  /* 0x0000b400a7687a23 */ /* 0x002fe40000010803 */
[C---:B---3--:R-:W-:Y:S02]  /*17220*/  HMMA.16816.F32 R28, R108.reuse, R112, R28 ;  /* 0x000000706c1c723c */ /* 0x048fe4000000181c */
[----:B------:R1:W3:Y:S01]  /*17230*/  MUFU.EX2 R182, R104 ;  /* 0x0000006800b67308 */ /* 0x0002e20000000800 */
[----:B------:R-:W-:Y:S01]  /*17240*/  LDSM.16.MT88.4 R164, [R194+0x3800] ;  /* 0x00380000c2a4783b */ /* 0x000fe20000004200 */
[C---:B------:R-:W-:Y:S02]  /*17250*/  FMUL.FTZ R96, R2.reuse, R96 ;  /* 0x0000006002607220 */ /* 0x040fe40000410000 */
[----:B------:R-:W-:Y:S02]  /*17260*/  FMUL.FTZ R97, R2, R97 ;  /* 0x0000006102617220 */ /* 0x000fe40000410000 */
[C---:B------:R-:W-:Y:S03]  /*17270*/  HMMA.16816.F32 R32, R108.reuse, R114, R32 ;  /* 0x000000726c20723c */ /* 0x040fe60000001820 */
[----:B------:R-:W5:Y:S01]  /*17280*/  LDSM.16.MT88.4 R112, [R194+0x2000] ;  /* 0x00200000c270783b */ /* 0x000f620000004200 */
[C---:B------:R-:W-:Y:S02]  /*17290*/  FMUL.FTZ R98, R0.reuse, R98 ;  /* 0x0000006200627220 */ /* 0x040fe40000410000 */
[----:B------:R-:W-:Y:S02]  /*172a0*/  FMUL.FTZ R99, R0, R99 ;  /* 0x0000006300637220 */ /* 0x000fe40000410000 */
[C---:B----4-:R-:W-:Y:S04]  /*172b0*/  HMMA.16816.F32 R36, R108.reuse, R116, R36 ;  /* 0x000000746c24723c */ /* 0x050fe80000001824 */
[----:B------:R-:W-:Y:S02]  /*172c0*/  FFMA.FTZ R2, R2, R236, R223 ;  /* 0x000000ec02027223 */ /* 0x000fe400000100df */
[----:B------:R-:W-:Y:S02]  /*172d0*/  FFMA.FTZ R0, R0, R237, R189 ;  /* 0x000000ed00007223 */ /* 0x000fe400000100bd */
[C---:B------:R-:W-:Y:S01]  /*172e0*/  HMMA.16816.F32 R40, R108.reuse, R118, R40 ;  /* 0x000000766c28723c */ /* 0x040fe20000001828 */
[----:B------:R-:W4:Y:S03]  /*172f0*/  LDSM.16.MT88.4 R116, [R193+0x2000] ;  /* 0x00200000c174783b */ /* 0x000f260000004200 */
[--C-:B-1----:R-:W-:Y:S02]  /*17300*/  FFMA.FTZ R104, R168, c[0x0][0x2d0], -R105.reuse ;  /* 0x0000b400a8687a23 */ /* 0x102fe40000010869 */
[----:B------:R-:W-:Y:S02]  /*17310*/  FADD.FTZ R2, R222, R2 ;  /* 0x00000002de027221 */ /* 0x000fe40000010000 */
[C---:B------:R-:W-:Y:S01]  /*17320*/  HMMA.16816.F32 R44, R108.reuse, R120, R44 ;  /* 0x000000786c2c723c */ /* 0x040fe2000000182c */
[----:B------:R1:W1:Y:S03]  /*17330*/  MUFU.EX2 R215, R104 ;  /* 0x0000006800d77308 */ /* 0x0002660000000800 */
[----:B------:R-:W-:Y:S02]  /*17340*/  FADD.FTZ R0, R188, R0 ;  /* 0x00000000bc007221 */ /* 0x000fe40000010000 */
[----:B------:R-:W-:Y:S02]  /*17350*/  FADD.FTZ R2, R221, R2 ;  /* 0x00000002dd027221 */ /* 0x000fe40000010000 */
[C---:B------:R-:W-:Y:S01]  /*17360*/  HMMA.16816.F32 R48, R108.reuse, R122, R48 ;  /* 0x0000007a6c30723c */ /* 0x040fe20000001830 */
[----:B------:R-:W3:Y:S03]  /*17370*/  LDSM.16.MT88.4 R120, [R150+0x4000] ;  /* 0x004000009678783b */ /* 0x000ee60000004200 */
[----:B------:R-:W-:Y:S02]  /*17380*/  FADD.FTZ R0, R187, R0 ;  /* 0x00000000bb007221 */ /* 0x000fe40000010000 */
[----:B------:R-:W-:Y:S02]  /*17390*/  FADD.FTZ R2, R220, R2 ;  /* 0x00000002dc027221 */ /* 0x000fe40000010000 */
[----:B------:R-:W-:Y:S01]  /*173a0*/  FADD.FTZ R0, R186, R0 ;  /* 0x00000000ba007221 */ /* 0x000fe20000010000 */
[C---:B-----5:R-:W-:Y:S03]  /*173b0*/  HMMA.16816.F32 R52, R108.reuse, R112, R52 ;  /* 0x000000706c34723c */ /* 0x060fe60000001834 */
[----:B------:R-:W-:Y:S02]  /*173c0*/  FADD.FTZ R2, R219, R2 ;  /* 0x00000002db027221 */ /* 0x000fe40000010000 */
[----:B------:R-:W-:Y:S02]  /*173d0*/  FADD.FTZ R0, R185, R0 ;  /* 0x00000000b9007221 */ /* 0x000fe40000010000 */
[----:B-1----:R-:W-:Y:S01]  /*173e0*/  FFMA.FTZ R104, R169, c[0x0][0x2d0], -R105 ;  /* 0x0000b400a9687a23 */ /* 0x002fe20000010869 */
[C---:B------:R-:W-:Y:S01]  /*173f0*/  HMMA.16816.F32 R56, R108.reuse, R114, R56 ;  /* 0x000000726c38723c */ /* 0x040fe20000001838 */
[----:B------:R-:W1:Y:S02]  /*17400*/  LDSM.16.MT88.4 R112, [R151+0x4000] ;  /* 0x004000009770783b */ /* 0x000e640000004200 */
[----:B------:R5:W5:Y:S01]  /*17410*/  MUFU.EX2 R214, R104 ;  /* 0x0000006800d67308 */ /* 0x000b620000000800 */
[----:B------:R-:W-:Y:S02]  /*17420*/  FADD.FTZ R2, R218, R2 ;  /* 0x00000002da027221 */ /* 0x000fe40000010000 */
[----:B------:R-:W-:Y:S02]  /*17430*/  FADD.FTZ R0, R184, R0 ;  /* 0x00000000b8007221 */ /* 0x000fe40000010000 */
[C---:B----4-:R-:W-:Y:S04]  /*17440*/  HMMA.16816.F32 R60, R108.reuse, R116, R60 ;  /* 0x000000746c3c723c */ /* 0x050fe8000000183c */
[----:B------:R-:W-:Y:S02]  /*17450*/  FADD.FTZ R2, R216, R2 ;  /* 0x00000002d8027221 */ /* 0x000fe40000010000 */
[----:B--2---:R-:W-:Y:S02]  /*17460*/  FADD.FTZ R0, R183, R0 ;  /* 0x00000000b7007221 */ /* 0x004fe40000010000 */
[C---:B------:R-:W-:Y:S01]  /*17470*/  HMMA.16816.F32 R64, R108.reuse, R118, R64 ;  /* 0x000000766c40723c */ /* 0x040fe20000001840 */
[----:B------:R-:W2:Y:S03]  /*17480*/  LDSM.16.MT88.4 R116, [R194+0x4000] ;  /* 0x00400000c274783b */ /* 0x000ea60000004200 */
[----:B------:R-:W-:Y:S02]  /*17490*/  FADD.FTZ R2, R217, R2 ;  /* 0x00000002d9027221 */ /* 0x000fe40000010000 */
[----:B---3--:R-:W-:Y:S02]  /*174a0*/  FADD.FTZ R0, R182, R0 ;  /* 0x00000000b6007221 */ /* 0x008fe40000010000 */
[C---:B------:R-:W-:Y:S04]  /*174b0*/  HMMA.16816.F32 R68, R108.reuse, R120, R68 ;  /* 0x000000786c44723c */ /* 0x040fe80000001844 */
[--C-:B-----5:R-:W-:Y:S02]  /*174c0*/  FFMA.FTZ R104, R170, c[0x0][0x2d0], -R3.reuse ;  /* 0x0000b400aa687a23 */ /* 0x120fe40000010803 */
[----:B------:R-:W-:Y:S02]  /*174d0*/  FADD.FTZ R2, R215, R2 ;  /* 0x00000002d7027221 */ /* 0x000fe40000010000 */
[C---:B------:R-:W-:Y:S01]  /*174e0*/  HMMA.16816.F32 R72, R108.reuse, R122, R72 ;  /* 0x0000007a6c48723c */ /* 0x040fe20000001848 */
[----:B------:R-:W3:Y:S01]  /*174f0*/  LDSM.16.MT88.4 R120, [R193+0x4000] ;  /* 0x00400000c178783b */ /* 0x000ee20000004200 */
[----:B------:R4:W5:Y:S02]  /*17500*/  MUFU.EX2 R177, R104 ;  /* 0x0000006800b17308 */ /* 0x0009640000000800 */
[----:B------:R-:W-:Y:S04]  /*17510*/  FADD.FTZ R2, R214, R2 ;  /* 0x00000002d6027221 */ /* 0x000fe80000010000 */
[C---:B-1----:R-:W-:Y:S08]  /*17520*/  HMMA.16816.F32 R76, R108.reuse, R112, R76 ;  /* 0x000000706c4c723c */ /* 0x042ff0000000184c */
[C---:B------:R-:W-:Y:S01]  /*17530*/  HMMA.16816.F32 R80, R108.reuse, R114, R80 ;  /* 0x000000726c50723c */ /* 0x040fe20000001850 */
[----:B------:R-:W1:Y:S07]  /*17540*/  LDSM.16.MT88.4 R112, [R150+0x800] ;  /* 0x000800009670783b */ /* 0x000e6e0000004200 */
[C---:B--2---:R-:W-:Y:S04]  /*17550*/  HMMA.16816.F32 R84, R108.reuse, R116, R84 ;  /* 0x000000746c54723c */ /* 0x044fe80000001854 */
[----:B----4-:R-:W-:Y:S02]  /*17560*/  FFMA.FTZ R104, R171, c[0x0][0x2d0], -R3 ;  /* 0x0000b400ab687a23 */ /* 0x010fe40000010803 */
[----:B------:R-:W-:Y:S01]  /*17570*/  LDSM.16.MT88.4 R168, [R193+0x3800] ;  /* 0x00380000c1a8783b */ /* 0x000fe20000004200 */
[----:B-----5:R-:W-:Y:S01]  /*17580*/  FADD.FTZ R0, R177, R0 ;  /* 0x00000000b1007221 */ /* 0x020fe20000010000 */
[C---:B------:R-:W-:Y:S01]  /*17590*/  HMMA.16816.F32 R88, R108.reuse, R118, R88 ;  /* 0x000000766c58723c */ /* 0x040fe20000001858 */
[----:B------:R2:W4:Y:S05]  /*175a0*/  MUFU.EX2 R176, R104 ;  /* 0x0000006800b07308 */ /* 0x00052a0000000800 */
[----:B------:R-:W5:Y:S02]  /*175b0*/  LDSM.16.MT88.4 R116, [R194+0x800] ;  /* 0x00080000c274783b */ /* 0x000f640000004200 */
[C---:B---3--:R-:W-:Y:S08]  /*175c0*/  HMMA.16816.F32 R92, R108.reuse, R120, R92 ;  /* 0x000000786c5c723c */ /* 0x048ff0000000185c */
[----:B------:R-:W-:Y:S01]  /*175d0*/  HMMA.16816.F32 R96, R108, R122, R96 ;  /* 0x0000007a6c60723c */ /* 0x000fe20000001860 */
[----:B------:R-:W3:Y:S06]  /*175e0*/  LDSM.16.MT88.4 R120, [R194+0x2800] ;  /* 0x00280000c278783b */ /* 0x000eec0000004200 */
[----:B------:R-:W-:Y:S02]  /*175f0*/  F2FP.PACK_AB R108, R218, R219 ;  /* 0x000000dbda6c723e */ /* 0x000fe400000000ff */
[----:B------:R-:W-:Y:S03]  /*17600*/  F2FP.PACK_AB R109, R184, R185 ;  /* 0x000000b9b86d723e */ /* 0x000fe600000000ff */
[----:B------:R-:W-:Y:S01]  /*17610*/  F2FP.PACK_AB R110, R217, R216 ;  /* 0x000000d8d96e723e */ /* 0x000fe200000000ff */
[--C-:B--2---:R-:W-:Y:S01]  /*17620*/  FFMA.FTZ R104, R172, c[0x0][0x2d0], -R105.reuse ;  /* 0x0000b400ac687a23 */ /* 0x104fe20000010869 */
[----:B------:R-:W-:Y:S01]  /*17630*/  F2FP.PACK_AB R111, R182, R183 ;  /* 0x000000b7b66f723e */ /* 0x000fe200000000ff */
[----:B----4-:R-:W-:Y:S02]  /*17640*/  FADD.FTZ R0, R176, R0 ;  /* 0x00000000b0007221 */ /* 0x010fe40000010000 */
[----:B------:R2:W4:Y:S04]  /*17650*/  MUFU.EX2 R191, R104 ;  /* 0x0000006800bf7308 */ /* 0x0005280000000800 */
[C---:B-1----:R-:W-:Y:S08]  /*17660*/  HMMA.16816.F32 R4, R108.reuse, R112, R4 ;  /* 0x000000706c04723c */ /* 0x042ff00000001804 */
[C---:B------:R-:W-:Y:S01]  /*17670*/  HMMA.16816.F32 R8, R108.reuse, R114, R8 ;  /* 0x000000726c08723c */ /* 0x040fe20000001808 */
[----:B------:R-:W1:Y:S07]  /*17680*/  LDSM.16.MT88.4 R112, [R193+0x2800] ;  /* 0x00280000c170783b */ /* 0x000e6e0000004200 */
[C---:B------:R-:W-:Y:S04]  /*17690*/  HMMA.16816.F32 R12, R108.reuse, R124, R12 ;  /* 0x0000007c6c0c723c */ /* 0x040fe8000000180c */
[----:B--2---:R-:W-:Y:S02]  /*176a0*/  FFMA.FTZ R104, R173, c[0x0][0x2d0], -R105 ;  /* 0x0000b400ad687a23 */ /* 0x004fe40000010869 */
[----:B----4-:R-:W-:Y:S02]  /*176b0*/  FADD.FTZ R2, R191, R2 ;  /* 0x00000002bf027221 */ /* 0x010fe40000010000 */
[C---:B------:R-:W-:Y:S01]  /*176c0*/  HMMA.16816.F32 R16, R108.reuse, R126, R16 ;  /* 0x0000007e6c10723c */ /* 0x040fe20000001810 */
[----:B------:R-:W-:Y:S01]  /*176d0*/  LDSM.16.MT88.4 R124, [R151+0x4800] ;  /* 0x00480000977c783b */ /* 0x000fe20000004200 */
[----:B------:R2:W4:Y:S06]  /*176e0*/  MUFU.EX2 R190, R104 ;  /* 0x0000006800be7308 */ /* 0x00052c0000000800 */
[C---:B-----5:R-:W-:Y:S08]  /*176f0*/  HMMA.16816.F32 R20, R108.reuse, R116, R20 ;  /* 0x000000746c14723c */ /* 0x060ff00000001814 */
[C---:B------:R-:W-:Y:S01]  /*17700*/  HMMA.16816.F32 R24, R108.reuse, R118, R24 ;  /* 0x000000766c18723c */ /* 0x040fe20000001818 */
[----:B------:R-:W5:Y:S07]  /*17710*/  LDSM.16.MT88.4 R116, [R150+0x4800] ;  /* 0x004800009674783b */ /* 0x000f6e0000004200 */
[C---:B------:R-:W-:Y:S04]  /*17720*/  HMMA.16816.F32 R28, R108.reuse, R128, R28 ;  /* 0x000000806c1c723c */ /* 0x040fe8000000181c */
[--C-:B--2---:R-:W-:Y:S02]  /*17730*/  FFMA.FTZ R104, R174, c[0x0][0x2d0], -R3.reuse ;  /* 0x0000b400ae687a23 */ /* 0x104fe40000010803 */
[----:B----4-:R-:W-:Y:S02]  /*17740*/  FADD.FTZ R2, R190, R2 ;  /* 0x00000002be027221 */ /* 0x010fe40000010000 */
[C---:B------:R-:W-:Y:S01]  /*17750*/  HMMA.16816.F32 R32, R108.reuse, R130, R32 ;  /* 0x000000826c20723c */ /* 0x040fe20000001820 */
[----:B------:R-:W-:Y:S01]  /*17760*/  LDSM.16.MT88.4 R128, [R151+0x1000] ;  /* 0x001000009780783b */ /* 0x000fe20000004200 */
[----:B------:R2:W4:Y:S06]  /*17770*/  MUFU.EX2 R175, R104 ;  /* 0x0000006800af7308 */ /* 0x00052c0000000800 */
[C---:B------:R-:W-:Y:S08]  /*17780*/  HMMA.16816.F32 R36, R108.reuse, R132, R36 ;  /* 0x000000846c24723c */ /* 0x040ff00000001824 */
[C---:B------:R-:W-:Y:S01]  /*17790*/  HMMA.16816.F32 R40, R108.reuse, R134, R40 ;  /* 0x000000866c28723c */ /* 0x040fe20000001828 */
[----:B------:R-:W-:Y:S07]  /*177a0*/  LDSM.16.MT88.4 R132, [R193+0x1000] ;  /* 0x00100000c184783b */ /* 0x000fee0000004200 */
[C---:B------:R-:W-:Y:S04]  /*177b0*/  HMMA.16816.F32 R44, R108.reuse, R136, R44 ;  /* 0x000000886c2c723c */ /* 0x040fe8000000182c */
[----:B--2---:R-:W-:Y:S02]  /*177c0*/  FFMA.FTZ R104, R178, c[0x0][0x2d0], -R3 ;  /* 0x0000b400b2687a23 */ /* 0x004fe40000010803 */
[----:B----4-:R-:W-:Y:S02]  /*177d0*/  FADD.FTZ R0, R175, R0 ;  /* 0x00000000af007221 */ /* 0x010fe40000010000 */
[C---:B------:R-:W-:Y:S01]  /*177e0*/  HMMA.16816.F32 R48, R108.reuse, R138, R48 ;  /* 0x0000008a6c30723c */ /* 0x040fe20000001830 */
[----:B------:R-:W-:Y:S01]  /*177f0*/  LDSM.16.MT88.4 R136, [R150+0x3000] ;  /* 0x003000009688783b */ /* 0x000fe20000004200 */
[----:B------:R2:W4:Y:S06]  /*17800*/  MUFU.EX2 R174, R104 ;  /* 0x0000006800ae7308 */ /* 0x00052c0000000800 */
[C---:B---3--:R-:W-:Y:S08]  /*17810*/  HMMA.16816.F32 R52, R108.reuse, R120, R52 ;  /* 0x000000786c34723c */ /* 0x048ff00000001834 */
[C---:B------:R-:W-:Y:S01]  /*17820*/  HMMA.16816.F32 R56, R108.reuse, R122, R56 ;  /* 0x0000007a6c38723c */ /* 0x040fe20000001838 */
[----:B------:R-:W3:Y:S07]  /*17830*/  LDSM.16.MT88.4 R120, [R194+0x4800] ;  /* 0x00480000c278783b */ /* 0x000eee0000004200 */
[C---:B-1----:R-:W-:Y:S04]  /*17840*/  HMMA.16816.F32 R60, R108.reuse, R112, R60 ;  /* 0x000000706c3c723c */ /* 0x042fe8000000183c */
[--C-:B--2---:R-:W-:Y:S04]  /*17850*/  FFMA.FTZ R104, R179, c[0x0][0x2d0], -R105.reuse ;  /* 0x0000b400b3687a23 */ /* 0x104fe80000010869 */
[C---:B------:R-:W-:Y:S01]  /*17860*/  HMMA.16816.F32 R64, R108.reuse, R114, R64 ;  /* 0x000000726c40723c */ /* 0x040fe20000001840 */
[----:B------:R-:W1:Y:S01]  /*17870*/  LDSM.16.MT88.4 R112, [R193+0x4800] ;  /* 0x00480000c170783b */ /* 0x000e620000004200 */
[----:B------:R2:W-:Y:S06]  /*17880*/  MUFU.EX2 R181, R104 ;  /* 0x0000006800b57308 */ /* 0x0005ec0000000800 */
[C---:B-----5:R-:W-:Y:S08]  /*17890*/  HMMA.16816.F32 R68, R108.reuse, R116, R68 ;  /* 0x000000746c44723c */ /* 0x060ff00000001844 */
[C---:B------:R-:W-:Y:S01]  /*178a0*/  HMMA.16816.F32 R72, R108.reuse, R118, R72 ;  /* 0x000000766c48723c */ /* 0x040fe20000001848 */
[----:B------:R-:W5:Y:S07]  /*178b0*/  LDSM.16.MT88.4 R116, [R150+0x1000] ;  /* 0x001000009674783b */ /* 0x000f6e0000004200 */
[C---:B------:R-:W-:Y:S04]  /*178c0*/  HMMA.16816.F32 R76, R108.reuse, R124, R76 ;  /* 0x0000007c6c4c723c */ /* 0x040fe8000000184c */
[----:B--2---:R-:W-:Y:S04]  /*178d0*/  FFMA.FTZ R104, R180, c[0x0][0x2d0], -R105 ;  /* 0x0000b400b4687a23 */ /* 0x004fe80000010869 */
[C---:B------:R-:W-:Y:S01]  /*178e0*/  HMMA.16816.F32 R80, R108.reuse, R126, R80 ;  /* 0x0000007e6c50723c */ /* 0x040fe20000001850 */
[----:B------:R-:W2:Y:S01]  /*178f0*/  LDSM.16.MT88.4 R124, [R194+0x1000] ;  /* 0x00100000c27c783b */ /* 0x000ea20000004200 */
[----:B------:R4:W2:Y:S06]  /*17900*/  MUFU.EX2 R180, R104 ;  /* 0x0000006800b47308 */ /* 0x0008ac0000000800 */
[C---:B---3--:R-:W-:Y:S08]  /*17910*/  HMMA.16816.F32 R84, R108.reuse, R120, R84 ;  /* 0x000000786c54723c */ /* 0x048ff00000001854 */
[C---:B------:R-:W-:Y:S01]  /*17920*/  HMMA.16816.F32 R88, R108.reuse, R122, R88 ;  /* 0x0000007a6c58723c */ /* 0x040fe20000001858 */
[----:B------:R-:W3:Y:S07]  /*17930*/  LDSM.16.MT88.4 R120, [R194+0x3000] ;  /* 0x00300000c278783b */ /* 0x000eee0000004200 */
[C---:B-1----:R-:W-:Y:S04]  /*17940*/  HMMA.16816.F32 R92, R108.reuse, R112, R92 ;  /* 0x000000706c5c723c */ /* 0x042fe8000000185c */
[--C-:B----4-:R-:W-:Y:S04]  /*17950*/  FFMA.FTZ R104, R224, c[0x0][0x2d0], -R3.reuse ;  /* 0x0000b400e0687a23 */ /* 0x110fe80000010803 */
[----:B------:R-:W-:Y:S01]  /*17960*/  HMMA.16816.F32 R96, R108, R114, R96 ;  /* 0x000000726c60723c */ /* 0x000fe20000001860 */
[----:B------:R-:W1:Y:S01]  /*17970*/  LDSM.16.MT88.4 R112, [R193+0x3000] ;  /* 0x00300000c170783b */ /* 0x000e620000004200 */
[----:B------:R4:W-:Y:S05]  /*17980*/  MUFU.EX2 R173, R104 ;  /* 0x0000006800ad7308 */ /* 0x0009ea0000000800 */
[----:B------:R-:W-:Y:S02]  /*17990*/  F2FP.PACK_AB R108, R214, R215 ;  /* 0x000000d7d66c723e */ /* 0x000fe400000000ff */
[----:B------:R-:W-:Y:S03]  /*179a0*/  F2FP.PACK_AB R109, R176, R177 ;  /* 0x000000b1b06d723e */ /* 0x000fe600000000ff */
[----:B------:R-:W-:Y:S02]  /*179b0*/  F2FP.PACK_AB R110, R190, R191 ;  /* 0x000000bfbe6e723e */ /* 0x000fe400000000ff */
[----:B------:R-:W-:Y:S07]  /*179c0*/  F2FP.PACK_AB R111, R174, R175 ;  /* 0x000000afae6f723e */ /* 0x000fee00000000ff */
[C---:B-----5:R-:W-:Y:S03]  /*179d0*/  HMMA.16816.F32 R4, R108.reuse, R116, R4 ;  /* 0x000000746c04723c */ /* 0x060fe60000001804 */
[----:B----4-:R-:W-:Y:S05]  /*179e0*/  FFMA.FTZ R104, R225, c[0x0][0x2d0], -R3 ;  /* 0x0000b400e1687a23 */ /* 0x010fea0000010803 */
[C---:B------:R-:W-:Y:S01]  /*179f0*/  HMMA.16816.F32 R8, R108.reuse, R118, R8 ;  /* 0x000000766c08723c */ /* 0x040fe20000001808 */
[----:B------:R-:W4:Y:S01]  /*17a00*/  LDSM.16.MT88.4 R116, [R150+0x5000] ;  /* 0x005000009674783b */ /* 0x000f220000004200 */
[----:B------:R5:W1:Y:S06]  /*17a10*/  MUFU.EX2 R172, R104 ;  /* 0x0000006800ac7308 */ /* 0x000a6c0000000800 */
[C---:B------:R-:W-:Y:S08]  /*17a20*/  HMMA.16816.F32 R12, R108.reuse, R128, R12 ;  /* 0x000000806c0c723c */ /* 0x040ff0000000180c */
[C---:B------:R-:W-:Y:S01]  /*17a30*/  HMMA.16816.F32 R16, R108.reuse, R130, R16 ;  /* 0x000000826c10723c */ /* 0x040fe20000001810 */
[----:B------:R-:W-:Y:S07]  /*17a40*/  LDSM.16.MT88.4 R128, [R194+0x1800] ;  /* 0x00180000c280783b */ /* 0x000fee0000004200 */
[C---:B--2---:R-:W-:Y:S04]  /*17a50*/  HMMA.16816.F32 R20, R108.reuse, R124, R20 ;  /* 0x0000007c6c14723c */ /* 0x044fe80000001814 */
[--C-:B-----5:R-:W-:Y:S04]  /*17a60*/  FFMA.FTZ R104, R229, c[0x0][0x2d0], -R105.reuse ;  /* 0x0000b400e5687a23 */ /* 0x120fe80000010869 */
[C---:B------:R-:W-:Y:S01]  /*17a70*/  HMMA.16816.F32 R24, R108.reuse, R126, R24 ;  /* 0x0000007e6c18723c */ /* 0x040fe20000001818 */
[----:B------:R-:W2:Y:S01]  /*17a80*/  LDSM.16.MT88.4 R124, [R151+0x5000] ;  /* 0x00500000977c783b */ /* 0x000ea20000004200 */
[----:B------:R5:W-:Y:S06]  /*17a90*/  MUFU.EX2 R179, R104 ;  /* 0x0000006800b37308 */ /* 0x000bec0000000800 */
[C---:B------:R-:W-:Y:S08]  /*17aa0*/  HMMA.16816.F32 R28, R108.reuse, R132, R28 ;  /* 0x000000846c1c723c */ /* 0x040ff0000000181c */
[C---:B------:R-:W-:Y:S08]  /*17ab0*/  HMMA.16816.F32 R32, R108.reuse, R134, R32 ;  /* 0x000000866c20723c */ /* 0x040ff00000001820 */
[C---:B------:R-:W-:Y:S04]  /*17ac0*/  HMMA.16816.F32 R36, R108.reuse, R136, R36 ;  /* 0x000000886c24723c */ /* 0x040fe80000001824 */
[----:B-----5:R-:W-:Y:S04]  /*17ad0*/  FFMA.FTZ R104, R228, c[0x0][0x2d0], -R105 ;  /* 0x0000b400e4687a23 */ /* 0x020fe80000010869 */
[C---:B------:R-:W-:Y:S01]  /*17ae0*/  HMMA.16816.F32 R40, R108.reuse, R138, R40 ;  /* 0x0000008a6c28723c */ /* 0x040fe20000001828 */
[----:B------:R-:W-:Y:S01]  /*17af0*/  LDSM.16.MT88.4 R136, [R193+0x1800] ;  /* 0x00180000c188783b */ /* 0x000fe20000004200 */
[----:B------:R-:W5:Y:S06]  /*17b00*/  MUFU.EX2 R178, R104 ;  /* 0x0000006800b27308 */ /* 0x000f6c0000000800 */
[C---:B------:R-:W-:Y:S07]  /*17b10*/  HMMA.16816.F32 R44, R108.reuse, R152, R44 ;  /* 0x000000986c2c723c */ /* 0x040fee000000182c */
[----:B------:R-:W-:Y:S01]  /*17b20*/  F2FP.PACK_AB R152, R180, R181 ;  /* 0x000000b5b498723e */ /* 0x000fe200000000ff */
[C---:B------:R-:W-:Y:S04]  /*17b30*/  HMMA.16816.F32 R48, R108.reuse, R154, R48 ;  /* 0x0000009a6c30723c */ /* 0x040fe80000001830 */
[----:B-1----:R-:W-:Y:S04]  /*17b40*/  F2FP.PACK_AB R153, R172, R173 ;  /* 0x000000adac99723e */ /* 0x002fe800000000ff */
[C---:B---3--:R-:W-:Y:S04]  /*17b50*/  HMMA.16816.F32 R52, R108.reuse, R120, R52 ;  /* 0x000000786c34723c */ /* 0x048fe80000001834 */
[----:B-----5:R-:W-:Y:S01]  /*17b60*/  F2FP.PACK_AB R154, R178, R179 ;  /* 0x000000b3b29a723e */ /* 0x020fe200000000ff */
[--C-:B------:R-:W-:Y:S02]  /*17b70*/  FFMA.FTZ R104, R140, c[0x0][0x2d0], -R3.reuse ;  /* 0x0000b4008c687a23 */ /* 0x100fe40000010803 */
[----:B------:R-:W-:Y:S01]  /*17b80*/  FFMA.FTZ R3, R141, c[0x0][0x2d0], -R3 ;  /* 0x0000b4008d037a23 */ /* 0x000fe20000010803 */
[C---:B------:R-:W-:Y:S01]  /*17b90*/  HMMA.16816.F32 R56, R108.reuse, R122, R56 ;  /* 0x0000007a6c38723c */ /* 0x040fe20000001838 */
[----:B------:R-:W1:Y:S01]  /*17ba0*/  LDSM.16.MT88.4 R120, [R194+0x5000] ;  /* 0x00500000c278783b */ /* 0x000e620000004200 */
[----:B------:R-:W-:Y:S06]  /*17bb0*/  MUFU.EX2 R105, R104 ;  /* 0x0000006800697308 */ /* 0x000fec0000000800 */
[C---:B------:R-:W-:Y:S04]  /*17bc0*/  HMMA.16816.F32 R60, R108.reuse, R112, R60 ;  /* 0x000000706c3c723c */ /* 0x040fe8000000183c */
[----:B------:R-:W3:Y:S04]  /*17bd0*/  MUFU.EX2 R104, R3 ;  /* 0x0000000300687308 */ /* 0x000ee80000000800 */
[C---:B------:R-:W-:Y:S01]  /*17be0*/  HMMA.16816.F32 R64, R108.reuse, R114, R64 ;  /* 0x000000726c40723c */ /* 0x040fe20000001840 */
[----:B------:R-:W5:Y:S07]  /*17bf0*/  LDSM.16.MT88.4 R112, [R193+0x5000] ;  /* 0x00500000c170783b */ /* 0x000f6e0000004200 */
[C---:B----4-:R-:W-:Y:S08]  /*17c00*/  HMMA.16816.F32 R68, R108.reuse, R116, R68 ;  /* 0x000000746c44723c */ /* 0x050ff00000001844 */
[C---:B------:R-:W-:Y:S01]  /*17c10*/  HMMA.16816.F32 R72, R108.reuse, R118, R72 ;  /* 0x000000766c48723c */ /* 0x040fe20000001848 */
[----:B------:R-:W4:Y:S03]  /*17c20*/  LDSM.16.MT88.4 R116, [R150+0x1800] ;  /* 0x001800009674783b */ /* 0x000f260000004200 */
[----:B---3--:R-:W-:Y:S01]  /*17c30*/  F2FP.PACK_AB R155, R104, R105 ;  /* 0x00000069689b723e */ /* 0x008fe200000000ff */
[----:B------:R-:W-:Y:S02]  /*17c40*/  FADD.FTZ R3, R174, R0 ;  /* 0x00000000ae037221 */ /* 0x000fe40000010000 */
[----:B------:R-:W-:Y:S01]  /*17c50*/  FADD.FTZ R0, R181, R2 ;  /* 0x00000002b5007221 */ /* 0x000fe20000010000 */
[C---:B--2---:R-:W-:Y:S04]  /*17c60*/  HMMA.16816.F32 R76, R108.reuse, R124, R76 ;  /* 0x0000007c6c4c723c */ /* 0x044fe8000000184c */
[----:B------:R-:W-:Y:S02]  /*17c70*/  FADD.FTZ R3, R173, R3 ;  /* 0x00000003ad037221 */ /* 0x000fe40000010000 */
[----:B------:R-:W-:Y:S02]  /*17c80*/  FADD.FTZ R0, R180, R0 ;  /* 0x00000000b4007221 */ /* 0x000fe40000010000 */
[C---:B------:R-:W-:Y:S01]  /*17c90*/  HMMA.16816.F32 R80, R108.reuse, R126, R80 ;  /* 0x0000007e6c50723c */ /* 0x040fe20000001850 */
[----:B------:R-:W2:Y:S03]  /*17ca0*/  LDSM.16.MT88.4 R124, [R151+0x1800] ;  /* 0x00180000977c783b */ /* 0x000ea60000004200 */
[----:B------:R-:W-:Y:S02]  /*17cb0*/  FADD.FTZ R3, R172, R3 ;  /* 0x00000003ac037221 */ /* 0x000fe40000010000 */
[----:B------:R-:W-:Y:S02]  /*17cc0*/  FADD.FTZ R2, R179, R0 ;  /* 0x00000000b3027221 */ /* 0x000fe40000010000 */
[C---:B-1----:R-:W-:Y:S04]  /*17cd0*/  HMMA.16816.F32 R84, R108.reuse, R120, R84 ;  /* 0x000000786c54723c */ /* 0x042fe80000001854 */
[----:B------:R-:W-:Y:S01]  /*17ce0*/  FADD.FTZ R0, R105, R3 ;  /* 0x0000000369007221 */ /* 0x000fe20000010000 */
[----:B------:R-:W-:Y:S01]  /*17cf0*/  MOV R105, R100 ;  /* 0x0000006400697202 */ /* 0x000fe20000000f00 */
[----:B------:R-:W-:Y:S02]  /*17d00*/  FADD.FTZ R236, R178, R2 ;  /* 0x00000002b2ec7221 */ /* 0x000fe40000010000 */
[C---:B------:R-:W-:Y:S04]  /*17d10*/  HMMA.16816.F32 R88, R108.reuse, R122, R88 ;  /* 0x0000007a6c58723c */ /* 0x040fe80000001858 */
[----:B------:R-:W-:Y:S01]  /*17d20*/  FADD.FTZ R237, R104, R0 ;  /* 0x0000000068ed7221 */ /* 0x000fe20000010000 */
[----:B------:R-:W-:Y:S03]  /*17d30*/  MOV R104, R101 ;  /* 0x0000006500687202 */ /* 0x000fe60000000f00 */
[C---:B-----5:R-:W-:Y:S08]  /*17d40*/  HMMA.16816.F32 R92, R108.reuse, R112, R92 ;  /* 0x000000706c5c723c */ /* 0x060ff0000000185c */
[----:B------:R-:W-:Y:S08]  /*17d50*/  HMMA.16816.F32 R96, R108, R114, R96 ;  /* 0x000000726c60723c */ /* 0x000ff00000001860 */
[C---:B----4-:R-:W-:Y:S01]  /*17d60*/  HMMA.16816.F32 R108, R152.reuse, R116, R4 ;  /* 0x00000074986c723c */ /* 0x050fe20000001804 */
        /* <DEDUP_REMOVED lines=21> */
[C---:B---3--:R-:W-:Y:S08]  /*17ec0*/  HMMA.16816.F32 R76, R152.reuse, R8, R76 ;  /* 0x00000008984c723c */ /* 0x048ff0000000184c */
[C---:B------:R-:W-:Y:S08]  /*17ed0*/  HMMA.16816.F32 R80, R152.reuse, R10, R80 ;  /* 0x0000000a9850723c */ /* 0x040ff00000001850 */
[C---:B--2---:R-:W-:Y:S08]  /*17ee0*/  HMMA.16816.F32 R84, R152.reuse, R12, R84 ;  /* 0x0000000c9854723c */ /* 0x044ff00000001854 */
[C---:B------:R-:W-:Y:S08]  /*17ef0*/  HMMA.16816.F32 R88, R152.reuse, R14, R88 ;  /* 0x0000000e9858723c */ /* 0x040ff00000001858 */
[C---:B-1----:R-:W-:Y:S08]  /*17f00*/  HMMA.16816.F32 R92, R152.reuse, R4, R92 ;  /* 0x00000004985c723c */ /* 0x042ff0000000185c */
[----:B------:R-:W-:Y:S01]  /*17f10*/  HMMA.16816.F32 R96, R152, R6, R96 ;  /* 0x000000069860723c */ /* 0x000fe20000001860 */
[----:B------:R-:W-:-:S07]  /*17f20*/  @P0 BRA `(.L_x_1109) ;  /* 0xffffd29000000947 */ /* 0x000fce000383ffff */
.L_x_1108:
[----:B------:R-:W-:Y:S07]  /*17f30*/  @!UPT UIADD3 URZ, URZ, URZ, URZ ;  /* 0x0000003f3f3ff290 */ /* 0x000fee000fffe03f */
[----:B------:R-:W-:Y:S02]  /*17f40*/  MOV R7, 0x1f ;  /* 0x0000001f00077802 */ /* 0x000fe40000000f00 */
[----:B------:R-:W-:Y:S01]  /*17f50*/  MOV R6, 0xffffffff ;  /* 0xffffffff00067802 */ /* 0x000fe20000000f00 */
[----:B------:R-:W-:Y:S06]  /*17f60*/  BRA.DIV ~URZ, `(.L_x_1110) ;  /* 0x000054c27f007947 */ /* 0x000fec000b800000 */
[----:B------:R1:W2:Y:S02]  /*17f70*/  SHFL.BFLY PT, R0, R236, 0x2, 0x1f ;  /* 0x0c401f00ec007f89 */ /* 0x0002a400000e0000 */
.L_x_1183:
[----:B--2---:R-:W-:Y:S01]  /*17f80*/  FADD.FTZ R0, R0, R236 ;  /* 0x000000ec00007221 */ /* 0x004fe20000010000 */
[----:B------:R-:W-:Y:S05]  /*17f90*/  BRA.DIV ~URZ, `(.L_x_1111) ;  /* 0x000054f27f007947 */ /* 0x000fea000b800000 */
[----:B------:R-:W2:Y:S04]  /*17fa0*/  SHFL.BFLY PT, R2, R237, 0x2, 0x1f ;  /* 0x0c401f00ed027f89 */ /* 0x000ea800000e0000 */
[----:B------:R-:W3:Y:S01]  /*17fb0*/  SHFL.BFLY PT, R5, R0, 0x1, 0x1f ;  /* 0x0c201f0000057f89 */ /* 0x000ee200000e0000 */
[----:B--2---:R-:W-:-:S02]  /*17fc0*/  FADD.FTZ R4, R2, R237 ;  /* 0x000000ed02047221 */ /* 0x004fc40000010000 */
[----:B---3--:R-:W-:-:S03]  /*17fd0*/  FADD.FTZ R0, R0, R5 ;  /* 0x0000000500007221 */ /* 0x008fc60000010000 */
[----:B------:R2:W3:Y:S04]  /*17fe0*/  SHFL.BFLY PT, R3, R4, 0x1, 0x1f ;  /* 0x0c201f0004037f89 */ /* 0x0004e800000e0000 */
.L_x_1184:
        /* <DEDUP_REMOVED lines=69> */
[----:B------:R-:W-:Y:S01]  /*18440*/  FMUL.FTZ R93, R0, R123 ;  /* 0x0000007b005d7220 */ /* 0x000fe20000410000 */
[----:B---3--:R-:W-:Y:S01]  /*18450*/  @P0 MOV R3, 0x3f317218 ;  /* 0x3f31721800030802 */ /* 0x008fe20000000f00 */
[----:B-----5:R-:W-:Y:S02]  /*18460*/  @P0 FMUL.FTZ R2, R2, 0.69314718246459960938 ;  /* 0x3f31721802020820 */ /* 0x020fe40000410000 */
        /* <DEDUP_REMOVED lines=45> */
.L_x_1047:
        /* <DEDUP_REMOVED lines=17> */
.L_x_1113:
[----:B------:R-:W-:Y:S05]  /*18850*/  BSYNC B0 ;  /* 0x0000000000007941 */ /* 0x000fea0003800000 */
.L_x_1112:
[----:B------:R-:W-:Y:S01]  /*18860*/  PRMT R0, R0, 0x9910, RZ ;  /* 0x0000991000007816 */ /* 0x000fe200000000ff */
[----:B------:R-:W-:Y:S01]  /*18870*/  BSSY B1, `(.L_x_1114) ;  /* 0x0000347000017945 */ /* 0x000fe20003800000 */
[----:B------:R-:W-:Y:S01]  /*18880*/  IMAD.MOV.U32 R86, RZ, RZ, R248 ;  /* 0x000000ffff567224 */ /* 0x000fe200078e00f8 */
[----:B------:R-:W-:Y:S02]  /*18890*/  IADD3 R4, R242, 0x40, RZ ;  /* 0x00000040f2047810 */ /* 0x000fe40007ffe0ff */
[----:B------:R-:W-:Y:S02]  /*188a0*/  ISETP.NE.AND P0, PT, R0, RZ, PT ;  /* 0x000000ff0000720c */ /* 0x000fe40003f05270 */
[----:B------:R-:W-:-:S11]  /*188b0*/  IADD3 R0, R242, 0x80, RZ ;  /* 0x00000080f2007810 */ /* 0x000fd60007ffe0ff */
[----:B------:R-:W-:Y:S05]  /*188c0*/  @!P0 BRA `(.L_x_1115) ;  /* 0x0000277000008947 */ /* 0x000fea0003800000 */
[----:B------:R-:W2:Y:S04]  /*188d0*/  LDL R6, [R1+0x14] ;  /* 0x0000140001067983 */ /* 0x000ea80000100800 */
[----:B------:R-:W3:Y:S04]  /*188e0*/  LDL R15, [R1+0x24] ;  /* 0x00002400010f7983 */ /* 0x000ee80000100800 */
[----:B------:R-:W4:Y:S01]  /*188f0*/  LDL R14, [R1+0x2c] ;  /* 0x00002c00010e7983 */ /* 0x000f220000100800 */
[----:B------:R-:W-:-:S03]  /*18900*/  SHF.R.S32.HI R2, RZ, 0x1f, R7 ;  /* 0x0000001fff027819 */ /* 0x000fc60000011407 */
[----:B------:R-:W3:Y:S04]  /*18910*/  LDL R12, [R1+0x28] ;  /* 0x00002800010c7983 */ /* 0x000ee80000100800 */
[----:B------:R-:W3:Y:S01]  /*18920*/  LDL R10, [R1+0x3c] ;  /* 0x00003c00010a7983 */ /* 0x000ee20000100800 */
[----:B------:R-:W-:Y:S02]  /*18930*/  SHF.R.S32.HI R5, RZ, 0x1f, R7 ;  /* 0x0000001fff057819 */ /* 0x000fe40000011407 */
[-C--:B------:R-:W-:Y:S01]  /*18940*/  LEA.HI R2, R2, R7.reuse, RZ, 0x5 ;  /* 0x0000000702027211 */ /* 0x080fe200078f28ff */
[----:B------:R-:W3:Y:S04]  /*18950*/  LDL R9, [R1+0x34] ;  /* 0x0000340001097983 */ /* 0x000ee80000100800 */
[----:B------:R-:W3:Y:S04]  /*18960*/  LDL R8, [R1+0x38] ;  /* 0x0000380001087983 */ /* 0x000ee80000100800 */
[----:B------:R-:W4:Y:S04]  /*18970*/  LDL R13, [R1+0x30] ;  /* 0x00003000010d7983 */ /* 0x000f280000100800 */
[----:B------:R-:W4:Y:S01]  /*18980*/  LDL R11, [R1] ;  /* 0x00000000010b7983 */ /* 0x000f220000100800 */
[----:B------:R-:W-:Y:S01]  /*18990*/  LEA.HI R5, R5, R7, RZ, 0x2 ;  /* 0x0000000705057211 */ /* 0x000fe200078f10ff */
[----:B------:R-:W-:Y:S01]  /*189a0*/  WARPSYNC 0xffffffff ;  /* 0xffffffff00007948 */ /* 0x000fe20003800000 */
[----:B------:R-:W-:-:S02]  /*189b0*/  SHF.R.S32.HI R2, RZ, 0x5, R2 ;  /* 0x00000005ff027819 */ /* 0x000fc40000011402 */
[----:B------:R-:W-:-:S03]  /*189c0*/  LOP3.LUT R5, R5, 0xfffffffc, RZ, 0xc0, !PT ;  /* 0xfffffffc05057812 */ /* 0x000fc600078ec0ff */
[----:B------:R-:W-:Y:S02]  /*189d0*/  IMAD.SHL.U32 R2, R2, 0x400, RZ ;  /* 0x0000040002027824 */ /* 0x000fe400078e00ff */
[----:B------:R-:W-:-:S04]  /*189e0*/  IMAD.IADD R5, R7, 0x1, -R5 ;  /* 0x0000000107057824 */ /* 0x000fc800078e0a05 */
        /* <DEDUP_REMOVED lines=8> */
[----:B--2---:R-:W-:-:S04]  /*18a70*/  SHF.R.U32.HI R3, RZ, 0x3, R6 ;  /* 0x00000003ff037819 */ /* 0x004fc80000011606 */
[----:B------:R-:W-:-:S05]  /*18a80*/  LOP3.LUT R3, R3, R6, RZ, 0xfc, !PT ;  /* 0x0000000603037212 */ /* 0x000fca00078efcff */
[----:B------:R-:W-:Y:S01]  /*18a90*/  IMAD.IADD R2, R2, 0x1, R3 ;  /* 0x0000000102027824 */ /* 0x000fe200078e0203 */
[----:B------:R-:W-:-:S04]  /*18aa0*/  F2FP.PACK_AB R3, R161, R160 ;  /* 0x000000a0a103723e */ /* 0x000fc800000000ff */
[----:B------:R-:W-:Y:S02]  /*18ab0*/  LEA R2, R2, 0x80, 0x1 ;  /* 0x0000008002027811 */ /* 0x000fe400078e08ff */
[----:B------:R-:W-:-:S03]  /*18ac0*/  F2FP.PACK_AB R6, R33, R32 ;  /* 0x000000202106723e */ /* 0x000fc600000000ff */
        /* <DEDUP_REMOVED lines=110> */
.L_x_1116:
[----:B--2---:R-:W2:Y:S04]  /*191b0*/  LDL R5, [R1+0x10] ;  /* 0x0000100001057983 */ /* 0x004ea80000100800 */
[----:B------:R-:W3:Y:S04]  /*191c0*/  LDL R24, [R1+0xc] ;  /* 0x00000c0001187983 */ /* 0x000ee80000100800 */
[----:B------:R-:W4:Y:S04]  /*191d0*/  LDL R15, [R1+0x20] ;  /* 0x00002000010f7983 */ /* 0x000f280000100800 */
[----:B------:R-:W4:Y:S01]  /*191e0*/  LDL R25, [R1+0x4c] ;  /* 0x00004c0001197983 */ /* 0x000f220000100800 */
[----:B------:R-:W-:Y:S01]  /*191f0*/  IMAD.MOV.U32 R12, RZ, RZ, 0x368 ;  /* 0x00000368ff0c7424 */ /* 0x000fe200078e00ff */
[----:B------:R-:W-:-:S04]  /*19200*/  ISETP.GT.AND P2, PT, R2, 0x1, PT ;  /* 0x000000010200780c */ /* 0x000fc80003f44270 */
[----:B------:R-:W-:-:S04]  /*19210*/  SEL R12, R12, 0x328, P2 ;  /* 0x000003280c0c7807 */ /* 0x000fc80001000000 */
[----:B------:R-:W1:Y:S08]  /*19220*/  LDC.64 R8, c[0x0][R12+0x170] ;  /* 0x00005c000c087b82 */ /* 0x000e700000000a00 */
[----:B------:R1:W3:Y:S08]  /*19230*/  LDC.64 R16, c[0x0][R12+0x168] ;  /* 0x00005a000c107b82 */ /* 0x0002f00000000a00 */
[----:B------:R1:W2:Y:S08]  /*19240*/  LDC.64 R20, c[0x0][R12+0x178] ;  /* 0x00005e000c147b82 */ /* 0x0002b00000000a00 */
[----:B------:R1:W2:Y:S01]  /*19250*/  LDC.64 R18, c[0x0][R12+0x160] ;  /* 0x000058000c127b82 */ /* 0x0002a20000000a00 */
[----:B------:R-:W-:Y:S01]  /*19260*/  IMAD.MOV.U32 R2, RZ, RZ, c[0x0][0x4e8] ;  /* 0x00013a00ff027624 */ /* 0x000fe200078e00ff */
[----:B------:R-:W-:-:S04]  /*19270*/  ISETP.NE.U32.AND P0, PT, RZ, c[0x0][0x500], PT ;  /* 0x00014000ff007a0c */ /* 0x000fc80003f05070 */
[----:B------:R-:W-:Y:S02]  /*19280*/  ISETP.NE.AND P3, PT, R2, 0x1, PT ;  /* 0x000000010200780c */ /* 0x000fe40003f65270 */
[----:B------:R-:W-:-:S04]  /*19290*/  ISETP.NE.AND.EX P0, PT, RZ, c[0x0][0x504], PT, P0 ;  /* 0x00014100ff007a0c */ /* 0x000fc80003f05300 */
        /* <DEDUP_REMOVED lines=12> */
[----:B------:R-:W-:Y:S01]  /*19360*/  IMAD R13, R17, R24, RZ ;  /* 0x00000018110d7224 */ /* 0x000fe200078e02ff */
[--C-:B-----5:R-:W-:Y:S01]  /*19370*/  IADD3 R16, P1, P0, R8, R10, R3.reuse ;  /* 0x0000000a08107210 */ /* 0x120fe2000783e003 */
[----:B------:R-:W-:Y:S01]  /*19380*/  IMAD.IADD R15, R9, 0x1, R12 ;  /* 0x00000001090f7824 */ /* 0x000fe200078e020c */
[----:B------:R-:W-:Y:S01]  /*19390*/  SHF.R.S32.HI R8, RZ, 0x1f, R3 ;  /* 0x0000001fff087819 */ /* 0x000fe20000011403 */
        /* <DEDUP_REMOVED lines=28> */
[----:B------:R-:W-:-:S03]  /*19560*/  IMAD.IADD R7, R25, 0x1, R249 ;  /* 0x0000000119077824 */ /* 0x000fc600078e02f9 */
        /* <DEDUP_REMOVED lines=61> */
.L_x_1185:
[----:B------:R-:W-:Y:S05]  /*19940*/  BRA.DIV ~URZ, `(.L_x_1119) ;  /* 0x00003cb27f007947 */ /* 0x000fea000b800000 */
[----:B------:R3:W4:Y:S02]  /*19950*/  SHFL.IDX PT, R2, R14, RZ, 0x181f ;  /* 0x00181fff0e027589 */ /* 0x00072400000e0000 */
.L_x_1186:
        /* <DEDUP_REMOVED lines=18> */
.L_x_1121:
[----:B------:R-:W-:Y:S05]  /*19a80*/  BSYNC B0 ;  /* 0x0000000000007941 */ /* 0x000fea0003800000 */
.L_x_1120:
[----:B------:R-:W-:Y:S05]  /*19a90*/  BRA.DIV ~URZ, `(.L_x_1122) ;  /* 0x00003bd27f007947 */ /* 0x000fea000b800000 */
[----:B--2---:R2:W1:Y:S04]  /*19aa0*/  SHFL.IDX PT, R7, R13, 0x1, 0x181f ;  /* 0x00381f000d077f89 */ /* 0x00446800000e0000 */
[----:B----4-:R2:W4:Y:S02]  /*19ab0*/  SHFL.IDX PT, R2, R14, 0x1, 0x181f ;  /* 0x00381f000e027f89 */ /* 0x01052400000e0000 */
.L_x_1187:
        /* <DEDUP_REMOVED lines=8> */
[-C--:B------:R-:W-:Y:S02]  /*19b40*/  @!P1 LEA R8, P4, R4, R2.reuse, 0x1 ;  /* 0x0000000204089211 */ /* 0x080fe400078808ff */
[----:B------:R-:W-:Y:S02]  /*19b50*/  @!P0 LEA R2, P3, R0, R2, 0x1 ;  /* 0x0000000200028211 */ /* 0x000fe400078608ff */
[-C--:B-1----:R-:W-:Y:S02]  /*19b60*/  @!P2 LEA.HI.X R11, R242, R7.reuse, R15, 0x1, P5 ;  /* 0x00000007f20ba211 */ /* 0x082fe400028f0c0f */
[-C--:B------:R-:W-:Y:S02]  /*19b70*/  @!P1 LEA.HI.X R9, R4, R7.reuse, R16, 0x1, P4 ;  /* 0x0000000704099211 */ /* 0x080fe400020f0c10 */
[----:B------:R-:W-:Y:S01]  /*19b80*/  @!P0 LEA.HI.X R3, R0, R7, R17, 0x1, P3 ;  /* 0x0000000700038211 */ /* 0x000fe200018f0c11 */
[----:B------:R1:W-:Y:S04]  /*19b90*/  @!P2 ST.E.128 [R10.64], R40 ;  /* 0x000000280a00a985 */ /* 0x0003e8000c101d06 */
[----:B------:R1:W-:Y:S04]  /*19ba0*/  @!P1 ST.E.128 [R8.64], R36 ;  /* 0x0000002408009985 */ /* 0x0003e8000c101d06 */
[----:B------:R1:W-:Y:S02]  /*19bb0*/  @!P0 ST.E.128 [R2.64], R32 ;  /* 0x0000002002008985 */ /* 0x0003e4000c101d06 */
.L_x_1124:
[----:B------:R-:W-:Y:S05]  /*19bc0*/  BSYNC B0 ;  /* 0x0000000000007941 */ /* 0x000fea0003800000 */
.L_x_1123:
[----:B------:R-:W-:Y:S05]  /*19bd0*/  BRA.DIV ~URZ, `(.L_x_1125) ;  /* 0x00003b627f007947 */ /* 0x000fea000b800000 */
[----:B-1----:R1:W2:Y:S02]  /*19be0*/  SHFL.IDX PT, R7, R13, 0x2, 0x181f ;  /* 0x00581f000d077f89 */ /* 0x0022a400000e0000 */
.L_x_1188:
[----:B------:R-:W-:Y:S05]  /*19bf0*/  BRA.DIV ~URZ, `(.L_x_1126) ;  /* 0x00003bb27f007947 */ /* 0x000fea000b800000 */
[----:B----4-:R4:W1:Y:S02]  /*19c00*/  SHFL.IDX PT, R2, R14, 0x2, 0x181f ;  /* 0x00581f000e027f89 */ /* 0x01086400000e0000 */
.L_x_1189:
        /* <DEDUP_REMOVED lines=16> */
.L_x_1128:
[----:B------:R-:W-:Y:S05]  /*19d10*/  BSYNC B0 ;  /* 0x0000000000007941 */ /* 0x000fea0003800000 */
.L_x_1127:
[----:B------:R-:W-:Y:S05]  /*19d20*/  BRA.DIV ~URZ, `(.L_x_1129) ;  /* 0x00003af27f007947 */ /* 0x000fea000b800000 */
[----:B-1----:R1:W3:Y:S04]  /*19d30*/  SHFL.IDX PT, R10, R13, 0x3, 0x181f ;  /* 0x00781f000d0a7f89 */ /* 0x0022e800000e0000 */
[----:B------:R1:W4:Y:S02]  /*19d40*/  SHFL.IDX PT, R2, R14, 0x3, 0x181f ;  /* 0x00781f000e027f89 */ /* 0x00032400000e0000 */
.L_x_1190:
[----:B------:R-:W-:-:S04]  /*19d50*/  IADD3 R3, R12, 0x60, RZ ;  /* 0x000000600c037810 */ /* 0x000fc80007ffe0ff */
[----:B------:R-:W-:-:S13]  /*19d60*/  ISETP.GE.AND P0, PT, R3, R6, PT ;  /* 0x000000060300720c */ /* 0x000fda0003f06270 */
[----:B------:R-:W-:Y:S05]  /*19d70*/  @P0 BRA `(.L_x_1130) ;  /* 0x00001f6000000947 */ /* 0x000fea0003800000 */
[----:B------:R-:W-:Y:S02]  /*19d80*/  ISETP.GE.AND P1, PT, R242, c[0x0][0x3c8], PT ;  /* 0x0000f200f2007a0c */ /* 0x000fe40003f26270 */
[----:B------:R-:W-:-:S11]  /*19d90*/  ISETP.GE.AND P0, PT, R4, c[0x0][0x3c8], PT ;  /* 0x0000f20004007a0c */ /* 0x000fd60003f06270 */
[-C--:B----4-:R-:W-:Y:S02]  /*19da0*/  @!P1 LEA R8, P3, R242, R2.reuse, 0x1 ;  /* 0x00000002f2089211 */ /* 0x090fe400078608ff */
[----:B------:R-:W-:Y:S02]  /*19db0*/  @!P0 LEA R6, P2, R4, R2, 0x1 ;  /* 0x0000000204068211 */ /* 0x000fe400078408ff */
[-C--:B---3--:R-:W-:Y:S02]  /*19dc0*/  @!P1 LEA.HI.X R9, R242, R10.reuse, R15, 0x1, P3 ;  /* 0x0000000af2099211 */ /* 0x088fe400018f0c0f */
[----:B--2---:R-:W-:-:S03]  /*19dd0*/  @!P0 LEA.HI.X R7, R4, R10, R16, 0x1, P2 ;  /* 0x0000000a04078211 */ /* 0x004fc600010f0c10 */
        /* <DEDUP_REMOVED lines=8> */
.L_x_1117:
        /* <DEDUP_REMOVED lines=34> */
.L_x_1191:
[----:B------:R-:W-:Y:S05]  /*1a080*/  BRA.DIV ~URZ, `(.L_x_1132) ;  /* 0x000038d27f007947 */ /* 0x000fea000b800000 */
[----:B------:R4:W1:Y:S02]  /*1a090*/  SHFL.IDX PT, R0, R37, RZ, 0x1c1f ;  /* 0x001c1fff25007589 */ /* 0x00086400000e0000 */
.L_x_1192:
        /* <DEDUP_REMOVED lines=53> */
[----:B------:R-:W-:Y:S02]  /*1a3f0*/  @!P1 IMAD.MOV.U32 R30, RZ, RZ, R0 ;  /* 0x000000ffff1e9224 */ /* 0x000fe400078e0000 */
[----:B---3--:R-:W-:Y:S01]  /*1a400*/  @!P1 IMAD.MOV.U32 R31, RZ, RZ, R4 ;  /* 0x000000ffff1f9224 */ /* 0x008fe200078e0004 */
[----:B------:R-:W-:-:S03]  /*1a410*/  @!P0 LEA R2, P2, R22, R0, 0x2 ;  /* 0x0000000016028211 */ /* 0x000fc600078410ff */
[----:B------:R-:W-:Y:S01]  /*1a420*/  @!P1 IMAD.WIDE R30, R241, 0x4, R30 ;  /* 0x00000004f11e9825 */ /* 0x000fe200078e021e */
[----:B------:R-:W-:Y:S02]  /*1a430*/  @!P0 LEA.HI.X R3, R22, R4, R39, 0x2, P2 ;  /* 0x0000000416038211 */ /* 0x000fe400010f1427 */
[----:B------:R-:W-:Y:S02]  /*1a440*/  ISETP.GE.AND P2, PT, R19, c[0x0][0x3c8], PT ;  /* 0x0000f20013007a0c */ /* 0x000fe40003f46270 */
        /* <DEDUP_REMOVED lines=63> */
[CC--:B-1----:R-:W-:Y:S02]  /*1a840*/  @!P6 LEA R30, P0, R28.reuse, R0.reuse, 0x2 ;  /* 0x000000001c1ee211 */ /* 0x0c2fe400078010ff */
[C---:B---3--:R-:W-:Y:S02]  /*1a850*/  @!P1 LEA R2, P3, R29.reuse, R0, 0x2 ;  /* 0x000000001d029211 */ /* 0x048fe400078610ff */
        /* <DEDUP_REMOVED lines=21> */
.L_x_1134:
[----:B------:R-:W-:Y:S05]  /*1a9b0*/  BSYNC B0 ;  /* 0x0000000000007941 */ /* 0x000fea0003800000 */
.L_x_1133:
[----:B------:R-:W-:Y:S05]  /*1a9c0*/  BRA.DIV ~URZ, `(.L_x_1135) ;  /* 0x000030027f007947 */ /* 0x000fea000b800000 */
[----:B---3--:R1:W3:Y:S04]  /*1a9d0*/  SHFL.IDX PT, R4, R36, 0x1, 0x1c1f ;  /* 0x003c1f0024047f89 */ /* 0x0082e800000e0000 */
[----:B------:R1:W2:Y:S02]  /*1a9e0*/  SHFL.IDX PT, R0, R37, 0x1, 0x1c1f ;  /* 0x003c1f0025007f89 */ /* 0x0002a400000e0000 */
.L_x_1193:
[----:B------:R-:W-:-:S13]  /*1a9f0*/  ISETP.NE.AND P0, PT, R61, RZ, PT ;  /* 0x000000ff3d00720c */ /* 0x000fda0003f05270 */
[----:B------:R-:W-:Y:S05]  /*1aa00*/  @P0 BRA `(.L_x_1130) ;  /* 0x000012d000000947 */ /* 0x000fea0003800000 */
[----:B------:R-:W-:Y:S02]  /*1aa10*/  ISETP.GE.AND P3, PT, R22, c[0x0][0x3c8], PT ;  /* 0x0000f20016007a0c */ /* 0x000fe40003f66270 */
[----:B------:R-:W-:Y:S02]  /*1aa20*/  ISETP.GE.AND P2, PT, R21, c[0x0][0x3c8], PT ;  /* 0x0000f20015007a0c */ /* 0x000fe40003f46270 */
[----:B------:R-:W-:Y:S02]  /*1aa30*/  ISETP.GE.AND P1, PT, R20, c[0x0][0x3c8], PT ;  /* 0x0000f20014007a0c */ /* 0x000fe40003f26270 */
[----:B------:R-:W-:Y:S02]  /*1aa40*/  ISETP.GE.AND P4, PT, R241, c[0x0][0x3c8], PT ;  /* 0x0000f200f1007a0c */ /* 0x000fe40003f86270 */
[----:B------:R-:W-:-:S05]  /*1aa50*/  ISETP.GE.AND P0, PT, R19, c[0x0][0x3c8], PT ;  /* 0x0000f20013007a0c */ /* 0x000fca0003f06270 */
[CC--:B--2---:R-:W-:Y:S02]  /*1aa60*/  @!P3 LEA R34, P6, R22.reuse, R0.reuse, 0x2 ;  /* 0x000000001622b211 */ /* 0x0c4fe400078c10ff */
[C---:B------:R-:W-:Y:S02]  /*1aa70*/  @!P2 LEA R32, P5, R21.reuse, R0, 0x2 ;  /* 0x000000001520a211 */ /* 0x040fe400078a10ff */
[----:B---3--:R-:W-:Y:S02]  /*1aa80*/  @!P3 LEA.HI.X R35, R22, R4, R39, 0x2, P6 ;  /* 0x000000041623b211 */ /* 0x008fe400030f1427 */
[----:B------:R-:W-:Y:S01]  /*1aa90*/  @!P1 LEA R30, P6, R20, R0, 0x2 ;  /* 0x00000000141e9211 */ /* 0x000fe200078c10ff */
[----:B-1----:R-:W-:Y:S01]  /*1aaa0*/  @!P4 IMAD.MOV.U32 R36, RZ, RZ, R0 ;  /* 0x000000ffff24c224 */ /* 0x002fe200078e0000 */
[----:B------:R-:W-:Y:S01]  /*1aab0*/  @!P2 LEA.HI.X R33, R21, R4, R38, 0x2, P5 ;  /* 0x000000041521a211 */ /* 0x000fe200028f1426 */
[----:B----4-:R-:W-:Y:S01]  /*1aac0*/  @!P4 IMAD.MOV.U32 R37, RZ, RZ, R4 ;  /* 0x000000ffff25c224 */ /* 0x010fe200078e0004 */
        /* <DEDUP_REMOVED lines=8> */
[----:B------:R1:W-:Y:S01]  /*1ab50*/  @!P3 ST.E.64 [R34.64], R168 ;  /* 0x000000a82200b985 */ /* 0x0003e2000c101b06 */
[----:B------:R-:W-:-:S03]  /*1ab60*/  ISETP.GE.AND P3, PT, R11, c[0x0][0x3c8], PT ;  /* 0x0000f2000b007a0c */ /* 0x000fc60003f66270 */
[----:B------:R2:W-:Y:S01]  /*1ab70*/  @!P2 ST.E.64 [R32.64], R114 ;  /* 0x000000722000a985 */ /* 0x0005e2000c101b06 */
[----:B------:R-:W-:-:S03]  /*1ab80*/  ISETP.GE.AND P2, PT, R10, c[0x0][0x3c8], PT ;  /* 0x0000f2000a007a0c */ /* 0x000fc60003f46270 */
[----:B------:R3:W-:Y:S04]  /*1ab90*/  @!P1 ST.E.64 [R30.64], R92 ;  /* 0x0000005c1e009985 */ /* 0x0007e8000c101b06 */
[----:B------:R4:W-:Y:S01]  /*1aba0*/  @!P0 ST.E.64 [R2.64], R84 ;  /* 0x0000005402008985 */ /* 0x0009e2000c101b06 */
[CC--:B-1----:R-:W-:Y:S02]  /*1abb0*/  @!P6 LEA R34, P0, R18.reuse, R0.reuse, 0x2 ;  /* 0x000000001222e211 */ /* 0x0c2fe400078010ff */
[----:B--2---:R-:W-:Y:S02]  /*1abc0*/  @!P5 LEA R32, P1, R15, R0, 0x2 ;  /* 0x000000000f20d211 */ /* 0x004fe400078210ff */
[----:B------:R-:W-:Y:S02]  /*1abd0*/  @!P6 LEA.HI.X R35, R18, R4, R42, 0x2, P0 ;  /* 0x000000041223e211 */ /* 0x000fe400000f142a */
[----:B---3--:R-:W-:-:S02]  /*1abe0*/  @!P4 LEA R30, P0, R13, R0, 0x2 ;  /* 0x000000000d1ec211 */ /* 0x008fc400078010ff */
[-C--:B------:R-:W-:Y:S01]  /*1abf0*/  @!P5 LEA.HI.X R33, R15, R4.reuse, R44, 0x2, P1 ;  /* 0x000000040f21d211 */ /* 0x080fe200008f142c */
[----:B------:R-:W-:Y:S01]  /*1ac00*/  @!P6 ST.E.64 [R34.64], R180 ;  /* 0x000000b42200e985 */ /* 0x000fe2000c101b06 */
[----:B------:R-:W-:Y:S02]  /*1ac10*/  ISETP.GE.AND P1, PT, R8, c[0x0][0x3c8], PT ;  /* 0x0000f20008007a0c */ /* 0x000fe40003f26270 */
[----:B------:R-:W-:Y:S01]  /*1ac20*/  @!P4 LEA.HI.X R31, R13, R4, R43, 0x2, P0 ;  /* 0x000000040d1fc211 */ /* 0x000fe200000f142b */
[----:B------:R-:W-:Y:S01]  /*1ac30*/  @!P5 ST.E.64 [R32.64], R174 ;  /* 0x000000ae2000d985 */ /* 0x000fe2000c101b06 */
[----:B------:R-:W-:Y:S02]  /*1ac40*/  @!P3 LEA R20, P0, R11, R0, 0x2 ;  /* 0x000000000b14b211 */ /* 0x000fe400078010ff */
[----:B------:R-:W-:Y:S01]  /*1ac50*/  ISETP.GE.AND P6, PT, R7, c[0x0][0x3c8], PT ;  /* 0x0000f20007007a0c */ /* 0x000fe20003fc6270 */
[----:B------:R-:W-:Y:S01]  /*1ac60*/  @!P4 ST.E.64 [R30.64], R126 ;  /* 0x0000007e1e00c985 */ /* 0x000fe2000c101b06 */
[----:B------:R-:W-:-:S02]  /*1ac70*/  @!P3 LEA.HI.X R21, R11, R4, R45, 0x2, P0 ;  /* 0x000000040b15b211 */ /* 0x000fc400000f142d */
[----:B------:R-:W-:Y:S02]  /*1ac80*/  @!P2 LEA R18, P0, R10, R0, 0x2 ;  /* 0x000000000a12a211 */ /* 0x000fe400078010ff */
[----:B------:R-:W-:Y:S01]  /*1ac90*/  ISETP.GE.AND P5, PT, R6, c[0x0][0x3c8], PT ;  /* 0x0000f20006007a0c */ /* 0x000fe20003fa6270 */
[----:B------:R1:W-:Y:S01]  /*1aca0*/  @!P3 ST.E.64 [R20.64], R118 ;  /* 0x000000761400b985 */ /* 0x0003e2000c101b06 */
[----:B------:R-:W-:Y:S02]  /*1acb0*/  @!P2 LEA.HI.X R19, R10, R4, R46, 0x2, P0 ;  /* 0x000000040a13a211 */ /* 0x000fe400000f142e */
[----:B----4-:R-:W-:Y:S02]  /*1acc0*/  @!P1 LEA R2, P0, R8, R0, 0x2 ;  /* 0x0000000008029211 */ /* 0x010fe400078010ff */
[----:B------:R-:W-:Y:S01]  /*1acd0*/  ISETP.GE.AND P4, PT, R14, c[0x0][0x3c8], PT ;  /* 0x0000f2000e007a0c */ /* 0x000fe20003f86270 */
[----:B------:R2:W-:Y:S01]  /*1ace0*/  @!P2 ST.E.64 [R18.64], R96 ;  /* 0x000000601200a985 */ /* 0x0005e2000c101b06 */
[----:B------:R-:W-:-:S02]  /*1acf0*/  @!P1 LEA.HI.X R3, R8, R4, R47, 0x2, P0 ;  /* 0x0000000408039211 */ /* 0x000fc400000f142f */
[----:B------:R-:W-:Y:S02]  /*1ad00*/  ISETP.GE.AND P3, PT, R12, c[0x0][0x3c8], PT ;  /* 0x0000f2000c007a0c */ /* 0x000fe40003f66270 */
[----:B------:R-:W-:Y:S01]  /*1ad10*/  ISETP.GE.AND P2, PT, R17, c[0x0][0x3c8], PT ;  /* 0x0000f20011007a0c */ /* 0x000fe20003f46270 */
        /* <DEDUP_REMOVED lines=23> */
[-C--:B------:R-:W-:Y:S01]  /*1ae90*/  @!P6 LEA R14, P0, R29, R0.reuse, 0x2 ;  /* 0x000000001d0ee211 */ /* 0x080fe200078010ff */
[----:B------:R4:W-:Y:S01]  /*1aea0*/  @!P1 ST.E.64 [R2.64], R66 ;  /* 0x0000004202009985 */ /* 0x0009e2000c101b06 */
[----:B------:R-:W-:Y:S02]  /*1aeb0*/  ISETP.GE.AND P2, PT, R25, c[0x0][0x3c8], PT ;  /* 0x0000f20019007a0c */ /* 0x000fe40003f46270 */
[----:B------:R-:W-:-:S02]  /*1aec0*/  @!P5 LEA R12, P1, R28, R0, 0x2 ;  /* 0x000000001c0cd211 */ /* 0x000fc400078210ff */
[-C--:B------:R-:W-:Y:S02]  /*1aed0*/  @!P6 LEA.HI.X R15, R29, R4.reuse, R54, 0x2, P0 ;  /* 0x000000041d0fe211 */ /* 0x080fe400000f1436 */
[----:B------:R-:W-:Y:S02]  /*1aee0*/  @!P5 LEA.HI.X R13, R28, R4, R56, 0x2, P1 ;  /* 0x000000041c0dd211 */ /* 0x000fe400008f1438 */
[----:B------:R-:W-:Y:S01]  /*1aef0*/  ISETP.GE.AND P1, PT, R24, c[0x0][0x3c8], PT ;  /* 0x0000f20018007a0c */ /* 0x000fe20003f26270 */
[----:B------:R4:W-:Y:S01]  /*1af00*/  @!P6 ST.E.64 [R14.64], R178 ;  /* 0x000000b20e00e985 */ /* 0x0009e2000c101b06 */
[----:B-1----:R-:W-:-:S03]  /*1af10*/  @!P4 LEA R10, P0, R27, R0, 0x2 ;  /* 0x000000001b0ac211 */ /* 0x002fc600078010ff */
[----:B------:R1:W-:Y:S01]  /*1af20*/  @!P5 ST.E.64 [R12.64], R170 ;  /* 0x000000aa0c00d985 */ /* 0x0003e2000c101b06 */
[----:B------:R-:W-:Y:S02]  /*1af30*/  @!P4 LEA.HI.X R11, R27, R4, R55, 0x2, P0 ;  /* 0x000000041b0bc211 */ /* 0x000fe400000f1437 */
[----:B--2---:R-:W-:-:S03]  /*1af40*/  @!P3 LEA R8, P0, R26, R0, 0x2 ;  /* 0x000000001a08b211 */ /* 0x004fc600078010ff */
[----:B------:R1:W-:Y:S01]  /*1af50*/  @!P4 ST.E.64 [R10.64], R82 ;  /* 0x000000520a00c985 */ /* 0x0003e2000c101b06 */
[----:B------:R-:W-:Y:S02]  /*1af60*/  @!P3 LEA.HI.X R9, R26, R4, R57, 0x2, P0 ;  /* 0x000000041a09b211 */ /* 0x000fe400000f1439 */
[----:B---3--:R-:W-:-:S03]  /*1af70*/  @!P2 LEA R6, P0, R25, R0, 0x2 ;  /* 0x000000001906a211 */ /* 0x008fc600078010ff */
[----:B------:R1:W-:Y:S01]  /*1af80*/  @!P3 ST.E.64 [R8.64], R78 ;  /* 0x0000004e0800b985 */ /* 0x0003e2000c101b06 */
[----:B------:R-:W-:Y:S02]  /*1af90*/  @!P2 LEA.HI.X R7, R25, R4, R58, 0x2, P0 ;  /* 0x000000041907a211 */ /* 0x000fe400000f143a */
[----:B----4-:R-:W-:-:S03]  /*1afa0*/  @!P1 LEA R2, P0, R24, R0, 0x2 ;  /* 0x0000000018029211 */ /* 0x010fc600078010ff */
        /* <DEDUP_REMOVED lines=9> */
.L_x_1115:
[----:B------:R-:W2:Y:S04]  /*1b040*/  LDL.LU R10, [R1+0x1c] ;  /* 0x00001c00010a7983 */ /* 0x000ea80000300800 */
[----:B------:R-:W3:Y:S01]  /*1b050*/  LDL R5, [R1] ;  /* 0x0000000001057983 */ /* 0x000ee20000100800 */
[----:B------:R-:W-:Y:S01]  /*1b060*/  ISETP.NE.U32.AND P0, PT, RZ, c[0x0][0x508], PT ;  /* 0x00014200ff007a0c */ /* 0x000fe20003f05070 */
[----:B------:R-:W-:Y:S01]  /*1b070*/  IMAD.MOV.U32 R8, RZ, RZ, 0x4 ;  /* 0x00000004ff087424 */ /* 0x000fe200078e00ff */
[----:B------:R-:W-:Y:S01]  /*1b080*/  ISETP.NE.U32.AND P2, PT, RZ, c[0x0][0x500], PT ;  /* 0x00014000ff007a0c */ /* 0x000fe20003f45070 */
[----:B------:R-:W-:Y:S01]  /*1b090*/  IMAD.MOV.U32 R2, RZ, RZ, RZ ;  /* 0x000000ffff027224 */ /* 0x000fe200078e00ff */
[----:B------:R-:W-:Y:S01]  /*1b0a0*/  ISETP.NE.AND.EX P1, PT, RZ, c[0x0][0x50c], PT, P0 ;  /* 0x00014300ff007a0c */ /* 0x000fe20003f25300 */
[----:B------:R-:W-:Y:S01]  /*1b0b0*/  IMAD.MOV.U32 R15, RZ, RZ, c[0x0][0x388] ;  /* 0x0000e200ff0f7624 */ /* 0x000fe200078e00ff */
[----:B------:R-:W-:-:S02]  /*1b0c0*/  ISETP.NE.AND.EX P2, PT, RZ, c[0x0][0x504], PT, P2 ;  /* 0x00014100ff007a0c */ /* 0x000fc40003f45320 */
[----:B---3--:R-:W-:Y:S01]  /*1b0d0*/  SHF.R.S32.HI R3, RZ, 0x1f, R5 ;  /* 0x0000001fff037819 */ /* 0x008fe20000011405 */
[----:B------:R-:W-:-:S08]  /*1b0e0*/  IMAD.WIDE R8, R5, R8, c[0x0][0x500] ;  /* 0x0001400005087625 */ /* 0x000fd000078e0208 */
[----:B------:R-:W-:-:S04]  /*1b0f0*/  @P1 LEA R6, P0, R5, c[0x0][0x508], 0x2 ;  /* 0x0001420005061a11 */ /* 0x000fc800078010ff */
[----:B------:R-:W-:Y:S01]  /*1b100*/  @P1 LEA.HI.X R7, R5, c[0x0][0x50c], R3, 0x2, P0 ;  /* 0x0001430005071a11 */ /* 0x000fe200000f1403 */
        /* <DEDUP_REMOVED lines=9> */
.L_x_1136:
[----:B---3--:R-:W2:Y:S01]  /*1b1a0*/  S2R R6, SR_TID.X ;  /* 0x0000000000067919 */ /* 0x008ea20000002100 */
[----:B------:R-:W-:Y:S01]  /*1b1b0*/  BSSY B0, `(.L_x_1137) ;  /* 0x0000037000007945 */ /* 0x000fe20003800000 */
[----:B------:R-:W-:Y:S02]  /*1b1c0*/  SEL R5, R5, RZ, !P2 ;  /* 0x000000ff05057207 */ /* 0x000fe40005000000 */
[----:B------:R-:W-:-:S02]  /*1b1d0*/  SEL R22, R3, RZ, !P2 ;  /* 0x000000ff03167207 */ /* 0x000fc40005000000 */
[----:B-1---5:R-:W-:Y:S02]  /*1b1e0*/  SHF.R.S32.HI R18, RZ, 0x1f, R2 ;  /* 0x0000001fff127819 */ /* 0x022fe40000011402 */
        /* <DEDUP_REMOVED lines=51> */
.L_x_1138:
[----:B------:R-:W-:Y:S05]  /*1b520*/  BSYNC B0 ;  /* 0x0000000000007941 */ /* 0x000fea0003800000 */
.L_x_1137:
        /* <DEDUP_REMOVED lines=42> */
.L_x_1194:
[----:B------:R-:W-:Y:S05]  /*1b7d0*/  BRA.DIV ~URZ, `(.L_x_1140) ;  /* 0x000023327f007947 */ /* 0x000fea000b800000 */
[----:B------:R3:W4:Y:S02]  /*1b7e0*/  SHFL.IDX PT, R2, R14, RZ, 0x181f ;  /* 0x00181fff0e027589 */ /* 0x00072400000e0000 */
.L_x_1195:
        /* <DEDUP_REMOVED lines=19> */
.L_x_1142:
[----:B------:R-:W-:Y:S05]  /*1b920*/  BSYNC B0 ;  /* 0x0000000000007941 */ /* 0x000fea0003800000 */
.L_x_1141:
[----:B------:R-:W-:Y:S05]  /*1b930*/  BRA.DIV ~URZ, `(.L_x_1143) ;  /* 0x000022427f007947 */ /* 0x000fea000b800000 */
[----:B--2---:R2:W1:Y:S04]  /*1b940*/  SHFL.IDX PT, R10, R11, 0x1, 0x181f ;  /* 0x00381f000b0a7f89 */ /* 0x00446800000e0000 */
[----:B----4-:R2:W4:Y:S02]  /*1b950*/  SHFL.IDX PT, R2, R14, 0x1, 0x181f ;  /* 0x00381f000e027f89 */ /* 0x01052400000e0000 */
.L_x_1196:
        /* <DEDUP_REMOVED lines=13> */
[----:B------:R1:W-:Y:S04]  /*1ba30*/  @!P2 ST.E.128 [R8.64], RZ ;  /* 0x000000ff0800a985 */ /* 0x0003e8000c101d06 */
[----:B------:R1:W-:Y:S04]  /*1ba40*/  @!P1 ST.E.128 [R6.64], RZ ;  /* 0x000000ff06009985 */ /* 0x0003e8000c101d06 */
[----:B------:R1:W-:Y:S02]  /*1ba50*/  @!P0 ST.E.128 [R2.64], RZ ;  /* 0x000000ff02008985 */ /* 0x0003e4000c101d06 */
.L_x_1145:
[----:B------:R-:W-:Y:S05]  /*1ba60*/  BSYNC B0 ;  /* 0x0000000000007941 */ /* 0x000fea0003800000 */
.L_x_1144:
[----:B------:R-:W-:Y:S05]  /*1ba70*/  BRA.DIV ~URZ, `(.L_x_1146) ;  /* 0x000021d27f007947 */ /* 0x000fea000b800000 */
[----:B-1----:R1:W2:Y:S02]  /*1ba80*/  SHFL.IDX PT, R10, R11, 0x2, 0x181f ;  /* 0x00581f000b0a7f89 */ /* 0x0022a400000e0000 */
.L_x_1197:
[----:B------:R-:W-:Y:S05]  /*1ba90*/  BRA.DIV ~URZ, `(.L_x_1147) ;  /* 0x000022227f007947 */ /* 0x000fea000b800000 */
[----:B----4-:R4:W1:Y:S02]  /*1baa0*/  SHFL.IDX PT, R2, R14, 0x2, 0x181f ;  /* 0x00581f000e027f89 */ /* 0x01086400000e0000 */
.L_x_1198:
        /* <DEDUP_REMOVED lines=16> */
.L_x_1149:
[----:B------:R-:W-:Y:S05]  /*1bbb0*/  BSYNC B0 ;  /* 0x0000000000007941 */ /* 0x000fea0003800000 */
.L_x_1148:
[----:B------:R-:W-:Y:S05]  /*1bbc0*/  BRA.DIV ~URZ, `(.L_x_1150) ;  /* 0x000021627f007947 */ /* 0x000fea000b800000 */
[----:B--2---:R2:W3:Y:S04]  /*1bbd0*/  SHFL.IDX PT, R10, R11, 0x3, 0x181f ;  /* 0x00781f000b0a7f89 */ /* 0x0044e800000e0000 */
[----:B-1----:R2:W1:Y:S02]  /*1bbe0*/  SHFL.IDX PT, R2, R14, 0x3, 0x181f ;  /* 0x00781f000e027f89 */ /* 0x00246400000e0000 */
.L_x_1199:
[----:B------:R-:W-:-:S04]  /*1bbf0*/  IADD3 R13, R13, 0x60, RZ ;  /* 0x000000600d0d7810 */ /* 0x000fc80007ffe0ff */
        /* <DEDUP_REMOVED lines=8> */
[-C--:B---3--:R-:W-:Y:S02]  /*1bc80*/  @!P2 LEA.HI.X R9, R242, R10.reuse, R16, 0x1, P5 ;  /* 0x0000000af209a211 */ /* 0x088fe400028f0c10 */
[-C--:B------:R-:W-:Y:S02]  /*1bc90*/  @!P1 LEA.HI.X R7, R4, R10.reuse, R17, 0x1, P4 ;  /* 0x0000000a04079211 */ /* 0x080fe400020f0c11 */
[----:B------:R-:W-:Y:S01]  /*1bca0*/  @!P0 LEA.HI.X R3, R0, R10, R15, 0x1, P3 ;  /* 0x0000000a00038211 */ /* 0x000fe200018f0c0f */
[----:B------:R1:W-:Y:S04]  /*1bcb0*/  @!P2 ST.E.128 [R8.64], RZ ;  /* 0x000000ff0800a985 */ /* 0x0003e8000c101d06 */
[----:B------:R1:W-:Y:S04]  /*1bcc0*/  @!P1 ST.E.128 [R6.64], RZ ;  /* 0x000000ff06009985 */ /* 0x0003e8000c101d06 */
[----:B------:R1:W-:Y:S02]  /*1bcd0*/  @!P0 ST.E.128 [R2.64], RZ ;  /* 0x000000ff02008985 */ /* 0x0003e4000c101d06 */
.L_x_1130:
[----:B------:R-:W-:Y:S05]  /*1bce0*/  BSYNC B1 ;  /* 0x0000000000017941 */ /* 0x000fea0003800000 */
.L_x_1114:
[----:B--2---:R-:W2:Y:S02]  /*1bcf0*/  LDL R0, [R1+0x48] ;  /* 0x0000480001007983 */ /* 0x004ea40000100800 */
[----:B--2---:R-:W-:-:S13]  /*1bd00*/  ISETP.NE.AND P0, PT, R0, RZ, PT ;  /* 0x000000ff0000720c */ /* 0x004fda0003f05270 */
[----:B------:R-:W-:Y:S01]  /*1bd10*/  @P0 WARPSYNC 0xffffffff ;  /* 0xffffffff00000948 */ /* 0x000fe20003800000 */
[----:B------:R-:W-:Y:S06]  /*1bd20*/  @P0 BAR.SYNC.DEFER_BLOCKING 0x5, 0x100 ;  /* 0x0144000000000b1d */ /* 0x000fec0000010000 */
[----:B------:R-:W2:Y:S04]  /*1bd30*/  @P0 LDS.128 R248, [0x18100] ;  /* 0x01810000fff80984 */ /* 0x000ea80000000c00 */
[----:B------:R-:W-:Y:S06]  /*1bd40*/  @P0 BAR.ARV 0x4, 0x100 ;  /* 0x0104000000000b1d */ /* 0x000fec0000002000 */
[----:B------:R-:W-:Y:S05]  /*1bd50*/  @P0 BRA `(.L_x_1151) ;  /* 0x00000f5000000947 */ /* 0x000fea0003800000 */
[----:B------:R-:W5:Y:S01]  /*1bd60*/  S2R R0, SR_TID.X ;  /* 0x0000000000007919 */ /* 0x000f620000002100 */
[----:B-1----:R-:W-:Y:S01]  /*1bd70*/  IMAD.MOV.U32 R7, RZ, RZ, RZ ;  /* 0x000000ffff077224 */ /* 0x002fe200078e00ff */
[----:B-----5:R-:W-:-:S04]  /*1bd80*/  LOP3.LUT R13, R0, 0x1f, RZ, 0xc0, !PT ;  /* 0x0000001f000d7812 */ /* 0x020fc800078ec0ff */
[----:B------:R-:W-:Y:S01]  /*1bd90*/  ISETP.NE.AND P6, PT, R13, 0x1f, PT ;  /* 0x0000001f0d00780c */ /* 0x000fe20003fc5270 */
[----:B------:R-:W-:Y:S10]  /*1bda0*/  BRA.DIV ~URZ, `(.L_x_1152) ;  /* 0x000020527f007947 */ /* 0x000ff4000b800000 */
[----:B---3--:R1:W3:Y:S02]  /*1bdb0*/  SHFL.IDX PT, R10, R86, RZ, 0x1f ;  /* 0x00001fff560a7589 */ /* 0x0082e400000e0000 */
.L_x_1200:
[----:B------:R-:W-:Y:S05]  /*1bdc0*/  BRA.DIV ~URZ, `(.L_x_1153) ;  /* 0x000020a27f007947 */ /* 0x000fea000b800000 */
[----:B------:R1:W4:Y:S02]  /*1bdd0*/  SHFL.IDX PT, R8, R86, 0x1, 0x1f ;  /* 0x00201f0056087f89 */ /* 0x00032400000e0000 */
.L_x_1201:
[----:B--2---:R-:W-:Y:S02]  /*1bde0*/  IMAD.IADD R0, R251, 0x1, R13 ;  /* 0x00000001fb007824 */ /* 0x004fe400078e020d */
[----:B------:R-:W-:-:S03]  /*1bdf0*/  IMAD.MOV.U32 R6, RZ, RZ, RZ ;  /* 0x000000ffff067224 */ /* 0x000fc600078e00ff */
[----:B------:R-:W-:-:S13]  /*1be00*/  ISETP.GE.OR P0, PT, R0, c[0x0][0x53c], !P6 ;  /* 0x00014f0000007a0c */ /* 0x000fda0007706670 */
[----:B----4-:R-:W-:Y:S01]  /*1be10*/  @!P0 MOV R2, 0x4 ;  /* 0x0000000400028802 */ /* 0x010fe20000000f00 */
[----:B------:R-:W-:-:S04]  /*1be20*/  @!P0 IMAD.MOV.U32 R4, RZ, RZ, 0x4 ;  /* 0x00000004ff048424 */ /* 0x000fc800078e00ff */
[----:B------:R-:W-:-:S04]  /*1be30*/  @!P0 IMAD.WIDE R4, R0, R4, c[0x0][0x580] ;  /* 0x0001600000048625 */ /* 0x000fc800078e0204 */
[----:B------:R-:W-:Y:S01]  /*1be40*/  @!P0 IMAD.WIDE R2, R0, R2, c[0x0][0x578] ;  /* 0x00015e0000028625 */ /* 0x000fe200078e0202 */
[----:B------:R-:W2:Y:S04]  /*1be50*/  @!P0 LDG.E R6, [R4.64] ;  /* 0x0000000604068981 */ /* 0x000ea8000c1e1900 */
[----:B------:R-:W2:Y:S01]  /*1be60*/  @!P0 LDG.E R7, [R2.64] ;  /* 0x0000000602078981 */ /* 0x000ea2000c1e1900 */
[C---:B------:R-:W-:Y:S02]  /*1be70*/  ISETP.GE.U32.AND P4, PT, R13.reuse, 0x10, PT ;  /* 0x000000100d00780c */ /* 0x040fe40003f86070 */
[C---:B------:R-:W-:Y:S02]  /*1be80*/  ISETP.GE.U32.AND P3, PT, R13.reuse, 0x8, PT ;  /* 0x000000080d00780c */ /* 0x040fe40003f66070 */
[----:B------:R-:W-:-:S02]  /*1be90*/  ISETP.GE.U32.AND P2, PT, R13, 0x4, PT ;  /* 0x000000040d00780c */ /* 0x000fc40003f46070 */
[C---:B------:R-:W-:Y:S02]  /*1bea0*/  ISETP.GE.U32.AND P1, PT, R13.reuse, 0x2, PT ;  /* 0x000000020d00780c */ /* 0x040fe40003f26070 */
[----:B------:R-:W-:Y:S02]  /*1beb0*/  ISETP.NE.AND P5, PT, R13, RZ, PT ;  /* 0x000000ff0d00720c */ /* 0x000fe40003fa5270 */
[----:B------:R-:W-:Y:S01]  /*1bec0*/  MOV R12, RZ ;  /* 0x000000ff000c7202 */ /* 0x000fe20000000f00 */
[----:B--2---:R-:W-:Y:S01]  /*1bed0*/  IMAD R4, R7, R6, RZ ;  /* 0x0000000607047224 */ /* 0x004fe200078e02ff */
[----:B------:R-:W-:Y:S07]  /*1bee0*/  BRA.DIV ~URZ, `(.L_x_1154) ;  /* 0x00001ff27f007947 */ /* 0x000fee000b800000 */
[----:B------:R2:W4:Y:S02]  /*1bef0*/  SHFL.UP PT, R5, R4, 0x1, RZ ;  /* 0x0420000004057989 */ /* 0x00052400000e00ff */
.L_x_1202:
[----:B----4-:R-:W-:-:S04]  /*1bf00*/  SEL R5, R5, RZ, P5 ;  /* 0x000000ff05057207 */ /* 0x010fc80002800000 */
[----:B--2---:R-:W-:Y:S01]  /*1bf10*/  IADD3 R4, R4, R5, RZ ;  /* 0x0000000504047210 */ /* 0x004fe20007ffe0ff */
[----:B------:R-:W-:Y:S05]  /*1bf20*/  BRA.DIV ~URZ, `(.L_x_1155) ;  /* 0x000020027f007947 */ /* 0x000fea000b800000 */
        /* <DEDUP_REMOVED lines=12> */
[----:B------:R2:W4:Y:S02]  /*1bff0*/  SHFL.IDX PT, R0, R4, 0x1f, 0x1f ;  /* 0x03e01f0004007f89 */ /* 0x00052400000e0000 */
.L_x_1203:
[----:B----4-:R-:W-:Y:S01]  /*1c000*/  IMAD R0, R0, c[0x0][0x538], RZ ;  /* 0x00014e0000007a24 */ /* 0x010fe200078e02ff */
[----:B------:R-:W-:Y:S04]  /*1c010*/  BSSY B1, `(.L_x_1156) ;  /* 0x00000c4000017945 */ /* 0x000fe80003800000 */
[----:B------:R-:W-:-:S04]  /*1c020*/  IADD3 R8, R0, R8, RZ ;  /* 0x0000000800087210 */ /* 0x000fc80007ffe0ff */
[----:B---3--:R-:W-:-:S13]  /*1c030*/  ISETP.GT.AND P0, PT, R8, R10, PT ;  /* 0x0000000a0800720c */ /* 0x008fda0003f04270 */
[----:B------:R-:W-:Y:S05]  /*1c040*/  @P0 BRA `(.L_x_1157) ;  /* 0x0000024000000947 */ /* 0x000fea0003800000 */
.L_x_1161:
[----:B------:R-:W-:-:S04]  /*1c050*/  IADD3 R0, R251, 0x1f, RZ ;  /* 0x0000001ffb007810 */ /* 0x000fc80007ffe0ff */
[----:B------:R-:W-:-:S13]  /*1c060*/  ISETP.GE.AND P0, PT, R0, c[0x0][0x53c], PT ;  /* 0x00014f0000007a0c */ /* 0x000fda0003f06270 */
[----:B------:R-:W-:Y:S05]  /*1c070*/  @P0 BRA `(.L_x_1158) ;  /* 0x00000b9000000947 */ /* 0x000fea0003800000 */
[----:B------:R-:W-:Y:S01]  /*1c080*/  MOV R251, R0 ;  /* 0x0000000000fb7202 */ /* 0x000fe20000000f00 */
[----:B------:R-:W-:-:S03]  /*1c090*/  CS2R R6, SRZ ;  /* 0x0000000000067805 */ /* 0x000fc6000001ff00 */
[----:B------:R-:W-:-:S04]  /*1c0a0*/  IADD3 R0, R251, R13, RZ ;  /* 0x0000000dfb007210 */ /* 0x000fc80007ffe0ff */
[----:B------:R-:W-:-:S13]  /*1c0b0*/  ISETP.GE.OR P0, PT, R0, c[0x0][0x53c], !P6 ;  /* 0x00014f0000007a0c */ /* 0x000fda0007706670 */
[----:B--2---:R-:W-:Y:S02]  /*1c0c0*/  @!P0 MOV R4, 0x4 ;  /* 0x0000000400048802 */ /* 0x004fe40000000f00 */
[----:B------:R-:W-:-:S03]  /*1c0d0*/  @!P0 MOV R2, 0x4 ;  /* 0x0000000400028802 */ /* 0x000fc60000000f00 */
[----:B------:R-:W-:-:S04]  /*1c0e0*/  @!P0 IMAD.WIDE R4, R0, R4, c[0x0][0x580] ;  /* 0x0001600000048625 */ /* 0x000fc800078e0204 */
[----:B------:R-:W-:Y:S01]  /*1c0f0*/  @!P0 IMAD.WIDE R2, R0, R2, c[0x0][0x578] ;  /* 0x00015e0000028625 */ /* 0x000fe200078e0202 */
[----:B------:R-:W2:Y:S04]  /*1c100*/  @!P0 LDG.E R6, [R4.64] ;  /* 0x0000000604068981 */ /* 0x000ea8000c1e1900 */
[----:B------:R-:W2:Y:S02]  /*1c110*/  @!P0 LDG.E R7, [R2.64] ;  /* 0x0000000602078981 */ /* 0x000ea4000c1e1900 */
[----:B--2---:R-:W-:Y:S01]  /*1c120*/  IMAD R0, R7, R6, RZ ;  /* 0x0000000607007224 */ /* 0x004fe200078e02ff */
[----:B------:R-:W-:Y:S05]  /*1c130*/  BRA.DIV ~URZ, `(.L_x_1159) ;  /* 0x00001fe27f007947 */ /* 0x000fea000b800000 */
[----:B------:R2:W3:Y:S02]  /*1c140*/  SHFL.UP PT, R2, R0, 0x1, RZ ;  /* 0x0420000000027989 */ /* 0x0004e400000e00ff */
.L_x_1204:
[----:B---3--:R-:W-:-:S04]  /*1c150*/  SEL R2, R2, RZ, P5 ;  /* 0x000000ff02027207 */ /* 0x008fc80002800000 */
        /* <DEDUP_REMOVED lines=14> */
[----:B------:R2:W3:Y:S02]  /*1c240*/  SHFL.IDX PT, R0, R4, 0x1f, 0x1f ;  /* 0x03e01f0004007f89 */ /* 0x0004e400000e0000 */
.L_x_1205:
[----:B---3--:R-:W-:-:S05]  /*1c250*/  IMAD R0, R0, c[0x0][0x538], RZ ;  /* 0x00014e0000007a24 */ /* 0x008fca00078e02ff */
[----:B------:R-:W-:-:S04]  /*1c260*/  IADD3 R8, R0, R8, RZ ;  /* 0x0000000800087210 */ /* 0x000fc80007ffe0ff */
[----:B------:R-:W-:-:S13]  /*1c270*/  ISETP.GT.AND P0, PT, R8, R10, PT ;  /* 0x0000000a0800720c */ /* 0x000fda0003f04270 */
[----:B-12---:R-:W-:Y:S05]  /*1c280*/  @!P0 BRA `(.L_x_1161) ;  /* 0xfffffdc000008947 */ /* 0x006fea000383ffff */
.L_x_1157:
[----:B------:R-:W-:-:S05]  /*1c290*/  IADD3 R8, -R0, R8, RZ ;  /* 0x0000000800087210 */ /* 0x000fca0007ffe1ff */
[----:B------:R-:W-:-:S05]  /*1c2a0*/  IMAD R0, R4, c[0x0][0x538], R8 ;  /* 0x00014e0004007a24 */ /* 0x000fca00078e0208 */
[----:B------:R-:W-:Y:S01]  /*1c2b0*/  ISETP.GT.AND P0, PT, R0, R10, PT ;  /* 0x0000000a0000720c */ /* 0x000fe20003f04270 */
[----:B------:R-:W-:-:S12]  /*1c2c0*/  BRA.DIV ~URZ, `(.L_x_1162) ;  /* 0x000020727f007947 */ /* 0x000fd8000b800000 */
[----:B------:R-:W-:-:S04]  /*1c2d0*/  VOTE.ANY R11, PT, !P0 ;  /* 0x00000000000b7806 */ /* 0x000fc800040e0100 */
.L_x_1206:
[----:B------:R-:W3:Y:S02]  /*1c2e0*/  POPC R0, R11 ;  /* 0x0000000b00007309 */ /* 0x000ee40000000000 */
[----:B---3--:R-:W-:Y:S01]  /*1c2f0*/  IADD3 R251, R0, R251, RZ ;  /* 0x000000fb00fb7210 */ /* 0x008fe20007ffe0ff */
[----:B------:R-:W-:Y:S05]  /*1c300*/  BRA.DIV ~URZ, `(.L_x_1163) ;  /* 0x000020827f007947 */ /* 0x000fea000b800000 */
[----:B------:R3:W4:Y:S04]  /*1c310*/  SHFL.IDX PT, R6, R6, R0, 0x1f ;  /* 0x00001f0006067589 */ /* 0x00072800000e0000 */
[----:B------:R3:W1:Y:S02]  /*1c320*/  SHFL.IDX PT, R7, R7, R0, 0x1f ;  /* 0x00001f0007077589 */ /* 0x00066400000e0000 */
.L_x_1207:
[----:B------:R-:W-:Y:S01]  /*1c330*/  ISETP.NE.AND P0, PT, R11, RZ, PT ;  /* 0x000000ff0b00720c */ /* 0x000fe20003f05270 */
[----:B------:R-:W-:-:S12]  /*1c340*/  BSSY B0, `(.L_x_1164) ;  /* 0x0000005000007945 */ /* 0x000fd80003800000 */
[----:B------:R-:W-:Y:S05]  /*1c350*/  @!P0 BRA `(.L_x_1165) ;  /* 0x0000003000008947 */ /* 0x000fea0003800000 */
[----:B---3--:R-:W-:Y:S01]  /*1c360*/  IADD3 R0, R0, -0x1, RZ ;  /* 0xffffffff00007810 */ /* 0x008fe20007ffe0ff */
[----:B------:R-:W-:Y:S05]  /*1c370*/  BRA.DIV ~URZ, `(.L_x_1166) ;  /* 0x000020e27f007947 */ /* 0x000fea000b800000 */
[----:B------:R3:W2:Y:S02]  /*1c380*/  SHFL.IDX PT, R12, R4, R0, 0x1f ;  /* 0x00001f00040c7589 */ /* 0x0006a400000e0000 */
.L_x_1165:
[----:B------:R-:W-:Y:S05]  /*1c390*/  BSYNC B0 ;  /* 0x0000000000007941 */ /* 0x000fea0003800000 */
.L_x_1164:
[----:B-1----:R-:W-:Y:S01]  /*1c3a0*/  ISETP.NE.AND P0, PT, R7, 0x1, PT ;  /* 0x000000010700780c */ /* 0x002fe20003f05270 */
[----:B--2---:R-:W-:Y:S01]  /*1c3b0*/  IMAD R248, R12, c[0x0][0x538], R8 ;  /* 0x00014e000cf87a24 */ /* 0x004fe200078e0208 */
[----:B------:R-:W-:Y:S04]  /*1c3c0*/  BSSY B0, `(.L_x_1167) ;  /* 0x0000081000007945 */ /* 0x000fe80003800000 */
[----:B------:R-:W-:-:S07]  /*1c3d0*/  IADD3 R3, -R248, R10, RZ ;  /* 0x0000000af8037210 */ /* 0x000fce0007ffe1ff */
[----:B------:R-:W-:Y:S05]  /*1c3e0*/  @!P0 BRA `(.L_x_1168) ;  /* 0x000003e000008947 */ /* 0x000fea0003800000 */
[-C--:B----4-:R-:W-:Y:S01]  /*1c3f0*/  IABS R2, R6.reuse ;  /* 0x0000000600027213 */ /* 0x090fe20000000000 */
[----:B------:R-:W-:Y:S01]  /*1c400*/  IMAD.MOV.U32 R8, RZ, RZ, RZ ;  /* 0x000000ffff087224 */ /* 0x000fe200078e00ff */
[----:B------:R-:W-:Y:S02]  /*1c410*/  IABS R10, R6 ;  /* 0x00000006000a7213 */ /* 0x000fe40000000000 */
[----:B---3--:R-:W1:Y:S08]  /*1c420*/  I2F.RP R0, R2 ;  /* 0x0000000200007306 */ /* 0x008e700000209400 */
        /* <DEDUP_REMOVED lines=58> */
.L_x_1168:
[----:B---3--:R-:W-:-:S04]  /*1c7d0*/  IMAD.MOV.U32 R4, RZ, RZ, 0x4 ;  /* 0x00000004ff047424 */ /* 0x008fc800078e00ff */
[----:B------:R-:W-:-:S05]  /*1c7e0*/  IMAD.WIDE R4, R251, R4, c[0x0][0x590] ;  /* 0x00016400fb047625 */ /* 0x000fca00078e0204 */
        /* <DEDUP_REMOVED lines=62> */
.L_x_1169:
[----:B------:R-:W-:Y:S05]  /*1cbd0*/  BSYNC B0 ;  /* 0x0000000000007941 */ /* 0x000fea0003800000 */
.L_x_1167:
[----:B------:R-:W-:-:S04]  /*1cbe0*/  LOP3.LUT R2, RZ, R2, RZ, 0x33, !PT ;  /* 0x00000002ff027212 */ /* 0x000fc800078e33ff */
[----:B------:R-:W-:Y:S01]  /*1cbf0*/  IADD3 R249, R2, R6, RZ ;  /* 0x0000000602f97210 */ /* 0x000fe20007ffe0ff */
[----:B------:R-:W-:Y:S05]  /*1cc00*/  BRA `(.L_x_1170) ;  /* 0x0000004000007947 */ /* 0x000fea0003800000 */
.L_x_1158:
[----:B------:R-:W-:Y:S01]  /*1cc10*/  IMAD.MOV.U32 R248, RZ, RZ, R10 ;  /* 0x000000fffff87224 */ /* 0x000fe200078e000a */
[----:B------:R-:W-:Y:S01]  /*1cc20*/  MOV R250, RZ ;  /* 0x000000ff00fa7202 */ /* 0x000fe20000000f00 */
[----:B------:R-:W-:Y:S01]  /*1cc30*/  IMAD.MOV.U32 R249, RZ, RZ, RZ ;  /* 0x000000fffff97224 */ /* 0x000fe200078e00ff */
[----:B------:R-:W-:Y:S02]  /*1cc40*/  MOV R251, c[0x0][0x53c] ;  /* 0x00014f0000fb7a02 */ /* 0x000fe40000000f00 */
.L_x_1170:
[----:B------:R-:W-:Y:S05]  /*1cc50*/  BSYNC B1 ;  /* 0x0000000000017941 */ /* 0x000fea0003800000 */
.L_x_1156:
[----:B------:R-:W-:Y:S01]  /*1cc60*/  WARPSYNC 0xffffffff ;  /* 0xffffffff00007948 */ /* 0x000fe20003800000 */
[----:B------:R-:W-:Y:S01]  /*1cc70*/  BAR.SYNC.DEFER_BLOCKING 0x4, 0x100 ;  /* 0x0104000000007b1d */ /* 0x000fe20000010000 */
[----:B------:R-:W-:-:S13]  /*1cc80*/  ISETP.NE.AND P0, PT, R13, RZ, PT ;  /* 0x000000ff0d00720c */ /* 0x000fda0003f05270 */
[----:B------:R3:W-:Y:S04]  /*1cc90*/  @!P0 STS.128 [0x18100], R248 ;  /* 0x018100f8ff008388 */ /* 0x0007e80000000c00 */
[----:B------:R-:W-:Y:S06]  /*1cca0*/  BAR.ARV 0x5, 0x100 ;  /* 0x0144000000007b1d */ /* 0x000fec0000002000 */
.L_x_1151:
[----:B--2---:R-:W-:-:S13]  /*1ccb0*/  ISETP.GE.AND P0, PT, R251, c[0x0][0x53c], PT ;  /* 0x00014f00fb007a0c */ /* 0x004fda0003f06270 */
[----:B-1-34-:R-:W-:Y:S01]  /*1ccc0*/  @P0 CALL.REL.NOINC `(.L_x_1171) ;  /* 0x0000001000000944 */ /* 0x01afe20003c00000 */
[----:B------:R-:W-:Y:S05]  /*1ccd0*/  BRA `(.L_x_1172) ;  /* 0xfffe4d2000007947 */ /* 0x000fea000383ffff */
.L_x_1171:
[----:B------:R-:W-:Y:S05]  /*1cce0*/  EXIT ;  /* 0x000000000000794d */ /* 0x000fea0003800000 */
.L_x_1002:
[----:B------:R-:W-:Y:S01]  /*1ccf0*/  IMAD.MOV.U32 R0, RZ, RZ, R4 ;  /* 0x000000ffff007224 */ /* 0x000fe200078e0004 */
[----:B------:R-:W-:Y:S02]  /*1cd00*/  MOV R2, 0x1 ;  /* 0x0000000100027802 */ /* 0x000fe40000000f00 */
[----:B------:R-:W-:Y:S02]  /*1cd10*/  MOV R3, 0x1cd30 ;  /* 0x0001cd3000037802 */ /* 0x000fe40000000f00 */
[----:B--2---:R-:W-:Y:S05]  /*1cd20*/  CALL.REL.NOINC `($__internal_24_$__cuda_sm70_shflsync_up_p) ;  /* 0x0000184000007944 */ /* 0x004fea0003c00000 */
[----:B------:R-:W-:Y:S01]  /*1cd30*/  MOV R0, R5 ;  /* 0x0000000500007202 */ /* 0x000fe20000000f00 */
[----:B------:R-:W-:Y:S05]  /*1cd40*/  BRA `(.L_x_1173) ;  /* 0xfffe371000007947 */ /* 0x000fea000383ffff */
.L_x_1003:
[----:B------:R-:W-:Y:S01]  /*1cd50*/  IMAD.MOV.U32 R0, RZ, RZ, R4 ;  /* 0x000000ffff007224 */ /* 0x000fe200078e0004 */
[----:B------:R-:W-:Y:S02]  /*1cd60*/  MOV R2, 0x2 ;  /* 0x0000000200027802 */ /* 0x000fe40000000f00 */
[----:B------:R-:W-:Y:S02]  /*1cd70*/  MOV R3, 0x1cd90 ;  /* 0x0001cd9000037802 */ /* 0x000fe40000000f00 */
[----:B--2---:R-:W-:Y:S05]  /*1cd80*/  CALL.REL.NOINC `($__internal_24_$__cuda_sm70_shflsync_up_p) ;  /* 0x000017e000007944 */ /* 0x004fea0003c00000 */
[----:B------:R-:W-:Y:S02]  /*1cd90*/  SEL R5, R5, RZ, P4 ;  /* 0x000000ff05057207 */ /* 0x000fe40002000000 */
[----:B------:R-:W-:Y:S02]  /*1cda0*/  MOV R2, 0x4 ;  /* 0x0000000400027802 */ /* 0x000fe40000000f00 */
[----:B------:R-:W-:Y:S01]  /*1cdb0*/  MOV R3, 0x1cdf0 ;  /* 0x0001cdf000037802 */ /* 0x000fe20000000f00 */
[----:B------:R-:W-:-:S04]  /*1cdc0*/  IMAD.IADD R4, R4, 0x1, R5 ;  /* 0x0000000104047824 */ /* 0x000fc800078e0205 */
[----:B------:R-:W-:Y:S02]  /*1cdd0*/  IMAD.MOV.U32 R0, RZ, RZ, R4 ;  /* 0x000000ffff007224 */ /* 0x000fe400078e0004 */
[----:B------:R-:W-:Y:S05]  /*1cde0*/  CALL.REL.NOINC `($__internal_24_$__cuda_sm70_shflsync_up_p) ;  /* 0x0000178000007944 */ /* 0x000fea0003c00000 */
        /* <DEDUP_REMOVED lines=15> */
[----:B------:R-:W-:Y:S02]  /*1cee0*/  IMAD.IADD R4, R4, 0x1, R5 ;  /* 0x0000000104047824 */ /* 0x000fe400078e0205 */
[----:B------:R-:W-:Y:S02]  /*1cef0*/  IMAD.MOV.U32 R5, RZ, RZ, 0x1f ;  /* 0x0000001fff057424 */ /* 0x000fe400078e00ff */
[----:B------:R-:W-:Y:S02]  /*1cf00*/  IMAD.MOV.U32 R9, RZ, RZ, R4 ;  /* 0x000000ffff097224 */ /* 0x000fe400078e0004 */
[----:B------:R-:W-:Y:S05]  /*1cf10*/  CALL.REL.NOINC `($__internal_23_$__cuda_sm70_shflsync_idx_p) ;  /* 0x0000160000007944 */ /* 0x000fea0003c00000 */
[----:B------:R-:W-:Y:S01]  /*1cf20*/  MOV R0, R5 ;  /* 0x0000000500007202 */ /* 0x000fe20000000f00 */
[----:B------:R-:W-:Y:S05]  /*1cf30*/  BRA `(.L_x_1174) ;  /* 0xfffe362000007947 */ /* 0x000fea000383ffff */
.L_x_1005:
[----:B------:R-:W-:Y:S02]  /*1cf40*/  SEL R0, RZ, 0x1, P0 ;  /* 0x00000001ff007807 */ /* 0x000fe40000000000 */
[----:B------:R-:W-:-:S02]  /*1cf50*/  MOV R2, 0x1cf70 ;  /* 0x0001cf7000027802 */ /* 0x000fc40000000f00 */
[----:B--2---:R-:W-:Y:S05]  /*1cf60*/  CALL.REL.NOINC `($__internal_25_$__cuda_sm70_votesync_ballot) ;  /* 0x0000167000007944 */ /* 0x004fea0003c00000 */
[----:B------:R-:W-:Y:S01]  /*1cf70*/  MOV R7, R0 ;  /* 0x0000000000077202 */ /* 0x000fe20000000f00 */
[----:B------:R-:W-:Y:S05]  /*1cf80*/  BRA `(.L_x_1175) ;  /* 0xfffe366000007947 */ /* 0x000fea000383ffff */
.L_x_1006:
[----:B------:R-:W-:Y:S01]  /*1cf90*/  IMAD.MOV.U32 R9, RZ, RZ, R10 ;  /* 0x000000ffff097224 */ /* 0x000fe200078e000a */
[----:B------:R-:W-:Y:S01]  /*1cfa0*/  MOV R5, R0 ;  /* 0x0000000000057202 */ /* 0x000fe20000000f00 */
[----:B------:R-:W-:Y:S01]  /*1cfb0*/  IMAD.MOV.U32 R3, RZ, RZ, 0x1f ;  /* 0x0000001fff037424 */ /* 0x000fe200078e00ff */
[----:B------:R-:W-:-:S02]  /*1cfc0*/  MOV R2, 0x1cfe0 ;  /* 0x0001cfe000027802 */ /* 0x000fc40000000f00 */
[----:B------:R-:W-:Y:S05]  /*1cfd0*/  CALL.REL.NOINC `($__internal_23_$__cuda_sm70_shflsync_idx_p) ;  /* 0x0000154000007944 */ /* 0x000fea0003c00000 */
[----:B------:R-:W-:Y:S01]  /*1cfe0*/  IMAD.MOV.U32 R12, RZ, RZ, R5 ;  /* 0x000000ffff0c7224 */ /* 0x000fe200078e0005 */
[----:B------:R-:W-:Y:S01]  /*1cff0*/  MOV R9, R8 ;  /* 0x0000000800097202 */ /* 0x000fe20000000f00 */
[----:B------:R-:W-:Y:S01]  /*1d000*/  IMAD.MOV.U32 R6, RZ, RZ, RZ ;  /* 0x000000ffff067224 */ /* 0x000fe200078e00ff */
[----:B------:R-:W-:Y:S01]  /*1d010*/  MOV R5, R0 ;  /* 0x0000000000057202 */ /* 0x000fe20000000f00 */
[----:B------:R-:W-:Y:S01]  /*1d020*/  IMAD.MOV.U32 R3, RZ, RZ, 0x1f ;  /* 0x0000001fff037424 */ /* 0x000fe200078e00ff */
[----:B------:R-:W-:-:S02]  /*1d030*/  MOV R2, 0x1d050 ;  /* 0x0001d05000027802 */ /* 0x000fc40000000f00 */
[----:B------:R-:W-:Y:S05]  /*1d040*/  CALL.REL.NOINC `($__internal_23_$__cuda_sm70_shflsync_idx_p) ;  /* 0x000014d000007944 */ /* 0x000fea0003c00000 */
[----:B------:R-:W-:Y:S01]  /*1d050*/  MOV R10, R5 ;  /* 0x00000005000a7202 */ /* 0x000fe20000000f00 */
[----:B------:R-:W-:Y:S05]  /*1d060*/  BRA `(.L_x_1176) ;  /* 0xfffe35e000007947 */ /* 0x000fea000383ffff */
.L_x_1009:
[----:B------:R-:W-:Y:S01]  /*1d070*/  IMAD.MOV.U32 R9, RZ, RZ, R4 ;  /* 0x000000ffff097224 */ /* 0x000fe200078e0004 */
[----:B------:R-:W-:-:S02]  /*1d080*/  MOV R3, 0x1f ;  /* 0x0000001f00037802 */ /* 0x000fc40000000f00 */
[----:B------:R-:W-:Y:S02]  /*1d090*/  MOV R2, 0x1d0b0 ;  /* 0x0001d0b000027802 */ /* 0x000fe40000000f00 */
[----:B-123--:R-:W-:Y:S05]  /*1d0a0*/  CALL.REL.NOINC `($__internal_23_$__cuda_sm70_shflsync_idx_p) ;  /* 0x0000147000007944 */ /* 0x00efea0003c00000 */
[----:B------:R-:W-:Y:S01]  /*1d0b0*/  MOV R6, R5 ;  /* 0x0000000500067202 */ /* 0x000fe20000000f00 */
[----:B------:R-:W-:Y:S05]  /*1d0c0*/  BRA `(.L_x_1008) ;  /* 0xfffe35e000007947 */ /* 0x000fea000383ffff */
.L_x_1048:
[----:B------:R-:W-:Y:S01]  /*1d0d0*/  IMAD.MOV.U32 R9, RZ, RZ, R13 ;  /* 0x000000ffff097224 */ /* 0x000fe200078e000d */
[----:B------:R-:W-:Y:S01]  /*1d0e0*/  MOV R5, RZ ;  /* 0x000000ff00057202 */ /* 0x000fe20000000f00 */
[----:B------:R-:W-:Y:S01]  /*1d0f0*/  IMAD.MOV.U32 R3, RZ, RZ, 0x181f ;  /* 0x0000181fff037424 */ /* 0x000fe200078e00ff */
[----:B------:R-:W-:Y:S02]  /*1d100*/  MOV R2, 0x1d120 ;  /* 0x0001d12000027802 */ /* 0x000fe40000000f00 */
[----:B-----5:R-:W-:Y:S05]  /*1d110*/  CALL.REL.NOINC `($__internal_23_$__cuda_sm70_shflsync_idx_p) ;  /* 0x0000140000007944 */ /* 0x020fea0003c00000 */
[----:B------:R-:W-:Y:S01]  /*1d120*/  MOV R10, R5 ;  /* 0x00000005000a7202 */ /* 0x000fe20000000f00 */
[----:B------:R-:W-:Y:S05]  /*1d130*/  BRA `(.L_x_1177) ;  /* 0xfffeadb000007947 */ /* 0x000fea000383ffff */
.L_x_1049:
[----:B------:R-:W-:Y:S01]  /*1d140*/  IMAD.MOV.U32 R9, RZ, RZ, R15 ;  /* 0x000000ffff097224 */ /* 0x000fe200078e000f */
[----:B------:R-:W-:Y:S01]  /*1d150*/  MOV R5, RZ ;  /* 0x000000ff00057202 */ /* 0x000fe20000000f00 */
[----:B------:R-:W-:Y:S01]  /*1d160*/  IMAD.MOV.U32 R3, RZ, RZ, 0x181f ;  /* 0x0000181fff037424 */ /* 0x000fe200078e00ff */
[----:B------:R-:W-:Y:S02]  /*1d170*/  MOV R2, 0x1d190 ;  /* 0x0001d19000027802 */ /* 0x000fe40000000f00 */
[----:B-12--5:R-:W-:Y:S05]  /*1d180*/  CALL.REL.NOINC `($__internal_23_$__cuda_sm70_shflsync_idx_p) ;  /* 0x0000139000007944 */ /* 0x026fea0003c00000 */
[----:B------:R-:W-:Y:S01]  /*1d190*/  MOV R0, R5 ;  /* 0x0000000500007202 */ /* 0x000fe20000000f00 */
[----:B------:R-:W-:Y:S05]  /*1d1a0*/  BRA `(.L_x_1178) ;  /* 0xfffead6000007947 */ /* 0x000fea000383ffff */
.L_x_1052:
[----:B--2---:R-:W-:Y:S01]  /*1d1b0*/  IMAD.MOV.U32 R9, RZ, RZ, R13 ;  /* 0x000000ffff097224 */ /* 0x004fe200078e000d */
[----:B------:R-:W-:Y:S01]  /*1d1c0*/  MOV R5, 0x1 ;  /* 0x0000000100057802 */ /* 0x000fe20000000f00 */
[----:B------:R-:W-:Y:S01]  /*1d1d0*/  IMAD.MOV.U32 R3, RZ, RZ, 0x181f ;  /* 0x0000181fff037424 */ /* 0x000fe200078e00ff */
[----:B------:R-:W-:-:S02]  /*1d1e0*/  MOV R2, 0x1d200 ;  /* 0x0001d20000027802 */ /* 0x000fc40000000f00 */
[----:B-1--45:R-:W-:Y:S05]  /*1d1f0*/  CALL.REL.NOINC `($__internal_23_$__cuda_sm70_shflsync_idx_p) ;  /* 0x0000132000007944 */ /* 0x032fea0003c00000 */
[----:B------:R-:W-:Y:S01]  /*1d200*/  IMAD.MOV.U32 R10, RZ, RZ, R5 ;  /* 0x000000ffff0a7224 */ /* 0x000fe200078e0005 */
[----:B------:R-:W-:Y:S01]  /*1d210*/  MOV R5, 0x1 ;  /* 0x0000000100057802 */ /* 0x000fe20000000f00 */
[----:B------:R-:W-:Y:S01]  /*1d220*/  IMAD.MOV.U32 R9, RZ, RZ, R15 ;  /* 0x000000ffff097224 */ /* 0x000fe200078e000f */
[----:B------:R-:W-:-:S02]  /*1d230*/  MOV R3, 0x181f ;  /* 0x0000181f00037802 */ /* 0x000fc40000000f00 */
[----:B------:R-:W-:Y:S02]  /*1d240*/  MOV R2, 0x1d260 ;  /* 0x0001d26000027802 */ /* 0x000fe40000000f00 */
[----:B------:R-:W-:Y:S05]  /*1d250*/  CALL.REL.NOINC `($__internal_23_$__cuda_sm70_shflsync_idx_p) ;  /* 0x000012c000007944 */ /* 0x000fea0003c00000 */
[----:B------:R-:W-:Y:S01]  /*1d260*/  MOV R0, R5 ;  /* 0x0000000500007202 */ /* 0x000fe20000000f00 */
[----:B------:R-:W-:Y:S05]  /*1d270*/  BRA `(.L_x_1179) ;  /* 0xfffeae0000007947 */ /* 0x000fea000383ffff */
.L_x_1055:
[----:B---3--:R-:W-:Y:S01]  /*1d280*/  IMAD.MOV.U32 R9, RZ, RZ, R13 ;  /* 0x000000ffff097224 */ /* 0x008fe200078e000d */
[----:B------:R-:W-:Y:S01]  /*1d290*/  MOV R5, 0x2 ;  /* 0x0000000200057802 */ /* 0x000fe20000000f00 */
[----:B------:R-:W-:Y:S01]  /*1d2a0*/  IMAD.MOV.U32 R3, RZ, RZ, 0x181f ;  /* 0x0000181fff037424 */ /* 0x000fe200078e00ff */
[----:B------:R-:W-:Y:S02]  /*1d2b0*/  MOV R2, 0x1d2d0 ;  /* 0x0001d2d000027802 */ /* 0x000fe40000000f00 */
[----:B-12-45:R-:W-:Y:S05]  /*1d2c0*/  CALL.REL.NOINC `($__internal_23_$__cuda_sm70_shflsync_idx_p) ;  /* 0x0000125000007944 */ /* 0x036fea0003c00000 */
[----:B------:R-:W-:Y:S01]  /*1d2d0*/  MOV R10, R5 ;  /* 0x00000005000a7202 */ /* 0x000fe20000000f00 */
[----:B------:R-:W-:Y:S05]  /*1d2e0*/  BRA `(.L_x_1180) ;  /* 0xfffeaec000007947 */ /* 0x000fea000383ffff */
.L_x_1056:
[----:B------:R-:W-:Y:S01]  /*1d2f0*/  IMAD.MOV.U32 R9, RZ, RZ, R15 ;  /* 0x000000ffff097224 */ /* 0x000fe200078e000f */
[----:B------:R-:W-:Y:S01]  /*1d300*/  MOV R5, 0x2 ;  /* 0x0000000200057802 */ /* 0x000fe20000000f00 */
[----:B------:R-:W-:Y:S01]  /*1d310*/  IMAD.MOV.U32 R3, RZ, RZ, 0x181f ;  /* 0x0000181fff037424 */ /* 0x000fe200078e00ff */
[----:B------:R-:W-:Y:S02]  /*1d320*/  MOV R2, 0x1d340 ;  /* 0x0001d34000027802 */ /* 0x000fe40000000f00 */
[----:B-12345:R-:W-:Y:S05]  /*1d330*/  CALL.REL.NOINC `($__internal_23_$__cuda_sm70_shflsync_idx_p) ;  /* 0x000011e000007944 */ /* 0x03efea0003c00000 */
[----:B------:R-:W-:Y:S01]  /*1d340*/  MOV R0, R5 ;  /* 0x0000000500007202 */ /* 0x000fe20000000f00 */
[----:B------:R-:W-:Y:S05]  /*1d350*/  BRA `(.L_x_1181) ;  /* 0xfffeae7000007947 */ /* 0x000fea000383ffff */
.L_x_1059:
[----:B-1----:R-:W-:Y:S01]  /*1d360*/  IMAD.MOV.U32 R9, RZ, RZ, R13 ;  /* 0x000000ffff097224 */ /* 0x002fe200078e000d */
[----:B------:R-:W-:Y:S01]  /*1d370*/  MOV R5, 0x3 ;  /* 0x0000000300057802 */ /* 0x000fe20000000f00 */
[----:B------:R-:W-:Y:S01]  /*1d380*/  IMAD.MOV.U32 R3, RZ, RZ, 0x181f ;  /* 0x0000181fff037424 */ /* 0x000fe200078e00ff */
[----:B------:R-:W-:-:S02]  /*1d390*/  MOV R2, 0x1d3b0 ;  /* 0x0001d3b000027802 */ /* 0x000fc40000000f00 */
[----:B--2345:R-:W-:Y:S05]  /*1d3a0*/  CALL.REL.NOINC `($__internal_23_$__cuda_sm70_shflsync_idx_p) ;  /* 0x0000117000007944 */ /* 0x03cfea0003c00000 */
        /* <DEDUP_REMOVED lines=8> */
.L_x_1110:
[----:B------:R-:W-:Y:S01]  /*1d430*/  IMAD.MOV.U32 R2, RZ, RZ, R236 ;  /* 0x000000ffff027224 */ /* 0x000fe200078e00ec */
[----:B------:R-:W-:Y:S02]  /*1d440*/  MOV R5, 0x2 ;  /* 0x0000000200057802 */ /* 0x000fe40000000f00 */
[----:B------:R-:W-:Y:S02]  /*1d450*/  MOV R3, 0x1d470 ;  /* 0x0001d47000037802 */ /* 0x000fe40000000f00 */
[----:B------:R-:W-:Y:S05]  /*1d460*/  CALL.REL.NOINC `($__internal_22_$__cuda_sm70_shflsync_bfly_p) ;  /* 0x0000106000007944 */ /* 0x000fea0003c00000 */
[----:B------:R-:W-:Y:S01]  /*1d470*/  MOV R0, R5 ;  /* 0x0000000500007202 */ /* 0x000fe20000000f00 */
[----:B------:R-:W-:Y:S05]  /*1d480*/  BRA `(.L_x_1183) ;  /* 0xffffaaf000007947 */ /* 0x000fea000383ffff */
.L_x_1111:
[----:B------:R-:W-:Y:S01]  /*1d490*/  IMAD.MOV.U32 R2, RZ, RZ, R0 ;  /* 0x000000ffff027224 */ /* 0x000fe200078e0000 */
[----:B------:R-:W-:Y:S02]  /*1d4a0*/  MOV R5, 0x1 ;  /* 0x0000000100057802 */ /* 0x000fe40000000f00 */
[----:B------:R-:W-:Y:S02]  /*1d4b0*/  MOV R3, 0x1d4d0 ;  /* 0x0001d4d000037802 */ /* 0x000fe40000000f00 */
[----:B-1----:R-:W-:Y:S05]  /*1d4c0*/  CALL.REL.NOINC `($__internal_22_$__cuda_sm70_shflsync_bfly_p) ;  /* 0x0000100000007944 */ /* 0x002fea0003c00000 */
[----:B------:R-:W-:Y:S01]  /*1d4d0*/  FADD.FTZ R0, R0, R5 ;  /* 0x0000000500007221 */ /* 0x000fe20000010000 */
[----:B------:R-:W-:Y:S02]  /*1d4e0*/  MOV R2, R237 ;  /* 0x000000ed00027202 */ /* 0x000fe40000000f00 */
[----:B------:R-:W-:-:S02]  /*1d4f0*/  MOV R5, 0x2 ;  /* 0x0000000200057802 */ /* 0x000fc40000000f00 */
[----:B------:R-:W-:Y:S02]  /*1d500*/  MOV R3, 0x1d520 ;  /* 0x0001d52000037802 */ /* 0x000fe40000000f00 */
[----:B------:R-:W-:Y:S05]  /*1d510*/  CALL.REL.NOINC `($__internal_22_$__cuda_sm70_shflsync_bfly_p) ;  /* 0x00000fb000007944 */ /* 0x000fea0003c00000 */
[----:B------:R-:W-:Y:S01]  /*1d520*/  FADD.FTZ R4, R237, R5 ;  /* 0x00000005ed047221 */ /* 0x000fe20000010000 */
[----:B------:R-:W-:Y:S02]  /*1d530*/  MOV R5, 0x1 ;  /* 0x0000000100057802 */ /* 0x000fe40000000f00 */
[----:B------:R-:W-:Y:S02]  /*1d540*/  MOV R3, 0x1d570 ;  /* 0x0001d57000037802 */ /* 0x000fe40000000f00 */
[----:B------:R-:W-:Y:S02]  /*1d550*/  MOV R2, R4 ;  /* 0x0000000400027202 */ /* 0x000fe40000000f00 */
[----:B------:R-:W-:Y:S05]  /*1d560*/  CALL.REL.NOINC `($__internal_22_$__cuda_sm70_shflsync_bfly_p) ;  /* 0x00000f6000007944 */ /* 0x000fea0003c00000 */
[----:B------:R-:W-:Y:S01]  /*1d570*/  MOV R3, R5 ;  /* 0x0000000500037202 */ /* 0x000fe20000000f00 */
[----:B------:R-:W-:Y:S05]  /*1d580*/  BRA `(.L_x_1184) ;  /* 0xffffaa6000007947 */ /* 0x000fea000383ffff */
.L_x_1118:
[----:B-1-34-:R-:W-:Y:S01]  /*1d590*/  IMAD.MOV.U32 R9, RZ, RZ, R13 ;  /* 0x000000ffff097224 */ /* 0x01afe200078e000d */
[----:B------:R-:W-:Y:S01]  /*1d5a0*/  MOV R5, RZ ;  /* 0x000000ff00057202 */ /* 0x000fe20000000f00 */
[----:B------:R-:W-:Y:S01]  /*1d5b0*/  IMAD.MOV.U32 R3, RZ, RZ, 0x181f ;  /* 0x0000181fff037424 */ /* 0x000fe200078e00ff */
[----:B------:R-:W-:Y:S02]  /*1d5c0*/  MOV R2, 0x1d5e0 ;  /* 0x0001d5e000027802 */ /* 0x000fe40000000f00 */
[----:B------:R-:W-:Y:S05]  /*1d5d0*/  CALL.REL.NOINC `($__internal_23_$__cuda_sm70_shflsync_idx_p) ;  /* 0x00000f4000007944 */ /* 0x000fea0003c00000 */
[----:B------:R-:W-:Y:S01]  /*1d5e0*/  MOV R7, R5 ;  /* 0x0000000500077202 */ /* 0x000fe20000000f00 */
[----:B------:R-:W-:Y:S05]  /*1d5f0*/  BRA `(.L_x_1185) ;  /* 0xffffc34000007947 */ /* 0x000fea000383ffff */
.L_x_1119:
[----:B------:R-:W-:Y:S01]  /*1d600*/  IMAD.MOV.U32 R9, RZ, RZ, R14 ;  /* 0x000000ffff097224 */ /* 0x000fe200078e000e */
[----:B------:R-:W-:Y:S01]  /*1d610*/  MOV R5, RZ ;  /* 0x000000ff00057202 */ /* 0x000fe20000000f00 */
[----:B------:R-:W-:Y:S01]  /*1d620*/  IMAD.MOV.U32 R3, RZ, RZ, 0x181f ;  /* 0x0000181fff037424 */ /* 0x000fe200078e00ff */
[----:B------:R-:W-:-:S02]  /*1d630*/  MOV R2, 0x1d650 ;  /* 0x0001d65000027802 */ /* 0x000fc40000000f00 */
[----:B-12---:R-:W-:Y:S05]  /*1d640*/  CALL.REL.NOINC `($__internal_23_$__cuda_sm70_shflsync_idx_p) ;  /* 0x00000ed000007944 */ /* 0x006fea0003c00000 */
[----:B------:R-:W-:Y:S01]  /*1d650*/  MOV R2, R5 ;  /* 0x0000000500027202 */ /* 0x000fe20000000f00 */
[----:B------:R-:W-:Y:S05]  /*1d660*/  BRA `(.L_x_1186) ;  /* 0xffffc2f000007947 */ /* 0x000fea000383ffff */
.L_x_1122:
[----:B--2---:R-:W-:Y:S01]  /*1d670*/  IMAD.MOV.U32 R9, RZ, RZ, R13 ;  /* 0x000000ffff097224 */ /* 0x004fe200078e000d */
[----:B------:R-:W-:Y:S01]  /*1d680*/  MOV R5, 0x1 ;  /* 0x0000000100057802 */ /* 0x000fe20000000f00 */
[----:B------:R-:W-:Y:S01]  /*1d690*/  IMAD.MOV.U32 R3, RZ, RZ, 0x181f ;  /* 0x0000181fff037424 */ /* 0x000fe200078e00ff */
[----:B----4-:R-:W-:-:S02]  /*1d6a0*/  MOV R2, 0x1d6c0 ;  /* 0x0001d6c000027802 */ /* 0x010fc40000000f00 */
[----:B-1-3--:R-:W-:Y:S05]  /*1d6b0*/  CALL.REL.NOINC `($__internal_23_$__cuda_sm70_shflsync_idx_p) ;  /* 0x00000e6000007944 */ /* 0x00afea0003c00000 */
        /* <DEDUP_REMOVED lines=8> */
.L_x_1125:
[----:B-1----:R-:W-:Y:S01]  /*1d740*/  IMAD.MOV.U32 R9, RZ, RZ, R13 ;  /* 0x000000ffff097224 */ /* 0x002fe200078e000d */
[----:B------:R-:W-:Y:S01]  /*1d750*/  MOV R5, 0x2 ;  /* 0x0000000200057802 */ /* 0x000fe20000000f00 */
[----:B------:R-:W-:Y:S01]  /*1d760*/  IMAD.MOV.U32 R3, RZ, RZ, 0x181f ;  /* 0x0000181fff037424 */ /* 0x000fe200078e00ff */
[----:B----4-:R-:W-:Y:S02]  /*1d770*/  MOV R2, 0x1d790 ;  /* 0x0001d79000027802 */ /* 0x010fe40000000f00 */
[----:B--23--:R-:W-:Y:S05]  /*1d780*/  CALL.REL.NOINC `($__internal_23_$__cuda_sm70_shflsync_idx_p) ;  /* 0x00000d9000007944 */ /* 0x00cfea0003c00000 */
[----:B------:R-:W-:Y:S01]  /*1d790*/  MOV R7, R5 ;  /* 0x0000000500077202 */ /* 0x000fe20000000f00 */
[----:B------:R-:W-:Y:S05]  /*1d7a0*/  BRA `(.L_x_1188) ;  /* 0xffffc44000007947 */ /* 0x000fea000383ffff */
.L_x_1126:
[----:B------:R-:W-:Y:S01]  /*1d7b0*/  IMAD.MOV.U32 R9, RZ, RZ, R14 ;  /* 0x000000ffff097224 */ /* 0x000fe200078e000e */
[----:B------:R-:W-:Y:S01]  /*1d7c0*/  MOV R5, 0x2 ;  /* 0x0000000200057802 */ /* 0x000fe20000000f00 */
[----:B------:R-:W-:Y:S01]  /*1d7d0*/  IMAD.MOV.U32 R3, RZ, RZ, 0x181f ;  /* 0x0000181fff037424 */ /* 0x000fe200078e00ff */
[----:B----4-:R-:W-:Y:S02]  /*1d7e0*/  MOV R2, 0x1d800 ;  /* 0x0001d80000027802 */ /* 0x010fe40000000f00 */
[----:B-123--:R-:W-:Y:S05]  /*1d7f0*/  CALL.REL.NOINC `($__internal_23_$__cuda_sm70_shflsync_idx_p) ;  /* 0x00000d2000007944 */ /* 0x00efea0003c00000 */
[----:B------:R-:W-:Y:S01]  /*1d800*/  MOV R2, R5 ;  /* 0x0000000500027202 */ /* 0x000fe20000000f00 */
[----:B------:R-:W-:Y:S05]  /*1d810*/  BRA `(.L_x_1189) ;  /* 0xffffc3f000007947 */ /* 0x000fea000383ffff */
.L_x_1129:
[----:B-1----:R-:W-:Y:S01]  /*1d820*/  IMAD.MOV.U32 R9, RZ, RZ, R13 ;  /* 0x000000ffff097224 */ /* 0x002fe200078e000d */
[----:B------:R-:W-:Y:S01]  /*1d830*/  MOV R5, 0x3 ;  /* 0x0000000300057802 */ /* 0x000fe20000000f00 */
[----:B------:R-:W-:Y:S01]  /*1d840*/  IMAD.MOV.U32 R3, RZ, RZ, 0x181f ;  /* 0x0000181fff037424 */ /* 0x000fe200078e00ff */
[----:B------:R-:W-:-:S02]  /*1d850*/  MOV R2, 0x1d870 ;  /* 0x0001d87000027802 */ /* 0x000fc40000000f00 */
[----:B--234-:R-:W-:Y:S05]  /*1d860*/  CALL.REL.NOINC `($__internal_23_$__cuda_sm70_shflsync_idx_p) ;  /* 0x00000cb000007944 */ /* 0x01cfea0003c00000 */
        /* <DEDUP_REMOVED lines=8> */
.L_x_1131:
[----:B------:R-:W-:Y:S01]  /*1d8f0*/  IMAD.MOV.U32 R9, RZ, RZ, R36 ;  /* 0x000000ffff097224 */ /* 0x000fe200078e0024 */
[----:B------:R-:W-:Y:S01]  /*1d900*/  MOV R5, RZ ;  /* 0x000000ff00057202 */ /* 0x000fe20000000f00 */
[----:B------:R-:W-:Y:S01]  /*1d910*/  IMAD.MOV.U32 R3, RZ, RZ, 0x1c1f ;  /* 0x00001c1fff037424 */ /* 0x000fe200078e00ff */
[----:B------:R-:W-:Y:S02]  /*1d920*/  MOV R2, 0x1d940 ;  /* 0x0001d94000027802 */ /* 0x000fe40000000f00 */
[----:B-1----:R-:W-:Y:S05]  /*1d930*/  CALL.REL.NOINC `($__internal_23_$__cuda_sm70_shflsync_idx_p) ;  /* 0x00000be000007944 */ /* 0x002fea0003c00000 */
[----:B------:R-:W-:Y:S01]  /*1d940*/  MOV R4, R5 ;  /* 0x0000000500047202 */ /* 0x000fe20000000f00 */
[----:B------:R-:W-:Y:S05]  /*1d950*/  BRA `(.L_x_1191) ;  /* 0xffffc72000007947 */ /* 0x000fea000383ffff */
.L_x_1132:
[----:B------:R-:W-:Y:S01]  /*1d960*/  IMAD.MOV.U32 R9, RZ, RZ, R37 ;  /* 0x000000ffff097224 */ /* 0x000fe200078e0025 */
[----:B------:R-:W-:Y:S01]  /*1d970*/  MOV R5, RZ ;  /* 0x000000ff00057202 */ /* 0x000fe20000000f00 */
[----:B------:R-:W-:Y:S01]  /*1d980*/  IMAD.MOV.U32 R3, RZ, RZ, 0x1c1f ;  /* 0x00001c1fff037424 */ /* 0x000fe200078e00ff */
[----:B------:R-:W-:Y:S02]  /*1d990*/  MOV R2, 0x1d9b0 ;  /* 0x0001d9b000027802 */ /* 0x000fe40000000f00 */
[----:B-123--:R-:W-:Y:S05]  /*1d9a0*/  CALL.REL.NOINC `($__internal_23_$__cuda_sm70_shflsync_idx_p) ;  /* 0x00000b7000007944 */ /* 0x00efea0003c00000 */
[----:B------:R-:W-:Y:S01]  /*1d9b0*/  MOV R0, R5 ;  /* 0x0000000500007202 */ /* 0x000fe20000000f00 */
[----:B------:R-:W-:Y:S05]  /*1d9c0*/  BRA `(.L_x_1192) ;  /* 0xffffc6d000007947 */ /* 0x000fea000383ffff */
.L_x_1135:
[----:B------:R-:W-:Y:S01]  /*1d9d0*/  IMAD.MOV.U32 R9, RZ, RZ, R36 ;  /* 0x000000ffff097224 */ /* 0x000fe200078e0024 */
[----:B------:R-:W-:Y:S01]  /*1d9e0*/  MOV R5, 0x1 ;  /* 0x0000000100057802 */ /* 0x000fe20000000f00 */
[----:B---3--:R-:W-:Y:S01]  /*1d9f0*/  IMAD.MOV.U32 R3, RZ, RZ, 0x1c1f ;  /* 0x00001c1fff037424 */ /* 0x008fe200078e00ff */
[----:B------:R-:W-:-:S02]  /*1da00*/  MOV R2, 0x1da20 ;  /* 0x0001da2000027802 */ /* 0x000fc40000000f00 */
[----:B--2-4-:R-:W-:Y:S05]  /*1da10*/  CALL.REL.NOINC `($__internal_23_$__cuda_sm70_shflsync_idx_p) ;  /* 0x00000b0000007944 */ /* 0x014fea0003c00000 */
        /* <DEDUP_REMOVED lines=8> */
.L_x_1139:
[----:B------:R-:W-:Y:S01]  /*1daa0*/  IMAD.MOV.U32 R9, RZ, RZ, R11 ;  /* 0x000000ffff097224 */ /* 0x000fe200078e000b */
[----:B------:R-:W-:Y:S01]  /*1dab0*/  MOV R5, RZ ;  /* 0x000000ff00057202 */ /* 0x000fe20000000f00 */
[----:B------:R-:W-:Y:S01]  /*1dac0*/  IMAD.MOV.U32 R3, RZ, RZ, 0x181f ;  /* 0x0000181fff037424 */ /* 0x000fe200078e00ff */
[----:B------:R-:W-:Y:S02]  /*1dad0*/  MOV R2, 0x1daf0 ;  /* 0x0001daf000027802 */ /* 0x000fe40000000f00 */
[----:B------:R-:W-:Y:S05]  /*1dae0*/  CALL.REL.NOINC `($__internal_23_$__cuda_sm70_shflsync_idx_p) ;  /* 0x00000a3000007944 */ /* 0x000fea0003c00000 */
[----:B------:R-:W-:Y:S01]  /*1daf0*/  MOV R10, R5 ;  /* 0x00000005000a7202 */ /* 0x000fe20000000f00 */
[----:B------:R-:W-:Y:S05]  /*1db00*/  BRA `(.L_x_1194) ;  /* 0xffffdcc000007947 */ /* 0x000fea000383ffff */
.L_x_1140:
[----:B------:R-:W-:Y:S01]  /*1db10*/  IMAD.MOV.U32 R9, RZ, RZ, R14 ;  /* 0x000000ffff097224 */ /* 0x000fe200078e000e */
[----:B------:R-:W-:Y:S01]  /*1db20*/  MOV R5, RZ ;  /* 0x000000ff00057202 */ /* 0x000fe20000000f00 */
[----:B------:R-:W-:Y:S01]  /*1db30*/  IMAD.MOV.U32 R3, RZ, RZ, 0x181f ;  /* 0x0000181fff037424 */ /* 0x000fe200078e00ff */
[----:B------:R-:W-:Y:S02]  /*1db40*/  MOV R2, 0x1db60 ;  /* 0x0001db6000027802 */ /* 0x000fe40000000f00 */
[----:B-12---:R-:W-:Y:S05]  /*1db50*/  CALL.REL.NOINC `($__internal_23_$__cuda_sm70_shflsync_idx_p) ;  /* 0x000009c000007944 */ /* 0x006fea0003c00000 */
[----:B------:R-:W-:Y:S01]  /*1db60*/  MOV R2, R5 ;  /* 0x0000000500027202 */ /* 0x000fe20000000f00 */
[----:B------:R-:W-:Y:S05]  /*1db70*/  BRA `(.L_x_1195) ;  /* 0xffffdc7000007947 */ /* 0x000fea000383ffff */
.L_x_1143:
        /* <DEDUP_REMOVED lines=13> */
.L_x_1146:
[----:B-1----:R-:W-:Y:S01]  /*1dc50*/  IMAD.MOV.U32 R9, RZ, RZ, R11 ;  /* 0x000000ffff097224 */ /* 0x002fe200078e000b */
[----:B------:R-:W-:Y:S01]  /*1dc60*/  MOV R5, 0x2 ;  /* 0x0000000200057802 */ /* 0x000fe20000000f00 */
[----:B------:R-:W-:Y:S01]  /*1dc70*/  IMAD.MOV.U32 R3, RZ, RZ, 0x181f ;  /* 0x0000181fff037424 */ /* 0x000fe200078e00ff */
[----:B----4-:R-:W-:Y:S02]  /*1dc80*/  MOV R2, 0x1dca0 ;  /* 0x0001dca000027802 */ /* 0x010fe40000000f00 */
[----:B--23--:R-:W-:Y:S05]  /*1dc90*/  CALL.REL.NOINC `($__internal_23_$__cuda_sm70_shflsync_idx_p) ;  /* 0x0000088000007944 */ /* 0x00cfea0003c00000 */
[----:B------:R-:W-:Y:S01]  /*1dca0*/  MOV R10, R5 ;  /* 0x00000005000a7202 */ /* 0x000fe20000000f00 */
[----:B------:R-:W-:Y:S05]  /*1dcb0*/  BRA `(.L_x_1197) ;  /* 0xffffddd000007947 */ /* 0x000fea000383ffff */
.L_x_1147:
[----:B------:R-:W-:Y:S01]  /*1dcc0*/  IMAD.MOV.U32 R9, RZ, RZ, R14 ;  /* 0x000000ffff097224 */ /* 0x000fe200078e000e */
[----:B------:R-:W-:Y:S01]  /*1dcd0*/  MOV R5, 0x2 ;  /* 0x0000000200057802 */ /* 0x000fe20000000f00 */
[----:B------:R-:W-:Y:S01]  /*1dce0*/  IMAD.MOV.U32 R3, RZ, RZ, 0x181f ;  /* 0x0000181fff037424 */ /* 0x000fe200078e00ff */
[----:B----4-:R-:W-:Y:S02]  /*1dcf0*/  MOV R2, 0x1dd10 ;  /* 0x0001dd1000027802 */ /* 0x010fe40000000f00 */
[----:B-123--:R-:W-:Y:S05]  /*1dd00*/  CALL.REL.NOINC `($__internal_23_$__cuda_sm70_shflsync_idx_p) ;  /* 0x0000081000007944 */ /* 0x00efea0003c00000 */
[----:B------:R-:W-:Y:S01]  /*1dd10*/  MOV R2, R5 ;  /* 0x0000000500027202 */ /* 0x000fe20000000f00 */
[----:B------:R-:W-:Y:S05]  /*1dd20*/  BRA `(.L_x_1198) ;  /* 0xffffdd8000007947 */ /* 0x000fea000383ffff */
.L_x_1150:
        /* <DEDUP_REMOVED lines=13> */
.L_x_1152:
[----:B------:R-:W-:Y:S01]  /*1de00*/  IMAD.MOV.U32 R9, RZ, RZ, R86 ;  /* 0x000000ffff097224 */ /* 0x000fe200078e0056 */
[----:B------:R-:W-:Y:S01]  /*1de10*/  MOV R5, RZ ;  /* 0x000000ff00057202 */ /* 0x000fe20000000f00 */
[----:B---3--:R-:W-:Y:S01]  /*1de20*/  IMAD.MOV.U32 R3, RZ, RZ, 0x1f ;  /* 0x0000001fff037424 */ /* 0x008fe200078e00ff */
[----:B----4-:R-:W-:Y:S02]  /*1de30*/  MOV R2, 0x1de50 ;  /* 0x0001de5000027802 */ /* 0x010fe40000000f00 */
[----:B--2---:R-:W-:Y:S05]  /*1de40*/  CALL.REL.NOINC `($__internal_23_$__cuda_sm70_shflsync_idx_p) ;  /* 0x000006d000007944 */ /* 0x004fea0003c00000 */
[----:B------:R-:W-:Y:S01]  /*1de50*/  MOV R10, R5 ;  /* 0x00000005000a7202 */ /* 0x000fe20000000f00 */
[----:B------:R-:W-:Y:S05]  /*1de60*/  BRA `(.L_x_1200) ;  /* 0xffffdf5000007947 */ /* 0x000fea000383ffff */
.L_x_1153:
[----:B------:R-:W-:Y:S01]  /*1de70*/  IMAD.MOV.U32 R9, RZ, RZ, R86 ;  /* 0x000000ffff097224 */ /* 0x000fe200078e0056 */
[----:B------:R-:W-:Y:S01]  /*1de80*/  MOV R5, 0x1 ;  /* 0x0000000100057802 */ /* 0x000fe20000000f00 */
[----:B------:R-:W-:Y:S01]  /*1de90*/  IMAD.MOV.U32 R3, RZ, RZ, 0x1f ;  /* 0x0000001fff037424 */ /* 0x000fe200078e00ff */
[----:B----4-:R-:W-:Y:S02]  /*1dea0*/  MOV R2, 0x1dec0 ;  /* 0x0001dec000027802 */ /* 0x010fe40000000f00 */
[----:B-123--:R-:W-:Y:S05]  /*1deb0*/  CALL.REL.NOINC `($__internal_23_$__cuda_sm70_shflsync_idx_p) ;  /* 0x0000066000007944 */ /* 0x00efea0003c00000 */
[----:B------:R-:W-:Y:S01]  /*1dec0*/  MOV R8, R5 ;  /* 0x0000000500087202 */ /* 0x000fe20000000f00 */
[----:B------:R-:W-:Y:S05]  /*1ded0*/  BRA `(.L_x_1201) ;  /* 0xffffdf0000007947 */ /* 0x000fea000383ffff */
.L_x_1154:
[----:B------:R-:W-:Y:S01]  /*1dee0*/  IMAD.MOV.U32 R0, RZ, RZ, R4 ;  /* 0x000000ffff007224 */ /* 0x000fe200078e0004 */
[----:B------:R-:W-:-:S02]  /*1def0*/  MOV R2, 0x1 ;  /* 0x0000000100027802 */ /* 0x000fc40000000f00 */
[----:B------:R-:W-:Y:S02]  /*1df00*/  MOV R3, 0x1df20 ;  /* 0x0001df2000037802 */ /* 0x000fe40000000f00 */
[----:B-1-3--:R-:W-:Y:S05]  /*1df10*/  CALL.REL.NOINC `($__internal_24_$__cuda_sm70_shflsync_up_p) ;  /* 0x0000065000007944 */ /* 0x00afea0003c00000 */
[----:B------:R-:W-:Y:S05]  /*1df20*/  BRA `(.L_x_1202) ;  /* 0xffffdfd000007947 */ /* 0x000fea000383ffff */
.L_x_1155:
[----:B------:R-:W-:Y:S01]  /*1df30*/  IMAD.MOV.U32 R0, RZ, RZ, R4 ;  /* 0x000000ffff007224 */ /* 0x000fe200078e0004 */
[----:B------:R-:W-:Y:S02]  /*1df40*/  MOV R2, 0x2 ;  /* 0x0000000200027802 */ /* 0x000fe40000000f00 */
[----:B------:R-:W-:Y:S02]  /*1df50*/  MOV R3, 0x1df70 ;  /* 0x0001df7000037802 */ /* 0x000fe40000000f00 */
[----:B-1-3--:R-:W-:Y:S05]  /*1df60*/  CALL.REL.NOINC `($__internal_24_$__cuda_sm70_shflsync_up_p) ;  /* 0x0000060000007944 */ /* 0x00afea0003c00000 */
        /* <DEDUP_REMOVED lines=27> */
.L_x_1159:
[----:B------:R-:W-:Y:S02]  /*1e120*/  MOV R2, 0x1 ;  /* 0x0000000100027802 */ /* 0x000fe40000000f00 */
[----:B------:R-:W-:-:S02]  /*1e130*/  MOV R3, 0x1e150 ;  /* 0x0001e15000037802 */ /* 0x000fc40000000f00 */
[----:B-1----:R-:W-:Y:S05]  /*1e140*/  CALL.REL.NOINC `($__internal_24_$__cuda_sm70_shflsync_up_p) ;  /* 0x0000042000007944 */ /* 0x002fea0003c00000 */
[----:B------:R-:W-:Y:S01]  /*1e150*/  MOV R2, R5 ;  /* 0x0000000500027202 */ /* 0x000fe20000000f00 */
[----:B------:R-:W-:Y:S05]  /*1e160*/  BRA `(.L_x_1204) ;  /* 0xffffdfe000007947 */ /* 0x000fea000383ffff */
.L_x_1160:
[----:B------:R-:W-:Y:S02]  /*1e170*/  MOV R2, 0x2 ;  /* 0x0000000200027802 */ /* 0x000fe40000000f00 */
[----:B------:R-:W-:-:S02]  /*1e180*/  MOV R3, 0x1e1a0 ;  /* 0x0001e1a000037802 */ /* 0x000fc40000000f00 */
[----:B-1----:R-:W-:Y:S05]  /*1e190*/  CALL.REL.NOINC `($__internal_24_$__cuda_sm70_shflsync_up_p) ;  /* 0x000003d000007944 */ /* 0x002fea0003c00000 */
[----:B------:R-:W-:Y:S01]  /*1e1a0*/  SEL R5, R5, RZ, P1 ;  /* 0x000000ff05057207 */ /* 0x000fe20000800000 */
[----:B------:R-:W-:Y:S01]  /*1e1b0*/  IMAD.MOV.U32 R2, RZ, RZ, 0x4 ;  /* 0x00000004ff027424 */ /* 0x000fe200078e00ff */
[----:B------:R-:W-:-:S03]  /*1e1c0*/  MOV R3, 0x1e1f0 ;  /* 0x0001e1f000037802 */ /* 0x000fc60000000f00 */
[----:B------:R-:W-:Y:S02]  /*1e1d0*/  IMAD.IADD R0, R0, 0x1, R5 ;  /* 0x0000000100007824 */ /* 0x000fe400078e0205 */
        /* <DEDUP_REMOVED lines=22> */
.L_x_1162:
[----:B------:R-:W-:Y:S02]  /*1e340*/  SEL R0, RZ, 0x1, P0 ;  /* 0x00000001ff007807 */ /* 0x000fe40000000000 */
[----:B------:R-:W-:-:S02]  /*1e350*/  MOV R2, 0x1e370 ;  /* 0x0001e37000027802 */ /* 0x000fc40000000f00 */
[----:B-12---:R-:W-:Y:S05]  /*1e360*/  CALL.REL.NOINC `($__internal_25_$__cuda_sm70_votesync_ballot) ;  /* 0x0000027000007944 */ /* 0x006fea0003c00000 */
[----:B------:R-:W-:Y:S01]  /*1e370*/  MOV R11, R0 ;  /* 0x00000000000b7202 */ /* 0x000fe20000000f00 */
[----:B------:R-:W-:Y:S05]  /*1e380*/  BRA `(.L_x_1206) ;  /* 0xffffdf5000007947 */ /* 0x000fea000383ffff */
.L_x_1163:
[----:B------:R-:W-:Y:S01]  /*1e390*/  IMAD.MOV.U32 R9, RZ, RZ, R6 ;  /* 0x000000ffff097224 */ /* 0x000fe200078e0006 */
[----:B------:R-:W-:Y:S01]  /*1e3a0*/  MOV R5, R0 ;  /* 0x0000000000057202 */ /* 0x000fe20000000f00 */
[----:B------:R-:W-:Y:S01]  /*1e3b0*/  IMAD.MOV.U32 R3, RZ, RZ, 0x1f ;  /* 0x0000001fff037424 */ /* 0x000fe200078e00ff */
[----:B------:R-:W-:-:S02]  /*1e3c0*/  MOV R2, 0x1e3e0 ;  /* 0x0001e3e000027802 */ /* 0x000fc40000000f00 */
[----:B-12---:R-:W-:Y:S05]  /*1e3d0*/  CALL.REL.NOINC `($__internal_23_$__cuda_sm70_shflsync_idx_p) ;  /* 0x0000014000007944 */ /* 0x006fea0003c00000 */
[----:B------:R-:W-:Y:S01]  /*1e3e0*/  IMAD.MOV.U32 R6, RZ, RZ, R5 ;  /* 0x000000ffff067224 */ /* 0x000fe200078e0005 */
[----:B------:R-:W-:Y:S01]  /*1e3f0*/  MOV R5, R0 ;  /* 0x0000000000057202 */ /* 0x000fe20000000f00 */
[----:B------:R-:W-:Y:S01]  /*1e400*/  IMAD.MOV.U32 R9, RZ, RZ, R7 ;  /* 0x000000ffff097224 */ /* 0x000fe200078e0007 */
[----:B------:R-:W-:-:S02]  /*1e410*/  MOV R3, 0x1f ;  /* 0x0000001f00037802 */ /* 0x000fc40000000f00 */
[----:B------:R-:W-:Y:S02]  /*1e420*/  MOV R2, 0x1e440 ;  /* 0x0001e44000027802 */ /* 0x000fe40000000f00 */
[----:B------:R-:W-:Y:S05]  /*1e430*/  CALL.REL.NOINC `($__internal_23_$__cuda_sm70_shflsync_idx_p) ;  /* 0x000000e000007944 */ /* 0x000fea0003c00000 */
[----:B------:R-:W-:Y:S01]  /*1e440*/  MOV R7, R5 ;  /* 0x0000000500077202 */ /* 0x000fe20000000f00 */
[----:B------:R-:W-:Y:S05]  /*1e450*/  BRA `(.L_x_1207) ;  /* 0xffffded000007947 */ /* 0x000fea000383ffff */
.L_x_1166:
[----:B------:R-:W-:Y:S01]  /*1e460*/  IMAD.MOV.U32 R9, RZ, RZ, R4 ;  /* 0x000000ffff097224 */ /* 0x000fe200078e0004 */
[----:B------:R-:W-:Y:S01]  /*1e470*/  MOV R5, R0 ;  /* 0x0000000000057202 */ /* 0x000fe20000000f00 */
[----:B------:R-:W-:Y:S01]  /*1e480*/  IMAD.MOV.U32 R3, RZ, RZ, 0x1f ;  /* 0x0000001fff037424 */ /* 0x000fe200078e00ff */
[----:B------:R-:W-:Y:S02]  /*1e490*/  MOV R2, 0x1e4b0 ;  /* 0x0001e4b000027802 */ /* 0x000fe40000000f00 */
[----:B-12-4-:R-:W-:Y:S05]  /*1e4a0*/  CALL.REL.NOINC `($__internal_23_$__cuda_sm70_shflsync_idx_p) ;  /* 0x0000007000007944 */ /* 0x016fea0003c00000 */
[----:B------:R-:W-:Y:S01]  /*1e4b0*/  MOV R12, R5 ;  /* 0x00000005000c7202 */ /* 0x000fe20000000f00 */
[----:B------:R-:W-:Y:S05]  /*1e4c0*/  BRA `(.L_x_1165) ;  /* 0xffffdec000007947 */ /* 0x000fea000383ffff */
        .weak           $__internal_22_$__cuda_sm70_shflsync_bfly_p
        .type           $__internal_22_$__cuda_sm70_shflsync_bfly_p,@function
        .size           $__internal_22_$__cuda_sm70_shflsync_bfly_p,($__internal_23_$__cuda_sm70_shflsync_idx_p - $__internal_22_$__cuda_sm70_shflsync_bfly_p)
$__internal_22_$__cuda_sm70_shflsync_bfly_p:
[----:B------:R-:W-:Y:S04]  /*1e4d0*/  WARPSYNC R6 ;  /* 0x0000000600007348 */ /* 0x000fe80003800000 */
[----:B------:R1:W2:Y:S02]  /*1e4e0*/  SHFL.BFLY PT, R5, R2, R5, R7 ;  /* 0x0c00000502057389 */ /* 0x0002a400000e0007 */
[----:B-1----:R-:W-:-:S02]  /*1e4f0*/  MOV R2, R3 ;  /* 0x0000000300027202 */ /* 0x002fc40000000f00 */
[----:B------:R-:W-:-:S04]  /*1e500*/  MOV R3, 0x0 ;  /* 0x0000000000037802 */ /* 0x000fc80000000f00 */
[----:B--2---:R-:W-:Y:S05]  /*1e510*/  RET.REL.NODEC R2 `(_ZN7cutlass13device_kernelIN5flash19enable_sm80_to_sm89INS1_16FlashAttnFwdSm80INS1_25CollectiveMainloopFwdSm80ILi8ELi1ELb0EN4cute5tupleIJNS5_1CILi128EEENS7_ILi64EEENS7_ILi192EEEEEELi192ENS_6half_tEfNS_4arch4Sm80ELb1ELb0ELb1ELb1ELb0ELb1ELb1ELb1EEENS1_21CollectiveEpilogueFwdINS6_IJS8_SA_S9_EEENS6_IJNS7_ILi1EEESI_SI_EEESC_SE_Li256ELb1ELb1ELb1ELb0EEENS1_36VarlenDynamicPersistentTileSchedulerILi128ELi64ELi256ELi256ELb1ELb1ELb0ELb1ELb1ELb1EEEEEEEEEvNT_6ParamsE) ;  /* 0xfffe1ae002007950 */ /* 0x004fea0003c3ffff */
        .weak           $__internal_23_$__cuda_sm70_shflsync_idx_p
        .type           $__internal_23_$__cuda_sm70_shflsync_idx_p,@function
        .size           $__internal_23_$__cuda_sm70_shflsync_idx_p,($__internal_24_$__cuda_sm70_shflsync_up_p - $__internal_23_$__cuda_sm70_shflsync_idx_p)
$__internal_23_$__cuda_sm70_shflsync_idx_p:
[----:B------:R-:W-:-:S04]  /*1e520*/  MOV R87, 0xffffffff ;  /* 0xffffffff00577802 */ /* 0x000fc80000000f00 */
[----:B------:R-:W-:Y:S04]  /*1e530*/  WARPSYNC R87 ;  /* 0x0000005700007348 */ /* 0x000fe80003800000 */
[----:B------:R1:W2:Y:S02]  /*1e540*/  SHFL.IDX PT, R5, R9, R5, R3 ;  /* 0x0000000509057389 */ /* 0x0002a400000e0003 */
[----:B-1----:R-:W-:-:S04]  /*1e550*/  MOV R3, 0x0 ;  /* 0x0000000000037802 */ /* 0x002fc80000000f00 */
[----:B--2---:R-:W-:Y:S05]  /*1e560*/  RET.REL.NODEC R2 `(_ZN7cutlass13device_kernelIN5flash19enable_sm80_to_sm89INS1_16FlashAttnFwdSm80INS1_25CollectiveMainloopFwdSm80ILi8ELi1ELb0EN4cute5tupleIJNS5_1CILi128EEENS7_ILi64EEENS7_ILi192EEEEEELi192ENS_6half_tEfNS_4arch4Sm80ELb1ELb0ELb1ELb1ELb0ELb1ELb1ELb1EEENS1_21CollectiveEpilogueFwdINS6_IJS8_SA_S9_EEENS6_IJNS7_ILi1EEESI_SI_EEESC_SE_Li256ELb1ELb1ELb1ELb0EEENS1_36VarlenDynamicPersistentTileSchedulerILi128ELi64ELi256ELi256ELb1ELb1ELb0ELb1ELb1ELb1EEEEEEEEEvNT_6ParamsE) ;  /* 0xfffe1a9002007950 */ /* 0x004fea0003c3ffff */
        .weak           $__internal_24_$__cuda_sm70_shflsync_up_p
        .type           $__internal_24_$__cuda_sm70_shflsync_up_p,@function
        .size           $__internal_24_$__cuda_sm70_shflsync_up_p,($__internal_25_$__cuda_sm70_votesync_ballot - $__internal_24_$__cuda_sm70_shflsync_up_p)
$__internal_24_$__cuda_sm70_shflsync_up_p:
[----:B------:R-:W-:Y:S02]  /*1e570*/  IMAD.MOV.U32 R5, RZ, RZ, RZ ;  /* 0x000000ffff057224 */ /* 0x000fe400078e00ff */
[----:B------:R-:W-:-:S04]  /*1e580*/  IMAD.MOV.U32 R9, RZ, RZ, -0x1 ;  /* 0xffffffffff097424 */ /* 0x000fc800078e00ff */
[----:B------:R-:W-:Y:S04]  /*1e590*/  WARPSYNC R9 ;  /* 0x0000000900007348 */ /* 0x000fe80003800000 */
[----:B------:R1:W2:Y:S02]  /*1e5a0*/  SHFL.UP PT, R5, R0, R2, R5 ;  /* 0x0400000200057389 */ /* 0x0002a400000e0005 */
[----:B-1----:R-:W-:Y:S02]  /*1e5b0*/  MOV R2, R3 ;  /* 0x0000000300027202 */ /* 0x002fe40000000f00 */
[----:B------:R-:W-:-:S04]  /*1e5c0*/  MOV R3, 0x0 ;  /* 0x0000000000037802 */ /* 0x000fc80000000f00 */
[----:B--2---:R-:W-:Y:S05]  /*1e5d0*/  RET.REL.NODEC R2 `(_ZN7cutlass13device_kernelIN5flash19enable_sm80_to_sm89INS1_16FlashAttnFwdSm80INS1_25CollectiveMainloopFwdSm80ILi8ELi1ELb0EN4cute5tupleIJNS5_1CILi128EEENS7_ILi64EEENS7_ILi192EEEEEELi192ENS_6half_tEfNS_4arch4Sm80ELb1ELb0ELb1ELb1ELb0ELb1ELb1ELb1EEENS1_21CollectiveEpilogueFwdINS6_IJS8_SA_S9_EEENS6_IJNS7_ILi1EEESI_SI_EEESC_SE_Li256ELb1ELb1ELb1ELb0EEENS1_36VarlenDynamicPersistentTileSchedulerILi128ELi64ELi256ELi256ELb1ELb1ELb0ELb1ELb1ELb1EEEEEEEEEvNT_6ParamsE) ;  /* 0xfffe1a2002007950 */ /* 0x004fea0003c3ffff */
        .weak           $__internal_25_$__cuda_sm70_votesync_ballot
        .type           $__internal_25_$__cuda_sm70_votesync_ballot,@function
        .size           $__internal_25_$__cuda_sm70_votesync_ballot,(.L_x_2482 - $__internal_25_$__cuda_sm70_votesync_ballot)
$__internal_25_$__cuda_sm70_votesync_ballot:
[----:B------:R-:W-:Y:S01]  /*1e5e0*/  ISETP.NE.U32.AND P0, PT, R0, 0x1, PT ;  /* 0x000000010000780c */ /* 0x000fe20003f05070 */
[----:B------:R-:W-:-:S04]  /*1e5f0*/  IMAD.MOV.U32 R3, RZ, RZ, -0x1 ;  /* 0xffffffffff037424 */ /* 0x000fc800078e00ff */
[----:B------:R-:W-:Y:S08]  /*1e600*/  WARPSYNC R3 ;  /* 0x0000000300007348 */ /* 0x000ff00003800000 */
[----:B------:R-:W-:-:S04]  /*1e610*/  VOTE.ANY R0, PT, !P0 ;  /* 0x0000000000007806 */ /* 0x000fc800040e0100 */
[----:B------:R-:W-:Y:S01]  /*1e620*/  LOP3.LUT R0, R0, R3, RZ, 0xc0, !PT ;  /* 0x0000000300007212 */ /* 0x000fe200078ec0ff */
[----:B------:R-:W-:-:S04]  /*1e630*/  IMAD.MOV.U32 R3, RZ, RZ, 0x0 ;  /* 0x00000000ff037424 */ /* 0x000fc800078e00ff */
[----:B------:R-:W-:Y:S05]  /*1e640*/  RET.REL.NODEC R2 `(_ZN7cutlass13device_kernelIN5flash19enable_sm80_to_sm89INS1_16FlashAttnFwdSm80INS1_25CollectiveMainloopFwdSm80ILi8ELi1ELb0EN4cute5tupleIJNS5_1CILi128EEENS7_ILi64EEENS7_ILi192EEEEEELi192ENS_6half_tEfNS_4arch4Sm80ELb1ELb0ELb1ELb1ELb0ELb1ELb1ELb1EEENS1_21CollectiveEpilogueFwdINS6_IJS8_SA_S9_EEENS6_IJNS7_ILi1EEESI_SI_EEESC_SE_Li256ELb1ELb1ELb1ELb0EEENS1_36VarlenDynamicPersistentTileSchedulerILi128ELi64ELi256ELi256ELb1ELb1ELb0ELb1ELb1ELb1EEEEEEEEEvNT_6ParamsE) ;  /* 0xfffe19b002007950 */ /* 0x000fea0003c3ffff */
.L_x_1208:
        /* <DEDUP_REMOVED lines=11> */
.L_x_2482:


//--------------------- .text._ZN7cutlass13device_kernelIN5flash19enable_sm80_to_sm89INS1_16FlashAttnFwdSm80INS1_25CollectiveMainloopFwdSm80ILi8ELi2ELb1EN4cute5tupleIJNS5_1CILi128EEENS7_ILi96EEENS7_ILi192EEEEEELi192ENS_6half_tEfNS_4arch4Sm80ELb0ELb0ELb1ELb0ELb0ELb0ELb1ELb1EEENS1_21CollectiveEpilogueFwdINS6_IJS8_SA_S9_EEENS6_IJNS7_ILi1EEESI_SI_EEESC_SE_Li256ELb0ELb1ELb1ELb0EEENS1_19SingleTileSchedulerILb0ELb1ELb1ELi128EEEEEEEEEvNT_6ParamsE --------------------------
	.section	.text._ZN7cutlass13device_kernelIN5flash19enable_sm80_to_sm89INS1_16FlashAttnFwdSm80INS1_25CollectiveMainloopFwdSm80ILi8ELi2ELb1EN4cute5tupleIJNS5_1CILi128EEENS7_ILi96EEENS7_ILi192EEEEEELi192ENS_6half_tEfNS_4arch4Sm80ELb0ELb0ELb1ELb0ELb0ELb0ELb1ELb1EEENS1_21CollectiveEpilogueFwdINS6_IJS8_SA_S9_EEENS6_IJNS7_ILi1EEESI_SI_EEESC_SE_Li256ELb0ELb1ELb1ELb0EEENS1_19SingleTileSchedulerILb0ELb1ELb1ELi128EEEEEEEEEvNT_6ParamsE,"ax",@progbits
	.sectioninfo	@"SHI_REGISTERS=255"
	.align	128
.text._ZN7cutlass13device_kernelIN5flash19enable_sm80_to_sm89INS1_16FlashAttnFwdSm80INS1_25CollectiveMainloopFwdSm80ILi8ELi2ELb1EN4cute5tupleIJNS5_1CILi128EEENS7_ILi96EEENS7_ILi192EEEEEELi192ENS_6half_tEfNS_4arch4Sm80ELb0ELb0ELb1ELb0ELb0ELb0ELb1ELb1EEENS1_21CollectiveEpilogueFwdINS6_IJS8_SA_S9_EEENS6_IJNS7_ILi1EEESI_SI_EEESC_SE_Li256ELb0ELb1ELb1ELb0EEENS1_19SingleTileSchedulerILb0ELb1ELb1ELi128EEEEEEEEEvNT_6ParamsE:
        .type           _ZN7cutlass13device_kernelIN5flash19enable_sm80_to_sm89INS1_16FlashAttnFwdSm80INS1_25CollectiveMainloopFwdSm80ILi8ELi2ELb1EN4cute5tupleIJNS5_1CILi128EEENS7_ILi96EEENS7_ILi192EEEEEELi192ENS_6half_tEfNS_4arch4Sm80ELb0ELb0ELb1ELb0ELb0ELb0ELb1ELb1EEENS1_21CollectiveEpilogueFwdINS6_IJS8_SA_S9_EEENS6_IJNS7_ILi1EEESI_SI_EEESC_SE_Li256ELb0ELb1ELb1ELb0EEENS1_19SingleTileSchedulerILb0ELb1ELb1ELi128EEEEEEEEEvNT_6ParamsE,@function
        .size           _ZN7cutlass13device_kernelIN5flash19enable_sm80_to_sm89INS1_16FlashAttnFwdSm80INS1_25CollectiveMainloopFwdSm80ILi8ELi2ELb1EN4cute5tupleIJNS5_1CILi128EEENS7_ILi96EEENS7_ILi192EEEEEELi192ENS_6half_tEfNS_4arch4Sm80ELb0ELb0ELb1ELb0ELb0ELb0ELb1ELb1EEENS1_21CollectiveEpilogueFwdINS6_IJS8_SA_S9_EEENS6_IJNS7_ILi1EEESI_SI_EEESC_SE_Li256ELb0ELb1ELb1ELb0EEENS1_19SingleTileSchedulerILb0ELb1ELb1ELi128EEEEEEEEEvNT_6ParamsE,(.L_x_2487 - _ZN7cutlass13device_kernelIN5flash19enable_sm80_to_sm89INS1_16FlashAttnFwdSm80INS1_25CollectiveMainloopFwdSm80ILi8ELi2ELb1EN4cute5tupleIJNS5_1CILi128EEENS7_ILi96EEENS7_ILi192EEEEEELi192ENS_6half_tEfNS_4arch4Sm80ELb0ELb0ELb1ELb0ELb0ELb0ELb1ELb1EEENS1_21CollectiveEpilogueFwdINS6_IJS8_SA_S9_EEENS6_IJNS7_ILi1EEESI_SI_EEESC_SE_Li256ELb0ELb1ELb1ELb0EEENS1_19SingleTileSchedulerILb0ELb1ELb1ELi128EEEEEEEEEvNT_6ParamsE)
        .other          _ZN7cutlass13device_kernelIN5flash19enable_sm80_to_sm89INS1_16FlashAttnFwdSm80INS1_25CollectiveMainloopFwdSm80ILi8ELi2ELb1EN4cute5tupleIJNS5_1CILi128EEENS7_ILi96EEENS7_ILi192EEEEEELi192ENS_6half_tEfNS_4arch4Sm80ELb0ELb0ELb1ELb0ELb0ELb0ELb1ELb1EEENS1_21CollectiveEpilogueFwdINS6_IJS8_SA_S9_EEENS6_IJNS7_ILi1EEESI_SI_EEESC_SE_Li256ELb0ELb1ELb1ELb0EEENS1_19SingleTileSchedulerILb0ELb1ELb1ELi128EEEEEEEEEvNT_6ParamsE,@"STO_CUDA_ENTRY STV_DEFAULT"
_ZN7cutlass13device_kernelIN5flash19enable_sm80_to_sm89INS1_16FlashAttnFwdSm80INS1_25CollectiveMainloopFwdSm80ILi8ELi2ELb1EN4cute5tupleIJNS5_1CILi128EEENS7_ILi96EEENS7_ILi192EEEEEELi192ENS_6half_tEfNS_4arch4Sm80ELb0ELb0ELb1ELb0ELb0ELb0ELb1ELb1EEENS1_21CollectiveEpilogueFwdINS6_IJS8_SA_S9_EEENS6_IJNS7_ILi1EEESI_SI_EEESC_SE_Li256ELb0ELb1ELb1ELb0EEENS1_19SingleTileSchedulerILb0ELb1ELb1ELi128EEEEEEEEEvNT_6ParamsE:
        /* <DEDUP_REMOVED lines=18> */
.L_x_1209:
[----:B---3--:R-:W-:Y:S02]  /*0120*/  ULDC.64 UR4, c[0x0][0x550] ;  /* 0x0001540000047ab9 */ /* 0x008fe40000000a00 */
[----:B------:R-:W-:Y:S02]  /*0130*/  UISETP.NE.AND UP0, UPT, UR4, 0x1, UPT ;  /* 0x000000010400788c */ /* 0x000fe4000bf05270 */
[----:B------:R-:W-:-:S02]  /*0140*/  UIMAD.WIDE.U32 UR8, UR6, UR5, URZ ;  /* 0x00000005060872a5 */ /* 0x000fc4000f8e003f */
[----:B------:R-:W-:Y:S02]  /*0150*/  ULDC UR4, c[0x0][0x558] ;  /* 0x0001560000047ab9 */ /* 0x000fe40000000800 */
[----:B------:R-:W-:-:S05]  /*0160*/  UMOV UR11, UR6 ;  /* 0x00000006000b7c82 */ /* 0x000fca0008000000 */
[----:B------:R-:W-:-:S03]  /*0170*/  @UP0 USHF.R.U32.HI UR11, URZ, UR4, UR9 ;  /* 0x000000043f0b0299 */ /* 0x000fc60008011609 */
.L_x_1210:
        /* <DEDUP_REMOVED lines=49> */
.L_x_1211:
[----:B------:R-:W-:Y:S01]  /*0490*/  ULOP3.LUT UR10, UR6, 0xffff, URZ, 0xc0, !UPT ;  /* 0x0000ffff060a7892 */ /* 0x000fe2000f8ec03f */
[----:B------:R-:W-:Y:S01]  /*04a0*/  PLOP3.LUT P2, PT, PT, PT, PT, 0x80, 0x0 ;  /* 0x000000000000781c */ /* 0x000fe20003f4f070 */
[----:B------:R-:W-:Y:S01]  /*04b0*/  CS2R R16, SRZ ;  /* 0x0000000000107805 */ /* 0x000fe2000001ff00 */
        /* <DEDUP_REMOVED lines=16> */
[----:B------:R-:W-:Y:S01]  /*05c0*/  ULDC.64 UR12, c[0x0][0x118] ;  /* 0x00004600000c7ab9 */ /* 0x000fe20000000a00 */
        /* <DEDUP_REMOVED lines=41> */
[----:B------:R-:W-:-:S02]  /*0860*/  UMOV UR15, 0x60 ;  /* 0x00000060000f7882 */ /* 0x000fc40000000000 */
[----:B------:R-:W-:Y:S01]  /*0870*/  ISETP.NE.AND.EX P4, PT, RZ, c[0x0][0x344], PT, P4 ;  /* 0x0000d100ff007a0c */ /* 0x000fe20003f85340 */
[----:B------:R-:W-:Y:S02]  /*0880*/  ULDC.64 UR8, c[0x0][0x1e0] ;  /* 0x0000780000087ab9 */ /* 0x000fe40000000a00 */
[----:B------:R-:W-:Y:S02]  /*0890*/  ULDC.64 UR6, c[0x0][0x1b8] ;  /* 0x00006e0000067ab9 */ /* 0x000fe40000000a00 */
[----:B------:R-:W-:-:S08]  /*08a0*/  ULDC.64 UR4, c[0x0][0x208] ;  /* 0x0000820000047ab9 */ /* 0x000fd00000000a00 */
[----:B------:R-:W-:-:S04]  /*08b0*/  @P4 IMAD.MOV.U32 R0, RZ, RZ, 0x4 ;  /* 0x00000004ff004424 */ /* 0x000fc800078e00ff */
[----:B------:R-:W-:-:S05]  /*08c0*/  @P4 IMAD.WIDE R2, R34, R0, c[0x0][0x340] ;  /* 0x0000d00022024625 */ /* 0x000fca00078e0200 */
[----:B------:R2:W3:Y:S01]  /*08d0*/  @P4 LDG.E R16, [R2.64] ;  /* 0x0000000c02104981 */ /* 0x0004e2000c1e1900 */
[----:B------:R-:W-:Y:S01]  /*08e0*/  SHF.R.S32.HI R33, RZ, 0x1f, R160 ;  /* 0x0000001fff217819 */ /* 0x000fe200000114a0 */
[----:B------:R-:W-:Y:S01]  /*08f0*/  IMAD.MOV.U32 R11, RZ, RZ, c[0x0][0x2c4] ;  /* 0x0000b100ff0b7624 */ /* 0x000fe200078e00ff */
[----:B------:R-:W-:Y:S01]  /*0900*/  UIMAD.WIDE.U32 UR20, UR15, UR8, URZ ;  /* 0x000000080f1472a5 */ /* 0x000fe2000f8e003f */
[----:B------:R-:W-:Y:S01]  /*0910*/  SHF.R.S32.HI R19, RZ, 0x1f, R34 ;  /* 0x0000001fff137819 */ /* 0x000fe20000011422 */
[----:B------:R-:W-:Y:S01]  /*0920*/  USHF.R.S32.HI UR8, URZ, 0x1f, UR11 ;  /* 0x0000001f3f087899 */ /* 0x000fe2000801140b */
[-C--:B------:R-:W-:Y:S01]  /*0930*/  LEA.HI R32, R33, R160.reuse, RZ, 0x3 ;  /* 0x000000a021207211 */ /* 0x080fe200078f18ff */
[----:B------:R-:W-:Y:S01]  /*0940*/  UIMAD.WIDE.U32 UR18, UR15, UR4, URZ ;  /* 0x000000040f1272a5 */ /* 0x000fe2000f8e003f */
[C---:B------:R-:W-:Y:S01]  /*0950*/  ISETP.NE.AND P0, PT, R11.reuse, 0x1, PT ;  /* 0x000000010b00780c */ /* 0x040fe20003f05270 */
[----:B------:R-:W-:Y:S01]  /*0960*/  UIMAD UR16, UR8, UR6, URZ ;  /* 0x00000006081072a4 */ /* 0x000fe2000f8e023f */
[----:B------:R-:W-:Y:S01]  /*0970*/  LOP3.LUT R0, R32, 0xfffffff8, RZ, 0xc0, !PT ;  /* 0xfffffff820007812 */ /* 0x000fe200078ec0ff */
[----:B------:R-:W-:Y:S01]  /*0980*/  UIMAD.WIDE.U32 UR22, UR11, UR6, URZ ;  /* 0x000000060b1672a5 */ /* 0x000fe2000f8e003f */
[----:B------:R-:W-:Y:S01]  /*0990*/  SHF.R.S32.HI R13, RZ, 0x3, R32 ;  /* 0x00000003ff0d7819 */ /* 0x000fe20000011420 */
[----:B------:R-:W-:Y:S01]  /*09a0*/  IMAD R11, R11, c[0x0][0x168], RZ ;  /* 0x00005a000b0b7a24 */ /* 0x000fe200078e02ff */
[----:B------:R-:W-:Y:S01]  /*09b0*/  UIMAD UR6, UR11, UR7, UR16 ;  /* 0x000000070b0672a4 */ /* 0x000fe2000f8e0210 */
[----:B------:R-:W-:Y:S01]  /*09c0*/  IMAD.IADD R26, R160, 0x1, -R0 ;  /* 0x00000001a01a7824 */ /* 0x000fe200078e0a00 */
[-C--:B------:R-:W-:Y:S01]  /*09d0*/  LEA.HI R10, R33, R160.reuse, RZ, 0x4 ;  /* 0x000000a0210a7211 */ /* 0x080fe200078f20ff */
[--C-:B-1----:R-:W-:Y:S01]  /*09e0*/  IMAD R7, R8, 0x80, R13.reuse ;  /* 0x0000008008077824 */ /* 0x102fe200078e020d */
[----:B------:R-:W-:Y:S01]  /*09f0*/  UIADD3 UR6, UR23, UR6, URZ ;  /* 0x0000000617067290 */ /* 0x000fe2000fffe03f */
[--C-:B------:R-:W-:Y:S01]  /*0a00*/  IMAD R0, R26, 0x20, R13.reuse ;  /* 0x000000201a007824 */ /* 0x100fe200078e020d */
[----:B------:R-:W-:Y:S01]  /*0a10*/  SHF.R.S32.HI R9, RZ, 0x4, R10 ;  /* 0x00000004ff097819 */ /* 0x000fe2000001140a */
[----:B------:R-:W-:Y:S01]  /*0a20*/  UIMAD UR16, UR14, -0x60, UR15 ;  /* 0xffffffa00e1078a4 */ /* 0x000fe2000f8e020f */
[C---:B------:R-:W-:Y:S01]  /*0a30*/  IADD3 R5, R7.reuse, 0x20, RZ ;  /* 0x0000002007057810 */ /* 0x040fe20007ffe0ff */
[----:B------:R-:W-:Y:S01]  /*0a40*/  IMAD R8, R8, 0x80, R0 ;  /* 0x0000008008087824 */ /* 0x000fe200078e0200 */
[----:B------:R-:W-:Y:S01]  /*0a50*/  IADD3 R4, R7, 0x40, RZ ;  /* 0x0000004007047810 */ /* 0x000fe20007ffe0ff */
[----:B--2---:R-:W-:Y:S01]  /*0a60*/  IMAD.U32 R2, RZ, RZ, UR20 ;  /* 0x00000014ff027e24 */ /* 0x004fe2000f8e00ff */
[-C--:B------:R-:W-:Y:S01]  /*0a70*/  ISETP.GE.AND P5, PT, R5, R11.reuse, PT ;  /* 0x0000000b0500720c */ /* 0x080fe20003fa6270 */
[----:B------:R-:W-:Y:S01]  /*0a80*/  @P0 IMAD.HI.U32 R5, R8, c[0x0][0x2c8], RZ ;  /* 0x0000b20008050a27 */ /* 0x000fe200078e00ff */
[----:B------:R-:W-:Y:S01]  /*0a90*/  BAR.SYNC.DEFER_BLOCKING 0x0 ;  /* 0x0000000000007b1d */ /* 0x000fe20000010000 */
[----:B------:R-:W-:Y:S01]  /*0aa0*/  ISETP.GE.AND P1, PT, R4, R11, PT ;  /* 0x0000000b0400720c */ /* 0x000fe20003f26270 */
[----:B------:R-:W-:Y:S01]  /*0ab0*/  UIMAD UR9, UR15, UR9, URZ ;  /* 0x000000090f0972a4 */ /* 0x000fe2000f8e023f */
[----:B------:R-:W-:Y:S01]  /*0ac0*/  IMAD.MOV.U32 R31, RZ, RZ, R2 ;  /* 0x000000ffff1f7224 */ /* 0x000fe200078e0002 */
[----:B------:R-:W-:Y:S01]  /*0ad0*/  SHF.R.S32.HI R14, RZ, 0x1f, R13 ;  /* 0x0000001fff0e7819 */ /* 0x000fe2000001140d */
[----:B------:R-:W-:Y:S01]  /*0ae0*/  IMAD.U32 R2, RZ, RZ, UR18 ;  /* 0x00000012ff027e24 */ /* 0x000fe2000f8e00ff */
[----:B------:R-:W-:Y:S01]  /*0af0*/  UIADD3 UR9, UR21, UR9, URZ ;  /* 0x0000000915097290 */ /* 0x000fe2000fffe03f */
[----:B------:R-:W-:Y:S01]  /*0b00*/  IMAD.U32 R3, RZ, RZ, UR21 ;  /* 0x00000015ff037e24 */ /* 0x000fe2000f8e00ff */
[----:B------:R-:W-:Y:S01]  /*0b10*/  LEA.HI R112, R33, R160, RZ, 0x5 ;  /* 0x000000a021707211 */ /* 0x000fe200078f28ff */
[----:B------:R-:W-:-:S02]  /*0b20*/  IMAD.U32 R3, RZ, RZ, UR19 ;  /* 0x00000013ff037e24 */ /* 0x000fc4000f8e00ff */
[----:B------:R-:W-:Y:S02]  /*0b30*/  IMAD.MOV.U32 R36, RZ, RZ, R2 ;  /* 0x000000ffff247224 */ /* 0x000fe400078e0002 */
[----:B------:R-:W-:Y:S02]  /*0b40*/  IMAD.U32 R3, RZ, RZ, UR23 ;  /* 0x00000017ff037e24 */ /* 0x000fe4000f8e00ff */
[----:B------:R-:W-:Y:S01]  /*0b50*/  IMAD.MOV.U32 R0, RZ, RZ, R8 ;  /* 0x000000ffff007224 */ /* 0x000fe200078e0008 */
[----:B------:R-:W-:Y:S01]  /*0b60*/  @P0 SHF.R.U32.HI R0, RZ, c[0x0][0x2cc], R5 ;  /* 0x0000b300ff000a19 */ /* 0x000fe20000011605 */
[----:B------:R-:W-:Y:S01]  /*0b70*/  IMAD.U32 R2, RZ, RZ, UR22 ;  /* 0x00000016ff027e24 */ /* 0x000fe2000f8e00ff */
[----:B------:R-:W-:Y:S01]  /*0b80*/  ISETP.GE.AND P0, PT, R7, R11, PT ;  /* 0x0000000b0700720c */ /* 0x000fe20003f06270 */
[----:B------:R-:W-:Y:S01]  /*0b90*/  IMAD.U32 R3, RZ, RZ, UR6 ;  /* 0x00000006ff037e24 */ /* 0x000fe2000f8e00ff */
[----:B------:R-:W-:Y:S01]  /*0ba0*/  SHF.R.S32.HI R6, RZ, 0x1f, R0 ;  /* 0x0000001fff067819 */ /* 0x000fe20000011400 */
[----:B------:R-:W-:Y:S01]  /*0bb0*/  IMAD R4, R19, c[0x0][0x1c0], RZ ;  /* 0x0000700013047a24 */ /* 0x000fe200078e02ff */
[----:B------:R-:W-:Y:S01]  /*0bc0*/  IADD3 R7, R7, 0x60, RZ ;  /* 0x0000006007077810 */ /* 0x000fe20007ffe0ff */
[----:B------:R-:W-:Y:S01]  /*0bd0*/  IMAD.WIDE.U32 R2, R34, c[0x0][0x1c0], R2 ;  /* 0x0000700022027a25 */ /* 0x000fe200078e0002 */
[----:B------:R-:W-:-:S02]  /*0be0*/  ULDC.64 UR6, c[0x0][0x1e8] ;  /* 0x00007a0000067ab9 */ /* 0x000fc40000000a00 */
[----:B------:R-:W-:Y:S01]  /*0bf0*/  ISETP.GE.AND P2, PT, R7, R11, PT ;  /* 0x0000000b0700720c */ /* 0x000fe20003f46270 */
[----:B------:R-:W-:Y:S01]  /*0c00*/  IMAD R4, R34, c[0x0][0x1c4], R4 ;  /* 0x0000710022047a24 */ /* 0x000fe200078e0204 */
[----:B------:R-:W-:Y:S01]  /*0c10*/  LEA.HI R7, R10, R9, RZ, 0x1 ;  /* 0x000000090a077211 */ /* 0x000fe200078f08ff */
[----:B------:R-:W-:Y:S01]  /*0c20*/  IMAD R6, R6, c[0x0][0x1b0], RZ ;  /* 0x00006c0006067a24 */ /* 0x000fe200078e02ff */
[----:B------:R-:W-:Y:S01]  /*0c30*/  LOP3.LUT R10, R10, 0xfffffff0, RZ, 0xc0, !PT ;  /* 0xfffffff00a0a7812 */ /* 0x000fe200078ec0ff */
[----:B------:R-:W-:Y:S01]  /*0c40*/  IMAD.IADD R5, R3, 0x1, R4 ;  /* 0x0000000103057824 */ /* 0x000fe200078e0204 */
[----:B------:R-:W-:Y:S01]  /*0c50*/  LOP3.LUT R7, R7, 0xfffffffe, RZ, 0xc0, !PT ;  /* 0xfffffffe07077812 */ /* 0x000fe200078ec0ff */
[----:B------:R-:W-:Y:S01]  /*0c60*/  IMAD.MOV.U32 R4, RZ, RZ, R2 ;  /* 0x000000ffff047224 */ /* 0x000fe200078e0002 */
[----:B------:R-:W-:Y:S01]  /*0c70*/  UIMAD UR6, UR8, UR6, URZ ;  /* 0x00000006080672a4 */ /* 0x000fe2000f8e023f */
[C---:B------:R-:W-:Y:S02]  /*0c80*/  IMAD R6, R0.reuse, c[0x0][0x1b4], R6 ;  /* 0x00006d0000067a24 */ /* 0x040fe400078e0206 */
[----:B------:R-:W-:Y:S01]  /*0c90*/  IMAD.WIDE.U32 R4, R0, c[0x0][0x1b0], R4 ;  /* 0x00006c0000047a25 */ /* 0x000fe200078e0004 */
[----:B------:R-:W-:-:S03]  /*0ca0*/  UIMAD UR6, UR11, UR7, UR6 ;  /* 0x000000070b0672a4 */ /* 0x000fc6000f8e0206 */
[----:B------:R-:W-:Y:S02]  /*0cb0*/  IMAD.MOV R0, RZ, RZ, -R0 ;  /* 0x000000ffff007224 */ /* 0x000fe400078e0a00 */
[----:B------:R-:W-:Y:S02]  /*0cc0*/  IMAD.SHL.U32 R3, R13, 0x40, RZ ;  /* 0x000000400d037824 */ /* 0x000fe400078e00ff */
[----:B------:R-:W-:Y:S02]  /*0cd0*/  IMAD R0, R0, c[0x0][0x2c4], R8 ;  /* 0x0000b10000007a24 */ /* 0x000fe400078e0208 */
[----:B------:R-:W-:Y:S01]  /*0ce0*/  IMAD.SHL.U32 R2, R26, 0x8, RZ ;  /* 0x000000081a027824 */ /* 0x000fe200078e00ff */
[----:B------:R-:W-:Y:S01]  /*0cf0*/  LOP3.LUT R3, R3, 0x1c0, RZ, 0xc0, !PT ;  /* 0x000001c003037812 */ /* 0x000fe200078ec0ff */
[----:B------:R-:W-:Y:S01]  /*0d00*/  IMAD.IADD R5, R5, 0x1, R6 ;  /* 0x0000000105057824 */ /* 0x000fe200078e0206 */
[----:B------:R-:W-:Y:S01]  /*0d10*/  SHF.R.S32.HI R6, RZ, 0x1f, R0 ;  /* 0x0000001fff067819 */ /* 0x000fe20000011400 */
[----:B------:R-:W-:Y:S01]  /*0d20*/  IMAD.IADD R30, R9, 0x1, -R7 ;  /* 0x00000001091e7824 */ /* 0x000fe200078e0a07 */
[----:B------:R-:W-:Y:S01]  /*0d30*/  SHF.R.U32.HI R7, RZ, 0x3, R3 ;  /* 0x00000003ff077819 */ /* 0x000fe20000011603 */
[----:B------:R-:W-:Y:S01]  /*0d40*/  IMAD R11, R14, c[0x0][0x1e0], RZ ;  /* 0x000078000e0b7a24 */ /* 0x000fe200078e02ff */
[----:B------:R-:W-:Y:S01]  /*0d50*/  LOP3.LUT R3, R3, 0x38, R2, 0xf8, !PT ;  /* 0x0000003803037812 */ /* 0x000fe200078ef802 */
[----:B------:R-:W-:Y:S01]  /*0d60*/  IMAD R6, R6, c[0x0][0x1a8], RZ ;  /* 0x00006a0006067a24 */ /* 0x000fe200078e02ff */
[----:B------:R-:W-:Y:S01]  /*0d70*/  IADD3 R28, R2, 0x40, RZ ;  /* 0x00000040021c7810 */ /* 0x000fe20007ffe0ff */
[----:B------:R-:W-:Y:S01]  /*0d80*/  IMAD.WIDE.U32 R4, R0, c[0x0][0x1a8], R4 ;  /* 0x00006a0000047a25 */ /* 0x000fe200078e0004 */
[----:B------:R-:W-:-:S02]  /*0d90*/  LOP3.LUT R15, R3, R7, RZ, 0x3c, !PT ;  /* 0x00000007030f7212 */ /* 0x000fc400078e3cff */
[----:B------:R-:W-:Y:S01]  /*0da0*/  SHF.R.S32.HI R3, RZ, 0x1f, R2 ;  /* 0x0000001fff037819 */ /* 0x000fe20000011402 */
[----:B------:R-:W-:Y:S01]  /*0db0*/  IMAD R12, R0, c[0x0][0x1ac], R6 ;  /* 0x00006b00000c7a24 */ /* 0x000fe200078e0206 */
[----:B------:R-:W-:Y:S01]  /*0dc0*/  LEA R18, P3, R4, c[0x0][0x160], 0x1 ;  /* 0x0000580004127a11 */ /* 0x000fe200078608ff */
[----:B------:R-:W-:Y:S01]  /*0dd0*/  IMAD.U32 R7, RZ, RZ, UR16 ;  /* 0x00000010ff077e24 */ /* 0x000fe2000f8e00ff */
[C---:B------:R-:W-:Y:S01]  /*0de0*/  IADD3 R29, R2.reuse, 0x80, RZ ;  /* 0x00000080021d7810 */ /* 0x040fe20007ffe0ff */
[C---:B------:R-:W-:Y:S01]  /*0df0*/  IMAD R11, R13.reuse, c[0x0][0x1e4], R11 ;  /* 0x000079000d0b7a24 */ /* 0x040fe200078e020b */
[----:B------:R-:W-:Y:S01]  /*0e00*/  ISETP.GE.AND P6, PT, R2, c[0x0][0x198], PT ;  /* 0x0000660002007a0c */ /* 0x000fe20003fc6270 */
[----:B------:R-:W-:Y:S01]  /*0e10*/  IMAD.WIDE.U32 R8, R13, c[0x0][0x1e0], R2 ;  /* 0x000078000d087a25 */ /* 0x000fe200078e0002 */
[----:B------:R-:W-:-:S03]  /*0e20*/  IADD3 R22, R7, c[0x0][0x1d0], -R13 ;  /* 0x0000740007167a10 */ /* 0x000fc60007ffe80d */
[----:B------:R-:W-:Y:S02]  /*0e30*/  IMAD R6, R14, c[0x0][0x208], RZ ;  /* 0x000082000e067a24 */ /* 0x000fe400078e02ff */
[----:B------:R-:W-:Y:S01]  /*0e40*/  IMAD.IADD R5, R5, 0x1, R12 ;  /* 0x0000000105057824 */ /* 0x000fe200078e020c */
[----:B------:R-:W-:Y:S01]  /*0e50*/  LEA.HI R12, R33, R160, RZ, 0x6 ;  /* 0x000000a0210c7211 */ /* 0x000fe200078f30ff */
[----:B------:R-:W-:Y:S02]  /*0e60*/  IMAD.IADD R0, R160, 0x1, -R10 ;  /* 0x00000001a0007824 */ /* 0x000fe400078e0a0a */
[----:B------:R-:W-:Y:S01]  /*0e70*/  IMAD.IADD R9, R9, 0x1, R11 ;  /* 0x0000000109097824 */ /* 0x000fe200078e020b */
[----:B------:R-:W-:Y:S01]  /*0e80*/  LEA.HI.X R17, R4, c[0x0][0x164], R5, 0x1, P3 ;  /* 0x0000590004117a11 */ /* 0x000fe200018f0c05 */
[C---:B------:R-:W-:Y:S01]  /*0e90*/  IMAD R7, R13.reuse, c[0x0][0x20c], R6 ;  /* 0x000083000d077a24 */ /* 0x040fe200078e0206 */
[----:B------:R-:W-:Y:S01]  /*0ea0*/  SHF.R.S32.HI R5, RZ, 0x1f, R0 ;  /* 0x0000001fff057819 */ /* 0x000fe20000011400 */
[----:B------:R-:W-:Y:S01]  /*0eb0*/  IMAD.WIDE.U32 R10, R13, c[0x0][0x208], R2 ;  /* 0x000082000d0a7a25 */ /* 0x000fe200078e0002 */
[----:B------:R-:W-:Y:S01]  /*0ec0*/  SHFL.IDX PT, R6, R18, RZ, 0x181f ;  /* 0x00181fff12067589 */ /* 0x000fe200000e0000 */
[----:B------:R-:W-:-:S02]  /*0ed0*/  ISETP.GE.AND P3, PT, R28, c[0x0][0x198], PT ;  /* 0x000066001c007a0c */ /* 0x000fc40003f66270 */
[----:B------:R-:W-:Y:S01]  /*0ee0*/  IMAD.IADD R11, R11, 0x1, R7 ;  /* 0x000000010b0b7824 */ /* 0x000fe200078e0207 */
[----:B------:R-:W-:Y:S01]  /*0ef0*/  LEA.HI R27, R5, R0, RZ, 0x3 ;  /* 0x00000000051b7211 */ /* 0x000fe200078f18ff */
[----:B------:R-:W1:Y:S01]  /*0f00*/  SHFL.IDX PT, R7, R17, RZ, 0x181f ;  /* 0x00181fff11077589 */ /* 0x000e6200000e0000 */
[----:B------:R-:W-:Y:S02]  /*0f10*/  IMAD.U32 R4, RZ, RZ, UR11 ;  /* 0x0000000bff047e24 */ /* 0x000fe4000f8e00ff */
[----:B------:R-:W-:Y:S01]  /*0f20*/  LOP3.LUT R5, R27, 0xfffffff8, RZ, 0xc0, !PT ;  /* 0xfffffff81b057812 */ /* 0x000fe200078ec0ff */
[----:B------:R-:W-:Y:S02]  /*0f30*/  IMAD.SHL.U32 R12, R12, 0x8, RZ ;  /* 0x000000080c0c7824 */ /* 0x000fe400078e00ff */
[----:B------:R-:W-:-:S03]  /*0f40*/  IMAD.WIDE.U32 R8, R4, c[0x0][0x1e8], R8 ;  /* 0x00007a0004087a25 */ /* 0x000fc600078e0008 */
[----:B------:R-:W-:Y:S01]  /*0f50*/  LOP3.LUT R35, R15, 0xfffffe00, R12, 0xf8, !PT ;  /* 0xfffffe000f237812 */ /* 0x000fe200078ef80c */
[----:B------:R-:W-:Y:S01]  /*0f60*/  IMAD.IADD R23, R0, 0x1, -R5 ;  /* 0x0000000100177824 */ /* 0x000fe200078e0a05 */
[----:B------:R-:W-:Y:S01]  /*0f70*/  IADD3 R21, R9, UR6, RZ ;  /* 0x0000000609157c10 */ /* 0x000fe2000fffe0ff */
[----:B------:R-:W-:Y:S01]  /*0f80*/  IMAD.U32 R0, RZ, RZ, UR11 ;  /* 0x0000000bff007e24 */ /* 0x000fe2000f8e00ff */
[----:B------:R-:W-:Y:S01]  /*0f90*/  SHFL.IDX PT, R9, R17, 0x1, 0x181f ;  /* 0x00381f0011097f89 */ /* 0x000fe200000e0000 */
[----:B------:R-:W-:Y:S01]  /*0fa0*/  IMAD.MOV.U32 R20, RZ, RZ, R8 ;  /* 0x000000ffff147224 */ /* 0x000fe200078e0008 */
[----:B------:R-:W-:Y:S01]  /*0fb0*/  @!P0 SHF.R.S32.HI R8, RZ, 0x1f, R28 ;  /* 0x0000001fff088819 */ /* 0x000fe2000001141c */
[----:B------:R-:W-:Y:S01]  /*0fc0*/  IMAD.WIDE.U32 R24, R0, c[0x0][0x210], R10 ;  /* 0x0000840000187a25 */ /* 0x000fe200078e000a */
[----:B------:R-:W-:Y:S01]  /*0fd0*/  @!P0 SHF.R.S32.HI R0, RZ, 0x1f, R29 ;  /* 0x0000001fff008819 */ /* 0x000fe2000001141d */
[----:B------:R-:W-:Y:S01]  /*0fe0*/  ULDC.64 UR6, c[0x0][0x210] ;  /* 0x0000840000067ab9 */ /* 0x000fe20000000a00 */
[----:B------:R-:W-:Y:S01]  /*0ff0*/  @!P0 LEA.HI R8, R8, R28, RZ, 0x3 ;  /* 0x0000001c08088211 */ /* 0x000fe200078f18ff */
[----:B------:R-:W-:Y:S01]  /*1000*/  IMAD.SHL.U32 R37, R35, 0x2, RZ ;  /* 0x0000000223257824 */ /* 0x000fe200078e00ff */
[----:B------:R-:W-:Y:S01]  /*1010*/  @!P0 LEA.HI R0, R0, R29, RZ, 0x3 ;  /* 0x0000001d00008211 */ /* 0x000fe200078f18ff */
[----:B------:R-:W-:Y:S01]  /*1020*/  UIMAD UR8, UR8, UR6, URZ ;  /* 0x00000006080872a4 */ /* 0x000fe2000f8e023f */
[----:B------:R-:W-:Y:S01]  /*1030*/  @!P0 LOP3.LUT R14, R8, 0xfffffff8, RZ, 0xc0, !PT ;  /* 0xfffffff8080e8812 */ /* 0x000fe200078ec0ff */
[----:B------:R-:W-:Y:S01]  /*1040*/  UIADD3 UR6, UR14, -0x1, URZ ;  /* 0xffffffff0e067890 */ /* 0x000fe2000fffe03f */
[----:B------:R-:W-:Y:S01]  /*1050*/  @!P0 LOP3.LUT R0, R0, 0xfffffff8, RZ, 0xc0, !PT ;  /* 0xfffffff800008812 */ /* 0x000fe200078ec0ff */
[----:B------:R-:W2:Y:S01]  /*1060*/  SHFL.IDX PT, R8, R18, 0x1, 0x181f ;  /* 0x00381f0012087f89 */ /* 0x000ea200000e0000 */
[----:B------:R-:W-:Y:S01]  /*1070*/  UIMAD UR8, UR11, UR7, UR8 ;  /* 0x000000070b0872a4 */ /* 0x000fe2000f8e0208 */
[--C-:B-1----:R-:W-:Y:S01]  /*1080*/  @!P0 IMAD.WIDE R14, R14, 0x2, R6.reuse ;  /* 0x000000020e0e8825 */ /* 0x102fe200078e0206 */
[----:B------:R-:W-:Y:S01]  /*1090*/  USHF.R.S32.HI UR7, URZ, 0x1f, UR6 ;  /* 0x0000001f3f077899 */ /* 0x000fe20008011406 */
[----:B------:R1:W-:Y:S01]  /*10a0*/  STL [R1+0x30], R35 ;  /* 0x0000302301007387 */ /* 0x0003e20000100800 */
[----:B------:R-:W-:Y:S01]  /*10b0*/  UIMAD UR17, UR9, UR6, URZ ;  /* 0x00000006091172a4 */ /* 0x000fe2000f8e023f */
[----:B------:R-:W-:Y:S01]  /*10c0*/  @!P0 IMAD.WIDE R12, R0, 0x2, R6 ;  /* 0x00000002000c8825 */ /* 0x000fe200078e0206 */
[----:B------:R-:W-:Y:S01]  /*10d0*/  @!P5 SHF.R.S32.HI R0, RZ, 0x1f, R29 ;  /* 0x0000001fff00d819 */ /* 0x000fe2000001141d */
[----:B------:R-:W-:Y:S01]  /*10e0*/  STL [R1], R37 ;  /* 0x0000002501007387 */ /* 0x000fe20000100800 */
[----:B------:R-:W-:-:S02]  /*10f0*/  UIMAD UR17, UR7, UR20, UR17 ;  /* 0x00000014071172a4 */ /* 0x000fc4000f8e0211 */
[----:B------:R-:W-:Y:S01]  /*1100*/  UISETP.GT.AND UP0, UPT, UR6, UR10, UPT ;  /* 0x0000000a0600728c */ /* 0x000fe2000bf04270 */
[----:B-1----:R-:W-:Y:S01]  /*1110*/  IMAD.MOV.U32 R35, RZ, RZ, c[0x0][0x1e4] ;  /* 0x00007900ff237624 */ /* 0x002fe200078e00ff */
[--C-:B---3--:R-:W-:Y:S01]  /*1120*/  @P4 SHF.R.S32.HI R5, RZ, 0x1f, R16.reuse ;  /* 0x0000001fff054819 */ /* 0x108fe20000011410 */
[----:B------:R-:W-:Y:S02]  /*1130*/  @P4 IMAD.MOV.U32 R4, RZ, RZ, R16 ;  /* 0x000000ffff044224 */ /* 0x000fe400078e0010 */
[----:B------:R-:W-:Y:S02]  /*1140*/  @!P4 IMAD.MOV.U32 R4, RZ, RZ, R34 ;  /* 0x000000ffff04c224 */ /* 0x000fe400078e0022 */
[----:B------:R-:W-:Y:S01]  /*1150*/  @!P4 IMAD.MOV.U32 R5, RZ, RZ, R19 ;  /* 0x000000ffff05c224 */ /* 0x000fe200078e0013 */
[----:B------:R-:W-:Y:S01]  /*1160*/  @!P0 LEA R10, P4, R2, R6, 0x1 ;  /* 0x00000006020a8211 */ /* 0x000fe200078808ff */
[----:B------:R-:W-:Y:S01]  /*1170*/  IMAD.WIDE.U32 R20, R4, c[0x0][0x1f0], R20 ;  /* 0x00007c0004147a25 */ /* 0x000fe200078e0014 */
[----:B------:R-:W-:Y:S02]  /*1180*/  SHFL.IDX PT, R6, R18, 0x2, 0x181f ;  /* 0x00581f0012067f89 */ /* 0x000fe400000e0000 */
[----:B------:R-:W-:Y:S01]  /*1190*/  @!P0 LEA.HI.X R11, R2, R7, R3, 0x1, P4 ;  /* 0x00000007020b8211 */ /* 0x000fe200020f0c03 */
[----:B------:R-:W-:Y:S01]  /*11a0*/  IMAD.MOV.U32 R40, RZ, RZ, R20 ;  /* 0x000000ffff287224 */ /* 0x000fe200078e0014 */
[----:B------:R-:W-:Y:S01]  /*11b0*/  ISETP.GE.AND P4, PT, R29, c[0x0][0x198], PT ;  /* 0x000066001d007a0c */ /* 0x000fe20003f86270 */
[----:B------:R-:W1:Y:S01]  /*11c0*/  SHFL.IDX PT, R7, R17, 0x2, 0x181f ;  /* 0x00581f0011077f89 */ /* 0x000e6200000e0000 */
[----:B------:R-:W-:-:S03]  /*11d0*/  IMAD.MOV.U32 R34, RZ, RZ, c[0x0][0x1e0] ;  /* 0x00007800ff227624 */ /* 0x000fc600078e00ff */
[----:B------:R3:W-:Y:S04]  /*11e0*/  @!P0 LDGSTS.E.BYPASS.LTC128B.128 [R37+0x100], [R10.64], !P6 ;  /* 0x001000000a258fae */ /* 0x0007e8000f101d4c */
[----:B------:R4:W-:Y:S04]  /*11f0*/  @!P0 LDGSTS.E.BYPASS.LTC128B.128 [R37+0x4100], [R14.64], !P3 ;  /* 0x041000000e258fae */ /* 0x0009e8000d901d4c */
[----:B------:R5:W-:Y:S04]  /*1200*/  @!P0 LDGSTS.E.BYPASS.LTC128B.128 [R37+0x8100], [R12.64], !P4 ;  /* 0x081000000c258fae */ /* 0x000be8000e101d4c */
[----:B------:R-:W-:Y:S01]  /*1210*/  STL.64 [R1+0x28], R20 ;  /* 0x0000281401007387 */ /* 0x000fe20000100a00 */
[----:B---3--:R-:W-:-:S02]  /*1220*/  @!P5 SHF.R.S32.HI R10, RZ, 0x1f, R28 ;  /* 0x0000001fff0ad819 */ /* 0x008fc4000001141c */
[----:B------:R-:W-:Y:S02]  /*1230*/  @!P1 SHF.R.S32.HI R11, RZ, 0x1f, R28 ;  /* 0x0000001fff0b9819 */ /* 0x000fe4000001141c */
[-C--:B-----5:R-:W-:Y:S02]  /*1240*/  @!P5 LEA.HI R12, R10, R28.reuse, RZ, 0x3 ;  /* 0x0000001c0a0cd211 */ /* 0x0a0fe400078f18ff */
[----:B------:R-:W-:Y:S02]  /*1250*/  @!P1 SHF.R.S32.HI R13, RZ, 0x1f, R29 ;  /* 0x0000001fff0d9819 */ /* 0x000fe4000001141d */
[-C--:B------:R-:W-:Y:S02]  /*1260*/  @!P5 LEA.HI R10, R0, R29.reuse, RZ, 0x3 ;  /* 0x0000001d000ad211 */ /* 0x080fe400078f18ff */
[----:B------:R-:W-:Y:S02]  /*1270*/  @!P1 LEA.HI R0, R11, R28, RZ, 0x3 ;  /* 0x0000001c0b009211 */ /* 0x000fe400078f18ff */
[----:B------:R-:W-:-:S02]  /*1280*/  @!P1 LEA.HI R11, R13, R29, RZ, 0x3 ;  /* 0x0000001d0d0b9211 */ /* 0x000fc400078f18ff */
[----:B----4-:R-:W-:Y:S02]  /*1290*/  @!P5 LOP3.LUT R14, R10, 0xfffffff8, RZ, 0xc0, !PT ;  /* 0xfffffff80a0ed812 */ /* 0x010fe400078ec0ff */
[----:B------:R3:W4:Y:S01]  /*12a0*/  SHFL.IDX PT, R10, R18, 0x3, 0x181f ;  /* 0x00781f00120a7f89 */ /* 0x00072200000e0000 */
[----:B------:R-:W-:Y:S02]  /*12b0*/  @!P5 LOP3.LUT R16, R12, 0xfffffff8, RZ, 0xc0, !PT ;  /* 0xfffffff80c10d812 */ /* 0x000fe400078ec0ff */
[----:B------:R-:W-:Y:S01]  /*12c0*/  @!P1 LOP3.LUT R0, R0, 0xfffffff8, RZ, 0xc0, !PT ;  /* 0xfffffff800009812 */ /* 0x000fe200078ec0ff */
[----:B--2---:R-:W-:Y:S01]  /*12d0*/  @!P5 IMAD.WIDE R14, R14, 0x2, R8 ;  /* 0x000000020e0ed825 */ /* 0x004fe200078e0208 */
[----:B------:R-:W-:-:S04]  /*12e0*/  @!P5 LEA R12, P0, R2, R8, 0x1 ;  /* 0x00000008020cd211 */ /* 0x000fc800078008ff */
[----:B------:R-:W-:-:S05]  /*12f0*/  @!P5 LEA.HI.X R13, R2, R9, R3, 0x1, P0 ;  /* 0x00000009020dd211 */ /* 0x000fca00000f0c03 */
[----:B------:R2:W-:Y:S01]  /*1300*/  @!P5 LDGSTS.E.BYPASS.LTC128B.128 [R37+0x1100], [R12.64], !P6 ;  /* 0x011000000c25dfae */ /* 0x0005e2000f101d4c */
[----:B---3--:R-:W-:-:S03]  /*1310*/  @!P1 LOP3.LUT R18, R11, 0xfffffff8, RZ, 0xc0, !PT ;  /* 0xfffffff80b129812 */ /* 0x008fc600078ec0ff */
[----:B------:R3:W5:Y:S02]  /*1320*/  SHFL.IDX PT, R11, R17, 0x3, 0x181f ;  /* 0x00781f00110b7f89 */ /* 0x00076400000e0000 */
[----:B-1----:R-:W-:Y:S01]  /*1330*/  @!P1 IMAD.WIDE R18, R18, 0x2, R6 ;  /* 0x0000000212129825 */ /* 0x002fe200078e0206 */
[----:B--2---:R-:W-:-:S03]  /*1340*/  IADD3 R13, R25, UR8, RZ ;  /* 0x00000008190d7c10 */ /* 0x004fc6000fffe0ff */
[----:B------:R-:W-:Y:S01]  /*1350*/  IMAD.MOV.U32 R12, RZ, RZ, R24 ;  /* 0x000000ffff0c7224 */ /* 0x000fe200078e0018 */
[----:B------:R-:W-:-:S04]  /*1360*/  UIMAD UR8, UR15, UR5, URZ ;  /* 0x000000050f0872a4 */ /* 0x000fc8000f8e023f */
[----:B------:R-:W-:Y:S01]  /*1370*/  UIADD3 UR8, UR19, UR8, URZ ;  /* 0x0000000813087290 */ /* 0x000fe2000fffe03f */
[----:B---3--:R-:W-:-:S03]  /*1380*/  @!P5 IMAD.WIDE R16, R16, 0x2, R8 ;  /* 0x000000021010d825 */ /* 0x008fc600078e0208 */
[----:B------:R-:W-:Y:S01]  /*1390*/  UIMAD UR15, UR8, UR6, URZ ;  /* 0x00000006080f72a4 */ /* 0x000fe2000f8e023f */
[----:B------:R-:W-:Y:S01]  /*13a0*/  @!P1 IMAD.WIDE R8, R0, 0x2, R6 ;  /* 0x0000000200089825 */ /* 0x000fe200078e0206 */
[C---:B------:R-:W-:Y:S01]  /*13b0*/  @!P1 LEA R6, P0, R2.reuse, R6, 0x1 ;  /* 0x0000000602069211 */ /* 0x040fe200078008ff */
[----:B------:R1:W-:Y:S01]  /*13c0*/  @!P5 LDGSTS.E.BYPASS.LTC128B.128 [R37+0x5100], [R16.64], !P3 ;  /* 0x051000001025dfae */ /* 0x0003e2000d901d4c */
[----:B------:R-:W-:Y:S01]  /*13d0*/  UIMAD UR15, UR7, UR18, UR15 ;  /* 0x00000012070f72a4 */ /* 0x000fe2000f8e020f */
[C---:B------:R-:W-:Y:S01]  /*13e0*/  IMAD R0, R5.reuse, c[0x0][0x1f0], RZ ;  /* 0x00007c0005007a24 */ /* 0x040fe200078e02ff */
[----:B------:R-:W-:Y:S01]  /*13f0*/  @!P1 LEA.HI.X R7, R2, R7, R3, 0x1, P0 ;  /* 0x0000000702079211 */ /* 0x000fe200000f0c03 */
[----:B------:R2:W-:Y:S01]  /*1400*/  @!P5 LDGSTS.E.BYPASS.LTC128B.128 [R37+0x9100], [R14.64], !P4 ;  /* 0x091000000e25dfae */ /* 0x0005e2000e101d4c */
[----:B------:R-:W-:Y:S01]  /*1410*/  ISETP.GE.AND P5, PT, R22, 0x21, PT ;  /* 0x000000211600780c */ /* 0x000fe20003fa6270 */
[----:B------:R-:W-:Y:S02]  /*1420*/  IMAD R0, R4, c[0x0][0x1f4], R0 ;  /* 0x00007d0004007a24 */ /* 0x000fe400078e0200 */
[----:B------:R4:W-:Y:S01]  /*1430*/  @!P1 LDGSTS.E.BYPASS.LTC128B.128 [R37+0x2100], [R6.64], !P6 ;  /* 0x0210000006259fae */ /* 0x0009e2000f101d4c */
[----:B------:R-:W-:-:S02]  /*1440*/  IMAD R5, R5, c[0x0][0x218], RZ ;  /* 0x0000860005057a24 */ /* 0x000fc400078e02ff */
[----:B------:R-:W-:Y:S01]  /*1450*/  IMAD.IADD R41, R21, 0x1, R0 ;  /* 0x0000000115297824 */ /* 0x000fe200078e0200 */
[----:B------:R3:W-:Y:S01]  /*1460*/  @!P1 LDGSTS.E.BYPASS.LTC128B.128 [R37+0x6100], [R8.64], !P3 ;  /* 0x0610000008259fae */ /* 0x0007e2000d901d4c */
[C---:B------:R-:W-:Y:S02]  /*1470*/  IMAD R5, R4.reuse, c[0x0][0x21c], R5 ;  /* 0x0000870004057a24 */ /* 0x040fe400078e0205 */
[----:B------:R-:W-:Y:S01]  /*1480*/  IMAD.WIDE.U32 R20, R4, c[0x0][0x218], R12 ;  /* 0x0000860004147a25 */ /* 0x000fe200078e000c */
[----:B------:R2:W-:Y:S01]  /*1490*/  @!P1 LDGSTS.E.BYPASS.LTC128B.128 [R37+0xa100], [R18.64], !P4 ;  /* 0x0a10000012259fae */ /* 0x0005e2000e101d4c */
[----:B------:R-:W-:Y:S02]  /*14a0*/  ISETP.GE.AND P1, PT, R22, 0x41, PT ;  /* 0x000000411600780c */ /* 0x000fe40003f26270 */
[----:B------:R-:W-:Y:S01]  /*14b0*/  IMAD.IADD R39, R21, 0x1, R5 ;  /* 0x0000000115277824 */ /* 0x000fe200078e0205 */
[----:B------:R2:W-:Y:S01]  /*14c0*/  STL.64 [R1+0x10], R40 ;  /* 0x0000102801007387 */ /* 0x0005e20000100a00 */
[----:B------:R-:W-:-:S03]  /*14d0*/  IMAD.MOV.U32 R38, RZ, RZ, R20 ;  /* 0x000000ffff267224 */ /* 0x000fc600078e0014 */
[----:B------:R2:W-:Y:S01]  /*14e0*/  STL.64 [R1+0x20], R20 ;  /* 0x0000201401007387 */ /* 0x0005e20000100a00 */
[----:B-1----:R-:W-:-:S03]  /*14f0*/  IMAD.WIDE.U32 R16, R34, 0x40, RZ ;  /* 0x0000004022107825 */ /* 0x002fc600078e00ff */
[----:B------:R1:W-:Y:S01]  /*1500*/  STL.64 [R1+0x18], R38 ;  /* 0x0000182601007387 */ /* 0x0003e20000100a00 */
[----:B----4-:R-:W-:-:S04]  /*1510*/  @!P2 LEA R6, P0, R2, R10, 0x1 ;  /* 0x0000000a0206a211 */ /* 0x010fc800078008ff */
[----:B-----5:R-:W-:Y:S02]  /*1520*/  @!P2 LEA.HI.X R7, R2, R11, R3, 0x1, P0 ;  /* 0x0000000b0207a211 */ /* 0x020fe400000f0c03 */
[----:B---3--:R-:W-:Y:S02]  /*1530*/  @!P2 SHF.R.S32.HI R8, RZ, 0x1f, R28 ;  /* 0x0000001fff08a819 */ /* 0x008fe4000001141c */
[----:B------:R-:W-:Y:S01]  /*1540*/  @!P2 SHF.R.S32.HI R3, RZ, 0x1f, R29 ;  /* 0x0000001fff03a819 */ /* 0x000fe2000001141d */
[----:B------:R3:W-:Y:S01]  /*1550*/  @!P2 LDGSTS.E.BYPASS.LTC128B.128 [R37+0x3100], [R6.64], !P6 ;  /* 0x031000000625afae */ /* 0x0007e2000f101d4c */
[----:B------:R-:W-:Y:S01]  /*1560*/  ISETP.GE.AND P6, PT, R22, 0x1, PT ;  /* 0x000000011600780c */ /* 0x000fe20003fc6270 */
[----:B--2---:R-:W-:Y:S01]  /*1570*/  IMAD.SHL.U32 R19, R35, 0x40, RZ ;  /* 0x0000004023137824 */ /* 0x004fe200078e00ff */
[----:B------:R-:W-:-:S04]  /*1580*/  @!P2 LEA.HI R8, R8, R28, RZ, 0x3 ;  /* 0x0000001c0808a211 */ /* 0x000fc800078f18ff */
[----:B------:R-:W-:Y:S01]  /*1590*/  @!P2 LOP3.LUT R8, R8, 0xfffffff8, RZ, 0xc0, !PT ;  /* 0xfffffff80808a812 */ /* 0x000fe200078ec0ff */
[----:B---3--:R-:W-:-:S05]  /*15a0*/  IMAD.WIDE.U32 R6, R31, UR6, R40 ;  /* 0x000000061f067c25 */ /* 0x008fca000f8e0028 */
[----:B------:R-:W-:Y:S01]  /*15b0*/  IADD3 R0, R7, UR17, RZ ;  /* 0x0000001107007c10 */ /* 0x000fe2000fffe0ff */
[----:B------:R-:W-:Y:S01]  /*15c0*/  UMOV UR17, 0x6 ;  /* 0x0000000600117882 */ /* 0x000fe20000000000 */
[C---:B------:R-:W-:Y:S01]  /*15d0*/  @P6 LEA R14, P0, R6.reuse, c[0x0][0x1c8], 0x1 ;  /* 0x00007200060e6a11 */ /* 0x040fe200078008ff */
[----:B------:R-:W-:Y:S01]  /*15e0*/  USHF.L.U64.HI UR17, UR4, UR17, UR5 ;  /* 0x0000001104117299 */ /* 0x000fe20008010205 */
[----:B------:R-:W-:Y:S02]  /*15f0*/  @!P2 LEA.HI R7, R3, R29, RZ, 0x3 ;  /* 0x0000001d0307a211 */ /* 0x000fe400078f18ff */
[----:B------:R-:W-:Y:S02]  /*1600*/  @P6 LEA.HI.X R15, R6, c[0x0][0x1cc], R0, 0x1, P0 ;  /* 0x00007300060f6a11 */ /* 0x000fe400000f0c00 */
[----:B------:R-:W-:Y:S02]  /*1610*/  @P5 LEA R3, P0, R34, R6, 0x5 ;  /* 0x0000000622035211 */ /* 0x000fe400078028ff */
[----:B------:R-:W-:-:S02]  /*1620*/  @!P2 LOP3.LUT R9, R7, 0xfffffff8, RZ, 0xc0, !PT ;  /* 0xfffffff80709a812 */ /* 0x000fc400078ec0ff */
[----:B------:R-:W-:Y:S02]  /*1630*/  @P5 LEA.HI.X R18, R34, R0, R35, 0x5, P0 ;  /* 0x0000000022125211 */ /* 0x000fe400000f2c23 */
[----:B------:R-:W-:Y:S01]  /*1640*/  @P1 IADD3 R16, P0, R6, R16, RZ ;  /* 0x0000001006101210 */ /* 0x000fe20007f1e0ff */
[----:B------:R-:W-:-:S03]  /*1650*/  @!P2 IMAD.WIDE R6, R8, 0x2, R10 ;  /* 0x000000020806a825 */ /* 0x000fc600078e020a */
[----:B------:R-:W-:Y:S01]  /*1660*/  @P1 IADD3.X R17, R0, R17, R19, P0, !PT ;  /* 0x0000001100111210 */ /* 0x000fe200007fe413 */
[----:B------:R-:W-:Y:S01]  /*1670*/  @!P2 IMAD.WIDE R10, R9, 0x2, R10 ;  /* 0x00000002090aa825 */ /* 0x000fe200078e020a */
[----:B------:R2:W-:Y:S01]  /*1680*/  @!P2 LDGSTS.E.BYPASS.LTC128B.128 [R37+0x7100], [R6.64], !P3 ;  /* 0x071000000625afae */ /* 0x0005e2000d901d4c */
[----:B------:R-:W-:Y:S02]  /*1690*/  ISETP.GE.AND P3, PT, R28, c[0x0][0x1d4], PT ;  /* 0x000075001c007a0c */ /* 0x000fe40003f66270 */
[----:B------:R-:W-:Y:S01]  /*16a0*/  @P5 LEA R8, P0, R3, c[0x0][0x1c8], 0x1 ;  /* 0x0000720003085a11 */ /* 0x000fe200078008ff */
[----:B------:R3:W-:Y:S01]  /*16b0*/  @!P2 LDGSTS.E.BYPASS.LTC128B.128 [R37+0xb100], [R10.64], !P4 ;  /* 0x0b1000000a25afae */ /* 0x0007e2000e101d4c */
[----:B------:R-:W-:Y:S01]  /*16c0*/  ISETP.GE.AND P4, PT, R2, c[0x0][0x1d4], PT ;  /* 0x0000750002007a0c */ /* 0x000fe20003f86270 */
[----:B------:R-:W-:Y:S01]  /*16d0*/  IMAD.SHL.U32 R0, R23, 0x40, RZ ;  /* 0x0000004017007824 */ /* 0x000fe200078e00ff */
[----:B------:R-:W-:Y:S01]  /*16e0*/  ISETP.GE.AND P2, PT, R29, c[0x0][0x1d4], PT ;  /* 0x000075001d007a0c */ /* 0x000fe20003f46270 */
[----:B------:R-:W0:Y:S01]  /*16f0*/  LDGDEPBAR ;  /* 0x00000000000079af */ /* 0x000e220000000000 */
[----:B------:R-:W-:Y:S01]  /*1700*/  @P5 LEA.HI.X R9, R3, c[0x0][0x1cc], R18, 0x1, P0 ;  /* 0x0000730003095a11 */ /* 0x000fe200000f0c12 */
[----:B------:R-:W-:Y:S01]  /*1710*/  IMAD.SHL.U32 R3, R30, 0x8, RZ ;  /* 0x000000081e037824 */ /* 0x000fe200078e00ff */
[----:B------:R-:W-:-:S02]  /*1720*/  @P1 LEA R4, P0, R16, c[0x0][0x1c8], 0x1 ;  /* 0x0000720010041a11 */ /* 0x000fc400078008ff */
[----:B------:R-:W-:Y:S02]  /*1730*/  LOP3.LUT R0, R0, 0x1c0, RZ, 0xc0, !PT ;  /* 0x000001c000007812 */ /* 0x000fe400078ec0ff */
[----:B------:R-:W-:-:S03]  /*1740*/  @P1 LEA.HI.X R5, R16, c[0x0][0x1cc], R17, 0x1, P0 ;  /* 0x0000730010051a11 */ /* 0x000fc600000f0c11 */
[----:B------:R4:W-:Y:S04]  /*1750*/  @P6 LDGSTS.E.BYPASS.LTC128B.128 [R37+0x12100], [R14.64], !P4 ;  /* 0x121000000e256fae */ /* 0x0009e8000e101d4c */
[----:B------:R4:W-:Y:S04]  /*1760*/  @P6 LDGSTS.E.BYPASS.LTC128B.128 [R37+0x15100], [R14.64+0x80], !P3 ;  /* 0x151000800e256fae */ /* 0x0009e8000d901d4c */
[----:B------:R4:W-:Y:S01]  /*1770*/  @P6 LDGSTS.E.BYPASS.LTC128B.128 [R37+0x18100], [R14.64+0x100], !P2 ;  /* 0x181001000e256fae */ /* 0x0009e2000d101d4c */
[----:B--2---:R-:W-:Y:S01]  /*1780*/  IMAD.WIDE.U32 R6, R36, UR6, R38 ;  /* 0x0000000624067c25 */ /* 0x004fe2000f8e0026 */
[----:B------:R-:W-:-:S02]  /*1790*/  ISETP.GE.AND P6, PT, R2, c[0x0][0x1d4], PT ;  /* 0x0000750002007a0c */ /* 0x000fc40003fc6270 */
[----:B------:R2:W-:Y:S01]  /*17a0*/  @P5 LDGSTS.E.BYPASS.LTC128B.128 [R37+0x13100], [R8.64], !P4 ;  /* 0x1310000008255fae */ /* 0x0005e2000e101d4c */
[----:B---3--:R-:W-:Y:S01]  /*17b0*/  LOP3.LUT R11, R0, 0x8, R3, 0xf8, !PT ;  /* 0x00000008000b7812 */ /* 0x008fe200078ef803 */
[----:B------:R-:W-:Y:S01]  /*17c0*/  IMAD.SHL.U32 R2, R27, 0x40, RZ ;  /* 0x000000401b027824 */ /* 0x000fe200078e00ff */
[----:B------:R-:W-:Y:S01]  /*17d0*/  SHF.R.U32.HI R3, RZ, 0x3, R0 ;  /* 0x00000003ff037819 */ /* 0x000fe20000011600 */
[----:B------:R2:W-:Y:S01]  /*17e0*/  @P5 LDGSTS.E.BYPASS.LTC128B.128 [R37+0x16100], [R8.64+0x80], !P3 ;  /* 0x1610008008255fae */ /* 0x0005e2000d901d4c */
[----:B------:R-:W-:Y:S01]  /*17f0*/  IADD3 R0, R7, UR15, RZ ;  /* 0x0000000f07007c10 */ /* 0x000fe2000fffe0ff */
[----:B------:R-:W-:Y:S01]  /*1800*/  USHF.L.U32 UR15, UR4, 0x6, URZ ;  /* 0x00000006040f7899 */ /* 0x000fe2000800063f */
[C---:B------:R-:W-:Y:S01]  /*1810*/  LEA R10, P0, R6.reuse, c[0x0][0x1f8], 0x1 ;  /* 0x00007e00060a7a11 */ /* 0x040fe200078008ff */
[----:B------:R2:W-:Y:S01]  /*1820*/  @P5 LDGSTS.E.BYPASS.LTC128B.128 [R37+0x19100], [R8.64+0x100], !P2 ;  /* 0x1910010008255fae */ /* 0x0005e2000d101d4c */
[----:B------:R-:W-:Y:S02]  /*1830*/  LOP3.LUT R3, R11, R3, RZ, 0x3c, !PT ;  /* 0x000000030b037212 */ /* 0x000fe400078e3cff */
[----:B------:R-:W-:Y:S01]  /*1840*/  LEA.HI.X R11, R6, c[0x0][0x1fc], R0, 0x1, P0 ;  /* 0x00007f00060b7a11 */ /* 0x000fe200000f0c00 */
[----:B------:R3:W-:Y:S01]  /*1850*/  @P1 LDGSTS.E.BYPASS.LTC128B.128 [R37+0x14100], [R4.64], !P4 ;  /* 0x1410000004251fae */ /* 0x0007e2000e101d4c */
[----:B------:R-:W-:Y:S01]  /*1860*/  IMAD.U32 R0, RZ, RZ, UR15 ;  /* 0x0000000fff007e24 */ /* 0x000fe2000f8e00ff */
[----:B------:R-:W-:-:S02]  /*1870*/  LOP3.LUT R2, R3, 0xfffffe00, R2, 0xf8, !PT ;  /* 0xfffffe0003027812 */ /* 0x000fc400078ef802 */
[----:B------:R3:W-:Y:S01]  /*1880*/  @P1 LDGSTS.E.BYPASS.LTC128B.128 [R37+0x17100], [R4.64+0x80], !P3 ;  /* 0x1710008004251fae */ /* 0x0007e2000d901d4c */
[----:B------:R-:W-:-:S03]  /*1890*/  ISETP.GE.AND P5, PT, R28, c[0x0][0x1d4], PT ;  /* 0x000075001c007a0c */ /* 0x000fc60003fa6270 */
[----:B------:R3:W-:Y:S01]  /*18a0*/  @P1 LDGSTS.E.BYPASS.LTC128B.128 [R37+0x1a100], [R4.64+0x100], !P2 ;  /* 0x1a10010004251fae */ /* 0x0007e2000d101d4c */
[C-C-:B------:R-:W-:Y:S01]  /*18b0*/  IADD3 R12, P1, P0, R0.reuse, 0x80, R10.reuse ;  /* 0x00000080000c7810 */ /* 0x140fe2000783e00a */
[----:B----4-:R-:W-:Y:S02]  /*18c0*/  IMAD.MOV.U32 R14, RZ, RZ, 0x20 ;  /* 0x00000020ff0e7424 */ /* 0x010fe400078e00ff */
[----:B------:R-:W0:Y:S01]  /*18d0*/  LDGDEPBAR ;  /* 0x00000000000079af */ /* 0x000e220000000000 */
[----:B------:R-:W-:Y:S02]  /*18e0*/  IADD3.X R13, RZ, UR17, R11, P1, P0 ;  /* 0x00000011ff0d7c10 */ /* 0x000fe40008fe040b */
[----:B--2---:R-:W-:Y:S01]  /*18f0*/  IADD3 R8, P1, P0, R0, 0x100, R10 ;  /* 0x0000010000087810 */ /* 0x004fe2000783e00a */
[----:B------:R-:W-:-:S03]  /*1900*/  IMAD.SHL.U32 R0, R112, 0x20, RZ ;  /* 0x0000002070007824 */ /* 0x000fc600078e00ff */
[----:B------:R-:W-:Y:S02]  /*1910*/  IADD3.X R9, RZ, UR17, R11, P1, P0 ;  /* 0x00000011ff097c10 */ /* 0x000fe40008fe040b */
[----:B------:R-:W-:Y:S02]  /*1920*/  LOP3.LUT R3, R0, 0x7ffffc00, RZ, 0xc0, !PT ;  /* 0x7ffffc0000037812 */ /* 0x000fe400078ec0ff */
[----:B------:R-:W-:Y:S02]  /*1930*/  LOP3.LUT P0, RZ, R23, 0x2, RZ, 0xc0, !PT ;  /* 0x0000000217ff7812 */ /* 0x000fe4000780c0ff */
[----:B------:R-:W-:Y:S01]  /*1940*/  IADD3 R6, P1, R10, UR15, RZ ;  /* 0x0000000f0a067c10 */ /* 0x000fe2000ff3e0ff */
[----:B------:R-:W-:Y:S01]  /*1950*/  IMAD.IADD R3, R2, 0x1, R3 ;  /* 0x0000000102037824 */ /* 0x000fe200078e0203 */
[----:B------:R-:W-:-:S04]  /*1960*/  DEPBAR.LE SB0, 0x1 ;  /* 0x000080400000791a */ /* 0x000fc80000000000 */
[----:B---3--:R-:W-:Y:S01]  /*1970*/  IMAD.MOV.U32 R4, RZ, RZ, 0x10 ;  /* 0x00000010ff047424 */ /* 0x008fe200078e00ff */
[----:B------:R-:W-:Y:S01]  /*1980*/  IADD3.X R7, R11, UR17, RZ, P1, !PT ;  /* 0x000000110b077c10 */ /* 0x000fe20008ffe4ff */
[----:B------:R-:W-:Y:S01]  /*1990*/  IMAD.SHL.U32 R220, R3, 0x2, RZ ;  /* 0x0000000203dc7824 */ /* 0x000fe200078e00ff */
[----:B------:R-:W-:Y:S01]  /*19a0*/  BAR.SYNC.DEFER_BLOCKING 0x0 ;  /* 0x0000000000007b1d */ /* 0x000fe20000010000 */
[----:B------:R-:W-:Y:S02]  /*19b0*/  LOP3.LUT P1, RZ, R23, 0x4, RZ, 0xc0, !PT ;  /* 0x0000000417ff7812 */ /* 0x000fe4000782c0ff */
[----:B------:R-:W-:Y:S02]  /*19c0*/  SEL R0, R4, 0xfffffff0, !P0 ;  /* 0xfffffff004007807 */ /* 0x000fe40004000000 */
[----:B------:R-:W-:Y:S01]  /*19d0*/  LEA R228, R3, 0x100, 0x1 ;  /* 0x0000010003e47811 */ /* 0x000fe200078e08ff */
[----:B------:R-:W-:Y:S01]  /*19e0*/  IMAD.SHL.U32 R3, R26, 0x40, RZ ;  /* 0x000000401a037824 */ /* 0x000fe200078e00ff */
[----:B------:R-:W-:Y:S01]  /*19f0*/  IADD3 R4, P0, R6, UR15, RZ ;  /* 0x0000000f06047c10 */ /* 0x000fe2000ff1e0ff */
[----:B------:R-:W-:Y:S01]  /*1a00*/  IMAD.SHL.U32 R243, R0, 0x2, RZ ;  /* 0x0000000200f37824 */ /* 0x000fe200078e00ff */
[----:B------:R-:W-:-:S02]  /*1a10*/  SEL R0, R14, 0xffffffe0, !P1 ;  /* 0xffffffe00e007807 */ /* 0x000fc40004800000 */
[----:B------:R-:W-:Y:S01]  /*1a20*/  IADD3.X R5, R7, UR17, RZ, P0, !PT ;  /* 0x0000001107057c10 */ /* 0x000fe200087fe4ff */
[----:B------:R-:W-:Y:S01]  /*1a30*/  IMAD.IADD R224, R228, 0x1, R243 ;  /* 0x00000001e4e07824 */ /* 0x000fe200078e02f3 */
[----:B------:R-:W-:Y:S01]  /*1a40*/  ISETP.LT.OR P0, PT, R22, 0x1, P6 ;  /* 0x000000011600780c */ /* 0x000fe20003701670 */
[----:B------:R-:W-:Y:S01]  /*1a50*/  IMAD R228, R0, 0x2, R228 ;  /* 0x0000000200e47824 */ /* 0x000fe200078e02e4 */
[----:B------:R-:W-:Y:S01]  /*1a60*/  ISETP.LT.OR P1, PT, R22, 0x1, P5 ;  /* 0x000000011600780c */ /* 0x000fe20002f21670 */
[----:B------:R-:W-:Y:S01]  /*1a70*/  IMAD R232, R0, 0x2, R224 ;  /* 0x0000000200e87824 */ /* 0x000fe200078e02e0 */
[----:B------:R-:W-:-:S04]  /*1a80*/  LOP3.LUT R3, R3, 0x1c0, RZ, 0xc0, !PT ;  /* 0x000001c003037812 */ /* 0x000fc800078ec0ff */
[----:B------:R-:W-:Y:S01]  /*1a90*/  SHF.R.U32.HI R240, RZ, 0x3, R3 ;  /* 0x00000003fff07819 */ /* 0x000fe20000011603 */
[----:B------:R1:W2:Y:S04]  /*1aa0*/  LDSM.16.M88.4 R152, [R220+0x100] ;  /* 0x00010000dc98783b */ /* 0x0002a80000000200 */
[----:B------:R1:W3:Y:S04]  /*1ab0*/  LDSM.16.M88.4 R200, [R220+0x4100] ;  /* 0x00410000dcc8783b */ /* 0x0002e80000000200 */
[----:B------:R1:W4:Y:S04]  /*1ac0*/  LDSM.16.M88.4 R156, [R224] ;  /* 0x00000000e09c783b */ /* 0x0003280000000200 */
[----:B------:R1:W1:Y:S04]  /*1ad0*/  LDSM.16.M88.4 R208, [R224+0x4000] ;  /* 0x00400000e0d0783b */ /* 0x0002680000000200 */
[----:B------:R1:W1:Y:S04]  /*1ae0*/  LDSM.16.M88.4 R184, [R228] ;  /* 0x00000000e4b8783b */ /* 0x0002680000000200 */
[----:B------:R1:W1:Y:S04]  /*1af0*/  LDSM.16.M88.4 R212, [R228+0x4000] ;  /* 0x00400000e4d4783b */ /* 0x0002680000000200 */
[----:B------:R1:W1:Y:S04]  /*1b00*/  LDSM.16.M88.4 R196, [R232] ;  /* 0x00000000e8c4783b */ /* 0x0002680000000200 */
[----:B------:R1:W1:Y:S04]  /*1b10*/  LDSM.16.M88.4 R216, [R232+0x4000] ;  /* 0x00400000e8d8783b */ /* 0x0002680000000200 */
[----:B------:R-:W1:Y:S04]  /*1b20*/  LDSM.16.M88.4 R220, [R220+0x8100] ;  /* 0x00810000dcdc783b */ /* 0x000e680000000200 */
[----:B------:R-:W1:Y:S04]  /*1b30*/  LDSM.16.M88.4 R224, [R224+0x8000] ;  /* 0x00800000e0e0783b */ /* 0x000e680000000200 */
[----:B------:R-:W1:Y:S04]  /*1b40*/  LDSM.16.M88.4 R228, [R228+0x8000] ;  /* 0x00800000e4e4783b */ /* 0x000e680000000200 */
[----:B------:R-:W1:Y:S04]  /*1b50*/  LDSM.16.M88.4 R232, [R232+0x8000] ;  /* 0x00800000e8e8783b */ /* 0x000e680000000200 */
[----:B------:R-:W-:Y:S06]  /*1b60*/  BAR.SYNC.DEFER_BLOCKING 0x0 ;  /* 0x0000000000007b1d */ /* 0x000fec0000010000 */
[----:B------:R-:W-:Y:S01]  /*1b70*/  @!PT LDS RZ, [RZ] ;  /* 0x00000000fffff984 */ /* 0x000fe20000000800 */
[----:B------:R-:W-:Y:S01]  /*1b80*/  @!PT LDS RZ, [RZ] ;  /* 0x00000000fffff984 */ /* 0x000fe20000000800 */
[----:B------:R-:W-:Y:S01]  /*1b90*/  @!PT LDS RZ, [RZ] ;  /* 0x00000000fffff984 */ /* 0x000fe20000000800 */
[----:B------:R1:W-:Y:S01]  /*1ba0*/  LDGSTS.E.BYPASS.LTC128B.128 [R37+0x100], [R10.64], !P0 ;  /* 0x001000000a257fae */ /* 0x0003e2000c101d4c */
[----:B------:R-:W-:-:S03]  /*1bb0*/  ISETP.GE.AND P0, PT, R29, c[0x0][0x1d4], PT ;  /* 0x000075001d007a0c */ /* 0x000fc60003f06270 */
[----:B------:R1:W-:Y:S01]  /*1bc0*/  LDGSTS.E.BYPASS.LTC128B.128 [R37+0x3100], [R10.64+0x80], !P1 ;  /* 0x031000800a257fae */ /* 0x0003e2000c901d4c */
[----:B------:R-:W-:-:S13]  /*1bd0*/  ISETP.LT.OR P1, PT, R22, 0x1, P0 ;  /* 0x000000011600780c */ /* 0x000fda0000721670 */
[----:B------:R1:W-:Y:S01]  /*1be0*/  LDGSTS.E.BYPASS.LTC128B.128 [R37+0x6100], [R10.64+0x100], !P1 ;  /* 0x061001000a257fae */ /* 0x0003e2000c901d4c */
[C---:B------:R-:W-:Y:S02]  /*1bf0*/  ISETP.LT.OR P1, PT, R22.reuse, 0x21, P6 ;  /* 0x000000211600780c */ /* 0x040fe40003721670 */
[----:B------:R-:W-:-:S11]  /*1c00*/  ISETP.LT.OR P6, PT, R22, 0x41, P6 ;  /* 0x000000411600780c */ /* 0x000fd600037c1670 */
[----:B------:R1:W-:Y:S01]  /*1c10*/  LDGSTS.E.BYPASS.LTC128B.128 [R37+0x1100], [R6.64], !P1 ;  /* 0x0110000006257fae */ /* 0x0003e2000c901d4c */
[C---:B------:R-:W-:Y:S02]  /*1c20*/  ISETP.LT.OR P1, PT, R22.reuse, 0x21, P5 ;  /* 0x000000211600780c */ /* 0x040fe40002f21670 */
[----:B------:R-:W-:-:S11]  /*1c30*/  ISETP.LT.OR P5, PT, R22, 0x41, P5 ;  /* 0x000000411600780c */ /* 0x000fd60002fa1670 */
[----:B------:R1:W-:Y:S01]  /*1c40*/  LDGSTS.E.BYPASS.LTC128B.128 [R37+0x4100], [R12.64], !P1 ;  /* 0x041000000c257fae */ /* 0x0003e2000c901d4c */
[C---:B------:R-:W-:Y:S02]  /*1c50*/  ISETP.LT.OR P1, PT, R22.reuse, 0x21, P0 ;  /* 0x000000211600780c */ /* 0x040fe40000721670 */
[----:B------:R-:W-:-:S11]  /*1c60*/  ISETP.LT.OR P0, PT, R22, 0x41, P0 ;  /* 0x000000411600780c */ /* 0x000fd60000701670 */
[----:B------:R1:W-:Y:S01]  /*1c70*/  LDGSTS.E.BYPASS.LTC128B.128 [R37+0x7100], [R8.64], !P1 ;  /* 0x0710000008257fae */ /* 0x0003e2000c901d4c */
[----:B------:R-:W-:-:S03]  /*1c80*/  LOP3.LUT P1, RZ, R26, 0x4, RZ, 0xc0, !PT ;  /* 0x000000041aff7812 */ /* 0x000fc6000782c0ff */
[----:B------:R5:W-:Y:S04]  /*1c90*/  LDGSTS.E.BYPASS.LTC128B.128 [R37+0x2100], [R4.64], !P6 ;  /* 0x0210000004257fae */ /* 0x000be8000f101d4c */
[----:B------:R5:W-:Y:S01]  /*1ca0*/  LDGSTS.E.BYPASS.LTC128B.128 [R37+0x5100], [R4.64+0x80], !P5 ;  /* 0x0510008004257fae */ /* 0x000be2000e901d4c */
[----:B------:R-:W-:-:S03]  /*1cb0*/  PLOP3.LUT P5, PT, PT, PT, UP0, 0x40, 0x0 ;  /* 0x000000000000781c */ /* 0x000fc60003fae808 */
[----:B------:R5:W-:Y:S01]  /*1cc0*/  LDGSTS.E.BYPASS.LTC128B.128 [R37+0x8100], [R4.64+0x100], !P0 ;  /* 0x0810010004257fae */ /* 0x000be2000c101d4c */
[----:B------:R-:W-:-:S03]  /*1cd0*/  LOP3.LUT P0, RZ, R26, 0x2, RZ, 0xc0, !PT ;  /* 0x000000021aff7812 */ /* 0x000fc6000780c0ff */
[----:B------:R-:W0:Y:S01]  /*1ce0*/  LDGDEPBAR ;  /* 0x00000000000079af */ /* 0x000e220000000000 */
[----:B-----5:R-:W-:-:S04]  /*1cf0*/  LOP3.LUT R4, R3, 0x8, R32, 0xf8, !PT ;  /* 0x0000000803047812 */ /* 0x020fc800078ef820 */
[----:B------:R-:W-:-:S05]  /*1d00*/  LOP3.LUT R240, R4, R240, RZ, 0x3c, !PT ;  /* 0x000000f004f07212 */ /* 0x000fca00078e3cff */
[----:B------:R-:W-:Y:S01]  /*1d10*/  IMAD R240, R30, 0x200, R240 ;  /* 0x000002001ef07824 */ /* 0x000fe200078e02f0 */
[----:B------:R-:W-:Y:S05]  /*1d20*/  @P5 BRA `(.L_x_1213) ;  /* 0x000001b000005947 */ /* 0x000fea0003800000 */
[----:B-1234-:R-:W-:Y:S01]  /*1d30*/  UIADD3 UR5, UR14, -0x2, URZ ;  /* 0xfffffffe0e057890 */ /* 0x01efe2000fffe03f */
[C---:B------:R-:W-:Y:S01]  /*1d40*/  IMAD.SHL.U32 R8, R34.reuse, 0x40, RZ ;  /* 0x0000004022087824 */ /* 0x040fe200078e00ff */
[----:B------:R-:W-:Y:S02]  /*1d50*/  SHF.L.U64.HI R9, R34, 0x6, R35 ;  /* 0x0000000622097819 */ /* 0x000fe40000010223 */
[----:B------:R-:W-:Y:S02]  /*1d60*/  USHF.R.S32.HI UR4, URZ, 0x1f, UR5 ;  /* 0x0000001f3f047899 */ /* 0x000fe40008011405 */
[----:B------:R-:W-:Y:S01]  /*1d70*/  UIMAD UR9, UR9, UR5, URZ ;  /* 0x00000005090972a4 */ /* 0x000fe2000f8e023f */
[----:B------:R-:W-:-:S03]  /*1d80*/  IMAD.WIDE.U32 R6, R31, UR5, R40 ;  /* 0x000000051f067c25 */ /* 0x000fc6000f8e0028 */
[----:B------:R-:W-:Y:S02]  /*1d90*/  UIMAD UR4, UR4, UR20, UR9 ;  /* 0x00000014040472a4 */ /* 0x000fe4000f8e0209 */
[----:B------:R-:W-:-:S04]  /*1da0*/  LEA R4, P5, R6, c[0x0][0x1c8], 0x1 ;  /* 0x0000720006047a11 */ /* 0x000fc800078a08ff */
[----:B------:R-:W-:-:S04]  /*1db0*/  IADD3 R3, R7, UR4, RZ ;  /* 0x0000000407037c10 */ /* 0x000fc8000fffe0ff */
[----:B------:R-:W-:Y:S02]  /*1dc0*/  LEA.HI.X R5, R6, c[0x0][0x1cc], R3, 0x1, P5 ;  /* 0x0000730006057a11 */ /* 0x000fe400028f0c03 */
[----:B------:R-:W-:-:S03]  /*1dd0*/  IADD3 R12, P6, P5, R8, 0x80, R4 ;  /* 0x00000080080c7810 */ /* 0x000fc60007dde004 */
[----:B------:R1:W-:Y:S01]  /*1de0*/  LDGSTS.E.BYPASS.LTC128B.128 [R37+0x1b100], [R4.64], !P4 ;  /* 0x1b10000004257fae */ /* 0x0003e2000e101d4c */
[C-C-:B------:R-:W-:Y:S02]  /*1df0*/  IADD3.X R13, R9.reuse, RZ, R5.reuse, P6, P5 ;  /* 0x000000ff090d7210 */ /* 0x140fe400037ea405 */
[C---:B------:R-:W-:Y:S01]  /*1e00*/  IADD3 R10, P6, P5, R8.reuse, 0x100, R4 ;  /* 0x00000100080a7810 */ /* 0x040fe20007dde004 */
[----:B------:R1:W-:Y:S03]  /*1e10*/  LDGSTS.E.BYPASS.LTC128B.128 [R37+0x1e100], [R4.64+0x80], !P3 ;  /* 0x1e10008004257fae */ /* 0x0003e6000d901d4c */
[----:B------:R-:W-:Y:S01]  /*1e20*/  IADD3.X R11, R9, RZ, R5, P6, P5 ;  /* 0x000000ff090b7210 */ /* 0x000fe200037ea405 */
[----:B------:R1:W-:Y:S01]  /*1e30*/  LDGSTS.E.BYPASS.LTC128B.128 [R37+0x21100], [R4.64+0x100], !P2 ;  /* 0x2110010004257fae */ /* 0x0003e2000d101d4c */
[----:B------:R-:W-:-:S04]  /*1e40*/  IADD3 R6, P6, R8, R4, RZ ;  /* 0x0000000408067210 */ /* 0x000fc80007fde0ff */
[----:B------:R-:W-:Y:S01]  /*1e50*/  IADD3 R8, P5, R6, R8, RZ ;  /* 0x0000000806087210 */ /* 0x000fe20007fbe0ff */
[----:B------:R-:W-:-:S04]  /*1e60*/  IMAD.X R7, R9, 0x1, R5, P6 ;  /* 0x0000000109077824 */ /* 0x000fc800030e0605 */
[----:B------:R-:W-:Y:S01]  /*1e70*/  IMAD.X R9, R7, 0x1, R9, P5 ;  /* 0x0000000107097824 */ /* 0x000fe200028e0609 */
[----:B------:R1:W-:Y:S04]  /*1e80*/  LDGSTS.E.BYPASS.LTC128B.128 [R37+0x1c100], [R6.64], !P4 ;  /* 0x1c10000006257fae */ /* 0x0003e8000e101d4c */
[----:B------:R1:W-:Y:S04]  /*1e90*/  LDGSTS.E.BYPASS.LTC128B.128 [R37+0x1f100], [R12.64], !P3 ;  /* 0x1f1000000c257fae */ /* 0x0003e8000d901d4c */
[----:B------:R1:W-:Y:S04]  /*1ea0*/  LDGSTS.E.BYPASS.LTC128B.128 [R37+0x22100], [R10.64], !P2 ;  /* 0x221000000a257fae */ /* 0x0003e8000d101d4c */
[----:B------:R1:W-:Y:S04]  /*1eb0*/  LDGSTS.E.BYPASS.LTC128B.128 [R37+0x1d100], [R8.64], !P4 ;  /* 0x1d10000008257fae */ /* 0x0003e8000e101d4c */
[----:B------:R1:W-:Y:S04]  /*1ec0*/  LDGSTS.E.BYPASS.LTC128B.128 [R37+0x20100], [R8.64+0x80], !P3 ;  /* 0x2010008008257fae */ /* 0x0003e8000d901d4c */
[----:B------:R1:W-:Y:S02]  /*1ed0*/  LDGSTS.E.BYPASS.LTC128B.128 [R37+0x23100], [R8.64+0x100], !P2 ;  /* 0x2310010008257fae */ /* 0x0003e4000d101d4c */
.L_x_1213:
[----:B-1234-:R-:W0:Y:S01]  /*1ee0*/  LDGDEPBAR ;  /* 0x00000000000079af */ /* 0x01ee220000000000 */
[----:B------:R-:W-:Y:S01]  /*1ef0*/  PLOP3.LUT P5, PT, PT, PT, UP0, 0x40, 0x0 ;  /* 0x000000000000781c */ /* 0x000fe20003fae808 */
[----:B------:R-:W-:Y:S01]  /*1f00*/  IMAD.SHL.U32 R240, R240, 0x2, RZ ;  /* 0x00000002f0f07824 */ /* 0x000fe200078e00ff */
[----:B------:R-:W-:-:S05]  /*1f10*/  SEL R4, R14, 0xffffffe0, !P0 ;  /* 0xffffffe00e047807 */ /* 0x000fca0004000000 */
[----:B------:R-:W-:Y:S01]  /*1f20*/  IMAD.IADD R4, R240, 0x1, R4 ;  /* 0x00000001f0047824 */ /* 0x000fe200078e0204 */
[----:B------:R-:W-:-:S04]  /*1f30*/  DEPBAR.LE SB0, 0x2 ;  /* 0x000080800000791a */ /* 0x000fc80000000000 */
[----:B------:R-:W-:Y:S06]  /*1f40*/  BAR.SYNC.DEFER_BLOCKING 0x0 ;  /* 0x0000000000007b1d */ /* 0x000fec0000010000 */
[----:B------:R1:W2:Y:S04]  /*1f50*/  LDSM.16.M88.4 R16, [R240+0x12100] ;  /* 0x01210000f010783b */ /* 0x0002a80000000200 */
[----:B------:R1:W3:Y:S04]  /*1f60*/  LDSM.16.M88.4 R20, [R240+0x12900] ;  /* 0x01290000f014783b */ /* 0x0002e80000000200 */
[----:B------:R1:W4:Y:S04]  /*1f70*/  LDSM.16.M88.4 R24, [R240+0x13100] ;  /* 0x01310000f018783b */ /* 0x0003280000000200 */
[----:B------:R1:W1:Y:S04]  /*1f80*/  LDSM.16.M88.4 R32, [R240+0x13900] ;  /* 0x01390000f020783b */ /* 0x0002680000000200 */
[----:B------:R1:W1:Y:S04]  /*1f90*/  LDSM.16.M88.4 R52, [R240+0x14100] ;  /* 0x01410000f034783b */ /* 0x0002680000000200 */
[----:B------:R1:W1:Y:S04]  /*1fa0*/  LDSM.16.M88.4 R56, [R240+0x14900] ;  /* 0x01490000f038783b */ /* 0x0002680000000200 */
[----:B------:R1:W1:Y:S04]  /*1fb0*/  LDSM.16.M88.4 R44, [R4+0x12100] ;  /* 0x01210000042c783b */ /* 0x0002680000000200 */
[----:B------:R1:W1:Y:S04]  /*1fc0*/  LDSM.16.M88.4 R60, [R4+0x12900] ;  /* 0x01290000043c783b */ /* 0x0002680000000200 */
[----:B------:R1:W1:Y:S04]  /*1fd0*/  LDSM.16.M88.4 R72, [R4+0x13100] ;  /* 0x013100000448783b */ /* 0x0002680000000200 */
[----:B------:R1:W1:Y:S04]  /*1fe0*/  LDSM.16.M88.4 R80, [R4+0x13900] ;  /* 0x013900000450783b */ /* 0x0002680000000200 */
[----:B------:R1:W1:Y:S04]  /*1ff0*/  LDSM.16.M88.4 R84, [R4+0x14100] ;  /* 0x014100000454783b */ /* 0x0002680000000200 */
[----:B------:R1:W1:Y:S01]  /*2000*/  LDSM.16.M88.4 R100, [R4+0x14900] ;  /* 0x014900000464783b */ /* 0x0002620000000200 */
[----:B------:R-:W-:Y:S05]  /*2010*/  @P5 BRA `(.L_x_1214) ;  /* 0x000001e000005947 */ /* 0x000fea0003800000 */
[----:B--23--:R-:W-:Y:S01]  /*2020*/  UIADD3 UR5, UR14, -0x2, URZ ;  /* 0xfffffffe0e057890 */ /* 0x00cfe2000fffe03f */
[----:B------:R-:W-:-:S03]  /*2030*/  IMAD.U32 R5, RZ, RZ, UR15 ;  /* 0x0000000fff057e24 */ /* 0x000fc6000f8e00ff */
[----:B------:R-:W-:Y:S02]  /*2040*/  USHF.R.S32.HI UR4, URZ, 0x1f, UR5 ;  /* 0x0000001f3f047899 */ /* 0x000fe40008011405 */
[----:B------:R-:W-:Y:S01]  /*2050*/  UIMAD UR8, UR8, UR5, URZ ;  /* 0x00000005080872a4 */ /* 0x000fe2000f8e023f */
[----:B------:R-:W-:-:S03]  /*2060*/  IMAD.WIDE.U32 R8, R36, UR5, R38 ;  /* 0x0000000524087c25 */ /* 0x000fc6000f8e0026 */
[----:B------:R-:W-:Y:S02]  /*2070*/  UIMAD UR4, UR4, UR18, UR8 ;  /* 0x00000012040472a4 */ /* 0x000fe4000f8e0208 */
[----:B------:R-:W-:-:S04]  /*2080*/  LEA R6, P5, R8, c[0x0][0x1f8], 0x1 ;  /* 0x00007e0008067a11 */ /* 0x000fc800078a08ff */
[----:B------:R-:W-:-:S04]  /*2090*/  IADD3 R3, R9, UR4, RZ ;  /* 0x0000000409037c10 */ /* 0x000fc8000fffe0ff */
[----:B------:R-:W-:Y:S01]  /*20a0*/  LEA.HI.X R7, R8, c[0x0][0x1fc], R3, 0x1, P5 ;  /* 0x00007f0008077a11 */ /* 0x000fe200028f0c03 */
[----:B------:R-:W-:Y:S01]  /*20b0*/  IMAD.U32 R3, RZ, RZ, UR15 ;  /* 0x0000000fff037e24 */ /* 0x000fe2000f8e00ff */
[----:B------:R-:W-:-:S03]  /*20c0*/  IADD3 R14, P6, P5, R5, 0x80, R6 ;  /* 0x00000080050e7810 */ /* 0x000fc60007dde006 */
[----:B------:R-:W-:Y:S01]  /*20d0*/  @!PT LDS RZ, [RZ] ;  /* 0x00000000fffff984 */ /* 0x000fe20000000800 */
[----:B------:R-:W-:Y:S01]  /*20e0*/  @!PT LDS RZ, [RZ] ;  /* 0x00000000fffff984 */ /* 0x000fe20000000800 */
[----:B------:R-:W-:Y:S01]  /*20f0*/  @!PT LDS RZ, [RZ] ;  /* 0x00000000fffff984 */ /* 0x000fe20000000800 */
[----:B------:R2:W-:Y:S01]  /*2100*/  LDGSTS.E.BYPASS.LTC128B.128 [R37+0x9100], [R6.64], !P4 ;  /* 0x0910000006257fae */ /* 0x0005e2000e101d4c */
[--C-:B------:R-:W-:Y:S02]  /*2110*/  IADD3.X R15, RZ, UR17, R7.reuse, P6, P5 ;  /* 0x00000011ff0f7c10 */ /* 0x100fe4000b7ea407 */
[----:B------:R-:W-:Y:S01]  /*2120*/  IADD3 R12, P6, P5, R3, 0x100, R6 ;  /* 0x00000100030c7810 */ /* 0x000fe20007dde006 */
[----:B------:R2:W-:Y:S03]  /*2130*/  LDGSTS.E.BYPASS.LTC128B.128 [R37+0xc100], [R6.64+0x80], !P3 ;  /* 0x0c10008006257fae */ /* 0x0005e6000d901d4c */
[----:B------:R-:W-:Y:S01]  /*2140*/  IADD3.X R13, RZ, UR17, R7, P6, P5 ;  /* 0x00000011ff0d7c10 */ /* 0x000fe2000b7ea407 */
[----:B------:R2:W-:Y:S01]  /*2150*/  LDGSTS.E.BYPASS.LTC128B.128 [R37+0xf100], [R6.64+0x100], !P2 ;  /* 0x0f10010006257fae */ /* 0x0005e2000d101d4c */
[----:B------:R-:W-:-:S04]  /*2160*/  IADD3 R8, P6, R6, UR15, RZ ;  /* 0x0000000f06087c10 */ /* 0x000fc8000ffde0ff */
[----:B------:R-:W-:Y:S02]  /*2170*/  IADD3 R10, P5, R8, UR15, RZ ;  /* 0x0000000f080a7c10 */ /* 0x000fe4000ffbe0ff */
[----:B------:R-:W-:-:S04]  /*2180*/  IADD3.X R9, R7, UR17, RZ, P6, !PT ;  /* 0x0000001107097c10 */ /* 0x000fc8000b7fe4ff */
[----:B------:R-:W-:Y:S01]  /*2190*/  IADD3.X R11, R9, UR17, RZ, P5, !PT ;  /* 0x00000011090b7c10 */ /* 0x000fe2000affe4ff */
[----:B------:R2:W-:Y:S04]  /*21a0*/  LDGSTS.E.BYPASS.LTC128B.128 [R37+0xa100], [R8.64], !P4 ;  /* 0x0a10000008257fae */ /* 0x0005e8000e101d4c */
[----:B------:R2:W-:Y:S04]  /*21b0*/  LDGSTS.E.BYPASS.LTC128B.128 [R37+0xd100], [R14.64], !P3 ;  /* 0x0d1000000e257fae */ /* 0x0005e8000d901d4c */
[----:B------:R2:W-:Y:S04]  /*21c0*/  LDGSTS.E.BYPASS.LTC128B.128 [R37+0x10100], [R12.64], !P2 ;  /* 0x101000000c257fae */ /* 0x0005e8000d101d4c */
[----:B------:R2:W-:Y:S04]  /*21d0*/  LDGSTS.E.BYPASS.LTC128B.128 [R37+0xb100], [R10.64], !P4 ;  /* 0x0b1000000a257fae */ /* 0x0005e8000e101d4c */
[----:B------:R2:W-:Y:S04]  /*21e0*/  LDGSTS.E.BYPASS.LTC128B.128 [R37+0xe100], [R10.64+0x80], !P3 ;  /* 0x0e1000800a257fae */ /* 0x0005e8000d901d4c */
[----:B------:R2:W-:Y:S02]  /*21f0*/  LDGSTS.E.BYPASS.LTC128B.128 [R37+0x11100], [R10.64+0x100], !P2 ;  /* 0x111001000a257fae */ /* 0x0005e4000d101d4c */
.L_x_1214:
[----:B--23--:R-:W-:Y:S01]  /*2200*/  IMAD.MOV.U32 R3, RZ, RZ, 0x40 ;  /* 0x00000040ff037424 */ /* 0x00cfe200078e00ff */
[----:B------:R-:W-:Y:S01]  /*2210*/  HMMA.16816.F32 R8, R152, R16, RZ ;  /* 0x000000109808723c */ /* 0x000fe200000018ff */
[----:B------:R-:W-:Y:S01]  /*2220*/  ULDC UR4, c[0x0][0x1d0] ;  /* 0x0000740000047ab9 */ /* 0x000fe20000000800 */
[----:B------:R-:W0:Y:S01]  /*2230*/  LDGDEPBAR ;  /* 0x00000000000079af */ /* 0x000e220000000000 */
[----:B------:R-:W-:Y:S01]  /*2240*/  UIADD3 UR4, UR16, UR4, URZ ;  /* 0x0000000410047290 */ /* 0x000fe2000fffe03f */
[----:B------:R-:W-:-:S04]  /*2250*/  SEL R242, R3, 0xffffffc0, !P1 ;  /* 0xffffffc003f27807 */ /* 0x000fc80004800000 */
[----:B----4-:R-:W-:Y:S01]  /*2260*/  HMMA.16816.F32 R28, R152, R24, RZ ;  /* 0x00000018981c723c */ /* 0x010fe200000018ff */
[----:B------:R-:W-:Y:S01]  /*2270*/  IMAD.IADD R5, R240, 0x1, R242 ;  /* 0x00000001f0057824 */ /* 0x000fe200078e02f2 */
[----:B------:R-:W-:-:S04]  /*2280*/  IADD3 R3, R242, R4, RZ ;  /* 0x00000004f2037210 */ /* 0x000fc80007ffe0ff */
[----:B------:R-:W2:Y:S02]  /*2290*/  LDSM.16.M88.4 R88, [R5+0x12100] ;  /* 0x012100000558783b */ /* 0x000ea40000000200 */
[C---:B------:R-:W-:Y:S02]  /*22a0*/  HMMA.16816.F32 R48, R152.reuse, R18, RZ ;  /* 0x000000129830723c */ /* 0x040fe400000018ff */
[----:B------:R-:W3:Y:S04]  /*22b0*/  LDSM.16.M88.4 R92, [R5+0x12900] ;  /* 0x01290000055c783b */ /* 0x000ee80000000200 */
[----:B------:R-:W-:Y:S02]  /*22c0*/  LDSM.16.M88.4 R104, [R3+0x14900] ;  /* 0x014900000368783b */ /* 0x000fe40000000200 */
[C---:B------:R-:W-:Y:S02]  /*22d0*/  HMMA.16816.F32 R40, R152.reuse, R20, RZ ;  /* 0x000000149828723c */ /* 0x040fe400000018ff */
[----:B------:R-:W-:Y:S06]  /*22e0*/  LDSM.16.M88.4 R108, [R5+0x17900] ;  /* 0x01790000056c783b */ /* 0x000fec0000000200 */
[C---:B------:R-:W-:Y:S08]  /*22f0*/  HMMA.16816.F32 R36, R152.reuse, R22, RZ ;  /* 0x000000169824723c */ /* 0x040ff000000018ff */
[C---:B------:R-:W-:Y:S08]  /*2300*/  HMMA.16816.F32 R24, R152.reuse, R26, RZ ;  /* 0x0000001a9818723c */ /* 0x040ff000000018ff */
[C---:B-1----:R-:W-:Y:S08]  /*2310*/  HMMA.16816.F32 R20, R152.reuse, R32, RZ ;  /* 0x000000209814723c */ /* 0x042ff000000018ff */
[----:B------:R-:W-:Y:S08]  /*2320*/  HMMA.16816.F32 R16, R152, R34, RZ ;  /* 0x000000229810723c */ /* 0x000ff000000018ff */
[----:B------:R-:W-:Y:S08]  /*2330*/  HMMA.16816.F32 R96, R156, R44, R8 ;  /* 0x0000002c9c60723c */ /* 0x000ff00000001808 */
[C---:B------:R-:W-:Y:S08]  /*2340*/  HMMA.16816.F32 R12, R152.reuse, R52, RZ ;  /* 0x00000034980c723c */ /* 0x040ff000000018ff */
[C---:B------:R-:W-:Y:S08]  /*2350*/  HMMA.16816.F32 R8, R152.reuse, R54, RZ ;  /* 0x000000369808723c */ /* 0x040ff000000018ff */
[----:B------:R-:W-:Y:S08]  /*2360*/  HMMA.16816.F32 R68, R152, R58, RZ ;  /* 0x0000003a9844723c */ /* 0x000ff000000018ff */
[C---:B------:R-:W-:Y:S08]  /*2370*/  HMMA.16816.F32 R76, R156.reuse, R46, R48 ;  /* 0x0000002e9c4c723c */ /* 0x040ff00000001830 */
[----:B------:R-:W-:Y:S01]  /*2380*/  HMMA.16816.F32 R52, R156, R74, R24 ;  /* 0x0000004a9c34723c */ /* 0x000fe20000001818 */
[----:B------:R-:W1:Y:S07]  /*2390*/  LDSM.16.M88.4 R24, [R5+0x13100] ;  /* 0x013100000518783b */ /* 0x000e6e0000000200 */
[----:B------:R-:W-:Y:S08]  /*23a0*/  HMMA.16816.F32 R32, R152, R56, RZ ;  /* 0x000000389820723c */ /* 0x000ff000000018ff */
[C---:B------:R-:W-:Y:S01]  /*23b0*/  HMMA.16816.F32 R48, R156.reuse, R80, R20 ;  /* 0x000000509c30723c */ /* 0x040fe20000001814 */
[----:B------:R-:W4:Y:S07]  /*23c0*/  LDSM.16.M88.4 R20, [R5+0x13900] ;  /* 0x013900000514783b */ /* 0x000f2e0000000200 */
[C---:B------:R-:W-:Y:S01]  /*23d0*/  HMMA.16816.F32 R44, R156.reuse, R82, R16 ;  /* 0x000000529c2c723c */ /* 0x040fe20000001810 */
[----:B------:R-:W5:Y:S04]  /*23e0*/  LDSM.16.M88.4 R16, [R5+0x14100] ;  /* 0x014100000510783b */ /* 0x000f680000000200 */
[----:B------:R-:W-:Y:S03]  /*23f0*/  LDSM.16.M88.4 R80, [R3+0x12900] ;  /* 0x012900000350783b */ /* 0x000fe60000000200 */
[C---:B------:R-:W-:Y:S01]  /*2400*/  HMMA.16816.F32 R56, R156.reuse, R72, R28 ;  /* 0x000000489c38723c */ /* 0x040fe2000000181c */
[----:B------:R-:W1:Y:S07]  /*2410*/  LDSM.16.M88.4 R28, [R5+0x14900] ;  /* 0x01490000051c783b */ /* 0x000e6e0000000200 */
[C---:B------:R-:W-:Y:S08]  /*2420*/  HMMA.16816.F32 R64, R156.reuse, R60, R40 ;  /* 0x0000003c9c40723c */ /* 0x040ff00000001828 */
[C---:B------:R-:W-:Y:S08]  /*2430*/  HMMA.16816.F32 R60, R156.reuse, R62, R36 ;  /* 0x0000003e9c3c723c */ /* 0x040ff00000001824 */
[C---:B------:R-:W-:Y:S08]  /*2440*/  HMMA.16816.F32 R40, R156.reuse, R84, R12 ;  /* 0x000000549c28723c */ /* 0x040ff0000000180c */
[C---:B------:R-:W-:Y:S01]  /*2450*/  HMMA.16816.F32 R12, R156.reuse, R86, R8 ;  /* 0x000000569c0c723c */ /* 0x040fe20000001808 */
[----:B------:R-:W1:Y:S07]  /*2460*/  LDSM.16.M88.4 R84, [R3+0x12100] ;  /* 0x012100000354783b */ /* 0x000e6e0000000200 */
[----:B------:R-:W-:Y:S08]  /*2470*/  HMMA.16816.F32 R36, R156, R102, R68 ;  /* 0x000000669c24723c */ /* 0x000ff00000001844 */
[C---:B--2---:R-:W-:Y:S01]  /*2480*/  HMMA.16816.F32 R68, R184.reuse, R88, R96 ;  /* 0x00000058b844723c */ /* 0x044fe20000001860 */
[----:B------:R-:W-:Y:S07]  /*2490*/  LDSM.16.M88.4 R96, [R3+0x13900] ;  /* 0x013900000360783b */ /* 0x000fee0000000200 */
[----:B------:R-:W-:Y:S01]  /*24a0*/  HMMA.16816.F32 R72, R184, R90, R76 ;  /* 0x0000005ab848723c */ /* 0x000fe2000000184c */
[----:B------:R-:W2:Y:S07]  /*24b0*/  LDSM.16.M88.4 R88, [R3+0x13100] ;  /* 0x013100000358783b */ /* 0x000eae0000000200 */
[----:B------:R-:W-:Y:S01]  /*24c0*/  HMMA.16816.F32 R8, R156, R100, R32 ;  /* 0x000000649c08723c */ /* 0x000fe20000001820 */
[----:B------:R-:W2:Y:S07]  /*24d0*/  LDSM.16.M88.4 R100, [R3+0x14100] ;  /* 0x014100000364783b */ /* 0x000eae0000000200 */
[C---:B---3--:R-:W-:Y:S08]  /*24e0*/  HMMA.16816.F32 R64, R184.reuse, R92, R64 ;  /* 0x0000005cb840723c */ /* 0x048ff00000001840 */
[C---:B-1----:R-:W-:Y:S08]  /*24f0*/  HMMA.16816.F32 R52, R184.reuse, R26, R52 ;  /* 0x0000001ab834723c */ /* 0x042ff00000001834 */
[C---:B----4-:R-:W-:Y:S08]  /*2500*/  HMMA.16816.F32 R44, R184.reuse, R22, R44 ;  /* 0x00000016b82c723c */ /* 0x050ff0000000182c */
[C---:B------:R-:W-:Y:S01]  /*2510*/  HMMA.16816.F32 R60, R184.reuse, R94, R60 ;  /* 0x0000005eb83c723c */ /* 0x040fe2000000183c */
[----:B------:R-:W-:Y:S07]  /*2520*/  LDSM.16.M88.4 R92, [R240+0x15900] ;  /* 0x01590000f05c783b */ /* 0x000fee0000000200 */
[C---:B------:R-:W-:Y:S08]  /*2530*/  HMMA.16816.F32 R56, R184.reuse, R24, R56 ;  /* 0x00000018b838723c */ /* 0x040ff00000001838 */
[C---:B------:R-:W-:Y:S08]  /*2540*/  HMMA.16816.F32 R48, R184.reuse, R20, R48 ;  /* 0x00000014b830723c */ /* 0x040ff00000001830 */
[C---:B-----5:R-:W-:Y:S08]  /*2550*/  HMMA.16816.F32 R40, R184.reuse, R16, R40 ;  /* 0x00000010b828723c */ /* 0x060ff00000001828 */
[C---:B------:R-:W-:Y:S01]  /*2560*/  HMMA.16816.F32 R32, R184.reuse, R18, R12 ;  /* 0x00000012b820723c */ /* 0x040fe2000000180c */
[----:B------:R-:W1:Y:S07]  /*2570*/  LDSM.16.M88.4 R16, [R240+0x15100] ;  /* 0x01510000f010783b */ /* 0x000e6e0000000200 */
[C---:B------:R-:W-:Y:S08]  /*2580*/  HMMA.16816.F32 R24, R184.reuse, R28, R8 ;  /* 0x0000001cb818723c */ /* 0x040ff00000001808 */
[----:B------:R-:W-:Y:S01]  /*2590*/  HMMA.16816.F32 R20, R184, R30, R36 ;  /* 0x0000001eb814723c */ /* 0x000fe20000001824 */
[----:B------:R-:W-:Y:S07]  /*25a0*/  LDSM.16.M88.4 R28, [R240+0x17900] ;  /* 0x01790000f01c783b */ /* 0x000fee0000000200 */
[C---:B------:R-:W-:Y:S08]  /*25b0*/  HMMA.16816.F32 R8, R196.reuse, R86, R72 ;  /* 0x00000056c408723c */ /* 0x040ff00000001848 */
[C---:B------:R-:W-:Y:S08]  /*25c0*/  HMMA.16816.F32 R12, R196.reuse, R84, R68 ;  /* 0x00000054c40c723c */ /* 0x040ff00000001844 */
[C---:B------:R-:W-:Y:S08]  /*25d0*/  HMMA.16816.F32 R76, R196.reuse, R80, R64 ;  /* 0x00000050c44c723c */ /* 0x040ff00000001840 */
[C---:B--2---:R-:W-:Y:S01]  /*25e0*/  HMMA.16816.F32 R72, R196.reuse, R90, R52 ;  /* 0x0000005ac448723c */ /* 0x044fe20000001834 */
[----:B------:R-:W2:Y:S07]  /*25f0*/  LDSM.16.M88.4 R52, [R240+0x16100] ;  /* 0x01610000f034783b */ /* 0x000eae0000000200 */
[C---:B------:R-:W-:Y:S01]  /*2600*/  HMMA.16816.F32 R64, R196.reuse, R98, R44 ;  /* 0x00000062c440723c */ /* 0x040fe2000000182c */
[----:B------:R-:W3:Y:S07]  /*2610*/  LDSM.16.M88.4 R44, [R240+0x16900] ;  /* 0x01690000f02c783b */ /* 0x000eee0000000200 */
[C---:B------:R-:W-:Y:S08]  /*2620*/  HMMA.16816.F32 R84, R196.reuse, R82, R60 ;  /* 0x00000052c454723c */ /* 0x040ff0000000183c */
[C---:B------:R-:W-:Y:S01]  /*2630*/  HMMA.16816.F32 R80, R196.reuse, R88, R56 ;  /* 0x00000058c450723c */ /* 0x040fe20000001838 */
[----:B------:R-:W-:Y:S07]  /*2640*/  LDSM.16.M88.4 R88, [R4+0x16100] ;  /* 0x016100000458783b */ /* 0x000fee0000000200 */
[C---:B------:R-:W-:Y:S01]  /*2650*/  HMMA.16816.F32 R68, R196.reuse, R96, R48 ;  /* 0x00000060c444723c */ /* 0x040fe20000001830 */
[----:B------:R-:W-:Y:S07]  /*2660*/  LDSM.16.M88.4 R96, [R4+0x17900] ;  /* 0x017900000460783b */ /* 0x000fee0000000200 */
[C---:B------:R-:W-:Y:S01]  /*2670*/  HMMA.16816.F32 R56, R196.reuse, R102, R32 ;  /* 0x00000066c438723c */ /* 0x040fe20000001820 */
[----:B------:R-:W4:Y:S07]  /*2680*/  LDSM.16.M88.4 R32, [R240+0x17100] ;  /* 0x01710000f020783b */ /* 0x000f2e0000000200 */
[C---:B------:R-:W-:Y:S01]  /*2690*/  HMMA.16816.F32 R60, R196.reuse, R100, R40 ;  /* 0x00000064c43c723c */ /* 0x040fe20000001828 */
[----:B------:R-:W-:Y:S07]  /*26a0*/  LDSM.16.M88.4 R100, [R5+0x17100] ;  /* 0x017100000564783b */ /* 0x000fee0000000200 */
[C---:B------:R-:W-:Y:S01]  /*26b0*/  HMMA.16816.F32 R48, R196.reuse, R104, R24 ;  /* 0x00000068c430723c */ /* 0x040fe20000001818 */
[----:B------:R-:W5:Y:S07]  /*26c0*/  LDSM.16.M88.4 R24, [R4+0x15100] ;  /* 0x015100000418783b */ /* 0x000f6e0000000200 */
[----:B------:R-:W-:Y:S01]  /*26d0*/  HMMA.16816.F32 R40, R196, R106, R20 ;  /* 0x0000006ac428723c */ /* 0x000fe20000001814 */
[----:B------:R-:W3:Y:S04]  /*26e0*/  LDSM.16.M88.4 R20, [R4+0x15900] ;  /* 0x015900000414783b */ /* 0x000ee80000000200 */
[----:B------:R-:W-:Y:S03]  /*26f0*/  LDSM.16.M88.4 R104, [R5+0x15100] ;  /* 0x015100000568783b */ /* 0x000fe60000000200 */
[C---:B-1----:R-:W-:Y:S08]  /*2700*/  HMMA.16816.F32 R36, R200.reuse, R16, R12 ;  /* 0x00000010c824723c */ /* 0x042ff0000000180c */
[C---:B------:R-:W-:Y:S08]  /*2710*/  HMMA.16816.F32 R16, R200.reuse, R18, R8 ;  /* 0x00000012c810723c */ /* 0x040ff00000001808 */
[C---:B------:R-:W-:Y:S08]  /*2720*/  HMMA.16816.F32 R12, R200.reuse, R92, R76 ;  /* 0x0000005cc80c723c */ /* 0x040ff0000000184c */
[C---:B------:R-:W-:Y:S01]  /*2730*/  HMMA.16816.F32 R8, R200.reuse, R94, R84 ;  /* 0x0000005ec808723c */ /* 0x040fe20000001854 */
[----:B------:R-:W1:Y:S04]  /*2740*/  LDSM.16.M88.4 R84, [R4+0x16900] ;  /* 0x016900000454783b */ /* 0x000e680000000200 */
[----:B------:R-:W1:Y:S03]  /*2750*/  LDSM.16.M88.4 R92, [R4+0x17100] ;  /* 0x01710000045c783b */ /* 0x000e660000000200 */
[C---:B--2---:R-:W-:Y:S08]  /*2760*/  HMMA.16816.F32 R76, R200.reuse, R54, R72 ;  /* 0x00000036c84c723c */ /* 0x044ff00000001848 */
[C---:B---3--:R-:W-:Y:S08]  /*2770*/  HMMA.16816.F32 R72, R200.reuse, R44, R68 ;  /* 0x0000002cc848723c */ /* 0x048ff00000001844 */
[C---:B------:R-:W-:Y:S08]  /*2780*/  HMMA.16816.F32 R68, R200.reuse, R46, R64 ;  /* 0x0000002ec844723c */ /* 0x040ff00000001840 */
[C---:B------:R-:W-:Y:S08]  /*2790*/  HMMA.16816.F32 R80, R200.reuse, R52, R80 ;  /* 0x00000034c850723c */ /* 0x040ff00000001850 */
[C---:B----4-:R-:W-:Y:S08]  /*27a0*/  HMMA.16816.F32 R52, R200.reuse, R34, R56 ;  /* 0x00000022c834723c */ /* 0x050ff00000001838 */
[C---:B------:R-:W-:Y:S08]  /*27b0*/  HMMA.16816.F32 R64, R200.reuse, R28, R48 ;  /* 0x0000001cc840723c */ /* 0x040ff00000001830 */
[----:B------:R-:W-:Y:S08]  /*27c0*/  HMMA.16816.F32 R44, R200, R32, R60 ;  /* 0x00000020c82c723c */ /* 0x000ff0000000183c */
[C---:B-----5:R-:W-:Y:S01]  /*27d0*/  HMMA.16816.F32 R56, R208.reuse, R24, R36 ;  /* 0x00000018d038723c */ /* 0x060fe20000001824 */
[----:B------:R-:W-:Y:S07]  /*27e0*/  LDSM.16.M88.4 R36, [R5+0x16900] ;  /* 0x016900000524783b */ /* 0x000fee0000000200 */
[C---:B------:R-:W-:Y:S01]  /*27f0*/  HMMA.16816.F32 R48, R208.reuse, R26, R16 ;  /* 0x0000001ad030723c */ /* 0x040fe20000001810 */
[----:B------:R-:W2:Y:S07]  /*2800*/  LDSM.16.M88.4 R24, [R5+0x15900] ;  /* 0x015900000518783b */ /* 0x000eae0000000200 */
[C---:B------:R-:W-:Y:S08]  /*2810*/  HMMA.16816.F32 R32, R208.reuse, R20, R12 ;  /* 0x00000014d020723c */ /* 0x040ff0000000180c */
[----:B------:R-:W-:Y:S01]  /*2820*/  HMMA.16816.F32 R16, R208, R22, R8 ;  /* 0x00000016d010723c */ /* 0x000fe20000001808 */
[----:B------:R-:W3:Y:S07]  /*2830*/  LDSM.16.M88.4 R20, [R5+0x16100] ;  /* 0x016100000514783b */ /* 0x000eee0000000200 */
[----:B------:R-:W-:Y:S08]  /*2840*/  HMMA.16816.F32 R60, R200, R30, R40 ;  /* 0x0000001ec83c723c */ /* 0x000ff00000001828 */
[C---:B------:R-:W-:Y:S08]  /*2850*/  HMMA.16816.F32 R8, R208.reuse, R90, R76 ;  /* 0x0000005ad008723c */ /* 0x040ff0000000184c */
[C---:B-1----:R-:W-:Y:S08]  /*2860*/  HMMA.16816.F32 R28, R208.reuse, R84, R72 ;  /* 0x00000054d01c723c */ /* 0x042ff00000001848 */
[C---:B------:R-:W-:Y:S01]  /*2870*/  HMMA.16816.F32 R40, R208.reuse, R86, R68 ;  /* 0x00000056d028723c */ /* 0x040fe20000001844 */
[----:B------:R-:W1:Y:S07]  /*2880*/  LDSM.16.M88.4 R84, [R3+0x15100] ;  /* 0x015100000354783b */ /* 0x000e6e0000000200 */
[C---:B------:R-:W-:Y:S01]  /*2890*/  HMMA.16816.F32 R12, R208.reuse, R88, R80 ;  /* 0x00000058d00c723c */ /* 0x040fe20000001850 */
[----:B------:R-:W-:Y:S07]  /*28a0*/  LDSM.16.M88.4 R88, [R3+0x15900] ;  /* 0x015900000358783b */ /* 0x000fee0000000200 */
[C---:B------:R-:W-:Y:S08]  /*28b0*/  HMMA.16816.F32 R44, R208.reuse, R92, R44 ;  /* 0x0000005cd02c723c */ /* 0x040ff0000000182c */
[C---:B------:R-:W-:Y:S01]  /*28c0*/  HMMA.16816.F32 R52, R208.reuse, R94, R52 ;  /* 0x0000005ed034723c */ /* 0x040fe20000001834 */
[----:B------:R-:W4:Y:S07]  /*28d0*/  LDSM.16.M88.4 R92, [R3+0x16100] ;  /* 0x01610000035c783b */ /* 0x000f2e0000000200 */
[C---:B------:R-:W-:Y:S08]  /*28e0*/  HMMA.16816.F32 R64, R208.reuse, R96, R64 ;  /* 0x00000060d040723c */ /* 0x040ff00000001840 */
[----:B------:R-:W-:Y:S01]  /*28f0*/  HMMA.16816.F32 R68, R208, R98, R60 ;  /* 0x00000062d044723c */ /* 0x000fe2000000183c */
[----:B------:R-:W5:Y:S07]  /*2900*/  LDSM.16.M88.4 R96, [R3+0x16900] ;  /* 0x016900000360783b */ /* 0x000f6e0000000200 */
[C---:B------:R-:W-:Y:S08]  /*2910*/  HMMA.16816.F32 R80, R212.reuse, R104, R56 ;  /* 0x00000068d450723c */ /* 0x040ff00000001838 */
[C---:B------:R-:W-:Y:S01]  /*2920*/  HMMA.16816.F32 R76, R212.reuse, R106, R48 ;  /* 0x0000006ad44c723c */ /* 0x040fe20000001830 */
[----:B------:R-:W1:Y:S07]  /*2930*/  LDSM.16.M88.4 R104, [R3+0x17100] ;  /* 0x017100000368783b */ /* 0x000e6e0000000200 */
[C---:B--2---:R-:W-:Y:S01]  /*2940*/  HMMA.16816.F32 R72, R212.reuse, R24, R32 ;  /* 0x00000018d448723c */ /* 0x044fe20000001820 */
[----:B------:R-:W2:Y:S07]  /*2950*/  LDSM.16.M88.4 R32, [R240+0x18100] ;  /* 0x01810000f020783b */ /* 0x000eae0000000200 */
[C---:B------:R-:W-:Y:S08]  /*2960*/  HMMA.16816.F32 R60, R212.reuse, R26, R16 ;  /* 0x0000001ad43c723c */ /* 0x040ff00000001810 */
[C---:B---3--:R-:W-:Y:S08]  /*2970*/  HMMA.16816.F32 R24, R212.reuse, R22, R8 ;  /* 0x00000016d418723c */ /* 0x048ff00000001808 */
[C---:B------:R-:W-:Y:S08]  /*2980*/  HMMA.16816.F32 R56, R212.reuse, R20, R12 ;  /* 0x00000014d438723c */ /* 0x040ff0000000180c */
[C---:B------:R-:W-:Y:S08]  /*2990*/  HMMA.16816.F32 R20, R212.reuse, R36, R28 ;  /* 0x00000024d414723c */ /* 0x040ff0000000181c */
[C---:B------:R-:W-:Y:S01]  /*29a0*/  HMMA.16816.F32 R16, R212.reuse, R38, R40 ;  /* 0x00000026d410723c */ /* 0x040fe20000001828 */
[----:B------:R-:W3:Y:S07]  /*29b0*/  LDSM.16.M88.4 R40, [R3+0x17900] ;  /* 0x017900000328783b */ /* 0x000eee0000000200 */
[----:B------:R-:W-:Y:S08]  /*29c0*/  HMMA.16816.F32 R8, R212, R102, R52 ;  /* 0x00000066d408723c */ /* 0x000ff00000001834 */
[----:B-1----:R-:W-:Y:S08]  /*29d0*/  HMMA.16816.F32 R28, R216, R84, R80 ;  /* 0x00000054d81c723c */ /* 0x002ff00000001850 */
[C---:B------:R-:W-:Y:S08]  /*29e0*/  HMMA.16816.F32 R36, R212.reuse, R108, R64 ;  /* 0x0000006cd424723c */ /* 0x040ff00000001840 */
[----:B------:R-:W-:Y:S08]  /*29f0*/  HMMA.16816.F32 R12, R212, R100, R44 ;  /* 0x00000064d40c723c */ /* 0x000ff0000000182c */
[C---:B----4-:R-:W-:Y:S01]  /*2a00*/  HMMA.16816.F32 R64, R216.reuse, R94, R24 ;  /* 0x0000005ed840723c */ /* 0x050fe20000001818 */
[----:B------:R-:W1:Y:S07]  /*2a10*/  LDSM.16.M88.4 R24, [R4+0x18100] ;  /* 0x018100000418783b */ /* 0x000e6e0000000200 */
[C---:B------:R-:W-:Y:S08]  /*2a20*/  HMMA.16816.F32 R44, R216.reuse, R86, R76 ;  /* 0x00000056d82c723c */ /* 0x040ff0000000184c */
[C---:B------:R-:W-:Y:S08]  /*2a30*/  HMMA.16816.F32 R52, R216.reuse, R88, R72 ;  /* 0x00000058d834723c */ /* 0x040ff00000001848 */
[C---:B-----5:R-:W-:Y:S01]  /*2a40*/  HMMA.16816.F32 R72, R216.reuse, R96, R20 ;  /* 0x00000060d848723c */ /* 0x060fe20000001814 */
[----:B------:R-:W4:Y:S07]  /*2a50*/  LDSM.16.M88.4 R20, [R240+0x18900] ;  /* 0x01890000f014783b */ /* 0x000f2e0000000200 */
[C---:B------:R-:W-:Y:S01]  /*2a60*/  HMMA.16816.F32 R84, R216.reuse, R98, R16 ;  /* 0x00000062d854723c */ /* 0x040fe20000001810 */
[----:B------:R-:W5:Y:S07]  /*2a70*/  LDSM.16.M88.4 R16, [R240+0x19100] ;  /* 0x01910000f010783b */ /* 0x000f6e0000000200 */
[----:B------:R-:W-:Y:S08]  /*2a80*/  HMMA.16816.F32 R80, R216, R106, R8 ;  /* 0x0000006ad850723c */ /* 0x000ff00000001808 */
[----:B--2---:R-:W-:Y:S08]  /*2a90*/  HMMA.16816.F32 R8, R220, R32, R28 ;  /* 0x00000020dc08723c */ /* 0x004ff0000000181c */
[----:B------:R-:W-:Y:S08]  /*2aa0*/  HMMA.16816.F32 R48, R212, R110, R68 ;  /* 0x0000006ed430723c */ /* 0x000ff00000001844 */
[C---:B------:R-:W-:Y:S08]  /*2ab0*/  HMMA.16816.F32 R60, R216.reuse, R90, R60 ;  /* 0x0000005ad83c723c */ /* 0x040ff0000000183c */
[C---:B------:R-:W-:Y:S01]  /*2ac0*/  HMMA.16816.F32 R68, R216.reuse, R92, R56 ;  /* 0x0000005cd844723c */ /* 0x040fe20000001838 */
[----:B------:R-:W-:Y:S07]  /*2ad0*/  LDSM.16.M88.4 R56, [R240+0x19900] ;  /* 0x01990000f038783b */ /* 0x000fee0000000200 */
[C---:B------:R-:W-:Y:S08]  /*2ae0*/  HMMA.16816.F32 R88, R216.reuse, R104, R12 ;  /* 0x00000068d858723c */ /* 0x040ff0000000180c */
[----:B---3--:R-:W-:Y:S01]  /*2af0*/  HMMA.16816.F32 R96, R216, R40, R36 ;  /* 0x00000028d860723c */ /* 0x008fe20000001824 */
[----:B------:R-:W2:Y:S07]  /*2b00*/  LDSM.16.M88.4 R36, [R5+0x18100] ;  /* 0x018100000524783b */ /* 0x000eae0000000200 */
[----:B------:R-:W-:Y:S01]  /*2b10*/  HMMA.16816.F32 R12, R220, R34, R44 ;  /* 0x00000022dc0c723c */ /* 0x000fe2000000182c */
[----:B------:R-:W3:Y:S04]  /*2b20*/  LDSM.16.M88.4 R44, [R4+0x18900] ;  /* 0x01890000042c783b */ /* 0x000ee80000000200 */
[----:B------:R-:W-:Y:S03]  /*2b30*/  LDSM.16.M88.4 R32, [R5+0x18900] ;  /* 0x018900000520783b */ /* 0x000fe60000000200 */
[----:B-1----:R-:W-:Y:S08]  /*2b40*/  HMMA.16816.F32 R8, R224, R24, R8 ;  /* 0x00000018e008723c */ /* 0x002ff00000001808 */
[----:B------:R-:W-:Y:S01]  /*2b50*/  HMMA.16816.F32 R100, R216, R42, R48 ;  /* 0x0000002ad864723c */ /* 0x000fe20000001830 */
[----:B------:R-:W-:Y:S07]  /*2b60*/  LDSM.16.M88.4 R48, [R240+0x1a900] ;  /* 0x01a90000f030783b */ /* 0x000fee0000000200 */
[C---:B----4-:R-:W-:Y:S08]  /*2b70*/  HMMA.16816.F32 R40, R220.reuse, R22, R60 ;  /* 0x00000016dc28723c */ /* 0x050ff0000000183c */
[C---:B------:R-:W-:Y:S01]  /*2b80*/  HMMA.16816.F32 R28, R220.reuse, R20, R52 ;  /* 0x00000014dc1c723c */ /* 0x040fe20000001834 */
[----:B------:R-:W1:Y:S07]  /*2b90*/  LDSM.16.M88.4 R52, [R3+0x18100] ;  /* 0x018100000334783b */ /* 0x000e6e0000000200 */
[C---:B-----5:R-:W-:Y:S08]  /*2ba0*/  HMMA.16816.F32 R60, R220.reuse, R16, R68 ;  /* 0x00000010dc3c723c */ /* 0x060ff00000001844 */
[----:B------:R-:W-:Y:S08]  /*2bb0*/  HMMA.16816.F32 R76, R220, R18, R64 ;  /* 0x00000012dc4c723c */ /* 0x000ff00000001840 */
[----:B------:R-:W-:Y:S01]  /*2bc0*/  HMMA.16816.F32 R16, R224, R26, R12 ;  /* 0x0000001ae010723c */ /* 0x000fe2000000180c */
[----:B------:R-:W4:Y:S07]  /*2bd0*/  LDSM.16.M88.4 R12, [R240+0x1a100] ;  /* 0x01a10000f00c783b */ /* 0x000f2e0000000200 */
[----:B--2---:R-:W-:Y:S08]  /*2be0*/  HMMA.16816.F32 R8, R228, R36, R8 ;  /* 0x00000024e408723c */ /* 0x004ff00000001808 */
[----:B---3--:R-:W-:Y:S08]  /*2bf0*/  HMMA.16816.F32 R24, R224, R44, R28 ;  /* 0x0000002ce018723c */ /* 0x008ff0000000181c */
[----:B------:R-:W-:Y:S01]  /*2c00*/  HMMA.16816.F32 R20, R228, R38, R16 ;  /* 0x00000026e414723c */ /* 0x000fe20000001810 */
[----:B------:R-:W2:Y:S07]  /*2c10*/  LDSM.16.M88.4 R36, [R4+0x19100] ;  /* 0x019100000424783b */ /* 0x000eae0000000200 */
[C---:B------:R-:W-:Y:S08]  /*2c20*/  HMMA.16816.F32 R92, R220.reuse, R56, R72 ;  /* 0x00000038dc5c723c */ /* 0x040ff00000001848 */
[----:B------:R-:W-:Y:S01]  /*2c30*/  HMMA.16816.F32 R64, R220, R58, R84 ;  /* 0x0000003adc40723c */ /* 0x000fe20000001854 */
[----:B------:R-:W3:Y:S07]  /*2c40*/  LDSM.16.M88.4 R56, [R3+0x18900] ;  /* 0x018900000338783b */ /* 0x000eee0000000200 */
[----:B-1----:R-:W-:Y:S08]  /*2c50*/  HMMA.16816.F32 R16, R232, R52, R8 ;  /* 0x00000034e810723c */ /* 0x002ff00000001808 */
[----:B------:R-:W-:Y:S01]  /*2c60*/  HMMA.16816.F32 R8, R224, R46, R40 ;  /* 0x0000002ee008723c */ /* 0x000fe20000001828 */
[----:B------:R-:W-:Y:S04]  /*2c70*/  LDSM.16.M88.4 R44, [R4+0x19900] ;  /* 0x01990000042c783b */ /* 0x000fe80000000200 */
[----:B------:R-:W-:Y:S03]  /*2c80*/  LDSM.16.M88.4 R40, [R4+0x1a100] ;  /* 0x01a100000428783b */ /* 0x000fe60000000200 */
[----:B------:R-:W-:Y:S01]  /*2c90*/  HMMA.16816.F32 R28, R232, R54, R20 ;  /* 0x00000036e81c723c */ /* 0x000fe20000001814 */
[----:B------:R-:W1:Y:S07]  /*2ca0*/  LDSM.16.M88.4 R52, [R5+0x19100] ;  /* 0x019100000534783b */ /* 0x000e6e0000000200 */
[----:B----4-:R-:W-:Y:S01]  /*2cb0*/  HMMA.16816.F32 R72, R220, R12, R88 ;  /* 0x0000000cdc48723c */ /* 0x010fe20000001858 */
[----:B------:R-:W-:-:S04]  /*2cc0*/  FMUL.FTZ R6, R16, c[0x0][0x320] ;  /* 0x0000c80010067a20 */ /* 0x000fc80000410000 */
[----:B------:R4:W5:Y:S03]  /*2cd0*/  MUFU.TANH R104, R6 ;  /* 0x0000000600687308 */ /* 0x0009660000002400 */
[----:B------:R-:W-:Y:S08]  /*2ce0*/  HMMA.16816.F32 R80, R220, R14, R80 ;  /* 0x0000000edc50723c */ /* 0x000ff00000001850 */
[----:B------:R-:W-:Y:S01]  /*2cf0*/  HMMA.16816.F32 R12, R228, R32, R24 ;  /* 0x00000020e40c723c */ /* 0x000fe20000001818 */
[----:B----4-:R-:W-:-:S07]  /*2d00*/  FMUL.FTZ R6, R17, c[0x0][0x320] ;  /* 0x0000c80011067a20 */ /* 0x010fce0000410000 */
[----:B--2---:R-:W-:Y:S08]  /*2d10*/  HMMA.16816.F32 R24, R224, R36, R60 ;  /* 0x00000024e018723c */ /* 0x004ff0000000183c */
[----:B------:R-:W-:Y:S08]  /*2d20*/  HMMA.16816.F32 R20, R228, R34, R8 ;  /* 0x00000022e414723c */ /* 0x000ff00000001808 */
[C---:B------:R-:W-:Y:S01]  /*2d30*/  HMMA.16816.F32 R68, R220.reuse, R48, R96 ;  /* 0x00000030dc44723c */ /* 0x040fe20000001860 */
[----:B------:R2:W4:Y:S07]  /*2d40*/  MUFU.TANH R96, R6 ;  /* 0x0000000600607308 */ /* 0x00052e0000002400 */
[----:B------:R-:W-:Y:S01]  /*2d50*/  HMMA.16816.F32 R60, R220, R50, R100 ;  /* 0x00000032dc3c723c */ /* 0x000fe20000001864 */
[----:B------:R-:W-:Y:S06]  /*2d60*/  LDSM.16.M88.4 R48, [R3+0x19100] ;  /* 0x019100000330783b */ /* 0x000fec0000000200 */
[----:B------:R-:W-:Y:S01]  /*2d70*/  IMAD.SHL.U32 R103, R2, 0x2, RZ ;  /* 0x0000000202677824 */ /* 0x000fe200078e00ff */
[----:B---3--:R-:W-:Y:S01]  /*2d80*/  HMMA.16816.F32 R12, R232, R56, R12 ;  /* 0x00000038e80c723c */ /* 0x008fe2000000180c */
[----:B--2---:R-:W-:-:S02]  /*2d90*/  FMUL.FTZ R6, R18, c[0x0][0x320] ;  /* 0x0000c80012067a20 */ /* 0x004fc40000410000 */
[C---:B------:R-:W-:Y:S01]  /*2da0*/  IMAD.IADD R2, R243.reuse, 0x1, R103 ;  /* 0x00000001f3027824 */ /* 0x040fe200078e0267 */
[----:B------:R-:W-:Y:S01]  /*2db0*/  LEA R241, R0, R103, 0x1 ;  /* 0x0000006700f17211 */ /* 0x000fe200078e08ff */
[----:B------:R2:W3:Y:S03]  /*2dc0*/  MUFU.TANH R91, R6 ;  /* 0x00000006005b7308 */ /* 0x0004e60000002400 */
[----:B------:R-:W-:Y:S01]  /*2dd0*/  HMMA.16816.F32 R8, R224, R38, R76 ;  /* 0x00000026e008723c */ /* 0x000fe2000000184c */
[----:B------:R-:W-:Y:S01]  /*2de0*/  LDSM.16.M88.4 R36, [R5+0x19900] ;  /* 0x019900000524783b */ /* 0x000fe20000000200 */
[----:B------:R-:W-:-:S06]  /*2df0*/  IMAD.IADD R0, R243, 0x1, R241 ;  /* 0x00000001f3007824 */ /* 0x000fcc00078e02f1 */
[----:B------:R-:W-:Y:S01]  /*2e00*/  HMMA.16816.F32 R20, R232, R58, R20 ;  /* 0x0000003ae814723c */ /* 0x000fe20000001814 */
[----:B--2---:R-:W-:-:S07]  /*2e10*/  FMUL.FTZ R6, R19, c[0x0][0x320] ;  /* 0x0000c80013067a20 */ /* 0x004fce0000410000 */
[C---:B-1----:R-:W-:Y:S01]  /*2e20*/  HMMA.16816.F32 R16, R228.reuse, R52, R24 ;  /* 0x00000034e410723c */ /* 0x042fe20000001818 */
[----:B------:R1:W-:Y:S01]  /*2e30*/  MUFU.TANH R90, R6 ;  /* 0x00000006005a7308 */ /* 0x0003e20000002400 */
[----:B------:R-:W-:Y:S06]  /*2e40*/  LDSM.16.M88.4 R24, [R5+0x1a100] ;  /* 0x01a100000518783b */ /* 0x000fec0000000200 */
[----:B------:R-:W-:Y:S08]  /*2e50*/  HMMA.16816.F32 R8, R228, R54, R8 ;  /* 0x00000036e408723c */ /* 0x000ff00000001808 */
[----:B------:R-:W-:Y:S01]  /*2e60*/  HMMA.16816.F32 R32, R224, R44, R92 ;  /* 0x0000002ce020723c */ /* 0x000fe2000000185c */
[----:B-1----:R-:W-:-:S04]  /*2e70*/  FMUL.FTZ R6, R28, c[0x0][0x320] ;  /* 0x0000c8001c067a20 */ /* 0x002fc80000410000 */
[----:B------:R1:W2:Y:S03]  /*2e80*/  MUFU.TANH R89, R6 ;  /* 0x0000000600597308 */ /* 0x0002a60000002400 */
[----:B------:R-:W-:Y:S01]  /*2e90*/  HMMA.16816.F32 R56, R224, R46, R64 ;  /* 0x0000002ee038723c */ /* 0x000fe20000001840 */
[----:B------:R-:W-:Y:S01]  /*2ea0*/  LDSM.16.M88.4 R44, [R3+0x19900] ;  /* 0x01990000032c783b */ /* 0x000fe20000000200 */
[----:B-1----:R-:W-:-:S04]  /*2eb0*/  FMUL.FTZ R6, R29, c[0x0][0x320] ;  /* 0x0000c8001d067a20 */ /* 0x002fc80000410000 */
[----:B------:R1:W1:Y:S02]  /*2ec0*/  MUFU.TANH R88, R6 ;  /* 0x0000000600587308 */ /* 0x0002640000002400 */
[----:B-1----:R-:W-:-:S06]  /*2ed0*/  FMUL.FTZ R6, R30, c[0x0][0x320] ;  /* 0x0000c8001e067a20 */ /* 0x002fcc0000410000 */
[----:B------:R1:W1:Y:S02]  /*2ee0*/  MUFU.TANH R79, R6 ;  /* 0x00000006004f7308 */ /* 0x0002640000002400 */
[----:B-1----:R-:W-:Y:S02]  /*2ef0*/  FMUL.FTZ R6, R31, c[0x0][0x320] ;  /* 0x0000c8001f067a20 */ /* 0x002fe40000410000 */
[----:B------:R1:W2:Y:S04]  /*2f00*/  LDSM.16.M88.4 R28, [R4+0x1a900] ;  /* 0x01a90000041c783b */ /* 0x0002a80000000200 */
[----:B------:R3:W-:Y:S02]  /*2f10*/  MUFU.TANH R78, R6 ;  /* 0x00000006004e7308 */ /* 0x0007e40000002400 */
[----:B---3--:R-:W-:-:S06]  /*2f20*/  FMUL.FTZ R6, R12, c[0x0][0x320] ;  /* 0x0000c8000c067a20 */ /* 0x008fcc0000410000 */
[----:B------:R-:W3:Y:S01]  /*2f30*/  MUFU.TANH R77, R6 ;  /* 0x00000006004d7308 */ /* 0x000ee20000002400 */
[----:B-1----:R-:W-:-:S07]  /*2f40*/  FMUL.FTZ R4, R13, c[0x0][0x320] ;  /* 0x0000c8000d047a20 */ /* 0x002fce0000410000 */
[----:B------:R1:W1:Y:S01]  /*2f50*/  MUFU.TANH R76, R4 ;  /* 0x00000004004c7308 */ /* 0x0002620000002400 */
[----:B--2---:R-:W-:Y:S01]  /*2f60*/  HMMA.16816.F32 R52, R224, R28, R68 ;  /* 0x0000001ce034723c */ /* 0x004fe20000001844 */
[----:B-1----:R-:W-:-:S06]  /*2f70*/  FMUL.FTZ R4, R14, c[0x0][0x320] ;  /* 0x0000c8000e047a20 */ /* 0x002fcc0000410000 */
[----:B------:R1:W2:Y:S02]  /*2f80*/  MUFU.TANH R84, R4 ;  /* 0x0000000400547308 */ /* 0x0002a40000002400 */
[----:B-1----:R-:W-:Y:S02]  /*2f90*/  FMUL.FTZ R4, R15, c[0x0][0x320] ;  /* 0x0000c8000f047a20 */ /* 0x002fe40000410000 */
[----:B------:R-:W-:Y:S04]  /*2fa0*/  HMMA.16816.F32 R12, R232, R48, R16 ;  /* 0x00000030e80c723c */ /* 0x000fe80000001810 */
[----:B------:R1:W-:Y:S04]  /*2fb0*/  MUFU.TANH R86, R4 ;  /* 0x0000000400567308 */ /* 0x0003e80000002400 */
[C---:B------:R-:W-:Y:S08]  /*2fc0*/  HMMA.16816.F32 R16, R224.reuse, R40, R72 ;  /* 0x00000028e010723c */ /* 0x040ff00000001848 */
        /* <DEDUP_REMOVED lines=9> */
[----:B------:R-:W-:Y:S04]  /*3060*/  HMMA.16816.F32 R20, R232, R50, R8 ;  /* 0x00000032e814723c */ /* 0x000fe80000001808 */
[----:B------:R1:W-:Y:S04]  /*3070*/  MUFU.TANH R87, R4 ;  /* 0x0000000400577308 */ /* 0x0003e80000002400 */
[----:B------:R-:W-:Y:S01]  /*3080*/  HMMA.16816.F32 R8, R228, R36, R32 ;  /* 0x00000024e408723c */ /* 0x000fe20000001820 */
[----:B------:R-:W2:Y:S07]  /*3090*/  LDSM.16.M88.4 R32, [R5+0x1a900] ;  /* 0x01a900000520783b */ /* 0x000eae0000000200 */
[----:B------:R-:W-:Y:S01]  /*30a0*/  HMMA.16816.F32 R48, R224, R30, R60 ;  /* 0x0000001ee030723c */ /* 0x000fe2000000183c */
[----:B-1----:R-:W-:-:S04]  /*30b0*/  FMUL.FTZ R4, R12, c[0x0][0x320] ;  /* 0x0000c8000c047a20 */ /* 0x002fc80000410000 */
[----:B------:R1:W1:Y:S03]  /*30c0*/  MUFU.TANH R69, R4 ;  /* 0x0000000400457308 */ /* 0x0002660000002400 */
[----:B------:R-:W-:Y:S01]  /*30d0*/  HMMA.16816.F32 R28, R228, R38, R56 ;  /* 0x00000026e41c723c */ /* 0x000fe20000001838 */
[----:B------:R-:W2:Y:S01]  /*30e0*/  LDSM.16.M88.4 R36, [R3+0x1a100] ;  /* 0x01a100000324783b */ /* 0x000ea20000000200 */
[----:B-1----:R-:W-:-:S04]  /*30f0*/  FMUL.FTZ R4, R13, c[0x0][0x320] ;  /* 0x0000c8000d047a20 */ /* 0x002fc80000410000 */
[----:B------:R1:W1:Y:S11]  /*3100*/  MUFU.TANH R68, R4 ;  /* 0x0000000400447308 */ /* 0x0002760000002400 */
[----:B------:R-:W-:Y:S07]  /*3110*/  @!UPT UIADD3 URZ, URZ, URZ, URZ ;  /* 0x0000003f3f3ff290 */ /* 0x000fee000fffe03f */
[----:B------:R-:W-:Y:S01]  /*3120*/  HMMA.16816.F32 R28, R232, R46, R28 ;  /* 0x0000002ee81c723c */ /* 0x000fe2000000181c */
[----:B-1----:R-:W-:-:S04]  /*3130*/  FMUL.FTZ R4, R14, c[0x0][0x320] ;  /* 0x0000c8000e047a20 */ /* 0x002fc80000410000 */
[----:B------:R1:W1:Y:S02]  /*3140*/  MUFU.TANH R61, R4 ;  /* 0x00000004003d7308 */ /* 0x0002640000002400 */
[----:B-1----:R-:W-:Y:S02]  /*3150*/  FMUL.FTZ R4, R15, c[0x0][0x320] ;  /* 0x0000c8000f047a20 */ /* 0x002fe40000410000 */
[----:B------:R-:W-:Y:S04]  /*3160*/  HMMA.16816.F32 R12, R232, R44, R8 ;  /* 0x0000002ce80c723c */ /* 0x000fe80000001808 */
[----:B------:R1:W-:Y:S04]  /*3170*/  MUFU.TANH R60, R4 ;  /* 0x00000004003c7308 */ /* 0x0003e80000002400 */
[----:B--2---:R-:W-:Y:S01]  /*3180*/  HMMA.16816.F32 R8, R228, R32, R52 ;  /* 0x00000020e408723c */ /* 0x004fe20000001834 */
[----:B-1----:R-:W-:-:S04]  /*3190*/  FMUL.FTZ R4, R20, c[0x0][0x320] ;  /* 0x0000c80014047a20 */ /* 0x002fc80000410000 */
[----:B------:R1:W2:Y:S02]  /*31a0*/  MUFU.TANH R58, R4 ;  /* 0x00000004003a7308 */ /* 0x0002a40000002400 */
[----:B-1----:R-:W-:-:S06]  /*31b0*/  FMUL.FTZ R4, R21, c[0x0][0x320] ;  /* 0x0000c80015047a20 */ /* 0x002fcc0000410000 */
[----:B------:R1:W1:Y:S02]  /*31c0*/  MUFU.TANH R59, R4 ;  /* 0x00000004003b7308 */ /* 0x0002640000002400 */
[----:B-1----:R-:W-:-:S06]  /*31d0*/  FMUL.FTZ R4, R22, c[0x0][0x320] ;  /* 0x0000c80016047a20 */ /* 0x002fcc0000410000 */
[----:B------:R1:W1:Y:S02]  /*31e0*/  MUFU.TANH R57, R4 ;  /* 0x0000000400397308 */ /* 0x0002640000002400 */
[----:B-1----:R-:W-:Y:S01]  /*31f0*/  HMMA.16816.F32 R4, R228, R26, R40 ;  /* 0x0000001ae404723c */ /* 0x002fe20000001828 */
[----:B------:R1:W2:Y:S01]  /*3200*/  LDSM.16.M88.4 R40, [R3+0x1a900] ;  /* 0x01a900000328783b */ /* 0x0002a20000000200 */
[----:B------:R-:W-:-:S06]  /*3210*/  DEPBAR.LE SB0, 0x2 ;  /* 0x000080800000791a */ /* 0x000fcc0000000000 */
[----:B------:R-:W-:Y:S01]  /*3220*/  HMMA.16816.F32 R24, R228, R34, R48 ;  /* 0x00000022e418723c */ /* 0x000fe20000001830 */
[----:B-1----:R-:W-:-:S07]  /*3230*/  FMUL.FTZ R3, R23, c[0x0][0x320] ;  /* 0x0000c80017037a20 */ /* 0x002fce0000410000 */
[C---:B------:R-:W-:Y:S01]  /*3240*/  HMMA.16816.F32 R20, R232.reuse, R36, R16 ;  /* 0x00000024e814723c */ /* 0x040fe20000001810 */
[----:B------:R1:W-:Y:S07]  /*3250*/  MUFU.TANH R56, R3 ;  /* 0x0000000300387308 */ /* 0x0003ee0000002400 */
[----:B------:R-:W-:Y:S07]  /*3260*/  HMMA.16816.F32 R16, R232, R38, R4 ;  /* 0x00000026e810723c */ /* 0x000fee0000001804 */
[----:B------:R-:W-:-:S02]  /*3270*/  FMUL.FTZ R4, R28, c[0x0][0x320] ;  /* 0x0000c8001c047a20 */ /* 0x000fc40000410000 */
[----:B-1----:R-:W-:Y:S01]  /*3280*/  FMUL.FTZ R3, R12, c[0x0][0x320] ;  /* 0x0000c8000c037a20 */ /* 0x002fe20000410000 */
[----:B------:R-:W-:Y:S01]  /*3290*/  LOP3.LUT R12, R112, 0xffffffe0, RZ, 0xc0, !PT ;  /* 0xffffffe0700c7812 */ /* 0x000fe200078ec0ff */
[----:B------:R-:W-:Y:S05]  /*32a0*/  MUFU.TANH R32, R4 ;  /* 0x0000000400207308 */ /* 0x000fea0000002400 */
[----:B------:R-:W-:Y:S02]  /*32b0*/  FMUL.FTZ R6, R22, c[0x0][0x320] ;  /* 0x0000c80016067a20 */ /* 0x000fe40000410000 */
[----:B------:R-:W-:Y:S01]  /*32c0*/  FMUL.FTZ R7, R21, c[0x0][0x320] ;  /* 0x0000c80015077a20 */ /* 0x000fe20000410000 */
[----:B------:R1:W1:Y:S08]  /*32d0*/  MUFU.TANH R45, R3 ;  /* 0x00000003002d7308 */ /* 0x0002700000002400 */
[----:B------:R-:W-:Y:S01]  /*32e0*/  MUFU.TANH R6, R6 ;  /* 0x0000000600067308 */ /* 0x000fe20000002400 */
[----:B-1----:R-:W-:-:S07]  /*32f0*/  FMUL.FTZ R3, R13, c[0x0][0x320] ;  /* 0x0000c8000d037a20 */ /* 0x002fce0000410000 */
[----:B------:R1:W1:Y:S02]  /*3300*/  MUFU.TANH R44, R3 ;  /* 0x00000003002c7308 */ /* 0x0002640000002400 */
[----:B-1----:R-:W-:-:S06]  /*3310*/  FMUL.FTZ R3, R14, c[0x0][0x320] ;  /* 0x0000c8000e037a20 */ /* 0x002fcc0000410000 */
[----:B------:R1:W1:Y:S02]  /*3320*/  MUFU.TANH R34, R3 ;  /* 0x0000000300227308 */ /* 0x0002640000002400 */
[----:B-1----:R-:W-:-:S06]  /*3330*/  FMUL.FTZ R3, R15, c[0x0][0x320] ;  /* 0x0000c8000f037a20 */ /* 0x002fcc0000410000 */
[----:B------:R1:W1:Y:S02]  /*3340*/  MUFU.TANH R33, R3 ;  /* 0x0000000300217308 */ /* 0x0002640000002400 */
[----:B-1----:R-:W-:Y:S02]  /*3350*/  IMAD.IADD R3, R160, 0x1, -R12 ;  /* 0x00000001a0037824 */ /* 0x002fe400078e0a0c */
[----:B--2---:R-:W-:Y:S03]  /*3360*/  HMMA.16816.F32 R12, R232, R40, R8 ;  /* 0x00000028e80c723c */ /* 0x004fe60000001808 */
[----:B------:R-:W-:-:S04]  /*3370*/  SHF.R.S32.HI R5, RZ, 0x1f, R3 ;  /* 0x0000001fff057819 */ /* 0x000fc80000011403 */
[----:B------:R-:W-:Y:S01]  /*3380*/  LEA.HI R4, R5, R3, RZ, 0x2 ;  /* 0x0000000305047211 */ /* 0x000fe200078f10ff */
[----:B------:R-:W-:Y:S01]  /*3390*/  FMUL.FTZ R5, R29, c[0x0][0x320] ;  /* 0x0000c8001d057a20 */ /* 0x000fe20000410000 */
[----:B------:R-:W-:Y:S01]  /*33a0*/  HMMA.16816.F32 R40, R232, R42, R24 ;  /* 0x0000002ae828723c */ /* 0x000fe20000001818 */
[----:B------:R-:W-:Y:S01]  /*33b0*/  FMUL.FTZ R9, R20, c[0x0][0x320] ;  /* 0x0000c80014097a20 */ /* 0x000fe20000410000 */
[----:B------:R-:W-:Y:S01]  /*33c0*/  LOP3.LUT R4, R4, 0x7ffffffc, RZ, 0xc0, !PT ;  /* 0x7ffffffc04047812 */ /* 0x000fe200078ec0ff */
[----:B------:R1:W2:Y:S01]  /*33d0*/  MUFU.TANH R29, R5 ;  /* 0x00000005001d7308 */ /* 0x0002a20000002400 */
[----:B------:R-:W-:Y:S02]  /*33e0*/  FMUL.FTZ R10, R18, c[0x0][0x320] ;  /* 0x0000c800120a7a20 */ /* 0x000fe40000410000 */
[----:B------:R-:W-:Y:S02]  /*33f0*/  FMUL.FTZ R11, R19, c[0x0][0x320] ;  /* 0x0000c800130b7a20 */ /* 0x000fe40000410000 */
[----:B------:R-:W-:-:S02]  /*3400*/  IMAD.IADD R3, R3, 0x1, -R4 ;  /* 0x0000000103037824 */ /* 0x000fc400078e0a04 */
[----:B------:R-:W-:Y:S02]  /*3410*/  FMUL.FTZ R4, R30, c[0x0][0x320] ;  /* 0x0000c8001e047a20 */ /* 0x000fe40000410000 */
[----:B------:R-:W-:Y:S01]  /*3420*/  FMUL.FTZ R8, R17, c[0x0][0x320] ;  /* 0x0000c80011087a20 */ /* 0x000fe20000410000 */
[----:B------:R-:W-:Y:S02]  /*3430*/  MUFU.TANH R11, R11 ;  /* 0x0000000b000b7308 */ /* 0x000fe40000002400 */
[----:B------:R-:W-:Y:S02]  /*3440*/  FMUL.FTZ R27, R15, c[0x0][0x320] ;  /* 0x0000c8000f1b7a20 */ /* 0x000fe40000410000 */
[----:B------:R-:W-:Y:S01]  /*3450*/  FMUL.FTZ R22, R14, c[0x0][0x320] ;  /* 0x0000c8000e167a20 */ /* 0x000fe20000410000 */
[----:B-1----:R-:W-:Y:S01]  /*3460*/  MOV R5, UR4 ;  /* 0x0000000400057c02 */ /* 0x002fe20008000f00 */
[----:B------:R-:W-:Y:S02]  /*3470*/  FMUL.FTZ R12, R12, c[0x0][0x320] ;  /* 0x0000c8000c0c7a20 */ /* 0x000fe40000410000 */
[----:B------:R1:W1:Y:S01]  /*3480*/  MUFU.TANH R28, R4 ;  /* 0x00000004001c7308 */ /* 0x0002620000002400 */
[----:B------:R-:W-:Y:S01]  /*3490*/  UIADD3 UR4, UR14, -0x3, URZ ;  /* 0xfffffffd0e047890 */ /* 0x000fe2000fffe03f */
[----:B------:R-:W-:-:S02]  /*34a0*/  IMAD R3, R3, -0x2, R5 ;  /* 0xfffffffe03037824 */ /* 0x000fc400078e0205 */
[----:B------:R-:W-:Y:S01]  /*34b0*/  FMUL.FTZ R5, R23, c[0x0][0x320] ;  /* 0x0000c80017057a20 */ /* 0x000fe20000410000 */
[----:B------:R-:W-:Y:S01]  /*34c0*/  UISETP.GE.AND UP0, UPT, UR4, UR10, UPT ;  /* 0x0000000a0400728c */ /* 0x000fe2000bf06270 */
[----:B------:R-:W-:Y:S01]  /*34d0*/  BAR.SYNC.DEFER_BLOCKING 0x0 ;  /* 0x0000000000007b1d */ /* 0x000fe20000010000 */
[C---:B------:R-:W-:Y:S02]  /*34e0*/  ISETP.GT.AND P6, PT, R3.reuse, RZ, PT ;  /* 0x000000ff0300720c */ /* 0x040fe40003fc4270 */
[C---:B------:R-:W-:Y:S02]  /*34f0*/  ISETP.GT.AND P5, PT, R3.reuse, 0x1, PT ;  /* 0x000000010300780c */ /* 0x040fe40003fa4270 */
[----:B------:R-:W-:Y:S01]  /*3500*/  ISETP.GT.AND P1, PT, R3, 0x8, PT ;  /* 0x000000080300780c */ /* 0x000fe20003f24270 */
[----:B------:R-:W-:Y:S01]  /*3510*/  MUFU.TANH R17, R9 ;  /* 0x0000000900117308 */ /* 0x000fe20000002400 */
[----:B-----5:R-:W-:Y:S01]  /*3520*/  FSEL R15, R104, -INF , P6 ;  /* 0xff800000680f7808 */ /* 0x020fe20003000000 */
[----:B-1----:R-:W-:Y:S01]  /*3530*/  FMUL.FTZ R4, R31, c[0x0][0x320] ;  /* 0x0000c8001f047a20 */ /* 0x002fe20000410000 */
[----:B----4-:R-:W-:-:S02]  /*3540*/  FSEL R18, R96, -INF , P5 ;  /* 0xff80000060127808 */ /* 0x010fc40002800000 */
[----:B------:R-:W-:-:S03]  /*3550*/  FSEL R23, R91, -INF , P6 ;  /* 0xff8000005b177808 */ /* 0x000fc60003000000 */
[----:B------:R1:W4:Y:S01]  /*3560*/  MUFU.TANH R20, R4 ;  /* 0x0000000400147308 */ /* 0x0003220000002400 */
[----:B------:R-:W-:Y:S02]  /*3570*/  ISETP.GT.AND P6, PT, R3, 0x9, PT ;  /* 0x000000090300780c */ /* 0x000fe40003fc4270 */
[----:B------:R-:W-:Y:S02]  /*3580*/  FSEL R19, R89, -INF , P1 ;  /* 0xff80000059137808 */ /* 0x000fe40000800000 */
[----:B------:R-:W-:Y:S02]  /*3590*/  FSEL R24, R90, -INF , P5 ;  /* 0xff8000005a187808 */ /* 0x000fe40002800000 */
[----:B------:R-:W-:Y:S01]  /*35a0*/  ISETP.GT.AND P5, PT, R3, 0x10, PT ;  /* 0x000000100300780c */ /* 0x000fe20003fa4270 */
[----:B------:R-:W-:Y:S01]  /*35b0*/  MUFU.TANH R9, R5 ;  /* 0x0000000500097308 */ /* 0x000fe20000002400 */
[----:B------:R-:W-:Y:S02]  /*35c0*/  FSEL R21, R88, -INF , P6 ;  /* 0xff80000058157808 */ /* 0x000fe40003000000 */
[----:B------:R-:W-:-:S02]  /*35d0*/  FSEL R26, R79, -INF , P1 ;  /* 0xff8000004f1a7808 */ /* 0x000fc40000800000 */
[----:B------:R-:W-:Y:S02]  /*35e0*/  ISETP.GT.AND P1, PT, R3, 0x11, PT ;  /* 0x000000110300780c */ /* 0x000fe40003f24270 */
[----:B---3--:R-:W-:Y:S01]  /*35f0*/  FSEL R64, R77, -INF , P5 ;  /* 0xff8000004d407808 */ /* 0x008fe20002800000 */
[----:B-1----:R-:W-:Y:S01]  /*3600*/  FMUL.FTZ R4, R16, c[0x0][0x320] ;  /* 0x0000c80010047a20 */ /* 0x002fe20000410000 */
[----:B------:R-:W-:Y:S01]  /*3610*/  FSEL R36, R78, -INF , P6 ;  /* 0xff8000004e247808 */ /* 0x000fe20003000000 */
[----:B------:R-:W-:Y:S01]  /*3620*/  FMUL.FTZ R16, R13, c[0x0][0x320] ;  /* 0x0000c8000d107a20 */ /* 0x000fe20000410000 */
[----:B------:R-:W-:Y:S01]  /*3630*/  ISETP.GT.AND P6, PT, R3, 0x18, PT ;  /* 0x000000180300780c */ /* 0x000fe20003fc4270 */
[----:B------:R1:W-:Y:S01]  /*3640*/  MUFU.TANH R14, R4 ;  /* 0x00000004000e7308 */ /* 0x0003e20000002400 */
[----:B------:R-:W-:Y:S02]  /*3650*/  FSEL R65, R76, -INF , P1 ;  /* 0xff8000004c417808 */ /* 0x000fe40000800000 */
[----:B------:R-:W-:-:S02]  /*3660*/  FSEL R84, R84, -INF , P5 ;  /* 0xff80000054547808 */ /* 0x000fc40002800000 */
[C---:B------:R-:W-:Y:S02]  /*3670*/  ISETP.GT.AND P5, PT, R3.reuse, 0x19, PT ;  /* 0x000000190300780c */ /* 0x040fe40003fa4270 */
[----:B------:R-:W-:Y:S01]  /*3680*/  FSEL R66, R66, -INF , P6 ;  /* 0xff80000042427808 */ /* 0x000fe20003000000 */
[----:B------:R-:W3:Y:S01]  /*3690*/  MUFU.TANH R13, R7 ;  /* 0x00000007000d7308 */ /* 0x000ee20000002400 */
[----:B------:R-:W-:Y:S02]  /*36a0*/  FSEL R86, R86, -INF , P1 ;  /* 0xff80000056567808 */ /* 0x000fe40000800000 */
[----:B------:R-:W-:Y:S02]  /*36b0*/  ISETP.GT.AND P1, PT, R3, 0x20, PT ;  /* 0x000000200300780c */ /* 0x000fe40003f24270 */
[----:B------:R-:W-:Y:S02]  /*36c0*/  FSEL R67, R67, -INF , P5 ;  /* 0xff80000043437808 */ /* 0x000fe40002800000 */
[----:B------:R-:W-:Y:S01]  /*36d0*/  FSEL R85, R85, -INF , P6 ;  /* 0xff80000055557808 */ /* 0x000fe20003000000 */
[----:B------:R-:W5:Y:S01]  /*36e0*/  MUFU.TANH R7, R10 ;  /* 0x0000000a00077308 */ /* 0x000f620000002400 */
[----:B-1----:R-:W-:-:S02]  /*36f0*/  FMNMX.FTZ R4, R15, R18, !PT ;  /* 0x000000120f047209 */ /* 0x002fc40007810000 */
[----:B------:R-:W-:Y:S02]  /*3700*/  ISETP.GT.AND P6, PT, R3, 0x21, PT ;  /* 0x000000210300780c */ /* 0x000fe40003fc4270 */
[----:B------:R-:W-:Y:S02]  /*3710*/  FMNMX.FTZ R4, R19, R4, !PT ;  /* 0x0000000413047209 */ /* 0x000fe40007810000 */
[----:B------:R-:W-:Y:S01]  /*3720*/  FSEL R101, R69, -INF , P1 ;  /* 0xff80000045657808 */ /* 0x000fe20000800000 */
[----:B------:R-:W1:Y:S01]  /*3730*/  MUFU.TANH R25, R8 ;  /* 0x0000000800197308 */ /* 0x000e620000002400 */
[----:B------:R-:W-:Y:S02]  /*3740*/  FMNMX.FTZ R4, R21, R4, !PT ;  /* 0x0000000415047209 */ /* 0x000fe40007810000 */
[----:B------:R-:W-:Y:S02]  /*3750*/  FMNMX.FTZ R5, R23, R24, !PT ;  /* 0x0000001817057209 */ /* 0x000fe40007810000 */
[----:B------:R-:W-:-:S02]  /*3760*/  FMNMX.FTZ R4, R64, R4, !PT ;  /* 0x0000000440047209 */ /* 0x000fc40007810000 */
[----:B------:R-:W-:Y:S01]  /*3770*/  FSEL R87, R87, -INF , P5 ;  /* 0xff80000057577808 */ /* 0x000fe20002800000 */
[----:B------:R-:W-:Y:S01]  /*3780*/  MUFU.TANH R12, R12 ;  /* 0x0000000c000c7308 */ /* 0x000fe20000002400 */
[----:B------:R-:W-:Y:S02]  /*3790*/  FMNMX.FTZ R4, R65, R4, !PT ;  /* 0x0000000441047209 */ /* 0x000fe40007810000 */
[----:B------:R-:W-:Y:S02]  /*37a0*/  ISETP.GT.AND P5, PT, R3, 0x28, PT ;  /* 0x000000280300780c */ /* 0x000fe40003fa4270 */
[----:B------:R-:W-:Y:S02]  /*37b0*/  FMNMX.FTZ R4, R66, R4, !PT ;  /* 0x0000000442047209 */ /* 0x000fe40007810000 */
[----:B------:R-:W-:Y:S01]  /*37c0*/  FSEL R102, R68, -INF , P6 ;  /* 0xff80000044667808 */ /* 0x000fe20003000000 */
[----:B------:R-:W1:Y:S01]  /*37d0*/  MUFU.TANH R8, R22 ;  /* 0x0000001600087308 */ /* 0x000e620000002400 */
[----:B------:R-:W-:-:S02]  /*37e0*/  FMNMX.FTZ R4, R67, R4, !PT ;  /* 0x0000000443047209 */ /* 0x000fc40007810000 */
[----:B------:R-:W-:Y:S02]  /*37f0*/  FMNMX.FTZ R5, R26, R5, !PT ;  /* 0x000000051a057209 */ /* 0x000fe40007810000 */
[----:B------:R-:W-:Y:S02]  /*3800*/  FMNMX.FTZ R4, R101, R4, !PT ;  /* 0x0000000465047209 */ /* 0x000fe40007810000 */
[----:B------:R-:W-:Y:S01]  /*3810*/  FSEL R126, R61, -INF , P1 ;  /* 0xff8000003d7e7808 */ /* 0x000fe20000800000 */
[----:B------:R-:W1:Y:S01]  /*3820*/  MUFU.TANH R10, R16 ;  /* 0x00000010000a7308 */ /* 0x000e620000002400 */
        /* <DEDUP_REMOVED lines=25> */
[----:B------:R-:W-:Y:S01]  /*39c0*/  ISETP.GT.AND P5, PT, R3, 0x40, PT ;  /* 0x000000400300780c */ /* 0x000fe20003fa4270 */
[----:B------:R-:W-:Y:S01]  /*39d0*/  LDSM.16.MT88.4 R32, [R2+0x100] ;  /* 0x000100000220783b */ /* 0x000fe20000004200 */
[----:B--2---:R-:W-:-:S02]  /*39e0*/  FSEL R193, R29, -INF , P6 ;  /* 0xff8000001dc17808 */ /* 0x004fc40003000000 */
[----:B------:R-:W-:Y:S02]  /*39f0*/  FMNMX.FTZ R4, R192, R4, !PT ;  /* 0x00000004c0047209 */ /* 0x000fe40007810000 */
[----:B------:R-:W-:Y:S02]  /*3a00*/  FMNMX.FTZ R5, R126, R5, !PT ;  /* 0x000000057e057209 */ /* 0x000fe40007810000 */
[----:B------:R-:W-:Y:S02]  /*3a10*/  FSEL R195, R28, -INF , P1 ;  /* 0xff8000001cc37808 */ /* 0x000fe40000800000 */
[----:B------:R-:W-:Y:S01]  /*3a20*/  ISETP.GT.AND P1, PT, R3, 0x41, PT ;  /* 0x000000410300780c */ /* 0x000fe20003f24270 */
[----:B------:R-:W-:Y:S01]  /*3a30*/  LDSM.16.MT88.4 R28, [R2+0x3100] ;  /* 0x00310000021c783b */ /* 0x000fe20000004200 */
[----:B----4-:R-:W-:Y:S02]  /*3a40*/  FSEL R205, R20, -INF , P6 ;  /* 0xff80000014cd7808 */ /* 0x010fe40003000000 */
[----:B------:R-:W-:-:S02]  /*3a50*/  FSEL R236, R17, -INF , P5 ;  /* 0xff80000011ec7808 */ /* 0x000fc40002800000 */
[----:B------:R-:W-:Y:S02]  /*3a60*/  FMNMX.FTZ R100, R193, R4, !PT ;  /* 0x00000004c1647209 */ /* 0x000fe40007810000 */
[----:B------:R-:W-:Y:S02]  /*3a70*/  ISETP.GT.AND P6, PT, R3, 0x48, PT ;  /* 0x000000480300780c */ /* 0x000fe40003fc4270 */
[----:B------:R-:W-:Y:S01]  /*3a80*/  FSEL R239, R6, -INF , P5 ;  /* 0xff80000006ef7808 */ /* 0x000fe20002800000 */
[----:B------:R-:W-:Y:S01]  /*3a90*/  FMUL.FTZ R6, R40, c[0x0][0x320] ;  /* 0x0000c80028067a20 */ /* 0x000fe20000410000 */
[----:B------:R-:W-:Y:S02]  /*3aa0*/  FMNMX.FTZ R5, R164, R5, !PT ;  /* 0x00000005a4057209 */ /* 0x000fe40007810000 */
[----:B---3--:R-:W-:Y:S02]  /*3ab0*/  FSEL R207, R13, -INF , P1 ;  /* 0xff8000000dcf7808 */ /* 0x008fe40000800000 */
[----:B------:R-:W-:Y:S01]  /*3ac0*/  FMNMX.FTZ R100, R236, R100, !PT ;  /* 0x00000064ec647209 */ /* 0x000fe20007810000 */
[----:B------:R-:W2:Y:S01]  /*3ad0*/  MUFU.TANH R6, R6 ;  /* 0x0000000600067308 */ /* 0x000ea20000002400 */
[----:B-----5:R-:W-:Y:S01]  /*3ae0*/  FSEL R238, R7, -INF , P6 ;  /* 0xff80000007ee7808 */ /* 0x020fe20003000000 */
[----:B------:R-:W-:Y:S01]  /*3af0*/  FMUL.FTZ R7, R41, c[0x0][0x320] ;  /* 0x0000c80029077a20 */ /* 0x000fe20000410000 */
[----:B------:R-:W-:-:S02]  /*3b00*/  FMNMX.FTZ R4, R127, R5, !PT ;  /* 0x000000057f047209 */ /* 0x000fc40007810000 */
[----:B------:R-:W-:Y:S02]  /*3b10*/  ISETP.GT.AND P5, PT, R3, 0x49, PT ;  /* 0x000000490300780c */ /* 0x000fe40003fa4270 */
[----:B------:R-:W-:Y:S01]  /*3b20*/  FSEL R206, R14, -INF , P6 ;  /* 0xff8000000ece7808 */ /* 0x000fe20003000000 */
[----:B------:R-:W3:Y:S01]  /*3b30*/  MUFU.TANH R7, R7 ;  /* 0x0000000700077308 */ /* 0x000ee20000002400 */
[----:B------:R-:W-:Y:S02]  /*3b40*/  FMNMX.FTZ R100, R207, R100, !PT ;  /* 0x00000064cf647209 */ /* 0x000fe40007810000 */
[----:B------:R-:W-:Y:S02]  /*3b50*/  FMNMX.FTZ R4, R165, R4, !PT ;  /* 0x00000004a5047209 */ /* 0x000fe40007810000 */
[----:B------:R-:W-:Y:S02]  /*3b60*/  FSEL R244, R9, -INF , P1 ;  /* 0xff80000009f47808 */ /* 0x000fe40000800000 */
[----:B------:R-:W-:-:S02]  /*3b70*/  ISETP.GT.AND P1, PT, R3, 0x50, PT ;  /* 0x000000500300780c */ /* 0x000fc40003f24270 */
[----:B------:R-:W-:Y:S02]  /*3b80*/  FSEL R237, R11, -INF , P5 ;  /* 0xff8000000bed7808 */ /* 0x000fe40002800000 */
[----:B-1----:R-:W-:Y:S02]  /*3b90*/  FSEL R11, R25, -INF , P5 ;  /* 0xff800000190b7808 */ /* 0x002fe40002800000 */
[----:B------:R-:W-:Y:S02]  /*3ba0*/  FMNMX.FTZ R100, R206, R100, !PT ;  /* 0x00000064ce647209 */ /* 0x000fe40007810000 */
[----:B------:R-:W-:Y:S02]  /*3bb0*/  FMNMX.FTZ R4, R194, R4, !PT ;  /* 0x00000004c2047209 */ /* 0x000fe40007810000 */
[----:B------:R-:W-:Y:S02]  /*3bc0*/  FSEL R136, R8, -INF , P1 ;  /* 0xff80000008887808 */ /* 0x000fe40000800000 */
[----:B------:R-:W-:Y:S01]  /*3bd0*/  FSEL R251, R12, -INF , P1 ;  /* 0xff8000000cfb7808 */ /* 0x000fe20000800000 */
[----:B------:R-:W1:Y:S01]  /*3be0*/  MUFU.TANH R8, R27 ;  /* 0x0000001b00087308 */ /* 0x000e620000002400 */
[----:B------:R-:W-:-:S02]  /*3bf0*/  ISETP.GT.AND P6, PT, R3, 0x51, PT ;  /* 0x000000510300780c */ /* 0x000fc40003fc4270 */
[C---:B------:R-:W-:Y:S02]  /*3c00*/  ISETP.GT.AND P5, PT, R3.reuse, 0x58, PT ;  /* 0x000000580300780c */ /* 0x040fe40003fa4270 */
[----:B------:R-:W-:Y:S02]  /*3c10*/  ISETP.GT.AND P1, PT, R3, 0x59, PT ;  /* 0x000000590300780c */ /* 0x000fe40003f24270 */
[----:B------:R-:W-:Y:S02]  /*3c20*/  FMNMX.FTZ R100, R11, R100, !PT ;  /* 0x000000640b647209 */ /* 0x000fe40007810000 */
[----:B------:R-:W-:Y:S01]  /*3c30*/  FMNMX.FTZ R3, R204, R4, !PT ;  /* 0x00000004cc037209 */ /* 0x000fe20007810000 */
[----:B------:R-:W-:Y:S01]  /*3c40*/  FMUL.FTZ R4, R42, c[0x0][0x320] ;  /* 0x0000c8002a047a20 */ /* 0x000fe20000410000 */
[----:B------:R-:W-:Y:S02]  /*3c50*/  FSEL R246, R10, -INF , P6 ;  /* 0xff8000000af67808 */ /* 0x000fe40003000000 */
[----:B------:R-:W-:-:S02]  /*3c60*/  FMNMX.FTZ R100, R251, R100, !PT ;  /* 0x00000064fb647209 */ /* 0x000fc40007810000 */
[----:B------:R-:W-:Y:S02]  /*3c70*/  FMNMX.FTZ R3, R195, R3, !PT ;  /* 0x00000003c3037209 */ /* 0x000fe40007810000 */
[----:B--2---:R-:W-:Y:S02]  /*3c80*/  FSEL R146, R6, -INF , P5 ;  /* 0xff80000006927808 */ /* 0x004fe40002800000 */
[----:B------:R-:W-:Y:S01]  /*3c90*/  FMNMX.FTZ R100, R246, R100, !PT ;  /* 0x00000064f6647209 */ /* 0x000fe20007810000 */
[----:B------:R2:W4:Y:S01]  /*3ca0*/  MUFU.TANH R6, R4 ;  /* 0x0000000400067308 */ /* 0x0005220000002400 */
[----:B------:R-:W-:Y:S02]  /*3cb0*/  FMNMX.FTZ R3, R205, R3, !PT ;  /* 0x00000003cd037209 */ /* 0x000fe40007810000 */
[----:B---3--:R-:W-:Y:S02]  /*3cc0*/  FSEL R245, R7, -INF , P1 ;  /* 0xff80000007f57808 */ /* 0x008fe40000800000 */
[----:B------:R-:W-:-:S02]  /*3cd0*/  FMNMX.FTZ R100, R146, R100, !PT ;  /* 0x0000006492647209 */ /* 0x000fc40007810000 */
[----:B------:R-:W-:Y:S02]  /*3ce0*/  FMNMX.FTZ R3, R239, R3, !PT ;  /* 0x00000003ef037209 */ /* 0x000fe40007810000 */
[----:B------:R-:W-:Y:S02]  /*3cf0*/  FMNMX.FTZ R100, R245, R100, !PT ;  /* 0x00000064f5647209 */ /* 0x000fe40007810000 */
[----:B------:R-:W-:Y:S02]  /*3d00*/  FMNMX.FTZ R3, R244, R3, !PT ;  /* 0x00000003f4037209 */ /* 0x000fe40007810000 */
[----:B-1----:R-:W-:Y:S01]  /*3d10*/  FSEL R248, R8, -INF , P6 ;  /* 0xff80000008f87808 */ /* 0x002fe20003000000 */
[----:B------:R-:W1:Y:S01]  /*3d20*/  SHFL.BFLY PT, R5, R100, 0x2, 0x1f ;  /* 0x0c401f0064057f89 */ /* 0x000e6200000e0000 */
[----:B------:R-:W-:Y:S01]  /*3d30*/  FMNMX.FTZ R3, R238, R3, !PT ;  /* 0x00000003ee037209 */ /* 0x000fe20007810000 */
[----:B--2---:R-:W-:Y:S01]  /*3d40*/  FMUL.FTZ R4, R43, c[0x0][0x320] ;  /* 0x0000c8002b047a20 */ /* 0x004fe20000410000 */
[----:B----4-:R-:W-:-:S02]  /*3d50*/  FSEL R139, R6, -INF , P5 ;  /* 0xff800000068b7808 */ /* 0x010fc40002800000 */
[----:B------:R-:W-:-:S03]  /*3d60*/  FMNMX.FTZ R3, R237, R3, !PT ;  /* 0x00000003ed037209 */ /* 0x000fc60007810000 */
[----:B------:R-:W2:Y:S01]  /*3d70*/  MUFU.TANH R4, R4 ;  /* 0x0000000400047308 */ /* 0x000ea20000002400 */
[----:B------:R-:W-:-:S04]  /*3d80*/  FMNMX.FTZ R3, R136, R3, !PT ;  /* 0x0000000388037209 */ /* 0x000fc80007810000 */
[----:B------:R-:W-:-:S04]  /*3d90*/  FMNMX.FTZ R3, R248, R3, !PT ;  /* 0x00000003f8037209 */ /* 0x000fc80007810000 */
[----:B------:R-:W-:Y:S02]  /*3da0*/  FMNMX.FTZ R3, R139, R3, !PT ;  /* 0x000000038b037209 */ /* 0x000fe40007810000 */
[----:B--2---:R-:W-:Y:S02]  /*3db0*/  FSEL R177, R4, -INF , P1 ;  /* 0xff80000004b17808 */ /* 0x004fe40000800000 */
        /* <DEDUP_REMOVED lines=11> */
[----:B------:R-:W2:Y:S01]  /*3e70*/  LDSM.16.MT88.4 R12, [R0+0x100] ;  /* 0x00010000000c783b */ /* 0x000ea20000004200 */
[--C-:B------:R-:W-:Y:S01]  /*3e80*/  FFMA.FTZ R10, R64, c[0x0][0x2d0], -R9.reuse ;  /* 0x0000b400400a7a23 */ /* 0x100fe20000010809 */
[----:B------:R3:W-:Y:S08]  /*3e90*/  MUFU.EX2 R138, R4 ;  /* 0x00000004008a7308 */ /* 0x0007f00000000800 */
[----:B------:R4:W-:Y:S01]  /*3ea0*/  MUFU.EX2 R137, R10 ;  /* 0x0000000a00897308 */ /* 0x0009e20000000800 */
[----:B-1----:R-:W-:Y:S01]  /*3eb0*/  FMNMX.FTZ R3, R3, R5, !PT ;  /* 0x0000000503037209 */ /* 0x002fe20007810000 */
[----:B---3--:R-:W-:-:S03]  /*3ec0*/  FFMA.FTZ R4, R18, c[0x0][0x2d0], -R9 ;  /* 0x0000b40012047a23 */ /* 0x008fc60000010809 */
[C---:B------:R-:W-:Y:S01]  /*3ed0*/  FSETP.NEU.FTZ.AND P1, PT, R3.reuse, -INF , PT ;  /* 0xff8000000300780b */ /* 0x040fe20003f3d000 */
[----:B------:R-:W-:Y:S02]  /*3ee0*/  FMUL.FTZ R8, R3, c[0x0][0x2d0] ;  /* 0x0000b40003087a20 */ /* 0x000fe40000410000 */
[----:B------:R1:W-:Y:S03]  /*3ef0*/  MUFU.EX2 R140, R4 ;  /* 0x00000004008c7308 */ /* 0x0003e60000000800 */
[----:B------:R-:W-:Y:S01]  /*3f00*/  FSEL R8, R8, RZ, P1 ;  /* 0x000000ff08087208 */ /* 0x000fe20000800000 */
[----:B----4-:R-:W-:Y:S01]  /*3f10*/  FFMA.FTZ R10, R65, c[0x0][0x2d0], -R9 ;  /* 0x0000b400410a7a23 */ /* 0x010fe20000010809 */
[----:B------:R-:W-:-:S03]  /*3f20*/  PLOP3.LUT P1, PT, PT, PT, UP0, 0x80, 0x0 ;  /* 0x000000000000781c */ /* 0x000fc60003f2f008 */
[----:B------:R3:W-:Y:S01]  /*3f30*/  MUFU.EX2 R143, R10 ;  /* 0x0000000a008f7308 */ /* 0x0007e20000000800 */
[--C-:B-1----:R-:W-:Y:S02]  /*3f40*/  FFMA.FTZ R4, R19, c[0x0][0x2d0], -R9.reuse ;  /* 0x0000b40013047a23 */ /* 0x102fe40000010809 */
[----:B------:R-:W1:Y:S05]  /*3f50*/  LDSM.16.MT88.4 R16, [R241+0x100] ;  /* 0x00010000f110783b */ /* 0x000e6a0000004200 */
[----:B------:R4:W-:Y:S01]  /*3f60*/  MUFU.EX2 R247, R4 ;  /* 0x0000000400f77308 */ /* 0x0009e20000000800 */
[----:B---3--:R-:W-:-:S07]  /*3f70*/  FFMA.FTZ R10, R66, c[0x0][0x2d0], -R9 ;  /* 0x0000b400420a7a23 */ /* 0x008fce0000010809 */
[----:B------:R3:W-:Y:S01]  /*3f80*/  MUFU.EX2 R145, R10 ;  /* 0x0000000a00917308 */ /* 0x0007e20000000800 */
[----:B----4-:R-:W-:-:S07]  /*3f90*/  FFMA.FTZ R4, R21, c[0x0][0x2d0], -R9 ;  /* 0x0000b40015047a23 */ /* 0x010fce0000010809 */
[----:B------:R4:W5:Y:S01]  /*3fa0*/  MUFU.EX2 R252, R4 ;  /* 0x0000000400fc7308 */ /* 0x0009620000000800 */
[----:B---3--:R-:W-:-:S07]  /*3fb0*/  FFMA.FTZ R10, R67, c[0x0][0x2d0], -R9 ;  /* 0x0000b400430a7a23 */ /* 0x008fce0000010809 */
[----:B------:R3:W-:Y:S01]  /*3fc0*/  MUFU.EX2 R179, R10 ;  /* 0x0000000a00b37308 */ /* 0x0007e20000000800 */
[--C-:B----4-:R-:W-:Y:S01]  /*3fd0*/  FFMA.FTZ R4, R23, c[0x0][0x2d0], -R8.reuse ;  /* 0x0000b40017047a23 */ /* 0x110fe20000010808 */
[----:B-----5:R-:W-:Y:S01]  /*3fe0*/  F2FP.PACK_AB R6, R252, R247 ;  /* 0x000000f7fc06723e */ /* 0x020fe200000000ff */
[----:B------:R-:W4:Y:S05]  /*3ff0*/  LDSM.16.MT88.4 R20, [R2+0x6100] ;  /* 0x006100000214783b */ /* 0x000f2a0000004200 */
[----:B------:R5:W-:Y:S01]  /*4000*/  MUFU.EX2 R142, R4 ;  /* 0x00000004008e7308 */ /* 0x000be20000000800 */
[----:B---3--:R-:W-:-:S07]  /*4010*/  FFMA.FTZ R10, R84, c[0x0][0x2d0], -R8 ;  /* 0x0000b400540a7a23 */ /* 0x008fce0000010808 */
[----:B------:R3:W-:Y:S01]  /*4020*/  MUFU.EX2 R141, R10 ;  /* 0x0000000a008d7308 */ /* 0x0007e20000000800 */
[----:B-----5:R-:W-:-:S07]  /*4030*/  FFMA.FTZ R4, R24, c[0x0][0x2d0], -R8 ;  /* 0x0000b40018047a23 */ /* 0x020fce0000010808 */
[----:B------:R5:W1:Y:S01]  /*4040*/  MUFU.EX2 R176, R4 ;  /* 0x0000000400b07308 */ /* 0x000a620000000800 */
[----:B---3--:R-:W-:-:S07]  /*4050*/  FFMA.FTZ R10, R86, c[0x0][0x2d0], -R8 ;  /* 0x0000b400560a7a23 */ /* 0x008fce0000010808 */
[----:B------:R3:W-:Y:S01]  /*4060*/  MUFU.EX2 R144, R10 ;  /* 0x0000000a00907308 */ /* 0x0007e20000000800 */
[--C-:B-----5:R-:W-:Y:S01]  /*4070*/  FFMA.FTZ R4, R26, c[0x0][0x2d0], -R8.reuse ;  /* 0x0000b4001a047a23 */ /* 0x120fe20000010808 */
[----:B-1----:R-:W-:Y:S01]  /*4080*/  F2FP.PACK_AB R5, R176, R142 ;  /* 0x0000008eb005723e */ /* 0x002fe200000000ff */
[----:B------:R-:W1:Y:S05]  /*4090*/  LDSM.16.MT88.4 R24, [R103+0x100] ;  /* 0x000100006718783b */ /* 0x000e6a0000004200 */
[----:B------:R5:W-:Y:S01]  /*40a0*/  MUFU.EX2 R249, R4 ;  /* 0x0000000400f97308 */ /* 0x000be20000000800 */
[----:B---3--:R-:W-:-:S07]  /*40b0*/  FFMA.FTZ R10, R85, c[0x0][0x2d0], -R8 ;  /* 0x0000b400550a7a23 */ /* 0x008fce0000010808 */
[----:B------:R3:W-:Y:S01]  /*40c0*/  MUFU.EX2 R147, R10 ;  /* 0x0000000a00937308 */ /* 0x0007e20000000800 */
[--C-:B-----5:R-:W-:Y:S02]  /*40d0*/  FFMA.FTZ R4, R36, c[0x0][0x2d0], -R8.reuse ;  /* 0x0000b40024047a23 */ /* 0x120fe40000010808 */
[----:B------:R-:W-:Y:S05]  /*40e0*/  LDSM.16.MT88.4 R36, [R103+0x3100] ;  /* 0x003100006724783b */ /* 0x000fea0000004200 */
[----:B------:R5:W1:Y:S01]  /*40f0*/  MUFU.EX2 R250, R4 ;  /* 0x0000000400fa7308 */ /* 0x000a620000000800 */
[----:B---3--:R-:W-:-:S07]  /*4100*/  FFMA.FTZ R10, R87, c[0x0][0x2d0], -R8 ;  /* 0x0000b400570a7a23 */ /* 0x008fce0000010808 */
[----:B------:R3:W2:Y:S01]  /*4110*/  MUFU.EX2 R178, R10 ;  /* 0x0000000a00b27308 */ /* 0x0006a20000000800 */
[----:B-----5:R-:W-:Y:S02]  /*4120*/  F2FP.PACK_AB R4, R140, R138 ;  /* 0x0000008a8c04723e */ /* 0x020fe400000000ff */
[----:B-1----:R-:W-:-:S07]  /*4130*/  F2FP.PACK_AB R7, R250, R249 ;  /* 0x000000f9fa07723e */ /* 0x002fce00000000ff */
[----:B--2---:R-:W-:Y:S01]  /*4140*/  HMMA.16816.F32 R92, R4, R12, RZ ;  /* 0x0000000c045c723c */ /* 0x004fe200000018ff */
[----:B---3--:R-:W-:-:S07]  /*4150*/  MOV R10, R146 ;  /* 0x00000092000a7202 */ /* 0x008fce0000000f00 */
[C---:B------:R-:W-:Y:S01]  /*4160*/  HMMA.16816.F32 R88, R4.reuse, R14, RZ ;  /* 0x0000000e0458723c */ /* 0x040fe200000018ff */
[----:B------:R-:W1:Y:S07]  /*4170*/  LDSM.16.MT88.4 R12, [R103+0x6100] ;  /* 0x00610000670c783b */ /* 0x000e6e0000004200 */
[C---:B------:R-:W-:Y:S08]  /*4180*/  HMMA.16816.F32 R72, R4.reuse, R28, RZ ;  /* 0x0000001c0448723c */ /* 0x040ff000000018ff */
[C---:B------:R-:W-:Y:S01]  /*4190*/  HMMA.16816.F32 R48, R4.reuse, R30, RZ ;  /* 0x0000001e0430723c */ /* 0x040fe200000018ff */
[----:B------:R-:W2:Y:S07]  /*41a0*/  LDSM.16.MT88.4 R28, [R0+0x3100] ;  /* 0x00310000001c783b */ /* 0x000eae0000004200 */
[C---:B------:R-:W-:Y:S08]  /*41b0*/  HMMA.16816.F32 R76, R4.reuse, R16, RZ ;  /* 0x00000010044c723c */ /* 0x040ff000000018ff */
[C---:B------:R-:W-:Y:S01]  /*41c0*/  HMMA.16816.F32 R52, R4.reuse, R18, RZ ;  /* 0x000000120434723c */ /* 0x040fe200000018ff */
[----:B------:R-:W3:Y:S07]  /*41d0*/  LDSM.16.MT88.4 R16, [R241+0x6100] ;  /* 0x00610000f110783b */ /* 0x000eee0000004200 */
[C---:B------:R-:W-:Y:S08]  /*41e0*/  HMMA.16816.F32 R80, R4.reuse, R32, RZ ;  /* 0x000000200450723c */ /* 0x040ff000000018ff */
[C---:B------:R-:W-:Y:S01]  /*41f0*/  HMMA.16816.F32 R56, R4.reuse, R34, RZ ;  /* 0x000000220438723c */ /* 0x040fe200000018ff */
[----:B------:R-:W5:Y:S07]  /*4200*/  LDSM.16.MT88.4 R32, [R241+0x3100] ;  /* 0x00310000f120783b */ /* 0x000f6e0000004200 */
[C---:B----4-:R-:W-:Y:S08]  /*4210*/  HMMA.16816.F32 R68, R4.reuse, R20, RZ ;  /* 0x000000140444723c */ /* 0x050ff000000018ff */
[C---:B------:R-:W-:Y:S01]  /*4220*/  HMMA.16816.F32 R44, R4.reuse, R22, RZ ;  /* 0x00000016042c723c */ /* 0x040fe200000018ff */
[----:B------:R-:W4:Y:S07]  /*4230*/  LDSM.16.MT88.4 R20, [R0+0x6100] ;  /* 0x006100000014783b */ /* 0x000f2e0000004200 */
[C---:B------:R-:W-:Y:S08]  /*4240*/  HMMA.16816.F32 R40, R4.reuse, R24, RZ ;  /* 0x000000180428723c */ /* 0x040ff000000018ff */
[C---:B------:R-:W-:Y:S01]  /*4250*/  HMMA.16816.F32 R60, R4.reuse, R26, RZ ;  /* 0x0000001a043c723c */ /* 0x040fe200000018ff */
[----:B------:R-:W4:Y:S07]  /*4260*/  LDSM.16.MT88.4 R24, [R2+0x900] ;  /* 0x000900000218783b */ /* 0x000f2e0000004200 */
[C---:B-1----:R-:W-:Y:S08]  /*4270*/  HMMA.16816.F32 R112, R4.reuse, R12, RZ ;  /* 0x0000000c0470723c */ /* 0x042ff000000018ff */
[C---:B------:R-:W-:Y:S01]  /*4280*/  HMMA.16816.F32 R116, R4.reuse, R14, RZ ;  /* 0x0000000e0474723c */ /* 0x040fe200000018ff */
[----:B------:R-:W1:Y:S07]  /*4290*/  LDSM.16.MT88.4 R12, [R2+0x6900] ;  /* 0x00690000020c783b */ /* 0x000e6e0000004200 */
[C---:B--2---:R-:W-:Y:S08]  /*42a0*/  HMMA.16816.F32 R64, R4.reuse, R28, RZ ;  /* 0x0000001c0440723c */ /* 0x044ff000000018ff */
[C---:B------:R-:W-:Y:S01]  /*42b0*/  HMMA.16816.F32 R108, R4.reuse, R30, RZ ;  /* 0x0000001e046c723c */ /* 0x040fe200000018ff */
[----:B------:R-:W2:Y:S07]  /*42c0*/  LDSM.16.MT88.4 R28, [R2+0x3900] ;  /* 0x00390000021c783b */ /* 0x000eae0000004200 */
[C---:B---3--:R-:W-:Y:S08]  /*42d0*/  HMMA.16816.F32 R84, R4.reuse, R16, RZ ;  /* 0x000000100454723c */ /* 0x048ff000000018ff */
[C---:B------:R-:W-:Y:S01]  /*42e0*/  HMMA.16816.F32 R120, R4.reuse, R18, RZ ;  /* 0x000000120478723c */ /* 0x040fe200000018ff */
[----:B------:R-:W3:Y:S07]  /*42f0*/  LDSM.16.MT88.4 R16, [R103+0x900] ;  /* 0x000900006710783b */ /* 0x000eee0000004200 */
[C---:B------:R-:W-:Y:S08]  /*4300*/  HMMA.16816.F32 R96, R4.reuse, R36, RZ ;  /* 0x000000240460723c */ /* 0x040ff000000018ff */
[C---:B------:R-:W-:Y:S08]  /*4310*/  HMMA.16816.F32 R104, R4.reuse, R38, RZ ;  /* 0x000000260468723c */ /* 0x040ff000000018ff */
[C---:B-----5:R-:W-:Y:S08]  /*4320*/  HMMA.16816.F32 R36, R4.reuse, R32, RZ ;  /* 0x000000200424723c */ /* 0x060ff000000018ff */
[C---:B------:R-:W-:Y:S08]  /*4330*/  HMMA.16816.F32 R32, R4.reuse, R34, RZ ;  /* 0x000000220420723c */ /* 0x040ff000000018ff */
[C---:B----4-:R-:W-:Y:S08]  /*4340*/  HMMA.16816.F32 R128, R4.reuse, R20, RZ ;  /* 0x000000140480723c */ /* 0x050ff000000018ff */
[----:B------:R-:W-:Y:S01]  /*4350*/  HMMA.16816.F32 R132, R4, R22, RZ ;  /* 0x000000160484723c */ /* 0x000fe200000018ff */
[----:B------:R-:W-:Y:S06]  /*4360*/  LDSM.16.MT88.4 R20, [R0+0x900] ;  /* 0x000900000014783b */ /* 0x000fec0000004200 */
[----:B------:R-:W-:-:S02]  /*4370*/  F2FP.PACK_AB R4, R143, R137 ;  /* 0x000000898f04723e */ /* 0x000fc400000000ff */
[----:B------:R-:W-:Y:S02]  /*4380*/  F2FP.PACK_AB R5, R144, R141 ;  /* 0x0000008d9005723e */ /* 0x000fe400000000ff */
[----:B------:R-:W-:Y:S02]  /*4390*/  F2FP.PACK_AB R6, R179, R145 ;  /* 0x00000091b306723e */ /* 0x000fe400000000ff */
[----:B------:R-:W-:-:S07]  /*43a0*/  F2FP.PACK_AB R7, R178, R147 ;  /* 0x00000093b207723e */ /* 0x000fce00000000ff */
[C---:B------:R-:W-:Y:S07]  /*43b0*/  HMMA.16816.F32 R188, R4.reuse, R24, R80 ;  /* 0x0000001804bc723c */ /* 0x040fee0000001850 */
[----:B------:R-:W-:Y:S01]  /*43c0*/  IMAD.MOV.U32 R83, RZ, RZ, R147 ;  /* 0x000000ffff537224 */ /* 0x000fe200078e0093 */
[----:B------:R-:W-:Y:S01]  /*43d0*/  MOV R80, R143 ;  /* 0x0000008f00507202 */ /* 0x000fe20000000f00 */
[----:B------:R-:W-:Y:S01]  /*43e0*/  IMAD.MOV.U32 R82, RZ, RZ, R145 ;  /* 0x000000ffff527224 */ /* 0x000fe200078e0091 */
[----:B-1----:R-:W-:Y:S01]  /*43f0*/  HMMA.16816.F32 R168, R4, R12, R68 ;  /* 0x0000000c04a8723c */ /* 0x002fe20000001844 */
[----:B------:R-:W-:-:S07]  /*4400*/  IMAD.MOV.U32 R81, RZ, RZ, R144 ;  /* 0x000000ffff517224 */ /* 0x000fce00078e0090 */
[C---:B------:R-:W-:Y:S01]  /*4410*/  HMMA.16816.F32 R144, R4.reuse, R26, R56 ;  /* 0x0000001a0490723c */ /* 0x040fe20000001838 */
[----:B------:R-:W1:Y:S06]  /*4420*/  LDSM.16.MT88.4 R24, [R241+0x900] ;  /* 0x00090000f118783b */ /* 0x000e6c0000004200 */
[----:B------:R-:W-:Y:S01]  /*4430*/  IMAD.MOV.U32 R56, RZ, RZ, R142 ;  /* 0x000000ffff387224 */ /* 0x000fe200078e008e */
[----:B------:R-:W-:Y:S01]  /*4440*/  MOV R58, R140 ;  /* 0x0000008c003a7202 */ /* 0x000fe20000000f00 */
[----:B------:R-:W-:Y:S01]  /*4450*/  IMAD.MOV.U32 R57, RZ, RZ, R141 ;  /* 0x000000ffff397224 */ /* 0x000fe200078e008d */
[----:B--2---:R-:W-:Y:S01]  /*4460*/  HMMA.16816.F32 R172, R4, R28, R72 ;  /* 0x0000001c04ac723c */ /* 0x004fe20000001848 */
[----:B------:R-:W-:-:S06]  /*4470*/  IMAD.MOV.U32 R59, RZ, RZ, R139 ;  /* 0x000000ffff3b7224 */ /* 0x000fcc00078e008b */
[----:B------:R-:W-:Y:S01]  /*4480*/  IMAD.MOV.U32 R73, RZ, RZ, R138 ;  /* 0x000000ffff497224 */ /* 0x000fe200078e008a */
[----:B------:R-:W-:Y:S01]  /*4490*/  HMMA.16816.F32 R140, R4, R14, R44 ;  /* 0x0000000e048c723c */ /* 0x000fe2000000182c */
[----:B------:R-:W2:Y:S01]  /*44a0*/  LDSM.16.MT88.4 R12, [R103+0x3900] ;  /* 0x00390000670c783b */ /* 0x000ea20000004200 */
[----:B------:R-:W-:Y:S01]  /*44b0*/  MOV R74, R137 ;  /* 0x00000089004a7202 */ /* 0x000fe20000000f00 */
[----:B------:R-:W-:-:S05]  /*44c0*/  IMAD.MOV.U32 R75, RZ, RZ, R136 ;  /* 0x000000ffff4b7224 */ /* 0x000fca00078e0088 */
[C---:B---3--:R-:W-:Y:S08]  /*44d0*/  HMMA.16816.F32 R136, R4.reuse, R16, R40 ;  /* 0x000000100488723c */ /* 0x048ff00000001828 */
[C---:B------:R-:W-:Y:S01]  /*44e0*/  HMMA.16816.F32 R160, R4.reuse, R18, R60 ;  /* 0x0000001204a0723c */ /* 0x040fe2000000183c */
[----:B------:R-:W3:Y:S07]  /*44f0*/  LDSM.16.MT88.4 R16, [R241+0x3900] ;  /* 0x00390000f110783b */ /* 0x000eee0000004200 */
[C---:B------:R-:W-:Y:S01]  /*4500*/  HMMA.16816.F32 R148, R4.reuse, R30, R48 ;  /* 0x0000001e0494723c */ /* 0x040fe20000001830 */
[----:B------:R-:W4:Y:S07]  /*4510*/  LDSM.16.MT88.4 R28, [R0+0x3900] ;  /* 0x00390000001c783b */ /* 0x000f2e0000004200 */
[C---:B-1----:R-:W-:Y:S07]  /*4520*/  HMMA.16816.F32 R180, R4.reuse, R24, R76 ;  /* 0x0000001804b4723c */ /* 0x042fee000000184c */
[----:B------:R-:W-:Y:S01]  /*4530*/  IMAD.MOV.U32 R79, RZ, RZ, R179 ;  /* 0x000000ffff4f7224 */ /* 0x000fe200078e00b3 */
[----:B------:R-:W-:Y:S01]  /*4540*/  HMMA.16816.F32 R48, R4, R22, R88 ;  /* 0x000000160430723c */ /* 0x000fe20000001858 */
[----:B------:R-:W-:Y:S01]  /*4550*/  MOV R78, R178 ;  /* 0x000000b2004e7202 */ /* 0x000fe20000000f00 */
[----:B------:R-:W-:-:S02]  /*4560*/  IMAD.MOV.U32 R77, RZ, RZ, R177 ;  /* 0x000000ffff4d7224 */ /* 0x000fc400078e00b1 */
[----:B------:R-:W-:-:S03]  /*4570*/  IMAD.MOV.U32 R76, RZ, RZ, R176 ;  /* 0x000000ffff4c7224 */ /* 0x000fc600078e00b0 */
[----:B------:R-:W-:Y:S01]  /*4580*/  IMAD.MOV.U32 R88, RZ, RZ, R10 ;  /* 0x000000ffff587224 */ /* 0x000fe200078e000a */
[C---:B------:R-:W-:Y:S01]  /*4590*/  HMMA.16816.F32 R176, R4.reuse, R20, R92 ;  /* 0x0000001404b0723c */ /* 0x040fe2000000185c */
[----:B------:R-:W-:Y:S01]  /*45a0*/  FFMA.FTZ R10, R101, c[0x0][0x2d0], -R9 ;  /* 0x0000b400650a7a23 */ /* 0x000fe20000010809 */
[----:B------:R-:W-:Y:S01]  /*45b0*/  MOV R91, R57 ;  /* 0x00000039005b7202 */ /* 0x000fe20000000f00 */
[----:B------:R-:W-:Y:S01]  /*45c0*/  IMAD.MOV.U32 R90, RZ, RZ, R58 ;  /* 0x000000ffff5a7224 */ /* 0x000fe200078e003a */
[----:B------:R-:W-:Y:S01]  /*45d0*/  MOV R89, R59 ;  /* 0x0000003b00597202 */ /* 0x000fe20000000f00 */
[----:B------:R-:W-:Y:S01]  /*45e0*/  LDSM.16.MT88.4 R20, [R241+0x6900] ;  /* 0x00690000f114783b */ /* 0x000fe20000004200 */
[----:B------:R-:W-:Y:S01]  /*45f0*/  IMAD.MOV.U32 R101, RZ, RZ, R82 ;  /* 0x000000ffff657224 */ /* 0x000fe200078e0052 */
[----:B------:R-:W-:Y:S01]  /*4600*/  MOV R95, R73 ;  /* 0x00000049005f7202 */ /* 0x000fe20000000f00 */
[----:B------:R-:W-:Y:S01]  /*4610*/  IMAD.MOV.U32 R92, RZ, RZ, R56 ;  /* 0x000000ffff5c7224 */ /* 0x000fe200078e0038 */
[----:B------:R-:W-:Y:S01]  /*4620*/  HMMA.16816.F32 R52, R4, R26, R52 ;  /* 0x0000001a0434723c */ /* 0x000fe20000001834 */
[----:B------:R-:W1:Y:S01]  /*4630*/  LDSM.16.MT88.4 R24, [R103+0x6900] ;  /* 0x006900006718783b */ /* 0x000e620000004200 */
[----:B------:R-:W-:Y:S01]  /*4640*/  IMAD.MOV.U32 R94, RZ, RZ, R74 ;  /* 0x000000ffff5e7224 */ /* 0x000fe200078e004a */
[----:B------:R-:W-:-:S05]  /*4650*/  MOV R93, R75 ;  /* 0x0000004b005d7202 */ /* 0x000fca0000000f00 */
[C---:B--2---:R-:W-:Y:S07]  /*4660*/  HMMA.16816.F32 R56, R4.reuse, R12, R96 ;  /* 0x0000000c0438723c */ /* 0x044fee0000001860 */
[----:B------:R-:W-:Y:S01]  /*4670*/  MOV R99, R252 ;  /* 0x000000fc00637202 */ /* 0x000fe20000000f00 */
[----:B------:R-:W-:Y:S01]  /*4680*/  IMAD.MOV.U32 R98, RZ, RZ, R251 ;  /* 0x000000ffff627224 */ /* 0x000fe200078e00fb */
[----:B------:R2:W-:Y:S01]  /*4690*/  MUFU.EX2 R252, R10 ;  /* 0x0000000a00fc7308 */ /* 0x0005e20000000800 */
[----:B------:R-:W-:Y:S01]  /*46a0*/  MOV R97, R250 ;  /* 0x000000fa00617202 */ /* 0x000fe20000000f00 */
[----:B------:R-:W-:Y:S01]  /*46b0*/  HMMA.16816.F32 R44, R4, R14, R104 ;  /* 0x0000000e042c723c */ /* 0x000fe20000001868 */
[----:B------:R-:W5:Y:S01]  /*46c0*/  LDSM.16.MT88.4 R12, [R0+0x6900] ;  /* 0x00690000000c783b */ /* 0x000f620000004200 */
[----:B------:R-:W-:-:S05]  /*46d0*/  IMAD.MOV.U32 R96, RZ, RZ, R249 ;  /* 0x000000ffff607224 */ /* 0x000fca00078e00f9 */
[----:B------:R-:W-:Y:S01]  /*46e0*/  MOV R106, R248 ;  /* 0x000000f8006a7202 */ /* 0x000fe20000000f00 */
[C---:B---3--:R-:W-:Y:S01]  /*46f0*/  HMMA.16816.F32 R36, R4.reuse, R16, R36 ;  /* 0x000000100424723c */ /* 0x048fe20000001824 */
[----:B------:R-:W-:Y:S01]  /*4700*/  IMAD.MOV.U32 R107, RZ, RZ, R247 ;  /* 0x000000ffff6b7224 */ /* 0x000fe200078e00f7 */
[----:B------:R-:W-:Y:S01]  /*4710*/  MOV R104, R81 ;  /* 0x0000005100687202 */ /* 0x000fe20000000f00 */
[----:B------:R-:W-:Y:S02]  /*4720*/  IMAD.MOV.U32 R105, RZ, RZ, R80 ;  /* 0x000000ffff697224 */ /* 0x000fe400078e0050 */
[--C-:B--2---:R-:W-:Y:S01]  /*4730*/  FFMA.FTZ R10, R102, c[0x0][0x2d0], -R9.reuse ;  /* 0x0000b400660a7a23 */ /* 0x104fe20000010809 */
[----:B------:R-:W-:Y:S02]  /*4740*/  MOV R102, R91 ;  /* 0x0000005b00667202 */ /* 0x000fe40000000f00 */
[C---:B------:R-:W-:Y:S01]  /*4750*/  HMMA.16816.F32 R40, R4.reuse, R18, R32 ;  /* 0x000000120428723c */ /* 0x040fe20000001820 */
[----:B------:R-:W2:Y:S01]  /*4760*/  LDSM.16.MT88.4 R16, [R2+0x7100] ;  /* 0x007100000210783b */ /* 0x000ea20000004200 */
[----:B------:R3:W1:Y:S06]  /*4770*/  MUFU.EX2 R251, R10 ;  /* 0x0000000a00fb7308 */ /* 0x00066c0000000800 */
[C---:B----4-:R-:W-:Y:S08]  /*4780*/  HMMA.16816.F32 R32, R4.reuse, R28, R64 ;  /* 0x0000001c0420723c */ /* 0x050ff00000001840 */
[----:B------:R-:W-:Y:S01]  /*4790*/  HMMA.16816.F32 R60, R4, R30, R108 ;  /* 0x0000001e043c723c */ /* 0x000fe2000000186c */
[----:B------:R-:W4:Y:S01]  /*47a0*/  LDSM.16.MT88.4 R28, [R2+0x1100] ;  /* 0x00110000021c783b */ /* 0x000f220000004200 */
[----:B---3--:R-:W-:Y:S01]  /*47b0*/  FFMA.FTZ R10, R124, c[0x0][0x2d0], -R9 ;  /* 0x0000b4007c0a7a23 */ /* 0x008fe20000010809 */
[----:B------:R-:W-:Y:S01]  /*47c0*/  MOV R124, R107 ;  /* 0x0000006b007c7202 */ /* 0x000fe20000000f00 */
[----:B------:R-:W-:-:S02]  /*47d0*/  IMAD.MOV.U32 R107, RZ, RZ, R98 ;  /* 0x000000ffff6b7224 */ /* 0x000fc400078e0062 */
[----:B------:R3:W-:Y:S01]  /*47e0*/  MUFU.EX2 R250, R10 ;  /* 0x0000000a00fa7308 */ /* 0x0007e20000000800 */
[----:B------:R-:W-:Y:S01]  /*47f0*/  IMAD.MOV.U32 R110, RZ, RZ, R245 ;  /* 0x000000ffff6e7224 */ /* 0x000fe200078e00f5 */
[----:B------:R-:W-:Y:S01]  /*4800*/  MOV R111, R97 ;  /* 0x00000061006f7202 */ /* 0x000fe20000000f00 */
[----:B------:R-:W-:Y:S01]  /*4810*/  IMAD.MOV.U32 R98, RZ, RZ, R94 ;  /* 0x000000ffff627224 */ /* 0x000fe200078e005e */
[----:B------:R-:W-:Y:S01]  /*4820*/  MOV R97, R93 ;  /* 0x0000005d00617202 */ /* 0x000fe20000000f00 */
[----:B-1----:R-:W-:Y:S01]  /*4830*/  HMMA.16816.F32 R64, R4, R24, R112 ;  /* 0x000000180440723c */ /* 0x002fe20000001870 */
[----:B------:R-:W-:Y:S01]  /*4840*/  MOV R93, R77 ;  /* 0x0000004d005d7202 */ /* 0x000fe20000000f00 */
[----:B------:R-:W-:Y:S01]  /*4850*/  IMAD.MOV.U32 R94, RZ, RZ, R78 ;  /* 0x000000ffff5e7224 */ /* 0x000fe200078e004e */
[----:B------:R-:W-:Y:S01]  /*4860*/  MOV R109, R83 ;  /* 0x00000053006d7202 */ /* 0x000fe20000000f00 */
[----:B------:R-:W-:-:S04]  /*4870*/  IMAD.MOV.U32 R108, RZ, RZ, R90 ;  /* 0x000000ffff6c7224 */ /* 0x000fc800078e005a */
[C---:B------:R-:W-:Y:S01]  /*4880*/  HMMA.16816.F32 R68, R4.reuse, R26, R116 ;  /* 0x0000001a0444723c */ /* 0x040fe20000001874 */
[----:B------:R-:W1:Y:S01]  /*4890*/  LDSM.16.MT88.4 R24, [R2+0x4100] ;  /* 0x004100000218783b */ /* 0x000e620000004200 */
[----:B---3--:R-:W-:Y:S02]  /*48a0*/  FFMA.FTZ R10, R125, c[0x0][0x2d0], -R9 ;  /* 0x0000b4007d0a7a23 */ /* 0x008fe40000010809 */
[----:B------:R-:W-:Y:S02]  /*48b0*/  IMAD.MOV.U32 R125, RZ, RZ, R96 ;  /* 0x000000ffff7d7224 */ /* 0x000fe400078e0060 */
[----:B------:R3:W-:Y:S01]  /*48c0*/  MUFU.EX2 R249, R10 ;  /* 0x0000000a00f97308 */ /* 0x0007e20000000800 */
[----:B------:R-:W-:Y:S01]  /*48d0*/  IMAD.MOV.U32 R96, RZ, RZ, R92 ;  /* 0x000000ffff607224 */ /* 0x000fe200078e005c */
[----:B------:R-:W-:Y:S01]  /*48e0*/  HMMA.16816.F32 R72, R4, R20, R84 ;  /* 0x000000140448723c */ /* 0x000fe20000001854 */
[----:B------:R-:W-:Y:S02]  /*48f0*/  IMAD.MOV.U32 R92, RZ, RZ, R76 ;  /* 0x000000ffff5c7224 */ /* 0x000fe400078e004c */
[----:B------:R-:W-:-:S05]  /*4900*/  IMAD.MOV.U32 R119, RZ, RZ, R88 ;  /* 0x000000ffff777224 */ /* 0x000fca00078e0058 */
[----:B-----5:R-:W-:Y:S01]  /*4910*/  HMMA.16816.F32 R80, R4, R12, R128 ;  /* 0x0000000c0450723c */ /* 0x020fe20000001880 */
[----:B---3--:R-:W-:Y:S01]  /*4920*/  FFMA.FTZ R10, R126, c[0x0][0x2d0], -R8 ;  /* 0x0000b4007e0a7a23 */ /* 0x008fe20000010808 */
[----:B------:R-:W-:-:S06]  /*4930*/  MOV R126, R89 ;  /* 0x00000059007e7202 */ /* 0x000fcc0000000f00 */
[----:B------:R-:W-:Y:S01]  /*4940*/  HMMA.16816.F32 R84, R4, R14, R132 ;  /* 0x0000000e0454723c */ /* 0x000fe20000001884 */
[----:B------:R-:W3:Y:S01]  /*4950*/  LDSM.16.MT88.4 R12, [R103+0x1100] ;  /* 0x00110000670c783b */ /* 0x000ee20000004200 */
[----:B------:R5:W-:Y:S05]  /*4960*/  MUFU.EX2 R248, R10 ;  /* 0x0000000a00f87308 */ /* 0x000bea0000000800 */
[----:B------:R-:W-:Y:S01]  /*4970*/  IMAD.MOV.U32 R132, RZ, RZ, R102 ;  /* 0x000000ffff847224 */ /* 0x000fe200078e0066 */
[----:B------:R-:W-:Y:S01]  /*4980*/  MOV R133, R96 ;  /* 0x0000006000857202 */ /* 0x000fe20000000f00 */
[----:B------:R-:W-:Y:S01]  /*4990*/  IMAD.MOV.U32 R102, RZ, RZ, R97 ;  /* 0x000000ffff667224 */ /* 0x000fe200078e0061 */
[----:B------:R-:W-:Y:S01]  /*49a0*/  MOV R134, R98 ;  /* 0x0000006200867202 */ /* 0x000fe20000000f00 */
[----:B-----5:R-:W-:Y:S01]  /*49b0*/  FFMA.FTZ R10, R164, c[0x0][0x2d0], -R8 ;  /* 0x0000b400a40a7a23 */ /* 0x020fe20000010808 */
[----:B------:R-:W-:-:S03]  /*49c0*/  MOV R164, R246 ;  /* 0x000000f600a47202 */ /* 0x000fc60000000f00 */
[----:B------:R5:W1:Y:S02]  /*49d0*/  MUFU.EX2 R247, R10 ;  /* 0x0000000a00f77308 */ /* 0x000a640000000800 */
[----:B-----5:R-:W-:-:S06]  /*49e0*/  FFMA.FTZ R10, R127, c[0x0][0x2d0], -R8 ;  /* 0x0000b4007f0a7a23 */ /* 0x020fcc0000010808 */
[----:B------:R5:W-:Y:S02]  /*49f0*/  MUFU.EX2 R246, R10 ;  /* 0x0000000a00f67308 */ /* 0x000be40000000800 */
[----:B-----5:R-:W-:Y:S02]  /*4a00*/  FFMA.FTZ R10, R165, c[0x0][0x2d0], -R8 ;  /* 0x0000b400a50a7a23 */ /* 0x020fe40000010808 */
[----:B------:R-:W-:Y:S01]  /*4a10*/  IMAD.MOV.U32 R165, RZ, RZ, R106 ;  /* 0x000000ffffa57224 */ /* 0x000fe200078e006a */
[----:B------:R-:W-:-:S03]  /*4a20*/  MOV R106, R99 ;  /* 0x00000063006a7202 */ /* 0x000fc60000000f00 */
[----:B------:R-:W5:Y:S01]  /*4a30*/  MUFU.EX2 R245, R10 ;  /* 0x0000000a00f57308 */ /* 0x000f620000000800 */
[----:B------:R-:W-:Y:S02]  /*4a40*/  MOV R99, R95 ;  /* 0x0000005f00637202 */ /* 0x000fe40000000f00 */
[----:B------:R-:W-:Y:S02]  /*4a50*/  MOV R95, R79 ;  /* 0x0000004f005f7202 */ /* 0x000fe40000000f00 */
[----:B------:R-:W-:Y:S01]  /*4a60*/  HMMA.16816.F32 R76, R4, R22, R120 ;  /* 0x00000016044c723c */ /* 0x000fe20000001878 */
[----:B------:R-:W-:Y:S01]  /*4a70*/  IMAD.MOV.U32 R135, RZ, RZ, R99 ;  /* 0x000000ffff877224 */ /* 0x000fe200078e0063 */
[----:B------:R-:W-:Y:S05]  /*4a80*/  LDSM.16.MT88.4 R20, [R0+0x1100] ;  /* 0x001100000014783b */ /* 0x000fea0000004200 */
[----:B------:R-:W-:-:S02]  /*4a90*/  F2FP.PACK_AB R4, R251, R252 ;  /* 0x000000fcfb04723e */ /* 0x000fc400000000ff */
[----:B-1----:R-:W-:Y:S02]  /*4aa0*/  F2FP.PACK_AB R5, R247, R248 ;  /* 0x000000f8f705723e */ /* 0x002fe400000000ff */
[----:B------:R-:W-:Y:S02]  /*4ab0*/  F2FP.PACK_AB R6, R249, R250 ;  /* 0x000000faf906723e */ /* 0x000fe400000000ff */
[----:B-----5:R-:W-:Y:S02]  /*4ac0*/  F2FP.PACK_AB R7, R245, R246 ;  /* 0x000000f6f507723e */ /* 0x020fe400000000ff */
[----:B------:R-:W-:-:S05]  /*4ad0*/  MOV R10, R92 ;  /* 0x0000005c000a7202 */ /* 0x000fca0000000f00 */
[C---:B--2---:R-:W-:Y:S07]  /*4ae0*/  HMMA.16816.F32 R96, R4.reuse, R16, R168 ;  /* 0x000000100460723c */ /* 0x044fee00000018a8 */
[----:B------:R-:W-:Y:S01]  /*4af0*/  MOV R170, R101 ;  /* 0x0000006500aa7202 */ /* 0x000fe20000000f00 */
[----:B----4-:R-:W-:Y:S01]  /*4b00*/  HMMA.16816.F32 R112, R4, R28, R188 ;  /* 0x0000001c0470723c */ /* 0x010fe200000018bc */
[----:B------:R-:W-:Y:S01]  /*4b10*/  IMAD.MOV.U32 R169, RZ, RZ, R104 ;  /* 0x000000ffffa97224 */ /* 0x000fe200078e0068 */
[----:B------:R-:W-:-:S02]  /*4b20*/  MOV R168, R105 ;  /* 0x0000006900a87202 */ /* 0x000fc40000000f00 */
[----:B------:R-:W-:Y:S02]  /*4b30*/  MOV R101, R107 ;  /* 0x0000006b00657202 */ /* 0x000fe40000000f00 */
[----:B------:R-:W-:Y:S01]  /*4b40*/  MOV R171, R109 ;  /* 0x0000006d00ab7202 */ /* 0x000fe20000000f00 */
[----:B------:R-:W-:Y:S01]  /*4b50*/  IMAD.MOV.U32 R188, RZ, RZ, R106 ;  /* 0x000000ffffbc7224 */ /* 0x000fe200078e006a */
[----:B------:R-:W-:Y:S01]  /*4b60*/  HMMA.16816.F32 R88, R4, R30, R144 ;  /* 0x0000001e0458723c */ /* 0x000fe20000001890 */
[----:B------:R-:W-:Y:S01]  /*4b70*/  LDSM.16.MT88.4 R28, [R241+0x1100] ;  /* 0x00110000f11c783b */ /* 0x000fe20000004200 */
[----:B------:R-:W-:Y:S01]  /*4b80*/  IMAD.MOV.U32 R189, RZ, RZ, R110 ;  /* 0x000000ffffbd7224 */ /* 0x000fe200078e006e */
[----:B------:R-:W-:Y:S01]  /*4b90*/  MOV R191, R94 ;  /* 0x0000005e00bf7202 */ /* 0x000fe20000000f00 */
[----:B------:R-:W-:-:S04]  /*4ba0*/  IMAD.MOV.U32 R190, RZ, RZ, R95 ;  /* 0x000000ffffbe7224 */ /* 0x000fc800078e005f */
[C---:B------:R-:W-:Y:S01]  /*4bb0*/  HMMA.16816.F32 R104, R4.reuse, R18, R140 ;  /* 0x000000120468723c */ /* 0x040fe2000000188c */
[----:B------:R-:W1:Y:S06]  /*4bc0*/  LDSM.16.MT88.4 R16, [R103+0x4100] ;  /* 0x004100006710783b */ /* 0x000e6c0000004200 */
[----:B------:R-:W-:Y:S01]  /*4bd0*/  IMAD.MOV.U32 R143, RZ, RZ, R111 ;  /* 0x000000ffff8f7224 */ /* 0x000fe200078e006f */
[C---:B------:R-:W-:Y:S07]  /*4be0*/  HMMA.16816.F32 R144, R4.reuse, R24, R172 ;  /* 0x000000180490723c */ /* 0x040fee00000018ac */
[----:B------:R-:W-:Y:S01]  /*4bf0*/  MOV R175, R119 ;  /* 0x0000007700af7202 */ /* 0x000fe20000000f00 */
[----:B------:R-:W-:Y:S01]  /*4c00*/  IMAD.MOV.U32 R172, RZ, RZ, R93 ;  /* 0x000000ffffac7224 */ /* 0x000fe200078e005d */
[----:B------:R-:W-:Y:S01]  /*4c10*/  MOV R173, R108 ;  /* 0x0000006c00ad7202 */ /* 0x000fe20000000f00 */
[----:B---3--:R-:W-:Y:S01]  /*4c20*/  HMMA.16816.F32 R116, R4, R14, R160 ;  /* 0x0000000e0474723c */ /* 0x008fe200000018a0 */
[----:B------:R-:W-:-:S07]  /*4c30*/  IMAD.MOV.U32 R174, RZ, RZ, R126 ;  /* 0x000000ffffae7224 */ /* 0x000fce00078e007e */
[C---:B------:R-:W-:Y:S01]  /*4c40*/  HMMA.16816.F32 R108, R4.reuse, R12, R136 ;  /* 0x0000000c046c723c */ /* 0x040fe20000001888 */
[----:B------:R-:W2:Y:S07]  /*4c50*/  LDSM.16.MT88.4 R12, [R241+0x4100] ;  /* 0x00410000f10c783b */ /* 0x000eae0000004200 */
[C---:B------:R-:W-:Y:S01]  /*4c60*/  HMMA.16816.F32 R92, R4.reuse, R26, R148 ;  /* 0x0000001a045c723c */ /* 0x040fe20000001894 */
[----:B------:R-:W3:Y:S07]  /*4c70*/  LDSM.16.MT88.4 R24, [R0+0x4100] ;  /* 0x004100000018783b */ /* 0x000eee0000004200 */
[C---:B-1----:R-:W-:Y:S08]  /*4c80*/  HMMA.16816.F32 R160, R4.reuse, R16, R56 ;  /* 0x0000001004a0723c */ /* 0x042ff00000001838 */
[C---:B------:R-:W-:Y:S01]  /*4c90*/  HMMA.16816.F32 R148, R4.reuse, R18, R44 ;  /* 0x000000120494723c */ /* 0x040fe2000000182c */
[----:B------:R-:W1:Y:S07]  /*4ca0*/  LDSM.16.MT88.4 R16, [R241+0x7100] ;  /* 0x00710000f110783b */ /* 0x000e6e0000004200 */
[C---:B------:R-:W-:Y:S07]  /*4cb0*/  HMMA.16816.F32 R120, R4.reuse, R28, R180 ;  /* 0x0000001c0478723c */ /* 0x040fee00000018b4 */
[----:B------:R-:W-:Y:S01]  /*4cc0*/  MOV R180, R10 ;  /* 0x0000000a00b47202 */ /* 0x000fe20000000f00 */
[----:B------:R-:W-:Y:S01]  /*4cd0*/  FFMA.FTZ R10, R166, c[0x0][0x2d0], -R9 ;  /* 0x0000b400a60a7a23 */ /* 0x000fe20000010809 */
[----:B------:R-:W-:Y:S01]  /*4ce0*/  MOV R29, R189 ;  /* 0x000000bd001d7202 */ /* 0x000fe20000000f00 */
[----:B------:R-:W-:Y:S01]  /*4cf0*/  HMMA.16816.F32 R128, R4, R20, R176 ;  /* 0x000000140480723c */ /* 0x000fe200000018b0 */
[----:B------:R-:W-:Y:S01]  /*4d00*/  MOV R183, R125 ;  /* 0x0000007d00b77202 */ /* 0x000fe20000000f00 */
[----:B------:R4:W-:Y:S01]  /*4d10*/  MUFU.EX2 R189, R10 ;  /* 0x0000000a00bd7308 */ /* 0x0009e20000000800 */
[----:B------:R-:W-:-:S02]  /*4d20*/  IMAD.MOV.U32 R181, RZ, RZ, R133 ;  /* 0x000000ffffb57224 */ /* 0x000fc400078e0085 */
[----:B------:R-:W-:Y:S02]  /*4d30*/  IMAD.MOV.U32 R28, RZ, RZ, R135 ;  /* 0x000000ffff1c7224 */ /* 0x000fe400078e0087 */
[----:B------:R-:W-:Y:S01]  /*4d40*/  MOV R177, R132 ;  /* 0x0000008400b17202 */ /* 0x000fe20000000f00 */
[----:B------:R-:W-:Y:S01]  /*4d50*/  IMAD.MOV.U32 R166, RZ, RZ, R143 ;  /* 0x000000ffffa67224 */ /* 0x000fe200078e008f */
[----:B------:R-:W-:Y:S01]  /*4d60*/  MOV R176, R134 ;  /* 0x0000008600b07202 */ /* 0x000fe20000000f00 */
[----:B--2---:R-:W-:Y:S01]  /*4d70*/  HMMA.16816.F32 R140, R4, R14, R40 ;  /* 0x0000000e048c723c */ /* 0x004fe20000001828 */
[----:B------:R-:W-:Y:S02]  /*4d80*/  IMAD.MOV.U32 R182, RZ, RZ, R124 ;  /* 0x000000ffffb67224 */ /* 0x000fe400078e007c */
[----:B----4-:R-:W-:-:S05]  /*4d90*/  FFMA.FTZ R10, R167, c[0x0][0x2d0], -R9 ;  /* 0x0000b400a70a7a23 */ /* 0x010fca0000010809 */
[C---:B------:R-:W-:Y:S01]  /*4da0*/  HMMA.16816.F32 R132, R4.reuse, R12, R36 ;  /* 0x0000000c0484723c */ /* 0x040fe20000001824 */
[----:B------:R-:W-:Y:S01]  /*4db0*/  IMAD.MOV.U32 R167, RZ, RZ, R188 ;  /* 0x000000ffffa77224 */ /* 0x000fe200078e00bc */
[----:B------:R-:W2:Y:S01]  /*4dc0*/  LDSM.16.MT88.4 R12, [R0+0x7100] ;  /* 0x00710000000c783b */ /* 0x000ea20000004200 */
[----:B------:R4:W5:Y:S05]  /*4dd0*/  MUFU.EX2 R188, R10 ;  /* 0x0000000a00bc7308 */ /* 0x00096a0000000800 */
[C---:B------:R-:W-:Y:S01]  /*4de0*/  HMMA.16816.F32 R136, R4.reuse, R22, R48 ;  /* 0x000000160488723c */ /* 0x040fe20000001830 */
[----:B------:R-:W2:Y:S07]  /*4df0*/  LDSM.16.MT88.4 R20, [R103+0x7100] ;  /* 0x007100006714783b */ /* 0x000eae0000004200 */
[----:B---3--:R-:W-:Y:S01]  /*4e00*/  HMMA.16816.F32 R40, R4, R24, R32 ;  /* 0x000000180428723c */ /* 0x008fe20000001820 */
[----:B----4-:R-:W-:Y:S01]  /*4e10*/  FFMA.FTZ R10, R192, c[0x0][0x2d0], -R9 ;  /* 0x0000b400c00a7a23 */ /* 0x010fe20000010809 */
[----:B------:R-:W-:-:S03]  /*4e20*/  MOV R192, R183 ;  /* 0x000000b700c07202 */ /* 0x000fc60000000f00 */
[----:B------:R3:W-:Y:S03]  /*4e30*/  MUFU.EX2 R183, R10 ;  /* 0x0000000a00b77308 */ /* 0x0007e60000000800 */
[C---:B------:R-:W-:Y:S01]  /*4e40*/  HMMA.16816.F32 R56, R4.reuse, R26, R60 ;  /* 0x0000001a0438723c */ /* 0x040fe2000000183c */
[----:B------:R-:W4:Y:S07]  /*4e50*/  LDSM.16.MT88.4 R24, [R2+0x1900] ;  /* 0x001900000218783b */ /* 0x000f2e0000004200 */
[----:B-1----:R-:W-:Y:S01]  /*4e60*/  HMMA.16816.F32 R44, R4, R16, R72 ;  /* 0x00000010042c723c */ /* 0x002fe20000001848 */
[----:B---3--:R-:W-:-:S07]  /*4e70*/  FFMA.FTZ R10, R193, c[0x0][0x2d0], -R9 ;  /* 0x0000b400c10a7a23 */ /* 0x008fce0000010809 */
[C---:B------:R-:W-:Y:S01]  /*4e80*/  HMMA.16816.F32 R60, R4.reuse, R18, R76 ;  /* 0x00000012043c723c */ /* 0x040fe2000000184c */
[----:B------:R-:W-:Y:S01]  /*4e90*/  IMAD.MOV.U32 R193, RZ, RZ, R182 ;  /* 0x000000ffffc17224 */ /* 0x000fe200078e00b6 */
[----:B------:R-:W1:Y:S01]  /*4ea0*/  LDSM.16.MT88.4 R16, [R2+0x7900] ;  /* 0x007900000210783b */ /* 0x000e620000004200 */
[----:B------:R3:W1:Y:S05]  /*4eb0*/  MUFU.EX2 R182, R10 ;  /* 0x0000000a00b67308 */ /* 0x00066a0000000800 */
[C---:B------:R-:W-:Y:S08]  /*4ec0*/  HMMA.16816.F32 R124, R4.reuse, R30, R52 ;  /* 0x0000001e047c723c */ /* 0x040ff00000001834 */
[----:B--2---:R-:W-:Y:S01]  /*4ed0*/  HMMA.16816.F32 R32, R4, R12, R80 ;  /* 0x0000000c0420723c */ /* 0x004fe20000001850 */
[----:B---3--:R-:W-:Y:S01]  /*4ee0*/  FFMA.FTZ R10, R194, c[0x0][0x2d0], -R8 ;  /* 0x0000b400c20a7a23 */ /* 0x008fe20000010808 */
[----:B------:R-:W-:-:S03]  /*4ef0*/  MOV R194, R181 ;  /* 0x000000b500c27202 */ /* 0x000fc60000000f00 */
[----:B------:R2:W-:Y:S03]  /*4f00*/  MUFU.EX2 R181, R10 ;  /* 0x0000000a00b57308 */ /* 0x0005e60000000800 */
[C---:B------:R-:W-:Y:S01]  /*4f10*/  HMMA.16816.F32 R48, R4.reuse, R14, R84 ;  /* 0x0000000e0430723c */ /* 0x040fe20000001854 */
[----:B------:R-:W3:Y:S07]  /*4f20*/  LDSM.16.MT88.4 R12, [R103+0x1900] ;  /* 0x00190000670c783b */ /* 0x000eee0000004200 */
[----:B------:R-:W-:Y:S01]  /*4f30*/  HMMA.16816.F32 R36, R4, R20, R64 ;  /* 0x000000140424723c */ /* 0x000fe20000001840 */
[----:B--2---:R-:W-:-:S07]  /*4f40*/  FFMA.FTZ R10, R204, c[0x0][0x2d0], -R8 ;  /* 0x0000b400cc0a7a23 */ /* 0x004fce0000010808 */
[----:B------:R-:W-:Y:S01]  /*4f50*/  HMMA.16816.F32 R52, R4, R22, R68 ;  /* 0x000000160434723c */ /* 0x000fe20000001844 */
[----:B------:R-:W-:Y:S01]  /*4f60*/  IMAD.MOV.U32 R204, RZ, RZ, R180 ;  /* 0x000000ffffcc7224 */ /* 0x000fe200078e00b4 */
[----:B------:R-:W2:Y:S01]  /*4f70*/  LDSM.16.MT88.4 R20, [R2+0x4900] ;  /* 0x004900000214783b */ /* 0x000ea20000004200 */
[----:B------:R4:W4:Y:S04]  /*4f80*/  MUFU.EX2 R180, R10 ;  /* 0x0000000a00b47308 */ /* 0x0009280000000800 */
[----:B-----5:R-:W-:Y:S02]  /*4f90*/  F2FP.PACK_AB R4, R188, R189 ;  /* 0x000000bdbc04723e */ /* 0x020fe400000000ff */
[----:B-1----:R-:W-:Y:S01]  /*4fa0*/  F2FP.PACK_AB R6, R182, R183 ;  /* 0x000000b7b606723e */ /* 0x002fe200000000ff */
[----:B----4-:R-:W-:Y:S01]  /*4fb0*/  FFMA.FTZ R10, R195, c[0x0][0x2d0], -R8 ;  /* 0x0000b400c30a7a23 */ /* 0x010fe20000010808 */
[----:B------:R-:W-:-:S02]  /*4fc0*/  F2FP.PACK_AB R5, R180, R181 ;  /* 0x000000b5b405723e */ /* 0x000fc400000000ff */
[----:B------:R-:W-:Y:S01]  /*4fd0*/  MOV R195, R28 ;  /* 0x0000001c00c37202 */ /* 0x000fe20000000f00 */
[----:B------:R1:W-:Y:S02]  /*4fe0*/  MUFU.EX2 R179, R10 ;  /* 0x0000000a00b37308 */ /* 0x0003e40000000800 */
[----:B-1----:R-:W-:Y:S02]  /*4ff0*/  FFMA.FTZ R10, R205, c[0x0][0x2d0], -R8 ;  /* 0x0000b400cd0a7a23 */ /* 0x002fe40000010808 */
[----:B------:R-:W-:-:S04]  /*5000*/  IMAD.MOV.U32 R205, RZ, RZ, R29 ;  /* 0x000000ffffcd7224 */ /* 0x000fc800078e001d */
[----:B------:R-:W1:Y:S01]  /*5010*/  MUFU.EX2 R178, R10 ;  /* 0x0000000a00b27308 */ /* 0x000e620000000800 */
[----:B------:R-:W-:Y:S01]  /*5020*/  LDSM.16.MT88.4 R28, [R241+0x1900] ;  /* 0x00190000f11c783b */ /* 0x000fe20000004200 */
[----:B-1----:R-:W-:Y:S01]  /*5030*/  F2FP.PACK_AB R7, R178, R179 ;  /* 0x000000b3b207723e */ /* 0x002fe200000000ff */
[----:B------:R-:W-:Y:S02]  /*5040*/  FFMA.FTZ R10, R236, c[0x0][0x2d0], -R9 ;  /* 0x0000b400ec0a7a23 */ /* 0x000fe40000010809 */
[----:B------:R-:W-:-:S04]  /*5050*/  IMAD.MOV.U32 R236, RZ, RZ, R166 ;  /* 0x000000ffffec7224 */ /* 0x000fc800078e00a6 */
[C---:B------:R-:W-:Y:S08]  /*5060*/  HMMA.16816.F32 R112, R4.reuse, R24, R112 ;  /* 0x000000180470723c */ /* 0x040ff00000001870 */
[C---:B------:R-:W-:Y:S01]  /*5070*/  HMMA.16816.F32 R64, R4.reuse, R26, R88 ;  /* 0x0000001a0440723c */ /* 0x040fe20000001858 */
[----:B------:R-:W1:Y:S07]  /*5080*/  LDSM.16.MT88.4 R24, [R0+0x1900] ;  /* 0x001900000018783b */ /* 0x000e6e0000004200 */
[C---:B------:R-:W-:Y:S08]  /*5090*/  HMMA.16816.F32 R76, R4.reuse, R16, R96 ;  /* 0x00000010044c723c */ /* 0x040ff00000001860 */
[C---:B------:R-:W-:Y:S01]  /*50a0*/  HMMA.16816.F32 R72, R4.reuse, R18, R104 ;  /* 0x000000120448723c */ /* 0x040fe20000001868 */
[----:B------:R-:W4:Y:S07]  /*50b0*/  LDSM.16.MT88.4 R16, [R103+0x4900] ;  /* 0x004900006710783b */ /* 0x000f2e0000004200 */
        /* <DEDUP_REMOVED lines=9> */
[C---:B----4-:R-:W-:Y:S07]  /*5150*/  HMMA.16816.F32 R136, R4.reuse, R16, R160 ;  /* 0x000000100488723c */ /* 0x050fee00000018a0 */
[----:B------:R-:W-:Y:S01]  /*5160*/  IMAD.MOV.U32 R162, RZ, RZ, R195 ;  /* 0x000000ffffa27224 */ /* 0x000fe200078e00c3 */
[C---:B------:R-:W-:Y:S01]  /*5170*/  HMMA.16816.F32 R92, R4.reuse, R18, R148 ;  /* 0x00000012045c723c */ /* 0x040fe20000001894 */
[----:B------:R-:W4:Y:S01]  /*5180*/  LDSM.16.MT88.4 R16, [R241+0x7900] ;  /* 0x00790000f110783b */ /* 0x000f220000004200 */
[----:B------:R-:W-:Y:S01]  /*5190*/  IMAD.MOV.U32 R195, RZ, RZ, R177 ;  /* 0x000000ffffc37224 */ /* 0x000fe200078e00b1 */
[----:B------:R-:W-:Y:S01]  /*51a0*/  MOV R163, R205 ;  /* 0x000000cd00a37202 */ /* 0x000fe20000000f00 */
[----:B------:R5:W-:Y:S01]  /*51b0*/  MUFU.EX2 R177, R10 ;  /* 0x0000000a00b17308 */ /* 0x000be20000000800 */
[----:B------:R-:W-:Y:S01]  /*51c0*/  MOV R205, R176 ;  /* 0x000000b000cd7202 */ /* 0x000fe20000000f00 */
[----:B------:R-:W-:Y:S01]  /*51d0*/  IMAD.MOV.U32 R160, RZ, RZ, R194 ;  /* 0x000000ffffa07224 */ /* 0x000fe200078e00c2 */
[----:B------:R-:W-:Y:S01]  /*51e0*/  MOV R161, R204 ;  /* 0x000000cc00a17202 */ /* 0x000fe20000000f00 */
[C---:B---3--:R-:W-:Y:S01]  /*51f0*/  HMMA.16816.F32 R96, R4.reuse, R12, R132 ;  /* 0x0000000c0460723c */ /* 0x048fe20000001884 */
[----:B------:R-:W-:Y:S01]  /*5200*/  MOV R150, R193 ;  /* 0x000000c100967202 */ /* 0x000fe20000000f00 */
[----:B------:R-:W-:Y:S01]  /*5210*/  IMAD.MOV.U32 R149, RZ, RZ, R192 ;  /* 0x000000ffff957224 */ /* 0x000fe200078e00c0 */
[----:B------:R-:W-:Y:S01]  /*5220*/  MOV R148, R167 ;  /* 0x000000a700947202 */ /* 0x000fe20000000f00 */
[----:B------:R-:W-:Y:S01]  /*5230*/  IMAD.MOV.U32 R194, RZ, RZ, R169 ;  /* 0x000000ffffc27224 */ /* 0x000fe200078e00a9 */
[----:B------:R-:W-:Y:S01]  /*5240*/  MOV R204, R168 ;  /* 0x000000a800cc7202 */ /* 0x000fe20000000f00 */
[----:B------:R-:W-:Y:S01]  /*5250*/  IMAD.MOV.U32 R192, RZ, RZ, R171 ;  /* 0x000000ffffc07224 */ /* 0x000fe200078e00ab */
[----:B------:R-:W-:Y:S01]  /*5260*/  MOV R193, R170 ;  /* 0x000000aa00c17202 */ /* 0x000fe20000000f00 */
[----:B------:R-:W-:Y:S01]  /*5270*/  HMMA.16816.F32 R116, R4, R14, R140 ;  /* 0x0000000e0474723c */ /* 0x000fe2000000188c */
[----:B------:R-:W3:Y:S01]  /*5280*/  LDSM.16.MT88.4 R12, [R0+0x7900] ;  /* 0x00790000000c783b */ /* 0x000ee20000004200 */
[----:B------:R-:W-:-:S02]  /*5290*/  IMAD.MOV.U32 R151, RZ, RZ, R173 ;  /* 0x000000ffff977224 */ /* 0x000fc400078e00ad */
[----:B-----5:R-:W-:Y:S02]  /*52a0*/  FFMA.FTZ R10, R207, c[0x0][0x2d0], -R9 ;  /* 0x0000b400cf0a7a23 */ /* 0x020fe40000010809 */
[----:B------:R-:W-:Y:S01]  /*52b0*/  IMAD.MOV.U32 R207, RZ, RZ, R164 ;  /* 0x000000ffffcf7224 */ /* 0x000fe200078e00a4 */
[----:B------:R-:W-:Y:S01]  /*52c0*/  MOV R142, R174 ;  /* 0x000000ae008e7202 */ /* 0x000fe20000000f00 */
[----:B------:R5:W1:Y:S01]  /*52d0*/  MUFU.EX2 R176, R10 ;  /* 0x0000000a00b07308 */ /* 0x000a620000000800 */
[----:B------:R-:W-:Y:S01]  /*52e0*/  IMAD.MOV.U32 R141, RZ, RZ, R175 ;  /* 0x000000ffff8d7224 */ /* 0x000fe200078e00af */
[----:B------:R-:W-:Y:S01]  /*52f0*/  HMMA.16816.F32 R84, R4, R30, R124 ;  /* 0x0000001e0454723c */ /* 0x000fe2000000187c */
[----:B------:R-:W-:Y:S02]  /*5300*/  MOV R140, R165 ;  /* 0x000000a5008c7202 */ /* 0x000fe40000000f00 */
[----:B------:R-:W-:-:S05]  /*5310*/  MOV R143, R172 ;  /* 0x000000ac008f7202 */ /* 0x000fca0000000f00 */
[----:B--2---:R-:W-:Y:S01]  /*5320*/  HMMA.16816.F32 R108, R4, R20, R40 ;  /* 0x00000014046c723c */ /* 0x004fe20000001828 */
[----:B-----5:R-:W-:Y:S01]  /*5330*/  FFMA.FTZ R10, R206, c[0x0][0x2d0], -R9 ;  /* 0x0000b400ce0a7a23 */ /* 0x020fe20000010809 */
[----:B------:R-:W-:-:S06]  /*5340*/  MOV R206, R102 ;  /* 0x0000006600ce7202 */ /* 0x000fcc0000000f00 */
[C---:B------:R-:W-:Y:S01]  /*5350*/  HMMA.16816.F32 R56, R4.reuse, R22, R56 ;  /* 0x000000160438723c */ /* 0x040fe20000001838 */
[----:B------:R-:W2:Y:S01]  /*5360*/  LDSM.16.MT88.4 R20, [R2+0x2100] ;  /* 0x002100000214783b */ /* 0x000ea20000004200 */
[----:B------:R5:W-:Y:S06]  /*5370*/  MUFU.EX2 R175, R10 ;  /* 0x0000000a00af7308 */ /* 0x000bec0000000800 */
[C---:B-1----:R-:W-:Y:S08]  /*5380*/  HMMA.16816.F32 R164, R4.reuse, R24, R36 ;  /* 0x0000001804a4723c */ /* 0x042ff00000001824 */
[----:B------:R-:W-:Y:S01]  /*5390*/  HMMA.16816.F32 R124, R4, R26, R52 ;  /* 0x0000001a047c723c */ /* 0x000fe20000001834 */
[----:B------:R-:W1:Y:S01]  /*53a0*/  LDSM.16.MT88.4 R24, [R2+0x5100] ;  /* 0x005100000218783b */ /* 0x000e620000004200 */
[----:B-----5:R-:W-:-:S02]  /*53b0*/  FFMA.FTZ R10, R11, c[0x0][0x2d0], -R9 ;  /* 0x0000b4000b0a7a23 */ /* 0x020fc40000010809 */
[----:B------:R-:W-:Y:S02]  /*53c0*/  IMAD.MOV.U32 R11, RZ, RZ, R101 ;  /* 0x000000ffff0b7224 */ /* 0x000fe400078e0065 */
[----:B------:R5:W1:Y:S02]  /*53d0*/  MUFU.EX2 R174, R10 ;  /* 0x0000000a00ae7308 */ /* 0x000a640000000800 */
[C---:B----4-:R-:W-:Y:S08]  /*53e0*/  HMMA.16816.F32 R168, R4.reuse, R16, R44 ;  /* 0x0000001004a8723c */ /* 0x050ff0000000182c */
[----:B------:R-:W-:Y:S01]  /*53f0*/  HMMA.16816.F32 R132, R4, R18, R60 ;  /* 0x000000120484723c */ /* 0x000fe2000000183c */
[----:B------:R-:W4:Y:S01]  /*5400*/  LDSM.16.MT88.4 R16, [R103+0x2100] ;  /* 0x002100006710783b */ /* 0x000f220000004200 */
[----:B-----5:R-:W-:-:S06]  /*5410*/  FFMA.FTZ R10, R239, c[0x0][0x2d0], -R8 ;  /* 0x0000b400ef0a7a23 */ /* 0x020fcc0000010808 */
[C---:B---3--:R-:W-:Y:S01]  /*5420*/  HMMA.16816.F32 R36, R4.reuse, R12, R32 ;  /* 0x0000000c0424723c */ /* 0x048fe20000001820 */
[----:B------:R3:W-:Y:S07]  /*5430*/  MUFU.EX2 R173, R10 ;  /* 0x0000000a00ad7308 */ /* 0x0007ee0000000800 */
[C---:B------:R-:W-:Y:S01]  /*5440*/  HMMA.16816.F32 R120, R4.reuse, R28, R120 ;  /* 0x0000001c0478723c */ /* 0x040fe20000001878 */
[----:B------:R-:W-:Y:S07]  /*5450*/  LDSM.16.MT88.4 R28, [R2+0x8100] ;  /* 0x00810000021c783b */ /* 0x000fee0000004200 */
[----:B------:R-:W-:Y:S01]  /*5460*/  HMMA.16816.F32 R32, R4, R14, R48 ;  /* 0x0000000e0420723c */ /* 0x000fe20000001830 */
[----:B------:R-:W5:Y:S01]  /*5470*/  LDSM.16.MT88.4 R12, [R241+0x2100] ;  /* 0x00210000f10c783b */ /* 0x000f620000004200 */
[----:B---3--:R-:W-:-:S04]  /*5480*/  FFMA.FTZ R10, R244, c[0x0][0x2d0], -R8 ;  /* 0x0000b400f40a7a23 */ /* 0x008fc80000010808 */
[----:B------:R3:W2:Y:S01]  /*5490*/  MUFU.EX2 R172, R10 ;  /* 0x0000000a00ac7308 */ /* 0x0006a20000000800 */
[----:B------:R-:W-:Y:S02]  /*54a0*/  F2FP.PACK_AB R4, R176, R177 ;  /* 0x000000b1b004723e */ /* 0x000fe400000000ff */
[----:B-1----:R-:W-:Y:S01]  /*54b0*/  F2FP.PACK_AB R6, R174, R175 ;  /* 0x000000afae06723e */ /* 0x002fe200000000ff */
[----:B---3--:R-:W-:Y:S01]  /*54c0*/  FFMA.FTZ R10, R238, c[0x0][0x2d0], -R8 ;  /* 0x0000b400ee0a7a23 */ /* 0x008fe20000010808 */
[----:B--2---:R-:W-:-:S03]  /*54d0*/  F2FP.PACK_AB R5, R172, R173 ;  /* 0x000000adac05723e */ /* 0x004fc600000000ff */
[----:B------:R1:W-:Y:S02]  /*54e0*/  MUFU.EX2 R102, R10 ;  /* 0x0000000a00667308 */ /* 0x0003e40000000800 */
[----:B-1----:R-:W-:Y:S01]  /*54f0*/  FFMA.FTZ R10, R237, c[0x0][0x2d0], -R8 ;  /* 0x0000b400ed0a7a23 */ /* 0x002fe20000010808 */
[----:B------:R-:W-:-:S05]  /*5500*/  MOV R237, R151 ;  /* 0x0000009700ed7202 */ /* 0x000fca0000000f00 */
[----:B------:R-:W1:Y:S02]  /*5510*/  MUFU.EX2 R101, R10 ;  /* 0x0000000a00657308 */ /* 0x000e640000000800 */
[----:B-1----:R-:W-:Y:S01]  /*5520*/  F2FP.PACK_AB R7, R101, R102 ;  /* 0x000000666507723e */ /* 0x002fe200000000ff */
[----:B------:R-:W-:Y:S01]  /*5530*/  FFMA.FTZ R10, R11, c[0x0][0x2d0], -R9 ;  /* 0x0000b4000b0a7a23 */ /* 0x000fe20000010809 */
[----:B------:R-:W-:Y:S01]  /*5540*/  MOV R11, R206 ;  /* 0x000000ce000b7202 */ /* 0x000fe20000000f00 */
[----:B------:R-:W-:-:S03]  /*5550*/  IMAD.MOV.U32 R206, RZ, RZ, R140 ;  /* 0x000000ffffce7224 */ /* 0x000fc600078e008c */
[----:B------:R1:W-:Y:S01]  /*5560*/  MUFU.EX2 R51, R10 ;  /* 0x0000000a00337308 */ /* 0x0003e20000000800 */
[----:B------:R-:W-:Y:S01]  /*5570*/  IMAD.MOV.U32 R140, RZ, RZ, R143 ;  /* 0x000000ffff8c7224 */ /* 0x000fe200078e008f */
[----:B------:R-:W-:Y:S01]  /*5580*/  HMMA.16816.F32 R112, R4, R20, R112 ;  /* 0x000000140470723c */ /* 0x000fe20000001870 */
[----:B------:R-:W-:Y:S01]  /*5590*/  MOV R143, R150 ;  /* 0x00000096008f7202 */ /* 0x000fe20000000f00 */
[----:B------:R-:W-:-:S04]  /*55a0*/  IMAD.MOV.U32 R150, RZ, RZ, R162 ;  /* 0x000000ffff967224 */ /* 0x000fc800078e00a2 */
[----:B------:R-:W-:Y:S02]  /*55b0*/  IMAD.MOV.U32 R238, RZ, RZ, R150 ;  /* 0x000000ffffee7224 */ /* 0x000fe400078e0096 */
[C---:B------:R-:W-:Y:S01]  /*55c0*/  HMMA.16816.F32 R40, R4.reuse, R22, R64 ;  /* 0x000000160428723c */ /* 0x040fe20000001840 */
[----:B------:R-:W2:Y:S04]  /*55d0*/  LDSM.16.MT88.4 R20, [R0+0x2100] ;  /* 0x002100000014783b */ /* 0x000ea80000004200 */
[----:B------:R-:W-:Y:S01]  /*55e0*/  LDSM.16.MT88.4 R64, [R0+0x5900] ;  /* 0x005900000040783b */ /* 0x000fe20000004200 */
[----:B-1----:R-:W-:Y:S01]  /*55f0*/  FFMA.FTZ R10, R207, c[0x0][0x2d0], -R9 ;  /* 0x0000b400cf0a7a23 */ /* 0x002fe20000010809 */
[----:B------:R-:W-:Y:S01]  /*5600*/  MOV R207, R142 ;  /* 0x0000008e00cf7202 */ /* 0x000fe20000000f00 */
[----:B------:R-:W-:Y:S01]  /*5610*/  HMMA.16816.F32 R144, R4, R24, R144 ;  /* 0x000000180490723c */ /* 0x000fe20000001890 */
[----:B------:R-:W-:Y:S01]  /*5620*/  IMAD.MOV.U32 R142, RZ, RZ, R149 ;  /* 0x000000ffff8e7224 */ /* 0x000fe200078e0095 */
[----:B------:R1:W3:Y:S01]  /*5630*/  MUFU.EX2 R50, R10 ;  /* 0x0000000a00327308 */ /* 0x0002e20000000800 */
[----:B------:R-:W-:-:S04]  /*5640*/  MOV R149, R161 ;  /* 0x000000a100957202 */ /* 0x000fc80000000f00 */
[----:B------:R-:W-:Y:S01]  /*5650*/  MOV R244, R149 ;  /* 0x0000009500f47202 */ /* 0x000fe20000000f00 */
[C---:B------:R-:W-:Y:S01]  /*5660*/  HMMA.16816.F32 R44, R4.reuse, R26, R68 ;  /* 0x0000001a042c723c */ /* 0x040fe20000001844 */
[----:B------:R-:W2:Y:S07]  /*5670*/  LDSM.16.MT88.4 R24, [R103+0x5100] ;  /* 0x005100006718783b */ /* 0x000eae0000004200 */
[----:B----4-:R-:W-:Y:S01]  /*5680*/  HMMA.16816.F32 R104, R4, R16, R104 ;  /* 0x000000100468723c */ /* 0x010fe20000001868 */
[--C-:B-1----:R-:W-:Y:S01]  /*5690*/  FFMA.FTZ R10, R141, c[0x0][0x2d0], -R9.reuse ;  /* 0x0000b4008d0a7a23 */ /* 0x102fe20000010809 */
[----:B------:R-:W-:Y:S01]  /*56a0*/  MOV R141, R148 ;  /* 0x00000094008d7202 */ /* 0x000fe20000000f00 */
[----:B------:R-:W-:-:S02]  /*56b0*/  FFMA.FTZ R9, R163, c[0x0][0x2d0], -R9 ;  /* 0x0000b400a3097a23 */ /* 0x000fc40000010809 */
[----:B------:R-:W-:Y:S01]  /*56c0*/  IMAD.MOV.U32 R148, RZ, RZ, R160 ;  /* 0x000000ffff947224 */ /* 0x000fe200078e00a0 */
[----:B------:R-:W-:Y:S02]  /*56d0*/  MUFU.EX2 R49, R10 ;  /* 0x0000000a00317308 */ /* 0x000fe40000000800 */
[----:B------:R-:W-:Y:S01]  /*56e0*/  HMMA.16816.F32 R52, R4, R18, R80 ;  /* 0x000000120434723c */ /* 0x000fe20000001850 */
[----:B------:R-:W1:Y:S01]  /*56f0*/  LDSM.16.MT88.4 R16, [R241+0x5100] ;  /* 0x00510000f110783b */ /* 0x000e620000004200 */
[----:B------:R-:W-:-:S03]  /*5700*/  IMAD.MOV.U32 R239, RZ, RZ, R148 ;  /* 0x000000ffffef7224 */ /* 0x000fc600078e0094 */
[----:B------:R-:W-:Y:S01]  /*5710*/  LDSM.16.MT88.4 R148, [R2+0x5900] ;  /* 0x005900000294783b */ /* 0x000fe20000004200 */
[----:B------:R4:W1:Y:S02]  /*5720*/  MUFU.EX2 R48, R9 ;  /* 0x0000000900307308 */ /* 0x0008640000000800 */
[C---:B-----5:R-:W-:Y:S01]  /*5730*/  HMMA.16816.F32 R120, R4.reuse, R12, R120 ;  /* 0x0000000c0478723c */ /* 0x060fe20000001878 */
[----:B------:R-:W-:Y:S07]  /*5740*/  LDSM.16.MT88.4 R80, [R2+0x8900] ;  /* 0x008900000250783b */ /* 0x000fee0000004200 */
[----:B------:R-:W-:Y:S01]  /*5750*/  HMMA.16816.F32 R60, R4, R14, R84 ;  /* 0x0000000e043c723c */ /* 0x000fe20000001854 */
[----:B------:R-:W5:Y:S01]  /*5760*/  LDSM.16.MT88.4 R12, [R0+0x5100] ;  /* 0x00510000000c783b */ /* 0x000f620000004200 */
[----:B----4-:R-:W-:-:S06]  /*5770*/  FFMA.FTZ R9, R11, c[0x0][0x2d0], -R8 ;  /* 0x0000b4000b097a23 */ /* 0x010fcc0000010808 */
[----:B------:R-:W-:Y:S01]  /*5780*/  HMMA.16816.F32 R76, R4, R28, R76 ;  /* 0x0000001c044c723c */ /* 0x000fe2000000184c */
[----:B------:R-:W-:-:S07]  /*5790*/  MOV R11, R143 ;  /* 0x0000008f000b7202 */ /* 0x000fce0000000f00 */
[C---:B------:R-:W-:Y:S08]  /*57a0*/  HMMA.16816.F32 R28, R4.reuse, R30, R72 ;  /* 0x0000001e041c723c */ /* 0x040ff00000001848 */
[C---:B--2---:R-:W-:Y:S08]  /*57b0*/  HMMA.16816.F32 R128, R4.reuse, R20, R128 ;  /* 0x000000140480723c */ /* 0x044ff00000001880 */
[C---:B------:R-:W-:Y:S01]  /*57c0*/  HMMA.16816.F32 R68, R4.reuse, R22, R88 ;  /* 0x000000160444723c */ /* 0x040fe20000001858 */
[----:B------:R-:W2:Y:S07]  /*57d0*/  LDSM.16.MT88.4 R20, [R103+0x8100] ;  /* 0x008100006714783b */ /* 0x000eae0000004200 */
[C---:B------:R-:W-:Y:S08]  /*57e0*/  HMMA.16816.F32 R136, R4.reuse, R24, R136 ;  /* 0x000000180488723c */ /* 0x040ff00000001888 */
[C---:B------:R-:W-:Y:S01]  /*57f0*/  HMMA.16816.F32 R72, R4.reuse, R26, R92 ;  /* 0x0000001a0448723c */ /* 0x040fe2000000185c */
[----:B------:R-:W4:Y:S07]  /*5800*/  LDSM.16.MT88.4 R24, [R241+0x8100] ;  /* 0x00810000f118783b */ /* 0x000f2e0000004200 */
[C---:B-1----:R-:W-:Y:S07]  /*5810*/  HMMA.16816.F32 R84, R4.reuse, R16, R96 ;  /* 0x000000100454723c */ /* 0x042fee0000001860 */
[----:B---3--:R-:W-:Y:S01]  /*5820*/  F2FP.PACK_AB R96, R50, R51 ;  /* 0x000000333260723e */ /* 0x008fe200000000ff */
[----:B------:R-:W-:Y:S01]  /*5830*/  HMMA.16816.F32 R88, R4, R18, R116 ;  /* 0x000000120458723c */ /* 0x000fe20000001874 */
[----:B------:R-:W1:Y:S01]  /*5840*/  LDSM.16.MT88.4 R16, [R0+0x8100] ;  /* 0x008100000010783b */ /* 0x000e620000004200 */
[----:B------:R-:W-:-:S03]  /*5850*/  F2FP.PACK_AB R98, R48, R49 ;  /* 0x000000313062723e */ /* 0x000fc600000000ff */
[----:B------:R3:W-:Y:S03]  /*5860*/  LDSM.16.MT88.4 R116, [R2+0x2900] ;  /* 0x002900000274783b */ /* 0x0007e60000004200 */
[C---:B-----5:R-:W-:Y:S01]  /*5870*/  HMMA.16816.F32 R160, R4.reuse, R14, R56 ;  /* 0x0000000e04a0723c */ /* 0x060fe20000001838 */
[----:B------:R5:W-:Y:S01]  /*5880*/  MUFU.EX2 R15, R9 ;  /* 0x00000009000f7308 */ /* 0x000be20000000800 */
[----:B------:R-:W-:Y:S06]  /*5890*/  LDSM.16.MT88.4 R56, [R241+0x5900] ;  /* 0x00590000f138783b */ /* 0x000fec0000004200 */
[C---:B--2---:R-:W-:Y:S08]  /*58a0*/  HMMA.16816.F32 R164, R4.reuse, R20, R164 ;  /* 0x0000001404a4723c */ /* 0x044ff000000018a4 */
[----:B------:R-:W-:Y:S01]  /*58b0*/  HMMA.16816.F32 R92, R4, R12, R108 ;  /* 0x0000000c045c723c */ /* 0x000fe2000000186c */
[----:B-----5:R-:W-:Y:S01]  /*58c0*/  FFMA.FTZ R9, R206, c[0x0][0x2d0], -R8 ;  /* 0x0000b400ce097a23 */ /* 0x020fe20000010808 */
[----:B------:R-:W2:Y:S01]  /*58d0*/  LDSM.16.MT88.4 R108, [R103+0x2900] ;  /* 0x00290000676c783b */ /* 0x000ea20000004200 */
[----:B------:R-:W-:-:S02]  /*58e0*/  IMAD.MOV.U32 R206, RZ, RZ, R142 ;  /* 0x000000ffffce7224 */ /* 0x000fc400078e008e */
[----:B------:R5:W1:Y:S01]  /*58f0*/  MUFU.EX2 R14, R9 ;  /* 0x00000009000e7308 */ /* 0x000a620000000800 */
[----:B---3--:R-:W-:Y:S02]  /*5900*/  FADD.FTZ R2, R239, R244 ;  /* 0x000000f4ef027221 */ /* 0x008fe40000010000 */
[----:B----4-:R-:W-:Y:S02]  /*5910*/  HMMA.16816.F32 R168, R4, R24, R168 ;  /* 0x0000001804a8723c */ /* 0x010fe400000018a8 */
[----:B------:R-:W-:-:S04]  /*5920*/  FADD.FTZ R2, R206, R2 ;  /* 0x00000002ce027221 */ /* 0x000fc80000010000 */
[----:B------:R-:W-:Y:S02]  /*5930*/  FADD.FTZ R2, R236, R2 ;  /* 0x00000002ec027221 */ /* 0x000fe40000010000 */
[C---:B------:R-:W-:Y:S01]  /*5940*/  HMMA.16816.F32 R20, R4.reuse, R22, R124 ;  /* 0x000000160414723c */ /* 0x040fe2000000187c */
[----:B------:R-:W-:Y:S01]  /*5950*/  LDSM.16.MT88.4 R124, [R241+0x2900] ;  /* 0x00290000f17c783b */ /* 0x000fe20000004200 */
[----:B------:R-:W-:Y:S02]  /*5960*/  FADD.FTZ R2, R195, R2 ;  /* 0x00000002c3027221 */ /* 0x000fe40000010000 */
[----:B-----5:R-:W-:Y:S01]  /*5970*/  FFMA.FTZ R9, R207, c[0x0][0x2d0], -R8 ;  /* 0x0000b400cf097a23 */ /* 0x020fe20000010808 */
[----:B------:R-:W-:Y:S01]  /*5980*/  MOV R207, R141 ;  /* 0x0000008d00cf7202 */ /* 0x000fe20000000f00 */
[----:B------:R-:W-:Y:S02]  /*5990*/  FADD.FTZ R2, R194, R2 ;  /* 0x00000002c2027221 */ /* 0x000fe40000010000 */
[----:B------:R-:W-:Y:S01]  /*59a0*/  HMMA.16816.F32 R24, R4, R26, R132 ;  /* 0x0000001a0418723c */ /* 0x000fe20000001884 */
[----:B------:R-:W-:Y:S01]  /*59b0*/  FFMA.FTZ R8, R140, c[0x0][0x2d0], -R8 ;  /* 0x0000b4008c087a23 */ /* 0x000fe20000010808 */
[----:B------:R-:W-:Y:S01]  /*59c0*/  MUFU.EX2 R13, R9 ;  /* 0x00000009000d7308 */ /* 0x000fe20000000800 */
[----:B------:R-:W-:Y:S01]  /*59d0*/  LDSM.16.MT88.4 R132, [R0+0x2900] ;  /* 0x002900000084783b */ /* 0x000fe20000004200 */
[----:B-1----:R-:W-:-:S03]  /*59e0*/  F2FP.PACK_AB R97, R14, R15 ;  /* 0x0000000f0e61723e */ /* 0x002fc600000000ff */
[----:B------:R-:W1:Y:S01]  /*59f0*/  LDSM.16.MT88.4 R140, [R103+0x5900] ;  /* 0x00590000678c783b */ /* 0x000e620000004200 */
[C---:B------:R-:W-:Y:S02]  /*5a00*/  HMMA.16816.F32 R36, R4.reuse, R16, R36 ;  /* 0x000000100424723c */ /* 0x040fe40000001824 */
[----:B------:R-:W3:Y:S06]  /*5a10*/  MUFU.EX2 R12, R8 ;  /* 0x00000008000c7308 */ /* 0x000eec0000000800 */
[----:B------:R-:W-:Y:S07]  /*5a20*/  HMMA.16816.F32 R32, R4, R18, R32 ;  /* 0x000000120420723c */ /* 0x000fee0000001820 */
[----:B------:R-:W-:Y:S01]  /*5a30*/  FADD.FTZ R4, R238, R237 ;  /* 0x000000edee047221 */ /* 0x000fe20000010000 */
[----:B---3--:R-:W-:-:S03]  /*5a40*/  F2FP.PACK_AB R99, R12, R13 ;  /* 0x0000000d0c63723e */ /* 0x008fc600000000ff */
[----:B------:R-:W-:Y:S02]  /*5a50*/  FADD.FTZ R4, R11, R4 ;  /* 0x000000040b047221 */ /* 0x000fe40000010000 */
[----:B------:R3:W-:Y:S02]  /*5a60*/  LDSM.16.MT88.4 R8, [R0+0x8900] ;  /* 0x008900000008783b */ /* 0x0007e40000004200 */
[----:B------:R-:W-:Y:S01]  /*5a70*/  FADD.FTZ R4, R207, R4 ;  /* 0x00000004cf047221 */ /* 0x000fe20000010000 */
[----:B--2---:R-:W-:Y:S03]  /*5a80*/  HMMA.16816.F32 R104, R96, R108, R104 ;  /* 0x0000006c6068723c */ /* 0x004fe60000001868 */
[----:B------:R-:W-:-:S04]  /*5a90*/  FADD.FTZ R4, R205, R4 ;  /* 0x00000004cd047221 */ /* 0x000fc80000010000 */
[----:B------:R-:W-:Y:S01]  /*5aa0*/  FADD.FTZ R4, R204, R4 ;  /* 0x00000004cc047221 */ /* 0x000fe20000010000 */
[C---:B------:R-:W-:Y:S03]  /*5ab0*/  HMMA.16816.F32 R108, R96.reuse, R110, R52 ;  /* 0x0000006e606c723c */ /* 0x040fe60000001834 */
[----:B------:R-:W-:Y:S02]  /*5ac0*/  FADD.FTZ R5, R193, R4 ;  /* 0x00000004c1057221 */ /* 0x000fe40000010000 */
[----:B------:R-:W-:Y:S02]  /*5ad0*/  FADD.FTZ R4, R192, R2 ;  /* 0x00000002c0047221 */ /* 0x000fe40000010000 */
[----:B------:R-:W-:Y:S01]  /*5ae0*/  FADD.FTZ R2, R190, R5 ;  /* 0x00000005be027221 */ /* 0x000fe20000010000 */
[----:B-1----:R-:W-:Y:S03]  /*5af0*/  HMMA.16816.F32 R136, R96, R140, R136 ;  /* 0x0000008c6088723c */ /* 0x002fe60000001888 */
[----:B------:R-:W-:-:S02]  /*5b00*/  FADD.FTZ R2, R252, R2 ;  /* 0x00000002fc027221 */ /* 0x000fc40000010000 */
[----:B---3--:R-:W-:Y:S02]  /*5b10*/  FADD.FTZ R0, R191, R4 ;  /* 0x00000004bf007221 */ /* 0x008fe40000010000 */
        /* <DEDUP_REMOVED lines=8> */
[----:B------:R-:W-:Y:S01]  /*5ba0*/  FADD.FTZ R2, R189, R2 ;  /* 0x00000002bd027221 */ /* 0x000fe20000010000 */
[----:B------:R-:W1:Y:S01]  /*5bb0*/  LDSM.16.MT88.4 R72, [R103+0x8900] ;  /* 0x008900006748783b */ /* 0x000e620000004200 */
[----:B------:R-:W-:Y:S02]  /*5bc0*/  FADD.FTZ R0, R245, R0 ;  /* 0x00000000f5007221 */ /* 0x000fe40000010000 */
[----:B------:R-:W-:Y:S02]  /*5bd0*/  FADD.FTZ R2, R188, R2 ;  /* 0x00000002bc027221 */ /* 0x000fe40000010000 */
[----:B------:R-:W-:Y:S01]  /*5be0*/  FADD.FTZ R0, R181, R0 ;  /* 0x00000000b5007221 */ /* 0x000fe20000010000 */
[----:B------:R-:W-:Y:S01]  /*5bf0*/  HMMA.16816.F32 R56, R96, R58, R88 ;  /* 0x0000003a6038723c */ /* 0x000fe20000001858 */
[----:B------:R-:W-:Y:S01]  /*5c00*/  FADD.FTZ R2, R183, R2 ;  /* 0x00000002b7027221 */ /* 0x000fe20000010000 */
[----:B------:R-:W2:Y:S01]  /*5c10*/  LDSM.16.MT88.4 R88, [R241+0x8900] ;  /* 0x00890000f158783b */ /* 0x000ea20000004200 */
        /* <DEDUP_REMOVED lines=10> */
[----:B------:R-:W-:-:S04]  /*5cc0*/  FADD.FTZ R0, R172, R0 ;  /* 0x00000000ac007221 */ /* 0x000fc80000010000 */
        /* <DEDUP_REMOVED lines=12> */
[----:B------:R-:W-:Y:S02]  /*5d90*/  FADD.FTZ R4, R48, R0 ;  /* 0x0000000030047221 */ /* 0x000fe40000010000 */
[----:B------:R-:W-:-:S05]  /*5da0*/  FADD.FTZ R0, R12, R2 ;  /* 0x000000020c007221 */ /* 0x000fca0000010000 */
[----:B------:R3:W-:Y:S01]  /*5db0*/  STL [R1+0x8], R0 ;  /* 0x0000080001007387 */ /* 0x0007e20000100800 */
[C---:B------:R-:W-:Y:S03]  /*5dc0*/  HMMA.16816.F32 R144, R96.reuse, R148, R144 ;  /* 0x000000946090723c */ /* 0x040fe60000001890 */
[----:B------:R3:W-:Y:S05]  /*5dd0*/  STL [R1+0x4], R4 ;  /* 0x0000040401007387 */ /* 0x0007ea0000100800 */
[C---:B------:R-:W-:Y:S08]  /*5de0*/  HMMA.16816.F32 R76, R96.reuse, R80, R76 ;  /* 0x00000050604c723c */ /* 0x040ff0000000184c */
[C---:B------:R-:W-:Y:S08]  /*5df0*/  HMMA.16816.F32 R60, R96.reuse, R64, R92 ;  /* 0x00000040603c723c */ /* 0x040ff0000000185c */
        /* <DEDUP_REMOVED lines=11> */
[----:B---3--:R-:W2:Y:S04]  /*5eb0*/  LDL.64 R194, [R1+0x10] ;  /* 0x0000100001c27983 */ /* 0x008ea80000100a00 */
[----:B------:R-:W3:Y:S01]  /*5ec0*/  LDL R191, [R1] ;  /* 0x0000000001bf7983 */ /* 0x000ee20000100800 */
[----:B------:R-:W-:-:S02]  /*5ed0*/  IMAD.MOV.U32 R192, RZ, RZ, c[0x0][0x1e4] ;  /* 0x00007900ffc07624 */ /* 0x000fc400078e00ff */
[----:B------:R-:W-:Y:S02]  /*5ee0*/  IMAD.MOV.U32 R190, RZ, RZ, c[0x0][0x1e0] ;  /* 0x00007800ffbe7624 */ /* 0x000fe400078e00ff */
[----:B------:R-:W-:Y:S02]  /*5ef0*/  IMAD R0, R192, 0x60, RZ ;  /* 0x00000060c0007824 */ /* 0x000fe400078e02ff */
[----:B------:R-:W-:Y:S01]  /*5f00*/  IMAD.WIDE.U32 R4, R190, 0x60, RZ ;  /* 0x00000060be047825 */ /* 0x000fe200078e00ff */
[----:B------:R-:W-:-:S04]  /*5f10*/  USHF.R.S32.HI UR5, URZ, 0x1f, UR4 ;  /* 0x0000001f3f057899 */ /* 0x000fc80008011404 */
[----:B------:R-:W-:-:S05]  /*5f20*/  IADD3 R0, R5, R0, RZ ;  /* 0x0000000005007210 */ /* 0x000fca0007ffe0ff */
[----:B------:R-:W-:-:S04]  /*5f30*/  IMAD R0, R0, UR4, RZ ;  /* 0x0000000400007c24 */ /* 0x000fc8000f8e02ff */
[----:B------:R-:W-:Y:S02]  /*5f40*/  IMAD R0, R4, UR5, R0 ;  /* 0x0000000504007c24 */ /* 0x000fe4000f8e0200 */
[C---:B------:R-:W-:Y:S01]  /*5f50*/  IMAD.SHL.U32 R8, R190.reuse, 0x40, RZ ;  /* 0x00000040be087824 */ /* 0x040fe200078e00ff */
[----:B------:R-:W-:Y:S01]  /*5f60*/  SHF.L.U64.HI R2, R190, 0x6, R192 ;  /* 0x00000006be027819 */ /* 0x000fe200000102c0 */
[----:B--2---:R-:W-:-:S05]  /*5f70*/  IMAD.WIDE.U32 R6, R4, UR4, R194 ;  /* 0x0000000404067c25 */ /* 0x004fca000f8e00c2 */
[----:B------:R-:W-:Y:S02]  /*5f80*/  LEA R4, P1, R6, c[0x0][0x1c8], 0x1 ;  /* 0x0000720006047a11 */ /* 0x000fe400078208ff */
[----:B------:R-:W-:Y:S02]  /*5f90*/  IADD3 R0, R7, R0, RZ ;  /* 0x0000000007007210 */ /* 0x000fe40007ffe0ff */
[----:B------:R-:W-:Y:S02]  /*5fa0*/  IADD3 R12, P6, P5, R8, 0x80, R4 ;  /* 0x00000080080c7810 */ /* 0x000fe40007dde004 */
[----:B------:R-:W-:Y:S02]  /*5fb0*/  LEA.HI.X R5, R6, c[0x0][0x1cc], R0, 0x1, P1 ;  /* 0x0000730006057a11 */ /* 0x000fe400008f0c00 */
[-C--:B------:R-:W-:Y:S02]  /*5fc0*/  IADD3 R6, P1, R4, R8.reuse, RZ ;  /* 0x0000000804067210 */ /* 0x080fe40007f3e0ff */
[--C-:B------:R-:W-:Y:S01]  /*5fd0*/  IADD3.X R13, R2, RZ, R5.reuse, P6, P5 ;  /* 0x000000ff020d7210 */ /* 0x100fe200037ea405 */
[----:B------:R-:W-:Y:S01]  /*5fe0*/  @!PT LDS RZ, [RZ] ;  /* 0x00000000fffff984 */ /* 0x000fe20000000800 */
[----:B------:R-:W-:Y:S01]  /*5ff0*/  @!PT LDS RZ, [RZ] ;  /* 0x00000000fffff984 */ /* 0x000fe20000000800 */
[----:B------:R-:W-:Y:S01]  /*6000*/  @!PT LDS RZ, [RZ] ;  /* 0x00000000fffff984 */ /* 0x000fe20000000800 */
[----:B---3--:R1:W-:Y:S01]  /*6010*/  LDGSTS.E.BYPASS.LTC128B.128 [R191+0x12100], [R4.64], !P4 ;  /* 0x1210000004bf7fae */ /* 0x0083e2000e101d4c */
[----:B------:R-:W-:Y:S01]  /*6020*/  IADD3 R10, P6, P5, R8, 0x100, R4 ;  /* 0x00000100080a7810 */ /* 0x000fe20007dde004 */
[----:B------:R-:W-:Y:S01]  /*6030*/  IMAD.X R7, R5, 0x1, R2, P1 ;  /* 0x0000000105077824 */ /* 0x000fe200008e0602 */
[----:B------:R-:W-:Y:S01]  /*6040*/  IADD3 R8, P1, R6, R8, RZ ;  /* 0x0000000806087210 */ /* 0x000fe20007f3e0ff */
[----:B------:R1:W-:Y:S01]  /*6050*/  LDGSTS.E.BYPASS.LTC128B.128 [R191+0x15100], [R4.64+0x80], !P3 ;  /* 0x1510008004bf7fae */ /* 0x0003e2000d901d4c */
[----:B------:R-:W-:-:S02]  /*6060*/  IADD3.X R11, R2, RZ, R5, P6, P5 ;  /* 0x000000ff020b7210 */ /* 0x000fc400037ea405 */
[----:B------:R-:W-:Y:S01]  /*6070*/  IADD3.X R9, R7, R2, RZ, P1, !PT ;  /* 0x0000000207097210 */ /* 0x000fe20000ffe4ff */
[----:B------:R1:W-:Y:S04]  /*6080*/  LDGSTS.E.BYPASS.LTC128B.128 [R191+0x18100], [R4.64+0x100], !P2 ;  /* 0x1810010004bf7fae */ /* 0x0003e8000d101d4c */
[----:B------:R1:W-:Y:S04]  /*6090*/  LDGSTS.E.BYPASS.LTC128B.128 [R191+0x13100], [R6.64], !P4 ;  /* 0x1310000006bf7fae */ /* 0x0003e8000e101d4c */
[----:B------:R1:W-:Y:S04]  /*60a0*/  LDGSTS.E.BYPASS.LTC128B.128 [R191+0x16100], [R12.64], !P3 ;  /* 0x161000000cbf7fae */ /* 0x0003e8000d901d4c */
[----:B------:R1:W-:Y:S04]  /*60b0*/  LDGSTS.E.BYPASS.LTC128B.128 [R191+0x19100], [R10.64], !P2 ;  /* 0x191000000abf7fae */ /* 0x0003e8000d101d4c */
[----:B------:R1:W-:Y:S04]  /*60c0*/  LDGSTS.E.BYPASS.LTC128B.128 [R191+0x14100], [R8.64], !P4 ;  /* 0x1410000008bf7fae */ /* 0x0003e8000e101d4c */
[----:B------:R1:W-:Y:S04]  /*60d0*/  LDGSTS.E.BYPASS.LTC128B.128 [R191+0x17100], [R8.64+0x80], !P3 ;  /* 0x1710008008bf7fae */ /* 0x0003e8000d901d4c */
[----:B------:R1:W-:Y:S02]  /*60e0*/  LDGSTS.E.BYPASS.LTC128B.128 [R191+0x1a100], [R8.64+0x100], !P2 ;  /* 0x1a10010008bf7fae */ /* 0x0003e4000d101d4c */
.L_x_1215:
[----:B---3--:R-:W-:Y:S01]  /*60f0*/  UIADD3 UR20, UR14, -0x2, URZ ;  /* 0xfffffffe0e147890 */ /* 0x008fe2000fffe03f */
[----:B------:R-:W0:Y:S03]  /*6100*/  LDGDEPBAR ;  /* 0x00000000000079af */ /* 0x000e260000000000 */
[----:B------:R-:W-:-:S06]  /*6110*/  UISETP.GE.AND UP0, UPT, UR20, UR10, UPT ;  /* 0x0000000a1400728c */ /* 0x000fcc000bf06270 */
[----:B------:R-:W-:-:S13]  /*6120*/  PLOP3.LUT P1, PT, PT, PT, UP0, 0x80, 0x0 ;  /* 0x000000000000781c */ /* 0x000fda0003f2f008 */
[----:B------:R-:W-:Y:S05]  /*6130*/  @!P1 BRA `(.L_x_1216) ;  /* 0x0000404000009947 */ /* 0x000fea0003800000 */
[----:B------:R-:W-:Y:S01]  /*6140*/  IMAD.MOV.U32 R244, RZ, RZ, 0x20 ;  /* 0x00000020fff47424 */ /* 0x000fe200078e00ff */
[----:B------:R-:W-:Y:S01]  /*6150*/  MOV R101, R3 ;  /* 0x0000000300657202 */ /* 0x000fe20000000f00 */
[----:B------:R-:W-:Y:S01]  /*6160*/  IMAD.MOV.U32 R0, RZ, RZ, R100 ;  /* 0x000000ffff007224 */ /* 0x000fe200078e0064 */
[----:B------:R-:W-:Y:S02]  /*6170*/  UMOV UR19, URZ ;  /* 0x0000003f00137c82 */ /* 0x000fe40008000000 */
[----:B------:R-:W-:Y:S01]  /*6180*/  SEL R244, R244, 0xffffffe0, !P0 ;  /* 0xffffffe0f4f47807 */ /* 0x000fe20004000000 */
[----:B------:R-:W-:Y:S02]  /*6190*/  UMOV UR5, 0x1 ;  /* 0x0000000100057882 */ /* 0x000fe40000000000 */
[----:B------:R-:W-:Y:S02]  /*61a0*/  ULDC.64 UR8, c[0x0][0x208] ;  /* 0x0000820000087ab9 */ /* 0x000fe40000000a00 */
[----:B------:R-:W-:-:S02]  /*61b0*/  ULDC.64 UR6, c[0x0][0x1e0] ;  /* 0x0000780000067ab9 */ /* 0x000fc40000000a00 */
.L_x_1217:
[----:B------:R-:W2:Y:S01]  /*61c0*/  LDL.64 R22, [R1+0x18] ;  /* 0x0000180001167983 */ /* 0x000ea20000100a00 */
[----:B------:R-:W-:Y:S04]  /*61d0*/  DEPBAR.LE SB0, 0x2 ;  /* 0x000080800000791a */ /* 0x000fe80000000000 */
[----:B------:R-:W-:Y:S01]  /*61e0*/  UISETP.GE.AND UP0, UPT, UR10, UR20, UPT ;  /* 0x000000140a00728c */ /* 0x000fe2000bf06270 */
[----:B------:R-:W3:Y:S01]  /*61f0*/  LDL.64 R20, [R1+0x20] ;  /* 0x0000200001147983 */ /* 0x000ee20000100a00 */
[----:B------:R-:W-:Y:S01]  /*6200*/  UIADD3 UR18, UR20, -0x1, URZ ;  /* 0xffffffff14127890 */ /* 0x000fe2000fffe03f */
[----:B------:R-:W-:Y:S01]  /*6210*/  MOV R44, UR19 ;  /* 0x00000013002c7c02 */ /* 0x000fe20008000f00 */
[----:B------:R-:W-:Y:S03]  /*6220*/  UIMAD UR4, UR5, 0x9000, URZ ;  /* 0x00009000050478a4 */ /* 0x000fe6000f8e023f */
[----:B------:R-:W-:Y:S01]  /*6230*/  BAR.SYNC.DEFER_BLOCKING 0x0 ;  /* 0x0000000000007b1d */ /* 0x000fe20000010000 */
[----:B------:R-:W-:Y:S01]  /*6240*/  PLOP3.LUT P0, PT, PT, PT, UP0, 0x80, 0x0 ;  /* 0x000000000000781c */ /* 0x000fe20003f0f008 */
[----:B------:R-:W-:Y:S01]  /*6250*/  UISETP.GE.AND UP1, UPT, UR19, 0x1, UPT ;  /* 0x000000011300788c */ /* 0x000fe2000bf26270 */
[----:B------:R-:W-:Y:S01]  /*6260*/  IADD3 R100, R240, UR4, RZ ;  /* 0x00000004f0647c10 */ /* 0x000fe2000fffe0ff */
[----:B------:R-:W-:Y:S02]  /*6270*/  @!UP0 USHF.R.S32.HI UR14, URZ, 0x1f, UR18 ;  /* 0x0000001f3f0e8899 */ /* 0x000fe40008011412 */
[----:B------:R-:W-:Y:S02]  /*6280*/  @!UP0 UIMAD.WIDE.U32 UR22, UR18, UR8, URZ ;  /* 0x00000008121682a5 */ /* 0x000fe4000f8e003f */
[----:B------:R-:W-:Y:S04]  /*6290*/  @!UP0 UIMAD UR14, UR14, UR8, URZ ;  /* 0x000000080e0e82a4 */ /* 0x000fe8000f8e023f */
[----:B------:R-:W-:Y:S01]  /*62a0*/  @!UP0 UIMAD UR14, UR18, UR9, UR14 ;  /* 0x00000009120e82a4 */ /* 0x000fe2000f8e020e */
[----:B-1----:R-:W-:Y:S03]  /*62b0*/  MOV R2, UR22 ;  /* 0x0000001600027c02 */ /* 0x002fe60008000f00 */
[----:B------:R-:W-:Y:S04]  /*62c0*/  @!UP0 UIADD3 UR14, UR23, UR14, URZ ;  /* 0x0000000e170e8290 */ /* 0x000fe8000fffe03f */
[----:B------:R-:W-:Y:S01]  /*62d0*/  @!UP0 UIMAD UR14, UR14, 0x60, URZ ;  /* 0x000000600e0e88a4 */ /* 0x000fe2000f8e023f */
[----:B-1----:R-:W1:Y:S08]  /*62e0*/  LDSM.16.M88.4 R8, [R240+UR4+0x12100] ;  /* 0x01210004f008783b */ /* 0x002e700008000200 */
[----:B------:R-:W4:Y:S04]  /*62f0*/  LDL R30, [R1] ;  /* 0x00000000011e7983 */ /* 0x000f280000100800 */
[----:B------:R-:W5:Y:S08]  /*6300*/  LDSM.16.M88.4 R16, [R240+UR4+0x12900] ;  /* 0x01290004f010783b */ /* 0x000f700008000200 */
[----:B------:R-:W2:Y:S08]  /*6310*/  LDSM.16.M88.4 R24, [R240+UR4+0x13100] ;  /* 0x01310004f018783b */ /* 0x000eb00008000200 */
[----:B------:R-:W2:Y:S08]  /*6320*/  LDSM.16.M88.4 R32, [R240+UR4+0x13900] ;  /* 0x01390004f020783b */ /* 0x000eb00008000200 */
[----:B------:R-:W2:Y:S01]  /*6330*/  LDSM.16.M88.4 R40, [R240+UR4+0x14100] ;  /* 0x01410004f028783b */ /* 0x000ea20008000200 */
[C---:B-1----:R-:W-:Y:S07]  /*6340*/  HMMA.16816.F32 R4, R152.reuse, R8, RZ ;  /* 0x000000089804723c */ /* 0x042fee00000018ff */
[----:B------:R-:W1:Y:S01]  /*6350*/  LDSM.16.M88.4 R48, [R240+UR4+0x14900] ;  /* 0x01490004f030783b */ /* 0x000e620008000200 */
[C---:B------:R-:W-:Y:S08]  /*6360*/  HMMA.16816.F32 R8, R152.reuse, R10, RZ ;  /* 0x0000000a9808723c */ /* 0x040ff000000018ff */
[C---:B-----5:R-:W-:Y:S08]  /*6370*/  HMMA.16816.F32 R12, R152.reuse, R16, RZ ;  /* 0x00000010980c723c */ /* 0x060ff000000018ff */
[C---:B------:R-:W-:Y:S01]  /*6380*/  HMMA.16816.F32 R16, R152.reuse, R18, RZ ;  /* 0x000000129810723c */ /* 0x040fe200000018ff */
[----:B--2---:R-:W-:Y:S03]  /*6390*/  @!P0 MOV R29, R23 ;  /* 0x00000017001d8202 */ /* 0x004fe60000000f00 */
[----:B---3--:R-:W-:Y:S04]  /*63a0*/  @!P0 MOV R28, R20 ;  /* 0x00000014001c8202 */ /* 0x008fe80000000f00 */
[C---:B------:R-:W-:Y:S01]  /*63b0*/  HMMA.16816.F32 R20, R152.reuse, R24, RZ ;  /* 0x000000189814723c */ /* 0x040fe200000018ff */
[----:B------:R-:W-:Y:S03]  /*63c0*/  @!P0 IMAD.WIDE.U32 R28, R2, 0x60, R28 ;  /* 0x00000060021c8825 */ /* 0x000fe600078e001c */
[----:B------:R-:W-:Y:S04]  /*63d0*/  IADD3 R2, R244, R100, RZ ;  /* 0x00000064f4027210 */ /* 0x000fe80007ffe0ff */
[C---:B------:R-:W-:Y:S01]  /*63e0*/  HMMA.16816.F32 R24, R152.reuse, R26, RZ ;  /* 0x0000001a9818723c */ /* 0x040fe200000018ff */
[----:B------:R-:W-:Y:S01]  /*63f0*/  @!P0 IADD3 R38, R29, UR14, RZ ;  /* 0x0000000e1d268c10 */ /* 0x000fe2000fffe0ff */
[----:B------:R-:W2:Y:S01]  /*6400*/  LDSM.16.M88.4 R160, [R2+0x12100] ;  /* 0x0121000002a0783b */ /* 0x000ea20000000200 */
[----:B------:R-:W-:Y:S01]  /*6410*/  UIADD3 UR14, UR20, -0x2, URZ ;  /* 0xfffffffe140e7890 */ /* 0x000fe2000fffe03f */
[C---:B------:R-:W-:Y:S02]  /*6420*/  @!P0 SHF.L.U32 R3, R28.reuse, 0x1, RZ ;  /* 0x000000011c038819 */ /* 0x040fe400000006ff */
[----:B------:R-:W-:Y:S01]  /*6430*/  @!P0 SHF.L.U64.HI R38, R28, 0x1, R38 ;  /* 0x000000011c268819 */ /* 0x000fe20000010226 */
[----:B------:R-:W-:Y:S01]  /*6440*/  UISETP.GE.AND UP0, UPT, UR14, UR10, UPT ;  /* 0x0000000a0e00728c */ /* 0x000fe2000bf06270 */
[C---:B------:R-:W-:Y:S02]  /*6450*/  @!P0 IADD3 R36, P1, R3.reuse, c[0x0][0x1f8], RZ ;  /* 0x00007e0003248a10 */ /* 0x040fe40007f3e0ff */
[----:B------:R-:W3:Y:S02]  /*6460*/  LDSM.16.M88.4 R164, [R2+0x12900] ;  /* 0x0129000002a4783b */ /* 0x000ee40000000200 */
[----:B------:R-:W-:Y:S02]  /*6470*/  @!P0 IADD3.X R37, R38, c[0x0][0x1fc], RZ, P1, !PT ;  /* 0x00007f0026258a10 */ /* 0x000fe40000ffe4ff */
[C---:B------:R-:W-:Y:S02]  /*6480*/  @!P0 IADD3 R188, P5, R3.reuse, 0x80, RZ ;  /* 0x0000008003bc8810 */ /* 0x040fe40007fbe0ff */
[----:B------:R-:W-:Y:S02]  /*6490*/  @!P0 IADD3 R3, P6, R3, 0x100, RZ ;  /* 0x0000010003038810 */ /* 0x000fe40007fde0ff */
[----:B------:R-:W5:Y:S01]  /*64a0*/  LDSM.16.M88.4 R168, [R2+0x13100] ;  /* 0x0131000002a8783b */ /* 0x000f620000000200 */
[----:B------:R-:W-:Y:S01]  /*64b0*/  @!P0 IADD3 R188, P1, R188, c[0x0][0x1f8], RZ ;  /* 0x00007e00bcbc8a10 */ /* 0x000fe20007f3e0ff */
[----:B------:R-:W-:Y:S01]  /*64c0*/  @UP0 UIMAD.WIDE.U32 UR22, UR14, UR6, URZ ;  /* 0x000000060e1602a5 */ /* 0x000fe2000f8e003f */
[----:B------:R-:W-:Y:S01]  /*64d0*/  IADD3 R236, R242, R2, RZ ;  /* 0x00000002f2ec7210 */ /* 0x000fe20007ffe0ff */
[----:B------:R-:W-:Y:S01]  /*64e0*/  @UP0 USHF.R.S32.HI UR16, URZ, 0x1f, UR14 ;  /* 0x0000001f3f100899 */ /* 0x000fe2000801140e */
[----:B------:R-:W-:Y:S02]  /*64f0*/  @!P0 IADD3.X R189, RZ, c[0x0][0x1fc], R38, P1, P5 ;  /* 0x00007f00ffbd8a10 */ /* 0x000fe40000fea426 */
[----:B------:R-:W-:Y:S01]  /*6500*/  @!P0 IADD3 R190, P5, R3, c[0x0][0x1f8], RZ ;  /* 0x00007e0003be8a10 */ /* 0x000fe20007fbe0ff */
[----:B------:R-:W1:Y:S01]  /*6510*/  LDSM.16.M88.4 R172, [R2+0x13900] ;  /* 0x0139000002ac783b */ /* 0x000e620000000200 */
[----:B------:R-:W-:Y:S01]  /*6520*/  @!P0 IADD3 R46, P1, R36, UR15, RZ ;  /* 0x0000000f242e8c10 */ /* 0x000fe2000ff3e0ff */
[----:B----4-:R-:W-:Y:S01]  /*6530*/  @!P0 IMAD R44, R44, 0x9000, R30 ;  /* 0x000090002c2c8824 */ /* 0x010fe200078e021e */
[----:B------:R-:W-:Y:S01]  /*6540*/  @!P0 IADD3.X R191, RZ, c[0x0][0x1fc], R38, P5, P6 ;  /* 0x00007f00ffbf8a10 */ /* 0x000fe20002fec426 */
[C---:B------:R-:W-:Y:S01]  /*6550*/  HMMA.16816.F32 R28, R152.reuse, R32, RZ ;  /* 0x00000020981c723c */ /* 0x040fe200000018ff */
[----:B------:R-:W-:Y:S01]  /*6560*/  @!P0 IADD3.X R47, R37, UR17, RZ, P1, !PT ;  /* 0x00000011252f8c10 */ /* 0x000fe20008ffe4ff */
[----:B------:R-:W-:Y:S01]  /*6570*/  @UP0 UIMAD UR16, UR16, UR6, URZ ;  /* 0x00000006101002a4 */ /* 0x000fe2000f8e023f */
[-C--:B------:R-:W-:Y:S01]  /*6580*/  IADD3 R3, R242, R100.reuse, RZ ;  /* 0x00000064f2037210 */ /* 0x080fe20007ffe0ff */
[----:B------:R-:W4:Y:S01]  /*6590*/  LDSM.16.M88.4 R176, [R2+0x14100] ;  /* 0x0141000002b0783b */ /* 0x000f220000000200 */
[----:B------:R-:W-:Y:S01]  /*65a0*/  IADD3 R100, R244, R100, R242 ;  /* 0x00000064f4647210 */ /* 0x000fe20007ffe0f2 */
[----:B------:R-:W-:Y:S02]  /*65b0*/  @UP0 UIMAD UR16, UR14, UR7, UR16 ;  /* 0x000000070e1002a4 */ /* 0x000fe4000f8e0210 */
[C---:B------:R-:W-:Y:S01]  /*65c0*/  HMMA.16816.F32 R32, R152.reuse, R34, RZ ;  /* 0x000000229820723c */ /* 0x040fe200000018ff */
[----:B------:R-:W-:Y:S02]  /*65d0*/  UIADD3 UR14, UR19, 0x1, URZ ;  /* 0x00000001130e7890 */ /* 0x000fe4000fffe03f */
[----:B------:R-:W-:Y:S01]  /*65e0*/  @UP0 UIADD3 UR16, UR23, UR16, URZ ;  /* 0x0000001017100290 */ /* 0x000fe2000fffe03f */
[----:B------:R-:W1:Y:S01]  /*65f0*/  LDSM.16.M88.4 R180, [R2+0x14900] ;  /* 0x0149000002b4783b */ /* 0x000e620000000200 */
[----:B------:R-:W-:Y:S02]  /*6600*/  USEL UR19, UR14, URZ, !UP1 ;  /* 0x0000003f0e137287 */ /* 0x000fe4000c800000 */
[----:B------:R-:W-:Y:S02]  /*6610*/  @UP0 USHF.L.U32 UR14, UR6, 0x6, URZ ;  /* 0x00000006060e0899 */ /* 0x000fe4000800063f */
[----:B------:R-:W-:Y:S02]  /*6620*/  @UP0 UIMAD UR16, UR16, 0x60, URZ ;  /* 0x00000060101008a4 */ /* 0x000fe4000f8e023f */
[----:B------:R-:W-:Y:S01]  /*6630*/  UISETP.GE.AND UP1, UPT, UR5, 0x1, UPT ;  /* 0x000000010500788c */ /* 0x000fe2000bf26270 */
[----:B------:R-:W-:Y:S01]  /*6640*/  @!PT LDS RZ, [RZ] ;  /* 0x00000000fffff984 */ /* 0x000fe20000000800 */
[----:B------:R-:W-:Y:S01]  /*6650*/  @!PT LDS RZ, [RZ] ;  /* 0x00000000fffff984 */ /* 0x000fe20000000800 */
[----:B------:R-:W-:Y:S01]  /*6660*/  @!PT LDS RZ, [RZ] ;  /* 0x00000000fffff984 */ /* 0x000fe20000000800 */
[----:B------:R2:W-:Y:S08]  /*6670*/  @!P0 LDGSTS.E.BYPASS.LTC128B.128 [R44+0x100], [R36.64], !P4 ;  /* 0x00100000242c8fae */ /* 0x0005f0000e101d4c */
[----:B------:R1:W-:Y:S08]  /*6680*/  @!P0 LDGSTS.E.BYPASS.LTC128B.128 [R44+0x3100], [R188.64], !P3 ;  /* 0x03100000bc2c8fae */ /* 0x0003f0000d901d4c */
[----:B------:R3:W-:Y:S08]  /*6690*/  @!P0 LDGSTS.E.BYPASS.LTC128B.128 [R44+0x6100], [R190.64], !P2 ;  /* 0x06100000be2c8fae */ /* 0x0007f0000d101d4c */
[----:B------:R3:W-:Y:S01]  /*66a0*/  @!P0 LDGSTS.E.BYPASS.LTC128B.128 [R44+0x1100], [R46.64], !P4 ;  /* 0x011000002e2c8fae */ /* 0x0007e2000e101d4c */
[C---:B--2---:R-:W-:Y:S07]  /*66b0*/  HMMA.16816.F32 R36, R152.reuse, R40, RZ ;  /* 0x000000289824723c */ /* 0x044fee00000018ff */
[----:B------:R3:W-:Y:S01]  /*66c0*/  @!P0 LDGSTS.E.BYPASS.LTC128B.128 [R44+0x4100], [R46.64+0x80], !P3 ;  /* 0x041000802e2c8fae */ /* 0x0007e2000d901d4c */
[C---:B------:R-:W-:Y:S01]  /*66d0*/  HMMA.16816.F32 R40, R152.reuse, R42, RZ ;  /* 0x0000002a9828723c */ /* 0x040fe200000018ff */
[----:B-1----:R-:W-:Y:S06]  /*66e0*/  @!P0 IADD3 R188, P1, R46, UR15, RZ ;  /* 0x0000000f2ebc8c10 */ /* 0x002fec000ff3e0ff */
[----:B------:R3:W-:Y:S01]  /*66f0*/  @!P0 LDGSTS.E.BYPASS.LTC128B.128 [R44+0x7100], [R46.64+0x100], !P2 ;  /* 0x071001002e2c8fae */ /* 0x0007e2000d101d4c */
[----:B------:R-:W-:Y:S07]  /*6700*/  @!P0 IADD3.X R189, R47, UR17, RZ, P1, !PT ;  /* 0x000000112fbd8c10 */ /* 0x000fee0008ffe4ff */
[----:B------:R3:W-:Y:S08]  /*6710*/  @!P0 LDGSTS.E.BYPASS.LTC128B.128 [R44+0x2100], [R188.64], !P4 ;  /* 0x02100000bc2c8fae */ /* 0x0007f0000e101d4c */
[----:B------:R3:W-:Y:S08]  /*6720*/  @!P0 LDGSTS.E.BYPASS.LTC128B.128 [R44+0x5100], [R188.64+0x80], !P3 ;  /* 0x05100080bc2c8fae */ /* 0x0007f0000d901d4c */
[----:B------:R3:W-:Y:S01]  /*6730*/  @!P0 LDGSTS.E.BYPASS.LTC128B.128 [R44+0x8100], [R188.64+0x100], !P2 ;  /* 0x08100100bc2c8fae */ /* 0x0007e2000d101d4c */
[----:B------:R-:W-:Y:S07]  /*6740*/  PLOP3.LUT P0, PT, PT, PT, UP0, 0x80, 0x0 ;  /* 0x000000000000781c */ /* 0x000fee0003f0f008 */
[----:B------:R-:W-:Y:S08]  /*6750*/  LDSM.16.M88.4 R192, [R3+0x12900] ;  /* 0x0129000003c0783b */ /* 0x000ff00000000200 */
[----:B------:R-:W0:Y:S08]  /*6760*/  LDGDEPBAR ;  /* 0x00000000000079af */ /* 0x000e300000000000 */
[----:B------:R-:W-:Y:S01]  /*6770*/  LDSM.16.M88.4 R204, [R240+UR4+0x16100] ;  /* 0x01610004f0cc783b */ /* 0x000fe20008000200 */
[C---:B---3--:R-:W-:Y:S07]  /*6780*/  HMMA.16816.F32 R44, R152.reuse, R48, RZ ;  /* 0x00000030982c723c */ /* 0x048fee00000018ff */
[----:B------:R-:W1:Y:S01]  /*6790*/  LDSM.16.M88.4 R188, [R3+0x12100] ;  /* 0x0121000003bc783b */ /* 0x000e620000000200 */
[----:B------:R-:W-:Y:S08]  /*67a0*/  HMMA.16816.F32 R48, R152, R50, RZ ;  /* 0x000000329830723c */ /* 0x000ff000000018ff */
[C---:B------:R-:W-:Y:S08]  /*67b0*/  HMMA.16816.F32 R4, R156.reuse, R160, R4 ;  /* 0x000000a09c04723c */ /* 0x040ff00000001804 */
[C---:B------:R-:W-:Y:S01]  /*67c0*/  HMMA.16816.F32 R8, R156.reuse, R162, R8 ;  /* 0x000000a29c08723c */ /* 0x040fe20000001808 */
[----:B------:R-:W2:Y:S07]  /*67d0*/  LDSM.16.M88.4 R160, [R3+0x13100] ;  /* 0x0131000003a0783b */ /* 0x000eae0000000200 */
[C---:B------:R-:W-:Y:S08]  /*67e0*/  HMMA.16816.F32 R12, R156.reuse, R164, R12 ;  /* 0x000000a49c0c723c */ /* 0x040ff0000000180c */
[C---:B------:R-:W-:Y:S01]  /*67f0*/  HMMA.16816.F32 R16, R156.reuse, R166, R16 ;  /* 0x000000a69c10723c */ /* 0x040fe20000001810 */
[----:B------:R-:W3:Y:S07]  /*6800*/  LDSM.16.M88.4 R164, [R3+0x13900] ;  /* 0x0139000003a4783b */ /* 0x000eee0000000200 */
[C---:B-----5:R-:W-:Y:S08]  /*6810*/  HMMA.16816.F32 R20, R156.reuse, R168, R20 ;  /* 0x000000a89c14723c */ /* 0x060ff00000001814 */
[C---:B------:R-:W-:Y:S01]  /*6820*/  HMMA.16816.F32 R24, R156.reuse, R170, R24 ;  /* 0x000000aa9c18723c */ /* 0x040fe20000001818 */
[----:B------:R-:W5:Y:S07]  /*6830*/  LDSM.16.M88.4 R168, [R3+0x14100] ;  /* 0x0141000003a8783b */ /* 0x000f6e0000000200 */
[C---:B------:R-:W-:Y:S08]  /*6840*/  HMMA.16816.F32 R28, R156.reuse, R172, R28 ;  /* 0x000000ac9c1c723c */ /* 0x040ff0000000181c */
[C---:B------:R-:W-:Y:S01]  /*6850*/  HMMA.16816.F32 R32, R156.reuse, R174, R32 ;  /* 0x000000ae9c20723c */ /* 0x040fe20000001820 */
[----:B------:R-:W2:Y:S07]  /*6860*/  LDSM.16.M88.4 R172, [R3+0x14900] ;  /* 0x0149000003ac783b */ /* 0x000eae0000000200 */
[C---:B----4-:R-:W-:Y:S08]  /*6870*/  HMMA.16816.F32 R36, R156.reuse, R176, R36 ;  /* 0x000000b09c24723c */ /* 0x050ff00000001824 */
[C---:B------:R-:W-:Y:S01]  /*6880*/  HMMA.16816.F32 R40, R156.reuse, R178, R40 ;  /* 0x000000b29c28723c */ /* 0x040fe20000001828 */
[----:B------:R-:W4:Y:S07]  /*6890*/  LDSM.16.M88.4 R176, [R236+0x12100] ;  /* 0x01210000ecb0783b */ /* 0x000f2e0000000200 */
[C---:B------:R-:W-:Y:S08]  /*68a0*/  HMMA.16816.F32 R44, R156.reuse, R180, R44 ;  /* 0x000000b49c2c723c */ /* 0x040ff0000000182c */
[----:B------:R-:W-:Y:S01]  /*68b0*/  HMMA.16816.F32 R48, R156, R182, R48 ;  /* 0x000000b69c30723c */ /* 0x000fe20000001830 */
[----:B------:R-:W-:Y:S07]  /*68c0*/  LDSM.16.M88.4 R180, [R236+0x14900] ;  /* 0x01490000ecb4783b */ /* 0x000fee0000000200 */
[C---:B-1----:R-:W-:Y:S08]  /*68d0*/  HMMA.16816.F32 R4, R184.reuse, R188, R4 ;  /* 0x000000bcb804723c */ /* 0x042ff00000001804 */
[C---:B------:R-:W-:Y:S01]  /*68e0*/  HMMA.16816.F32 R8, R184.reuse, R190, R8 ;  /* 0x000000beb808723c */ /* 0x040fe20000001808 */
[----:B------:R-:W-:Y:S07]  /*68f0*/  LDSM.16.M88.4 R188, [R240+UR4+0x15100] ;  /* 0x01510004f0bc783b */ /* 0x000fee0008000200 */
[C---:B------:R-:W-:Y:S08]  /*6900*/  HMMA.16816.F32 R12, R184.reuse, R192, R12 ;  /* 0x000000c0b80c723c */ /* 0x040ff0000000180c */
[C---:B------:R-:W-:Y:S01]  /*6910*/  HMMA.16816.F32 R16, R184.reuse, R194, R16 ;  /* 0x000000c2b810723c */ /* 0x040fe20000001810 */
[----:B------:R-:W-:Y:S07]  /*6920*/  LDSM.16.M88.4 R192, [R240+UR4+0x15900] ;  /* 0x01590004f0c0783b */ /* 0x000fee0008000200 */
[C---:B--2---:R-:W-:Y:S08]  /*6930*/  HMMA.16816.F32 R20, R184.reuse, R160, R20 ;  /* 0x000000a0b814723c */ /* 0x044ff00000001814 */
[C---:B------:R-:W-:Y:S01]  /*6940*/  HMMA.16816.F32 R24, R184.reuse, R162, R24 ;  /* 0x000000a2b818723c */ /* 0x040fe20000001818 */
[----:B------:R-:W1:Y:S07]  /*6950*/  LDSM.16.M88.4 R160, [R236+0x12900] ;  /* 0x01290000eca0783b */ /* 0x000e6e0000000200 */
[C---:B---3--:R-:W-:Y:S08]  /*6960*/  HMMA.16816.F32 R28, R184.reuse, R164, R28 ;  /* 0x000000a4b81c723c */ /* 0x048ff0000000181c */
[C---:B------:R-:W-:Y:S01]  /*6970*/  HMMA.16816.F32 R32, R184.reuse, R166, R32 ;  /* 0x000000a6b820723c */ /* 0x040fe20000001820 */
[----:B------:R-:W2:Y:S07]  /*6980*/  LDSM.16.M88.4 R164, [R236+0x13100] ;  /* 0x01310000eca4783b */ /* 0x000eae0000000200 */
[C---:B-----5:R-:W-:Y:S08]  /*6990*/  HMMA.16816.F32 R36, R184.reuse, R168, R36 ;  /* 0x000000a8b824723c */ /* 0x060ff00000001824 */
[C---:B------:R-:W-:Y:S01]  /*69a0*/  HMMA.16816.F32 R40, R184.reuse, R170, R40 ;  /* 0x000000aab828723c */ /* 0x040fe20000001828 */
[----:B------:R-:W3:Y:S07]  /*69b0*/  LDSM.16.M88.4 R168, [R236+0x13900] ;  /* 0x01390000eca8783b */ /* 0x000eee0000000200 */
[C---:B------:R-:W-:Y:S08]  /*69c0*/  HMMA.16816.F32 R44, R184.reuse, R172, R44 ;  /* 0x000000acb82c723c */ /* 0x040ff0000000182c */
[----:B------:R-:W-:Y:S01]  /*69d0*/  HMMA.16816.F32 R48, R184, R174, R48 ;  /* 0x000000aeb830723c */ /* 0x000fe20000001830 */
[----:B------:R-:W5:Y:S07]  /*69e0*/  LDSM.16.M88.4 R172, [R236+0x14100] ;  /* 0x01410000ecac783b */ /* 0x000f6e0000000200 */
[C---:B----4-:R-:W-:Y:S08]  /*69f0*/  HMMA.16816.F32 R4, R196.reuse, R176, R4 ;  /* 0x000000b0c404723c */ /* 0x050ff00000001804 */
[C---:B------:R-:W-:Y:S01]  /*6a00*/  HMMA.16816.F32 R8, R196.reuse, R178, R8 ;  /* 0x000000b2c408723c */ /* 0x040fe20000001808 */
[----:B------:R-:W-:Y:S07]  /*6a10*/  LDSM.16.M88.4 R176, [R2+0x15900] ;  /* 0x0159000002b0783b */ /* 0x000fee0000000200 */
[C---:B-1----:R-:W-:Y:S08]  /*6a20*/  HMMA.16816.F32 R12, R196.reuse, R160, R12 ;  /* 0x000000a0c40c723c */ /* 0x042ff0000000180c */
[C---:B------:R-:W-:Y:S01]  /*6a30*/  HMMA.16816.F32 R16, R196.reuse, R162, R16 ;  /* 0x000000a2c410723c */ /* 0x040fe20000001810 */
[----:B------:R-:W1:Y:S07]  /*6a40*/  LDSM.16.M88.4 R160, [R240+UR4+0x16900] ;  /* 0x01690004f0a0783b */ /* 0x000e6e0008000200 */
[C---:B--2---:R-:W-:Y:S08]  /*6a50*/  HMMA.16816.F32 R20, R196.reuse, R164, R20 ;  /* 0x000000a4c414723c */ /* 0x044ff00000001814 */
[C---:B------:R-:W-:Y:S01]  /*6a60*/  HMMA.16816.F32 R24, R196.reuse, R166, R24 ;  /* 0x000000a6c418723c */ /* 0x040fe20000001818 */
[----:B------:R-:W2:Y:S07]  /*6a70*/  LDSM.16.M88.4 R164, [R240+UR4+0x17100] ;  /* 0x01710004f0a4783b */ /* 0x000eae0008000200 */
[C---:B---3--:R-:W-:Y:S08]  /*6a80*/  HMMA.16816.F32 R28, R196.reuse, R168, R28 ;  /* 0x000000a8c41c723c */ /* 0x048ff0000000181c */
[C---:B------:R-:W-:Y:S01]  /*6a90*/  HMMA.16816.F32 R32, R196.reuse, R170, R32 ;  /* 0x000000aac420723c */ /* 0x040fe20000001820 */
[----:B------:R-:W3:Y:S07]  /*6aa0*/  LDSM.16.M88.4 R168, [R240+UR4+0x17900] ;  /* 0x01790004f0a8783b */ /* 0x000eee0008000200 */
[C---:B-----5:R-:W-:Y:S08]  /*6ab0*/  HMMA.16816.F32 R36, R196.reuse, R172, R36 ;  /* 0x000000acc424723c */ /* 0x060ff00000001824 */
[C---:B------:R-:W-:Y:S01]  /*6ac0*/  HMMA.16816.F32 R40, R196.reuse, R174, R40 ;  /* 0x000000aec428723c */ /* 0x040fe20000001828 */
[----:B------:R-:W4:Y:S07]  /*6ad0*/  LDSM.16.M88.4 R172, [R2+0x15100] ;  /* 0x0151000002ac783b */ /* 0x000f2e0000000200 */
[C---:B------:R-:W-:Y:S08]  /*6ae0*/  HMMA.16816.F32 R44, R196.reuse, R180, R44 ;  /* 0x000000b4c42c723c */ /* 0x040ff0000000182c */
[----:B------:R-:W-:Y:S01]  /*6af0*/  HMMA.16816.F32 R48, R196, R182, R48 ;  /* 0x000000b6c430723c */ /* 0x000fe20000001830 */
        /* <DEDUP_REMOVED lines=37> */
[----:B------:R-:W-:Y:S07]  /*6d50*/  LDSM.16.M88.4 R192, [R2+0x19100] ;  /* 0x0191000002c0783b */ /* 0x000fee0000000200 */
[C---:B--2---:R-:W-:Y:S08]  /*6d60*/  HMMA.16816.F32 R4, R212.reuse, R164, R4 ;  /* 0x000000a4d404723c */ /* 0x044ff00000001804 */
[C---:B------:R-:W-:Y:S01]  /*6d70*/  HMMA.16816.F32 R8, R212.reuse, R166, R8 ;  /* 0x000000a6d408723c */ /* 0x040fe20000001808 */
[----:B------:R-:W2:Y:S07]  /*6d80*/  LDSM.16.M88.4 R164, [R3+0x17100] ;  /* 0x0171000003a4783b */ /* 0x000eae0000000200 */
[C---:B---3--:R-:W-:Y:S08]  /*6d90*/  HMMA.16816.F32 R12, R212.reuse, R168, R12 ;  /* 0x000000a8d40c723c */ /* 0x048ff0000000180c */
[C---:B------:R-:W-:Y:S01]  /*6da0*/  HMMA.16816.F32 R16, R212.reuse, R170, R16 ;  /* 0x000000aad410723c */ /* 0x040fe20000001810 */
[----:B------:R-:W3:Y:S07]  /*6db0*/  LDSM.16.M88.4 R168, [R3+0x17900] ;  /* 0x0179000003a8783b */ /* 0x000eee0000000200 */
[C---:B----4-:R-:W-:Y:S08]  /*6dc0*/  HMMA.16816.F32 R20, R212.reuse, R172, R20 ;  /* 0x000000acd414723c */ /* 0x050ff00000001814 */
[C---:B------:R-:W-:Y:S01]  /*6dd0*/  HMMA.16816.F32 R24, R212.reuse, R174, R24 ;  /* 0x000000aed418723c */ /* 0x040fe20000001818 */
[----:B------:R-:W4:Y:S07]  /*6de0*/  LDSM.16.M88.4 R172, [R100+0x16900] ;  /* 0x0169000064ac783b */ /* 0x000f2e0000000200 */
        /* <DEDUP_REMOVED lines=8> */
[----:B------:R-:W3:Y:S07]  /*6e70*/  LDSM.16.M88.4 R168, [R240+UR4+0x18100] ;  /* 0x01810004f0a8783b */ /* 0x000eee0008000200 */
[C---:B------:R-:W-:Y:S08]  /*6e80*/  HMMA.16816.F32 R4, R216.reuse, R176, R4 ;  /* 0x000000b0d804723c */ /* 0x040ff00000001804 */
[C---:B------:R-:W-:Y:S01]  /*6e90*/  HMMA.16816.F32 R8, R216.reuse, R178, R8 ;  /* 0x000000b2d808723c */ /* 0x040fe20000001808 */
[----:B------:R-:W5:Y:S07]  /*6ea0*/  LDSM.16.M88.4 R176, [R240+UR4+0x18900] ;  /* 0x01890004f0b0783b */ /* 0x000f6e0008000200 */
[C---:B------:R-:W-:Y:S08]  /*6eb0*/  HMMA.16816.F32 R12, R216.reuse, R180, R12 ;  /* 0x000000b4d80c723c */ /* 0x040ff0000000180c */
[C---:B------:R-:W-:Y:S01]  /*6ec0*/  HMMA.16816.F32 R16, R216.reuse, R182, R16 ;  /* 0x000000b6d810723c */ /* 0x040fe20000001810 */
[----:B------:R-:W-:Y:S07]  /*6ed0*/  LDSM.16.M88.4 R180, [R240+UR4+0x1a100] ;  /* 0x01a10004f0b4783b */ /* 0x000fee0008000200 */
[C---:B------:R-:W-:Y:S08]  /*6ee0*/  HMMA.16816.F32 R20, R216.reuse, R188, R20 ;  /* 0x000000bcd814723c */ /* 0x040ff00000001814 */
[C---:B------:R-:W-:Y:S01]  /*6ef0*/  HMMA.16816.F32 R24, R216.reuse, R190, R24 ;  /* 0x000000bed818723c */ /* 0x040fe20000001818 */
[----:B------:R-:W-:Y:S07]  /*6f00*/  LDSM.16.M88.4 R188, [R2+0x18900] ;  /* 0x0189000002bc783b */ /* 0x000fee0000000200 */
[C---:B----4-:R-:W-:Y:S08]  /*6f10*/  HMMA.16816.F32 R28, R216.reuse, R172, R28 ;  /* 0x000000acd81c723c */ /* 0x050ff0000000181c */
[C---:B------:R-:W-:Y:S01]  /*6f20*/  HMMA.16816.F32 R32, R216.reuse, R174, R32 ;  /* 0x000000aed820723c */ /* 0x040fe20000001820 */
[----:B------:R-:W4:Y:S07]  /*6f30*/  LDSM.16.M88.4 R172, [R240+UR4+0x19100] ;  /* 0x01910004f0ac783b */ /* 0x000f2e0008000200 */
[C---:B-1----:R-:W-:Y:S08]  /*6f40*/  HMMA.16816.F32 R36, R216.reuse, R160, R36 ;  /* 0x000000a0d824723c */ /* 0x042ff00000001824 */
[C---:B------:R-:W-:Y:S01]  /*6f50*/  HMMA.16816.F32 R40, R216.reuse, R162, R40 ;  /* 0x000000a2d828723c */ /* 0x040fe20000001828 */
[----:B------:R-:W1:Y:S07]  /*6f60*/  LDSM.16.M88.4 R160, [R240+UR4+0x19900] ;  /* 0x01990004f0a0783b */ /* 0x000e6e0008000200 */
[C---:B--2---:R-:W-:Y:S08]  /*6f70*/  HMMA.16816.F32 R44, R216.reuse, R164, R44 ;  /* 0x000000a4d82c723c */ /* 0x044ff0000000182c */
[----:B------:R-:W-:Y:S01]  /*6f80*/  HMMA.16816.F32 R48, R216, R166, R48 ;  /* 0x000000a6d830723c */ /* 0x000fe20000001830 */
[----:B------:R-:W2:Y:S07]  /*6f90*/  LDSM.16.M88.4 R164, [R240+UR4+0x1a900] ;  /* 0x01a90004f0a4783b */ /* 0x000eae0008000200 */
[C---:B---3--:R-:W-:Y:S08]  /*6fa0*/  HMMA.16816.F32 R4, R220.reuse, R168, R4 ;  /* 0x000000a8dc04723c */ /* 0x048ff00000001804 */
[C---:B------:R-:W-:Y:S01]  /*6fb0*/  HMMA.16816.F32 R8, R220.reuse, R170, R8 ;  /* 0x000000aadc08723c */ /* 0x040fe20000001808 */
[----:B------:R-:W3:Y:S07]  /*6fc0*/  LDSM.16.M88.4 R168, [R2+0x18100] ;  /* 0x0181000002a8783b */ /* 0x000eee0000000200 */
[C---:B-----5:R-:W-:Y:S08]  /*6fd0*/  HMMA.16816.F32 R12, R220.reuse, R176, R12 ;  /* 0x000000b0dc0c723c */ /* 0x060ff0000000180c */
[C---:B------:R-:W-:Y:S01]  /*6fe0*/  HMMA.16816.F32 R16, R220.reuse, R178, R16 ;  /* 0x000000b2dc10723c */ /* 0x040fe20000001810 */
[----:B------:R-:W5:Y:S07]  /*6ff0*/  LDSM.16.M88.4 R176, [R2+0x19900] ;  /* 0x0199000002b0783b */ /* 0x000f6e0000000200 */
        /* <DEDUP_REMOVED lines=8> */
[----:B------:R-:W4:Y:S07]  /*7080*/  LDSM.16.M88.4 R180, [R3+0x18100] ;  /* 0x0181000003b4783b */ /* 0x000f2e0000000200 */
[C---:B--2---:R-:W-:Y:S08]  /*7090*/  HMMA.16816.F32 R44, R220.reuse, R164, R44 ;  /* 0x000000a4dc2c723c */ /* 0x044ff0000000182c */
[----:B------:R-:W-:Y:S01]  /*70a0*/  HMMA.16816.F32 R48, R220, R166, R48 ;  /* 0x000000a6dc30723c */ /* 0x000fe20000001830 */
[----:B------:R-:W2:Y:S07]  /*70b0*/  LDSM.16.M88.4 R164, [R3+0x18900] ;  /* 0x0189000003a4783b */ /* 0x000eae0000000200 */
[C---:B---3--:R-:W-:Y:S08]  /*70c0*/  HMMA.16816.F32 R4, R224.reuse, R168, R4 ;  /* 0x000000a8e004723c */ /* 0x048ff00000001804 */
[C---:B------:R-:W-:Y:S01]  /*70d0*/  HMMA.16816.F32 R8, R224.reuse, R170, R8 ;  /* 0x000000aae008723c */ /* 0x040fe20000001808 */
[----:B------:R-:W3:Y:S07]  /*70e0*/  LDSM.16.M88.4 R168, [R3+0x19100] ;  /* 0x0191000003a8783b */ /* 0x000eee0000000200 */
[C---:B------:R-:W-:Y:S08]  /*70f0*/  HMMA.16816.F32 R12, R224.reuse, R188, R12 ;  /* 0x000000bce00c723c */ /* 0x040ff0000000180c */
[C---:B------:R-:W-:Y:S01]  /*7100*/  HMMA.16816.F32 R16, R224.reuse, R190, R16 ;  /* 0x000000bee010723c */ /* 0x040fe20000001810 */
[----:B------:R-:W2:Y:S07]  /*7110*/  LDSM.16.M88.4 R188, [R3+0x19900] ;  /* 0x0199000003bc783b */ /* 0x000eae0000000200 */
[C---:B------:R-:W-:Y:S08]  /*7120*/  HMMA.16816.F32 R20, R224.reuse, R192, R20 ;  /* 0x000000c0e014723c */ /* 0x040ff00000001814 */
[C---:B------:R-:W-:Y:S01]  /*7130*/  HMMA.16816.F32 R24, R224.reuse, R194, R24 ;  /* 0x000000c2e018723c */ /* 0x040fe20000001818 */
[----:B------:R-:W2:Y:S07]  /*7140*/  LDSM.16.M88.4 R192, [R3+0x1a100] ;  /* 0x01a1000003c0783b */ /* 0x000eae0000000200 */
[C---:B-----5:R-:W-:Y:S08]  /*7150*/  HMMA.16816.F32 R28, R224.reuse, R176, R28 ;  /* 0x000000b0e01c723c */ /* 0x060ff0000000181c */
[C---:B------:R-:W-:Y:S08]  /*7160*/  HMMA.16816.F32 R32, R224.reuse, R178, R32 ;  /* 0x000000b2e020723c */ /* 0x040ff00000001820 */
[C---:B-1----:R-:W-:Y:S08]  /*7170*/  HMMA.16816.F32 R36, R224.reuse, R160, R36 ;  /* 0x000000a0e024723c */ /* 0x042ff00000001824 */
[C---:B------:R-:W-:Y:S01]  /*7180*/  HMMA.16816.F32 R40, R224.reuse, R162, R40 ;  /* 0x000000a2e028723c */ /* 0x040fe20000001828 */
[----:B------:R-:W1:Y:S07]  /*7190*/  LDSM.16.M88.4 R160, [R100+0x18900] ;  /* 0x0189000064a0783b */ /* 0x000e6e0000000200 */
[C---:B------:R-:W-:Y:S08]  /*71a0*/  HMMA.16816.F32 R44, R224.reuse, R172, R44 ;  /* 0x000000ace02c723c */ /* 0x040ff0000000182c */
[----:B------:R-:W-:Y:S08]  /*71b0*/  HMMA.16816.F32 R48, R224, R174, R48 ;  /* 0x000000aee030723c */ /* 0x000ff00000001830 */
[C---:B----4-:R-:W-:Y:S08]  /*71c0*/  HMMA.16816.F32 R4, R228.reuse, R180, R4 ;  /* 0x000000b4e404723c */ /* 0x050ff00000001804 */
[C---:B------:R-:W-:Y:S08]  /*71d0*/  HMMA.16816.F32 R8, R228.reuse, R182, R8 ;  /* 0x000000b6e408723c */ /* 0x040ff00000001808 */
[C---:B--2---:R-:W-:Y:S08]  /*71e0*/  HMMA.16816.F32 R12, R228.reuse, R164, R12 ;  /* 0x000000a4e40c723c */ /* 0x044ff0000000180c */
[C---:B------:R-:W-:Y:S08]  /*71f0*/  HMMA.16816.F32 R16, R228.reuse, R166, R16 ;  /* 0x000000a6e410723c */ /* 0x040ff00000001810 */
[C---:B---3--:R-:W-:Y:S08]  /*7200*/  HMMA.16816.F32 R20, R228.reuse, R168, R20 ;  /* 0x000000a8e414723c */ /* 0x048ff00000001814 */
[C---:B------:R-:W-:Y:S08]  /*7210*/  HMMA.16816.F32 R24, R228.reuse, R170, R24 ;  /* 0x000000aae418723c */ /* 0x040ff00000001818 */
[C---:B------:R-:W-:Y:S08]  /*7220*/  HMMA.16816.F32 R28, R228.reuse, R188, R28 ;  /* 0x000000bce41c723c */ /* 0x040ff0000000181c */
[C---:B------:R-:W-:Y:S08]  /*7230*/  HMMA.16816.F32 R32, R228.reuse, R190, R32 ;  /* 0x000000bee420723c */ /* 0x040ff00000001820 */
[C---:B------:R-:W-:Y:S08]  /*7240*/  HMMA.16816.F32 R36, R228.reuse, R192, R36 ;  /* 0x000000c0e424723c */ /* 0x040ff00000001824 */
        /* <DEDUP_REMOVED lines=34> */
[----:B------:R-:W-:Y:S01]  /*7470*/  MUFU.TANH R164, R10 ;  /* 0x0000000a00a47308 */ /* 0x000fe20000002400 */
[----:B--2---:R-:W-:Y:S09]  /*7480*/  FMNMX.FTZ R2, R166, R2, !PT ;  /* 0x00000002a6027209 */ /* 0x004ff20007810000 */
[----:B------:R2:W-:Y:S10]  /*7490*/  MUFU.TANH R165, R11 ;  /* 0x0000000b00a57308 */ /* 0x0005f40000002400 */
[----:B------:R-:W4:Y:S10]  /*74a0*/  MUFU.TANH R162, R12 ;  /* 0x0000000c00a27308 */ /* 0x000f340000002400 */
[----:B------:R-:W5:Y:S01]  /*74b0*/  MUFU.TANH R163, R13 ;  /* 0x0000000d00a37308 */ /* 0x000f620000002400 */
[C---:B-1----:R-:W-:Y:S01]  /*74c0*/  HMMA.16816.F32 R20, R232.reuse, R4, R20 ;  /* 0x00000004e814723c */ /* 0x042fe20000001814 */
[----:B--2---:R-:W1:Y:S08]  /*74d0*/  LDSM.16.M88.4 R8, [R100+0x19900] ;  /* 0x019900006408783b */ /* 0x004e700000000200 */
[----:B------:R-:W-:Y:S01]  /*74e0*/  MUFU.TANH R173, R14 ;  /* 0x0000000e00ad7308 */ /* 0x000fe20000002400 */
[C---:B------:R-:W-:Y:S01]  /*74f0*/  HMMA.16816.F32 R24, R232.reuse, R6, R24 ;  /* 0x00000006e818723c */ /* 0x040fe20000001818 */
[----:B------:R-:W2:Y:S08]  /*7500*/  LDSM.16.M88.4 R4, [R100+0x1a100] ;  /* 0x01a100006404783b */ /* 0x000eb00000000200 */
[----:B------:R1:W-:Y:S05]  /*7510*/  MUFU.TANH R175, R15 ;  /* 0x0000000f00af7308 */ /* 0x0003ea0000002400 */
[----:B------:R-:W-:Y:S02]  /*7520*/  FMUL.FTZ R21, R21, c[0x0][0x320] ;  /* 0x0000c80015157a20 */ /* 0x000fe40000410000 */
[----:B------:R-:W-:Y:S03]  /*7530*/  FMUL.FTZ R22, R22, c[0x0][0x320] ;  /* 0x0000c80016167a20 */ /* 0x000fe60000410000 */
[----:B------:R-:W2:Y:S01]  /*7540*/  MUFU.TANH R171, R16 ;  /* 0x0000001000ab7308 */ /* 0x000ea20000002400 */
        /* <DEDUP_REMOVED lines=10> */
[----:B------:R3:W1:Y:S01]  /*75f0*/  LDSM.16.M88.4 R8, [R100+0x1a900] ;  /* 0x01a900006408783b */ /* 0x0006620000000200 */
[----:B------:R-:W-:Y:S06]  /*7600*/  DEPBAR.LE SB0, 0x2 ;  /* 0x000080800000791a */ /* 0x000fec0000000000 */
[C---:B--2---:R-:W-:Y:S01]  /*7610*/  HMMA.16816.F32 R36, R232.reuse, R4, R36 ;  /* 0x00000004e824723c */ /* 0x044fe20000001824 */
[----:B------:R-:W2:Y:S01]  /*7620*/  MUFU.TANH R172, R17 ;  /* 0x0000001100ac7308 */ /* 0x000ea20000002400 */
[----:B------:R-:W-:Y:S06]  /*7630*/  BAR.SYNC.DEFER_BLOCKING 0x0 ;  /* 0x0000000000007b1d */ /* 0x000fec0000010000 */
[C---:B------:R-:W-:Y:S04]  /*7640*/  HMMA.16816.F32 R40, R232.reuse, R6, R40 ;  /* 0x00000006e828723c */ /* 0x040fe80000001828 */
[----:B------:R-:W-:Y:S02]  /*7650*/  FMUL.FTZ R28, R28, c[0x0][0x320] ;  /* 0x0000c8001c1c7a20 */ /* 0x000fe40000410000 */
[----:B------:R-:W-:Y:S01]  /*7660*/  FMUL.FTZ R29, R29, c[0x0][0x320] ;  /* 0x0000c8001d1d7a20 */ /* 0x000fe20000410000 */
[----:B---3--:R-:W-:Y:S01]  /*7670*/  FMNMX.FTZ R100, R102, R2, !PT ;  /* 0x0000000266647209 */ /* 0x008fe20007810000 */
[----:B------:R-:W-:Y:S04]  /*7680*/  FMUL.FTZ R30, R30, c[0x0][0x320] ;  /* 0x0000c8001e1e7a20 */ /* 0x000fe80000410000 */
[----:B----4-:R-:W-:Y:S01]  /*7690*/  FMNMX.FTZ R100, R162, R100, !PT ;  /* 0x00000064a2647209 */ /* 0x010fe20007810000 */
[----:B------:R-:W-:Y:S01]  /*76a0*/  FMUL.FTZ R31, R31, c[0x0][0x320] ;  /* 0x0000c8001f1f7a20 */ /* 0x000fe20000410000 */
[----:B------:R-:W-:Y:S01]  /*76b0*/  FMNMX.FTZ R2, R164, R3, !PT ;  /* 0x00000003a4027209 */ /* 0x000fe20007810000 */
[----:B------:R-:W-:Y:S01]  /*76c0*/  FMUL.FTZ R32, R32, c[0x0][0x320] ;  /* 0x0000c80020207a20 */ /* 0x000fe20000410000 */
[----:B-----5:R-:W-:Y:S01]  /*76d0*/  FMNMX.FTZ R100, R163, R100, !PT ;  /* 0x00000064a3647209 */ /* 0x020fe20007810000 */
[----:B------:R-:W-:Y:S01]  /*76e0*/  FMUL.FTZ R36, R36, c[0x0][0x320] ;  /* 0x0000c80024247a20 */ /* 0x000fe20000410000 */
[----:B------:R-:W3:Y:S01]  /*76f0*/  MUFU.TANH R177, R20 ;  /* 0x0000001400b17308 */ /* 0x000ee20000002400 */
[----:B------:R-:W-:Y:S01]  /*7700*/  LDSM.16.MT88.4 R12, [R103+UR4+0x100] ;  /* 0x00010004670c783b */ /* 0x000fe20008004200 */
[----:B------:R-:W-:Y:S01]  /*7710*/  FMNMX.FTZ R100, R171, R100, !PT ;  /* 0x00000064ab647209 */ /* 0x000fe20007810000 */
[----:B------:R-:W-:Y:S01]  /*7720*/  FMUL.FTZ R37, R37, c[0x0][0x320] ;  /* 0x0000c80025257a20 */ /* 0x000fe20000410000 */
[----:B------:R-:W-:Y:S01]  /*7730*/  FMNMX.FTZ R2, R165, R2, !PT ;  /* 0x00000002a5027209 */ /* 0x000fe20007810000 */
[----:B------:R-:W-:Y:S01]  /*7740*/  FMUL.FTZ R38, R38, c[0x0][0x320] ;  /* 0x0000c80026267a20 */ /* 0x000fe20000410000 */
[----:B--2---:R-:W-:Y:S01]  /*7750*/  FMNMX.FTZ R100, R172, R100, !PT ;  /* 0x00000064ac647209 */ /* 0x004fe20007810000 */
[C---:B-1----:R-:W-:Y:S03]  /*7760*/  HMMA.16816.F32 R44, R232.reuse, R8, R44 ;  /* 0x00000008e82c723c */ /* 0x042fe6000000182c */
[----:B------:R-:W1:Y:S01]  /*7770*/  MUFU.TANH R178, R24 ;  /* 0x0000001800b27308 */ /* 0x000e620000002400 */
[----:B------:R-:W-:Y:S01]  /*7780*/  FMUL.FTZ R33, R33, c[0x0][0x320] ;  /* 0x0000c80021217a20 */ /* 0x000fe20000410000 */
[----:B------:R-:W-:Y:S01]  /*7790*/  FMNMX.FTZ R2, R173, R2, !PT ;  /* 0x00000002ad027209 */ /* 0x000fe20007810000 */
[----:B------:R-:W-:Y:S02]  /*77a0*/  FMUL.FTZ R39, R39, c[0x0][0x320] ;  /* 0x0000c80027277a20 */ /* 0x000fe40000410000 */
[----:B------:R-:W-:Y:S04]  /*77b0*/  HMMA.16816.F32 R48, R232, R10, R48 ;  /* 0x0000000ae830723c */ /* 0x000fe80000001830 */
[----:B------:R-:W-:Y:S01]  /*77c0*/  FMUL.FTZ R40, R40, c[0x0][0x320] ;  /* 0x0000c80028287a20 */ /* 0x000fe20000410000 */
[----:B------:R-:W2:Y:S01]  /*77d0*/  MUFU.TANH R180, R25 ;  /* 0x0000001900b47308 */ /* 0x000ea20000002400 */
[----:B------:R-:W-:Y:S01]  /*77e0*/  FMUL.FTZ R41, R41, c[0x0][0x320] ;  /* 0x0000c80029297a20 */ /* 0x000fe20000410000 */
[----:B------:R-:W-:Y:S01]  /*77f0*/  FMNMX.FTZ R2, R175, R2, !PT ;  /* 0x00000002af027209 */ /* 0x000fe20007810000 */
[----:B------:R-:W-:Y:S01]  /*7800*/  FMUL.FTZ R34, R34, c[0x0][0x320] ;  /* 0x0000c80022227a20 */ /* 0x000fe20000410000 */
[----:B---3--:R-:W-:Y:S03]  /*7810*/  FMNMX.FTZ R100, R177, R100, !PT ;  /* 0x00000064b1647209 */ /* 0x008fe60007810000 */
[----:B------:R-:W-:Y:S01]  /*7820*/  FMUL.FTZ R35, R35, c[0x0][0x320] ;  /* 0x0000c80023237a20 */ /* 0x000fe20000410000 */
[----:B------:R-:W-:Y:S01]  /*7830*/  FMNMX.FTZ R100, R179, R100, !PT ;  /* 0x00000064b3647209 */ /* 0x000fe20007810000 */
[----:B------:R-:W-:Y:S01]  /*7840*/  FMUL.FTZ R42, R42, c[0x0][0x320] ;  /* 0x0000c8002a2a7a20 */ /* 0x000fe20000410000 */
[----:B------:R-:W3:Y:S01]  /*7850*/  MUFU.TANH R189, R28 ;  /* 0x0000001c00bd7308 */ /* 0x000ee20000002400 */
[----:B------:R-:W-:Y:S02]  /*7860*/  FMUL.FTZ R44, R44, c[0x0][0x320] ;  /* 0x0000c8002c2c7a20 */ /* 0x000fe40000410000 */
[----:B------:R-:W-:Y:S01]  /*7870*/  FMUL.FTZ R45, R45, c[0x0][0x320] ;  /* 0x0000c8002d2d7a20 */ /* 0x000fe20000410000 */
[----:B-1----:R-:W-:Y:S01]  /*7880*/  FMNMX.FTZ R100, R178, R100, !PT ;  /* 0x00000064b2647209 */ /* 0x002fe20007810000 */
[----:B------:R-:W-:Y:S02]  /*7890*/  FMUL.FTZ R43, R43, c[0x0][0x320] ;  /* 0x0000c8002b2b7a20 */ /* 0x000fe40000410000 */
[----:B------:R-:W-:Y:S02]  /*78a0*/  FMUL.FTZ R46, R46, c[0x0][0x320] ;  /* 0x0000c8002e2e7a20 */ /* 0x000fe40000410000 */
[----:B------:R-:W-:Y:S01]  /*78b0*/  FMUL.FTZ R48, R48, c[0x0][0x320] ;  /* 0x0000c80030307a20 */ /* 0x000fe20000410000 */
[----:B------:R-:W1:Y:S01]  /*78c0*/  MUFU.TANH R191, R29 ;  /* 0x0000001d00bf7308 */ /* 0x000e620000002400 */
[----:B------:R-:W-:Y:S02]  /*78d0*/  FMUL.FTZ R49, R49, c[0x0][0x320] ;  /* 0x0000c80031317a20 */ /* 0x000fe40000410000 */
[----:B------:R-:W-:Y:S01]  /*78e0*/  FMUL.FTZ R47, R47, c[0x0][0x320] ;  /* 0x0000c8002f2f7a20 */ /* 0x000fe20000410000 */
[----:B--2---:R-:W-:Y:S01]  /*78f0*/  FMNMX.FTZ R100, R180, R100, !PT ;  /* 0x00000064b4647209 */ /* 0x004fe20007810000 */
[----:B------:R-:W-:Y:S02]  /*7900*/  FMUL.FTZ R50, R50, c[0x0][0x320] ;  /* 0x0000c80032327a20 */ /* 0x000fe40000410000 */
[----:B------:R-:W-:Y:S03]  /*7910*/  FMUL.FTZ R51, R51, c[0x0][0x320] ;  /* 0x0000c80033337a20 */ /* 0x000fe60000410000 */
[----:B------:R-:W2:Y:S01]  /*7920*/  MUFU.TANH R190, R32 ;  /* 0x0000002000be7308 */ /* 0x000ea20000002400 */
[----:B---3--:R-:W-:Y:S09]  /*7930*/  FMNMX.FTZ R100, R189, R100, !PT ;  /* 0x00000064bd647209 */ /* 0x008ff20007810000 */
[----:B------:R-:W3:Y:S01]  /*7940*/  MUFU.TANH R245, R33 ;  /* 0x0000002100f57308 */ /* 0x000ee20000002400 */
[----:B-1----:R-:W-:Y:S09]  /*7950*/  FMNMX.FTZ R100, R191, R100, !PT ;  /* 0x00000064bf647209 */ /* 0x002ff20007810000 */
[----:B------:R-:W1:Y:S01]  /*7960*/  MUFU.TANH R16, R36 ;  /* 0x0000002400107308 */ /* 0x000e620000002400 */
[----:B--2---:R-:W-:Y:S09]  /*7970*/  FMNMX.FTZ R100, R190, R100, !PT ;  /* 0x00000064be647209 */ /* 0x004ff20007810000 */
        /* <DEDUP_REMOVED lines=17> */
[----:B--2---:R-:W-:Y:S05]  /*7a90*/  FMNMX.FTZ R100, R237, R100, !PT ;  /* 0x00000064ed647209 */ /* 0x004fea0007810000 */
[----:B------:R-:W2:Y:S04]  /*7aa0*/  SHFL.BFLY PT, R4, R100, 0x2, 0x1f ;  /* 0x0c401f0064047f89 */ /* 0x000ea800000e0000 */
[----:B------:R-:W4:Y:S01]  /*7ab0*/  MUFU.TANH R183, R23 ;  /* 0x0000001700b77308 */ /* 0x000f220000002400 */
[----:B---3--:R-:W-:Y:S09]  /*7ac0*/  FMNMX.FTZ R2, R174, R2, !PT ;  /* 0x00000002ae027209 */ /* 0x008ff20007810000 */
[----:B------:R-:W3:Y:S01]  /*7ad0*/  MUFU.TANH R181, R26 ;  /* 0x0000001a00b57308 */ /* 0x000ee20000002400 */
[----:B-1----:R-:W-:Y:S04]  /*7ae0*/  FMNMX.FTZ R2, R176, R2, !PT ;  /* 0x00000002b0027209 */ /* 0x002fe80007810000 */
[----:B------:R-:W-:Y:S05]  /*7af0*/  FMNMX.FTZ R2, R182, R2, !PT ;  /* 0x00000002b6027209 */ /* 0x000fea0007810000 */
[----:B------:R-:W1:Y:S01]  /*7b00*/  MUFU.TANH R188, R27 ;  /* 0x0000001b00bc7308 */ /* 0x000e620000002400 */
[----:B--2---:R-:W-:Y:S02]  /*7b10*/  FMNMX.FTZ R100, R100, R4, !PT ;  /* 0x0000000464647209 */ /* 0x004fe40007810000 */
[----:B----4-:R-:W-:Y:S03]  /*7b20*/  FMNMX.FTZ R2, R183, R2, !PT ;  /* 0x00000002b7027209 */ /* 0x010fe60007810000 */
[----:B------:R-:W2:Y:S04]  /*7b30*/  SHFL.BFLY PT, R4, R100, 0x1, 0x1f ;  /* 0x0c201f0064047f89 */ /* 0x000ea800000e0000 */
[----:B------:R-:W4:Y:S01]  /*7b40*/  MUFU.TANH R252, R30 ;  /* 0x0000001e00fc7308 */ /* 0x000f220000002400 */
[----:B---3--:R-:W-:Y:S09]  /*7b50*/  FMNMX.FTZ R2, R181, R2, !PT ;  /* 0x00000002b5027209 */ /* 0x008ff20007810000 */
[----:B------:R-:W3:Y:S01]  /*7b60*/  MUFU.TANH R25, R31 ;  /* 0x0000001f00197308 */ /* 0x000ee20000002400 */
[----:B-1----:R-:W-:Y:S09]  /*7b70*/  FMNMX.FTZ R2, R188, R2, !PT ;  /* 0x00000002bc027209 */ /* 0x002ff20007810000 */
[----:B------:R-:W1:Y:S01]  /*7b80*/  MUFU.TANH R24, R34 ;  /* 0x0000002200187308 */ /* 0x000e620000002400 */
[----:B--2---:R-:W-:Y:S02]  /*7b90*/  FMNMX.FTZ R100, R100, R4, !PT ;  /* 0x0000000464647209 */ /* 0x004fe40007810000 */
[----:B----4-:R-:W-:Y:S03]  /*7ba0*/  FMNMX.FTZ R2, R252, R2, !PT ;  /* 0x00000002fc027209 */ /* 0x010fe60007810000 */
[C---:B------:R-:W-:Y:S02]  /*7bb0*/  FMUL.FTZ R160, R100.reuse, c[0x0][0x2d0] ;  /* 0x0000b40064a07a20 */ /* 0x040fe40000410000 */
[----:B------:R-:W-:Y:S02]  /*7bc0*/  FADD.FTZ R0, -R100, R0 ;  /* 0x0000000064007221 */ /* 0x000fe40000010100 */
[----:B------:R-:W2:Y:S01]  /*7bd0*/  MUFU.TANH R248, R35 ;  /* 0x0000002300f87308 */ /* 0x000ea20000002400 */
[--C-:B------:R-:W-:Y:S02]  /*7be0*/  FFMA.FTZ R4, R169, c[0x0][0x2d0], -R160.reuse ;  /* 0x0000b400a9047a23 */ /* 0x100fe400000108a0 */
[----:B------:R-:W-:Y:S01]  /*7bf0*/  FMUL.FTZ R0, R0, c[0x0][0x2d0] ;  /* 0x0000b40000007a20 */ /* 0x000fe20000410000 */
[----:B---3--:R-:W-:Y:S01]  /*7c00*/  FMNMX.FTZ R2, R25, R2, !PT ;  /* 0x0000000219027209 */ /* 0x008fe20007810000 */
[----:B------:R-:W-:Y:S05]  /*7c10*/  LDSM.16.MT88.4 R28, [R241+UR4+0x100] ;  /* 0x00010004f11c783b */ /* 0x000fea0008004200 */
[----:B------:R-:W3:Y:S01]  /*7c20*/  MUFU.TANH R194, R38 ;  /* 0x0000002600c27308 */ /* 0x000ee20000002400 */
[----:B-1----:R-:W-:Y:S09]  /*7c30*/  FMNMX.FTZ R2, R24, R2, !PT ;  /* 0x0000000218027209 */ /* 0x002ff20007810000 */
[----:B------:R-:W1:Y:S01]  /*7c40*/  MUFU.TANH R195, R39 ;  /* 0x0000002700c37308 */ /* 0x000e620000002400 */
[----:B--2---:R-:W-:Y:S09]  /*7c50*/  FMNMX.FTZ R2, R248, R2, !PT ;  /* 0x00000002f8027209 */ /* 0x004ff20007810000 */
[----:B------:R-:W2:Y:S01]  /*7c60*/  MUFU.TANH R247, R42 ;  /* 0x0000002a00f77308 */ /* 0x000ea20000002400 */
[----:B---3--:R-:W-:Y:S09]  /*7c70*/  FMNMX.FTZ R2, R194, R2, !PT ;  /* 0x00000002c2027209 */ /* 0x008ff20007810000 */
[----:B------:R3:W-:Y:S01]  /*7c80*/  MUFU.EX2 R249, R4 ;  /* 0x0000000400f97308 */ /* 0x0007e20000000800 */
[----:B-1----:R-:W-:Y:S09]  /*7c90*/  FMNMX.FTZ R2, R195, R2, !PT ;  /* 0x00000002c3027209 */ /* 0x002ff20007810000 */
[----:B------:R-:W1:Y:S01]  /*7ca0*/  MUFU.TANH R18, R43 ;  /* 0x0000002b00127308 */ /* 0x000e620000002400 */
[----:B--2---:R-:W-:Y:S09]  /*7cb0*/  FMNMX.FTZ R2, R247, R2, !PT ;  /* 0x00000002f7027209 */ /* 0x004ff20007810000 */
[----:B------:R-:W2:Y:S01]  /*7cc0*/  MUFU.TANH R204, R46 ;  /* 0x0000002e00cc7308 */ /* 0x000ea20000002400 */
[--C-:B---3--:R-:W-:Y:S09]  /*7cd0*/  FFMA.FTZ R4, R167, c[0x0][0x2d0], -R160.reuse ;  /* 0x0000b400a7047a23 */ /* 0x108ff200000108a0 */
[----:B------:R-:W3:Y:S01]  /*7ce0*/  MUFU.TANH R207, R47 ;  /* 0x0000002f00cf7308 */ /* 0x000ee20000002400 */
[----:B-1----:R-:W-:Y:S02]  /*7cf0*/  FMNMX.FTZ R2, R18, R2, !PT ;  /* 0x0000000212027209 */ /* 0x002fe40007810000 */
[----:B------:R-:W-:Y:S07]  /*7d00*/  MOV R167, R18 ;  /* 0x0000001200a77202 */ /* 0x000fee0000000f00 */
[----:B------:R-:W1:Y:S01]  /*7d10*/  MUFU.TANH R238, R50 ;  /* 0x0000003200ee7308 */ /* 0x000e620000002400 */
[----:B--2---:R-:W-:Y:S09]  /*7d20*/  FMNMX.FTZ R2, R204, R2, !PT ;  /* 0x00000002cc027209 */ /* 0x004ff20007810000 */
[----:B------:R-:W2:Y:S01]  /*7d30*/  MUFU.TANH R19, R51 ;  /* 0x0000003300137308 */ /* 0x000ea20000002400 */
[----:B---3--:R-:W-:Y:S01]  /*7d40*/  FMNMX.FTZ R2, R207, R2, !PT ;  /* 0x00000002cf027209 */ /* 0x008fe20007810000 */
[----:B------:R-:W-:Y:S08]  /*7d50*/  LDSM.16.MT88.4 R44, [R103+UR4+0x3100] ;  /* 0x00310004672c783b */ /* 0x000ff00008004200 */
[----:B------:R3:W-:Y:S01]  /*7d60*/  MUFU.EX2 R236, R4 ;  /* 0x0000000400ec7308 */ /* 0x0007e20000000800 */
[----:B-1----:R-:W-:Y:S04]  /*7d70*/  FMNMX.FTZ R2, R238, R2, !PT ;  /* 0x00000002ee027209 */ /* 0x002fe80007810000 */
[----:B--2---:R-:W-:Y:S02]  /*7d80*/  FMNMX.FTZ R2, R19, R2, !PT ;  /* 0x0000000213027209 */ /* 0x004fe40007810000 */
[----:B------:R-:W-:Y:S02]  /*7d90*/  MOV R169, R19 ;  /* 0x0000001300a97202 */ /* 0x000fe40000000f00 */
[----:B------:R-:W-:Y:S01]  /*7da0*/  MOV R51, R24 ;  /* 0x0000001800337202 */ /* 0x000fe20000000f00 */
[----:B------:R-:W1:Y:S01]  /*7db0*/  SHFL.BFLY PT, R3, R2, 0x2, 0x1f ;  /* 0x0c401f0002037f89 */ /* 0x000e6200000e0000 */
[--C-:B---3--:R-:W-:Y:S01]  /*7dc0*/  FFMA.FTZ R4, R166, c[0x0][0x2d0], -R160.reuse ;  /* 0x0000b400a6047a23 */ /* 0x108fe200000108a0 */
[----:B------:R-:W-:Y:S03]  /*7dd0*/  MOV R166, R17 ;  /* 0x0000001100a67202 */ /* 0x000fe60000000f00 */
[----:B------:R2:W-:Y:S01]  /*7de0*/  MUFU.EX2 R239, R4 ;  /* 0x0000000400ef7308 */ /* 0x0005e20000000800 */
[----:B-1----:R-:W-:Y:S05]  /*7df0*/  FMNMX.FTZ R2, R2, R3, !PT ;  /* 0x0000000302027209 */ /* 0x002fea0007810000 */
[----:B------:R-:W1:Y:S01]  /*7e00*/  SHFL.BFLY PT, R3, R2, 0x1, 0x1f ;  /* 0x0c201f0002037f89 */ /* 0x000e6200000e0000 */
[--C-:B--2---:R-:W-:Y:S01]  /*7e10*/  FFMA.FTZ R4, R102, c[0x0][0x2d0], -R160.reuse ;  /* 0x0000b40066047a23 */ /* 0x104fe200000108a0 */
[----:B------:R-:W-:Y:S03]  /*7e20*/  IADD3 R102, R103, UR4, RZ ;  /* 0x0000000467667c10 */ /* 0x000fe6000fffe0ff */
[----:B------:R2:W-:Y:S01]  /*7e30*/  MUFU.EX2 R20, R4 ;  /* 0x0000000400147308 */ /* 0x0005e20000000800 */
[----:B------:R-:W-:Y:S02]  /*7e40*/  IADD3 R102, R243, R102, RZ ;  /* 0x00000066f3667210 */ /* 0x000fe40007ffe0ff */
[----:B-1----:R-:W-:Y:S07]  /*7e50*/  FMNMX.FTZ R3, R2, R3, !PT ;  /* 0x0000000302037209 */ /* 0x002fee0007810000 */
[----:B------:R1:W3:Y:S01]  /*7e60*/  MUFU.EX2 R2, R0 ;  /* 0x0000000000027308 */ /* 0x0002e20000000800 */
[C---:B------:R-:W-:Y:S04]  /*7e70*/  FMUL.FTZ R161, R3.reuse, c[0x0][0x2d0] ;  /* 0x0000b40003a17a20 */ /* 0x040fe80000410000 */
[----:B--2---:R-:W-:Y:S01]  /*7e80*/  FFMA.FTZ R4, R170, c[0x0][0x2d0], -R161 ;  /* 0x0000b400aa047a23 */ /* 0x004fe200000108a1 */
[----:B------:R-:W-:Y:S04]  /*7e90*/  MOV R170, R16 ;  /* 0x0000001000aa7202 */ /* 0x000fe80000000f00 */
[----:B------:R2:W-:Y:S01]  /*7ea0*/  MUFU.EX2 R251, R4 ;  /* 0x0000000400fb7308 */ /* 0x0005e20000000800 */
[----:B-1----:R-:W-:Y:S01]  /*7eb0*/  FADD.FTZ R0, -R3, R101 ;  /* 0x0000006503007221 */ /* 0x002fe20000010100 */
[----:B------:R-:W-:Y:S01]  /*7ec0*/  IADD3 R101, R241, UR4, RZ ;  /* 0x00000004f1657c10 */ /* 0x000fe2000fffe0ff */
[----:B---3--:R-:W-:Y:S02]  /*7ed0*/  FMUL.FTZ R5, R2, R105 ;  /* 0x0000006902057220 */ /* 0x008fe40000410000 */
[----:B------:R-:W-:Y:S01]  /*7ee0*/  FMUL.FTZ R0, R0, c[0x0][0x2d0] ;  /* 0x0000b40000007a20 */ /* 0x000fe20000410000 */
[----:B------:R-:W-:Y:S01]  /*7ef0*/  IADD3 R101, R243, R101, RZ ;  /* 0x00000065f3657210 */ /* 0x000fe20007ffe0ff */
[C---:B------:R-:W-:Y:S02]  /*7f00*/  FMUL.FTZ R8, R2.reuse, R108 ;  /* 0x0000006c02087220 */ /* 0x040fe40000410000 */
[----:B------:R-:W-:Y:S02]  /*7f10*/  FMUL.FTZ R9, R2, R109 ;  /* 0x0000006d02097220 */ /* 0x000fe40000410000 */
[----:B------:R-:W1:Y:S01]  /*7f20*/  MUFU.EX2 R0, R0 ;  /* 0x0000000000007308 */ /* 0x000e620000000800 */
[--C-:B--2---:R-:W-:Y:S01]  /*7f30*/  FFMA.FTZ R4, R168, c[0x0][0x2d0], -R161.reuse ;  /* 0x0000b400a8047a23 */ /* 0x104fe200000108a1 */
[----:B------:R-:W-:Y:S01]  /*7f40*/  MOV R168, R252 ;  /* 0x000000fc00a87202 */ /* 0x000fe20000000f00 */
[C---:B------:R-:W-:Y:S01]  /*7f50*/  FMUL.FTZ R16, R2.reuse, R116 ;  /* 0x0000007402107220 */ /* 0x040fe20000410000 */
[----:B------:R-:W-:Y:S01]  /*7f60*/  LDSM.16.MT88.4 R36, [R101+0x100] ;  /* 0x000100006524783b */ /* 0x000fe20000004200 */
[C---:B------:R-:W-:Y:S02]  /*7f70*/  FMUL.FTZ R17, R2.reuse, R117 ;  /* 0x0000007502117220 */ /* 0x040fe40000410000 */
[C---:B------:R-:W-:Y:S02]  /*7f80*/  FMUL.FTZ R24, R2.reuse, R124 ;  /* 0x0000007c02187220 */ /* 0x040fe40000410000 */
[C---:B------:R-:W-:Y:S01]  /*7f90*/  FMUL.FTZ R32, R2.reuse, R132 ;  /* 0x0000008402207220 */ /* 0x040fe20000410000 */
[----:B------:R-:W2:Y:S01]  /*7fa0*/  MUFU.EX2 R250, R4 ;  /* 0x0000000400fa7308 */ /* 0x000ea20000000800 */
[C---:B------:R-:W-:Y:S02]  /*7fb0*/  FMUL.FTZ R33, R2.reuse, R133 ;  /* 0x0000008502217220 */ /* 0x040fe40000410000 */
        /* <DEDUP_REMOVED lines=10> */
[----:B------:R-:W-:Y:S01]  /*8060*/  FMUL.FTZ R53, R2, R53 ;  /* 0x0000003502357220 */ /* 0x000fe20000410000 */
[----:B------:R-:W-:Y:S01]  /*8070*/  MOV R148, R170 ;  /* 0x000000aa00947202 */ /* 0x000fe20000000f00 */
[C---:B-1----:R-:W-:Y:S01]  /*8080*/  FMUL.FTZ R6, R0.reuse, R106 ;  /* 0x0000006a00067220 */ /* 0x042fe20000410000 */
[----:B------:R-:W-:Y:S01]  /*8090*/  MOV R170, R205 ;  /* 0x000000cd00aa7202 */ /* 0x000fe20000000f00 */
[C---:B------:R-:W-:Y:S02]  /*80a0*/  FMUL.FTZ R7, R0.reuse, R107 ;  /* 0x0000006b00077220 */ /* 0x040fe40000410000 */
[C---:B------:R-:W-:Y:S02]  /*80b0*/  FMUL.FTZ R10, R0.reuse, R110 ;  /* 0x0000006e000a7220 */ /* 0x040fe40000410000 */
[C---:B------:R-:W-:Y:S02]  /*80c0*/  FMUL.FTZ R11, R0.reuse, R111 ;  /* 0x0000006f000b7220 */ /* 0x040fe40000410000 */
[----:B------:R-:W-:Y:S01]  /*80d0*/  FMUL.FTZ R18, R0, R118 ;  /* 0x0000007600127220 */ /* 0x000fe20000410000 */
[----:B--2---:R-:W-:Y:S01]  /*80e0*/  F2FP.PACK_AB R105, R250, R251 ;  /* 0x000000fbfa69723e */ /* 0x004fe200000000ff */
[--C-:B------:R-:W-:Y:S01]  /*80f0*/  FFMA.FTZ R4, R164, c[0x0][0x2d0], -R161.reuse ;  /* 0x0000b400a4047a23 */ /* 0x100fe200000108a1 */
[----:B------:R-:W-:Y:S01]  /*8100*/  MOV R164, R249 ;  /* 0x000000f900a47202 */ /* 0x000fe20000000f00 */
[C---:B------:R-:W-:Y:S01]  /*8110*/  FMUL.FTZ R19, R0.reuse, R119 ;  /* 0x0000007700137220 */ /* 0x040fe20000410000 */
[----:B------:R-:W-:Y:S01]  /*8120*/  LDSM.16.MT88.4 R108, [R102+0x3100] ;  /* 0x00310000666c783b */ /* 0x000fe20000004200 */
[----:B------:R1:W-:Y:S01]  /*8130*/  MUFU.EX2 R249, R4 ;  /* 0x0000000400f97308 */ /* 0x0003e20000000800 */
[C---:B------:R-:W-:Y:S02]  /*8140*/  FMUL.FTZ R26, R0.reuse, R126 ;  /* 0x0000007e001a7220 */ /* 0x040fe40000410000 */
[C---:B------:R-:W-:Y:S02]  /*8150*/  FMUL.FTZ R27, R0.reuse, R127 ;  /* 0x0000007f001b7220 */ /* 0x040fe40000410000 */
[C---:B------:R-:W-:Y:S02]  /*8160*/  FMUL.FTZ R34, R0.reuse, R134 ;  /* 0x0000008600227220 */ /* 0x040fe40000410000 */
[C---:B------:R-:W-:Y:S01]  /*8170*/  FMUL.FTZ R35, R0.reuse, R135 ;  /* 0x0000008700237220 */ /* 0x040fe20000410000 */
[----:B------:R-:W-:Y:S01]  /*8180*/  LDSM.16.MT88.4 R116, [R101+0x3100] ;  /* 0x003100006574783b */ /* 0x000fe20000004200 */
[C---:B------:R-:W-:Y:S01]  /*8190*/  FMUL.FTZ R42, R0.reuse, R142 ;  /* 0x0000008e002a7220 */ /* 0x040fe20000410000 */
[----:B------:R-:W-:Y:S01]  /*81a0*/  MOV R142, R247 ;  /* 0x000000f7008e7202 */ /* 0x000fe20000000f00 */
[C---:B------:R-:W-:Y:S01]  /*81b0*/  FMUL.FTZ R43, R0.reuse, R143 ;  /* 0x0000008f002b7220 */ /* 0x040fe20000410000 */
[----:B------:R-:W-:Y:S01]  /*81c0*/  MOV R143, R193 ;  /* 0x000000c1008f7202 */ /* 0x000fe20000000f00 */
[C---:B------:R-:W-:Y:S01]  /*81d0*/  FMUL.FTZ R50, R0.reuse, R150 ;  /* 0x0000009600327220 */ /* 0x040fe20000410000 */
[----:B------:R-:W-:Y:S01]  /*81e0*/  MOV R150, R51 ;  /* 0x0000003300967202 */ /* 0x000fe20000000f00 */
[C---:B------:R-:W-:Y:S01]  /*81f0*/  FMUL.FTZ R51, R0.reuse, R151 ;  /* 0x0000009700337220 */ /* 0x040fe20000410000 */
[----:B------:R-:W-:Y:S01]  /*8200*/  LDSM.16.MT88.4 R132, [R102+0x3900] ;  /* 0x003900006684783b */ /* 0x000fe20000004200 */
[C---:B------:R-:W-:Y:S02]  /*8210*/  FMUL.FTZ R54, R0.reuse, R54 ;  /* 0x0000003600367220 */ /* 0x040fe40000410000 */
[----:B------:R-:W-:Y:S02]  /*8220*/  FMUL.FTZ R55, R0, R55 ;  /* 0x0000003700377220 */ /* 0x000fe40000410000 */
[C---:B------:R-:W-:Y:S02]  /*8230*/  FMUL.FTZ R56, R2.reuse, R56 ;  /* 0x0000003802387220 */ /* 0x040fe40000410000 */
[----:B------:R-:W-:Y:S02]  /*8240*/  FMUL.FTZ R57, R2, R57 ;  /* 0x0000003902397220 */ /* 0x000fe40000410000 */
[--C-:B-1----:R-:W-:Y:S01]  /*8250*/  FFMA.FTZ R4, R165, c[0x0][0x2d0], -R161.reuse ;  /* 0x0000b400a5047a23 */ /* 0x102fe200000108a1 */
[----:B------:R-:W-:Y:S01]  /*8260*/  MOV R165, R20 ;  /* 0x0000001400a57202 */ /* 0x000fe20000000f00 */
[C---:B------:R-:W-:Y:S01]  /*8270*/  FMUL.FTZ R58, R0.reuse, R58 ;  /* 0x0000003a003a7220 */ /* 0x040fe20000410000 */
[----:B------:R-:W1:Y:S01]  /*8280*/  LDSM.16.MT88.4 R20, [R102+0x100] ;  /* 0x000100006614783b */ /* 0x000e620000004200 */
[----:B------:R-:W2:Y:S01]  /*8290*/  MUFU.EX2 R252, R4 ;  /* 0x0000000400fc7308 */ /* 0x000ea20000000800 */
[----:B------:R-:W-:Y:S01]  /*82a0*/  F2FP.PACK_AB R106, R165, R239 ;  /* 0x000000efa56a723e */ /* 0x000fe200000000ff */
[----:B------:R-:W-:Y:S02]  /*82b0*/  FMUL.FTZ R59, R0, R59 ;  /* 0x0000003b003b7220 */ /* 0x000fe40000410000 */
[C---:B------:R-:W-:Y:S02]  /*82c0*/  FMUL.FTZ R60, R2.reuse, R60 ;  /* 0x0000003c023c7220 */ /* 0x040fe40000410000 */
        /* <DEDUP_REMOVED lines=8> */
[----:B------:R-:W-:Y:S01]  /*8350*/  FMUL.FTZ R69, R2, R69 ;  /* 0x0000004502457220 */ /* 0x000fe20000410000 */
[----:B--2---:R-:W-:Y:S01]  /*8360*/  F2FP.PACK_AB R107, R252, R249 ;  /* 0x000000f9fc6b723e */ /* 0x004fe200000000ff */
[----:B------:R-:W-:Y:S01]  /*8370*/  FMUL.FTZ R4, R2, R104 ;  /* 0x0000006802047220 */ /* 0x000fe20000410000 */
[----:B------:R-:W-:Y:S01]  /*8380*/  F2FP.PACK_AB R104, R236, R164 ;  /* 0x000000a4ec68723e */ /* 0x000fe200000000ff */
[--C-:B------:R-:W-:Y:S02]  /*8390*/  FFMA.FTZ R124, R176, c[0x0][0x2d0], -R161.reuse ;  /* 0x0000b400b07c7a23 */ /* 0x100fe400000108a1 */
[C---:B------:R-:W-:Y:S02]  /*83a0*/  FMUL.FTZ R70, R0.reuse, R70 ;  /* 0x0000004600467220 */ /* 0x040fe40000410000 */
[----:B------:R-:W-:Y:S02]  /*83b0*/  FMUL.FTZ R71, R0, R71 ;  /* 0x0000004700477220 */ /* 0x000fe40000410000 */
[C---:B------:R-:W-:Y:S05]  /*83c0*/  HMMA.16816.F32 R4, R104.reuse, R12, R4 ;  /* 0x0000000c6804723c */ /* 0x040fea0000001804 */
[C---:B------:R-:W-:Y:S02]  /*83d0*/  FMUL.FTZ R72, R2.reuse, R72 ;  /* 0x0000004802487220 */ /* 0x040fe40000410000 */
[C---:B------:R-:W-:Y:S01]  /*83e0*/  FMUL.FTZ R12, R2.reuse, R112 ;  /* 0x00000070020c7220 */ /* 0x040fe20000410000 */
[C---:B------:R-:W-:Y:S04]  /*83f0*/  HMMA.16816.F32 R8, R104.reuse, R14, R8 ;  /* 0x0000000e6808723c */ /* 0x040fe80000001808 */
[C---:B------:R-:W-:Y:S02]  /*8400*/  FMUL.FTZ R13, R2.reuse, R113 ;  /* 0x00000071020d7220 */ /* 0x040fe40000410000 */
[----:B------:R-:W-:Y:S02]  /*8410*/  FMUL.FTZ R73, R2, R73 ;  /* 0x0000004902497220 */ /* 0x000fe40000410000 */
[C---:B------:R-:W-:Y:S04]  /*8420*/  FMUL.FTZ R14, R0.reuse, R114 ;  /* 0x00000072000e7220 */ /* 0x040fe80000410000 */
[C---:B------:R-:W-:Y:S02]  /*8430*/  FMUL.FTZ R15, R0.reuse, R115 ;  /* 0x00000073000f7220 */ /* 0x040fe40000410000 */
[----:B------:R-:W2:Y:S01]  /*8440*/  LDSM.16.MT88.4 R112, [R241+UR4+0x3100] ;  /* 0x00310004f170783b */ /* 0x000ea20008004200 */
[C---:B------:R-:W-:Y:S02]  /*8450*/  FMUL.FTZ R74, R0.reuse, R74 ;  /* 0x0000004a004a7220 */ /* 0x040fe40000410000 */
[----:B------:R-:W-:Y:S02]  /*8460*/  FMUL.FTZ R75, R0, R75 ;  /* 0x0000004b004b7220 */ /* 0x000fe40000410000 */
[C---:B-1----:R-:W-:Y:S03]  /*8470*/  HMMA.16816.F32 R12, R104.reuse, R20, R12 ;  /* 0x00000014680c723c */ /* 0x042fe6000000180c */
[C---:B------:R-:W-:Y:S02]  /*8480*/  FMUL.FTZ R76, R2.reuse, R76 ;  /* 0x0000004c024c7220 */ /* 0x040fe40000410000 */
[C---:B------:R-:W-:Y:S02]  /*8490*/  FMUL.FTZ R77, R2.reuse, R77 ;  /* 0x0000004d024d7220 */ /* 0x040fe40000410000 */
[C---:B------:R-:W-:Y:S01]  /*84a0*/  FMUL.FTZ R21, R2.reuse, R121 ;  /* 0x0000007902157220 */ /* 0x040fe20000410000 */
[C---:B------:R-:W-:Y:S04]  /*84b0*/  HMMA.16816.F32 R16, R104.reuse, R22, R16 ;  /* 0x000000166810723c */ /* 0x040fe80000001810 */
[C---:B------:R-:W-:Y:S01]  /*84c0*/  FMUL.FTZ R20, R2.reuse, R120 ;  /* 0x0000007802147220 */ /* 0x040fe20000410000 */
[----:B------:R-:W-:Y:S01]  /*84d0*/  MOV R120, R25 ;  /* 0x0000001900787202 */ /* 0x000fe20000000f00 */
[----:B------:R-:W-:Y:S02]  /*84e0*/  FMUL.FTZ R25, R2, R125 ;  /* 0x0000007d02197220 */ /* 0x000fe40000410000 */
[C---:B------:R-:W-:Y:S01]  /*84f0*/  FMUL.FTZ R22, R0.reuse, R122 ;  /* 0x0000007a00167220 */ /* 0x040fe20000410000 */
[----:B------:R-:W-:Y:S03]  /*8500*/  MOV R151, R120 ;  /* 0x0000007800977202 */ /* 0x000fe60000000f00 */
[C---:B------:R-:W-:Y:S02]  /*8510*/  FMUL.FTZ R23, R0.reuse, R123 ;  /* 0x0000007b00177220 */ /* 0x040fe40000410000 */
[----:B------:R-:W-:Y:S01]  /*8520*/  LDSM.16.MT88.4 R120, [R241+UR4+0x900] ;  /* 0x00090004f178783b */ /* 0x000fe20008004200 */
        /* <DEDUP_REMOVED lines=11> */
[----:B------:R-:W-:Y:S01]  /*85e0*/  LDSM.16.MT88.4 R128, [R103+UR4+0x3900] ;  /* 0x003900046780783b */ /* 0x000fe20008004200 */
[----:B------:R-:W-:Y:S02]  /*85f0*/  FMUL.FTZ R83, R0, R83 ;  /* 0x0000005300537220 */ /* 0x000fe40000410000 */
[C---:B------:R-:W-:Y:S02]  /*8600*/  FMUL.FTZ R84, R2.reuse, R84 ;  /* 0x0000005402547220 */ /* 0x040fe40000410000 */
[C---:B------:R-:W-:Y:S03]  /*8610*/  HMMA.16816.F32 R28, R104.reuse, R36, R28 ;  /* 0x00000024681c723c */ /* 0x040fe6000000181c */
[----:B------:R-:W-:Y:S02]  /*8620*/  FMUL.FTZ R85, R2, R85 ;  /* 0x0000005502557220 */ /* 0x000fe40000410000 */
[C---:B------:R-:W-:Y:S02]  /*8630*/  FMUL.FTZ R86, R0.reuse, R86 ;  /* 0x0000005600567220 */ /* 0x040fe40000410000 */
[----:B------:R-:W-:Y:S01]  /*8640*/  FMUL.FTZ R87, R0, R87 ;  /* 0x0000005700577220 */ /* 0x000fe20000410000 */
[C---:B------:R-:W-:Y:S04]  /*8650*/  HMMA.16816.F32 R32, R104.reuse, R38, R32 ;  /* 0x000000266820723c */ /* 0x040fe80000001820 */
[C---:B------:R-:W-:Y:S01]  /*8660*/  FMUL.FTZ R36, R2.reuse, R136 ;  /* 0x0000008802247220 */ /* 0x040fe20000410000 */
[----:B------:R-:W-:Y:S01]  /*8670*/  MOV R136, R239 ;  /* 0x000000ef00887202 */ /* 0x000fe20000000f00 */
[----:B------:R-:W-:Y:S01]  /*8680*/  FMUL.FTZ R37, R2, R137 ;  /* 0x0000008902257220 */ /* 0x000fe20000410000 */
[----:B------:R-:W-:Y:S01]  /*8690*/  MOV R137, R236 ;  /* 0x000000ec00897202 */ /* 0x000fe20000000f00 */
[C---:B------:R-:W-:Y:S01]  /*86a0*/  FMUL.FTZ R38, R0.reuse, R138 ;  /* 0x0000008a00267220 */ /* 0x040fe20000410000 */
[----:B------:R-:W-:Y:S01]  /*86b0*/  MOV R138, R237 ;  /* 0x000000ed008a7202 */ /* 0x000fe20000000f00 */
[----:B------:R1:W-:Y:S02]  /*86c0*/  MUFU.EX2 R236, R124 ;  /* 0x0000007c00ec7308 */ /* 0x0003e40000000800 */
[----:B------:R-:W-:Y:S01]  /*86d0*/  FMUL.FTZ R39, R0, R139 ;  /* 0x0000008b00277220 */ /* 0x000fe20000410000 */
[----:B------:R-:W-:Y:S01]  /*86e0*/  MOV R139, R169 ;  /* 0x000000a9008b7202 */ /* 0x000fe20000000f00 */
[C---:B------:R-:W-:Y:S01]  /*86f0*/  FMUL.FTZ R88, R2.reuse, R88 ;  /* 0x0000005802587220 */ /* 0x040fe20000410000 */
[----:B------:R-:W-:Y:S01]  /*8700*/  MOV R169, R204 ;  /* 0x000000cc00a97202 */ /* 0x000fe20000000f00 */
[----:B------:R-:W-:Y:S02]  /*8710*/  FMUL.FTZ R89, R2, R89 ;  /* 0x0000005902597220 */ /* 0x000fe40000410000 */
[C---:B------:R-:W-:Y:S01]  /*8720*/  FMUL.FTZ R90, R0.reuse, R90 ;  /* 0x0000005a005a7220 */ /* 0x040fe20000410000 */
[C---:B------:R-:W-:Y:S03]  /*8730*/  HMMA.16816.F32 R36, R104.reuse, R44, R36 ;  /* 0x0000002c6824723c */ /* 0x040fe60000001824 */
[----:B------:R-:W-:Y:S02]  /*8740*/  FMUL.FTZ R91, R0, R91 ;  /* 0x0000005b005b7220 */ /* 0x000fe40000410000 */
[C---:B------:R-:W-:Y:S02]  /*8750*/  FMUL.FTZ R92, R2.reuse, R92 ;  /* 0x0000005c025c7220 */ /* 0x040fe40000410000 */
[C---:B------:R-:W-:Y:S01]  /*8760*/  FMUL.FTZ R44, R2.reuse, R144 ;  /* 0x00000090022c7220 */ /* 0x040fe20000410000 */
[C---:B------:R-:W-:Y:S04]  /*8770*/  HMMA.16816.F32 R40, R104.reuse, R46, R40 ;  /* 0x0000002e6828723c */ /* 0x040fe80000001828 */
[C---:B------:R-:W-:Y:S01]  /*8780*/  FMUL.FTZ R45, R2.reuse, R145 ;  /* 0x00000091022d7220 */ /* 0x040fe20000410000 */
[----:B------:R-:W-:Y:S01]  /*8790*/  MOV R144, R192 ;  /* 0x000000c000907202 */ /* 0x000fe20000000f00 */
[----:B------:R-:W-:Y:S01]  /*87a0*/  FMUL.FTZ R93, R2, R93 ;  /* 0x0000005d025d7220 */ /* 0x000fe20000410000 */
[----:B-1----:R-:W-:Y:S01]  /*87b0*/  LDSM.16.MT88.4 R124, [R101+0x900] ;  /* 0x00090000657c783b */ /* 0x002fe20000004200 */
[C---:B------:R-:W-:Y:S01]  /*87c0*/  FMUL.FTZ R46, R0.reuse, R146 ;  /* 0x00000092002e7220 */ /* 0x040fe20000410000 */
[----:B------:R-:W-:Y:S03]  /*87d0*/  MOV R146, R194 ;  /* 0x000000c200927202 */ /* 0x000fe60000000f00 */
[C---:B------:R-:W-:Y:S01]  /*87e0*/  FMUL.FTZ R47, R0.reuse, R147 ;  /* 0x00000093002f7220 */ /* 0x040fe20000410000 */
        /* <DEDUP_REMOVED lines=8> */
[----:B------:R-:W-:Y:S01]  /*8870*/  FMUL.FTZ R99, R0, R99 ;  /* 0x0000006300637220 */ /* 0x000fe20000410000 */
[C---:B------:R-:W-:Y:S01]  /*8880*/  HMMA.16816.F32 R48, R104.reuse, R110, R48 ;  /* 0x0000006e6830723c */ /* 0x040fe20000001830 */
[----:B------:R-:W1:Y:S07]  /*8890*/  LDSM.16.MT88.4 R108, [R103+UR4+0x6100] ;  /* 0x00610004676c783b */ /* 0x000e6e0008004200 */
[C---:B--2---:R-:W-:Y:S08]  /*88a0*/  HMMA.16816.F32 R52, R104.reuse, R112, R52 ;  /* 0x000000706834723c */ /* 0x044ff00000001834 */
[C---:B------:R-:W-:Y:S01]  /*88b0*/  HMMA.16816.F32 R56, R104.reuse, R114, R56 ;  /* 0x000000726838723c */ /* 0x040fe20000001838 */
[----:B------:R-:W2:Y:S07]  /*88c0*/  LDSM.16.MT88.4 R112, [R102+0x6100] ;  /* 0x006100006670783b */ /* 0x000eae0000004200 */
[C---:B------:R-:W-:Y:S07]  /*88d0*/  HMMA.16816.F32 R60, R104.reuse, R116, R60 ;  /* 0x00000074683c723c */ /* 0x040fee000000183c */
[--C-:B------:R-:W-:Y:S01]  /*88e0*/  FFMA.FTZ R116, R162, c[0x0][0x2d0], -R160.reuse ;  /* 0x0000b400a2747a23 */ /* 0x100fe200000108a0 */
[C---:B------:R-:W-:Y:S03]  /*88f0*/  HMMA.16816.F32 R64, R104.reuse, R118, R64 ;  /* 0x000000766840723c */ /* 0x040fe60000001840 */
[----:B------:R3:W-:Y:S01]  /*8900*/  MUFU.EX2 R248, R116 ;  /* 0x0000007400f87308 */ /* 0x0007e20000000800 */
[----:B------:R-:W-:Y:S02]  /*8910*/  MOV R162, R168 ;  /* 0x000000a800a27202 */ /* 0x000fe40000000f00 */
[----:B------:R-:W-:Y:S02]  /*8920*/  MOV R168, R207 ;  /* 0x000000cf00a87202 */ /* 0x000fe40000000f00 */
[C---:B-1----:R-:W-:Y:S07]  /*8930*/  HMMA.16816.F32 R68, R104.reuse, R108, R68 ;  /* 0x0000006c6844723c */ /* 0x042fee0000001844 */
[--C-:B------:R-:W-:Y:S01]  /*8940*/  FFMA.FTZ R108, R171, c[0x0][0x2d0], -R160.reuse ;  /* 0x0000b400ab6c7a23 */ /* 0x100fe200000108a0 */
[C---:B------:R-:W-:Y:S03]  /*8950*/  HMMA.16816.F32 R72, R104.reuse, R110, R72 ;  /* 0x0000006e6848723c */ /* 0x040fe60000001848 */
[----:B------:R1:W-:Y:S05]  /*8960*/  MUFU.EX2 R246, R108 ;  /* 0x0000006c00f67308 */ /* 0x0003ea0000000800 */
[C---:B--2---:R-:W-:Y:S04]  /*8970*/  HMMA.16816.F32 R76, R104.reuse, R112, R76 ;  /* 0x00000070684c723c */ /* 0x044fe8000000184c */
[--C-:B---3--:R-:W-:Y:S01]  /*8980*/  FFMA.FTZ R116, R163, c[0x0][0x2d0], -R160.reuse ;  /* 0x0000b400a3747a23 */ /* 0x108fe200000108a0 */
[----:B------:R-:W-:Y:S02]  /*8990*/  MOV R163, R245 ;  /* 0x000000f500a37202 */ /* 0x000fe40000000f00 */
[--C-:B------:R-:W-:Y:S01]  /*89a0*/  FFMA.FTZ R112, R173, c[0x0][0x2d0], -R161.reuse ;  /* 0x0000b400ad707a23 */ /* 0x100fe200000108a1 */
[C---:B------:R-:W-:Y:S01]  /*89b0*/  HMMA.16816.F32 R80, R104.reuse, R114, R80 ;  /* 0x000000726850723c */ /* 0x040fe20000001850 */
[----:B------:R2:W3:Y:S10]  /*89c0*/  MUFU.EX2 R247, R116 ;  /* 0x0000007400f77308 */ /* 0x0004f40000000800 */
[----:B------:R4:W-:Y:S01]  /*89d0*/  MUFU.EX2 R239, R112 ;  /* 0x0000007000ef7308 */ /* 0x0009e20000000800 */
[--C-:B-1----:R-:W-:Y:S09]  /*89e0*/  FFMA.FTZ R108, R172, c[0x0][0x2d0], -R160.reuse ;  /* 0x0000b400ac6c7a23 */ /* 0x102ff200000108a0 */
[----:B------:R1:W5:Y:S01]  /*89f0*/  MUFU.EX2 R245, R108 ;  /* 0x0000006c00f57308 */ /* 0x0003620000000800 */
[----:B--2---:R-:W2:Y:S01]  /*8a00*/  LDSM.16.MT88.4 R116, [R241+UR4+0x6100] ;  /* 0x00610004f174783b */ /* 0x004ea20008004200 */
[--C-:B----4-:R-:W-:Y:S08]  /*8a10*/  FFMA.FTZ R112, R175, c[0x0][0x2d0], -R161.reuse ;  /* 0x0000b400af707a23 */ /* 0x110ff000000108a1 */
[----:B------:R4:W2:Y:S01]  /*8a20*/  MUFU.EX2 R238, R112 ;  /* 0x0000007000ee7308 */ /* 0x0008a20000000800 */
[----:B-1----:R-:W1:Y:S08]  /*8a30*/  LDSM.16.MT88.4 R108, [R101+0x6100] ;  /* 0x00610000656c783b */ /* 0x002e700000004200 */
[----:B----4-:R-:W4:Y:S01]  /*8a40*/  LDSM.16.MT88.4 R112, [R103+UR4+0x900] ;  /* 0x000900046770783b */ /* 0x010f220008004200 */
[C---:B--2---:R-:W-:Y:S07]  /*8a50*/  HMMA.16816.F32 R84, R104.reuse, R116, R84 ;  /* 0x000000746854723c */ /* 0x044fee0000001854 */
[--C-:B------:R-:W-:Y:S01]  /*8a60*/  FFMA.FTZ R116, R174, c[0x0][0x2d0], -R161.reuse ;  /* 0x0000b400ae747a23 */ /* 0x100fe200000108a1 */
[C---:B------:R-:W-:Y:S03]  /*8a70*/  HMMA.16816.F32 R88, R104.reuse, R118, R88 ;  /* 0x000000766858723c */ /* 0x040fe60000001858 */
[----:B------:R2:W2:Y:S05]  /*8a80*/  MUFU.EX2 R237, R116 ;  /* 0x0000007400ed7308 */ /* 0x0004aa0000000800 */
[C---:B-1----:R-:W-:Y:S08]  /*8a90*/  HMMA.16816.F32 R92, R104.reuse, R108, R92 ;  /* 0x0000006c685c723c */ /* 0x042ff0000000185c */
[----:B------:R-:W-:Y:S01]  /*8aa0*/  HMMA.16816.F32 R96, R104, R110, R96 ;  /* 0x0000006e6860723c */ /* 0x000fe20000001860 */
[----:B------:R-:W-:Y:S06]  /*8ab0*/  LDSM.16.MT88.4 R108, [R241+UR4+0x3900] ;  /* 0x00390004f16c783b */ /* 0x000fec0008004200 */
[----:B---3--:R-:W-:Y:S02]  /*8ac0*/  F2FP.PACK_AB R104, R247, R248 ;  /* 0x000000f8f768723e */ /* 0x008fe400000000ff */
[----:B--2---:R-:W1:Y:S03]  /*8ad0*/  LDSM.16.MT88.4 R116, [R102+0x900] ;  /* 0x000900006674783b */ /* 0x004e660000004200 */
[----:B-----5:R-:W-:Y:S02]  /*8ae0*/  F2FP.PACK_AB R106, R245, R246 ;  /* 0x000000f6f56a723e */ /* 0x020fe400000000ff */
[----:B------:R-:W-:Y:S02]  /*8af0*/  F2FP.PACK_AB R105, R238, R239 ;  /* 0x000000efee69723e */ /* 0x000fe400000000ff */
[----:B------:R-:W-:Y:S07]  /*8b00*/  F2FP.PACK_AB R107, R236, R237 ;  /* 0x000000edec6b723e */ /* 0x000fee00000000ff */
[C---:B----4-:R-:W-:Y:S08]  /*8b10*/  HMMA.16816.F32 R4, R104.reuse, R112, R4 ;  /* 0x000000706804723c */ /* 0x050ff00000001804 */
[C---:B------:R-:W-:Y:S01]  /*8b20*/  HMMA.16816.F32 R8, R104.reuse, R114, R8 ;  /* 0x000000726808723c */ /* 0x040fe20000001808 */
[----:B------:R-:W2:Y:S07]  /*8b30*/  LDSM.16.MT88.4 R112, [R101+0x3900] ;  /* 0x003900006570783b */ /* 0x000eae0000004200 */
[C---:B-1----:R-:W-:Y:S08]  /*8b40*/  HMMA.16816.F32 R12, R104.reuse, R116, R12 ;  /* 0x00000074680c723c */ /* 0x042ff0000000180c */
[C---:B------:R-:W-:Y:S01]  /*8b50*/  HMMA.16816.F32 R16, R104.reuse, R118, R16 ;  /* 0x000000766810723c */ /* 0x040fe20000001810 */
[----:B------:R-:W1:Y:S07]  /*8b60*/  LDSM.16.MT88.4 R116, [R103+UR4+0x6900] ;  /* 0x006900046774783b */ /* 0x000e6e0008004200 */
[C---:B------:R-:W-:Y:S07]  /*8b70*/  HMMA.16816.F32 R20, R104.reuse, R120, R20 ;  /* 0x000000786814723c */ /* 0x040fee0000001814 */
[--C-:B------:R-:W-:Y:S01]  /*8b80*/  FFMA.FTZ R120, R177, c[0x0][0x2d0], -R160.reuse ;  /* 0x0000b400b1787a23 */ /* 0x100fe200000108a0 */
[C---:B------:R-:W-:Y:S03]  /*8b90*/  HMMA.16816.F32 R24, R104.reuse, R122, R24 ;  /* 0x0000007a6818723c */ /* 0x040fe60000001818 */
[----:B------:R3:W-:Y:S05]  /*8ba0*/  MUFU.EX2 R207, R120 ;  /* 0x0000007800cf7308 */ /* 0x0007ea0000000800 */
[C---:B------:R-:W-:Y:S07]  /*8bb0*/  HMMA.16816.F32 R28, R104.reuse, R124, R28 ;  /* 0x0000007c681c723c */ /* 0x040fee000000181c */
[--C-:B------:R-:W-:Y:S01]  /*8bc0*/  FFMA.FTZ R124, R182, c[0x0][0x2d0], -R161.reuse ;  /* 0x0000b400b67c7a23 */ /* 0x100fe200000108a1 */
[C---:B------:R-:W-:Y:S03]  /*8bd0*/  HMMA.16816.F32 R32, R104.reuse, R126, R32 ;  /* 0x0000007e6820723c */ /* 0x040fe60000001820 */
[----:B------:R4:W-:Y:S05]  /*8be0*/  MUFU.EX2 R195, R124 ;  /* 0x0000007c00c37308 */ /* 0x0009ea0000000800 */
[C---:B------:R-:W-:Y:S01]  /*8bf0*/  HMMA.16816.F32 R36, R104.reuse, R128, R36 ;  /* 0x000000806824723c */ /* 0x040fe20000001824 */
[----:B---3--:R-:W3:Y:S07]  /*8c00*/  LDSM.16.MT88.4 R120, [R102+0x6900] ;  /* 0x006900006678783b */ /* 0x008eee0000004200 */
[C---:B------:R-:W-:Y:S01]  /*8c10*/  HMMA.16816.F32 R40, R104.reuse, R130, R40 ;  /* 0x000000826828723c */ /* 0x040fe20000001828 */
[----:B------:R-:W-:Y:S07]  /*8c20*/  LDSM.16.MT88.4 R128, [R103+UR4+0x4100] ;  /* 0x004100046780783b */ /* 0x000fee0008004200 */
[C---:B------:R-:W-:Y:S01]  /*8c30*/  HMMA.16816.F32 R44, R104.reuse, R132, R44 ;  /* 0x00000084682c723c */ /* 0x040fe2000000182c */
[----:B----4-:R-:W-:Y:S07]  /*8c40*/  LDSM.16.MT88.4 R124, [R241+UR4+0x1100] ;  /* 0x00110004f17c783b */ /* 0x010fee0008004200 */
[C---:B------:R-:W-:Y:S01]  /*8c50*/  HMMA.16816.F32 R48, R104.reuse, R134, R48 ;  /* 0x000000866830723c */ /* 0x040fe20000001830 */
[----:B------:R-:W-:Y:S07]  /*8c60*/  LDSM.16.MT88.4 R132, [R102+0x4100] ;  /* 0x004100006684783b */ /* 0x000fee0000004200 */
[C---:B------:R-:W-:Y:S07]  /*8c70*/  HMMA.16816.F32 R52, R104.reuse, R108, R52 ;  /* 0x0000006c6834723c */ /* 0x040fee0000001834 */
[--C-:B------:R-:W-:Y:S01]  /*8c80*/  FFMA.FTZ R108, R179, c[0x0][0x2d0], -R160.reuse ;  /* 0x0000b400b36c7a23 */ /* 0x100fe200000108a0 */
[C---:B------:R-:W-:Y:S03]  /*8c90*/  HMMA.16816.F32 R56, R104.reuse, R110, R56 ;  /* 0x0000006e6838723c */ /* 0x040fe60000001838 */
[----:B------:R4:W5:Y:S05]  /*8ca0*/  MUFU.EX2 R206, R108 ;  /* 0x0000006c00ce7308 */ /* 0x00096a0000000800 */
[C---:B--2---:R-:W-:Y:S07]  /*8cb0*/  HMMA.16816.F32 R60, R104.reuse, R112, R60 ;  /* 0x00000070683c723c */ /* 0x044fee000000183c */
[--C-:B------:R-:W-:Y:S01]  /*8cc0*/  FFMA.FTZ R112, R180, c[0x0][0x2d0], -R160.reuse ;  /* 0x0000b400b4707a23 */ /* 0x100fe200000108a0 */
[C---:B------:R-:W-:Y:S03]  /*8cd0*/  HMMA.16816.F32 R64, R104.reuse, R114, R64 ;  /* 0x000000726840723c */ /* 0x040fe60000001840 */
[----:B------:R2:W-:Y:S05]  /*8ce0*/  MUFU.EX2 R204, R112 ;  /* 0x0000007000cc7308 */ /* 0x0005ea0000000800 */
[C---:B-1----:R-:W-:Y:S04]  /*8cf0*/  HMMA.16816.F32 R68, R104.reuse, R116, R68 ;  /* 0x000000746844723c */ /* 0x042fe80000001844 */
[--C-:B----4-:R-:W-:Y:S03]  /*8d00*/  FFMA.FTZ R108, R178, c[0x0][0x2d0], -R160.reuse ;  /* 0x0000b400b26c7a23 */ /* 0x110fe600000108a0 */
[--C-:B------:R-:W-:Y:S01]  /*8d10*/  FFMA.FTZ R116, R183, c[0x0][0x2d0], -R161.reuse ;  /* 0x0000b400b7747a23 */ /* 0x100fe200000108a1 */
[C---:B------:R-:W-:Y:S01]  /*8d20*/  HMMA.16816.F32 R72, R104.reuse, R118, R72 ;  /* 0x000000766848723c */ /* 0x040fe20000001848 */
[----:B------:R1:W4:Y:S07]  /*8d30*/  MUFU.EX2 R205, R108 ;  /* 0x0000006c00cd7308 */ /* 0x00032e0000000800 */
[C---:B---3--:R-:W-:Y:S03]  /*8d40*/  HMMA.16816.F32 R76, R104.reuse, R120, R76 ;  /* 0x00000078684c723c */ /* 0x048fe6000000184c */
[----:B------:R3:W3:Y:S01]  /*8d50*/  MUFU.EX2 R194, R116 ;  /* 0x0000007400c27308 */ /* 0x0006e20000000800 */
[----:B--2---:R-:W-:Y:S03]  /*8d60*/  LDSM.16.MT88.4 R112, [R101+0x6900] ;  /* 0x006900006570783b */ /* 0x004fe60000004200 */
[--C-:B------:R-:W-:Y:S01]  /*8d70*/  FFMA.FTZ R120, R188, c[0x0][0x2d0], -R161.reuse ;  /* 0x0000b400bc787a23 */ /* 0x100fe200000108a1 */
[C---:B------:R-:W-:Y:S05]  /*8d80*/  HMMA.16816.F32 R80, R104.reuse, R122, R80 ;  /* 0x0000007a6850723c */ /* 0x040fea0000001850 */
[----:B------:R2:W-:Y:S01]  /*8d90*/  MUFU.EX2 R193, R120 ;  /* 0x0000007800c17308 */ /* 0x0005e20000000800 */
[----:B-1----:R-:W1:Y:S01]  /*8da0*/  LDSM.16.MT88.4 R108, [R241+UR4+0x6900] ;  /* 0x00690004f16c783b */ /* 0x002e620008004200 */
[--C-:B---3--:R-:W-:Y:S08]  /*8db0*/  FFMA.FTZ R116, R181, c[0x0][0x2d0], -R161.reuse ;  /* 0x0000b400b5747a23 */ /* 0x108ff000000108a1 */
[----:B------:R3:W1:Y:S01]  /*8dc0*/  MUFU.EX2 R192, R116 ;  /* 0x0000007400c07308 */ /* 0x0006620000000800 */
[----:B--2---:R-:W-:Y:S08]  /*8dd0*/  LDSM.16.MT88.4 R120, [R102+0x1100] ;  /* 0x001100006678783b */ /* 0x004ff00000004200 */
[----:B---3--:R-:W2:Y:S01]  /*8de0*/  LDSM.16.MT88.4 R116, [R103+UR4+0x1100] ;  /* 0x001100046774783b */ /* 0x008ea20008004200 */
[C---:B-1----:R-:W-:Y:S08]  /*8df0*/  HMMA.16816.F32 R84, R104.reuse, R108, R84 ;  /* 0x0000006c6854723c */ /* 0x042ff00000001854 */
[C---:B------:R-:W-:Y:S01]  /*8e00*/  HMMA.16816.F32 R88, R104.reuse, R110, R88 ;  /* 0x0000006e6858723c */ /* 0x040fe20000001858 */
[----:B------:R-:W1:Y:S07]  /*8e10*/  LDSM.16.MT88.4 R108, [R101+0x1100] ;  /* 0x00110000656c783b */ /* 0x000e6e0000004200 */
[C---:B------:R-:W-:Y:S08]  /*8e20*/  HMMA.16816.F32 R92, R104.reuse, R112, R92 ;  /* 0x00000070685c723c */ /* 0x040ff0000000185c */
[----:B------:R-:W-:Y:S01]  /*8e30*/  HMMA.16816.F32 R96, R104, R114, R96 ;  /* 0x000000726860723c */ /* 0x000fe20000001860 */
[----:B------:R-:W3:Y:S06]  /*8e40*/  LDSM.16.MT88.4 R112, [R241+UR4+0x4100] ;  /* 0x00410004f170783b */ /* 0x000eec0008004200 */
[----:B-----5:R-:W-:Y:S02]  /*8e50*/  F2FP.PACK_AB R104, R206, R207 ;  /* 0x000000cfce68723e */ /* 0x020fe400000000ff */
[----:B----4-:R-:W-:Y:S03]  /*8e60*/  F2FP.PACK_AB R106, R204, R205 ;  /* 0x000000cdcc6a723e */ /* 0x010fe600000000ff */
[----:B------:R-:W-:Y:S02]  /*8e70*/  F2FP.PACK_AB R105, R194, R195 ;  /* 0x000000c3c269723e */ /* 0x000fe400000000ff */
[----:B------:R-:W-:Y:S07]  /*8e80*/  F2FP.PACK_AB R107, R193, R192 ;  /* 0x000000c0c16b723e */ /* 0x000fee00000000ff */
[C---:B--2---:R-:W-:Y:S08]  /*8e90*/  HMMA.16816.F32 R4, R104.reuse, R116, R4 ;  /* 0x000000746804723c */ /* 0x044ff00000001804 */
[C---:B------:R-:W-:Y:S01]  /*8ea0*/  HMMA.16816.F32 R8, R104.reuse, R118, R8 ;  /* 0x000000766808723c */ /* 0x040fe20000001808 */
[----:B------:R-:W2:Y:S07]  /*8eb0*/  LDSM.16.MT88.4 R116, [R101+0x4100] ;  /* 0x004100006574783b */ /* 0x000eae0000004200 */
[C---:B------:R-:W-:Y:S08]  /*8ec0*/  HMMA.16816.F32 R12, R104.reuse, R120, R12 ;  /* 0x00000078680c723c */ /* 0x040ff0000000180c */
[C---:B------:R-:W-:Y:S01]  /*8ed0*/  HMMA.16816.F32 R16, R104.reuse, R122, R16 ;  /* 0x0000007a6810723c */ /* 0x040fe20000001810 */
[----:B------:R-:W4:Y:S07]  /*8ee0*/  LDSM.16.MT88.4 R120, [R103+UR4+0x7100] ;  /* 0x007100046778783b */ /* 0x000f2e0008004200 */
[C---:B------:R-:W-:Y:S07]  /*8ef0*/  HMMA.16816.F32 R20, R104.reuse, R124, R20 ;  /* 0x0000007c6814723c */ /* 0x040fee0000001814 */
[--C-:B------:R-:W-:Y:S01]  /*8f00*/  FFMA.FTZ R124, R149, c[0x0][0x2d0], -R161.reuse ;  /* 0x0000b400957c7a23 */ /* 0x100fe200000108a1 */
[C---:B------:R-:W-:Y:S03]  /*8f10*/  HMMA.16816.F32 R24, R104.reuse, R126, R24 ;  /* 0x0000007e6818723c */ /* 0x040fe60000001818 */
[----:B------:R5:W-:Y:S05]  /*8f20*/  MUFU.EX2 R181, R124 ;  /* 0x0000007c00b57308 */ /* 0x000bea0000000800 */
[C---:B-1----:R-:W-:Y:S08]  /*8f30*/  HMMA.16816.F32 R28, R104.reuse, R108, R28 ;  /* 0x0000006c681c723c */ /* 0x042ff0000000181c */
[C---:B------:R-:W-:Y:S01]  /*8f40*/  HMMA.16816.F32 R32, R104.reuse, R110, R32 ;  /* 0x0000006e6820723c */ /* 0x040fe20000001820 */
[----:B------:R-:W1:Y:S07]  /*8f50*/  LDSM.16.MT88.4 R108, [R102+0x7100] ;  /* 0x00710000666c783b */ /* 0x000e6e0000004200 */
[C---:B------:R-:W-:Y:S01]  /*8f60*/  HMMA.16816.F32 R36, R104.reuse, R128, R36 ;  /* 0x000000806824723c */ /* 0x040fe20000001824 */
[----:B-----5:R-:W-:Y:S07]  /*8f70*/  LDSM.16.MT88.4 R124, [R241+UR4+0x1900] ;  /* 0x00190004f17c783b */ /* 0x020fee0008004200 */
[C---:B------:R-:W-:Y:S01]  /*8f80*/  HMMA.16816.F32 R40, R104.reuse, R130, R40 ;  /* 0x000000826828723c */ /* 0x040fe20000001828 */
[----:B------:R-:W-:Y:S07]  /*8f90*/  LDSM.16.MT88.4 R128, [R101+0x1900] ;  /* 0x001900006580783b */ /* 0x000fee0000004200 */
[C---:B------:R-:W-:Y:S08]  /*8fa0*/  HMMA.16816.F32 R44, R104.reuse, R132, R44 ;  /* 0x00000084682c723c */ /* 0x040ff0000000182c */
[C---:B------:R-:W-:Y:S01]  /*8fb0*/  HMMA.16816.F32 R48, R104.reuse, R134, R48 ;  /* 0x000000866830723c */ /* 0x040fe20000001830 */
[----:B------:R-:W-:Y:S07]  /*8fc0*/  LDSM.16.MT88.4 R132, [R103+UR4+0x4900] ;  /* 0x004900046784783b */ /* 0x000fee0008004200 */
[C---:B---3--:R-:W-:Y:S07]  /*8fd0*/  HMMA.16816.F32 R52, R104.reuse, R112, R52 ;  /* 0x000000706834723c */ /* 0x048fee0000001834 */
[--C-:B------:R-:W-:Y:S01]  /*8fe0*/  FFMA.FTZ R112, R189, c[0x0][0x2d0], -R160.reuse ;  /* 0x0000b400bd707a23 */ /* 0x100fe200000108a0 */
[C---:B------:R-:W-:Y:S03]  /*8ff0*/  HMMA.16816.F32 R56, R104.reuse, R114, R56 ;  /* 0x000000726838723c */ /* 0x040fe60000001838 */
[----:B------:R3:W-:Y:S05]  /*9000*/  MUFU.EX2 R188, R112 ;  /* 0x0000007000bc7308 */ /* 0x0007ea0000000800 */
[C---:B--2---:R-:W-:Y:S07]  /*9010*/  HMMA.16816.F32 R60, R104.reuse, R116, R60 ;  /* 0x00000074683c723c */ /* 0x044fee000000183c */
[--C-:B------:R-:W-:Y:S01]  /*9020*/  FFMA.FTZ R116, R190, c[0x0][0x2d0], -R160.reuse ;  /* 0x0000b400be747a23 */ /* 0x100fe200000108a0 */
[C---:B------:R-:W-:Y:S03]  /*9030*/  HMMA.16816.F32 R64, R104.reuse, R118, R64 ;  /* 0x000000766840723c */ /* 0x040fe60000001840 */
[----:B------:R2:W-:Y:S05]  /*9040*/  MUFU.EX2 R190, R116 ;  /* 0x0000007400be7308 */ /* 0x0005ea0000000800 */
[C---:B----4-:R-:W-:Y:S04]  /*9050*/  HMMA.16816.F32 R68, R104.reuse, R120, R68 ;  /* 0x000000786844723c */ /* 0x050fe80000001844 */
[--C-:B---3--:R-:W-:Y:S03]  /*9060*/  FFMA.FTZ R112, R191, c[0x0][0x2d0], -R160.reuse ;  /* 0x0000b400bf707a23 */ /* 0x108fe600000108a0 */
[--C-:B------:R-:W-:Y:S01]  /*9070*/  FFMA.FTZ R120, R151, c[0x0][0x2d0], -R161.reuse ;  /* 0x0000b40097787a23 */ /* 0x100fe200000108a1 */
[C---:B------:R-:W-:Y:S01]  /*9080*/  HMMA.16816.F32 R72, R104.reuse, R122, R72 ;  /* 0x0000007a6848723c */ /* 0x040fe20000001848 */
[----:B------:R3:W4:Y:S07]  /*9090*/  MUFU.EX2 R191, R112 ;  /* 0x0000007000bf7308 */ /* 0x00072e0000000800 */
[C---:B-1----:R-:W-:Y:S03]  /*90a0*/  HMMA.16816.F32 R76, R104.reuse, R108, R76 ;  /* 0x0000006c684c723c */ /* 0x042fe6000000184c */
[----:B------:R1:W-:Y:S01]  /*90b0*/  MUFU.EX2 R182, R120 ;  /* 0x0000007800b67308 */ /* 0x0003e20000000800 */
[--C-:B--2---:R-:W-:Y:S03]  /*90c0*/  FFMA.FTZ R116, R163, c[0x0][0x2d0], -R160.reuse ;  /* 0x0000b400a3747a23 */ /* 0x104fe600000108a0 */
[--C-:B------:R-:W-:Y:S01]  /*90d0*/  FFMA.FTZ R108, R150, c[0x0][0x2d0], -R161.reuse ;  /* 0x0000b400966c7a23 */ /* 0x100fe200000108a1 */
[C---:B------:R-:W-:Y:S05]  /*90e0*/  HMMA.16816.F32 R80, R104.reuse, R110, R80 ;  /* 0x0000006e6850723c */ /* 0x040fea0000001850 */
[----:B------:R2:W5:Y:S01]  /*90f0*/  MUFU.EX2 R189, R116 ;  /* 0x0000007400bd7308 */ /* 0x0005620000000800 */
[----:B---3--:R-:W3:Y:S09]  /*9100*/  LDSM.16.MT88.4 R112, [R241+UR4+0x7100] ;  /* 0x00710004f170783b */ /* 0x008ef20008004200 */
[----:B------:R4:W-:Y:S01]  /*9110*/  MUFU.EX2 R180, R108 ;  /* 0x0000006c00b47308 */ /* 0x0009e20000000800 */
[----:B-1----:R-:W-:Y:S01]  /*9120*/  LDSM.16.MT88.4 R120, [R102+0x1900] ;  /* 0x001900006678783b */ /* 0x002fe20000004200 */
[--C-:B--2---:R-:W-:Y:S08]  /*9130*/  FFMA.FTZ R116, R162, c[0x0][0x2d0], -R161.reuse ;  /* 0x0000b400a2747a23 */ /* 0x104ff000000108a1 */
[----:B------:R1:W2:Y:S01]  /*9140*/  MUFU.EX2 R183, R116 ;  /* 0x0000007400b77308 */ /* 0x0002a20000000800 */
[----:B----4-:R-:W-:Y:S01]  /*9150*/  LDSM.16.MT88.4 R108, [R103+UR4+0x1900] ;  /* 0x00190004676c783b */ /* 0x010fe20008004200 */
[C---:B---3--:R-:W-:Y:S08]  /*9160*/  HMMA.16816.F32 R84, R104.reuse, R112, R84 ;  /* 0x000000706854723c */ /* 0x048ff00000001854 */
[C---:B------:R-:W-:Y:S01]  /*9170*/  HMMA.16816.F32 R88, R104.reuse, R114, R88 ;  /* 0x000000726858723c */ /* 0x040fe20000001858 */
[----:B-1----:R-:W1:Y:S08]  /*9180*/  LDSM.16.MT88.4 R116, [R101+0x7100] ;  /* 0x007100006574783b */ /* 0x002e700000004200 */
[----:B------:R-:W3:Y:S01]  /*9190*/  LDSM.16.MT88.4 R112, [R102+0x4900] ;  /* 0x004900006670783b */ /* 0x000ee20000004200 */
[C---:B-1----:R-:W-:Y:S08]  /*91a0*/  HMMA.16816.F32 R92, R104.reuse, R116, R92 ;  /* 0x00000074685c723c */ /* 0x042ff0000000185c */
[----:B------:R-:W-:Y:S01]  /*91b0*/  HMMA.16816.F32 R96, R104, R118, R96 ;  /* 0x000000766860723c */ /* 0x000fe20000001860 */
[----:B------:R-:W1:Y:S06]  /*91c0*/  LDSM.16.MT88.4 R116, [R241+UR4+0x4900] ;  /* 0x00490004f174783b */ /* 0x000e6c0008004200 */
[----:B------:R-:W-:Y:S02]  /*91d0*/  F2FP.PACK_AB R104, R191, R188 ;  /* 0x000000bcbf68723e */ /* 0x000fe400000000ff */
[----:B-----5:R-:W-:Y:S03]  /*91e0*/  F2FP.PACK_AB R106, R189, R190 ;  /* 0x000000bebd6a723e */ /* 0x020fe600000000ff */
[----:B--2---:R-:W-:Y:S02]  /*91f0*/  F2FP.PACK_AB R105, R182, R183 ;  /* 0x000000b7b669723e */ /* 0x004fe400000000ff */
[----:B------:R-:W-:Y:S07]  /*9200*/  F2FP.PACK_AB R107, R181, R180 ;  /* 0x000000b4b56b723e */ /* 0x000fee00000000ff */
[C---:B------:R-:W-:Y:S08]  /*9210*/  HMMA.16816.F32 R4, R104.reuse, R108, R4 ;  /* 0x0000006c6804723c */ /* 0x040ff00000001804 */
        /* <DEDUP_REMOVED lines=9> */
[C---:B------:R-:W-:Y:S08]  /*92b0*/  HMMA.16816.F32 R28, R104.reuse, R128, R28 ;  /* 0x00000080681c723c */ /* 0x040ff0000000181c */
[C---:B------:R-:W-:Y:S01]  /*92c0*/  HMMA.16816.F32 R32, R104.reuse, R130, R32 ;  /* 0x000000826820723c */ /* 0x040fe20000001820 */
[----:B------:R-:W-:Y:S07]  /*92d0*/  LDSM.16.MT88.4 R128, [R101+0x2100] ;  /* 0x002100006580783b */ /* 0x000fee0000004200 */
[C---:B------:R-:W-:Y:S01]  /*92e0*/  HMMA.16816.F32 R36, R104.reuse, R132, R36 ;  /* 0x000000846824723c */ /* 0x040fe20000001824 */
[----:B-----5:R-:W-:Y:S07]  /*92f0*/  LDSM.16.MT88.4 R124, [R241+UR4+0x2100] ;  /* 0x00210004f17c783b */ /* 0x020fee0008004200 */
[C---:B------:R-:W-:Y:S01]  /*9300*/  HMMA.16816.F32 R40, R104.reuse, R134, R40 ;  /* 0x000000866828723c */ /* 0x040fe20000001828 */
[----:B------:R-:W-:Y:S07]  /*9310*/  LDSM.16.MT88.4 R132, [R102+0x5100] ;  /* 0x005100006684783b */ /* 0x000fee0000004200 */
[C---:B---3--:R-:W-:Y:S07]  /*9320*/  HMMA.16816.F32 R44, R104.reuse, R112, R44 ;  /* 0x00000070682c723c */ /* 0x048fee000000182c */
[--C-:B------:R-:W-:Y:S01]  /*9330*/  FFMA.FTZ R112, R148, c[0x0][0x2d0], -R160.reuse ;  /* 0x0000b40094707a23 */ /* 0x100fe200000108a0 */
[C---:B------:R-:W-:Y:S01]  /*9340*/  HMMA.16816.F32 R48, R104.reuse, R114, R48 ;  /* 0x000000726830723c */ /* 0x040fe20000001830 */
[----:B------:R-:W-:Y:S02]  /*9350*/  LDSM.16.MT88.4 R148, [R102+0x5900] ;  /* 0x005900006694783b */ /* 0x000fe40000004200 */
[----:B------:R3:W-:Y:S05]  /*9360*/  MUFU.EX2 R178, R112 ;  /* 0x0000007000b27308 */ /* 0x0007ea0000000800 */
[C---:B-1----:R-:W-:Y:S07]  /*9370*/  HMMA.16816.F32 R52, R104.reuse, R116, R52 ;  /* 0x000000746834723c */ /* 0x042fee0000001834 */
[--C-:B------:R-:W-:Y:S01]  /*9380*/  FFMA.FTZ R116, R147, c[0x0][0x2d0], -R160.reuse ;  /* 0x0000b40093747a23 */ /* 0x100fe200000108a0 */
[C---:B------:R-:W-:Y:S03]  /*9390*/  HMMA.16816.F32 R56, R104.reuse, R118, R56 ;  /* 0x000000766838723c */ /* 0x040fe60000001838 */
[----:B------:R1:W5:Y:S05]  /*93a0*/  MUFU.EX2 R179, R116 ;  /* 0x0000007400b37308 */ /* 0x00036a0000000800 */
[C---:B--2---:R-:W-:Y:S01]  /*93b0*/  HMMA.16816.F32 R60, R104.reuse, R108, R60 ;  /* 0x0000006c683c723c */ /* 0x044fe2000000183c */
[----:B---3--:R-:W2:Y:S06]  /*93c0*/  LDSM.16.MT88.4 R112, [R102+0x7900] ;  /* 0x007900006670783b */ /* 0x008eac0000004200 */
[--C-:B------:R-:W-:Y:S01]  /*93d0*/  FFMA.FTZ R108, R145, c[0x0][0x2d0], -R161.reuse ;  /* 0x0000b400916c7a23 */ /* 0x100fe200000108a1 */
[C---:B------:R-:W-:Y:S01]  /*93e0*/  HMMA.16816.F32 R64, R104.reuse, R110, R64 ;  /* 0x0000006e6840723c */ /* 0x040fe20000001840 */
[----:B------:R-:W3:Y:S02]  /*93f0*/  LDL.LU R145, [R1+0x4] ;  /* 0x0000040001917983 */ /* 0x000ee40000300800 */
[----:B------:R5:W-:Y:S02]  /*9400*/  MUFU.EX2 R176, R108 ;  /* 0x0000006c00b07308 */ /* 0x000be40000000800 */
[----:B------:R-:W3:Y:S03]  /*9410*/  LDL.LU R144, [R1+0x8] ;  /* 0x0000080001907983 */ /* 0x000ee60000300800 */
[C---:B----4-:R-:W-:Y:S04]  /*9420*/  HMMA.16816.F32 R68, R104.reuse, R120, R68 ;  /* 0x000000786844723c */ /* 0x050fe80000001844 */
[--C-:B-1----:R-:W-:Y:S01]  /*9430*/  FFMA.FTZ R116, R146, c[0x0][0x2d0], -R161.reuse ;  /* 0x0000b40092747a23 */ /* 0x102fe200000108a1 */
[----:B------:R-:W-:Y:S02]  /*9440*/  MOV R146, R164 ;  /* 0x000000a400927202 */ /* 0x000fe40000000f00 */
[--C-:B------:R-:W-:Y:S01]  /*9450*/  FFMA.FTZ R120, R143, c[0x0][0x2d0], -R160.reuse ;  /* 0x0000b4008f787a23 */ /* 0x100fe200000108a0 */
[C---:B------:R-:W-:Y:S01]  /*9460*/  HMMA.16816.F32 R72, R104.reuse, R122, R72 ;  /* 0x0000007a6848723c */ /* 0x040fe20000001848 */
[----:B------:R1:W4:Y:S10]  /*9470*/  MUFU.EX2 R174, R116 ;  /* 0x0000007400ae7308 */ /* 0x0003340000000800 */
[----:B------:R4:W4:Y:S01]  /*9480*/  MUFU.EX2 R175, R120 ;  /* 0x0000007800af7308 */ /* 0x0009220000000800 */
[----:B-----5:R-:W-:Y:S01]  /*9490*/  LDSM.16.MT88.4 R108, [R101+0x7900] ;  /* 0x00790000656c783b */ /* 0x020fe20000004200 */
[C---:B--2---:R-:W-:Y:S07]  /*94a0*/  HMMA.16816.F32 R76, R104.reuse, R112, R76 ;  /* 0x00000070684c723c */ /* 0x044fee000000184c */
[----:B-1----:R-:W1:Y:S01]  /*94b0*/  LDSM.16.MT88.4 R116, [R241+UR4+0x7900] ;  /* 0x00790004f174783b */ /* 0x002e620008004200 */
[--C-:B------:R-:W-:Y:S01]  /*94c0*/  FFMA.FTZ R112, R141, c[0x0][0x2d0], -R161.reuse ;  /* 0x0000b4008d707a23 */ /* 0x100fe200000108a1 */
[C---:B------:R-:W-:Y:S03]  /*94d0*/  HMMA.16816.F32 R80, R104.reuse, R114, R80 ;  /* 0x000000726850723c */ /* 0x040fe60000001850 */
[----:B------:R2:W-:Y:S01]  /*94e0*/  MUFU.EX2 R172, R112 ;  /* 0x0000007000ac7308 */ /* 0x0005e20000000800 */
[--C-:B----4-:R-:W-:Y:S09]  /*94f0*/  FFMA.FTZ R120, R142, c[0x0][0x2d0], -R161.reuse ;  /* 0x0000b4008e787a23 */ /* 0x110ff200000108a1 */
[----:B------:R4:W5:Y:S01]  /*9500*/  MUFU.EX2 R173, R120 ;  /* 0x0000007800ad7308 */ /* 0x0009620000000800 */
[----:B--2---:R-:W-:Y:S08]  /*9510*/  LDSM.16.MT88.4 R112, [R102+0x2100] ;  /* 0x002100006670783b */ /* 0x004ff00000004200 */
[----:B----4-:R-:W2:Y:S01]  /*9520*/  LDSM.16.MT88.4 R120, [R103+UR4+0x2100] ;  /* 0x002100046778783b */ /* 0x010ea20008004200 */
[C---:B-1----:R-:W-:Y:S08]  /*9530*/  HMMA.16816.F32 R84, R104.reuse, R116, R84 ;  /* 0x000000746854723c */ /* 0x042ff00000001854 */
[C---:B------:R-:W-:Y:S01]  /*9540*/  HMMA.16816.F32 R88, R104.reuse, R118, R88 ;  /* 0x000000766858723c */ /* 0x040fe20000001858 */
[----:B------:R-:W1:Y:S07]  /*9550*/  LDSM.16.MT88.4 R116, [R103+UR4+0x5100] ;  /* 0x005100046774783b */ /* 0x000e6e0008004200 */
[C---:B------:R-:W-:Y:S08]  /*9560*/  HMMA.16816.F32 R92, R104.reuse, R108, R92 ;  /* 0x0000006c685c723c */ /* 0x040ff0000000185c */
[----:B------:R-:W-:Y:S01]  /*9570*/  HMMA.16816.F32 R96, R104, R110, R96 ;  /* 0x0000006e6860723c */ /* 0x000fe20000001860 */
[----:B------:R-:W4:Y:S06]  /*9580*/  LDSM.16.MT88.4 R108, [R241+UR4+0x5100] ;  /* 0x00510004f16c783b */ /* 0x000f2c0008004200 */
[----:B------:R-:W-:Y:S02]  /*9590*/  F2FP.PACK_AB R104, R179, R178 ;  /* 0x000000b2b368723e */ /* 0x000fe400000000ff */
[----:B------:R-:W-:Y:S03]  /*95a0*/  F2FP.PACK_AB R105, R176, R174 ;  /* 0x000000aeb069723e */ /* 0x000fe600000000ff */
[----:B------:R-:W-:Y:S02]  /*95b0*/  F2FP.PACK_AB R106, R175, R177 ;  /* 0x000000b1af6a723e */ /* 0x000fe400000000ff */
[----:B-----5:R-:W-:Y:S07]  /*95c0*/  F2FP.PACK_AB R107, R172, R173 ;  /* 0x000000adac6b723e */ /* 0x020fee00000000ff */
[C---:B--2---:R-:W-:Y:S08]  /*95d0*/  HMMA.16816.F32 R4, R104.reuse, R120, R4 ;  /* 0x000000786804723c */ /* 0x044ff00000001804 */
[C---:B------:R-:W-:Y:S01]  /*95e0*/  HMMA.16816.F32 R8, R104.reuse, R122, R8 ;  /* 0x0000007a6808723c */ /* 0x040fe20000001808 */
[----:B------:R-:W2:Y:S07]  /*95f0*/  LDSM.16.MT88.4 R120, [R101+0x5100] ;  /* 0x005100006578783b */ /* 0x000eae0000004200 */
[C---:B------:R-:W-:Y:S08]  /*9600*/  HMMA.16816.F32 R12, R104.reuse, R112, R12 ;  /* 0x00000070680c723c */ /* 0x040ff0000000180c */
[C---:B------:R-:W-:Y:S01]  /*9610*/  HMMA.16816.F32 R16, R104.reuse, R114, R16 ;  /* 0x000000726810723c */ /* 0x040fe20000001810 */
[----:B------:R-:W5:Y:S07]  /*9620*/  LDSM.16.MT88.4 R112, [R103+UR4+0x8100] ;  /* 0x008100046770783b */ /* 0x000f6e0008004200 */
[C---:B------:R-:W-:Y:S08]  /*9630*/  HMMA.16816.F32 R20, R104.reuse, R124, R20 ;  /* 0x0000007c6814723c */ /* 0x040ff00000001814 */
[C---:B------:R-:W-:Y:S01]  /*9640*/  HMMA.16816.F32 R24, R104.reuse, R126, R24 ;  /* 0x0000007e6818723c */ /* 0x040fe20000001818 */
[----:B------:R-:W-:Y:S07]  /*9650*/  LDSM.16.MT88.4 R124, [R241+UR4+0x2900] ;  /* 0x00290004f17c783b */ /* 0x000fee0008004200 */
[C---:B------:R-:W-:Y:S08]  /*9660*/  HMMA.16816.F32 R28, R104.reuse, R128, R28 ;  /* 0x00000080681c723c */ /* 0x040ff0000000181c */
[C---:B------:R-:W-:Y:S08]  /*9670*/  HMMA.16816.F32 R32, R104.reuse, R130, R32 ;  /* 0x000000826820723c */ /* 0x040ff00000001820 */
[C---:B-1----:R-:W-:Y:S08]  /*9680*/  HMMA.16816.F32 R36, R104.reuse, R116, R36 ;  /* 0x000000746824723c */ /* 0x042ff00000001824 */
[C---:B------:R-:W-:Y:S01]  /*9690*/  HMMA.16816.F32 R40, R104.reuse, R118, R40 ;  /* 0x000000766828723c */ /* 0x040fe20000001828 */
[----:B------:R-:W1:Y:S07]  /*96a0*/  LDSM.16.MT88.4 R116, [R102+0x8100] ;  /* 0x008100006674783b */ /* 0x000e6e0000004200 */
[C---:B------:R-:W-:Y:S08]  /*96b0*/  HMMA.16816.F32 R44, R104.reuse, R132, R44 ;  /* 0x00000084682c723c */ /* 0x040ff0000000182c */
[C---:B------:R-:W-:Y:S01]  /*96c0*/  HMMA.16816.F32 R48, R104.reuse, R134, R48 ;  /* 0x000000866830723c */ /* 0x040fe20000001830 */
[----:B------:R-:W-:Y:S07]  /*96d0*/  LDSM.16.MT88.4 R132, [R101+0x2900] ;  /* 0x002900006584783b */ /* 0x000fee0000004200 */
[C---:B----4-:R-:W-:Y:S07]  /*96e0*/  HMMA.16816.F32 R52, R104.reuse, R108, R52 ;  /* 0x0000006c6834723c */ /* 0x050fee0000001834 */
[--C-:B------:R-:W-:Y:S01]  /*96f0*/  FFMA.FTZ R108, R140, c[0x0][0x2d0], -R160.reuse ;  /* 0x0000b4008c6c7a23 */ /* 0x100fe200000108a0 */
[C---:B------:R-:W-:Y:S01]  /*9700*/  HMMA.16816.F32 R56, R104.reuse, R110, R56 ;  /* 0x0000006e6838723c */ /* 0x040fe20000001838 */
[----:B------:R-:W-:Y:S02]  /*9710*/  LDSM.16.MT88.4 R140, [R103+UR4+0x5900] ;  /* 0x00590004678c783b */ /* 0x000fe40008004200 */
[----:B------:R4:W-:Y:S05]  /*9720*/  MUFU.EX2 R171, R108 ;  /* 0x0000006c00ab7308 */ /* 0x0009ea0000000800 */
[C---:B--2---:R-:W-:Y:S07]  /*9730*/  HMMA.16816.F32 R60, R104.reuse, R120, R60 ;  /* 0x00000078683c723c */ /* 0x044fee000000183c */
[--C-:B------:R-:W-:Y:S01]  /*9740*/  FFMA.FTZ R120, R169, c[0x0][0x2d0], -R161.reuse ;  /* 0x0000b400a9787a23 */ /* 0x100fe200000108a1 */
[C---:B------:R-:W-:Y:S03]  /*9750*/  HMMA.16816.F32 R64, R104.reuse, R122, R64 ;  /* 0x0000007a6840723c */ /* 0x040fe60000001840 */
[----:B------:R2:W-:Y:S05]  /*9760*/  MUFU.EX2 R169, R120 ;  /* 0x0000007800a97308 */ /* 0x0005ea0000000800 */
[C---:B-----5:R-:W-:Y:S04]  /*9770*/  HMMA.16816.F32 R68, R104.reuse, R112, R68 ;  /* 0x000000706844723c */ /* 0x060fe80000001844 */
[--C-:B----4-:R-:W-:Y:S03]  /*9780*/  FFMA.FTZ R108, R170, c[0x0][0x2d0], -R160.reuse ;  /* 0x0000b400aa6c7a23 */ /* 0x110fe600000108a0 */
[--C-:B------:R-:W-:Y:S01]  /*9790*/  FFMA.FTZ R112, R167, c[0x0][0x2d0], -R160.reuse ;  /* 0x0000b400a7707a23 */ /* 0x100fe200000108a0 */
[C---:B------:R-:W-:Y:S01]  /*97a0*/  HMMA.16816.F32 R72, R104.reuse, R114, R72 ;  /* 0x000000726848723c */ /* 0x040fe20000001848 */
[----:B------:R4:W5:Y:S07]  /*97b0*/  MUFU.EX2 R170, R108 ;  /* 0x0000006c00aa7308 */ /* 0x00096e0000000800 */
[C---:B-1----:R-:W-:Y:S03]  /*97c0*/  HMMA.16816.F32 R76, R104.reuse, R116, R76 ;  /* 0x00000074684c723c */ /* 0x042fe6000000184c */
[----:B------:R1:W-:Y:S01]  /*97d0*/  MUFU.EX2 R167, R112 ;  /* 0x0000007000a77308 */ /* 0x0003e20000000800 */
[--C-:B--2---:R-:W-:Y:S03]  /*97e0*/  FFMA.FTZ R120, R168, c[0x0][0x2d0], -R161.reuse ;  /* 0x0000b400a8787a23 */ /* 0x104fe600000108a1 */
[----:B------:R-:W-:Y:S01]  /*97f0*/  FFMA.FTZ R116, R139, c[0x0][0x2d0], -R161 ;  /* 0x0000b4008b747a23 */ /* 0x000fe200000108a1 */
[C---:B------:R-:W-:Y:S05]  /*9800*/  HMMA.16816.F32 R80, R104.reuse, R118, R80 ;  /* 0x000000766850723c */ /* 0x040fea0000001850 */
[----:B------:R2:W2:Y:S01]  /*9810*/  MUFU.EX2 R168, R120 ;  /* 0x0000007800a87308 */ /* 0x0004a20000000800 */
[----:B----4-:R-:W4:Y:S09]  /*9820*/  LDSM.16.MT88.4 R108, [R241+UR4+0x8100] ;  /* 0x00810004f16c783b */ /* 0x010f320008004200 */
[----:B------:R2:W-:Y:S01]  /*9830*/  MUFU.EX2 R164, R116 ;  /* 0x0000007400a47308 */ /* 0x0005e20000000800 */
[----:B-1----:R-:W-:Y:S01]  /*9840*/  FFMA.FTZ R112, R138, c[0x0][0x2d0], -R160 ;  /* 0x0000b4008a707a23 */ /* 0x002fe200000108a0 */
[----:B------:R-:W-:Y:S02]  /*9850*/  MOV R138, R137 ;  /* 0x00000089008a7202 */ /* 0x000fe40000000f00 */
[----:B------:R-:W-:Y:S02]  /*9860*/  MOV R137, R136 ;  /* 0x0000008800897202 */ /* 0x000fe40000000f00 */
[----:B------:R-:W-:Y:S01]  /*9870*/  MOV R136, R165 ;  /* 0x000000a500887202 */ /* 0x000fe20000000f00 */
[----:B---3--:R-:W-:Y:S03]  /*9880*/  FFMA.FTZ R2, R2, R145, R146 ;  /* 0x0000009102027223 */ /* 0x008fe60000010092 */
[----:B------:R1:W3:Y:S01]  /*9890*/  MUFU.EX2 R165, R112 ;  /* 0x0000007000a57308 */ /* 0x0002e20000000800 */
[----:B-----5:R-:W-:Y:S01]  /*98a0*/  F2FP.PACK_AB R160, R170, R171 ;  /* 0x000000abaaa0723e */ /* 0x020fe200000000ff */
[----:B--2---:R-:W2:Y:S01]  /*98b0*/  LDSM.16.MT88.4 R120, [R101+0x8100] ;  /* 0x008100006578783b */ /* 0x004ea20000004200 */
[----:B------:R-:W-:Y:S07]  /*98c0*/  FFMA.FTZ R0, R0, R144, R251 ;  /* 0x0000009000007223 */ /* 0x000fee00000100fb */
[----:B------:R-:W-:Y:S01]  /*98d0*/  LDSM.16.MT88.4 R116, [R102+0x2900] ;  /* 0x002900006674783b */ /* 0x000fe20000004200 */
[C---:B----4-:R-:W-:Y:S03]  /*98e0*/  HMMA.16816.F32 R84, R104.reuse, R108, R84 ;  /* 0x0000006c6854723c */ /* 0x050fe60000001854 */
[----:B-1----:R-:W-:Y:S01]  /*98f0*/  FFMA.FTZ R112, R166, c[0x0][0x2d0], -R161 ;  /* 0x0000b400a6707a23 */ /* 0x002fe200000108a1 */
[----:B------:R-:W-:Y:S02]  /*9900*/  F2FP.PACK_AB R161, R168, R169 ;  /* 0x000000a9a8a1723e */ /* 0x000fe400000000ff */
[----:B---3--:R-:W-:Y:S01]  /*9910*/  F2FP.PACK_AB R162, R165, R167 ;  /* 0x000000a7a5a2723e */ /* 0x008fe200000000ff */
[----:B------:R1:W3:Y:S01]  /*9920*/  MUFU.EX2 R166, R112 ;  /* 0x0000007000a67308 */ /* 0x0002e20000000800 */
[C---:B------:R-:W-:Y:S08]  /*9930*/  HMMA.16816.F32 R88, R104.reuse, R110, R88 ;  /* 0x0000006e6858723c */ /* 0x040ff00000001858 */
[C---:B--2---:R-:W-:Y:S08]  /*9940*/  HMMA.16816.F32 R92, R104.reuse, R120, R92 ;  /* 0x00000078685c723c */ /* 0x044ff0000000185c */
[----:B------:R-:W-:Y:S01]  /*9950*/  HMMA.16816.F32 R96, R104, R122, R96 ;  /* 0x0000007a6860723c */ /* 0x000fe20000001860 */
[----:B-1----:R-:W1:Y:S03]  /*9960*/  LDSM.16.MT88.4 R112, [R103+UR4+0x2900] ;  /* 0x002900046770783b */ /* 0x002e660008004200 */
[----:B---3--:R-:W-:Y:S07]  /*9970*/  F2FP.PACK_AB R163, R164, R166 ;  /* 0x000000a6a4a3723e */ /* 0x008fee00000000ff */
[C---:B-1----:R-:W-:Y:S01]  /*9980*/  HMMA.16816.F32 R104, R160.reuse, R112, R4 ;  /* 0x00000070a068723c */ /* 0x042fe20000001804 */
[----:B------:R-:W1:Y:S07]  /*9990*/  LDSM.16.MT88.4 R4, [R241+UR4+0x5900] ;  /* 0x00590004f104783b */ /* 0x000e6e0008004200 */
[C---:B------:R-:W-:Y:S01]  /*99a0*/  HMMA.16816.F32 R108, R160.reuse, R114, R8 ;  /* 0x00000072a06c723c */ /* 0x040fe20000001808 */
[----:B------:R-:W2:Y:S07]  /*99b0*/  LDSM.16.MT88.4 R8, [R101+0x5900] ;  /* 0x005900006508783b */ /* 0x000eae0000004200 */
[C---:B------:R-:W-:Y:S07]  /*99c0*/  HMMA.16816.F32 R112, R160.reuse, R116, R12 ;  /* 0x00000074a070723c */ /* 0x040fee000000180c */
[----:B------:R-:W-:Y:S01]  /*99d0*/  MOV R13, R138 ;  /* 0x0000008a000d7202 */ /* 0x000fe20000000f00 */
[C---:B------:R-:W-:Y:S01]  /*99e0*/  HMMA.16816.F32 R116, R160.reuse, R118, R16 ;  /* 0x00000076a074723c */ /* 0x040fe20000001810 */
[----:B------:R-:W3:Y:S03]  /*99f0*/  LDL.64 R16, [R1+0x10] ;  /* 0x0000100001107983 */ /* 0x000ee60000100a00 */
[----:B------:R-:W-:Y:S01]  /*9a00*/  MOV R14, R137 ;  /* 0x00000089000e7202 */ /* 0x000fe20000000f00 */
[----:B------:R-:W-:Y:S01]  /*9a10*/  FADD.FTZ R12, R13, R2 ;  /* 0x000000020d0c7221 */ /* 0x000fe20000010000 */
[----:B------:R-:W-:Y:S01]  /*9a20*/  MOV R15, R136 ;  /* 0x00000088000f7202 */ /* 0x000fe20000000f00 */
[----:B------:R-:W4:Y:S01]  /*9a30*/  LDL.64 R18, [R1+0x28] ;  /* 0x0000280001127983 */ /* 0x000f220000100a00 */
[C---:B------:R-:W-:Y:S04]  /*9a40*/  HMMA.16816.F32 R120, R160.reuse, R124, R20 ;  /* 0x0000007ca078723c */ /* 0x040fe80000001814 */
[----:B------:R-:W-:Y:S01]  /*9a50*/  FADD.FTZ R2, R250, R0 ;  /* 0x00000000fa027221 */ /* 0x000fe20000010000 */
[----:B------:R-:W5:Y:S01]  /*9a60*/  LDL R21, [R1+0x30] ;  /* 0x0000300001157983 */ /* 0x000f620000100800 */
[----:B------:R-:W-:Y:S02]  /*9a70*/  FADD.FTZ R0, R14, R12 ;  /* 0x0000000c0e007221 */ /* 0x000fe40000010000 */
[C---:B------:R-:W-:Y:S04]  /*9a80*/  HMMA.16816.F32 R124, R160.reuse, R126, R24 ;  /* 0x0000007ea07c723c */ /* 0x040fe80000001818 */
[----:B------:R-:W-:Y:S02]  /*9a90*/  FADD.FTZ R0, R15, R0 ;  /* 0x000000000f007221 */ /* 0x000fe40000010000 */
[----:B------:R-:W1:Y:S01]  /*9aa0*/  LDSM.16.MT88.4 R12, [R103+UR4+0x8900] ;  /* 0x00890004670c783b */ /* 0x000e620008004200 */
[----:B------:R-:W-:Y:S01]  /*9ab0*/  FADD.FTZ R2, R249, R2 ;  /* 0x00000002f9027221 */ /* 0x000fe20000010000 */
        /* <DEDUP_REMOVED lines=14> */
[C---:B-1----:R-:W-:Y:S07]  /*9ba0*/  HMMA.16816.F32 R52, R160.reuse, R4, R52 ;  /* 0x00000004a034723c */ /* 0x042fee0000001834 */
[----:B------:R-:W-:Y:S01]  /*9bb0*/  MOV R4, UR22 ;  /* 0x0000001600047c02 */ /* 0x000fe20008000f00 */
[C---:B------:R-:W-:Y:S01]  /*9bc0*/  HMMA.16816.F32 R56, R160.reuse, R6, R56 ;  /* 0x00000006a038723c */ /* 0x040fe20000001838 */
[----:B------:R-:W-:Y:S07]  /*9bd0*/  MOV R5, UR23 ;  /* 0x0000001700057c02 */ /* 0x000fee0008000f00 */
[C---:B--2---:R-:W-:Y:S08]  /*9be0*/  HMMA.16816.F32 R60, R160.reuse, R8, R60 ;  /* 0x00000008a03c723c */ /* 0x044ff0000000183c */
[C---:B------:R-:W-:Y:S01]  /*9bf0*/  HMMA.16816.F32 R64, R160.reuse, R10, R64 ;  /* 0x0000000aa040723c */ /* 0x040fe20000001840 */
[----:B------:R-:W-:Y:S07]  /*9c00*/  LDSM.16.MT88.4 R8, [R241+UR4+0x8900] ;  /* 0x00890004f108783b */ /* 0x000fee0008004200 */
[C---:B------:R-:W-:Y:S08]  /*9c10*/  HMMA.16816.F32 R68, R160.reuse, R12, R68 ;  /* 0x0000000ca044723c */ /* 0x040ff00000001844 */
[C---:B------:R-:W-:Y:S01]  /*9c20*/  HMMA.16816.F32 R72, R160.reuse, R14, R72 ;  /* 0x0000000ea048723c */ /* 0x040fe20000001848 */
[----:B------:R1:W-:Y:S03]  /*9c30*/  LDSM.16.MT88.4 R12, [R101+0x8900] ;  /* 0x00890000650c783b */ /* 0x0003e60000004200 */
[----:B-1----:R-:W-:Y:S01]  /*9c40*/  MOV R101, R3 ;  /* 0x0000000300657202 */ /* 0x002fe20000000f00 */
[----:B---3--:R-:W-:Y:S02]  /*9c50*/  FADD.FTZ R16, R236, R2 ;  /* 0x00000002ec107221 */ /* 0x008fe40000010000 */
[----:B------:R-:W-:Y:S02]  /*9c60*/  FADD.FTZ R2, R207, R0 ;  /* 0x00000000cf027221 */ /* 0x000fe40000010000 */
[----:B------:R-:W-:Y:S03]  /*9c70*/  FADD.FTZ R0, R195, R16 ;  /* 0x00000010c3007221 */ /* 0x000fe60000010000 */
[----:B----4-:R-:W-:Y:S01]  /*9c80*/  @P0 MOV R19, R17 ;  /* 0x0000001100130202 */ /* 0x010fe20000000f00 */
[----:B------:R-:W-:Y:S02]  /*9c90*/  FADD.FTZ R2, R206, R2 ;  /* 0x00000002ce027221 */ /* 0x000fe40000010000 */
[----:B------:R-:W-:Y:S02]  /*9ca0*/  FADD.FTZ R16, R194, R0 ;  /* 0x00000000c2107221 */ /* 0x000fe40000010000 */
[----:B------:R-:W-:Y:S02]  /*9cb0*/  @P0 IMAD.WIDE.U32 R18, R4, 0x60, R18 ;  /* 0x0000006004120825 */ /* 0x000fe400078e0012 */
[----:B------:R-:W1:Y:S02]  /*9cc0*/  LDSM.16.MT88.4 R4, [R102+0x8900] ;  /* 0x008900006604783b */ /* 0x000e640000004200 */
[----:B------:R-:W-:Y:S01]  /*9cd0*/  FADD.FTZ R0, R205, R2 ;  /* 0x00000002cd007221 */ /* 0x000fe20000010000 */
[----:B------:R-:W-:Y:S01]  /*9ce0*/  @P0 SHF.L.U32 R2, R18, 0x1, RZ ;  /* 0x0000000112020819 */ /* 0x000fe200000006ff */
[----:B------:R-:W-:Y:S01]  /*9cf0*/  FADD.FTZ R20, R192, R16 ;  /* 0x00000010c0147221 */ /* 0x000fe20000010000 */
[----:B------:R-:W-:Y:S01]  /*9d00*/  @P0 IADD3 R16, R19, UR16, RZ ;  /* 0x0000001013100c10 */ /* 0x000fe2000fffe0ff */
[----:B------:R-:W-:Y:S01]  /*9d10*/  FADD.FTZ R17, R204, R0 ;  /* 0x00000000cc117221 */ /* 0x000fe20000010000 */
[----:B------:R-:W-:Y:S01]  /*9d20*/  MOV R0, UR19 ;  /* 0x0000001300007c02 */ /* 0x000fe20008000f00 */
[----:B------:R-:W-:Y:S01]  /*9d30*/  FADD.FTZ R19, R193, R20 ;  /* 0x00000014c1137221 */ /* 0x000fe20000010000 */
[----:B------:R-:W-:Y:S01]  /*9d40*/  @P0 SHF.L.U64.HI R18, R18, 0x1, R16 ;  /* 0x0000000112120819 */ /* 0x000fe20000010210 */
[----:B------:R-:W-:Y:S01]  /*9d50*/  FADD.FTZ R22, R188, R17 ;  /* 0x00000011bc167221 */ /* 0x000fe20000010000 */
[----:B------:R-:W-:Y:S01]  /*9d60*/  @P0 IADD3 R16, P6, R2, c[0x0][0x1c8], RZ ;  /* 0x0000720002100a10 */ /* 0x000fe20007fde0ff */
[----:B-----5:R-:W-:Y:S01]  /*9d70*/  @P0 IMAD R0, R0, 0x4800, R21 ;  /* 0x0000480000000824 */ /* 0x020fe200078e0215 */
[----:B------:R-:W-:Y:S01]  /*9d80*/  @P0 IADD3 R20, P5, R2, 0x80, RZ ;  /* 0x0000008002140810 */ /* 0x000fe20007fbe0ff */
[----:B------:R-:W-:Y:S01]  /*9d90*/  FADD.FTZ R22, R191, R22 ;  /* 0x00000016bf167221 */ /* 0x000fe20000010000 */
[----:B------:R-:W-:Y:S01]  /*9da0*/  @P0 IADD3.X R17, R18, c[0x0][0x1cc], RZ, P6, !PT ;  /* 0x0000730012110a10 */ /* 0x000fe200037fe4ff */
[----:B------:R-:W-:Y:S01]  /*9db0*/  FADD.FTZ R19, R183, R19 ;  /* 0x00000013b7137221 */ /* 0x000fe20000010000 */
[----:B------:R-:W-:Y:S01]  /*9dc0*/  @P0 SHF.L.U32 R0, R0, 0x1, RZ ;  /* 0x0000000100000819 */ /* 0x000fe200000006ff */
[----:B------:R-:W-:Y:S01]  /*9dd0*/  @UP0 USHF.L.U64.HI UR16, UR6, 0x6, UR7 ;  /* 0x0000000606100899 */ /* 0x000fe20008010207 */
[----:B------:R-:W-:Y:S01]  /*9de0*/  @P0 IADD3 R20, P1, R20, c[0x0][0x1c8], RZ ;  /* 0x0000720014140a10 */ /* 0x000fe20007f3e0ff */
[----:B------:R-:W-:Y:S02]  /*9df0*/  UISETP.GE.AND UP0, UPT, UR10, UR20, UPT ;  /* 0x000000140a00728c */ /* 0x000fe4000bf06270 */
[----:B------:R-:W-:Y:S01]  /*9e00*/  @!PT LDS RZ, [RZ] ;  /* 0x00000000fffff984 */ /* 0x000fe20000000800 */
[----:B------:R-:W-:Y:S01]  /*9e10*/  @!PT LDS RZ, [RZ] ;  /* 0x00000000fffff984 */ /* 0x000fe20000000800 */
[----:B------:R-:W-:Y:S01]  /*9e20*/  @!PT LDS RZ, [RZ] ;  /* 0x00000000fffff984 */ /* 0x000fe20000000800 */
[----:B------:R2:W-:Y:S01]  /*9e30*/  @P0 LDGSTS.E.BYPASS.LTC128B.128 [R0+0x12100], [R16.64], !P4 ;  /* 0x1210000010000fae */ /* 0x0005e2000e101d4c */
[----:B------:R-:W-:Y:S01]  /*9e40*/  @P0 IADD3.X R21, RZ, c[0x0][0x1cc], R18, P1, P5 ;  /* 0x00007300ff150a10 */ /* 0x000fe20000fea412 */
[----:B------:R-:W-:Y:S01]  /*9e50*/  UMOV UR20, UR18 ;  /* 0x0000001200147c82 */ /* 0x000fe20008000000 */
[----:B------:R-:W-:Y:S05]  /*9e60*/  @P0 IADD3 R2, P5, R2, 0x100, RZ ;  /* 0x0000010002020810 */ /* 0x000fea0007fbe0ff */
[----:B------:R2:W-:Y:S01]  /*9e70*/  @P0 LDGSTS.E.BYPASS.LTC128B.128 [R0+0x15100], [R20.64], !P3 ;  /* 0x1510000014000fae */ /* 0x0005e2000d901d4c */
[C---:B-1----:R-:W-:Y:S07]  /*9e80*/  HMMA.16816.F32 R76, R160.reuse, R4, R76 ;  /* 0x00000004a04c723c */ /* 0x042fee000000184c */
[----:B------:R-:W-:Y:S01]  /*9e90*/  FADD.FTZ R4, R190, R22 ;  /* 0x00000016be047221 */ /* 0x000fe20000010000 */
[C---:B------:R-:W-:Y:S04]  /*9ea0*/  HMMA.16816.F32 R80, R160.reuse, R6, R80 ;  /* 0x00000006a050723c */ /* 0x040fe80000001850 */
[----:B------:R-:W-:Y:S02]  /*9eb0*/  FADD.FTZ R5, R182, R19 ;  /* 0x00000013b6057221 */ /* 0x000fe40000010000 */
[----:B------:R-:W-:Y:S01]  /*9ec0*/  FADD.FTZ R4, R189, R4 ;  /* 0x00000004bd047221 */ /* 0x000fe20000010000 */
[----:B------:R-:W-:Y:S01]  /*9ed0*/  @P0 IADD3 R6, P1, R2, c[0x0][0x1c8], RZ ;  /* 0x0000720002060a10 */ /* 0x000fe20007f3e0ff */
[----:B------:R-:W-:Y:S01]  /*9ee0*/  FADD.FTZ R5, R180, R5 ;  /* 0x00000005b4057221 */ /* 0x000fe20000010000 */
[C---:B------:R-:W-:Y:S03]  /*9ef0*/  HMMA.16816.F32 R84, R160.reuse, R8, R84 ;  /* 0x00000008a054723c */ /* 0x040fe60000001854 */
[----:B------:R-:W-:Y:S01]  /*9f00*/  @P0 IADD3.X R7, RZ, c[0x0][0x1cc], R18, P1, P5 ;  /* 0x00007300ff070a10 */ /* 0x000fe20000fea412 */
[----:B------:R-:W-:Y:S02]  /*9f10*/  FADD.FTZ R2, R181, R5 ;  /* 0x00000005b5027221 */ /* 0x000fe40000010000 */
[----:B------:R-:W-:Y:S01]  /*9f20*/  FADD.FTZ R5, R178, R4 ;  /* 0x00000004b2057221 */ /* 0x000fe20000010000 */
[----:B------:R-:W-:Y:S01]  /*9f30*/  @P0 IADD3 R4, P1, R16, UR14, RZ ;  /* 0x0000000e10040c10 */ /* 0x000fe2000ff3e0ff */
[----:B------:R1:W-:Y:S01]  /*9f40*/  @P0 LDGSTS.E.BYPASS.LTC128B.128 [R0+0x18100], [R6.64], !P2 ;  /* 0x1810000006000fae */ /* 0x0003e2000d101d4c */
[----:B------:R-:W-:Y:S01]  /*9f50*/  FADD.FTZ R18, R174, R2 ;  /* 0x00000002ae127221 */ /* 0x000fe20000010000 */
[C---:B------:R-:W-:Y:S03]  /*9f60*/  HMMA.16816.F32 R88, R160.reuse, R10, R88 ;  /* 0x0000000aa058723c */ /* 0x040fe60000001858 */
[----:B------:R-:W-:Y:S01]  /*9f70*/  FADD.FTZ R2, R179, R5 ;  /* 0x00000005b3027221 */ /* 0x000fe20000010000 */
[----:B------:R-:W-:Y:S01]  /*9f80*/  @P0 IADD3.X R5, R17, UR16, RZ, P1, !PT ;  /* 0x0000001011050c10 */ /* 0x000fe20008ffe4ff */
[----:B------:R-:W-:Y:S02]  /*9f90*/  FADD.FTZ R8, R176, R18 ;  /* 0x00000012b0087221 */ /* 0x000fe40000010000 */
[----:B------:R-:W-:Y:S01]  /*9fa0*/  FADD.FTZ R2, R177, R2 ;  /* 0x00000002b1027221 */ /* 0x000fe20000010000 */
[C---:B------:R-:W-:Y:S01]  /*9fb0*/  HMMA.16816.F32 R92, R160.reuse, R12, R92 ;  /* 0x0000000ca05c723c */ /* 0x040fe2000000185c */
[----:B------:R3:W-:Y:S03]  /*9fc0*/  @P0 LDGSTS.E.BYPASS.LTC128B.128 [R0+0x13100], [R4.64], !P4 ;  /* 0x1310000004000fae */ /* 0x0007e6000e101d4c */
[----:B------:R-:W-:Y:S04]  /*9fd0*/  FADD.FTZ R2, R175, R2 ;  /* 0x00000002af027221 */ /* 0x000fe80000010000 */
[----:B------:R-:W-:Y:S01]  /*9fe0*/  FADD.FTZ R2, R171, R2 ;  /* 0x00000002ab027221 */ /* 0x000fe20000010000 */
[----:B------:R3:W-:Y:S01]  /*9ff0*/  @P0 LDGSTS.E.BYPASS.LTC128B.128 [R0+0x16100], [R4.64+0x80], !P3 ;  /* 0x1610008004000fae */ /* 0x0007e2000d901d4c */
[----:B------:R-:W-:Y:S03]  /*a000*/  HMMA.16816.F32 R96, R160, R14, R96 ;  /* 0x0000000ea060723c */ /* 0x000fe60000001860 */
[----:B------:R-:W-:Y:S04]  /*a010*/  FADD.FTZ R2, R170, R2 ;  /* 0x00000002aa027221 */ /* 0x000fe80000010000 */
[----:B------:R3:W-:Y:S01]  /*a020*/  @P0 LDGSTS.E.BYPASS.LTC128B.128 [R0+0x19100], [R4.64+0x100], !P2 ;  /* 0x1910010004000fae */ /* 0x0007e2000d101d4c */
[----:B-1----:R-:W-:Y:S01]  /*a030*/  @P0 IADD3 R6, P1, R4, UR14, RZ ;  /* 0x0000000e04060c10 */ /* 0x002fe2000ff3e0ff */
[----:B------:R-:W-:Y:S01]  /*a040*/  FADD.FTZ R2, R167, R2 ;  /* 0x00000002a7027221 */ /* 0x000fe20000010000 */
[----:B------:R-:W-:Y:S02]  /*a050*/  UIADD3 UR14, UR5, 0x1, URZ ;  /* 0x00000001050e7890 */ /* 0x000fe4000fffe03f */
[----:B------:R-:W-:Y:S02]  /*a060*/  @P0 IADD3.X R7, R5, UR16, RZ, P1, !PT ;  /* 0x0000001005070c10 */ /* 0x000fe40008ffe4ff */
[----:B------:R-:W-:Y:S03]  /*a070*/  USEL UR5, UR14, URZ, !UP1 ;  /* 0x0000003f0e057287 */ /* 0x000fe6000c800000 */
[----:B------:R2:W-:Y:S08]  /*a080*/  @P0 LDGSTS.E.BYPASS.LTC128B.128 [R0+0x14100], [R6.64], !P4 ;  /* 0x1410000006000fae */ /* 0x0005f0000e101d4c */
[----:B------:R2:W-:Y:S08]  /*a090*/  @P0 LDGSTS.E.BYPASS.LTC128B.128 [R0+0x17100], [R6.64+0x80], !P3 ;  /* 0x1710008006000fae */ /* 0x0005f0000d901d4c */
[----:B------:R2:W-:Y:S01]  /*a0a0*/  @P0 LDGSTS.E.BYPASS.LTC128B.128 [R0+0x1a100], [R6.64+0x100], !P2 ;  /* 0x1a10010006000fae */ /* 0x0005e2000d101d4c */
[----:B---3--:R-:W-:Y:S01]  /*a0b0*/  FADD.FTZ R4, R173, R8 ;  /* 0x00000008ad047221 */ /* 0x008fe20000010000 */
[----:B------:R-:W-:Y:S06]  /*a0c0*/  PLOP3.LUT P0, PT, PT, PT, UP0, 0x80, 0x0 ;  /* 0x000000000000781c */ /* 0x000fec0003f0f008 */
[----:B------:R-:W0:Y:S01]  /*a0d0*/  LDGDEPBAR ;  /* 0x00000000000079af */ /* 0x000e220000000000 */
[----:B--2---:R-:W-:Y:S02]  /*a0e0*/  FADD.FTZ R0, R172, R4 ;  /* 0x00000004ac007221 */ /* 0x004fe40000010000 */
[----:B------:R-:W-:Y:S02]  /*a0f0*/  FADD.FTZ R4, R165, R2 ;  /* 0x00000002a5047221 */ /* 0x000fe40000010000 */
[----:B------:R-:W-:Y:S03]  /*a100*/  FADD.FTZ R0, R169, R0 ;  /* 0x00000000a9007221 */ /* 0x000fe60000010000 */
[----:B------:R1:W-:Y:S01]  /*a110*/  STL [R1+0x4], R4 ;  /* 0x0000040401007387 */ /* 0x0003e20000100800 */
[----:B------:R-:W-:Y:S04]  /*a120*/  FADD.FTZ R0, R168, R0 ;  /* 0x00000000a8007221 */ /* 0x000fe80000010000 */
[----:B------:R-:W-:Y:S04]  /*a130*/  FADD.FTZ R0, R166, R0 ;  /* 0x00000000a6007221 */ /* 0x000fe80000010000 */
[----:B------:R-:W-:Y:S01]  /*a140*/  FADD.FTZ R2, R164, R0 ;  /* 0x00000000a4027221 */ /* 0x000fe20000010000 */
[----:B------:R-:W-:Y:S04]  /*a150*/  MOV R0, R100 ;  /* 0x0000006400007202 */ /* 0x000fe80000000f00 */
[----:B------:R1:W-:Y:S01]  /*a160*/  STL [R1+0x8], R2 ;  /* 0x0000080201007387 */ /* 0x0003e20000100800 */
[----:B------:R-:W-:-:S05]  /*a170*/  @!P0 BRA `(.L_x_1217) ;  /* 0xffffc04000008947 */ /* 0x000fca000383ffff */
.L_x_1216:
[----:B-1----:R-:W2:Y:S04]  /*a180*/  LDL.LU R4, [R1+0x4] ;  /* 0x0000040001047983 */ /* 0x002ea80000300800 */
        /* <DEDUP_REMOVED lines=124> */
.L_x_1212:
        /* <DEDUP_REMOVED lines=121> */
[C---:B------:R-:W-:Y:S02]  /*b0e0*/  ISETP.GE.AND P1, PT, R0.reuse, c[0x0][0x3c8], PT ;  /* 0x0000f20000007a0c */ /* 0x040fe40003f26270 */
[C---:B-1----:R-:W-:Y:S02]  /*b0f0*/  IADD3 R7, R0.reuse, 0x8, RZ ;  /* 0x0000000800077810 */ /* 0x042fe40007ffe0ff */
[C---:B------:R-:W-:Y:S02]  /*b100*/  IADD3 R6, R0.reuse, 0x10, RZ ;  /* 0x0000001000067810 */ /* 0x040fe40007ffe0ff */
[C---:B------:R-:W-:Y:S02]  /*b110*/  IADD3 R5, R0.reuse, 0x18, RZ ;  /* 0x0000001800057810 */ /* 0x040fe40007ffe0ff */
[----:B------:R-:W-:Y:S02]  /*b120*/  IADD3 R4, R0, 0x20, RZ ;  /* 0x0000002000047810 */ /* 0x000fe40007ffe0ff */
[----:B------:R-:W-:-:S02]  /*b130*/  ISETP.GE.AND P5, PT, R7, c[0x0][0x3c8], PT ;  /* 0x0000f20007007a0c */ /* 0x000fc40003fa6270 */
[----:B------:R-:W-:Y:S01]  /*b140*/  ISETP.GE.AND P4, PT, R6, c[0x0][0x3c8], PT ;  /* 0x0000f20006007a0c */ /* 0x000fe20003f86270 */
[----:B--23--:R-:W-:Y:S01]  /*b150*/  @!P1 IMAD.WIDE R8, R0, 0x4, R2 ;  /* 0x0000000400089825 */ /* 0x00cfe200078e0202 */
[----:B------:R-:W-:Y:S02]  /*b160*/  ISETP.GE.AND P3, PT, R5, c[0x0][0x3c8], PT ;  /* 0x0000f20005007a0c */ /* 0x000fe40003f66270 */
[----:B------:R-:W-:Y:S02]  /*b170*/  ISETP.GE.AND P2, PT, R4, c[0x0][0x3c8], PT ;  /* 0x0000f20004007a0c */ /* 0x000fe40003f46270 */
[C---:B------:R-:W-:Y:S01]  /*b180*/  IADD3 R13, R0.reuse, 0x28, RZ ;  /* 0x00000028000d7810 */ /* 0x040fe20007ffe0ff */
[----:B------:R1:W-:Y:S01]  /*b190*/  @!P1 ST.E.64 [R8.64], R104 ;  /* 0x0000006808009985 */ /* 0x0003e2000c101b0c */
[----:B------:R-:W-:Y:S02]  /*b1a0*/  IADD3 R12, R0, 0x30, RZ ;  /* 0x00000030000c7810 */ /* 0x000fe40007ffe0ff */
[----:B------:R-:W-:-:S02]  /*b1b0*/  ISETP.GE.AND P6, PT, R13, c[0x0][0x3c8], PT ;  /* 0x0000f2000d007a0c */ /* 0x000fc40003fc6270 */
[----:B------:R-:W-:Y:S02]  /*b1c0*/  @!P5 LEA.HI R7, R7, R7, RZ, 0x1 ;  /* 0x000000070707d211 */ /* 0x000fe400078f08ff */
[----:B------:R-:W-:-:S03]  /*b1d0*/  ISETP.GE.AND P1, PT, R12, c[0x0][0x3c8], PT ;  /* 0x0000f2000c007a0c */ /* 0x000fc60003f26270 */
[----:B------:R-:W-:-:S04]  /*b1e0*/  @!P2 LEA.HI R4, R4, R4, RZ, 0x1 ;  /* 0x000000040404a211 */ /* 0x000fc800078f08ff */
[----:B------:R-:W-:Y:S02]  /*b1f0*/  @!P2 LOP3.LUT R4, R4, 0xfffffffe, RZ, 0xc0, !PT ;  /* 0xfffffffe0404a812 */ /* 0x000fe400078ec0ff */
[----:B-1----:R-:W-:Y:S02]  /*b200*/  @!P4 LEA.HI R8, R6, R6, RZ, 0x1 ;  /* 0x000000060608c211 */ /* 0x002fe400078f08ff */
        /* <DEDUP_REMOVED lines=12> */
[----:B-1----:R-:W-:-:S02]  /*b2d0*/  IADD3 R10, R0, 0x48, RZ ;  /* 0x00000048000a7810 */ /* 0x002fc40007ffe0ff */
[C---:B------:R-:W-:Y:S02]  /*b2e0*/  IADD3 R11, R0.reuse, 0x50, RZ ;  /* 0x00000050000b7810 */ /* 0x040fe40007ffe0ff */
[C---:B--2---:R-:W-:Y:S02]  /*b2f0*/  IADD3 R8, R0.reuse, 0x38, RZ ;  /* 0x0000003800087810 */ /* 0x044fe40007ffe0ff */
[----:B------:R-:W-:Y:S02]  /*b300*/  IADD3 R9, R0, 0x40, RZ ;  /* 0x0000004000097810 */ /* 0x000fe40007ffe0ff */
[----:B---3--:R-:W-:Y:S02]  /*b310*/  @!P6 LEA.HI R6, R13, R13, RZ, 0x1 ;  /* 0x0000000d0d06e211 */ /* 0x008fe400078f08ff */
[----:B------:R-:W-:Y:S02]  /*b320*/  ISETP.GE.AND P5, PT, R8, c[0x0][0x3c8], PT ;  /* 0x0000f20008007a0c */ /* 0x000fe40003fa6270 */
[----:B----4-:R-:W-:-:S02]  /*b330*/  @!P1 LEA.HI R4, R12, R12, RZ, 0x1 ;  /* 0x0000000c0c049211 */ /* 0x010fc400078f08ff */
[----:B------:R-:W-:Y:S02]  /*b340*/  ISETP.GE.AND P4, PT, R9, c[0x0][0x3c8], PT ;  /* 0x0000f20009007a0c */ /* 0x000fe40003f86270 */
[----:B------:R-:W-:Y:S02]  /*b350*/  @!P6 LOP3.LUT R6, R6, 0xfffffffe, RZ, 0xc0, !PT ;  /* 0xfffffffe0606e812 */ /* 0x000fe400078ec0ff */
[----:B------:R-:W-:Y:S02]  /*b360*/  @!P1 LOP3.LUT R4, R4, 0xfffffffe, RZ, 0xc0, !PT ;  /* 0xfffffffe04049812 */ /* 0x000fe400078ec0ff */
[----:B------:R-:W-:Y:S01]  /*b370*/  ISETP.GE.AND P3, PT, R10, c[0x0][0x3c8], PT ;  /* 0x0000f2000a007a0c */ /* 0x000fe20003f66270 */
[--C-:B------:R-:W-:Y:S01]  /*b380*/  @!P6 IMAD.WIDE R6, R6, 0x4, R2.reuse ;  /* 0x000000040606e825 */ /* 0x100fe200078e0202 */
[----:B------:R-:W-:Y:S02]  /*b390*/  ISETP.GE.AND P2, PT, R11, c[0x0][0x3c8], PT ;  /* 0x0000f2000b007a0c */ /* 0x000fe40003f46270 */
[----:B------:R-:W-:Y:S01]  /*b3a0*/  IADD3 R12, R0, 0x58, RZ ;  /* 0x00000058000c7810 */ /* 0x000fe20007ffe0ff */
[----:B------:R-:W-:Y:S01]  /*b3b0*/  @!P1 IMAD.WIDE R4, R4, 0x4, R2 ;  /* 0x0000000404049825 */ /* 0x000fe200078e0202 */
[----:B------:R1:W-:Y:S01]  /*b3c0*/  @!P6 ST.E.64 [R6.64], R124 ;  /* 0x0000007c0600e985 */ /* 0x0003e2000c101b0c */
[----:B------:R-:W-:-:S03]  /*b3d0*/  IADD3 R13, R0, 0x60, RZ ;  /* 0x00000060000d7810 */ /* 0x000fc60007ffe0ff */
[----:B------:R2:W-:Y:S01]  /*b3e0*/  @!P1 ST.E.64 [R4.64], R128 ;  /* 0x0000008004009985 */ /* 0x0005e2000c101b0c */
[----:B------:R-:W-:Y:S02]  /*b3f0*/  ISETP.GE.AND P1, PT, R12, c[0x0][0x3c8], PT ;  /* 0x0000f2000c007a0c */ /* 0x000fe40003f26270 */
[----:B------:R-:W-:Y:S02]  /*b400*/  ISETP.GE.AND P6, PT, R13, c[0x0][0x3c8], PT ;  /* 0x0000f2000d007a0c */ /* 0x000fe40003fc6270 */
[----:B-1----:R-:W-:Y:S02]  /*b410*/  @!P4 LEA.HI R7, R9, R9, RZ, 0x1 ;  /* 0x000000090907c211 */ /* 0x002fe400078f08ff */
[----:B------:R-:W-:Y:S02]  /*b420*/  @!P3 LEA.HI R6, R10, R10, RZ, 0x1 ;  /* 0x0000000a0a06b211 */ /* 0x000fe400078f08ff */
[----:B--2---:R-:W-:Y:S02]  /*b430*/  @!P5 LEA.HI R4, R8, R8, RZ, 0x1 ;  /* 0x000000080804d211 */ /* 0x004fe400078f08ff */
[----:B------:R-:W-:-:S02]  /*b440*/  @!P4 LOP3.LUT R7, R7, 0xfffffffe, RZ, 0xc0, !PT ;  /* 0xfffffffe0707c812 */ /* 0x000fc400078ec0ff */
[----:B------:R-:W-:Y:S02]  /*b450*/  @!P5 LOP3.LUT R4, R4, 0xfffffffe, RZ, 0xc0, !PT ;  /* 0xfffffffe0404d812 */ /* 0x000fe400078ec0ff */
[----:B------:R-:W-:Y:S02]  /*b460*/  @!P2 LEA.HI R5, R11, R11, RZ, 0x1 ;  /* 0x0000000b0b05a211 */ /* 0x000fe400078f08ff */
[----:B------:R-:W-:Y:S01]  /*b470*/  @!P3 LOP3.LUT R10, R6, 0xfffffffe, RZ, 0xc0, !PT ;  /* 0xfffffffe060ab812 */ /* 0x000fe200078ec0ff */
[----:B------:R-:W-:Y:S01]  /*b480*/  @!P5 IMAD.WIDE R8, R4, 0x4, R2 ;  /* 0x000000040408d825 */ /* 0x000fe200078e0202 */
[----:B------:R-:W-:-:S03]  /*b490*/  @!P2 LOP3.LUT R11, R5, 0xfffffffe, RZ, 0xc0, !PT ;  /* 0xfffffffe050ba812 */ /* 0x000fc600078ec0ff */
        /* <DEDUP_REMOVED lines=9> */
[----:B--2---:R-:W-:Y:S02]  /*b530*/  IADD3 R7, R0, 0x68, RZ ;  /* 0x0000006800077810 */ /* 0x004fe40007ffe0ff */
[----:B------:R-:W-:Y:S02]  /*b540*/  @!P6 LEA.HI R6, R13, R13, RZ, 0x1 ;  /* 0x0000000d0d06e211 */ /* 0x000fe400078f08ff */
[----:B---3--:R-:W-:Y:S02]  /*b550*/  @!P1 LEA.HI R4, R12, R12, RZ, 0x1 ;  /* 0x0000000c0c049211 */ /* 0x008fe400078f08ff */
[----:B------:R-:W-:Y:S02]  /*b560*/  ISETP.GE.AND P5, PT, R7, c[0x0][0x3c8], PT ;  /* 0x0000f20007007a0c */ /* 0x000fe40003fa6270 */
[----:B------:R-:W-:-:S02]  /*b570*/  @!P1 LOP3.LUT R4, R4, 0xfffffffe, RZ, 0xc0, !PT ;  /* 0xfffffffe04049812 */ /* 0x000fc400078ec0ff */
[C---:B----4-:R-:W-:Y:S02]  /*b580*/  IADD3 R10, R0.reuse, 0x80, RZ ;  /* 0x00000080000a7810 */ /* 0x050fe40007ffe0ff */
[----:B------:R-:W-:Y:S01]  /*b590*/  IADD3 R12, R0, 0x88, RZ ;  /* 0x00000088000c7810 */ /* 0x000fe20007ffe0ff */
[----:B------:R-:W-:Y:S01]  /*b5a0*/  @!P1 IMAD.WIDE R4, R4, 0x4, R2 ;  /* 0x0000000404049825 */ /* 0x000fe200078e0202 */
[----:B------:R-:W-:Y:S02]  /*b5b0*/  ISETP.GE.AND P4, PT, R8, c[0x0][0x3c8], PT ;  /* 0x0000f20008007a0c */ /* 0x000fe40003f86270 */
[----:B------:R-:W-:Y:S02]  /*b5c0*/  ISETP.GE.AND P3, PT, R9, c[0x0][0x3c8], PT ;  /* 0x0000f20009007a0c */ /* 0x000fe40003f66270 */
[----:B------:R-:W-:Y:S01]  /*b5d0*/  @!P6 LOP3.LUT R6, R6, 0xfffffffe, RZ, 0xc0, !PT ;  /* 0xfffffffe0606e812 */ /* 0x000fe200078ec0ff */
[----:B------:R1:W-:Y:S01]  /*b5e0*/  @!P1 ST.E.64 [R4.64], R148 ;  /* 0x0000009404009985 */ /* 0x0003e2000c101b0c */
[----:B------:R-:W-:-:S02]  /*b5f0*/  ISETP.GE.AND P2, PT, R10, c[0x0][0x3c8], PT ;  /* 0x0000f2000a007a0c */ /* 0x000fc40003f46270 */
[----:B------:R-:W-:-:S13]  /*b600*/  ISETP.GE.AND P1, PT, R12, c[0x0][0x3c8], PT ;  /* 0x0000f2000c007a0c */ /* 0x000fda0003f26270 */
[----:B------:R-:W-:-:S04]  /*b610*/  @!P1 LEA.HI R12, R12, R12, RZ, 0x1 ;  /* 0x0000000c0c0c9211 */ /* 0x000fc800078f08ff */
[----:B------:R-:W-:Y:S01]  /*b620*/  @!P1 LOP3.LUT R12, R12, 0xfffffffe, RZ, 0xc0, !PT ;  /* 0xfffffffe0c0c9812 */ /* 0x000fe200078ec0ff */
[----:B-1----:R-:W-:Y:S01]  /*b630*/  @!P6 IMAD.WIDE R4, R6, 0x4, R2 ;  /* 0x000000040604e825 */ /* 0x002fe200078e0202 */
[----:B------:R-:W-:Y:S02]  /*b640*/  @!P5 LEA.HI R6, R7, R7, RZ, 0x1 ;  /* 0x000000070706d211 */ /* 0x000fe400078f08ff */
[----:B------:R-:W-:Y:S02]  /*b650*/  @!P2 LEA.HI R7, R10, R10, RZ, 0x1 ;  /* 0x0000000a0a07a211 */ /* 0x000fe400078f08ff */
[----:B------:R1:W-:Y:S01]  /*b660*/  @!P6 ST.E.64 [R4.64], R52 ;  /* 0x000000340400e985 */ /* 0x0003e2000c101b0c */
[----:B------:R-:W-:Y:S02]  /*b670*/  @!P5 LOP3.LUT R6, R6, 0xfffffffe, RZ, 0xc0, !PT ;  /* 0xfffffffe0606d812 */ /* 0x000fe400078ec0ff */
[----:B------:R-:W-:Y:S02]  /*b680*/  @!P2 LOP3.LUT R7, R7, 0xfffffffe, RZ, 0xc0, !PT ;  /* 0xfffffffe0707a812 */ /* 0x000fe400078ec0ff */
[----:B-1----:R-:W-:-:S02]  /*b690*/  @!P4 LEA.HI R5, R8, R8, RZ, 0x1 ;  /* 0x000000080805c211 */ /* 0x002fc400078f08ff */
[----:B------:R-:W-:Y:S02]  /*b6a0*/  @!P3 LEA.HI R4, R9, R9, RZ, 0x1 ;  /* 0x000000090904b211 */ /* 0x000fe400078f08ff */
[----:B------:R-:W-:Y:S02]  /*b6b0*/  @!P4 LOP3.LUT R8, R5, 0xfffffffe, RZ, 0xc0, !PT ;  /* 0xfffffffe0508c812 */ /* 0x000fe400078ec0ff */
[----:B------:R-:W-:Y:S01]  /*b6c0*/  @!P3 LOP3.LUT R10, R4, 0xfffffffe, RZ, 0xc0, !PT ;  /* 0xfffffffe040ab812 */ /* 0x000fe200078ec0ff */
[----:B------:R-:W-:-:S04]  /*b6d0*/  @!P5 IMAD.WIDE R4, R6, 0x4, R2 ;  /* 0x000000040604d825 */ /* 0x000fc800078e0202 */
[--C-:B------:R-:W-:Y:S01]  /*b6e0*/  @!P4 IMAD.WIDE R8, R8, 0x4, R2.reuse ;  /* 0x000000040808c825 */ /* 0x100fe200078e0202 */
[----:B------:R1:W-:Y:S03]  /*b6f0*/  @!P5 ST.E.64 [R4.64], R56 ;  /* 0x000000380400d985 */ /* 0x0003e6000c101b0c */
[--C-:B------:R-:W-:Y:S01]  /*b700*/  @!P3 IMAD.WIDE R10, R10, 0x4, R2.reuse ;  /* 0x000000040a0ab825 */ /* 0x100fe200078e0202 */
[----:B------:R2:W-:Y:S03]  /*b710*/  @!P4 ST.E.64 [R8.64], R60 ;  /* 0x0000003c0800c985 */ /* 0x0005e6000c101b0c */
[--C-:B------:R-:W-:Y:S01]  /*b720*/  @!P2 IMAD.WIDE R6, R7, 0x4, R2.reuse ;  /* 0x000000040706a825 */ /* 0x100fe200078e0202 */
[----:B------:R-:W-:Y:S04]  /*b730*/  @!P3 ST.E.64 [R10.64], R64 ;  /* 0x000000400a00b985 */ /* 0x000fe8000c101b0c */
[----:B------:R3:W-:Y:S01]  /*b740*/  @!P2 ST.E.64 [R6.64], R68 ;  /* 0x000000440600a985 */ /* 0x0007e2000c101b0c */
[----:B-1----:R-:W-:Y:S01]  /*b750*/  @!P1 IMAD.WIDE R4, R12, 0x4, R2 ;  /* 0x000000040c049825 */ /* 0x002fe200078e0202 */
[----:B--2---:R-:W-:-:S04]  /*b760*/  IADD3 R9, R0, 0x90, RZ ;  /* 0x0000009000097810 */ /* 0x004fc80007ffe0ff */
[----:B------:R1:W-:Y:S01]  /*b770*/  @!P1 ST.E.64 [R4.64], R72 ;  /* 0x0000004804009985 */ /* 0x0003e2000c101b0c */
[----:B------:R-:W-:Y:S02]  /*b780*/  IADD3 R8, R0, 0x98, RZ ;  /* 0x0000009800087810 */ /* 0x000fe40007ffe0ff */
[----:B------:R-:W-:Y:S02]  /*b790*/  ISETP.GE.AND P6, PT, R9, c[0x0][0x3c8], PT ;  /* 0x0000f20009007a0c */ /* 0x000fe40003fc6270 */
[----:B------:R-:W-:Y:S02]  /*b7a0*/  ISETP.GE.AND P5, PT, R8, c[0x0][0x3c8], PT ;  /* 0x0000f20008007a0c */ /* 0x000fe40003fa6270 */
[C---:B---3--:R-:W-:Y:S02]  /*b7b0*/  IADD3 R7, R0.reuse, 0xa0, RZ ;  /* 0x000000a000077810 */ /* 0x048fe40007ffe0ff */
[----:B------:R-:W-:Y:S02]  /*b7c0*/  IADD3 R6, R0, 0xa8, RZ ;  /* 0x000000a800067810 */ /* 0x000fe40007ffe0ff */
[----:B------:R-:W-:-:S02]  /*b7d0*/  ISETP.GE.AND P4, PT, R7, c[0x0][0x3c8], PT ;  /* 0x0000f20007007a0c */ /* 0x000fc40003f86270 */
[----:B------:R-:W-:-:S03]  /*b7e0*/  ISETP.GE.AND P3, PT, R6, c[0x0][0x3c8], PT ;  /* 0x0000f20006007a0c */ /* 0x000fc60003f66270 */
[----:B------:R-:W-:Y:S02]  /*b7f0*/  @!P6 LEA.HI R9, R9, R9, RZ, 0x1 ;  /* 0x000000090909e211 */ /* 0x000fe400078f08ff */
[----:B------:R-:W-:-:S04]  /*b800*/  @!P5 LEA.HI R10, R8, R8, RZ, 0x1 ;  /* 0x00000008080ad211 */ /* 0x000fc800078f08ff */
[----:B------:R-:W-:Y:S02]  /*b810*/  @!P5 LOP3.LUT R10, R10, 0xfffffffe, RZ, 0xc0, !PT ;  /* 0xfffffffe0a0ad812 */ /* 0x000fe400078ec0ff */
[----:B------:R-:W-:Y:S02]  /*b820*/  @!P4 LEA.HI R8, R7, R7, RZ, 0x1 ;  /* 0x000000070708c211 */ /* 0x000fe400078f08ff */
[----:B------:R-:W-:Y:S01]  /*b830*/  @!P3 LEA.HI R7, R6, R6, RZ, 0x1 ;  /* 0x000000060607b211 */ /* 0x000fe200078f08ff */
[----:B------:R-:W-:Y:S01]  /*b840*/  @!P5 IMAD.WIDE R10, R10, 0x4, R2 ;  /* 0x000000040a0ad825 */ /* 0x000fe200078e0202 */
[----:B------:R-:W-:Y:S02]  /*b850*/  @!P4 LOP3.LUT R8, R8, 0xfffffffe, RZ, 0xc0, !PT ;  /* 0xfffffffe0808c812 */ /* 0x000fe400078ec0ff */
[C---:B-1----:R-:W-:Y:S02]  /*b860*/  IADD3 R5, R0.reuse, 0xb0, RZ ;  /* 0x000000b000057810 */ /* 0x042fe40007ffe0ff */
[----:B------:R-:W-:-:S02]  /*b870*/  IADD3 R4, R0, 0xb8, RZ ;  /* 0x000000b800047810 */ /* 0x000fc40007ffe0ff */
[----:B------:R-:W-:Y:S02]  /*b880*/  ISETP.GE.AND P2, PT, R5, c[0x0][0x3c8], PT ;  /* 0x0000f20005007a0c */ /* 0x000fe40003f46270 */
[----:B------:R-:W-:Y:S02]  /*b890*/  ISETP.GE.AND P1, PT, R4, c[0x0][0x3c8], PT ;  /* 0x0000f20004007a0c */ /* 0x000fe40003f26270 */
[----:B------:R-:W-:-:S09]  /*b8a0*/  @!P3 LOP3.LUT R7, R7, 0xfffffffe, RZ, 0xc0, !PT ;  /* 0xfffffffe0707b812 */ /* 0x000fd200078ec0ff */
[----:B------:R-:W-:Y:S02]  /*b8b0*/  @!P2 LEA.HI R6, R5, R5, RZ, 0x1 ;  /* 0x000000050506a211 */ /* 0x000fe400078f08ff */
[----:B------:R-:W-:Y:S01]  /*b8c0*/  @!P6 LOP3.LUT R5, R9, 0xfffffffe, RZ, 0xc0, !PT ;  /* 0xfffffffe0905e812 */ /* 0x000fe200078ec0ff */
[--C-:B------:R-:W-:Y:S01]  /*b8d0*/  @!P4 IMAD.WIDE R8, R8, 0x4, R2.reuse ;  /* 0x000000040808c825 */ /* 0x100fe200078e0202 */
        /* <DEDUP_REMOVED lines=10> */
[----:B------:R1:W-:Y:S04]  /*b980*/  @!P3 ST.E.64 [R6.64], R88 ;  /* 0x000000580600b985 */ /* 0x0003e8000c101b0c */
[----:B------:R1:W-:Y:S04]  /*b990*/  @!P2 ST.E.64 [R4.64], R92 ;  /* 0x0000005c0400a985 */ /* 0x0003e8000c101b0c */
[----:B------:R1:W-:Y:S02]  /*b9a0*/  @!P1 ST.E.64 [R2.64], R96 ;  /* 0x0000006002009985 */ /* 0x0003e4000c101b0c */
.L_x_1220:
[----:B------:R-:W-:Y:S05]  /*b9b0*/  BSYNC B0 ;  /* 0x0000000000007941 */ /* 0x000fea0003800000 */
.L_x_1219:
[----:B-1-3--:R1:W3:Y:S04]  /*b9c0*/  SHFL.IDX PT, R3, R19, 0x1, 0x1c1f ;  /* 0x003c1f0013037f89 */ /* 0x00a2e800000e0000 */
[----:B--2---:R1:W2:Y:S01]  /*b9d0*/  SHFL.IDX PT, R2, R20, 0x1, 0x1c1f ;  /* 0x003c1f0014027f89 */ /* 0x0042a200000e0000 */
[----:B------:R-:W-:Y:S05]  /*b9e0*/  @P0 EXIT ;  /* 0x000000000000094d */ /* 0x000fea0003800000 */
[C---:B------:R-:W-:Y:S02]  /*b9f0*/  IADD3 R4, R0.reuse, 0x8, RZ ;  /* 0x0000000800047810 */ /* 0x040fe40007ffe0ff */
[----:B------:R-:W-:-:S02]  /*ba00*/  ISETP.GE.AND P1, PT, R0, c[0x0][0x3c8], PT ;  /* 0x0000f20000007a0c */ /* 0x000fc40003f26270 */
[----:B------:R-:W-:Y:S02]  /*ba10*/  ISETP.GE.AND P0, PT, R4, c[0x0][0x3c8], PT ;  /* 0x0000f20004007a0c */ /* 0x000fe40003f06270 */
[C---:B------:R-:W-:Y:S02]  /*ba20*/  IADD3 R8, R0.reuse, 0x10, RZ ;  /* 0x0000001000087810 */ /* 0x040fe40007ffe0ff */
[----:B------:R-:W-:Y:S02]  /*ba30*/  IADD3 R9, R0, 0x18, RZ ;  /* 0x0000001800097810 */ /* 0x000fe40007ffe0ff */
[----:B------:R-:W-:Y:S02]  /*ba40*/  ISETP.GE.AND P6, PT, R8, c[0x0][0x3c8], PT ;  /* 0x0000f20008007a0c */ /* 0x000fe40003fc6270 */
[----:B------:R-:W-:Y:S02]  /*ba50*/  ISETP.GE.AND P5, PT, R9, c[0x0][0x3c8], PT ;  /* 0x0000f20009007a0c */ /* 0x000fe40003fa6270 */
[C---:B------:R-:W-:Y:S01]  /*ba60*/  IADD3 R10, R0.reuse, 0x20, RZ ;  /* 0x00000020000a7810 */ /* 0x040fe20007ffe0ff */
[C---:B--23--:R-:W-:Y:S01]  /*ba70*/  @!P1 IMAD.WIDE R6, R0.reuse, 0x4, R2 ;  /* 0x0000000400069825 */ /* 0x04cfe200078e0202 */
[----:B------:R-:W-:-:S02]  /*ba80*/  IADD3 R11, R0, 0x28, RZ ;  /* 0x00000028000b7810 */ /* 0x000fc40007ffe0ff */
[----:B------:R-:W-:Y:S02]  /*ba90*/  @!P0 LEA.HI R4, R4, R4, RZ, 0x1 ;  /* 0x0000000404048211 */ /* 0x000fe400078f08ff */
[----:B------:R-:W-:Y:S01]  /*baa0*/  @!P1 ST.E.64 [R6.64], R106 ;  /* 0x0000006a06009985 */ /* 0x000fe2000c101b0c */
[----:B------:R-:W-:Y:S02]  /*bab0*/  IADD3 R12, R0, 0x30, RZ ;  /* 0x00000030000c7810 */ /* 0x000fe40007ffe0ff */
[----:B------:R-:W-:Y:S02]  /*bac0*/  @!P0 LOP3.LUT R4, R4, 0xfffffffe, RZ, 0xc0, !PT ;  /* 0xfffffffe04048812 */ /* 0x000fe400078ec0ff */
[C---:B------:R-:W-:Y:S02]  /*bad0*/  IADD3 R13, R0.reuse, 0x38, RZ ;  /* 0x00000038000d7810 */ /* 0x040fe40007ffe0ff */
[----:B------:R-:W-:Y:S01]  /*bae0*/  IADD3 R14, R0, 0x40, RZ ;  /* 0x00000040000e7810 */ /* 0x000fe20007ffe0ff */
[----:B------:R-:W-:Y:S01]  /*baf0*/  @!P0 IMAD.WIDE R4, R4, 0x4, R2 ;  /* 0x0000000404048825 */ /* 0x000fe200078e0202 */
[----:B------:R-:W-:-:S02]  /*bb00*/  ISETP.GE.AND P4, PT, R10, c[0x0][0x3c8], PT ;  /* 0x0000f2000a007a0c */ /* 0x000fc40003f86270 */
[----:B------:R-:W-:Y:S02]  /*bb10*/  ISETP.GE.AND P3, PT, R11, c[0x0][0x3c8], PT ;  /* 0x0000f2000b007a0c */ /* 0x000fe40003f66270 */
[----:B------:R2:W-:Y:S01]  /*bb20*/  @!P0 ST.E.64 [R4.64], R110 ;  /* 0x0000006e04008985 */ /* 0x0005e2000c101b0c */
[----:B------:R-:W-:Y:S02]  /*bb30*/  ISETP.GE.AND P2, PT, R12, c[0x0][0x3c8], PT ;  /* 0x0000f2000c007a0c */ /* 0x000fe40003f46270 */
[----:B------:R-:W-:Y:S02]  /*bb40*/  ISETP.GE.AND P1, PT, R13, c[0x0][0x3c8], PT ;  /* 0x0000f2000d007a0c */ /* 0x000fe40003f26270 */
[----:B------:R-:W-:Y:S02]  /*bb50*/  ISETP.GE.AND P0, PT, R14, c[0x0][0x3c8], PT ;  /* 0x0000f2000e007a0c */ /* 0x000fe40003f06270 */
[C---:B------:R-:W-:Y:S02]  /*bb60*/  IADD3 R15, R0.reuse, 0x48, RZ ;  /* 0x00000048000f7810 */ /* 0x040fe40007ffe0ff */
[----:B------:R-:W-:-:S02]  /*bb70*/  IADD3 R16, R0, 0x50, RZ ;  /* 0x0000005000107810 */ /* 0x000fc40007ffe0ff */
[----:B--2---:R-:W-:Y:S02]  /*bb80*/  @!P6 LEA.HI R4, R8, R8, RZ, 0x1 ;  /* 0x000000080804e211 */ /* 0x004fe400078f08ff */
[----:B------:R-:W-:Y:S02]  /*bb90*/  @!P5 LEA.HI R5, R9, R9, RZ, 0x1 ;  /* 0x000000090905d211 */ /* 0x000fe400078f08ff */
[----:B------:R-:W-:Y:S02]  /*bba0*/  @!P6 LOP3.LUT R4, R4, 0xfffffffe, RZ, 0xc0, !PT ;  /* 0xfffffffe0404e812 */ /* 0x000fe400078ec0ff */
[----:B------:R-:W-:Y:S02]  /*bbb0*/  @!P5 LOP3.LUT R5, R5, 0xfffffffe, RZ, 0xc0, !PT ;  /* 0xfffffffe0505d812 */ /* 0x000fe400078ec0ff */
[----:B------:R-:W-:Y:S01]  /*bbc0*/  @!P3 LEA.HI R8, R11, R11, RZ, 0x1 ;  /* 0x0000000b0b08b211 */ /* 0x000fe200078f08ff */
[----:B------:R-:W-:-:S03]  /*bbd0*/  @!P6 IMAD.WIDE R6, R4, 0x4, R2 ;  /* 0x000000040406e825 */ /* 0x000fc600078e0202 */
[----:B------:R-:W-:Y:S01]  /*bbe0*/  @!P3 LOP3.LUT R8, R8, 0xfffffffe, RZ, 0xc0, !PT ;  /* 0xfffffffe0808b812 */ /* 0x000fe200078ec0ff */
[----:B------:R-:W-:Y:S01]  /*bbf0*/  @!P5 IMAD.WIDE R4, R5, 0x4, R2 ;  /* 0x000000040504d825 */ /* 0x000fe200078e0202 */
[----:B------:R2:W-:Y:S01]  /*bc00*/  @!P6 ST.E.64 [R6.64], R114 ;  /* 0x000000720600e985 */ /* 0x0005e2000c101b0c */
[----:B------:R-:W-:-:S03]  /*bc10*/  ISETP.GE.AND P6, PT, R15, c[0x0][0x3c8], PT ;  /* 0x0000f2000f007a0c */ /* 0x000fc60003fc6270 */
[----:B------:R3:W-:Y:S01]  /*bc20*/  @!P5 ST.E.64 [R4.64], R118 ;  /* 0x000000760400d985 */ /* 0x0007e2000c101b0c */
[----:B------:R-:W-:Y:S02]  /*bc30*/  ISETP.GE.AND P5, PT, R16, c[0x0][0x3c8], PT ;  /* 0x0000f20010007a0c */ /* 0x000fe40003fa6270 */
[----:B--2---:R-:W-:Y:S02]  /*bc40*/  @!P2 LEA.HI R7, R12, R12, RZ, 0x1 ;  /* 0x0000000c0c07a211 */ /* 0x004fe400078f08ff */
[----:B------:R-:W-:Y:S02]  /*bc50*/  @!P1 LEA.HI R6, R13, R13, RZ, 0x1 ;  /* 0x0000000d0d069211 */ /* 0x000fe400078f08ff */
[----:B---3--:R-:W-:Y:S01]  /*bc60*/  @!P4 LEA.HI R4, R10, R10, RZ, 0x1 ;  /* 0x0000000a0a04c211 */ /* 0x008fe200078f08ff */
[----:B------:R-:W-:Y:S01]  /*bc70*/  @!P3 IMAD.WIDE R10, R8, 0x4, R2 ;  /* 0x00000004080ab825 */ /* 0x000fe200078e0202 */
[----:B------:R-:W-:Y:S02]  /*bc80*/  @!P0 LEA.HI R5, R14, R14, RZ, 0x1 ;  /* 0x0000000e0e058211 */ /* 0x000fe400078f08ff */
[----:B------:R-:W-:-:S02]  /*bc90*/  @!P4 LOP3.LUT R4, R4, 0xfffffffe, RZ, 0xc0, !PT ;  /* 0xfffffffe0404c812 */ /* 0x000fc400078ec0ff */
[----:B------:R-:W-:Y:S02]  /*bca0*/  @!P2 LOP3.LUT R7, R7, 0xfffffffe, RZ, 0xc0, !PT ;  /* 0xfffffffe0707a812 */ /* 0x000fe400078ec0ff */
[----:B------:R-:W-:Y:S01]  /*bcb0*/  @!P1 LOP3.LUT R6, R6, 0xfffffffe, RZ, 0xc0, !PT ;  /* 0xfffffffe06069812 */ /* 0x000fe200078ec0ff */
[--C-:B------:R-:W-:Y:S01]  /*bcc0*/  @!P4 IMAD.WIDE R12, R4, 0x4, R2.reuse ;  /* 0x00000004040cc825 */ /* 0x100fe200078e0202 */
[----:B------:R-:W-:Y:S02]  /*bcd0*/  @!P0 LOP3.LUT R5, R5, 0xfffffffe, RZ, 0xc0, !PT ;  /* 0xfffffffe05058812 */ /* 0x000fe400078ec0ff */
[----:B------:R-:W-:Y:S01]  /*bce0*/  IADD3 R14, R0, 0x80, RZ ;  /* 0x00000080000e7810 */ /* 0x000fe20007ffe0ff */
[--C-:B------:R-:W-:Y:S01]  /*bcf0*/  @!P2 IMAD.WIDE R8, R7, 0x4, R2.reuse ;  /* 0x000000040708a825 */ /* 0x100fe200078e0202 */
[----:B------:R2:W-:Y:S03]  /*bd00*/  @!P4 ST.E.64 [R12.64], R122 ;  /* 0x0000007a0c00c985 */ /* 0x0005e6000c101b0c */
[--C-:B------:R-:W-:Y:S01]  /*bd10*/  @!P1 IMAD.WIDE R6, R6, 0x4, R2.reuse ;  /* 0x0000000406069825 */ /* 0x100fe200078e0202 */
[----:B------:R3:W-:Y:S03]  /*bd20*/  @!P3 ST.E.64 [R10.64], R126 ;  /* 0x0000007e0a00b985 */ /* 0x0007e6000c101b0c */
[----:B------:R-:W-:Y:S01]  /*bd30*/  @!P0 IMAD.WIDE R4, R5, 0x4, R2 ;  /* 0x0000000405048825 */ /* 0x000fe200078e0202 */
[----:B------:R4:W-:Y:S04]  /*bd40*/  @!P2 ST.E.64 [R8.64], R130 ;  /* 0x000000820800a985 */ /* 0x0009e8000c101b0c */
[----:B------:R-:W-:Y:S04]  /*bd50*/  @!P1 ST.E.64 [R6.64], R134 ;  /* 0x0000008606009985 */ /* 0x000fe8000c101b0c */
[----:B------:R5:W-:Y:S01]  /*bd60*/  @!P0 ST.E.64 [R4.64], R138 ;  /* 0x0000008a04008985 */ /* 0x000be2000c101b0c */
[----:B--2---:R-:W-:-:S02]  /*bd70*/  IADD3 R12, R0, 0x78, RZ ;  /* 0x00000078000c7810 */ /* 0x004fc40007ffe0ff */
[C---:B---3--:R-:W-:Y:S02]  /*bd80*/  IADD3 R10, R0.reuse, 0x68, RZ ;  /* 0x00000068000a7810 */ /* 0x048fe40007ffe0ff */
[C---:B------:R-:W-:Y:S02]  /*bd90*/  IADD3 R11, R0.reuse, 0x70, RZ ;  /* 0x00000070000b7810 */ /* 0x040fe40007ffe0ff */
[C---:B----4-:R-:W-:Y:S02]  /*bda0*/  IADD3 R8, R0.reuse, 0x58, RZ ;  /* 0x0000005800087810 */ /* 0x050fe40007ffe0ff */
[----:B------:R-:W-:Y:S02]  /*bdb0*/  IADD3 R9, R0, 0x60, RZ ;  /* 0x0000006000097810 */ /* 0x000fe40007ffe0ff */
[----:B------:R-:W-:Y:S02]  /*bdc0*/  ISETP.GE.AND P4, PT, R8, c[0x0][0x3c8], PT ;  /* 0x0000f20008007a0c */ /* 0x000fe40003f86270 */
[----:B------:R-:W-:-:S02]  /*bdd0*/  ISETP.GE.AND P3, PT, R9, c[0x0][0x3c8], PT ;  /* 0x0000f20009007a0c */ /* 0x000fc40003f66270 */
[----:B-----5:R-:W-:Y:S02]  /*bde0*/  @!P6 LEA.HI R4, R15, R15, RZ, 0x1 ;  /* 0x0000000f0f04e211 */ /* 0x020fe400078f08ff */
[----:B------:R-:W-:Y:S02]  /*bdf0*/  @!P5 LEA.HI R5, R16, R16, RZ, 0x1 ;  /* 0x000000101005d211 */ /* 0x000fe400078f08ff */
[----:B------:R-:W-:Y:S02]  /*be00*/  @!P6 LOP3.LUT R4, R4, 0xfffffffe, RZ, 0xc0, !PT ;  /* 0xfffffffe0404e812 */ /* 0x000fe400078ec0ff */
[----:B------:R-:W-:Y:S02]  /*be10*/  @!P5 LOP3.LUT R5, R5, 0xfffffffe, RZ, 0xc0, !PT ;  /* 0xfffffffe0505d812 */ /* 0x000fe400078ec0ff */
[----:B------:R-:W-:Y:S01]  /*be20*/  ISETP.GE.AND P2, PT, R10, c[0x0][0x3c8], PT ;  /* 0x0000f2000a007a0c */ /* 0x000fe20003f46270 */
[----:B------:R-:W-:Y:S01]  /*be30*/  @!P6 IMAD.WIDE R6, R4, 0x4, R2 ;  /* 0x000000040406e825 */ /* 0x000fe200078e0202 */
[----:B------:R-:W-:-:S02]  /*be40*/  ISETP.GE.AND P1, PT, R11, c[0x0][0x3c8], PT ;  /* 0x0000f2000b007a0c */ /* 0x000fc40003f26270 */
[----:B------:R-:W-:Y:S01]  /*be50*/  ISETP.GE.AND P0, PT, R12, c[0x0][0x3c8], PT ;  /* 0x0000f2000c007a0c */ /* 0x000fe20003f06270 */
[----:B------:R-:W-:Y:S01]  /*be60*/  @!P5 IMAD.WIDE R4, R5, 0x4, R2 ;  /* 0x000000040504d825 */ /* 0x000fe200078e0202 */
[----:B------:R2:W-:Y:S01]  /*be70*/  @!P6 ST.E.64 [R6.64], R142 ;  /* 0x0000008e0600e985 */ /* 0x0005e2000c101b0c */
[----:B------:R-:W-:Y:S02]  /*be80*/  IADD3 R15, R0, 0x88, RZ ;  /* 0x00000088000f7810 */ /* 0x000fe40007ffe0ff */
[----:B------:R-:W-:Y:S01]  /*be90*/  ISETP.GE.AND P6, PT, R14, c[0x0][0x3c8], PT ;  /* 0x0000f2000e007a0c */ /* 0x000fe20003fc6270 */
[----:B------:R3:W-:Y:S01]  /*bea0*/  @!P5 ST.E.64 [R4.64], R146 ;  /* 0x000000920400d985 */ /* 0x0007e2000c101b0c */
[----:B------:R-:W-:Y:S02]  /*beb0*/  ISETP.GE.AND P5, PT, R15, c[0x0][0x3c8], PT ;  /* 0x0000f2000f007a0c */ /* 0x000fe40003fa6270 */
[----:B--2---:R-:W-:Y:S02]  /*bec0*/  @!P2 LEA.HI R7, R10, R10, RZ, 0x1 ;  /* 0x0000000a0a07a211 */ /* 0x004fe400078f08ff */
[----:B------:R-:W-:-:S02]  /*bed0*/  @!P1 LEA.HI R6, R11, R11, RZ, 0x1 ;  /* 0x0000000b0b069211 */ /* 0x000fc400078f08ff */
[----:B---3--:R-:W-:Y:S02]  /*bee0*/  @!P4 LEA.HI R4, R8, R8, RZ, 0x1 ;  /* 0x000000080804c211 */ /* 0x008fe400078f08ff */
[----:B------:R-:W-:Y:S02]  /*bef0*/  @!P3 LEA.HI R8, R9, R9, RZ, 0x1 ;  /* 0x000000090908b211 */ /* 0x000fe400078f08ff */
[----:B------:R-:W-:Y:S02]  /*bf00*/  @!P0 LEA.HI R5, R12, R12, RZ, 0x1 ;  /* 0x0000000c0c058211 */ /* 0x000fe400078f08ff */
[----:B------:R-:W-:Y:S02]  /*bf10*/  @!P4 LOP3.LUT R4, R4, 0xfffffffe, RZ, 0xc0, !PT ;  /* 0xfffffffe0404c812 */ /* 0x000fe400078ec0ff */
[----:B------:R-:W-:Y:S02]  /*bf20*/  @!P3 LOP3.LUT R8, R8, 0xfffffffe, RZ, 0xc0, !PT ;  /* 0xfffffffe0808b812 */ /* 0x000fe400078ec0ff */
[----:B------:R-:W-:Y:S01]  /*bf30*/  @!P2 LOP3.LUT R7, R7, 0xfffffffe, RZ, 0xc0, !PT ;  /* 0xfffffffe0707a812 */ /* 0x000fe200078ec0ff */
[----:B------:R-:W-:Y:S01]  /*bf40*/  @!P4 IMAD.WIDE R12, R4, 0x4, R2 ;  /* 0x00000004040cc825 */ /* 0x000fe200078e0202 */
[----:B------:R-:W-:-:S02]  /*bf50*/  @!P1 LOP3.LUT R6, R6, 0xfffffffe, RZ, 0xc0, !PT ;  /* 0xfffffffe06069812 */ /* 0x000fc400078ec0ff */
[----:B------:R-:W-:Y:S01]  /*bf60*/  @!P0 LOP3.LUT R5, R5, 0xfffffffe, RZ, 0xc0, !PT ;  /* 0xfffffffe05058812 */ /* 0x000fe200078ec0ff */
[--C-:B------:R-:W-:Y:S01]  /*bf70*/  @!P3 IMAD.WIDE R10, R8, 0x4, R2.reuse ;  /* 0x00000004080ab825 */ /* 0x100fe200078e0202 */
[----:B------:R2:W-:Y:S03]  /*bf80*/  @!P4 ST.E.64 [R12.64], R150 ;  /* 0x000000960c00c985 */ /* 0x0005e6000c101b0c */
[--C-:B------:R-:W-:Y:S01]  /*bf90*/  @!P2 IMAD.WIDE R8, R7, 0x4, R2.reuse ;  /* 0x000000040708a825 */ /* 0x100fe200078e0202 */
[----:B------:R3:W-:Y:S03]  /*bfa0*/  @!P3 ST.E.64 [R10.64], R54 ;  /* 0x000000360a00b985 */ /* 0x0007e6000c101b0c */
[--C-:B------:R-:W-:Y:S01]  /*bfb0*/  @!P1 IMAD.WIDE R6, R6, 0x4, R2.reuse ;  /* 0x0000000406069825 */ /* 0x100fe200078e0202 */
[----:B------:R4:W-:Y:S03]  /*bfc0*/  @!P2 ST.E.64 [R8.64], R58 ;  /* 0x0000003a0800a985 */ /* 0x0009e6000c101b0c */
[----:B------:R-:W-:Y:S01]  /*bfd0*/  @!P0 IMAD.WIDE R4, R5, 0x4, R2 ;  /* 0x0000000405048825 */ /* 0x000fe200078e0202 */
        /* <DEDUP_REMOVED lines=12> */
[----:B------:R-:W-:Y:S02]  /*c0a0*/  ISETP.GE.AND P2, PT, R10, c[0x0][0x3c8], PT ;  /* 0x0000f2000a007a0c */ /* 0x000fe40003f46270 */
[----:B------:R-:W-:Y:S01]  /*c0b0*/  @!P5 LOP3.LUT R5, R5, 0xfffffffe, RZ, 0xc0, !PT ;  /* 0xfffffffe0505d812 */ /* 0x000fe200078ec0ff */
[----:B------:R-:W-:Y:S01]  /*c0c0*/  @!P6 IMAD.WIDE R6, R4, 0x4, R2 ;  /* 0x000000040406e825 */ /* 0x000fe200078e0202 */
[----:B------:R-:W-:-:S02]  /*c0d0*/  ISETP.GE.AND P1, PT, R11, c[0x0][0x3c8], PT ;  /* 0x0000f2000b007a0c */ /* 0x000fc40003f26270 */
[----:B------:R-:W-:Y:S01]  /*c0e0*/  ISETP.GE.AND P0, PT, R12, c[0x0][0x3c8], PT ;  /* 0x0000f2000c007a0c */ /* 0x000fe20003f06270 */
[----:B------:R-:W-:Y:S01]  /*c0f0*/  @!P5 IMAD.WIDE R4, R5, 0x4, R2 ;  /* 0x000000040504d825 */ /* 0x000fe200078e0202 */
[----:B------:R2:W-:Y:S01]  /*c100*/  @!P6 ST.E.64 [R6.64], R70 ;  /* 0x000000460600e985 */ /* 0x0005e2000c101b0c */
[----:B------:R-:W-:-:S03]  /*c110*/  IADD3 R0, R0, 0xb8, RZ ;  /* 0x000000b800007810 */ /* 0x000fc60007ffe0ff */
[----:B------:R3:W-:Y:S01]  /*c120*/  @!P5 ST.E.64 [R4.64], R74 ;  /* 0x0000004a0400d985 */ /* 0x0007e2000c101b0c */
[----:B--2---:R-:W-:-:S04]  /*c130*/  @!P2 LEA.HI R7, R10, R10, RZ, 0x1 ;  /* 0x0000000a0a07a211 */ /* 0x004fc800078f08ff */
[----:B------:R-:W-:Y:S02]  /*c140*/  @!P1 LEA.HI R6, R11, R11, RZ, 0x1 ;  /* 0x0000000b0b069211 */ /* 0x000fe400078f08ff */
[----:B---3--:R-:W-:Y:S02]  /*c150*/  @!P4 LEA.HI R4, R8, R8, RZ, 0x1 ;  /* 0x000000080804c211 */ /* 0x008fe400078f08ff */
[----:B------:R-:W-:Y:S02]  /*c160*/  @!P3 LEA.HI R8, R9, R9, RZ, 0x1 ;  /* 0x000000090908b211 */ /* 0x000fe400078f08ff */
[----:B------:R-:W-:Y:S02]  /*c170*/  @!P0 LEA.HI R5, R12, R12, RZ, 0x1 ;  /* 0x0000000c0c058211 */ /* 0x000fe400078f08ff */
[----:B------:R-:W-:Y:S02]  /*c180*/  @!P4 LOP3.LUT R4, R4, 0xfffffffe, RZ, 0xc0, !PT ;  /* 0xfffffffe0404c812 */ /* 0x000fe400078ec0ff */
[----:B------:R-:W-:-:S02]  /*c190*/  @!P3 LOP3.LUT R8, R8, 0xfffffffe, RZ, 0xc0, !PT ;  /* 0xfffffffe0808b812 */ /* 0x000fc400078ec0ff */
[----:B------:R-:W-:Y:S01]  /*c1a0*/  @!P2 LOP3.LUT R7, R7, 0xfffffffe, RZ, 0xc0, !PT ;  /* 0xfffffffe0707a812 */ /* 0x000fe200078ec0ff */
[--C-:B------:R-:W-:Y:S01]  /*c1b0*/  @!P4 IMAD.WIDE R12, R4, 0x4, R2.reuse ;  /* 0x00000004040cc825 */ /* 0x100fe200078e0202 */
[----:B------:R-:W-:Y:S02]  /*c1c0*/  @!P1 LOP3.LUT R6, R6, 0xfffffffe, RZ, 0xc0, !PT ;  /* 0xfffffffe06069812 */ /* 0x000fe400078ec0ff */
        /* <DEDUP_REMOVED lines=17> */
.L_x_1218:
        /* <DEDUP_REMOVED lines=50> */
.L_x_1221:
        /* <DEDUP_REMOVED lines=16> */
.L_x_2487:


//--------------------- .text._ZN7cutlass13device_kernelIN5flash19enable_sm80_to_sm89INS1_16FlashAttnFwdSm80INS1_25CollectiveMainloopFwdSm80ILi8ELi2ELb0EN4cute5tupleIJNS5_1CILi128EEENS7_ILi64EEENS7_ILi192EEEEEELi192ENS_6half_tEfNS_4arch4Sm80ELb0ELb0ELb1ELb1ELb0ELb0ELb1ELb1EEENS1_21CollectiveEpilogueFwdINS6_IJS8_SA_S9_EEENS6_IJNS7_ILi1EEESI_SI_EEESC_SE_Li256ELb1ELb1ELb1ELb0EEENS1_36VarlenDynamicPersistentTileSchedulerILi128ELi64ELi256ELi256ELb1ELb1ELb0ELb0ELb1ELb1EEEEEEEEEvNT_6ParamsE --------------------------
	.section	.text._ZN7cutlass13device_kernelIN5flash19enable_sm80_to_sm89INS1_16FlashAttnFwdSm80INS1_25CollectiveMainloopFwdSm80ILi8ELi2ELb0EN4cute5tupleIJNS5_1CILi128EEENS7_ILi64EEENS7_ILi192EEEEEELi192ENS_6half_tEfNS_4arch4Sm80ELb0ELb0ELb1ELb1ELb0ELb0ELb1ELb1EEENS1_21CollectiveEpilogueFwdINS6_IJS8_SA_S9_EEENS6_IJNS7_ILi1EEESI_SI_EEESC_SE_Li256ELb1ELb1ELb1ELb0EEENS1_36VarlenDynamicPersistentTileSchedulerILi128ELi64ELi256ELi256ELb1ELb1ELb0ELb0ELb1ELb1EEEEEEEEEvNT_6ParamsE,"ax",@progbits
	.sectioninfo	@"SHI_REGISTERS=255"
	.align	128
.text._ZN7cutlass13device_kernelIN5flash19enable_sm80_to_sm89INS1_16FlashAttnFwdSm80INS1_25CollectiveMainloopFwdSm80ILi8ELi2ELb0EN4cute5tupleIJNS5_1CILi128EEENS7_ILi64EEENS7_ILi192EEEEEELi192ENS_6half_tEfNS_4arch4Sm80ELb0ELb0ELb1ELb1ELb0ELb0ELb1ELb1EEENS1_21CollectiveEpilogueFwdINS6_IJS8_SA_S9_EEENS6_IJNS7_ILi1EEESI_SI_EEESC_SE_Li256ELb1ELb1ELb1ELb0EEENS1_36VarlenDynamicPersistentTileSchedulerILi128ELi64ELi256ELi256ELb1ELb1ELb0ELb0ELb1ELb1EEEEEEEEEvNT_6ParamsE:
        .type           _ZN7cutlass13device_kernelIN5flash19enable_sm80_to_sm89INS1_16FlashAttnFwdSm80INS1_25CollectiveMainloopFwdSm80ILi8ELi2ELb0EN4cute5tupleIJNS5_1CILi128EEENS7_ILi64EEENS7_ILi192EEEEEELi192ENS_6half_tEfNS_4arch4Sm80ELb0ELb0ELb1ELb1ELb0ELb0ELb1ELb1EEENS1_21CollectiveEpilogueFwdINS6_IJS8_SA_S9_EEENS6_IJNS7_ILi1EEESI_SI_EEESC_SE_Li256ELb1ELb1ELb1ELb0EEENS1_36VarlenDynamicPersistentTileSchedulerILi128ELi64ELi256ELi256ELb1ELb1ELb0ELb0ELb1ELb1EEEEEEEEEvNT_6ParamsE,@function
        .size           _ZN7cutlass13device_kernelIN5flash19enable_sm80_to_sm89INS1_16FlashAttnFwdSm80INS1_25CollectiveMainloopFwdSm80ILi8ELi2ELb0EN4cute5tupleIJNS5_1CILi128EEENS7_ILi64EEENS7_ILi192EEEEEELi192ENS_6half_tEfNS_4arch4Sm80ELb0ELb0ELb1ELb1ELb0ELb0ELb1ELb1EEENS1_21CollectiveEpilogueFwdINS6_IJS8_SA_S9_EEENS6_IJNS7_ILi1EEESI_SI_EEESC_SE_Li256ELb1ELb1ELb1ELb0EEENS1_36VarlenDynamicPersistentTileSchedulerILi128ELi64ELi256ELi256ELb1ELb1ELb0ELb0ELb1ELb1EEEEEEEEEvNT_6ParamsE,(.L_x_2488 - _ZN7cutlass13device_kernelIN5flash19enable_sm80_to_sm89INS1_16FlashAttnFwdSm80INS1_25CollectiveMainloopFwdSm80ILi8ELi2ELb0EN4cute5tupleIJNS5_1CILi128EEENS7_ILi64EEENS7_ILi192EEEEEELi192ENS_6half_tEfNS_4arch4Sm80ELb0ELb0ELb1ELb1ELb0ELb0ELb1ELb1EEENS1_21CollectiveEpilogueFwdINS6_IJS8_SA_S9_EEENS6_IJNS7_ILi1EEESI_SI_EEESC_SE_Li256ELb1ELb1ELb1ELb0EEENS1_36VarlenDynamicPersistentTileSchedulerILi128ELi64ELi256ELi256ELb1ELb1ELb0ELb0ELb1ELb1EEEEEEEEEvNT_6ParamsE)
        .other          _ZN7cutlass13device_kernelIN5flash19enable_sm80_to_sm89INS1_16FlashAttnFwdSm80INS1_25CollectiveMainloopFwdSm80ILi8ELi2ELb0EN4cute5tupleIJNS5_1CILi128EEENS7_ILi64EEENS7_ILi192EEEEEELi192ENS_6half_tEfNS_4arch4Sm80ELb0ELb0ELb1ELb1ELb0ELb0ELb1ELb1EEENS1_21CollectiveEpilogueFwdINS6_IJS8_SA_S9_EEENS6_IJNS7_ILi1EEESI_SI_EEESC_SE_Li256ELb1ELb1ELb1ELb0EEENS1_36VarlenDynamicPersistentTileSchedulerILi128ELi64ELi256ELi256ELb1ELb1ELb0ELb0ELb1ELb1EEEEEEEEEvNT_6ParamsE,@"STO_CUDA_ENTRY STV_DEFAULT"
_ZN7cutlass13device_kernelIN5flash19enable_sm80_to_sm89INS1_16FlashAttnFwdSm80INS1_25CollectiveMainloopFwdSm80ILi8ELi2ELb0EN4cute5tupleIJNS5_1CILi128EEENS7_ILi64EEENS7_ILi192EEEEEELi192ENS_6half_tEfNS_4arch4Sm80ELb0ELb0ELb1ELb1ELb0ELb0ELb1ELb1EEENS1_21CollectiveEpilogueFwdINS6_IJS8_SA_S9_EEENS6_IJNS7_ILi1EEESI_SI_EEESC_SE_Li256ELb1ELb1ELb1ELb0EEENS1_36VarlenDynamicPersistentTileSchedulerILi128ELi64ELi256ELi256ELb1ELb1ELb0ELb0ELb1ELb1EEEEEEEEEvNT_6ParamsE:
        /* <DEDUP_REMOVED lines=52> */
.L_x_1227:
        /* <DEDUP_REMOVED lines=17> */
.L_x_1320:
        /* <DEDUP_REMOVED lines=16> */
.L_x_1321:
[----:B---3--:R-:W-:-:S05]  /*0550*/  IMAD R0, R0, c[0x0][0x538], RZ ;  /* 0x00014e0000007a24 */ /* 0x008fca00078e02ff */
[----:B------:R-:W-:-:S04]  /*0560*/  IADD3 R6, R0, R6, RZ ;  /* 0x0000000600067210 */ /* 0x000fc80007ffe0ff */
[----:B------:R-:W-:-:S13]  /*0570*/  ISETP.GT.AND P0, PT, R6, UR4, PT ;  /* 0x0000000406007c0c */ /* 0x000fda000bf04270 */
[----:B-12---:R-:W-:Y:S05]  /*0580*/  @!P0 BRA `(.L_x_1227) ;  /* 0xfffffdb000008947 */ /* 0x006fea000383ffff */
.L_x_1223:
[----:B------:R-:W-:-:S05]  /*0590*/  IADD3 R12, -R0, R6, RZ ;  /* 0x00000006000c7210 */ /* 0x000fca0007ffe1ff */
[----:B------:R-:W-:-:S05]  /*05a0*/  IMAD R0, R4, c[0x0][0x538], R12 ;  /* 0x00014e0004007a24 */ /* 0x000fca00078e020c */
[----:B------:R-:W-:Y:S01]  /*05b0*/  ISETP.GT.AND P0, PT, R0, UR4, PT ;  /* 0x0000000400007c0c */ /* 0x000fe2000bf04270 */
[----:B------:R-:W-:-:S12]  /*05c0*/  BRA.DIV ~URZ, `(.L_x_1228) ;  /* 0x0000c4a27f007947 */ /* 0x000fd8000b800000 */
[----:B------:R-:W-:-:S04]  /*05d0*/  VOTE.ANY R6, PT, !P0 ;  /* 0x0000000000067806 */ /* 0x000fc800040e0100 */
.L_x_1322:
[----:B--2---:R1:W2:Y:S01]  /*05e0*/  POPC R231, R6 ;  /* 0x0000000600e77309 */ /* 0x0042a20000000000 */
[----:B------:R-:W-:Y:S05]  /*05f0*/  BRA.DIV ~URZ, `(.L_x_1229) ;  /* 0x0000c4c27f007947 */ /* 0x000fea000b800000 */
[----:B--2---:R2:W3:Y:S01]  /*0600*/  SHFL.IDX PT, R11, R8, R231, 0x1f ;  /* 0x00001fe7080b7589 */ /* 0x0044e200000e0000 */
[----:B------:R-:W-:-:S03]  /*0610*/  MOV R228, RZ ;  /* 0x000000ff00e47202 */ /* 0x000fc60000000f00 */
[----:B------:R2:W4:Y:S04]  /*0620*/  SHFL.IDX PT, R10, R7, R231, 0x1f ;  /* 0x00001fe7070a7589 */ /* 0x00052800000e0000 */
.L_x_1323:
[----:B------:R-:W-:Y:S01]  /*0630*/  ISETP.NE.AND P0, PT, R6, RZ, PT ;  /* 0x000000ff0600720c */ /* 0x000fe20003f05270 */
[----:B------:R-:W-:-:S12]  /*0640*/  BSSY B0, `(.L_x_1230) ;  /* 0x0000005000007945 */ /* 0x000fd80003800000 */
[----:B------:R-:W-:Y:S05]  /*0650*/  @!P0 BRA `(.L_x_1231) ;  /* 0x0000003000008947 */ /* 0x000fea0003800000 */
[----:B------:R-:W-:Y:S01]  /*0660*/  IADD3 R3, R231, -0x1, RZ ;  /* 0xffffffffe7037810 */ /* 0x000fe20007ffe0ff */
[----:B------:R-:W-:Y:S05]  /*0670*/  BRA.DIV ~URZ, `(.L_x_1232) ;  /* 0x0000c5227f007947 */ /* 0x000fea000b800000 */
[----:B------:R1:W2:Y:S02]  /*0680*/  SHFL.IDX PT, R228, R4, R3, 0x1f ;  /* 0x00001f0304e47589 */ /* 0x0002a400000e0000 */
.L_x_1231:
[----:B------:R-:W-:Y:S05]  /*0690*/  BSYNC B0 ;  /* 0x0000000000007941 */ /* 0x000fea0003800000 */
.L_x_1230:
[-C--:B-1-3--:R-:W-:Y:S01]  /*06a0*/  IABS R4, R11.reuse ;  /* 0x0000000b00047213 */ /* 0x08afe20000000000 */
[----:B--2---:R-:W-:Y:S01]  /*06b0*/  IMAD R228, R228, c[0x0][0x538], R12 ;  /* 0x00014e00e4e47a24 */ /* 0x004fe200078e020c */
[----:B----4-:R-:W-:Y:S01]  /*06c0*/  IABS R0, R10 ;  /* 0x0000000a00007213 */ /* 0x010fe20000000000 */
[----:B------:R-:W-:Y:S01]  /*06d0*/  IMAD.IADD R231, R231, 0x1, R9 ;  /* 0x00000001e7e77824 */ /* 0x000fe200078e0209 */
[----:B------:R-:W1:Y:S02]  /*06e0*/  I2F.RP R2, R4 ;  /* 0x0000000400027306 */ /* 0x000e640000209400 */
[----:B------:R-:W-:Y:S01]  /*06f0*/  IADD3 R229, -R228, UR4, RZ ;  /* 0x00000004e4e57c10 */ /* 0x000fe2000fffe1ff */
[----:B------:R-:W-:Y:S01]  /*0700*/  IMAD.MOV.U32 R6, RZ, RZ, R0 ;  /* 0x000000ffff067224 */ /* 0x000fe200078e0000 */
[----:B------:R-:W-:Y:S02]  /*0710*/  IABS R0, R11 ;  /* 0x0000000b00007213 */ /* 0x000fe40000000000 */
[----:B------:R-:W-:-:S02]  /*0720*/  IABS R7, R229 ;  /* 0x000000e500077213 */ /* 0x000fc40000000000 */
[----:B------:R-:W-:Y:S08]  /*0730*/  I2F.RP R8, R6 ;  /* 0x0000000600087306 */ /* 0x000ff00000209400 */
[----:B-1----:R-:W1:Y:S02]  /*0740*/  MUFU.RCP R2, R2 ;  /* 0x0000000200027308 */ /* 0x002e640000001000 */
[----:B-1----:R-:W-:-:S06]  /*0750*/  IADD3 R2, R2, 0xffffffe, RZ ;  /* 0x0ffffffe02027810 */ /* 0x002fcc0007ffe0ff */
[----:B------:R-:W1:Y:S02]  /*0760*/  F2I.FTZ.U32.TRUNC.NTZ R3, R2 ;  /* 0x0000000200037305 */ /* 0x000e64000021f000 */
[----:B-1----:R-:W-:-:S04]  /*0770*/  IMAD.MOV R2, RZ, RZ, -R3 ;  /* 0x000000ffff027224 */ /* 0x002fc800078e0a03 */
[----:B------:R-:W-:Y:S02]  /*0780*/  IMAD R5, R2, R4, RZ ;  /* 0x0000000402057224 */ /* 0x000fe400078e02ff */
[----:B------:R-:W-:-:S04]  /*0790*/  IMAD.MOV.U32 R2, RZ, RZ, RZ ;  /* 0x000000ffff027224 */ /* 0x000fc800078e00ff */
[----:B------:R-:W-:-:S04]  /*07a0*/  IMAD.HI.U32 R5, R3, R5, R2 ;  /* 0x0000000503057227 */ /* 0x000fc800078e0002 */
[----:B------:R-:W-:Y:S01]  /*07b0*/  IMAD.MOV R2, RZ, RZ, -R0 ;  /* 0x000000ffff027224 */ /* 0x000fe200078e0a00 */
[----:B------:R-:W-:-:S03]  /*07c0*/  MOV R0, R7 ;  /* 0x0000000700007202 */ /* 0x000fc60000000f00 */
[----:B------:R-:W-:Y:S02]  /*07d0*/  IMAD.MOV.U32 R3, RZ, RZ, R2 ;  /* 0x000000ffff037224 */ /* 0x000fe400078e0002 */
        /* <DEDUP_REMOVED lines=45> */
.L_x_1224:
[----:B--2---:R-:W-:Y:S01]  /*0ab0*/  IMAD.MOV.U32 R229, RZ, RZ, RZ ;  /* 0x000000ffffe57224 */ /* 0x004fe200078e00ff */
[----:B------:R-:W-:Y:S01]  /*0ac0*/  MOV R230, RZ ;  /* 0x000000ff00e67202 */ /* 0x000fe20000000f00 */
[----:B------:R-:W-:Y:S01]  /*0ad0*/  IMAD.U32 R228, RZ, RZ, UR4 ;  /* 0x00000004ffe47e24 */ /* 0x000fe2000f8e00ff */
[----:B------:R-:W-:Y:S02]  /*0ae0*/  MOV R231, c[0x0][0x53c] ;  /* 0x00014f0000e77a02 */ /* 0x000fe40000000f00 */
.L_x_1233:
[----:B------:R-:W-:Y:S01]  /*0af0*/  ISETP.NE.AND P0, PT, R13, RZ, PT ;  /* 0x000000ff0d00720c */ /* 0x000fe20003f05270 */
[----:B------:R-:W-:-:S12]  /*0b00*/  WARPSYNC 0xffffffff ;  /* 0xffffffff00007948 */ /* 0x000fd80003800000 */
[----:B------:R1:W-:Y:S04]  /*0b10*/  @!P0 STS.128 [0x24100], R228 ;  /* 0x024100e4ff008388 */ /* 0x0003e80000000c00 */
[----:B------:R-:W-:Y:S06]  /*0b20*/  BAR.ARV 0x5, 0x100 ;  /* 0x0144000000007b1d */ /* 0x000fec0000002000 */
.L_x_1222:
[----:B-12---:R-:W-:-:S13]  /*0b30*/  ISETP.GE.AND P0, PT, R231, c[0x0][0x53c], PT ;  /* 0x00014f00e7007a0c */ /* 0x006fda0003f06270 */
[----:B------:R-:W-:Y:S05]  /*0b40*/  @P0 EXIT ;  /* 0x000000000000094d */ /* 0x000fea0003800000 */
[----:B------:R-:W-:-:S04]  /*0b50*/  SHF.R.S32.HI R7, RZ, 0x1f, R196 ;  /* 0x0000001fff077819 */ /* 0x000fc800000114c4 */
[CC--:B------:R-:W-:Y:S02]  /*0b60*/  LEA.HI R3, R7.reuse, R196.reuse, RZ, 0x4 ;  /* 0x000000c407037211 */ /* 0x0c0fe400078f20ff */
[----:B------:R-:W-:Y:S02]  /*0b70*/  LEA.HI R13, R7, R196, RZ, 0x2 ;  /* 0x000000c4070d7211 */ /* 0x000fe400078f10ff */
[----:B------:R-:W-:Y:S02]  /*0b80*/  SHF.R.S32.HI R4, RZ, 0x4, R3 ;  /* 0x00000004ff047819 */ /* 0x000fe40000011403 */
[--C-:B------:R-:W-:Y:S02]  /*0b90*/  SHF.R.S32.HI R10, RZ, 0x2, R13.reuse ;  /* 0x00000002ff0a7819 */ /* 0x100fe4000001140d */
[----:B------:R-:W-:Y:S02]  /*0ba0*/  SHF.R.S32.HI R0, RZ, 0x1f, R13 ;  /* 0x0000001fff007819 */ /* 0x000fe4000001140d */
[----:B------:R-:W-:-:S02]  /*0bb0*/  LEA.HI R2, R3, R4, RZ, 0x1 ;  /* 0x0000000403027211 */ /* 0x000fc400078f08ff */
[----:B------:R-:W-:Y:S02]  /*0bc0*/  LEA.HI R0, R0, R10, RZ, 0x3 ;  /* 0x0000000a00007211 */ /* 0x000fe400078f18ff */
[----:B------:R-:W-:Y:S02]  /*0bd0*/  LOP3.LUT R2, R2, 0xfffffffe, RZ, 0xc0, !PT ;  /* 0xfffffffe02027812 */ /* 0x000fe400078ec0ff */
[----:B------:R-:W-:Y:S02]  /*0be0*/  LOP3.LUT R0, R0, 0xfffffff8, RZ, 0xc0, !PT ;  /* 0xfffffff800007812 */ /* 0x000fe400078ec0ff */
[----:B------:R-:W-:Y:S01]  /*0bf0*/  LEA.HI R11, R7, R196, RZ, 0x3 ;  /* 0x000000c4070b7211 */ /* 0x000fe200078f18ff */
[----:B------:R-:W-:Y:S01]  /*0c00*/  IMAD.IADD R14, R4, 0x1, -R2 ;  /* 0x00000001040e7824 */ /* 0x000fe200078e0a02 */
[----:B------:R-:W-:Y:S01]  /*0c10*/  LOP3.LUT R2, R3, 0xfffffff0, RZ, 0xc0, !PT ;  /* 0xfffffff003027812 */ /* 0x000fe200078ec0ff */
[----:B------:R-:W-:Y:S01]  /*0c20*/  IMAD.IADD R10, R10, 0x1, -R0 ;  /* 0x000000010a0a7824 */ /* 0x000fe200078e0a00 */
[----:B------:R-:W-:-:S02]  /*0c30*/  SHF.R.S32.HI R251, RZ, 0x3, R11 ;  /* 0x00000003fffb7819 */ /* 0x000fc4000001140b */
[----:B------:R-:W-:Y:S01]  /*0c40*/  LOP3.LUT R0, R11, 0xfffffff8, RZ, 0xc0, !PT ;  /* 0xfffffff80b007812 */ /* 0x000fe200078ec0ff */
[C---:B------:R-:W-:Y:S01]  /*0c50*/  IMAD.IADD R2, R196.reuse, 0x1, -R2 ;  /* 0x00000001c4027824 */ /* 0x040fe200078e0a02 */
[-C--:B------:R-:W-:Y:S01]  /*0c60*/  LEA.HI R3, R7, R196.reuse, RZ, 0x6 ;  /* 0x000000c407037211 */ /* 0x080fe200078f30ff */
[----:B------:R-:W-:Y:S01]  /*0c70*/  IMAD.SHL.U32 R4, R251, 0x40, RZ ;  /* 0x00000040fb047824 */ /* 0x000fe200078e00ff */
[----:B------:R-:W-:Y:S01]  /*0c80*/  LEA.HI R7, R7, R196, RZ, 0x5 ;  /* 0x000000c407077211 */ /* 0x000fe200078f28ff */
[----:B------:R-:W-:Y:S01]  /*0c90*/  IMAD.IADD R195, R196, 0x1, -R0 ;  /* 0x00000001c4c37824 */ /* 0x000fe200078e0a00 */
[----:B------:R-:W-:Y:S01]  /*0ca0*/  SHF.R.S32.HI R12, RZ, 0x1f, R2 ;  /* 0x0000001fff0c7819 */ /* 0x000fe20000011402 */
[----:B------:R-:W-:Y:S01]  /*0cb0*/  IMAD.SHL.U32 R3, R3, 0x8, RZ ;  /* 0x0000000803037824 */ /* 0x000fe200078e00ff */
[----:B------:R-:W-:Y:S01]  /*0cc0*/  LOP3.LUT R0, R4, 0x1c0, RZ, 0xc0, !PT ;  /* 0x000001c004007812 */ /* 0x000fe200078ec0ff */
[----:B------:R-:W-:Y:S01]  /*0cd0*/  IMAD.SHL.U32 R224, R195, 0x8, RZ ;  /* 0x00000008c3e07824 */ /* 0x000fe200078e00ff */
[----:B------:R-:W-:-:S02]  /*0ce0*/  LEA.HI R12, R12, R2, RZ, 0x3 ;  /* 0x000000020c0c7211 */ /* 0x000fc400078f18ff */
[----:B------:R-:W-:Y:S02]  /*0cf0*/  LOP3.LUT R6, R3, 0x7ffffe00, RZ, 0xc0, !PT ;  /* 0x7ffffe0003067812 */ /* 0x000fe400078ec0ff */
[----:B------:R-:W-:Y:S02]  /*0d00*/  SHF.R.U32.HI R5, RZ, 0x3, R0 ;  /* 0x00000003ff057819 */ /* 0x000fe40000011600 */
[----:B------:R-:W-:Y:S01]  /*0d10*/  LOP3.LUT R3, R0, 0x38, R224, 0xf8, !PT ;  /* 0x0000003800037812 */ /* 0x000fe200078ef8e0 */
[----:B------:R-:W-:Y:S01]  /*0d20*/  IMAD.SHL.U32 R0, R195, 0x40, RZ ;  /* 0x00000040c3007824 */ /* 0x000fe200078e00ff */
[----:B------:R-:W-:Y:S02]  /*0d30*/  LOP3.LUT R4, R12, 0xfffffff8, RZ, 0xc0, !PT ;  /* 0xfffffff80c047812 */ /* 0x000fe400078ec0ff */
[----:B------:R-:W-:Y:S02]  /*0d40*/  LOP3.LUT R216, R6, R3, R5, 0xf6, !PT ;  /* 0x0000000306d87212 */ /* 0x000fe400078ef605 */
[----:B------:R-:W-:Y:S01]  /*0d50*/  LOP3.LUT R0, R0, 0x1c0, RZ, 0xc0, !PT ;  /* 0x000001c000007812 */ /* 0x000fe200078ec0ff */
[----:B------:R-:W-:Y:S01]  /*0d60*/  IMAD.IADD R9, R2, 0x1, -R4 ;  /* 0x0000000102097824 */ /* 0x000fe200078e0a04 */
[----:B------:R-:W-:Y:S01]  /*0d70*/  LOP3.LUT R2, R7, 0xffffffe0, RZ, 0xc0, !PT ;  /* 0xffffffe007027812 */ /* 0x000fe200078ec0ff */
[----:B------:R-:W-:Y:S01]  /*0d80*/  IMAD.SHL.U32 R216, R216, 0x2, RZ ;  /* 0x00000002d8d87824 */ /* 0x000fe200078e00ff */
[----:B------:R-:W-:-:S02]  /*0d90*/  LOP3.LUT R4, R0, 0x8, R11, 0xf8, !PT ;  /* 0x0000000800047812 */ /* 0x000fc400078ef80b */
[----:B------:R-:W-:Y:S01]  /*0da0*/  SHF.R.U32.HI R3, RZ, 0x3, R0 ;  /* 0x00000003ff037819 */ /* 0x000fe20000011600 */
[----:B------:R-:W-:Y:S01]  /*0db0*/  IMAD.IADD R16, R196, 0x1, -R2 ;  /* 0x00000001c4107824 */ /* 0x000fe200078e0a02 */
[--C-:B------:R-:W-:Y:S02]  /*0dc0*/  SHF.R.S32.HI R8, RZ, 0x5, R7.reuse ;  /* 0x00000005ff087819 */ /* 0x100fe40000011407 */
[----:B------:R-:W-:Y:S01]  /*0dd0*/  SHF.R.S32.HI R0, RZ, 0x1f, R7 ;  /* 0x0000001fff007819 */ /* 0x000fe20000011407 */
[----:B------:R-:W-:Y:S01]  /*0de0*/  IMAD.SHL.U32 R7, R14, 0x8, RZ ;  /* 0x000000080e077824 */ /* 0x000fe200078e00ff */
[----:B------:R-:W-:Y:S02]  /*0df0*/  LOP3.LUT R2, R13, 0xfffffffc, RZ, 0xc0, !PT ;  /* 0xfffffffc0d027812 */ /* 0x000fe400078ec0ff */
[----:B------:R-:W-:Y:S02]  /*0e00*/  LEA.HI R0, R0, R8, RZ, 0x3 ;  /* 0x0000000800007211 */ /* 0x000fe400078f18ff */
[----:B------:R-:W-:Y:S01]  /*0e10*/  LOP3.LUT R13, R4, R3, RZ, 0x3c, !PT ;  /* 0x00000003040d7212 */ /* 0x000fe200078e3cff */
[----:B------:R-:W-:Y:S01]  /*0e20*/  IMAD.IADD R4, R196, 0x1, -R2 ;  /* 0x00000001c4047824 */ /* 0x000fe200078e0a02 */
[----:B------:R-:W-:Y:S01]  /*0e30*/  SHF.R.S32.HI R11, RZ, 0x1f, R16 ;  /* 0x0000001fff0b7819 */ /* 0x000fe20000011410 */
[----:B------:R-:W-:Y:S01]  /*0e40*/  IMAD.SHL.U32 R3, R9, 0x40, RZ ;  /* 0x0000004009037824 */ /* 0x000fe200078e00ff */
[----:B------:R-:W-:-:S02]  /*0e50*/  LOP3.LUT R2, R0, 0xffffff8, RZ, 0xc0, !PT ;  /* 0x0ffffff800027812 */ /* 0x000fc400078ec0ff */
[----:B------:R-:W-:Y:S02]  /*0e60*/  LEA.HI R11, R11, R16, RZ, 0x2 ;  /* 0x000000100b0b7211 */ /* 0x000fe400078f10ff */
[----:B------:R-:W-:Y:S01]  /*0e70*/  LOP3.LUT R0, R3, 0x1c0, RZ, 0xc0, !PT ;  /* 0x000001c003007812 */ /* 0x000fe200078ec0ff */
[----:B------:R-:W-:Y:S01]  /*0e80*/  IMAD.IADD R3, R8, 0x1, -R2 ;  /* 0x0000000108037824 */ /* 0x000fe200078e0a02 */
[----:B------:R-:W-:Y:S02]  /*0e90*/  SHF.R.S32.HI R2, RZ, 0x2, R11 ;  /* 0x00000002ff027819 */ /* 0x000fe4000001140b */
[----:B------:R-:W-:Y:S02]  /*0ea0*/  LOP3.LUT R7, R0, 0x8, R7, 0xf8, !PT ;  /* 0x0000000800077812 */ /* 0x000fe400078ef807 */
[----:B------:R-:W-:Y:S01]  /*0eb0*/  SHF.R.U32.HI R6, RZ, 0x3, R0 ;  /* 0x00000003ff067819 */ /* 0x000fe20000011600 */
[----:B------:R-:W-:Y:S01]  /*0ec0*/  IMAD R15, R3, 0x10, R2 ;  /* 0x00000010030f7824 */ /* 0x000fe200078e0202 */
[C---:B------:R-:W-:Y:S01]  /*0ed0*/  LOP3.LUT R5, R10.reuse, 0x1, RZ, 0xc0, !PT ;  /* 0x000000010a057812 */ /* 0x040fe200078ec0ff */
[----:B------:R-:W-:Y:S01]  /*0ee0*/  IMAD.SHL.U32 R2, R10, 0x40, RZ ;  /* 0x000000400a027824 */ /* 0x000fe200078e00ff */
[----:B------:R-:W-:Y:S01]  /*0ef0*/  LEA.HI R0, R4, R4, RZ, 0x1 ;  /* 0x0000000404007211 */ /* 0x000fe200078f08ff */
[----:B------:R-:W-:Y:S01]  /*0f00*/  IMAD.SHL.U32 R3, R8, 0x400, RZ ;  /* 0x0000040008037824 */ /* 0x000fe200078e00ff */
[----:B------:R-:W-:Y:S01]  /*0f10*/  ISETP.NE.U32.AND P3, PT, R5, 0x1, PT ;  /* 0x000000010500780c */ /* 0x000fe20003f65070 */
[----:B------:R-:W-:Y:S01]  /*0f20*/  IMAD.SHL.U32 R8, R12, 0x40, RZ ;  /* 0x000000400c087824 */ /* 0x000fe200078e00ff */
[----:B------:R-:W-:Y:S01]  /*0f30*/  LOP3.LUT R0, R0, 0x1ffffffe, RZ, 0xc0, !PT ;  /* 0x1ffffffe00007812 */ /* 0x000fe200078ec0ff */
[----:B------:R-:W-:Y:S01]  /*0f40*/  IMAD R5, R4, 0x2, R3 ;  /* 0x0000000204057824 */ /* 0x000fe200078e0203 */
[----:B------:R-:W-:Y:S01]  /*0f50*/  LOP3.LUT R7, R7, R6, RZ, 0x3c, !PT ;  /* 0x0000000607077212 */ /* 0x000fe200078e3cff */
[----:B------:R-:W-:Y:S01]  /*0f60*/  STL [R1+0x2c], R15 ;  /* 0x00002c0f01007387 */ /* 0x000fe20000100800 */
[----:B------:R-:W-:-:S02]  /*0f70*/  LOP3.LUT R6, R2, 0x1c0, RZ, 0xc0, !PT ;  /* 0x000001c002067812 */ /* 0x000fc400078ec0ff */
[----:B------:R-:W-:Y:S01]  /*0f80*/  R2P PR, R10, 0x6 ;  /* 0x000000060a007804 */ /* 0x000fe20000000000 */
[----:B------:R-:W-:Y:S01]  /*0f90*/  IMAD.IADD R10, R4, 0x1, -R0 ;  /* 0x00000001040a7824 */ /* 0x000fe200078e0a00 */
[----:B------:R-:W-:Y:S01]  /*0fa0*/  LEA.HI R4, R6, R6, RZ, 0x1d ;  /* 0x0000000606047211 */ /* 0x000fe200078fe8ff */
[----:B------:R-:W-:Y:S01]  /*0fb0*/  IMAD R0, R14, 0x200, R13 ;  /* 0x000002000e007824 */ /* 0x000fe200078e020d */
[----:B------:R-:W-:Y:S02]  /*0fc0*/  LOP3.LUT R2, R8, 0xfffffe00, RZ, 0xc0, !PT ;  /* 0xfffffe0008027812 */ /* 0x000fe400078ec0ff */
[----:B------:R-:W-:Y:S01]  /*0fd0*/  LOP3.LUT P0, RZ, R9, 0x2, RZ, 0xc0, !PT ;  /* 0x0000000209ff7812 */ /* 0x000fe2000780c0ff */
[----:B------:R-:W-:Y:S01]  /*0fe0*/  IMAD.IADD R8, R5, 0x1, R4 ;  /* 0x0000000105087824 */ /* 0x000fe200078e0204 */
[----:B------:R-:W-:Y:S01]  /*0ff0*/  LOP3.LUT R5, R11, 0x7ffffffc, RZ, 0xc0, !PT ;  /* 0x7ffffffc0b057812 */ /* 0x000fe200078ec0ff */
[----:B------:R-:W-:Y:S01]  /*1000*/  IMAD.MOV.U32 R4, RZ, RZ, 0x20 ;  /* 0x00000020ff047424 */ /* 0x000fe200078e00ff */
[----:B------:R-:W-:-:S02]  /*1010*/  IADD3 R3, R7, R2, R3 ;  /* 0x0000000207037210 */ /* 0x000fc40007ffe003 */
[----:B------:R-:W-:Y:S01]  /*1020*/  LOP3.LUT R2, R7, R2, RZ, 0xfc, !PT ;  /* 0x0000000207027212 */ /* 0x000fe200078efcff */
[----:B------:R-:W-:Y:S01]  /*1030*/  IMAD.IADD R7, R16, 0x1, -R5 ;  /* 0x0000000110077824 */ /* 0x000fe200078e0a05 */
[----:B------:R-:W-:Y:S01]  /*1040*/  LOP3.LUT P4, RZ, R9, 0x4, RZ, 0xc0, !PT ;  /* 0x0000000409ff7812 */ /* 0x000fe2000788c0ff */
[----:B------:R-:W-:Y:S01]  /*1050*/  IMAD.MOV.U32 R9, RZ, RZ, 0x40 ;  /* 0x00000040ff097424 */ /* 0x000fe200078e00ff */
[----:B------:R-:W-:Y:S01]  /*1060*/  SEL R6, R4, 0xffffffe0, !P1 ;  /* 0xffffffe004067807 */ /* 0x000fe20004800000 */
[----:B------:R-:W-:Y:S01]  /*1070*/  IMAD.SHL.U32 R226, R7, 0x2, RZ ;  /* 0x0000000207e27824 */ /* 0x000fe200078e00ff */
[----:B------:R-:W-:Y:S01]  /*1080*/  LEA R8, R8, 0x80, 0x1 ;  /* 0x0000008008087811 */ /* 0x000fe200078e08ff */
[----:B------:R-:W-:Y:S01]  /*1090*/  IMAD R7, R10, 0x8, R15 ;  /* 0x000000080a077824 */ /* 0x000fe200078e020f */
[----:B------:R-:W-:Y:S02]  /*10a0*/  SEL R5, R9, 0xffffffc0, !P2 ;  /* 0xffffffc009057807 */ /* 0x000fe40005000000 */
[----:B------:R-:W-:-:S02]  /*10b0*/  IADD3 R13, R226, 0xa8, RZ ;  /* 0x000000a8e20d7810 */ /* 0x000fc40007ffe0ff */
[----:B------:R-:W-:Y:S01]  /*10c0*/  SEL R191, R4, 0xffffffe0, !P0 ;  /* 0xffffffe004bf7807 */ /* 0x000fe20004000000 */
[----:B------:R1:W-:Y:S01]  /*10d0*/  STL [R1+0x30], R7 ;  /* 0x0000300701007387 */ /* 0x0003e20000100800 */
[----:B------:R-:W-:Y:S02]  /*10e0*/  IADD3 R12, R226, 0xb0, RZ ;  /* 0x000000b0e20c7810 */ /* 0x000fe40007ffe0ff */
[----:B------:R-:W-:Y:S01]  /*10f0*/  SHF.R.S32.HI R4, RZ, 0x1f, R13 ;  /* 0x0000001fff047819 */ /* 0x000fe2000001140d */
[----:B------:R-:W-:Y:S01]  /*1100*/  IMAD.IADD R4, R8, 0x1, R6 ;  /* 0x0000000108047824 */ /* 0x000fe200078e0206 */
[----:B------:R-:W-:Y:S01]  /*1110*/  LEA R192, R0, 0xc100, 0x1 ;  /* 0x0000c10000c07811 */ /* 0x000fe200078e08ff */
[----:B------:R2:W-:Y:S01]  /*1120*/  STL [R1+0x4], R8 ;  /* 0x0000040801007387 */ /* 0x0005e20000100800 */
[----:B------:R-:W-:Y:S02]  /*1130*/  SEL R0, R9, 0xffffffc0, !P4 ;  /* 0xffffffc009007807 */ /* 0x000fe40006000000 */
[----:B------:R-:W-:Y:S01]  /*1140*/  SHF.R.S32.HI R9, RZ, 0x1f, R12 ;  /* 0x0000001fff097819 */ /* 0x000fe2000001140c */
[----:B------:R-:W-:Y:S01]  /*1150*/  IMAD.IADD R9, R8, 0x1, R5 ;  /* 0x0000000108097824 */ /* 0x000fe200078e0205 */
[----:B------:R3:W-:Y:S01]  /*1160*/  STL [R1+0x10], R4 ;  /* 0x0000100401007387 */ /* 0x0007e20000100800 */
[----:B------:R-:W-:-:S02]  /*1170*/  LEA R193, R2, 0x100, 0x1 ;  /* 0x0000010002c17811 */ /* 0x000fc400078e08ff */
[----:B------:R-:W-:Y:S01]  /*1180*/  LEA R186, R3, 0x18100, 0x1 ;  /* 0x0001810003ba7811 */ /* 0x000fe200078e08ff */
[----:B------:R-:W-:Y:S01]  /*1190*/  STL [R1+0x20], R9 ;  /* 0x0000200901007387 */ /* 0x000fe20000100800 */
[----:B------:R-:W-:Y:S01]  /*11a0*/  IADD3 R215, R224, 0x40, RZ ;  /* 0x00000040e0d77810 */ /* 0x000fe20007ffe0ff */
[----:B------:R-:W-:Y:S01]  /*11b0*/  IMAD.IADD R194, R0, 0x1, R193 ;  /* 0x0000000100c27824 */ /* 0x000fe200078e02c1 */
[----:B------:R-:W-:Y:S01]  /*11c0*/  IADD3 R212, R224, 0x80, RZ ;  /* 0x00000080e0d47810 */ /* 0x000fe20007ffe0ff */
[----:B------:R-:W-:Y:S01]  /*11d0*/  IMAD.IADD R187, R186, 0x1, R191 ;  /* 0x00000001babb7824 */ /* 0x000fe200078e02bf */
[----:B------:R-:W-:Y:S01]  /*11e0*/  IADD3 R11, R226, 0xb8, RZ ;  /* 0x000000b8e20b7810 */ /* 0x000fe20007ffe0ff */
[----:B------:R-:W-:Y:S01]  /*11f0*/  IMAD.IADD R189, R186, 0x1, R0 ;  /* 0x00000001babd7824 */ /* 0x000fe200078e0200 */
[----:B------:R-:W-:Y:S01]  /*1200*/  SHF.R.S32.HI R225, RZ, 0x1f, R224 ;  /* 0x0000001fffe17819 */ /* 0x000fe200000114e0 */
[----:B------:R-:W-:Y:S01]  /*1210*/  IMAD.IADD R188, R187, 0x1, R0 ;  /* 0x00000001bbbc7824 */ /* 0x000fe200078e0200 */
[----:B------:R-:W-:-:S02]  /*1220*/  SHF.R.S32.HI R250, RZ, 0x1f, R215 ;  /* 0x0000001ffffa7819 */ /* 0x000fc400000114d7 */
[C---:B-1----:R-:W-:Y:S02]  /*1230*/  IADD3 R7, R8.reuse, -0x10, RZ ;  /* 0xfffffff008077810 */ /* 0x042fe40007ffe0ff */
[----:B------:R-:W-:Y:S02]  /*1240*/  @P3 IADD3 R7, R8, 0x10, RZ ;  /* 0x0000001008073810 */ /* 0x000fe40007ffe0ff */
[----:B------:R-:W-:Y:S01]  /*1250*/  SHF.R.S32.HI R249, RZ, 0x1f, R212 ;  /* 0x0000001ffff97819 */ /* 0x000fe200000114d4 */
[----:B--2---:R-:W-:Y:S01]  /*1260*/  IMAD.IADD R8, R4, 0x1, R5 ;  /* 0x0000000104087824 */ /* 0x004fe200078e0205 */
[C---:B------:R-:W-:Y:S01]  /*1270*/  IADD3 R247, R216.reuse, 0x100, RZ ;  /* 0x00000100d8f77810 */ /* 0x040fe20007ffe0ff */
[--C-:B------:R-:W-:Y:S01]  /*1280*/  IMAD.IADD R2, R5, 0x1, R7.reuse ;  /* 0x0000000105027824 */ /* 0x100fe200078e0207 */
[----:B------:R-:W-:Y:S01]  /*1290*/  STL [R1+0x8], R7 ;  /* 0x0000080701007387 */ /* 0x000fe20000100800 */
[----:B------:R-:W-:Y:S01]  /*12a0*/  IADD3 R246, R216, 0xc100, RZ ;  /* 0x0000c100d8f67810 */ /* 0x000fe20007ffe0ff */
[----:B---3--:R-:W-:Y:S01]  /*12b0*/  IMAD.IADD R4, R6, 0x1, R7 ;  /* 0x0000000106047824 */ /* 0x008fe200078e0207 */
[----:B------:R-:W-:Y:S01]  /*12c0*/  SHF.R.S32.HI R10, RZ, 0x1f, R11 ;  /* 0x0000001fff0a7819 */ /* 0x000fe2000001140b */
[----:B------:R-:W-:Y:S02]  /*12d0*/  STL [R1+0x1c], R8 ;  /* 0x00001c0801007387 */ /* 0x000fe40000100800 */
[----:B------:R-:W-:-:S02]  /*12e0*/  IMAD.IADD R3, R4, 0x1, R5 ;  /* 0x0000000104037824 */ /* 0x000fc400078e0205 */
[----:B------:R-:W-:Y:S04]  /*12f0*/  STL [R1+0xc], R4 ;  /* 0x00000c0401007387 */ /* 0x000fe80000100800 */
[----:B------:R1:W-:Y:S04]  /*1300*/  STL [R1+0x18], R2 ;  /* 0x0000180201007387 */ /* 0x0003e80000100800 */
[----:B------:R2:W-:Y:S01]  /*1310*/  STL [R1+0x14], R3 ;  /* 0x0000140301007387 */ /* 0x0005e20000100800 */
[----:B-1----:R-:W-:-:S04]  /*1320*/  IMAD.IADD R2, R191, 0x1, R193 ;  /* 0x00000001bf027824 */ /* 0x002fc800078e02c1 */
[----:B------:R-:W-:-:S05]  /*1330*/  IMAD.IADD R2, R0, 0x1, R2 ;  /* 0x0000000100027824 */ /* 0x000fca00078e0202 */
[----:B------:R2:W-:Y:S02]  /*1340*/  STL [R1+0x24], R2 ;  /* 0x0000240201007387 */ /* 0x0005e40000100800 */
.L_x_1319:
        /* <DEDUP_REMOVED lines=34> */
.L_x_1234:
[----:B------:R-:W-:-:S04]  /*1570*/  ISETP.NE.U32.AND P1, PT, RZ, c[0x0][0x368], PT ;  /* 0x0000da00ff007a0c */ /* 0x000fc80003f25070 */
[----:B------:R-:W-:-:S13]  /*1580*/  ISETP.NE.AND.EX P1, PT, RZ, c[0x0][0x36c], PT, P1 ;  /* 0x0000db00ff007a0c */ /* 0x000fda0003f25310 */
[----:B------:R-:W-:Y:S05]  /*1590*/  @!P1 BRA `(.L_x_1235) ;  /* 0x0000004000009947 */ /* 0x000fea0003800000 */
[----:B--2---:R-:W-:-:S04]  /*15a0*/  LEA R2, P1, R223, c[0x0][0x368], 0x2 ;  /* 0x0000da00df027a11 */ /* 0x004fc800078210ff */
[----:B------:R-:W-:-:S05]  /*15b0*/  LEA.HI.X R3, R223, c[0x0][0x36c], R248, 0x2, P1 ;  /* 0x0000db00df037a11 */ /* 0x000fca00008f14f8 */
[----:B------:R1:W5:Y:S01]  /*15c0*/  LDG.E R0, [R2.64] ;  /* 0x0000000802007981 */ /* 0x000362000c1e1900 */
[----:B------:R-:W-:Y:S05]  /*15d0*/  BRA `(.L_x_1236) ;  /* 0x0000005000007947 */ /* 0x000fea0003800000 */
.L_x_1235:
[----:B------:R-:W-:Y:S01]  /*15e0*/  MOV R0, c[0x0][0x1d0] ;  /* 0x0000740000007a02 */ /* 0x000fe20000000f00 */
[----:B------:R-:W-:Y:S05]  /*15f0*/  @!P0 BRA `(.L_x_1236) ;  /* 0x0000003000008947 */ /* 0x000fea0003800000 */
[----:B--2---:R-:W2:Y:S04]  /*1600*/  LDG.E R4, [R2.64] ;  /* 0x0000000802047981 */ /* 0x004ea8000c1e1900 */
[----:B------:R-:W2:Y:S02]  /*1610*/  LDG.E R0, [R2.64+0x4] ;  /* 0x0000040802007981 */ /* 0x000ea4000c1e1900 */
[----:B--2---:R-:W-:-:S04]  /*1620*/  IADD3 R0, -R4, R0, RZ ;  /* 0x0000000004007210 */ /* 0x004fc80007ffe1ff */
.L_x_1236:
[----:B-12---:R-:W-:Y:S01]  /*1630*/  LOP3.LUT R2, R230, 0xff000000, RZ, 0xc0, !PT ;  /* 0xff000000e6027812 */ /* 0x006fe200078ec0ff */
[----:B-----5:R-:W-:Y:S01]  /*1640*/  IMAD.IADD R90, R0, 0x1, -R8 ;  /* 0x00000001005a7824 */ /* 0x020fe200078e0a08 */
        /* <DEDUP_REMOVED lines=8> */
[----:B------:R-:W-:Y:S02]  /*16d0*/  SHF.R.S32.HI R2, RZ, 0x1f, R0 ;  /* 0x0000001fff027819 */ /* 0x000fe40000011400 */
[----:B------:R-:W-:Y:S01]  /*16e0*/  SHF.R.U32.HI R252, RZ, 0x10, R3 ;  /* 0x00000010fffc7819 */ /* 0x000fe20000011603 */
[----:B------:R1:W-:Y:S01]  /*16f0*/  STL [R1], R14 ;  /* 0x0000000e01007387 */ /* 0x0003e20000100800 */
[----:B------:R-:W-:Y:S01]  /*1700*/  LEA.HI R0, R2, R0, RZ, 0x6 ;  /* 0x0000000002007211 */ /* 0x000fe200078f30ff */
[----:B------:R-:W-:-:S03]  /*1710*/  IMAD.MOV.U32 R2, RZ, RZ, RZ ;  /* 0x000000ffff027224 */ /* 0x000fc600078e00ff */
[----:B------:R-:W-:Y:S01]  /*1720*/  SHF.R.S32.HI R10, RZ, 0x6, R0 ;  /* 0x00000006ff0a7819 */ /* 0x000fe20000011400 */
[----:B------:R-:W-:Y:S05]  /*1730*/  @!P1 BRA `(.L_x_1238) ;  /* 0x000001e000009947 */ /* 0x000fea0003800000 */
[----:B------:R-:W-:Y:S01]  /*1740*/  ISETP.NE.AND P1, PT, R252, RZ, PT ;  /* 0x000000fffc00720c */ /* 0x000fe20003f25270 */
[----:B------:R-:W-:-:S03]  /*1750*/  IMAD.MOV.U32 R4, RZ, RZ, RZ ;  /* 0x000000ffff047224 */ /* 0x000fc600078e00ff */
[----:B------:R-:W-:-:S04]  /*1760*/  SEL R0, R252, c[0x0][0x338], P1 ;  /* 0x0000ce00fc007a07 */ /* 0x000fc80000800000 */
[----:B------:R-:W-:Y:S02]  /*1770*/  IABS R3, R0 ;  /* 0x0000000000037213 */ /* 0x000fe40000000000 */
[----:B------:R-:W-:Y:S02]  /*1780*/  IADD3 R6, R10, -0x1, R0 ;  /* 0xffffffff0a067810 */ /* 0x000fe40007ffe000 */
[----:B------:R-:W2:Y:S02]  /*1790*/  I2F.RP R2, R3 ;  /* 0x0000000300027306 */ /* 0x000ea40000209400 */
[----:B------:R-:W-:-:S06]  /*17a0*/  IABS R9, R6 ;  /* 0x0000000600097213 */ /* 0x000fcc0000000000 */
[----:B--2---:R-:W2:Y:S02]  /*17b0*/  MUFU.RCP R2, R2 ;  /* 0x0000000200027308 */ /* 0x004ea40000001000 */
[----:B--2---:R-:W-:-:S06]  /*17c0*/  IADD3 R2, R2, 0xffffffe, RZ ;  /* 0x0ffffffe02027810 */ /* 0x004fcc0007ffe0ff */
[----:B------:R-:W2:Y:S02]  /*17d0*/  F2I.FTZ.U32.TRUNC.NTZ R5, R2 ;  /* 0x0000000200057305 */ /* 0x000ea4000021f000 */
[----:B--2---:R-:W-:-:S04]  /*17e0*/  IMAD.MOV R2, RZ, RZ, -R5 ;  /* 0x000000ffff027224 */ /* 0x004fc800078e0a05 */
        /* <DEDUP_REMOVED lines=19> */
.L_x_1238:
[----:B------:R-:W-:Y:S05]  /*1920*/  BSYNC B0 ;  /* 0x0000000000007941 */ /* 0x000fea0003800000 */
.L_x_1237:
[----:B------:R-:W-:Y:S01]  /*1930*/  IMAD R206, R14, R2, RZ ;  /* 0x000000020ece7224 */ /* 0x000fe200078e02ff */
[----:B------:R-:W-:Y:S01]  /*1940*/  PRMT R0, RZ, 0x7610, R0 ;  /* 0x00007610ff007816 */ /* 0x000fe20000000000 */
[----:B------:R-:W-:Y:S01]  /*1950*/  IMAD.MOV.U32 R20, RZ, RZ, RZ ;  /* 0x000000ffff147224 */ /* 0x000fe200078e00ff */
[----:B------:R-:W-:Y:S01]  /*1960*/  MOV R15, RZ ;  /* 0x000000ff000f7202 */ /* 0x000fe20000000f00 */
        /* <DEDUP_REMOVED lines=52> */
[----:B------:R-:W-:-:S04]  /*1cb0*/  ISETP.NE.U32.AND P3, PT, RZ, c[0x0][0x340], PT ;  /* 0x0000d000ff007a0c */ /* 0x000fc80003f65070 */
[----:B------:R-:W-:-:S13]  /*1cc0*/  ISETP.NE.AND.EX P3, PT, RZ, c[0x0][0x344], PT, P3 ;  /* 0x0000d100ff007a0c */ /* 0x000fda0003f65330 */
[----:B------:R-:W-:-:S05]  /*1cd0*/  @P3 IMAD.WIDE R2, R223, R13, c[0x0][0x340] ;  /* 0x0000d000df023625 */ /* 0x000fca00078e020d */
[----:B-1----:R1:W2:Y:S01]  /*1ce0*/  @P3 LDG.E R14, [R2.64] ;  /* 0x00000008020e3981 */ /* 0x0022a2000c1e1900 */
[----:B------:R-:W-:Y:S02]  /*1cf0*/  SHF.R.S32.HI R0, RZ, 0x1f, R11 ;  /* 0x0000001fff007819 */ /* 0x000fe4000001140b */
[----:B------:R-:W-:Y:S02]  /*1d00*/  SHF.R.S32.HI R4, RZ, 0x1f, R12 ;  /* 0x0000001fff047819 */ /* 0x000fe4000001140c */
[----:B------:R-:W-:Y:S01]  /*1d10*/  SEL R9, R223, RZ, !P5 ;  /* 0x000000ffdf097207 */ /* 0x000fe20006800000 */
[----:B------:R-:W-:Y:S01]  /*1d20*/  IMAD R0, R0, c[0x0][0x178], RZ ;  /* 0x00005e0000007a24 */ /* 0x000fe200078e02ff */
[----:B------:R-:W-:Y:S02]  /*1d30*/  ISETP.GE.AND P6, PT, R224, c[0x0][0x198], PT ;  /* 0x00006600e0007a0c */ /* 0x000fe40003fc6270 */
[----:B------:R-:W-:Y:S01]  /*1d40*/  ISETP.GE.AND P4, PT, R212, c[0x0][0x198], PT ;  /* 0x00006600d4007a0c */ /* 0x000fe20003f86270 */
[----:B------:R-:W-:Y:S01]  /*1d50*/  IMAD R0, R11, c[0x0][0x17c], R0 ;  /* 0x00005f000b007a24 */ /* 0x000fe200078e0200 */
[----:B------:R-:W-:-:S02]  /*1d60*/  IADD3 R88, R245, -0x1, RZ ;  /* 0xfffffffff5587810 */ /* 0x000fc40007ffe0ff */
[----:B-1----:R-:W-:-:S04]  /*1d70*/  MOV R2, c[0x0][0x2c4] ;  /* 0x0000b10000027a02 */ /* 0x002fc80000000f00 */
[----:B------:R-:W-:Y:S02]  /*1d80*/  ISETP.NE.AND P2, PT, R2, 0x1, PT ;  /* 0x000000010200780c */ /* 0x000fe40003f45270 */
[----:B------:R-:W-:-:S04]  /*1d90*/  LEA R2, R195, R251, 0x5 ;  /* 0x000000fbc3027211 */ /* 0x000fc800078e28ff */
[----:B------:R-:W-:Y:S01]  /*1da0*/  LEA R10, R229, R2, 0x7 ;  /* 0x00000002e50a7211 */ /* 0x000fe200078e38ff */
[----:B------:R-:W-:-:S04]  /*1db0*/  IMAD.WIDE.U32 R2, R11, c[0x0][0x178], RZ ;  /* 0x00005e000b027a25 */ /* 0x000fc800078e00ff */
[----:B------:R-:W-:Y:S01]  /*1dc0*/  IMAD.MOV.U32 R8, RZ, RZ, R10 ;  /* 0x000000ffff087224 */ /* 0x000fe200078e000a */
[----:B------:R-:W-:Y:S01]  /*1dd0*/  IADD3 R3, R3, R0, RZ ;  /* 0x0000000003037210 */ /* 0x000fe20007ffe0ff */
[----:B------:R-:W-:Y:S01]  /*1de0*/  @P2 IMAD.HI.U32 R5, R10, c[0x0][0x2c8], RZ ;  /* 0x0000b2000a052a27 */ /* 0x000fe200078e00ff */
[----:B------:R-:W-:-:S03]  /*1df0*/  IADD3 R0, P1, R251, R12, RZ ;  /* 0x0000000cfb007210 */ /* 0x000fc60007f3e0ff */
[----:B------:R-:W-:Y:S01]  /*1e00*/  IMAD.WIDE.U32 R2, R227, c[0x0][0x1b8], R2 ;  /* 0x00006e00e3027a25 */ /* 0x000fe200078e0002 */
[----:B------:R-:W-:Y:S02]  /*1e10*/  @P2 SHF.R.U32.HI R8, RZ, c[0x0][0x2cc], R5 ;  /* 0x0000b300ff082a19 */ /* 0x000fe40000011605 */
[----:B------:R-:W-:Y:S01]  /*1e20*/  LEA.HI.X.SX32 R4, R251, R4, 0x1, P1 ;  /* 0x00000004fb047211 */ /* 0x000fe200008f0eff */
[----:B------:R-:W-:Y:S01]  /*1e30*/  IMAD R3, R227, c[0x0][0x1bc], R3 ;  /* 0x00006f00e3037a24 */ /* 0x000fe200078e0203 */
[----:B------:R-:W-:Y:S01]  /*1e40*/  SEL R5, R248, RZ, !P5 ;  /* 0x000000fff8057207 */ /* 0x000fe20006800000 */
[----:B------:R-:W-:Y:S01]  /*1e50*/  IMAD.WIDE.U32 R6, R0, c[0x0][0x1e0], R224 ;  /* 0x0000780000067a25 */ /* 0x000fe200078e00e0 */
[----:B------:R-:W-:Y:S02]  /*1e60*/  ISETP.GE.AND P1, PT, R224, c[0x0][0x1d4], PT ;  /* 0x00007500e0007a0c */ /* 0x000fe40003f26270 */
[C---:B------:R-:W-:Y:S01]  /*1e70*/  ISETP.GE.AND P2, PT, R215.reuse, c[0x0][0x1d4], PT ;  /* 0x00007500d7007a0c */ /* 0x040fe20003f46270 */
[C---:B------:R-:W-:Y:S01]  /*1e80*/  IMAD R12, R4.reuse, c[0x0][0x1e0], RZ ;  /* 0x00007800040c7a24 */ /* 0x040fe200078e02ff */
[----:B------:R-:W-:Y:S01]  /*1e90*/  ISETP.GE.AND P5, PT, R215, c[0x0][0x198], PT ;  /* 0x00006600d7007a0c */ /* 0x000fe20003fa6270 */
[----:B------:R-:W-:-:S02]  /*1ea0*/  IMAD R11, R4, c[0x0][0x208], RZ ;  /* 0x00008200040b7a24 */ /* 0x000fc400078e02ff */
[----:B------:R-:W-:Y:S02]  /*1eb0*/  IMAD R15, R5, c[0x0][0x1c0], RZ ;  /* 0x00007000050f7a24 */ /* 0x000fe400078e02ff */
[----:B------:R-:W-:-:S04]  /*1ec0*/  IMAD.WIDE.U32 R4, R0, c[0x0][0x208], R224 ;  /* 0x0000820000047a25 */ /* 0x000fc800078e00e0 */
[C---:B------:R-:W-:Y:S02]  /*1ed0*/  IMAD R12, R0.reuse, c[0x0][0x1e4], R12 ;  /* 0x00007900000c7a24 */ /* 0x040fe400078e020c */
[----:B------:R-:W-:Y:S01]  /*1ee0*/  IMAD R13, R0, c[0x0][0x20c], R11 ;  /* 0x00008300000d7a24 */ /* 0x000fe200078e020b */
[----:B------:R-:W-:Y:S01]  /*1ef0*/  IADD3 R0, -R8, RZ, RZ ;  /* 0x000000ff08007210 */ /* 0x000fe20007ffe1ff */
[C---:B------:R-:W-:Y:S02]  /*1f00*/  IMAD R11, R9.reuse, c[0x0][0x1c4], R15 ;  /* 0x00007100090b7a24 */ /* 0x040fe400078e020f */
[----:B------:R-:W-:Y:S01]  /*1f10*/  IMAD.WIDE.U32 R2, R9, c[0x0][0x1c0], R2 ;  /* 0x0000700009027a25 */ /* 0x000fe200078e0002 */
[----:B------:R-:W-:Y:S02]  /*1f20*/  SHF.R.S32.HI R9, RZ, 0x1f, R8 ;  /* 0x0000001fff097819 */ /* 0x000fe40000011408 */
[----:B------:R-:W-:Y:S01]  /*1f30*/  IADD3 R5, R5, R13, RZ ;  /* 0x0000000d05057210 */ /* 0x000fe20007ffe0ff */
[----:B------:R-:W-:Y:S01]  /*1f40*/  IMAD R10, R0, c[0x0][0x2c4], R10 ;  /* 0x0000b100000a7a24 */ /* 0x000fe200078e020a */
[----:B------:R-:W-:Y:S01]  /*1f50*/  IADD3 R3, R3, R11, RZ ;  /* 0x0000000b03037210 */ /* 0x000fe20007ffe0ff */
[----:B------:R-:W-:-:S02]  /*1f60*/  IMAD R0, R9, c[0x0][0x1b0], RZ ;  /* 0x00006c0009007a24 */ /* 0x000fc400078e02ff */
[----:B------:R-:W-:Y:S02]  /*1f70*/  IMAD.IADD R7, R7, 0x1, R12 ;  /* 0x0000000107077824 */ /* 0x000fe400078e020c */
[C---:B------:R-:W-:Y:S02]  /*1f80*/  IMAD R0, R8.reuse, c[0x0][0x1b4], R0 ;  /* 0x00006d0008007a24 */ /* 0x040fe400078e0200 */
[----:B------:R-:W-:-:S04]  /*1f90*/  IMAD.WIDE.U32 R8, R8, c[0x0][0x1b0], R2 ;  /* 0x00006c0008087a25 */ /* 0x000fc800078e0002 */
[----:B------:R-:W-:Y:S01]  /*1fa0*/  IMAD.WIDE.U32 R2, R227, c[0x0][0x210], R4 ;  /* 0x00008400e3027a25 */ /* 0x000fe200078e0004 */
[----:B------:R-:W-:-:S03]  /*1fb0*/  SHF.R.S32.HI R4, RZ, 0x1f, R10 ;  /* 0x0000001fff047819 */ /* 0x000fc6000001140a */
[----:B------:R-:W-:Y:S01]  /*1fc0*/  IMAD R5, R227, c[0x0][0x214], R3 ;  /* 0x00008500e3057a24 */ /* 0x000fe200078e0203 */
[----:B------:R-:W-:Y:S01]  /*1fd0*/  IADD3 R3, R9, R0, RZ ;  /* 0x0000000009037210 */ /* 0x000fe20007ffe0ff */
[----:B------:R-:W-:Y:S02]  /*1fe0*/  IMAD R9, R4, c[0x0][0x1a8], RZ ;  /* 0x00006a0004097a24 */ /* 0x000fe400078e02ff */
[----:B------:R-:W-:Y:S01]  /*1ff0*/  IMAD.MOV.U32 R4, RZ, RZ, R2 ;  /* 0x000000ffff047224 */ /* 0x000fe200078e0002 */
[----:B------:R-:W-:Y:S01]  /*2000*/  MOV R2, R8 ;  /* 0x0000000800027202 */ /* 0x000fe20000000f00 */
[----:B------:R-:W-:-:S04]  /*2010*/  IMAD.WIDE.U32 R6, R227, c[0x0][0x1e8], R6 ;  /* 0x00007a00e3067a25 */ /* 0x000fc800078e0006 */
[----:B------:R-:W-:Y:S02]  /*2020*/  IMAD R7, R227, c[0x0][0x1ec], R7 ;  /* 0x00007b00e3077a24 */ /* 0x000fe400078e0207 */
[C---:B------:R-:W-:Y:S02]  /*2030*/  IMAD R9, R10.reuse, c[0x0][0x1ac], R9 ;  /* 0x00006b000a097a24 */ /* 0x040fe400078e0209 */
[----:B------:R-:W-:Y:S01]  /*2040*/  IMAD.WIDE.U32 R2, R10, c[0x0][0x1a8], R2 ;  /* 0x00006a000a027a25 */ /* 0x000fe200078e0002 */
[----:B------:R-:W-:-:S03]  /*2050*/  LEA R10, R229, R251, 0x7 ;  /* 0x000000fbe50a7211 */ /* 0x000fc600078e38ff */
[----:B------:R-:W-:Y:S01]  /*2060*/  IMAD.IADD R3, R3, 0x1, R9 ;  /* 0x0000000103037824 */ /* 0x000fe200078e0209 */
[----:B--2---:R-:W-:Y:S02]  /*2070*/  @P3 SHF.R.S32.HI R0, RZ, 0x1f, R14 ;  /* 0x0000001fff003819 */ /* 0x004fe4000001140e */
[----:B------:R-:W-:Y:S02]  /*2080*/  @!P3 MOV R0, R248 ;  /* 0x000000f80000b202 */ /* 0x000fe40000000f00 */
[----:B------:R-:W-:Y:S02]  /*2090*/  @!P3 MOV R14, R223 ;  /* 0x000000df000eb202 */ /* 0x000fe40000000f00 */
[----:B------:R-:W-:Y:S02]  /*20a0*/  SEL R8, R0, RZ, !P0 ;  /* 0x000000ff00087207 */ /* 0x000fe40004000000 */
[----:B------:R-:W-:Y:S02]  /*20b0*/  SEL R0, R14, RZ, !P0 ;  /* 0x000000ff0e007207 */ /* 0x000fe40004000000 */
[----:B------:R-:W-:Y:S01]  /*20c0*/  LEA R12, P0, R2, c[0x0][0x160], 0x1 ;  /* 0x00005800020c7a11 */ /* 0x000fe200078008ff */
[----:B------:R-:W-:-:S02]  /*20d0*/  IMAD R11, R8, c[0x0][0x1f0], RZ ;  /* 0x00007c00080b7a24 */ /* 0x000fc400078e02ff */
[----:B------:R-:W-:Y:S01]  /*20e0*/  IMAD R8, R8, c[0x0][0x218], RZ ;  /* 0x0000860008087a24 */ /* 0x000fe200078e02ff */
[----:B------:R-:W-:Y:S01]  /*20f0*/  LEA.HI.X R9, R2, c[0x0][0x164], R3, 0x1, P0 ;  /* 0x0000590002097a11 */ /* 0x000fe200000f0c03 */
[C---:B------:R-:W-:Y:S02]  /*2100*/  IMAD R11, R0.reuse, c[0x0][0x1f4], R11 ;  /* 0x00007d00000b7a24 */ /* 0x040fe400078e020b */
[C---:B------:R-:W-:Y:S02]  /*2110*/  IMAD R8, R0.reuse, c[0x0][0x21c], R8 ;  /* 0x0000870000087a24 */ /* 0x040fe400078e0208 */
[----:B------:R-:W-:-:S04]  /*2120*/  IMAD.WIDE.U32 R218, R0, c[0x0][0x1f0], R6 ;  /* 0x00007c0000da7a25 */ /* 0x000fc800078e0006 */
[----:B------:R-:W-:Y:S01]  /*2130*/  IMAD.WIDE.U32 R220, R0, c[0x0][0x218], R4 ;  /* 0x0000860000dc7a25 */ /* 0x000fe200078e0004 */
[----:B------:R-:W-:-:S04]  /*2140*/  IADD3 R217, R219, R11, RZ ;  /* 0x0000000bdbd97210 */ /* 0x000fc80007ffe0ff */
[----:B------:R-:W-:Y:S01]  /*2150*/  IADD3 R222, R221, R8, RZ ;  /* 0x00000008ddde7210 */ /* 0x000fe20007ffe0ff */
[----:B------:R-:W-:Y:S05]  /*2160*/  BRA.DIV ~URZ, `(.L_x_1240) ;  /* 0x0000aa927f007947 */ /* 0x000fea000b800000 */
[----:B------:R1:W2:Y:S02]  /*2170*/  SHFL.IDX PT, R8, R9, RZ, 0x181f ;  /* 0x00181fff09087589 */ /* 0x0002a400000e0000 */
.L_x_1324:
[----:B------:R-:W-:Y:S05]  /*2180*/  BRA.DIV ~URZ, `(.L_x_1241) ;  /* 0x0000aae27f007947 */ /* 0x000fea000b800000 */
[----:B------:R3:W4:Y:S02]  /*2190*/  SHFL.IDX PT, R0, R12, RZ, 0x181f ;  /* 0x00181fff0c007589 */ /* 0x00072400000e0000 */
.L_x_1325:
[----:B------:R-:W-:Y:S01]  /*21a0*/  IMAD R11, R16, c[0x0][0x2c4], RZ ;  /* 0x0000b100100b7a24 */ /* 0x000fe200078e02ff */
[----:B------:R-:W-:Y:S04]  /*21b0*/  BSSY B0, `(.L_x_1242) ;  /* 0x000000f000007945 */ /* 0x000fe80003800000 */
[----:B------:R-:W-:-:S13]  /*21c0*/  ISETP.GE.AND P0, PT, R10, R11, PT ;  /* 0x0000000b0a00720c */ /* 0x000fda0003f06270 */
[----:B------:R-:W-:Y:S05]  /*21d0*/  @P0 BRA `(.L_x_1243) ;  /* 0x000000c000000947 */ /* 0x000fea0003800000 */
[CC--:B----4-:R-:W-:Y:S02]  /*21e0*/  LEA R6, P0, R224.reuse, R0.reuse, 0x1 ;  /* 0x00000000e0067211 */ /* 0x0d0fe400078008ff */
[C---:B------:R-:W-:Y:S02]  /*21f0*/  LEA R4, P3, R215.reuse, R0, 0x1 ;  /* 0x00000000d7047211 */ /* 0x040fe400078608ff */
[----:B--2---:R-:W-:Y:S02]  /*2200*/  LEA.HI.X R7, R224, R8, R225, 0x1, P0 ;  /* 0x00000008e0077211 */ /* 0x004fe400000f0ce1 */
[C---:B------:R-:W-:Y:S02]  /*2210*/  LEA R2, P0, R212.reuse, R0, 0x1 ;  /* 0x00000000d4027211 */ /* 0x040fe400078008ff */
[-C--:B------:R-:W-:Y:S01]  /*2220*/  LEA.HI.X R5, R215, R8.reuse, R250, 0x1, P3 ;  /* 0x00000008d7057211 */ /* 0x080fe200018f0cfa */
[----:B------:R-:W-:Y:S01]  /*2230*/  @!PT LDS RZ, [RZ] ;  /* 0x00000000fffff984 */ /* 0x000fe20000000800 */
[----:B------:R-:W-:Y:S01]  /*2240*/  @!PT LDS RZ, [RZ] ;  /* 0x00000000fffff984 */ /* 0x000fe20000000800 */
[----:B------:R-:W-:Y:S01]  /*2250*/  @!PT LDS RZ, [RZ] ;  /* 0x00000000fffff984 */ /* 0x000fe20000000800 */
[----:B------:R2:W-:Y:S01]  /*2260*/  LDGSTS.E.BYPASS.LTC128B.128 [R216+0x18100], [R6.64], !P6 ;  /* 0x1810000006d87fae */ /* 0x0005e2000f101d48 */
[----:B------:R-:W-:-:S03]  /*2270*/  LEA.HI.X R3, R212, R8, R249, 0x1, P0 ;  /* 0x00000008d4037211 */ /* 0x000fc600000f0cf9 */
[----:B------:R2:W-:Y:S04]  /*2280*/  LDGSTS.E.BYPASS.LTC128B.128 [R216+0x1c100], [R4.64], !P5 ;  /* 0x1c10000004d87fae */ /* 0x0005e8000e901d48 */
[----:B------:R2:W-:Y:S02]  /*2290*/  LDGSTS.E.BYPASS.LTC128B.128 [R216+0x20100], [R2.64], !P4 ;  /* 0x2010000002d87fae */ /* 0x0005e4000e101d48 */
.L_x_1243:
[----:B------:R-:W-:Y:S05]  /*22a0*/  BSYNC B0 ;  /* 0x0000000000007941 */ /* 0x000fea0003800000 */
.L_x_1242:
[----:B------:R-:W-:Y:S05]  /*22b0*/  BRA.DIV ~URZ, `(.L_x_1244) ;  /* 0x0000aa127f007947 */ /* 0x000fea000b800000 */
[----:B--2---:R2:W1:Y:S04]  /*22c0*/  SHFL.IDX PT, R8, R9, 0x1, 0x181f ;  /* 0x00381f0009087f89 */ /* 0x00446800000e0000 */
[----:B----4-:R2:W4:Y:S02]  /*22d0*/  SHFL.IDX PT, R0, R12, 0x1, 0x181f ;  /* 0x00381f000c007f89 */ /* 0x01052400000e0000 */
.L_x_1326:
[----:B------:R-:W-:Y:S01]  /*22e0*/  IADD3 R2, R10, 0x20, RZ ;  /* 0x000000200a027810 */ /* 0x000fe20007ffe0ff */
[----:B------:R-:W-:Y:S03]  /*22f0*/  BSSY B0, `(.L_x_1245) ;  /* 0x000000f000007945 */ /* 0x000fe60003800000 */
[----:B------:R-:W-:-:S13]  /*2300*/  ISETP.GE.AND P0, PT, R2, R11, PT ;  /* 0x0000000b0200720c */ /* 0x000fda0003f06270 */
[----:B------:R-:W-:Y:S05]  /*2310*/  @P0 BRA `(.L_x_1246) ;  /* 0x000000c000000947 */ /* 0x000fea0003800000 */
[CC--:B----4-:R-:W-:Y:S02]  /*2320*/  LEA R6, P0, R224.reuse, R0.reuse, 0x1 ;  /* 0x00000000e0067211 */ /* 0x0d0fe400078008ff */
[C---:B------:R-:W-:Y:S02]  /*2330*/  LEA R4, P3, R215.reuse, R0, 0x1 ;  /* 0x00000000d7047211 */ /* 0x040fe400078608ff */
[----:B-1----:R-:W-:Y:S02]  /*2340*/  LEA.HI.X R7, R224, R8, R225, 0x1, P0 ;  /* 0x00000008e0077211 */ /* 0x002fe400000f0ce1 */
        /* <DEDUP_REMOVED lines=9> */
.L_x_1246:
[----:B------:R-:W-:Y:S05]  /*23e0*/  BSYNC B0 ;  /* 0x0000000000007941 */ /* 0x000fea0003800000 */
.L_x_1245:
[----:B------:R-:W-:Y:S05]  /*23f0*/  BRA.DIV ~URZ, `(.L_x_1247) ;  /* 0x0000a9927f007947 */ /* 0x000fea000b800000 */
[----:B-1----:R1:W2:Y:S02]  /*2400*/  SHFL.IDX PT, R8, R9, 0x2, 0x181f ;  /* 0x00581f0009087f89 */ /* 0x0022a400000e0000 */
.L_x_1327:
[----:B------:R-:W-:Y:S05]  /*2410*/  BRA.DIV ~URZ, `(.L_x_1248) ;  /* 0x0000a9e27f007947 */ /* 0x000fea000b800000 */
[----:B----4-:R4:W1:Y:S02]  /*2420*/  SHFL.IDX PT, R0, R12, 0x2, 0x181f ;  /* 0x00581f000c007f89 */ /* 0x01086400000e0000 */
.L_x_1328:
[----:B------:R-:W-:Y:S01]  /*2430*/  IADD3 R2, R10, 0x40, RZ ;  /* 0x000000400a027810 */ /* 0x000fe20007ffe0ff */
[----:B------:R-:W-:Y:S03]  /*2440*/  BSSY B0, `(.L_x_1249) ;  /* 0x000000f000007945 */ /* 0x000fe60003800000 */
[----:B------:R-:W-:-:S13]  /*2450*/  ISETP.GE.AND P0, PT, R2, R11, PT ;  /* 0x0000000b0200720c */ /* 0x000fda0003f06270 */
[----:B------:R-:W-:Y:S05]  /*2460*/  @P0 BRA `(.L_x_1250) ;  /* 0x000000c000000947 */ /* 0x000fea0003800000 */
[CC--:B-1----:R-:W-:Y:S02]  /*2470*/  LEA R6, P0, R224.reuse, R0.reuse, 0x1 ;  /* 0x00000000e0067211 */ /* 0x0c2fe400078008ff */
        /* <DEDUP_REMOVED lines=11> */
.L_x_1250:
[----:B------:R-:W-:Y:S05]  /*2530*/  BSYNC B0 ;  /* 0x0000000000007941 */ /* 0x000fea0003800000 */
.L_x_1249:
[----:B------:R-:W-:Y:S05]  /*2540*/  BRA.DIV ~URZ, `(.L_x_1251) ;  /* 0x0000a9127f007947 */ /* 0x000fea000b800000 */
[----:B--2---:R2:W3:Y:S04]  /*2550*/  SHFL.IDX PT, R8, R9, 0x3, 0x181f ;  /* 0x00781f0009087f89 */ /* 0x0044e800000e0000 */
[----:B-1----:R2:W1:Y:S02]  /*2560*/  SHFL.IDX PT, R0, R12, 0x3, 0x181f ;  /* 0x00781f000c007f89 */ /* 0x00246400000e0000 */
.L_x_1329:
[----:B------:R-:W-:-:S04]  /*2570*/  IADD3 R2, R10, 0x60, RZ ;  /* 0x000000600a027810 */ /* 0x000fc80007ffe0ff */
[----:B------:R-:W-:-:S13]  /*2580*/  ISETP.GE.AND P3, PT, R2, R11, PT ;  /* 0x0000000b0200720c */ /* 0x000fda0003f66270 */
[----:B-1----:R-:W-:-:S04]  /*2590*/  @!P3 LEA R6, P0, R224, R0, 0x1 ;  /* 0x00000000e006b211 */ /* 0x002fc800078008ff */
[----:B---3--:R-:W-:Y:S02]  /*25a0*/  @!P3 LEA.HI.X R7, R224, R8, R225, 0x1, P0 ;  /* 0x00000008e007b211 */ /* 0x008fe400000f0ce1 */
[----:B------:R-:W-:-:S03]  /*25b0*/  @!P3 LEA R4, P0, R215, R0, 0x1 ;  /* 0x00000000d704b211 */ /* 0x000fc600078008ff */
[----:B------:R-:W-:Y:S01]  /*25c0*/  @!PT LDS RZ, [RZ] ;  /* 0x00000000fffff984 */ /* 0x000fe20000000800 */
[----:B------:R-:W-:Y:S01]  /*25d0*/  @!PT LDS RZ, [RZ] ;  /* 0x00000000fffff984 */ /* 0x000fe20000000800 */
[----:B------:R-:W-:Y:S01]  /*25e0*/  @!PT LDS RZ, [RZ] ;  /* 0x00000000fffff984 */ /* 0x000fe20000000800 */
[----:B------:R1:W-:Y:S01]  /*25f0*/  @!P3 LDGSTS.E.BYPASS.LTC128B.128 [R216+0x1b100], [R6.64], !P6 ;  /* 0x1b10000006d8bfae */ /* 0x0003e2000f101d48 */
[----:B------:R-:W-:Y:S02]  /*2600*/  @!P3 LEA.HI.X R5, R215, R8, R250, 0x1, P0 ;  /* 0x00000008d705b211 */ /* 0x000fe400000f0cfa */
[----:B------:R-:W-:-:S03]  /*2610*/  @!P3 LEA R2, P0, R212, R0, 0x1 ;  /* 0x00000000d402b211 */ /* 0x000fc600078008ff */
[----:B------:R1:W-:Y:S01]  /*2620*/  @!P3 LDGSTS.E.BYPASS.LTC128B.128 [R216+0x1f100], [R4.64], !P5 ;  /* 0x1f10000004d8bfae */ /* 0x0003e2000e901d48 */
[----:B------:R-:W-:-:S05]  /*2630*/  @!P3 LEA.HI.X R3, R212, R8, R249, 0x1, P0 ;  /* 0x00000008d403b211 */ /* 0x000fca00000f0cf9 */
[----:B------:R1:W-:Y:S04]  /*2640*/  @!P3 LDGSTS.E.BYPASS.LTC128B.128 [R216+0x23100], [R2.64], !P4 ;  /* 0x2310000002d8bfae */ /* 0x0003e8000e101d48 */
[----:B------:R-:W0:Y:S01]  /*2650*/  LDGDEPBAR ;  /* 0x00000000000079af */ /* 0x000e220000000000 */
[----:B------:R-:W-:Y:S02]  /*2660*/  WARPSYNC 0xffffffff ;  /* 0xffffffff00007948 */ /* 0x000fe40003800000 */
[----:B-1----:R-:W-:Y:S01]  /*2670*/  IMAD.IADD R2, R90, 0x1, -R251 ;  /* 0x000000015a027824 */ /* 0x002fe200078e0afb */
[----:B------:R-:W-:Y:S01]  /*2680*/  SHF.R.S32.HI R4, RZ, 0x1f, R88 ;  /* 0x0000001fff047819 */ /* 0x000fe20000011458 */
[C---:B------:R-:W-:Y:S01]  /*2690*/  IMAD.WIDE.U32 R6, R88.reuse, c[0x0][0x1e0], RZ ;  /* 0x0000780058067a25 */ /* 0x040fe200078e00ff */
[----:B------:R-:W-:Y:S03]  /*26a0*/  BAR.SYNC.DEFER_BLOCKING 0x0 ;  /* 0x0000000000007b1d */ /* 0x000fe60000010000 */
[----:B------:R-:W-:Y:S01]  /*26b0*/  IMAD R2, R88, -0x40, R2 ;  /* 0xffffffc058027824 */ /* 0x000fe200078e0202 */
[----:B------:R-:W-:Y:S01]  /*26c0*/  LEA R3, P0, R6, R218, 0x6 ;  /* 0x000000da06037211 */ /* 0x000fe200078030ff */
[----:B------:R-:W-:Y:S01]  /*26d0*/  IMAD R0, R4, c[0x0][0x1e0], RZ ;  /* 0x0000780004007a24 */ /* 0x000fe200078e02ff */
[----:B------:R-:W-:Y:S01]  /*26e0*/  ULDC.64 UR4, c[0x0][0x208] ;  /* 0x0000820000047ab9 */ /* 0x000fe20000000a00 */
[----:B------:R-:W-:Y:S01]  /*26f0*/  IMAD.WIDE.U32 R10, R88, c[0x0][0x208], RZ ;  /* 0x00008200580a7a25 */ /* 0x000fe200078e00ff */
[C---:B------:R-:W-:Y:S01]  /*2700*/  ISETP.GE.AND P3, PT, R2.reuse, 0x21, PT ;  /* 0x000000210200780c */ /* 0x040fe20003f66270 */
[----:B------:R-:W-:Y:S01]  /*2710*/  USHF.L.U32 UR7, UR4, 0x6, URZ ;  /* 0x0000000604077899 */ /* 0x000fe2000800063f */
[----:B------:R-:W-:Y:S01]  /*2720*/  ISETP.GE.AND P6, PT, R2, 0x1, PT ;  /* 0x000000010200780c */ /* 0x000fe20003fc6270 */
[----:B------:R-:W-:Y:S01]  /*2730*/  IMAD R5, R88, c[0x0][0x1e4], R0 ;  /* 0x0000790058057a24 */ /* 0x000fe200078e0200 */
[----:B------:R-:W-:Y:S01]  /*2740*/  UMOV UR6, 0x6 ;  /* 0x0000000600067882 */ /* 0x000fe20000000000 */
[----:B------:R-:W-:Y:S01]  /*2750*/  IMAD.MOV.U32 R0, RZ, RZ, 0x20 ;  /* 0x00000020ff007424 */ /* 0x000fe200078e00ff */
[----:B------:R-:W-:Y:S01]  /*2760*/  USHF.L.U64.HI UR5, UR4, UR6, UR5 ;  /* 0x0000000604057299 */ /* 0x000fe20008010205 */
[----:B------:R-:W-:Y:S01]  /*2770*/  IMAD.IADD R5, R7, 0x1, R5 ;  /* 0x0000000107057824 */ /* 0x000fe200078e0205 */
[----:B------:R-:W-:Y:S01]  /*2780*/  BSSY B0, `(.L_x_1252) ;  /* 0x0000047000007945 */ /* 0x000fe20003800000 */
[----:B--2---:R-:W-:-:S03]  /*2790*/  IMAD.WIDE.U32 R8, R0, c[0x0][0x1e0], RZ ;  /* 0x0000780000087a25 */ /* 0x004fc600078e00ff */
[----:B------:R-:W-:Y:S01]  /*27a0*/  LEA.HI.X R5, R6, R217, R5, 0x6, P0 ;  /* 0x000000d906057211 */ /* 0x000fe200000f3405 */
[----:B------:R-:W-:Y:S01]  /*27b0*/  IMAD R6, R4, c[0x0][0x208], RZ ;  /* 0x0000820004067a24 */ /* 0x000fe200078e02ff */
[C---:B------:R-:W-:Y:S01]  /*27c0*/  @P3 IADD3 R4, P0, R3.reuse, R8, RZ ;  /* 0x0000000803043210 */ /* 0x040fe20007f1e0ff */
[----:B------:R-:W-:Y:S01]  /*27d0*/  IMAD R7, R0, c[0x0][0x1e4], RZ ;  /* 0x0000790000077a24 */ /* 0x000fe200078e02ff */
[----:B------:R-:W-:Y:S01]  /*27e0*/  @P6 LEA R8, P4, R3, c[0x0][0x1c8], 0x1 ;  /* 0x0000720003086a11 */ /* 0x000fe200078808ff */
[----:B------:R-:W-:Y:S02]  /*27f0*/  IMAD R6, R88, c[0x0][0x20c], R6 ;  /* 0x0000830058067a24 */ /* 0x000fe400078e0206 */
[----:B------:R-:W-:Y:S01]  /*2800*/  IMAD.MOV.U32 R16, RZ, RZ, 0x40 ;  /* 0x00000040ff107424 */ /* 0x000fe200078e00ff */
[----:B------:R-:W-:Y:S02]  /*2810*/  @P3 IADD3.X R7, R5, R9, R7, P0, !PT ;  /* 0x0000000905073210 */ /* 0x000fe400007fe407 */
[----:B------:R-:W-:Y:S01]  /*2820*/  @P6 LEA.HI.X R9, R3, c[0x0][0x1cc], R5, 0x1, P4 ;  /* 0x0000730003096a11 */ /* 0x000fe200020f0c05 */
[----:B------:R-:W-:Y:S01]  /*2830*/  IMAD.IADD R5, R11, 0x1, R6 ;  /* 0x000000010b057824 */ /* 0x000fe200078e0206 */
[----:B------:R-:W-:-:S02]  /*2840*/  LEA R3, P0, R10, R220, 0x6 ;  /* 0x000000dc0a037211 */ /* 0x000fc400078030ff */
[----:B------:R-:W-:Y:S01]  /*2850*/  @P3 LEA R6, P5, R4, c[0x0][0x1c8], 0x1 ;  /* 0x0000720004063a11 */ /* 0x000fe200078a08ff */
[----:B------:R-:W-:Y:S01]  /*2860*/  @!PT LDS RZ, [RZ] ;  /* 0x00000000fffff984 */ /* 0x000fe20000000800 */
[----:B------:R-:W-:Y:S01]  /*2870*/  @!PT LDS RZ, [RZ] ;  /* 0x00000000fffff984 */ /* 0x000fe20000000800 */
[----:B------:R-:W-:Y:S01]  /*2880*/  @!PT LDS RZ, [RZ] ;  /* 0x00000000fffff984 */ /* 0x000fe20000000800 */
[----:B------:R1:W-:Y:S01]  /*2890*/  @P6 LDGSTS.E.BYPASS.LTC128B.128 [R216+0xc100], [R8.64], !P1 ;  /* 0x0c10000008d86fae */ /* 0x0003e2000c901d48 */
[----:B------:R-:W-:Y:S02]  /*28a0*/  @P6 ISETP.GE.AND P4, PT, R212, c[0x0][0x1d4], PT ;  /* 0x00007500d4006a0c */ /* 0x000fe40003f86270 */
[----:B------:R-:W-:Y:S01]  /*28b0*/  LEA.HI.X R5, R10, R222, R5, 0x6, P0 ;  /* 0x000000de0a057211 */ /* 0x000fe200000f3405 */
[----:B------:R1:W-:Y:S01]  /*28c0*/  @P6 LDGSTS.E.BYPASS.LTC128B.128 [R216+0xe100], [R8.64+0x80], !P2 ;  /* 0x0e10008008d86fae */ /* 0x0003e2000d101d48 */
[----:B------:R-:W-:Y:S02]  /*28d0*/  @P3 LEA.HI.X R7, R4, c[0x0][0x1cc], R7, 0x1, P5 ;  /* 0x0000730004073a11 */ /* 0x000fe400028f0c07 */
[----:B------:R-:W-:Y:S02]  /*28e0*/  LEA R4, P5, R3, c[0x0][0x1f8], 0x1 ;  /* 0x00007e0003047a11 */ /* 0x000fe400078a08ff */
[----:B------:R-:W-:-:S02]  /*28f0*/  @P3 ISETP.GE.AND P0, PT, R212, c[0x0][0x1d4], PT ;  /* 0x00007500d4003a0c */ /* 0x000fc40003f06270 */
[----:B------:R-:W-:Y:S02]  /*2900*/  LEA.HI.X R5, R3, c[0x0][0x1fc], R5, 0x1, P5 ;  /* 0x00007f0003057a11 */ /* 0x000fe400028f0c05 */
[----:B------:R-:W-:Y:S01]  /*2910*/  ISETP.GE.AND P5, PT, R224, c[0x0][0x1d4], PT ;  /* 0x00007500e0007a0c */ /* 0x000fe20003fa6270 */
[----:B------:R1:W-:Y:S01]  /*2920*/  @P6 LDGSTS.E.BYPASS.LTC128B.128 [R216+0x10100], [R8.64+0x100], !P4 ;  /* 0x1010010008d86fae */ /* 0x0003e2000e101d48 */
[----:B------:R-:W-:Y:S02]  /*2930*/  ISETP.GE.AND P4, PT, R215, c[0x0][0x1d4], PT ;  /* 0x00007500d7007a0c */ /* 0x000fe40003f86270 */
[C---:B------:R-:W-:Y:S01]  /*2940*/  ISETP.LT.OR P6, PT, R2.reuse, 0x1, P5 ;  /* 0x000000010200780c */ /* 0x040fe20002fc1670 */
[----:B------:R1:W-:Y:S01]  /*2950*/  @P3 LDGSTS.E.BYPASS.LTC128B.128 [R216+0xd100], [R6.64], !P1 ;  /* 0x0d10000006d83fae */ /* 0x0003e2000c901d48 */
[----:B------:R-:W-:-:S03]  /*2960*/  ISETP.LT.OR P5, PT, R2, 0x21, P5 ;  /* 0x000000210200780c */ /* 0x000fc60002fa1670 */
[----:B------:R1:W-:Y:S04]  /*2970*/  @P3 LDGSTS.E.BYPASS.LTC128B.128 [R216+0xf100], [R6.64+0x80], !P2 ;  /* 0x0f10008006d83fae */ /* 0x0003e8000d101d48 */
[----:B------:R1:W-:Y:S01]  /*2980*/  @P3 LDGSTS.E.BYPASS.LTC128B.128 [R216+0x11100], [R6.64+0x100], !P0 ;  /* 0x1110010006d83fae */ /* 0x0003e2000c101d48 */
[----:B------:R-:W-:Y:S02]  /*2990*/  ISETP.LT.OR P0, PT, R2, 0x1, P4 ;  /* 0x000000010200780c */ /* 0x000fe40002701670 */
[----:B------:R-:W-:Y:S01]  /*29a0*/  ISETP.GE.AND P3, PT, R212, c[0x0][0x1d4], PT ;  /* 0x00007500d4007a0c */ /* 0x000fe20003f66270 */
[----:B------:R-:W0:Y:S01]  /*29b0*/  LDGDEPBAR ;  /* 0x00000000000079af */ /* 0x000e220000000000 */
[----:B------:R-:W-:-:S03]  /*29c0*/  ISETP.LT.OR P4, PT, R2, 0x21, P4 ;  /* 0x000000210200780c */ /* 0x000fc60002781670 */
[----:B------:R1:W-:Y:S01]  /*29d0*/  LDGSTS.E.BYPASS.LTC128B.128 [R216+0x100], [R4.64], !P6 ;  /* 0x0010000004d87fae */ /* 0x0003e2000f101d48 */
[C---:B------:R-:W-:Y:S02]  /*29e0*/  ISETP.LT.OR P6, PT, R2.reuse, 0x1, P3 ;  /* 0x000000010200780c */ /* 0x040fe40001fc1670 */
[----:B------:R-:W-:-:S03]  /*29f0*/  ISETP.LT.OR P3, PT, R2, 0x21, P3 ;  /* 0x000000210200780c */ /* 0x000fc60001f61670 */
[----:B------:R1:W-:Y:S01]  /*2a00*/  LDGSTS.E.BYPASS.LTC128B.128 [R216+0x2100], [R4.64+0x80], !P0 ;  /* 0x0210008004d87fae */ /* 0x0003e2000c101d48 */
[----:B------:R-:W-:-:S04]  /*2a10*/  IADD3 R2, P0, R4, UR7, RZ ;  /* 0x0000000704027c10 */ /* 0x000fc8000ff1e0ff */
[----:B------:R-:W-:-:S03]  /*2a20*/  IADD3.X R3, R5, UR5, RZ, P0, !PT ;  /* 0x0000000505037c10 */ /* 0x000fc600087fe4ff */
[----:B------:R1:W-:Y:S04]  /*2a30*/  LDGSTS.E.BYPASS.LTC128B.128 [R216+0x4100], [R4.64+0x100], !P6 ;  /* 0x0410010004d87fae */ /* 0x0003e8000f101d48 */
[----:B------:R1:W-:Y:S04]  /*2a40*/  LDGSTS.E.BYPASS.LTC128B.128 [R216+0x1100], [R2.64], !P5 ;  /* 0x0110000002d87fae */ /* 0x0003e8000e901d48 */
[----:B------:R1:W-:Y:S04]  /*2a50*/  LDGSTS.E.BYPASS.LTC128B.128 [R216+0x3100], [R2.64+0x80], !P4 ;  /* 0x0310008002d87fae */ /* 0x0003e8000e101d48 */
[----:B------:R1:W-:Y:S01]  /*2a60*/  LDGSTS.E.BYPASS.LTC128B.128 [R216+0x5100], [R2.64+0x100], !P3 ;  /* 0x0510010002d87fae */ /* 0x0003e2000d901d48 */
[----:B------:R-:W-:-:S03]  /*2a70*/  ISETP.GT.AND P3, PT, R88, R206, PT ;  /* 0x000000ce5800720c */ /* 0x000fc60003f64270 */
[----:B------:R-:W0:Y:S10]  /*2a80*/  LDGDEPBAR ;  /* 0x00000000000079af */ /* 0x000e340000000000 */
[----:B------:R-:W-:Y:S05]  /*2a90*/  @!P3 BRA `(.L_x_1253) ;  /* 0x000001500000b947 */ /* 0x000fea0003800000 */
[----:B-1----:R-:W-:Y:S01]  /*2aa0*/  IADD3 R2, R245, -0x2, RZ ;  /* 0xfffffffef5027810 */ /* 0x002fe20007ffe0ff */
[----:B------:R-:W-:-:S03]  /*2ab0*/  IMAD.WIDE.U32 R6, R16, c[0x0][0x1e0], RZ ;  /* 0x0000780010067a25 */ /* 0x000fc600078e00ff */
[----:B------:R-:W-:Y:S01]  /*2ac0*/  SHF.R.S32.HI R3, RZ, 0x1f, R2 ;  /* 0x0000001fff037819 */ /* 0x000fe20000011402 */
[----:B------:R-:W-:-:S04]  /*2ad0*/  IMAD.WIDE.U32 R4, R2, c[0x0][0x1e0], RZ ;  /* 0x0000780002047a25 */ /* 0x000fc800078e00ff */
[----:B------:R-:W-:-:S04]  /*2ae0*/  IMAD R3, R3, c[0x0][0x1e0], RZ ;  /* 0x0000780003037a24 */ /* 0x000fc800078e02ff */
[----:B------:R-:W-:Y:S01]  /*2af0*/  IMAD R2, R2, c[0x0][0x1e4], R3 ;  /* 0x0000790002027a24 */ /* 0x000fe200078e0203 */
[----:B------:R-:W-:-:S03]  /*2b00*/  LEA R3, P0, R4, R218, 0x6 ;  /* 0x000000da04037211 */ /* 0x000fc600078030ff */
[----:B------:R-:W-:Y:S01]  /*2b10*/  IMAD.IADD R5, R5, 0x1, R2 ;  /* 0x0000000105057824 */ /* 0x000fe200078e0202 */
[----:B------:R-:W-:-:S04]  /*2b20*/  LEA R2, P4, R3, c[0x0][0x1c8], 0x1 ;  /* 0x0000720003027a11 */ /* 0x000fc800078808ff */
[----:B------:R-:W-:Y:S01]  /*2b30*/  LEA.HI.X R4, R4, R217, R5, 0x6, P0 ;  /* 0x000000d904047211 */ /* 0x000fe200000f3405 */
[----:B------:R-:W-:Y:S01]  /*2b40*/  IMAD R5, R16, c[0x0][0x1e4], RZ ;  /* 0x0000790010057a24 */ /* 0x000fe200078e02ff */
[----:B------:R-:W-:Y:S02]  /*2b50*/  ISETP.GE.AND P0, PT, R212, c[0x0][0x1d4], PT ;  /* 0x00007500d4007a0c */ /* 0x000fe40003f06270 */
[----:B------:R-:W-:Y:S02]  /*2b60*/  LEA.HI.X R3, R3, c[0x0][0x1cc], R4, 0x1, P4 ;  /* 0x0000730003037a11 */ /* 0x000fe400020f0c04 */
[----:B------:R-:W-:-:S03]  /*2b70*/  IADD3 R4, P4, R6, R2, RZ ;  /* 0x0000000206047210 */ /* 0x000fc60007f9e0ff */
[----:B------:R1:W-:Y:S01]  /*2b80*/  LDGSTS.E.BYPASS.LTC128B.128 [R216+0x12100], [R2.64], !P1 ;  /* 0x1210000002d87fae */ /* 0x0003e2000c901d48 */
[----:B------:R-:W-:-:S03]  /*2b90*/  IADD3.X R5, R3, R7, R5, P4, !PT ;  /* 0x0000000703057210 */ /* 0x000fc600027fe405 */
[----:B------:R1:W-:Y:S04]  /*2ba0*/  LDGSTS.E.BYPASS.LTC128B.128 [R216+0x14100], [R2.64+0x80], !P2 ;  /* 0x1410008002d87fae */ /* 0x0003e8000d101d48 */
[----:B------:R1:W-:Y:S04]  /*2bb0*/  LDGSTS.E.BYPASS.LTC128B.128 [R216+0x16100], [R2.64+0x100], !P0 ;  /* 0x1610010002d87fae */ /* 0x0003e8000c101d48 */
[----:B------:R1:W-:Y:S04]  /*2bc0*/  LDGSTS.E.BYPASS.LTC128B.128 [R216+0x13100], [R4.64], !P1 ;  /* 0x1310000004d87fae */ /* 0x0003e8000c901d48 */
[----:B------:R1:W-:Y:S04]  /*2bd0*/  LDGSTS.E.BYPASS.LTC128B.128 [R216+0x15100], [R4.64+0x80], !P2 ;  /* 0x1510008004d87fae */ /* 0x0003e8000d101d48 */
[----:B------:R1:W-:Y:S02]  /*2be0*/  LDGSTS.E.BYPASS.LTC128B.128 [R216+0x17100], [R4.64+0x100], !P0 ;  /* 0x1710010004d87fae */ /* 0x0003e4000c101d48 */
.L_x_1253:
[----:B------:R-:W-:Y:S05]  /*2bf0*/  BSYNC B0 ;  /* 0x0000000000007941 */ /* 0x000fea0003800000 */
.L_x_1252:
[----:B------:R-:W0:Y:S01]  /*2c00*/  LDGDEPBAR ;  /* 0x00000000000079af */ /* 0x000e220000000000 */
[----:B------:R-:W-:Y:S01]  /*2c10*/  LOP3.LUT P0, RZ, R195, 0x2, RZ, 0xc0, !PT ;  /* 0x00000002c3ff7812 */ /* 0x000fe2000780c0ff */
[----:B------:R-:W-:Y:S03]  /*2c20*/  BSSY B0, `(.L_x_1254) ;  /* 0x0000027000007945 */ /* 0x000fe60003800000 */
[----:B------:R-:W-:-:S05]  /*2c30*/  SEL R190, R0, 0xffffffe0, !P0 ;  /* 0xffffffe000be7807 */ /* 0x000fca0004000000 */
[----:B------:R-:W-:Y:S01]  /*2c40*/  IMAD.IADD R24, R192, 0x1, R190 ;  /* 0x00000001c0187824 */ /* 0x000fe200078e02be */
[----:B------:R-:W-:-:S04]  /*2c50*/  DEPBAR.LE SB0, 0x3 ;  /* 0x000080c00000791a */ /* 0x000fc80000000000 */
[----:B------:R-:W-:-:S04]  /*2c60*/  DEPBAR.LE SB0, 0x2 ;  /* 0x000080800000791a */ /* 0x000fc80000000000 */
[----:B------:R-:W-:Y:S06]  /*2c70*/  BAR.SYNC.DEFER_BLOCKING 0x0 ;  /* 0x0000000000007b1d */ /* 0x000fec0000010000 */
[----:B-1----:R1:W2:Y:S04]  /*2c80*/  LDSM.16.M88.4 R8, [R186] ;  /* 0x00000000ba08783b */ /* 0x0022a80000000200 */
[----:B------:R1:W3:Y:S04]  /*2c90*/  LDSM.16.M88.4 R28, [R192] ;  /* 0x00000000c01c783b */ /* 0x0002e80000000200 */
[----:B------:R1:W4:Y:S04]  /*2ca0*/  LDSM.16.M88.4 R32, [R192+0x800] ;  /* 0x00080000c020783b */ /* 0x0003280000000200 */
[----:B------:R1:W1:Y:S04]  /*2cb0*/  LDSM.16.M88.4 R44, [R192+0x1000] ;  /* 0x00100000c02c783b */ /* 0x0002680000000200 */
[----:B------:R1:W1:Y:S04]  /*2cc0*/  LDSM.16.M88.4 R52, [R192+0x1800] ;  /* 0x00180000c034783b */ /* 0x0002680000000200 */
[----:B------:R1:W1:Y:S04]  /*2cd0*/  LDSM.16.M88.4 R4, [R187] ;  /* 0x00000000bb04783b */ /* 0x0002680000000200 */
[----:B------:R1:W1:Y:S04]  /*2ce0*/  LDSM.16.M88.4 R40, [R24] ;  /* 0x000000001828783b */ /* 0x0002680000000200 */
[----:B------:R1:W1:Y:S04]  /*2cf0*/  LDSM.16.M88.4 R56, [R24+0x800] ;  /* 0x000800001838783b */ /* 0x0002680000000200 */
[----:B------:R1:W1:Y:S04]  /*2d00*/  LDSM.16.M88.4 R64, [R24+0x1000] ;  /* 0x001000001840783b */ /* 0x0002680000000200 */
[----:B------:R1:W1:Y:S01]  /*2d10*/  LDSM.16.M88.4 R80, [R24+0x1800] ;  /* 0x001800001850783b */ /* 0x0002620000000200 */
[----:B------:R-:W-:Y:S05]  /*2d20*/  @!P3 BRA `(.L_x_1255) ;  /* 0x000001600000b947 */ /* 0x000fea0003800000 */
[----:B------:R-:W-:-:S04]  /*2d30*/  IADD3 R0, R245, -0x2, RZ ;  /* 0xfffffffef5007810 */ /* 0x000fc80007ffe0ff */
[----:B------:R-:W-:Y:S01]  /*2d40*/  SHF.R.S32.HI R2, RZ, 0x1f, R0 ;  /* 0x0000001fff027819 */ /* 0x000fe20000011400 */
[----:B----4-:R-:W-:-:S04]  /*2d50*/  IMAD.WIDE.U32 R12, R0, c[0x0][0x208], RZ ;  /* 0x00008200000c7a25 */ /* 0x010fc800078e00ff */
[----:B------:R-:W-:-:S04]  /*2d60*/  IMAD R2, R2, c[0x0][0x208], RZ ;  /* 0x0000820002027a24 */ /* 0x000fc800078e02ff */
[----:B------:R-:W-:Y:S01]  /*2d70*/  IMAD R2, R0, c[0x0][0x20c], R2 ;  /* 0x0000830000027a24 */ /* 0x000fe200078e0202 */
[----:B------:R-:W-:-:S03]  /*2d80*/  LEA R0, P0, R12, R220, 0x6 ;  /* 0x000000dc0c007211 */ /* 0x000fc600078030ff */
[----:B------:R-:W-:Y:S01]  /*2d90*/  IMAD.IADD R3, R13, 0x1, R2 ;  /* 0x000000010d037824 */ /* 0x000fe200078e0202 */
[----:B------:R-:W-:-:S04]  /*2da0*/  LEA R2, P4, R0, c[0x0][0x1f8], 0x1 ;  /* 0x00007e0000027a11 */ /* 0x000fc800078808ff */
[----:B------:R-:W-:Y:S02]  /*2db0*/  LEA.HI.X R3, R12, R222, R3, 0x6, P0 ;  /* 0x000000de0c037211 */ /* 0x000fe400000f3403 */
[----:B------:R-:W-:Y:S02]  /*2dc0*/  ISETP.GE.AND P0, PT, R212, c[0x0][0x1d4], PT ;  /* 0x00007500d4007a0c */ /* 0x000fe40003f06270 */
[----:B------:R-:W-:Y:S02]  /*2dd0*/  IADD3 R12, P3, R2, UR7, RZ ;  /* 0x00000007020c7c10 */ /* 0x000fe4000ff7e0ff */
[----:B------:R-:W-:-:S04]  /*2de0*/  LEA.HI.X R3, R0, c[0x0][0x1fc], R3, 0x1, P4 ;  /* 0x00007f0000037a11 */ /* 0x000fc800020f0c03 */
[----:B------:R-:W-:Y:S01]  /*2df0*/  IADD3.X R13, R3, UR5, RZ, P3, !PT ;  /* 0x00000005030d7c10 */ /* 0x000fe20009ffe4ff */
        /* <DEDUP_REMOVED lines=9> */
.L_x_1255:
[----:B------:R-:W-:Y:S05]  /*2e90*/  BSYNC B0 ;  /* 0x0000000000007941 */ /* 0x000fea0003800000 */
.L_x_1254:
[----:B------:R-:W-:Y:S01]  /*2ea0*/  LOP3.LUT P0, RZ, R195, 0x4, RZ, 0xc0, !PT ;  /* 0x00000004c3ff7812 */ /* 0x000fe2000780c0ff */
[----:B--234-:R-:W-:Y:S01]  /*2eb0*/  HMMA.16816.F32 R12, R8, R28, RZ ;  /* 0x0000001c080c723c */ /* 0x01cfe200000018ff */
[----:B------:R-:W-:Y:S02]  /*2ec0*/  LDSM.16.M88.4 R100, [R192+0x2000] ;  /* 0x00200000c064783b */ /* 0x000fe40000000200 */
[----:B------:R-:W-:-:S02]  /*2ed0*/  SEL R0, R16, 0xffffffc0, !P0 ;  /* 0xffffffc010007807 */ /* 0x000fc40004000000 */
[----:B------:R-:W-:Y:S03]  /*2ee0*/  LDSM.16.M88.4 R16, [R189] ;  /* 0x00000000bd10783b */ /* 0x000fe60000000200 */
[----:B------:R-:W-:Y:S01]  /*2ef0*/  IMAD.IADD R2, R192, 0x1, R0 ;  /* 0x00000001c0027824 */ /* 0x000fe200078e0200 */
[C---:B------:R-:W-:Y:S01]  /*2f00*/  HMMA.16816.F32 R20, R8.reuse, R32, RZ ;  /* 0x000000200814723c */ /* 0x040fe200000018ff */
[----:B------:R-:W-:Y:S04]  /*2f10*/  LDSM.16.M88.4 R96, [R24+0x2000] ;  /* 0x002000001860783b */ /* 0x000fe80000000200 */
[----:B------:R-:W2:Y:S03]  /*2f20*/  LDSM.16.M88.4 R68, [R2] ;  /* 0x000000000244783b */ /* 0x000ea60000000200 */
[----:B------:R-:W-:Y:S01]  /*2f30*/  HMMA.16816.F32 R28, R8, R30, RZ ;  /* 0x0000001e081c723c */ /* 0x000fe200000018ff */
[----:B------:R-:W3:Y:S01]  /*2f40*/  LDSM.16.M88.4 R72, [R2+0x800] ;  /* 0x000800000248783b */ /* 0x000ee20000000200 */
[----:B------:R-:W-:-:S03]  /*2f50*/  IADD3 R0, R0, R192, R190 ;  /* 0x000000c000007210 */ /* 0x000fc60007ffe0be */
[----:B------:R-:W4:Y:S03]  /*2f60*/  LDSM.16.M88.4 R76, [R2+0x1000] ;  /* 0x00100000024c783b */ /* 0x000f260000000200 */
[C---:B------:R-:W-:Y:S01]  /*2f70*/  HMMA.16816.F32 R32, R8.reuse, R34, RZ ;  /* 0x000000220820723c */ /* 0x040fe200000018ff */
[----:B------:R-:W-:Y:S04]  /*2f80*/  LDSM.16.M88.4 R92, [R0] ;  /* 0x00000000005c783b */ /* 0x000fe80000000200 */
[----:B------:R-:W-:Y:S03]  /*2f90*/  LDSM.16.M88.4 R84, [R2+0x1800] ;  /* 0x001800000254783b */ /* 0x000fe60000000200 */
[----:B-1----:R-:W-:Y:S01]  /*2fa0*/  HMMA.16816.F32 R36, R8, R44, RZ ;  /* 0x0000002c0824723c */ /* 0x002fe200000018ff */
[----:B------:R-:W5:Y:S01]  /*2fb0*/  LDL R120, [R1+0x24] ;  /* 0x0000240001787983 */ /* 0x000f620000100800 */
[----:B------:R-:W-:Y:S03]  /*2fc0*/  BSSY B0, `(.L_x_1256) ;  /* 0x0000242000007945 */ /* 0x000fe60003800000 */
[----:B------:R-:W0:Y:S03]  /*2fd0*/  LDGDEPBAR ;  /* 0x00000000000079af */ /* 0x000e260000000000 */
[----:B------:R-:W-:Y:S01]  /*2fe0*/  HMMA.16816.F32 R60, R4, R40, R12 ;  /* 0x00000028043c723c */ /* 0x000fe2000000180c */
[----:B------:R-:W1:Y:S07]  /*2ff0*/  LDSM.16.M88.4 R12, [R188] ;  /* 0x00000000bc0c783b */ /* 0x000e6e0000000200 */
[C---:B------:R-:W-:Y:S08]  /*3000*/  HMMA.16816.F32 R44, R8.reuse, R46, RZ ;  /* 0x0000002e082c723c */ /* 0x040ff000000018ff */
[C---:B------:R-:W-:Y:S08]  /*3010*/  HMMA.16816.F32 R48, R8.reuse, R52, RZ ;  /* 0x000000340830723c */ /* 0x040ff000000018ff */
[----:B------:R-:W-:Y:S08]  /*3020*/  HMMA.16816.F32 R8, R8, R54, RZ ;  /* 0x000000360808723c */ /* 0x000ff000000018ff */
[C---:B------:R-:W-:Y:S08]  /*3030*/  HMMA.16816.F32 R52, R4.reuse, R42, R28 ;  /* 0x0000002a0434723c */ /* 0x040ff0000000181c */
[C---:B------:R-:W-:Y:S08]  /*3040*/  HMMA.16816.F32 R28, R4.reuse, R56, R20 ;  /* 0x00000038041c723c */ /* 0x040ff00000001814 */
[C---:B------:R-:W-:Y:S01]  /*3050*/  HMMA.16816.F32 R20, R4.reuse, R58, R32 ;  /* 0x0000003a0414723c */ /* 0x040fe20000001820 */
[----:B------:R-:W-:Y:S07]  /*3060*/  LDSM.16.M88.4 R56, [R0+0x1000] ;  /* 0x001000000038783b */ /* 0x000fee0000000200 */
[C---:B------:R-:W-:Y:S08]  /*3070*/  HMMA.16816.F32 R36, R4.reuse, R64, R36 ;  /* 0x000000400424723c */ /* 0x040ff00000001824 */
[----:B------:R-:W-:Y:S01]  /*3080*/  HMMA.16816.F32 R44, R4, R66, R44 ;  /* 0x00000042042c723c */ /* 0x000fe2000000182c */
[----:B------:R-:W1:Y:S07]  /*3090*/  LDSM.16.M88.4 R64, [R0+0x800] ;  /* 0x000800000040783b */ /* 0x000e6e0000000200 */
[----:B--2---:R-:W-:Y:S08]  /*30a0*/  HMMA.16816.F32 R60, R16, R68, R60 ;  /* 0x00000044103c723c */ /* 0x004ff0000000183c */
[C---:B------:R-:W-:Y:S08]  /*30b0*/  HMMA.16816.F32 R48, R4.reuse, R80, R48 ;  /* 0x000000500430723c */ /* 0x040ff00000001830 */
[----:B------:R-:W-:Y:S01]  /*30c0*/  HMMA.16816.F32 R4, R4, R82, R8 ;  /* 0x000000520404723c */ /* 0x000fe20000001808 */
[----:B------:R-:W2:Y:S04]  /*30d0*/  LDSM.16.M88.4 R8, [R186+0x4000] ;  /* 0x00400000ba08783b */ /* 0x000ea80000000200 */
[----:B------:R-:W1:Y:S03]  /*30e0*/  LDSM.16.M88.4 R80, [R0+0x1800] ;  /* 0x001800000050783b */ /* 0x000e660000000200 */
[C---:B------:R-:W-:Y:S01]  /*30f0*/  HMMA.16816.F32 R52, R16.reuse, R70, R52 ;  /* 0x000000461034723c */ /* 0x040fe20000001834 */
[----:B------:R-:W-:Y:S07]  /*3100*/  LDSM.16.M88.4 R68, [R24+0x2800] ;  /* 0x002800001844783b */ /* 0x000fee0000000200 */
[C---:B---3--:R-:W-:Y:S08]  /*3110*/  HMMA.16816.F32 R40, R16.reuse, R72, R28 ;  /* 0x000000481028723c */ /* 0x048ff0000000181c */
[C---:B------:R-:W-:Y:S01]  /*3120*/  HMMA.16816.F32 R32, R16.reuse, R74, R20 ;  /* 0x0000004a1020723c */ /* 0x040fe20000001814 */
[----:B------:R-:W-:Y:S07]  /*3130*/  LDSM.16.M88.4 R72, [R192+0x3000] ;  /* 0x00300000c048783b */ /* 0x000fee0000000200 */
[C---:B----4-:R-:W-:Y:S08]  /*3140*/  HMMA.16816.F32 R28, R16.reuse, R76, R36 ;  /* 0x0000004c101c723c */ /* 0x050ff00000001824 */
[----:B------:R-:W-:Y:S01]  /*3150*/  HMMA.16816.F32 R20, R16, R78, R44 ;  /* 0x0000004e1014723c */ /* 0x000fe2000000182c */
[----:B------:R-:W3:Y:S07]  /*3160*/  LDSM.16.M88.4 R76, [R192+0x2800] ;  /* 0x00280000c04c783b */ /* 0x000eee0000000200 */
[----:B-1----:R-:W-:Y:S08]  /*3170*/  HMMA.16816.F32 R60, R12, R92, R60 ;  /* 0x0000005c0c3c723c */ /* 0x002ff0000000183c */
[C---:B------:R-:W-:Y:S01]  /*3180*/  HMMA.16816.F32 R36, R16.reuse, R86, R4 ;  /* 0x000000561024723c */ /* 0x040fe20000001804 */
[----:B------:R-:W1:Y:S07]  /*3190*/  LDSM.16.M88.4 R4, [R187+0x4000] ;  /* 0x00400000bb04783b */ /* 0x000e6e0000000200 */
[----:B------:R-:W-:Y:S01]  /*31a0*/  HMMA.16816.F32 R48, R16, R84, R48 ;  /* 0x000000541030723c */ /* 0x000fe20000001830 */
[----:B------:R-:W4:Y:S07]  /*31b0*/  LDSM.16.M88.4 R84, [R192+0x3800] ;  /* 0x00380000c054783b */ /* 0x000f2e0000000200 */
[C---:B------:R-:W-:Y:S01]  /*31c0*/  HMMA.16816.F32 R52, R12.reuse, R94, R52 ;  /* 0x0000005e0c34723c */ /* 0x040fe20000001834 */
[----:B------:R-:W-:Y:S07]  /*31d0*/  LDSM.16.M88.4 R92, [R2+0x2000] ;  /* 0x00200000025c783b */ /* 0x000fee0000000200 */
[C---:B------:R-:W-:Y:S08]  /*31e0*/  HMMA.16816.F32 R44, R12.reuse, R64, R40 ;  /* 0x000000400c2c723c */ /* 0x040ff00000001828 */
[C---:B------:R-:W-:Y:S01]  /*31f0*/  HMMA.16816.F32 R40, R12.reuse, R66, R32 ;  /* 0x000000420c28723c */ /* 0x040fe20000001820 */
[----:B------:R-:W-:Y:S07]  /*3200*/  LDSM.16.M88.4 R64, [R24+0x3000] ;  /* 0x003000001840783b */ /* 0x000fee0000000200 */
[----:B------:R-:W-:Y:S01]  /*3210*/  HMMA.16816.F32 R32, R12, R56, R28 ;  /* 0x000000380c20723c */ /* 0x000fe2000000181c */
[----:B------:R-:W1:Y:S07]  /*3220*/  LDSM.16.M88.4 R28, [R189+0x4000] ;  /* 0x00400000bd1c783b */ /* 0x000e6e0000000200 */
[----:B--2---:R-:W-:Y:S08]  /*3230*/  HMMA.16816.F32 R60, R8, R100, R60 ;  /* 0x00000064083c723c */ /* 0x004ff0000000183c */
[C---:B------:R-:W-:Y:S08]  /*3240*/  HMMA.16816.F32 R20, R12.reuse, R58, R20 ;  /* 0x0000003a0c14723c */ /* 0x040ff00000001814 */
[----:B------:R-:W-:Y:S08]  /*3250*/  HMMA.16816.F32 R16, R12, R80, R48 ;  /* 0x000000500c10723c */ /* 0x000ff00000001830 */
[C---:B------:R-:W-:Y:S01]  /*3260*/  HMMA.16816.F32 R56, R8.reuse, R102, R52 ;  /* 0x000000660838723c */ /* 0x040fe20000001834 */
[----:B------:R-:W-:Y:S07]  /*3270*/  LDSM.16.M88.4 R100, [R0+0x3800] ;  /* 0x003800000064783b */ /* 0x000fee0000000200 */
[C---:B---3--:R-:W-:Y:S08]  /*3280*/  HMMA.16816.F32 R48, R8.reuse, R76, R44 ;  /* 0x0000004c0830723c */ /* 0x048ff0000000182c */
[----:B------:R-:W-:Y:S08]  /*3290*/  HMMA.16816.F32 R44, R8, R72, R32 ;  /* 0x00000048082c723c */ /* 0x000ff00000001820 */
[----:B-1----:R-:W-:Y:S01]  /*32a0*/  HMMA.16816.F32 R32, R4, R96, R60 ;  /* 0x000000600420723c */ /* 0x002fe2000000183c */
[----:B------:R-:W1:Y:S07]  /*32b0*/  LDSM.16.M88.4 R60, [R2+0x2800] ;  /* 0x00280000023c783b */ /* 0x000e6e0000000200 */
[----:B------:R-:W-:Y:S01]  /*32c0*/  HMMA.16816.F32 R12, R12, R82, R36 ;  /* 0x000000520c0c723c */ /* 0x000fe20000001824 */
[----:B------:R-:W2:Y:S07]  /*32d0*/  LDSM.16.M88.4 R80, [R24+0x3800] ;  /* 0x003800001850783b */ /* 0x000eae0000000200 */
[C---:B------:R-:W-:Y:S01]  /*32e0*/  HMMA.16816.F32 R52, R8.reuse, R78, R40 ;  /* 0x0000004e0834723c */ /* 0x040fe20000001828 */
[----:B------:R-:W-:Y:S07]  /*32f0*/  LDSM.16.M88.4 R76, [R0+0x2000] ;  /* 0x00200000004c783b */ /* 0x000fee0000000200 */
[C---:B------:R-:W-:Y:S01]  /*3300*/  HMMA.16816.F32 R40, R8.reuse, R74, R20 ;  /* 0x0000004a0828723c */ /* 0x040fe20000001814 */
[----:B------:R-:W3:Y:S07]  /*3310*/  LDSM.16.M88.4 R20, [R188+0x4000] ;  /* 0x00400000bc14783b */ /* 0x000eee0000000200 */
[----:B----4-:R-:W-:Y:S08]  /*3320*/  HMMA.16816.F32 R36, R8, R84, R16 ;  /* 0x000000540824723c */ /* 0x010ff00000001810 */
[C---:B------:R-:W-:Y:S08]  /*3330*/  HMMA.16816.F32 R16, R4.reuse, R98, R56 ;  /* 0x000000620410723c */ /* 0x040ff00000001838 */
[----:B------:R-:W-:Y:S08]  /*3340*/  HMMA.16816.F32 R48, R4, R68, R48 ;  /* 0x000000440430723c */ /* 0x000ff00000001830 */
[----:B------:R-:W-:Y:S01]  /*3350*/  HMMA.16816.F32 R8, R8, R86, R12 ;  /* 0x000000560808723c */ /* 0x000fe2000000180c */
[----:B------:R-:W-:Y:S04]  /*3360*/  LDSM.16.M88.4 R12, [R186+0x8000] ;  /* 0x00800000ba0c783b */ /* 0x000fe80000000200 */
[----:B------:R-:W-:Y:S03]  /*3370*/  LDSM.16.M88.4 R84, [R2+0x3800] ;  /* 0x003800000254783b */ /* 0x000fe60000000200 */
[----:B------:R-:W-:Y:S08]  /*3380*/  HMMA.16816.F32 R32, R28, R92, R32 ;  /* 0x0000005c1c20723c */ /* 0x000ff00000001820 */
[C---:B------:R-:W-:Y:S08]  /*3390*/  HMMA.16816.F32 R52, R4.reuse, R70, R52 ;  /* 0x000000460434723c */ /* 0x040ff00000001834 */
[----:B------:R-:W-:Y:S01]  /*33a0*/  HMMA.16816.F32 R72, R4, R64, R44 ;  /* 0x000000400448723c */ /* 0x000fe2000000182c */
[----:B------:R-:W4:Y:S07]  /*33b0*/  LDSM.16.M88.4 R44, [R192+0x4000] ;  /* 0x00400000c02c783b */ /* 0x000f2e0000000200 */
[----:B------:R-:W-:Y:S08]  /*33c0*/  HMMA.16816.F32 R16, R28, R94, R16 ;  /* 0x0000005e1c10723c */ /* 0x000ff00000001810 */
[----:B------:R-:W-:Y:S08]  /*33d0*/  HMMA.16816.F32 R64, R4, R66, R40 ;  /* 0x000000420440723c */ /* 0x000ff00000001828 */
[----:B-1----:R-:W-:Y:S01]  /*33e0*/  HMMA.16816.F32 R40, R28, R60, R48 ;  /* 0x0000003c1c28723c */ /* 0x002fe20000001830 */
[----:B------:R-:W1:Y:S07]  /*33f0*/  LDSM.16.M88.4 R48, [R0+0x2800] ;  /* 0x002800000030783b */ /* 0x000e6e0000000200 */
[C---:B--2---:R-:W-:Y:S01]  /*3400*/  HMMA.16816.F32 R68, R4.reuse, R80, R36 ;  /* 0x000000500444723c */ /* 0x044fe20000001824 */
[----:B------:R-:W2:Y:S07]  /*3410*/  LDSM.16.M88.4 R36, [R2+0x3000] ;  /* 0x003000000224783b */ /* 0x000eae0000000200 */
[----:B------:R-:W-:Y:S01]  /*3420*/  HMMA.16816.F32 R108, R4, R82, R8 ;  /* 0x00000052046c723c */ /* 0x000fe20000001808 */
[----:B------:R-:W-:Y:S04]  /*3430*/  LDSM.16.M88.4 R8, [R187+0x8000] ;  /* 0x00800000bb08783b */ /* 0x000fe80000000200 */
[----:B------:R-:W-:Y:S03]  /*3440*/  LDSM.16.M88.4 R80, [R0+0x4000] ;  /* 0x004000000050783b */ /* 0x000fe60000000200 */
[----:B---3--:R-:W-:Y:S08]  /*3450*/  HMMA.16816.F32 R4, R20, R76, R32 ;  /* 0x0000004c1404723c */ /* 0x008ff00000001820 */
[----:B------:R-:W-:Y:S01]  /*3460*/  HMMA.16816.F32 R56, R28, R62, R52 ;  /* 0x0000003e1c38723c */ /* 0x000fe20000001834 */
[----:B------:R-:W3:Y:S04]  /*3470*/  LDSM.16.M88.4 R60, [R24+0x4000] ;  /* 0x00400000183c783b */ /* 0x000ee80000000200 */
[----:B------:R-:W-:Y:S03]  /*3480*/  LDSM.16.M88.4 R52, [R0+0x3000] ;  /* 0x003000000034783b */ /* 0x000fe60000000200 */
[----:B------:R-:W-:Y:S01]  /*3490*/  HMMA.16816.F32 R32, R20, R78, R16 ;  /* 0x0000004e1420723c */ /* 0x000fe20000001810 */
[----:B------:R-:W3:Y:S07]  /*34a0*/  LDSM.16.M88.4 R76, [R192+0x4800] ;  /* 0x00480000c04c783b */ /* 0x000eee0000000200 */
[----:B----4-:R-:W-:Y:S01]  /*34b0*/  HMMA.16816.F32 R16, R12, R44, R4 ;  /* 0x0000002c0c10723c */ /* 0x010fe20000001804 */
[----:B------:R-:W-:Y:S07]  /*34c0*/  LDSM.16.M88.4 R4, [R189+0x8000] ;  /* 0x00800000bd04783b */ /* 0x000fee0000000200 */
[----:B-1----:R-:W-:Y:S08]  /*34d0*/  HMMA.16816.F32 R40, R20, R48, R40 ;  /* 0x000000301428723c */ /* 0x002ff00000001828 */
[C---:B--2---:R-:W-:Y:S01]  /*34e0*/  HMMA.16816.F32 R96, R28.reuse, R36, R72 ;  /* 0x000000241c60723c */ /* 0x044fe20000001848 */
[----:B------:R-:W-:Y:S07]  /*34f0*/  LDSM.16.M88.4 R72, [R24+0x4800] ;  /* 0x004800001848783b */ /* 0x000fee0000000200 */
[----:B------:R-:W-:Y:S01]  /*3500*/  HMMA.16816.F32 R92, R28, R38, R64 ;  /* 0x000000261c5c723c */ /* 0x000fe20000001840 */
[----:B------:R-:W1:Y:S07]  /*3510*/  LDSM.16.M88.4 R64, [R2+0x4000] ;  /* 0x004000000240783b */ /* 0x000e6e0000000200 */
[----:B------:R-:W-:Y:S08]  /*3520*/  HMMA.16816.F32 R36, R12, R46, R32 ;  /* 0x0000002e0c24723c */ /* 0x000ff00000001820 */
[----:B---3--:R-:W-:Y:S01]  /*3530*/  HMMA.16816.F32 R32, R8, R60, R16 ;  /* 0x0000003c0820723c */ /* 0x008fe20000001810 */
[----:B------:R-:W2:Y:S07]  /*3540*/  LDSM.16.M88.4 R16, [R188+0x8000] ;  /* 0x00800000bc10783b */ /* 0x000eae0000000200 */
[----:B------:R-:W-:Y:S08]  /*3550*/  HMMA.16816.F32 R48, R20, R50, R56 ;  /* 0x000000321430723c */ /* 0x000ff00000001838 */
[----:B------:R-:W-:Y:S08]  /*3560*/  HMMA.16816.F32 R44, R12, R76, R40 ;  /* 0x0000004c0c2c723c */ /* 0x000ff00000001828 */
[----:B------:R-:W-:Y:S01]  /*3570*/  HMMA.16816.F32 R40, R8, R62, R36 ;  /* 0x0000003e0828723c */ /* 0x000fe20000001824 */
[----:B------:R-:W3:Y:S07]  /*3580*/  LDSM.16.M88.4 R60, [R192+0x5000] ;  /* 0x00500000c03c783b */ /* 0x000eee0000000200 */
[----:B------:R-:W-:Y:S01]  /*3590*/  HMMA.16816.F32 R104, R28, R84, R68 ;  /* 0x000000541c68723c */ /* 0x000fe20000001844 */
[----:B------:R-:W4:Y:S07]  /*35a0*/  LDSM.16.M88.4 R68, [R2+0x4800] ;  /* 0x004800000244783b */ /* 0x000f2e0000000200 */
[----:B-1----:R-:W-:Y:S08]  /*35b0*/  HMMA.16816.F32 R32, R4, R64, R32 ;  /* 0x000000400420723c */ /* 0x002ff00000001820 */
[----:B------:R-:W-:Y:S08]  /*35c0*/  HMMA.16816.F32 R108, R28, R86, R108 ;  /* 0x000000561c6c723c */ /* 0x000ff0000000186c */
[----:B------:R-:W-:Y:S08]  /*35d0*/  HMMA.16816.F32 R28, R20, R52, R96 ;  /* 0x00000034141c723c */ /* 0x000ff00000001860 */
[----:B------:R-:W-:Y:S01]  /*35e0*/  HMMA.16816.F32 R36, R12, R78, R48 ;  /* 0x0000004e0c24723c */ /* 0x000fe20000001830 */
[----:B------:R-:W-:Y:S07]  /*35f0*/  LDSM.16.M88.4 R76, [R0+0x4800] ;  /* 0x00480000004c783b */ /* 0x000fee0000000200 */
[----:B------:R-:W-:Y:S08]  /*3600*/  HMMA.16816.F32 R44, R8, R72, R44 ;  /* 0x00000048082c723c */ /* 0x000ff0000000182c */
[----:B------:R-:W-:Y:S08]  /*3610*/  HMMA.16816.F32 R56, R20, R54, R92 ;  /* 0x000000361438723c */ /* 0x000ff0000000185c */
[----:B------:R-:W-:Y:S01]  /*3620*/  HMMA.16816.F32 R40, R4, R66, R40 ;  /* 0x000000420428723c */ /* 0x000fe20000001828 */
[----:B------:R-:W1:Y:S07]  /*3630*/  LDSM.16.M88.4 R64, [R24+0x5000] ;  /* 0x005000001840783b */ /* 0x000e6e0000000200 */
[----:B--2---:R-:W-:Y:S08]  /*3640*/  HMMA.16816.F32 R52, R16, R80, R32 ;  /* 0x000000501034723c */ /* 0x004ff00000001820 */
[----:B---3--:R-:W-:Y:S08]  /*3650*/  HMMA.16816.F32 R32, R12, R60, R28 ;  /* 0x0000003c0c20723c */ /* 0x008ff0000000181c */
[----:B------:R-:W-:Y:S01]  /*3660*/  HMMA.16816.F32 R28, R8, R74, R36 ;  /* 0x0000004a081c723c */ /* 0x000fe20000001824 */
[----:B------:R-:W-:Y:S07]  /*3670*/  LDSM.16.M88.4 R72, [R2+0x5000] ;  /* 0x005000000248783b */ /* 0x000fee0000000200 */
[----:B----4-:R-:W-:Y:S01]  /*3680*/  HMMA.16816.F32 R36, R4, R68, R44 ;  /* 0x000000440424723c */ /* 0x010fe2000000182c */
[----:B------:R-:W-:-:S07]  /*3690*/  FMUL.FTZ R3, R52, c[0x0][0x320] ;  /* 0x0000c80034037a20 */ /* 0x000fce0000410000 */
[----:B------:R-:W-:Y:S01]  /*36a0*/  HMMA.16816.F32 R44, R12, R62, R56 ;  /* 0x0000003e0c2c723c */ /* 0x000fe20000001838 */
[----:B------:R-:W2:Y:S04]  /*36b0*/  LDSM.16.M88.4 R60, [R192+0x5800] ;  /* 0x00580000c03c783b */ /* 0x000ea80000000200 */
[----:B------:R2:W3:Y:S03]  /*36c0*/  LDSM.16.M88.4 R56, [R24+0x5800] ;  /* 0x005800001838783b */ /* 0x0004e60000000200 */
[----:B------:R-:W-:Y:S08]  /*36d0*/  HMMA.16816.F32 R84, R20, R100, R104 ;  /* 0x000000641454723c */ /* 0x000ff00000001868 */
[----:B------:R-:W-:Y:S01]  /*36e0*/  HMMA.16816.F32 R48, R16, R82, R40 ;  /* 0x000000521030723c */ /* 0x000fe20000001828 */
[----:B------:R4:W2:Y:S07]  /*36f0*/  MUFU.TANH R83, R3 ;  /* 0x0000000300537308 */ /* 0x0008ae0000002400 */
[----:B-1----:R-:W-:Y:S08]  /*3700*/  HMMA.16816.F32 R40, R8, R64, R32 ;  /* 0x000000400828723c */ /* 0x002ff00000001820 */
[----:B------:R-:W-:Y:S01]  /*3710*/  HMMA.16816.F32 R28, R4, R70, R28 ;  /* 0x00000046041c723c */ /* 0x000fe2000000181c */
[----:B------:R-:W1:Y:S01]  /*3720*/  LDSM.16.M88.4 R68, [R0+0x5000] ;  /* 0x005000000044783b */ /* 0x000e620000000200 */
[----:B----4-:R-:W-:-:S04]  /*3730*/  FMUL.FTZ R3, R53, c[0x0][0x320] ;  /* 0x0000c80035037a20 */ /* 0x010fc80000410000 */
[----:B------:R4:W1:Y:S02]  /*3740*/  MUFU.TANH R82, R3 ;  /* 0x0000000300527308 */ /* 0x0008640000002400 */
[----:B------:R-:W-:Y:S08]  /*3750*/  HMMA.16816.F32 R20, R20, R102, R108 ;  /* 0x000000661414723c */ /* 0x000ff0000000186c */
[----:B--2---:R-:W-:Y:S01]  /*3760*/  HMMA.16816.F32 R24, R12, R60, R84 ;  /* 0x0000003c0c18723c */ /* 0x004fe20000001854 */
[----:B----4-:R-:W-:-:S07]  /*3770*/  FMUL.FTZ R3, R54, c[0x0][0x320] ;  /* 0x0000c80036037a20 */ /* 0x010fce0000410000 */
[----:B------:R-:W-:Y:S01]  /*3780*/  HMMA.16816.F32 R32, R8, R66, R44 ;  /* 0x000000420820723c */ /* 0x000fe2000000182c */
[----:B------:R2:W4:Y:S01]  /*3790*/  LDSM.16.M88.4 R44, [R2+0x5800] ;  /* 0x00580000022c783b */ /* 0x0005220000000200 */
[----:B------:R1:W-:Y:S06]  /*37a0*/  MUFU.TANH R81, R3 ;  /* 0x0000000300517308 */ /* 0x0003ec0000002400 */
[----:B------:R-:W-:Y:S08]  /*37b0*/  HMMA.16816.F32 R12, R12, R62, R20 ;  /* 0x0000003e0c0c723c */ /* 0x000ff00000001814 */
[----:B---3--:R-:W-:Y:S01]  /*37c0*/  HMMA.16816.F32 R24, R8, R56, R24 ;  /* 0x000000380818723c */ /* 0x008fe20000001818 */
[----:B-1----:R-:W-:-:S04]  /*37d0*/  FMUL.FTZ R3, R55, c[0x0][0x320] ;  /* 0x0000c80037037a20 */ /* 0x002fc80000410000 */
[----:B------:R1:W-:Y:S03]  /*37e0*/  MUFU.TANH R80, R3 ;  /* 0x0000000300507308 */ /* 0x0003e60000002400 */
[----:B------:R-:W-:Y:S08]  /*37f0*/  HMMA.16816.F32 R52, R16, R76, R36 ;  /* 0x0000004c1034723c */ /* 0x000ff00000001824 */
[----:B------:R-:W-:Y:S01]  /*3800*/  HMMA.16816.F32 R36, R4, R72, R40 ;  /* 0x000000480424723c */ /* 0x000fe20000001828 */
[----:B-1----:R-:W-:-:S07]  /*3810*/  FMUL.FTZ R3, R48, c[0x0][0x320] ;  /* 0x0000c80030037a20 */ /* 0x002fce0000410000 */
[----:B------:R-:W-:Y:S01]  /*3820*/  HMMA.16816.F32 R40, R16, R78, R28 ;  /* 0x0000004e1028723c */ /* 0x000fe2000000181c */
[----:B------:R1:W3:Y:S01]  /*3830*/  LDSM.16.M88.4 R28, [R0+0x5800] ;  /* 0x00580000001c783b */ /* 0x0002e20000000200 */
[----:B------:R4:W1:Y:S01]  /*3840*/  MUFU.TANH R77, R3 ;  /* 0x00000003004d7308 */ /* 0x0008620000002400 */
[----:B------:R-:W-:-:S05]  /*3850*/  DEPBAR.LE SB0, 0x2 ;  /* 0x000080800000791a */ /* 0x000fca0000000000 */
[----:B------:R-:W-:Y:S01]  /*3860*/  HMMA.16816.F32 R20, R4, R74, R32 ;  /* 0x0000004a0414723c */ /* 0x000fe20000001820 */
[----:B--2---:R-:W-:-:S07]  /*3870*/  FMUL.FTZ R2, R55, c[0x0][0x320] ;  /* 0x0000c80037027a20 */ /* 0x004fce0000410000 */
[----:B------:R-:W-:Y:S01]  /*3880*/  HMMA.16816.F32 R36, R16, R68, R36 ;  /* 0x000000441024723c */ /* 0x000fe20000001824 */
[----:B----4-:R-:W-:Y:S02]  /*3890*/  FMUL.FTZ R3, R49, c[0x0][0x320] ;  /* 0x0000c80031037a20 */ /* 0x010fe40000410000 */
[----:B------:R2:W-:Y:S05]  /*38a0*/  MUFU.TANH R49, R2 ;  /* 0x0000000200317308 */ /* 0x0005ea0000002400 */
[----:B------:R-:W-:Y:S01]  /*38b0*/  HMMA.16816.F32 R8, R8, R58, R12 ;  /* 0x0000003a0808723c */ /* 0x000fe2000000180c */
[----:B-1----:R-:W-:Y:S02]  /*38c0*/  FMUL.FTZ R0, R42, c[0x0][0x320] ;  /* 0x0000c8002a007a20 */ /* 0x002fe40000410000 */
[----:B------:R1:W4:Y:S05]  /*38d0*/  MUFU.TANH R76, R3 ;  /* 0x00000003004c7308 */ /* 0x00032a0000002400 */
[----:B------:R-:W-:Y:S03]  /*38e0*/  HMMA.16816.F32 R12, R4, R44, R24 ;  /* 0x0000002c040c723c */ /* 0x000fe60000001818 */
[----:B------:R3:W-:Y:S01]  /*38f0*/  MUFU.TANH R34, R0 ;  /* 0x0000000000227308 */ /* 0x0007e20000002400 */
[----:B--2---:R-:W-:-:S04]  /*3900*/  FMUL.FTZ R2, R40, c[0x0][0x320] ;  /* 0x0000c80028027a20 */ /* 0x004fc80000410000 */
[----:B------:R-:W-:Y:S01]  /*3910*/  HMMA.16816.F32 R20, R16, R70, R20 ;  /* 0x000000461014723c */ /* 0x000fe20000001814 */
[----:B-1----:R-:W-:Y:S02]  /*3920*/  FMUL.FTZ R3, R50, c[0x0][0x320] ;  /* 0x0000c80032037a20 */ /* 0x002fe40000410000 */
[----:B------:R1:W-:Y:S05]  /*3930*/  MUFU.TANH R48, R2 ;  /* 0x0000000200307308 */ /* 0x0003ea0000002400 */
[----:B------:R-:W-:Y:S01]  /*3940*/  HMMA.16816.F32 R4, R4, R46, R8 ;  /* 0x0000002e0404723c */ /* 0x000fe20000001808 */
[----:B---3--:R-:W-:Y:S02]  /*3950*/  FMUL.FTZ R0, R43, c[0x0][0x320] ;  /* 0x0000c8002b007a20 */ /* 0x008fe40000410000 */
[----:B------:R2:W-:Y:S05]  /*3960*/  MUFU.TANH R65, R3 ;  /* 0x0000000300417308 */ /* 0x0005ea0000002400 */
[----:B------:R-:W-:Y:S03]  /*3970*/  HMMA.16816.F32 R12, R16, R28, R12 ;  /* 0x0000001c100c723c */ /* 0x000fe6000000180c */
[----:B------:R3:W-:Y:S01]  /*3980*/  MUFU.TANH R40, R0 ;  /* 0x0000000000287308 */ /* 0x0007e20000002400 */
[----:B-1----:R-:W-:-:S02]  /*3990*/  FMUL.FTZ R2, R41, c[0x0][0x320] ;  /* 0x0000c80029027a20 */ /* 0x002fc40000410000 */
[----:B--2---:R-:W-:-:S05]  /*39a0*/  FMUL.FTZ R3, R51, c[0x0][0x320] ;  /* 0x0000c80033037a20 */ /* 0x004fca0000410000 */
[----:B------:R1:W-:Y:S05]  /*39b0*/  MUFU.TANH R41, R2 ;  /* 0x0000000200297308 */ /* 0x0003ea0000002400 */
[----:B------:R-:W-:Y:S01]  /*39c0*/  HMMA.16816.F32 R4, R16, R30, R4 ;  /* 0x0000001e1004723c */ /* 0x000fe20000001804 */
[----:B------:R-:W-:Y:S01]  /*39d0*/  BAR.SYNC.DEFER_BLOCKING 0x0 ;  /* 0x0000000000007b1d */ /* 0x000fe20000010000 */
[----:B---3--:R-:W-:-:S05]  /*39e0*/  FMUL.FTZ R0, R36, c[0x0][0x320] ;  /* 0x0000c80024007a20 */ /* 0x008fca0000410000 */
[----:B------:R2:W-:Y:S01]  /*39f0*/  MUFU.TANH R64, R3 ;  /* 0x0000000300407308 */ /* 0x0005e20000002400 */
[----:B-1----:R-:W-:-:S07]  /*3a00*/  FMUL.FTZ R2, R21, c[0x0][0x320] ;  /* 0x0000c80015027a20 */ /* 0x002fce0000410000 */
[----:B------:R1:W-:Y:S01]  /*3a10*/  MUFU.TANH R35, R0 ;  /* 0x0000000000237308 */ /* 0x0003e20000002400 */
[----:B--2---:R-:W-:-:S07]  /*3a20*/  FMUL.FTZ R3, R52, c[0x0][0x320] ;  /* 0x0000c80034037a20 */ /* 0x004fce0000410000 */
[----:B------:R2:W-:Y:S01]  /*3a30*/  MUFU.TANH R25, R2 ;  /* 0x0000000200197308 */ /* 0x0005e20000002400 */
[----:B------:R-:W-:Y:S01]  /*3a40*/  FMUL.FTZ R5, R5, c[0x0][0x320] ;  /* 0x0000c80005057a20 */ /* 0x000fe20000410000 */
[----:B------:R-:W-:Y:S01]  /*3a50*/  LDSM.16.MT88.4 R28, [R194+0x2000] ;  /* 0x00200000c21c783b */ /* 0x000fe20000004200 */
[----:B-1----:R-:W-:-:S05]  /*3a60*/  FMUL.FTZ R0, R37, c[0x0][0x320] ;  /* 0x0000c80025007a20 */ /* 0x002fca0000410000 */
[----:B------:R1:W3:Y:S08]  /*3a70*/  MUFU.TANH R51, R3 ;  /* 0x0000000300337308 */ /* 0x0002f00000002400 */
[----:B------:R3:W-:Y:S01]  /*3a80*/  MUFU.TANH R33, R0 ;  /* 0x0000000000217308 */ /* 0x0007e20000002400 */
[----:B--2---:R-:W-:Y:S02]  /*3a90*/  FMUL.FTZ R2, R23, c[0x0][0x320] ;  /* 0x0000c80017027a20 */ /* 0x004fe40000410000 */
[----:B-1----:R-:W-:-:S05]  /*3aa0*/  FMUL.FTZ R3, R53, c[0x0][0x320] ;  /* 0x0000c80035037a20 */ /* 0x002fca0000410000 */
[----:B------:R1:W-:Y:S01]  /*3ab0*/  MUFU.TANH R26, R2 ;  /* 0x00000002001a7308 */ /* 0x0003e20000002400 */
[----:B---3--:R-:W-:-:S07]  /*3ac0*/  FMUL.FTZ R0, R38, c[0x0][0x320] ;  /* 0x0000c80026007a20 */ /* 0x008fce0000410000 */
[----:B------:R2:W3:Y:S08]  /*3ad0*/  MUFU.TANH R50, R3 ;  /* 0x0000000300327308 */ /* 0x0004f00000002400 */
[----:B------:R3:W-:Y:S01]  /*3ae0*/  MUFU.TANH R24, R0 ;  /* 0x0000000000187308 */ /* 0x0007e20000002400 */
[----:B-1----:R-:W-:Y:S02]  /*3af0*/  FMUL.FTZ R2, R12, c[0x0][0x320] ;  /* 0x0000c8000c027a20 */ /* 0x002fe40000410000 */
[----:B--2---:R-:W-:-:S05]  /*3b00*/  FMUL.FTZ R3, R54, c[0x0][0x320] ;  /* 0x0000c80036037a20 */ /* 0x004fca0000410000 */
[----:B------:R1:W-:Y:S01]  /*3b10*/  MUFU.TANH R21, R2 ;  /* 0x0000000200157308 */ /* 0x0003e20000002400 */
[----:B---3--:R-:W-:-:S07]  /*3b20*/  FMUL.FTZ R0, R39, c[0x0][0x320] ;  /* 0x0000c80027007a20 */ /* 0x008fce0000410000 */
[----:B------:R2:W3:Y:S01]  /*3b30*/  MUFU.TANH R61, R3 ;  /* 0x00000003003d7308 */ /* 0x0004e20000002400 */
[----:B------:R-:W-:Y:S07]  /*3b40*/  LDSM.16.MT88.4 R36, [R193] ;  /* 0x00000000c124783b */ /* 0x000fee0000004200 */
[----:B------:R3:W3:Y:S01]  /*3b50*/  MUFU.TANH R27, R0 ;  /* 0x00000000001b7308 */ /* 0x0006e20000002400 */
[----:B-1----:R-:W-:Y:S02]  /*3b60*/  FMUL.FTZ R2, R13, c[0x0][0x320] ;  /* 0x0000c8000d027a20 */ /* 0x002fe40000410000 */
[----:B--2---:R-:W-:-:S05]  /*3b70*/  FMUL.FTZ R3, R22, c[0x0][0x320] ;  /* 0x0000c80016037a20 */ /* 0x004fca0000410000 */
[----:B------:R-:W-:Y:S01]  /*3b80*/  MUFU.TANH R13, R5 ;  /* 0x00000005000d7308 */ /* 0x000fe20000002400 */
[----:B---3--:R-:W-:-:S07]  /*3b90*/  FMUL.FTZ R0, R20, c[0x0][0x320] ;  /* 0x0000c80014007a20 */ /* 0x008fce0000410000 */
[----:B------:R-:W-:Y:S08]  /*3ba0*/  MUFU.TANH R22, R2 ;  /* 0x0000000200167308 */ /* 0x000ff00000002400 */
[----:B------:R1:W-:Y:S08]  /*3bb0*/  MUFU.TANH R32, R0 ;  /* 0x0000000000207308 */ /* 0x0003f00000002400 */
[----:B------:R2:W3:Y:S01]  /*3bc0*/  MUFU.TANH R20, R3 ;  /* 0x0000000300147308 */ /* 0x0004e20000002400 */
[----:B-1----:R-:W-:-:S04]  /*3bd0*/  IMAD R0, R88, -0x40, R90 ;  /* 0xffffffc058007824 */ /* 0x002fc800078e025a */
[----:B------:R-:W-:Y:S02]  /*3be0*/  IMAD.IADD R0, R0, 0x1, -R226 ;  /* 0x0000000100007824 */ /* 0x000fe400078e0ae2 */
[----:B--2---:R-:W-:-:S03]  /*3bf0*/  FMUL.FTZ R3, R14, c[0x0][0x320] ;  /* 0x0000c8000e037a20 */ /* 0x004fc60000410000 */
[C---:B------:R-:W-:Y:S02]  /*3c00*/  ISETP.GT.AND P0, PT, R0.reuse, RZ, PT ;  /* 0x000000ff0000720c */ /* 0x040fe40003f04270 */
[C---:B------:R-:W-:Y:S01]  /*3c10*/  ISETP.GT.AND P6, PT, R0.reuse, 0x1, PT ;  /* 0x000000010000780c */ /* 0x040fe20003fc4270 */
[----:B------:R1:W-:Y:S01]  /*3c20*/  MUFU.TANH R23, R3 ;  /* 0x0000000300177308 */ /* 0x0003e20000002400 */
[----:B------:R-:W-:Y:S02]  /*3c30*/  ISETP.GT.AND P5, PT, R0, 0x8, PT ;  /* 0x000000080000780c */ /* 0x000fe40003fa4270 */
[----:B------:R-:W-:Y:S02]  /*3c40*/  FSEL R8, R83, -INF , P0 ;  /* 0xff80000053087808 */ /* 0x000fe40000000000 */
[----:B------:R-:W-:Y:S02]  /*3c50*/  FSEL R9, R82, -INF , P6 ;  /* 0xff80000052097808 */ /* 0x000fe40003000000 */
[----:B------:R-:W-:-:S02]  /*3c60*/  ISETP.GT.AND P4, PT, R0, 0x9, PT ;  /* 0x000000090000780c */ /* 0x000fc40003f84270 */
[----:B------:R-:W-:Y:S02]  /*3c70*/  FSEL R10, R77, -INF , P5 ;  /* 0xff8000004d0a7808 */ /* 0x000fe40002800000 */
[----:B------:R-:W-:Y:S02]  /*3c80*/  FMNMX.FTZ R2, R8, R9, !PT ;  /* 0x0000000908027209 */ /* 0x000fe40007810000 */
[----:B------:R-:W-:Y:S02]  /*3c90*/  ISETP.GT.AND P3, PT, R0, 0x10, PT ;  /* 0x000000100000780c */ /* 0x000fe40003f64270 */
[----:B----4-:R-:W-:Y:S01]  /*3ca0*/  FSEL R11, R76, -INF , P4 ;  /* 0xff8000004c0b7808 */ /* 0x010fe20002000000 */
[----:B-1----:R-:W-:Y:S01]  /*3cb0*/  FMUL.FTZ R3, R4, c[0x0][0x320] ;  /* 0x0000c80004037a20 */ /* 0x002fe20000410000 */
[----:B------:R-:W-:Y:S01]  /*3cc0*/  FMNMX.FTZ R2, R10, R2, !PT ;  /* 0x000000020a027209 */ /* 0x000fe20007810000 */
[----:B------:R-:W-:Y:S01]  /*3cd0*/  FMUL.FTZ R4, R15, c[0x0][0x320] ;  /* 0x0000c8000f047a20 */ /* 0x000fe20000410000 */
[----:B------:R-:W-:Y:S01]  /*3ce0*/  FSEL R16, R81, -INF , P0 ;  /* 0xff80000051107808 */ /* 0x000fe20000000000 */
[----:B------:R1:W2:Y:S01]  /*3cf0*/  MUFU.TANH R14, R3 ;  /* 0x00000003000e7308 */ /* 0x0002a20000002400 */
[----:B------:R-:W-:-:S02]  /*3d00*/  ISETP.GT.AND P0, PT, R0, 0x11, PT ;  /* 0x000000110000780c */ /* 0x000fc40003f04270 */
[----:B------:R-:W-:Y:S02]  /*3d10*/  FSEL R45, R51, -INF , P3 ;  /* 0xff800000332d7808 */ /* 0x000fe40001800000 */
[----:B------:R-:W-:Y:S02]  /*3d20*/  FMNMX.FTZ R2, R11, R2, !PT ;  /* 0x000000020b027209 */ /* 0x000fe40007810000 */
[----:B------:R-:W-:Y:S01]  /*3d30*/  FSEL R17, R80, -INF , P6 ;  /* 0xff80000050117808 */ /* 0x000fe20003000000 */
[----:B------:R-:W4:Y:S01]  /*3d40*/  MUFU.TANH R12, R4 ;  /* 0x00000004000c7308 */ /* 0x000f220000002400 */
[----:B------:R-:W-:Y:S02]  /*3d50*/  ISETP.GT.AND P6, PT, R0, 0x18, PT ;  /* 0x000000180000780c */ /* 0x000fe40003fc4270 */
[----:B------:R-:W-:Y:S02]  /*3d60*/  FSEL R44, R50, -INF , P0 ;  /* 0xff800000322c7808 */ /* 0x000fe40000000000 */
[----:B------:R-:W-:-:S02]  /*3d70*/  FMNMX.FTZ R2, R45, R2, !PT ;  /* 0x000000022d027209 */ /* 0x000fc40007810000 */
[----:B------:R-:W-:Y:S02]  /*3d80*/  FSEL R18, R65, -INF , P5 ;  /* 0xff80000041127808 */ /* 0x000fe40002800000 */
[----:B------:R-:W-:Y:S02]  /*3d90*/  ISETP.GT.AND P5, PT, R0, 0x19, PT ;  /* 0x000000190000780c */ /* 0x000fe40003fa4270 */
[----:B------:R-:W-:Y:S02]  /*3da0*/  FSEL R46, R48, -INF , P6 ;  /* 0xff800000302e7808 */ /* 0x000fe40003000000 */
[----:B------:R-:W-:Y:S02]  /*3db0*/  FMNMX.FTZ R2, R44, R2, !PT ;  /* 0x000000022c027209 */ /* 0x000fe40007810000 */
[----:B------:R-:W-:Y:S02]  /*3dc0*/  FSEL R19, R64, -INF , P4 ;  /* 0xff80000040137808 */ /* 0x000fe40002000000 */
[----:B------:R-:W-:-:S02]  /*3dd0*/  ISETP.GT.AND P4, PT, R0, 0x20, PT ;  /* 0x000000200000780c */ /* 0x000fc40003f84270 */
[----:B------:R-:W-:Y:S02]  /*3de0*/  FSEL R47, R41, -INF , P5 ;  /* 0xff800000292f7808 */ /* 0x000fe40002800000 */
[----:B-1----:R-:W-:Y:S02]  /*3df0*/  FMNMX.FTZ R3, R16, R17, !PT ;  /* 0x0000001110037209 */ /* 0x002fe40007810000 */
        /* <DEDUP_REMOVED lines=12> */
[----:B------:R-:W-:Y:S02]  /*3ec0*/  FSEL R63, R40, -INF , P5 ;  /* 0xff800000283f7808 */ /* 0x000fe40002800000 */
[----:B------:R-:W-:Y:S02]  /*3ed0*/  FSEL R140, R24, -INF , P4 ;  /* 0xff800000188c7808 */ /* 0x000fe40002000000 */
[----:B------:R-:W-:Y:S02]  /*3ee0*/  FSEL R131, R27, -INF , P3 ;  /* 0xff8000001b837808 */ /* 0x000fe40001800000 */
[----:B---3--:R-:W-:-:S02]  /*3ef0*/  FSEL R141, R20, -INF , P0 ;  /* 0xff800000148d7808 */ /* 0x008fc40000000000 */
[----:B------:R-:W-:Y:S02]  /*3f00*/  FSEL R128, R32, -INF , P0 ;  /* 0xff80000020807808 */ /* 0x000fe40000000000 */
[C---:B------:R-:W-:Y:S02]  /*3f10*/  ISETP.GT.AND P6, PT, R0.reuse, 0x29, PT ;  /* 0x000000290000780c */ /* 0x040fe40003fc4270 */
[C---:B------:R-:W-:Y:S02]  /*3f20*/  ISETP.GT.AND P5, PT, R0.reuse, 0x30, PT ;  /* 0x000000300000780c */ /* 0x040fe40003fa4270 */
[C---:B------:R-:W-:Y:S02]  /*3f30*/  ISETP.GT.AND P4, PT, R0.reuse, 0x31, PT ;  /* 0x000000310000780c */ /* 0x040fe40003f84270 */
[C---:B------:R-:W-:Y:S02]  /*3f40*/  ISETP.GT.AND P3, PT, R0.reuse, 0x38, PT ;  /* 0x000000380000780c */ /* 0x040fe40003f64270 */
[----:B------:R-:W-:-:S02]  /*3f50*/  ISETP.GT.AND P0, PT, R0, 0x39, PT ;  /* 0x000000390000780c */ /* 0x000fc40003f04270 */
[----:B------:R-:W-:Y:S02]  /*3f60*/  FMNMX.FTZ R3, R61, R3, !PT ;  /* 0x000000033d037209 */ /* 0x000fe40007810000 */
[----:B------:R-:W-:Y:S02]  /*3f70*/  FMNMX.FTZ R0, R102, R2, !PT ;  /* 0x0000000266007209 */ /* 0x000fe40007810000 */
[----:B------:R-:W-:Y:S02]  /*3f80*/  FSEL R103, R25, -INF , P6 ;  /* 0xff80000019677808 */ /* 0x000fe40003000000 */
[----:B------:R-:W-:Y:S01]  /*3f90*/  FMNMX.FTZ R2, R60, R3, !PT ;  /* 0x000000033c027209 */ /* 0x000fe20007810000 */
[----:B------:R-:W-:Y:S01]  /*3fa0*/  FMUL.FTZ R3, R6, c[0x0][0x320] ;  /* 0x0000c80006037a20 */ /* 0x000fe20000410000 */
[----:B------:R-:W-:Y:S02]  /*3fb0*/  FMNMX.FTZ R0, R128, R0, !PT ;  /* 0x0000000080007209 */ /* 0x000fe40007810000 */
[----:B------:R-:W-:Y:S01]  /*3fc0*/  FSEL R142, R21, -INF , P5 ;  /* 0xff800000158e7808 */ /* 0x000fe20002800000 */
[----:B------:R1:W3:Y:S01]  /*3fd0*/  MUFU.TANH R5, R3 ;  /* 0x0000000300057308 */ /* 0x0002e20000002400 */
[----:B------:R-:W-:-:S02]  /*3fe0*/  FMNMX.FTZ R2, R62, R2, !PT ;  /* 0x000000023e027209 */ /* 0x000fc40007810000 */
[----:B------:R-:W-:Y:S02]  /*3ff0*/  FMNMX.FTZ R0, R103, R0, !PT ;  /* 0x0000000067007209 */ /* 0x000fe40007810000 */
[----:B------:R-:W-:Y:S02]  /*4000*/  FSEL R143, R22, -INF , P4 ;  /* 0xff800000168f7808 */ /* 0x000fe40002000000 */
[----:B------:R-:W-:Y:S02]  /*4010*/  FMNMX.FTZ R2, R63, R2, !PT ;  /* 0x000000023f027209 */ /* 0x000fe40007810000 */
[----:B------:R-:W-:Y:S02]  /*4020*/  FMNMX.FTZ R0, R142, R0, !PT ;  /* 0x000000008e007209 */ /* 0x000fe40007810000 */
[----:B--2---:R-:W-:Y:S02]  /*4030*/  FSEL R197, R14, -INF , P3 ;  /* 0xff8000000ec57808 */ /* 0x004fe40001800000 */
[----:B------:R-:W-:-:S02]  /*4040*/  FMNMX.FTZ R2, R140, R2, !PT ;  /* 0x000000028c027209 */ /* 0x000fc40007810000 */
[----:B------:R-:W-:Y:S01]  /*4050*/  FMNMX.FTZ R0, R143, R0, !PT ;  /* 0x000000008f007209 */ /* 0x000fe20007810000 */
[----:B-1----:R-:W-:Y:S01]  /*4060*/  FMUL.FTZ R3, R7, c[0x0][0x320] ;  /* 0x0000c80007037a20 */ /* 0x002fe20000410000 */
[----:B------:R-:W-:Y:S02]  /*4070*/  FSEL R199, R13, -INF , P0 ;  /* 0xff8000000dc77808 */ /* 0x000fe40000000000 */
[----:B------:R-:W-:Y:S02]  /*4080*/  FMNMX.FTZ R2, R131, R2, !PT ;  /* 0x0000000283027209 */ /* 0x000fe40007810000 */
[----:B------:R-:W-:Y:S01]  /*4090*/  FMNMX.FTZ R0, R197, R0, !PT ;  /* 0x00000000c5007209 */ /* 0x000fe20007810000 */
[----:B------:R-:W1:Y:S01]  /*40a0*/  MUFU.TANH R3, R3 ;  /* 0x0000000300037308 */ /* 0x000e620000002400 */
[----:B------:R-:W-:Y:S02]  /*40b0*/  FSEL R130, R26, -INF , P6 ;  /* 0xff8000001a827808 */ /* 0x000fe40003000000 */
[----:B------:R-:W-:Y:S01]  /*40c0*/  FMNMX.FTZ R2, R141, R2, !PT ;  /* 0x000000028d027209 */ /* 0x000fe20007810000 */
[----:B------:R-:W-:Y:S01]  /*40d0*/  LDSM.16.MT88.4 R24, [R194] ;  /* 0x00000000c218783b */ /* 0x000fe20000004200 */
[----:B------:R-:W-:-:S02]  /*40e0*/  FMNMX.FTZ R0, R199, R0, !PT ;  /* 0x00000000c7007209 */ /* 0x000fc40007810000 */
[----:B------:R-:W-:Y:S02]  /*40f0*/  FSEL R198, R23, -INF , P5 ;  /* 0xff80000017c67808 */ /* 0x000fe40002800000 */
[----:B------:R-:W-:Y:S01]  /*4100*/  FMNMX.FTZ R2, R130, R2, !PT ;  /* 0x0000000282027209 */ /* 0x000fe20007810000 */
[----:B------:R-:W2:Y:S01]  /*4110*/  SHFL.BFLY PT, R4, R0, 0x2, 0x1f ;  /* 0x0c401f0000047f89 */ /* 0x000ea200000e0000 */
[----:B----4-:R-:W-:Y:S02]  /*4120*/  FSEL R205, R12, -INF , P4 ;  /* 0xff8000000ccd7808 */ /* 0x010fe40002000000 */
[----:B------:R-:W-:Y:S01]  /*4130*/  FMNMX.FTZ R2, R198, R2, !PT ;  /* 0x00000002c6027209 */ /* 0x000fe20007810000 */
[----:B-----5:R-:W-:Y:S01]  /*4140*/  LDSM.16.MT88.4 R20, [R120] ;  /* 0x000000007814783b */ /* 0x020fe20000004200 */
[----:B---3--:R-:W-:Y:S02]  /*4150*/  FSEL R204, R5, -INF , P3 ;  /* 0xff80000005cc7808 */ /* 0x008fe40001800000 */
[----:B------:R-:W-:-:S02]  /*4160*/  FMNMX.FTZ R2, R205, R2, !PT ;  /* 0x00000002cd027209 */ /* 0x000fc40007810000 */
[----:B-1----:R-:W-:Y:S02]  /*4170*/  FSEL R207, R3, -INF , P0 ;  /* 0xff80000003cf7808 */ /* 0x002fe40000000000 */
[----:B------:R-:W-:-:S04]  /*4180*/  FMNMX.FTZ R2, R204, R2, !PT ;  /* 0x00000002cc027209 */ /* 0x000fc80007810000 */
[----:B------:R-:W-:-:S05]  /*4190*/  FMNMX.FTZ R2, R207, R2, !PT ;  /* 0x00000002cf027209 */ /* 0x000fca0007810000 */
[----:B------:R-:W1:Y:S01]  /*41a0*/  SHFL.BFLY PT, R3, R2, 0x2, 0x1f ;  /* 0x0c401f0002037f89 */ /* 0x000e6200000e0000 */
[----:B--2---:R-:W-:-:S05]  /*41b0*/  FMNMX.FTZ R0, R0, R4, !PT ;  /* 0x0000000400007209 */ /* 0x004fca0007810000 */
[----:B------:R-:W2:Y:S01]  /*41c0*/  SHFL.BFLY PT, R4, R0, 0x1, 0x1f ;  /* 0x0c201f0000047f89 */ /* 0x000ea200000e0000 */
[----:B-1----:R-:W-:-:S05]  /*41d0*/  FMNMX.FTZ R3, R2, R3, !PT ;  /* 0x0000000302037209 */ /* 0x002fca0007810000 */
[----:B------:R-:W1:Y:S01]  /*41e0*/  SHFL.BFLY PT, R5, R3, 0x1, 0x1f ;  /* 0x0c201f0003057f89 */ /* 0x000e6200000e0000 */
[----:B--2---:R-:W-:-:S04]  /*41f0*/  FMNMX.FTZ R101, R0, R4, !PT ;  /* 0x0000000400657209 */ /* 0x004fc80007810000 */
[C---:B------:R-:W-:Y:S01]  /*4200*/  FSETP.NEU.FTZ.AND P0, PT, R101.reuse, -INF , PT ;  /* 0xff8000006500780b */ /* 0x040fe20003f1d000 */
[----:B------:R-:W-:-:S05]  /*4210*/  FMUL.FTZ R2, R101, c[0x0][0x2d0] ;  /* 0x0000b40065027a20 */ /* 0x000fca0000410000 */
[----:B------:R-:W-:-:S05]  /*4220*/  FSEL R2, R2, RZ, P0 ;  /* 0x000000ff02027208 */ /* 0x000fca0000000000 */
[--C-:B------:R-:W-:Y:S02]  /*4230*/  FFMA.FTZ R0, R8, c[0x0][0x2d0], -R2.reuse ;  /* 0x0000b40008007a23 */ /* 0x100fe40000010802 */
[--C-:B------:R-:W-:Y:S02]  /*4240*/  FFMA.FTZ R8, R45, c[0x0][0x2d0], -R2.reuse ;  /* 0x0000b4002d087a23 */ /* 0x100fe40000010802 */
[----:B------:R2:W-:Y:S01]  /*4250*/  MUFU.EX2 R244, R0 ;  /* 0x0000000000f47308 */ /* 0x0005e20000000800 */
[----:B-1----:R-:W-:Y:S01]  /*4260*/  FMNMX.FTZ R100, R3, R5, !PT ;  /* 0x0000000503647209 */ /* 0x002fe20007810000 */
[----:B------:R-:W-:-:S03]  /*4270*/  FFMA.FTZ R3, R10, c[0x0][0x2d0], -R2 ;  /* 0x0000b4000a037a23 */ /* 0x000fc60000010802 */
[----:B------:R-:W-:-:S03]  /*4280*/  FSETP.NEU.FTZ.AND P0, PT, R100, -INF , PT ;  /* 0xff8000006400780b */ /* 0x000fc60003f1d000 */
[----:B------:R1:W-:Y:S01]  /*4290*/  MUFU.EX2 R241, R3 ;  /* 0x0000000300f17308 */ /* 0x0003e20000000800 */
[----:B--2---:R-:W-:-:S07]  /*42a0*/  FFMA.FTZ R0, R9, c[0x0][0x2d0], -R2 ;  /* 0x0000b40009007a23 */ /* 0x004fce0000010802 */
[----:B------:R2:W-:Y:S01]  /*42b0*/  MUFU.EX2 R234, R8 ;  /* 0x0000000800ea7308 */ /* 0x0005e20000000800 */
[----:B------:R-:W-:-:S05]  /*42c0*/  IMAD.IADD R9, R191, 0x1, R194 ;  /* 0x00000001bf097824 */ /* 0x000fca00078e02c2 */
[----:B------:R-:W-:Y:S01]  /*42d0*/  LDSM.16.MT88.4 R40, [R9+0x2000] ;  /* 0x002000000928783b */ /* 0x000fe20000004200 */
[--C-:B-1----:R-:W-:Y:S01]  /*42e0*/  FFMA.FTZ R3, R11, c[0x0][0x2d0], -R2.reuse ;  /* 0x0000b4000b037a23 */ /* 0x102fe20000010802 */
[----:B------:R1:W-:Y:S08]  /*42f0*/  MUFU.EX2 R242, R0 ;  /* 0x0000000000f27308 */ /* 0x0003f00000000800 */
[----:B------:R3:W4:Y:S01]  /*4300*/  MUFU.EX2 R243, R3 ;  /* 0x0000000300f37308 */ /* 0x0007220000000800 */
[----:B--2---:R-:W-:-:S02]  /*4310*/  FFMA.FTZ R8, R44, c[0x0][0x2d0], -R2 ;  /* 0x0000b4002c087a23 */ /* 0x004fc40000010802 */
[----:B-1----:R-:W-:-:S05]  /*4320*/  FMUL.FTZ R0, R100, c[0x0][0x2d0] ;  /* 0x0000b40064007a20 */ /* 0x002fca0000410000 */
[----:B------:R1:W-:Y:S01]  /*4330*/  MUFU.EX2 R236, R8 ;  /* 0x0000000800ec7308 */ /* 0x0003e20000000800 */
[----:B------:R-:W-:Y:S01]  /*4340*/  FSEL R0, R0, RZ, P0 ;  /* 0x000000ff00007208 */ /* 0x000fe20000000000 */
[----:B---3--:R-:W-:Y:S01]  /*4350*/  IMAD.IADD R3, R191, 0x1, R193 ;  /* 0x00000001bf037824 */ /* 0x008fe200078e02c1 */
[----:B----4-:R-:W-:-:S03]  /*4360*/  F2FP.PACK_AB R6, R243, R241 ;  /* 0x000000f1f306723e */ /* 0x010fc600000000ff */
[----:B------:R-:W-:Y:S01]  /*4370*/  FFMA.FTZ R4, R16, c[0x0][0x2d0], -R0 ;  /* 0x0000b40010047a23 */ /* 0x000fe20000010800 */
[----:B------:R-:W-:Y:S03]  /*4380*/  LDSM.16.MT88.4 R12, [R3+0x2000] ;  /* 0x00200000030c783b */ /* 0x000fe60000004200 */
[----:B------:R2:W-:Y:S01]  /*4390*/  MUFU.EX2 R239, R4 ;  /* 0x0000000400ef7308 */ /* 0x0005e20000000800 */
[----:B------:R-:W-:Y:S01]  /*43a0*/  LDSM.16.MT88.4 R32, [R3] ;  /* 0x000000000320783b */ /* 0x000fe20000004200 */
[----:B-1----:R-:W-:-:S06]  /*43b0*/  FFMA.FTZ R8, R46, c[0x0][0x2d0], -R2 ;  /* 0x0000b4002e087a23 */ /* 0x002fcc0000010802 */
[----:B------:R1:W-:Y:S01]  /*43c0*/  MUFU.EX2 R233, R8 ;  /* 0x0000000800e97308 */ /* 0x0003e20000000800 */
[----:B--2---:R-:W-:-:S07]  /*43d0*/  FFMA.FTZ R4, R17, c[0x0][0x2d0], -R0 ;  /* 0x0000b40011047a23 */ /* 0x004fce0000010800 */
[----:B------:R2:W3:Y:S01]  /*43e0*/  MUFU.EX2 R238, R4 ;  /* 0x0000000400ee7308 */ /* 0x0004e20000000800 */
[----:B-1----:R-:W-:Y:S02]  /*43f0*/  FFMA.FTZ R8, R47, c[0x0][0x2d0], -R2 ;  /* 0x0000b4002f087a23 */ /* 0x002fe40000010802 */
[----:B------:R-:W-:Y:S05]  /*4400*/  LDSM.16.MT88.4 R44, [R3+0x800] ;  /* 0x00080000032c783b */ /* 0x000fea0000004200 */
[----:B------:R1:W-:Y:S01]  /*4410*/  MUFU.EX2 R235, R8 ;  /* 0x0000000800eb7308 */ /* 0x0003e20000000800 */
[----:B--2---:R-:W-:Y:S01]  /*4420*/  FFMA.FTZ R4, R18, c[0x0][0x2d0], -R0 ;  /* 0x0000b40012047a23 */ /* 0x004fe20000010800 */
[----:B---3--:R-:W-:-:S06]  /*4430*/  F2FP.PACK_AB R5, R238, R239 ;  /* 0x000000efee05723e */ /* 0x008fcc00000000ff */
[----:B------:R2:W-:Y:S01]  /*4440*/  MUFU.EX2 R237, R4 ;  /* 0x0000000400ed7308 */ /* 0x0005e20000000800 */
[----:B-1----:R-:W-:-:S07]  /*4450*/  FFMA.FTZ R8, R61, c[0x0][0x2d0], -R0 ;  /* 0x0000b4003d087a23 */ /* 0x002fce0000010800 */
[----:B------:R1:W-:Y:S01]  /*4460*/  MUFU.EX2 R214, R8 ;  /* 0x0000000800d67308 */ /* 0x0003e20000000800 */
[--C-:B--2---:R-:W-:Y:S02]  /*4470*/  FFMA.FTZ R4, R19, c[0x0][0x2d0], -R0.reuse ;  /* 0x0000b40013047a23 */ /* 0x104fe40000010800 */
[----:B------:R-:W2:Y:S05]  /*4480*/  LDSM.16.MT88.4 R16, [R193+0x2000] ;  /* 0x00200000c110783b */ /* 0x000eaa0000004200 */
[----:B------:R3:W4:Y:S01]  /*4490*/  MUFU.EX2 R240, R4 ;  /* 0x0000000400f07308 */ /* 0x0007220000000800 */
[----:B-1----:R-:W-:-:S07]  /*44a0*/  FFMA.FTZ R8, R60, c[0x0][0x2d0], -R0 ;  /* 0x0000b4003c087a23 */ /* 0x002fce0000010800 */
[----:B------:R1:W5:Y:S01]  /*44b0*/  MUFU.EX2 R232, R8 ;  /* 0x0000000800e87308 */ /* 0x0003620000000800 */
[----:B---3--:R-:W-:Y:S02]  /*44c0*/  F2FP.PACK_AB R4, R242, R244 ;  /* 0x000000f4f204723e */ /* 0x008fe400000000ff */
[----:B----4-:R-:W-:Y:S01]  /*44d0*/  F2FP.PACK_AB R7, R240, R237 ;  /* 0x000000edf007723e */ /* 0x010fe200000000ff */
[----:B-1----:R-:W-:-:S06]  /*44e0*/  FFMA.FTZ R8, R62, c[0x0][0x2d0], -R0 ;  /* 0x0000b4003e087a23 */ /* 0x002fcc0000010800 */
[C---:B------:R-:W-:Y:S01]  /*44f0*/  HMMA.16816.F32 R96, R4.reuse, R24, RZ ;  /* 0x000000180460723c */ /* 0x040fe200000018ff */
[----:B------:R1:W-:Y:S07]  /*4500*/  MUFU.EX2 R213, R8 ;  /* 0x0000000800d57308 */ /* 0x0003ee0000000800 */
[C---:B------:R-:W-:Y:S01]  /*4510*/  HMMA.16816.F32 R92, R4.reuse, R26, RZ ;  /* 0x0000001a045c723c */ /* 0x040fe200000018ff */
[----:B------:R-:W3:Y:S07]  /*4520*/  LDSM.16.MT88.4 R24, [R193+0x4000] ;  /* 0x00400000c118783b */ /* 0x000eee0000004200 */
[----:B--2---:R-:W-:Y:S01]  /*4530*/  HMMA.16816.F32 R80, R4, R16, RZ ;  /* 0x000000100450723c */ /* 0x004fe200000018ff */
[----:B-1----:R-:W-:-:S04]  /*4540*/  FFMA.FTZ R8, R63, c[0x0][0x2d0], -R0 ;  /* 0x0000b4003f087a23 */ /* 0x002fc80000010800 */
[----:B------:R1:W2:Y:S03]  /*4550*/  MUFU.EX2 R230, R8 ;  /* 0x0000000800e67308 */ /* 0x0002a60000000800 */
[C---:B------:R-:W-:Y:S01]  /*4560*/  HMMA.16816.F32 R76, R4.reuse, R18, RZ ;  /* 0x00000012044c723c */ /* 0x040fe200000018ff */
[----:B------:R-:W4:Y:S07]  /*4570*/  LDSM.16.MT88.4 R16, [R194+0x4000] ;  /* 0x00400000c210783b */ /* 0x000f2e0000004200 */
[----:B------:R-:W-:Y:S01]  /*4580*/  HMMA.16816.F32 R88, R4, R20, RZ ;  /* 0x000000140458723c */ /* 0x000fe200000018ff */
[----:B-1----:R-:W-:-:S07]  /*4590*/  FFMA.FTZ R8, R129, c[0x0][0x2d0], -R2 ;  /* 0x0000b40081087a23 */ /* 0x002fce0000010802 */
[C---:B------:R-:W-:Y:S01]  /*45a0*/  HMMA.16816.F32 R84, R4.reuse, R22, RZ ;  /* 0x000000160454723c */ /* 0x040fe200000018ff */
[----:B------:R-:W1:Y:S01]  /*45b0*/  LDSM.16.MT88.4 R20, [R3+0x4000] ;  /* 0x004000000314783b */ /* 0x000e620000004200 */
[----:B------:R2:W-:Y:S06]  /*45c0*/  MUFU.EX2 R185, R8 ;  /* 0x0000000800b97308 */ /* 0x0005ec0000000800 */
[C---:B------:R-:W-:Y:S08]  /*45d0*/  HMMA.16816.F32 R68, R4.reuse, R12, RZ ;  /* 0x0000000c0444723c */ /* 0x040ff000000018ff */
[----:B------:R-:W-:Y:S01]  /*45e0*/  HMMA.16816.F32 R72, R4, R14, RZ ;  /* 0x0000000e0448723c */ /* 0x000fe200000018ff */
[----:B------:R3:W1:Y:S01]  /*45f0*/  LDSM.16.MT88.4 R12, [R120+0x4000] ;  /* 0x00400000780c783b */ /* 0x0006620000004200 */
[----:B--2---:R-:W-:-:S04]  /*4600*/  FFMA.FTZ R8, R102, c[0x0][0x2d0], -R2 ;  /* 0x0000b40066087a23 */ /* 0x004fc80000010802 */
[----:B------:R2:W1:Y:S02]  /*4610*/  MUFU.EX2 R184, R8 ;  /* 0x0000000800b87308 */ /* 0x0004640000000800 */
[C---:B------:R-:W-:Y:S08]  /*4620*/  HMMA.16816.F32 R48, R4.reuse, R40, RZ ;  /* 0x000000280430723c */ /* 0x040ff000000018ff */
[----:B------:R-:W-:Y:S01]  /*4630*/  HMMA.16816.F32 R52, R4, R42, RZ ;  /* 0x0000002a0434723c */ /* 0x000fe200000018ff */
[----:B------:R-:W1:Y:S01]  /*4640*/  LDSM.16.MT88.4 R40, [R193+0x800] ;  /* 0x00080000c128783b */ /* 0x000e620000004200 */
[----:B--2---:R-:W-:-:S06]  /*4650*/  FFMA.FTZ R8, R128, c[0x0][0x2d0], -R2 ;  /* 0x0000b40080087a23 */ /* 0x004fcc0000010802 */
[C---:B------:R-:W-:Y:S01]  /*4660*/  HMMA.16816.F32 R116, R4.reuse, R36, RZ ;  /* 0x000000240474723c */ /* 0x040fe200000018ff */
[----:B------:R2:W-:Y:S07]  /*4670*/  MUFU.EX2 R167, R8 ;  /* 0x0000000800a77308 */ /* 0x0005ee0000000800 */
[C---:B------:R-:W-:Y:S01]  /*4680*/  HMMA.16816.F32 R112, R4.reuse, R38, RZ ;  /* 0x000000260470723c */ /* 0x040fe200000018ff */
[----:B------:R-:W1:Y:S07]  /*4690*/  LDSM.16.MT88.4 R36, [R194+0x800] ;  /* 0x00080000c224783b */ /* 0x000e6e0000004200 */
[----:B------:R-:W-:Y:S01]  /*46a0*/  HMMA.16816.F32 R64, R4, R28, RZ ;  /* 0x0000001c0440723c */ /* 0x000fe200000018ff */
[----:B--2---:R-:W-:-:S04]  /*46b0*/  FFMA.FTZ R8, R103, c[0x0][0x2d0], -R2 ;  /* 0x0000b40067087a23 */ /* 0x004fc80000010802 */
[----:B------:R2:W-:Y:S03]  /*46c0*/  MUFU.EX2 R166, R8 ;  /* 0x0000000800a67308 */ /* 0x0005e60000000800 */
[C---:B------:R-:W-:Y:S01]  /*46d0*/  HMMA.16816.F32 R56, R4.reuse, R30, RZ ;  /* 0x0000001e0438723c */ /* 0x040fe200000018ff */
[----:B------:R-:W1:Y:S07]  /*46e0*/  LDSM.16.MT88.4 R28, [R193+0x2800] ;  /* 0x00280000c11c783b */ /* 0x000e6e0000004200 */
[----:B------:R-:W-:Y:S01]  /*46f0*/  HMMA.16816.F32 R104, R4, R32, RZ ;  /* 0x000000200468723c */ /* 0x000fe200000018ff */
[----:B--2---:R-:W-:-:S07]  /*4700*/  FFMA.FTZ R8, R140, c[0x0][0x2d0], -R0 ;  /* 0x0000b4008c087a23 */ /* 0x004fce0000010800 */
[C---:B------:R-:W-:Y:S01]  /*4710*/  HMMA.16816.F32 R108, R4.reuse, R34, RZ ;  /* 0x00000022046c723c */ /* 0x040fe200000018ff */
[----:B------:R-:W-:Y:S01]  /*4720*/  LDSM.16.MT88.4 R32, [R9+0x800] ;  /* 0x000800000920783b */ /* 0x000fe20000004200 */
[----:B------:R2:W-:Y:S06]  /*4730*/  MUFU.EX2 R165, R8 ;  /* 0x0000000800a57308 */ /* 0x0005ec0000000800 */
[C---:B---3--:R-:W-:Y:S08]  /*4740*/  HMMA.16816.F32 R120, R4.reuse, R24, RZ ;  /* 0x000000180478723c */ /* 0x048ff000000018ff */
[----:B------:R-:W-:Y:S01]  /*4750*/  HMMA.16816.F32 R124, R4, R26, RZ ;  /* 0x0000001a047c723c */ /* 0x000fe200000018ff */
[----:B------:R-:W3:Y:S01]  /*4760*/  LDSM.16.MT88.4 R24, [R3+0x2800] ;  /* 0x002800000318783b */ /* 0x000ee20000004200 */
[----:B--2---:R-:W-:-:S04]  /*4770*/  FFMA.FTZ R8, R131, c[0x0][0x2d0], -R0 ;  /* 0x0000b40083087a23 */ /* 0x004fc80000010800 */
[----:B------:R2:W1:Y:S02]  /*4780*/  MUFU.EX2 R164, R8 ;  /* 0x0000000800a47308 */ /* 0x0004640000000800 */
[C---:B----4-:R-:W-:Y:S08]  /*4790*/  HMMA.16816.F32 R60, R4.reuse, R16, RZ ;  /* 0x00000010043c723c */ /* 0x050ff000000018ff */
[----:B------:R-:W-:Y:S01]  /*47a0*/  HMMA.16816.F32 R144, R4, R18, RZ ;  /* 0x000000120490723c */ /* 0x000fe200000018ff */
[----:B------:R-:W4:Y:S01]  /*47b0*/  LDSM.16.MT88.4 R16, [R194+0x2800] ;  /* 0x00280000c210783b */ /* 0x000f220000004200 */
[----:B--2---:R-:W-:-:S06]  /*47c0*/  FFMA.FTZ R8, R141, c[0x0][0x2d0], -R0 ;  /* 0x0000b4008d087a23 */ /* 0x004fcc0000010800 */
[C---:B-1----:R-:W-:Y:S01]  /*47d0*/  HMMA.16816.F32 R132, R4.reuse, R20, RZ ;  /* 0x000000140484723c */ /* 0x042fe200000018ff */
[----:B------:R1:W-:Y:S07]  /*47e0*/  MUFU.EX2 R103, R8 ;  /* 0x0000000800677308 */ /* 0x0003ee0000000800 */
[C---:B------:R-:W-:Y:S01]  /*47f0*/  HMMA.16816.F32 R136, R4.reuse, R22, RZ ;  /* 0x000000160488723c */ /* 0x040fe200000018ff */
[----:B------:R-:W-:Y:S07]  /*4800*/  LDSM.16.MT88.4 R20, [R193+0x4800] ;  /* 0x00480000c114783b */ /* 0x000fee0000004200 */
[----:B------:R-:W-:Y:S01]  /*4810*/  HMMA.16816.F32 R152, R4, R12, RZ ;  /* 0x0000000c0498723c */ /* 0x000fe200000018ff */
[----:B-1----:R-:W-:-:S04]  /*4820*/  FFMA.FTZ R8, R130, c[0x0][0x2d0], -R0 ;  /* 0x0000b40082087a23 */ /* 0x002fc80000010800 */
[----:B------:R1:W2:Y:S03]  /*4830*/  MUFU.EX2 R102, R8 ;  /* 0x0000000800667308 */ /* 0x0002a60000000800 */
[----:B------:R-:W-:Y:S01]  /*4840*/  HMMA.16816.F32 R156, R4, R14, RZ ;  /* 0x0000000e049c723c */ /* 0x000fe200000018ff */
[----:B------:R-:W2:Y:S06]  /*4850*/  LDSM.16.MT88.4 R12, [R9+0x2800] ;  /* 0x00280000090c783b */ /* 0x000eac0000004200 */
[----:B------:R-:W-:-:S02]  /*4860*/  F2FP.PACK_AB R4, R236, R234 ;  /* 0x000000eaec04723e */ /* 0x000fc400000000ff */
[----:B-----5:R-:W-:Y:S02]  /*4870*/  F2FP.PACK_AB R5, R232, R214 ;  /* 0x000000d6e805723e */ /* 0x020fe400000000ff */
[----:B------:R-:W-:Y:S02]  /*4880*/  F2FP.PACK_AB R6, R235, R233 ;  /* 0x000000e9eb06723e */ /* 0x000fe400000000ff */
[----:B------:R-:W-:Y:S01]  /*4890*/  F2FP.PACK_AB R7, R230, R213 ;  /* 0x000000d5e607723e */ /* 0x000fe200000000ff */
[----:B-1----:R-:W-:-:S06]  /*48a0*/  FFMA.FTZ R8, R142, c[0x0][0x2d0], -R2 ;  /* 0x0000b4008e087a23 */ /* 0x002fcc0000010802 */
[C---:B------:R-:W-:Y:S08]  /*48b0*/  HMMA.16816.F32 R172, R4.reuse, R42, R112 ;  /* 0x0000002a04ac723c */ /* 0x040ff00000001870 */
[C---:B------:R-:W-:Y:S08]  /*48c0*/  HMMA.16816.F32 R112, R4.reuse, R44, R104 ;  /* 0x0000002c0470723c */ /* 0x040ff00000001868 */
[C---:B------:R-:W-:Y:S08]  /*48d0*/  HMMA.16816.F32 R104, R4.reuse, R46, R108 ;  /* 0x0000002e0468723c */ /* 0x040ff0000000186c */
[C---:B------:R-:W-:Y:S08]  /*48e0*/  HMMA.16816.F32 R168, R4.reuse, R36, R96 ;  /* 0x0000002404a8723c */ /* 0x040ff00000001860 */
[C---:B------:R-:W-:Y:S08]  /*48f0*/  HMMA.16816.F32 R108, R4.reuse, R28, R80 ;  /* 0x0000001c046c723c */ /* 0x040ff00000001850 */
[C---:B------:R-:W-:Y:S01]  /*4900*/  HMMA.16816.F32 R96, R4.reuse, R30, R76 ;  /* 0x0000001e0460723c */ /* 0x040fe2000000184c */
[----:B------:R-:W1:Y:S07]  /*4910*/  LDSM.16.MT88.4 R28, [R3+0x4800] ;  /* 0x00480000031c783b */ /* 0x000e6e0000004200 */
[C---:B------:R-:W-:Y:S01]  /*4920*/  HMMA.16816.F32 R160, R4.reuse, R38, R92 ;  /* 0x0000002604a0723c */ /* 0x040fe2000000185c */
[----:B------:R-:W-:Y:S07]  /*4930*/  LDSM.16.MT88.4 R36, [R194+0x1000] ;  /* 0x00100000c224783b */ /* 0x000fee0000004200 */
[C---:B---3--:R-:W-:Y:S08]  /*4940*/  HMMA.16816.F32 R92, R4.reuse, R24, R68 ;  /* 0x00000018045c723c */ /* 0x048ff00000001844 */
[C---:B------:R-:W-:Y:S01]  /*4950*/  HMMA.16816.F32 R80, R4.reuse, R26, R72 ;  /* 0x0000001a0450723c */ /* 0x040fe20000001848 */
[----:B------:R-:W-:Y:S07]  /*4960*/  LDSM.16.MT88.4 R24, [R3+0x3000] ;  /* 0x003000000318783b */ /* 0x000fee0000004200 */
[C---:B----4-:R-:W-:Y:S08]  /*4970*/  HMMA.16816.F32 R72, R4.reuse, R16, R64 ;  /* 0x000000100448723c */ /* 0x050ff00000001840 */
[C---:B------:R-:W-:Y:S01]  /*4980*/  HMMA.16816.F32 R68, R4.reuse, R18, R56 ;  /* 0x000000120444723c */ /* 0x040fe20000001838 */
[----:B------:R-:W3:Y:S07]  /*4990*/  LDSM.16.MT88.4 R16, [R194+0x4800] ;  /* 0x00480000c210783b */ /* 0x000eee0000004200 */
[C---:B--2---:R-:W-:Y:S08]  /*49a0*/  HMMA.16816.F32 R64, R4.reuse, R12, R48 ;  /* 0x0000000c0440723c */ /* 0x044ff00000001830 */
[C---:B------:R-:W-:Y:S01]  /*49b0*/  HMMA.16816.F32 R52, R4.reuse, R14, R52 ;  /* 0x0000000e0434723c */ /* 0x040fe20000001834 */
[----:B------:R-:W2:Y:S07]  /*49c0*/  LDSM.16.MT88.4 R12, [R9+0x4800] ;  /* 0x00480000090c783b */ /* 0x000eae0000004200 */
[C---:B-1----:R-:W-:Y:S01]  /*49d0*/  HMMA.16816.F32 R76, R4.reuse, R28, R132 ;  /* 0x0000001c044c723c */ /* 0x042fe20000001884 */
[----:B------:R-:W-:Y:S07]  /*49e0*/  LDSM.16.MT88.4 R132, [R9+0x1800] ;  /* 0x001800000984783b */ /* 0x000fee0000004200 */
[C---:B------:R-:W-:Y:S01]  /*49f0*/  HMMA.16816.F32 R44, R4.reuse, R30, R136 ;  /* 0x0000001e042c723c */ /* 0x040fe20000001888 */
[----:B------:R-:W1:Y:S07]  /*4a00*/  LDSM.16.MT88.4 R28, [R3+0x1000] ;  /* 0x00100000031c783b */ /* 0x000e6e0000004200 */
[C---:B------:R-:W-:Y:S08]  /*4a10*/  HMMA.16816.F32 R176, R4.reuse, R40, R116 ;  /* 0x0000002804b0723c */ /* 0x040ff00000001874 */
[C---:B------:R-:W-:Y:S08]  /*4a20*/  HMMA.16816.F32 R40, R4.reuse, R20, R120 ;  /* 0x000000140428723c */ /* 0x040ff00000001878 */
[C---:B------:R-:W-:Y:S01]  /*4a30*/  HMMA.16816.F32 R48, R4.reuse, R22, R124 ;  /* 0x000000160430723c */ /* 0x040fe2000000187c */
[----:B------:R-:W4:Y:S04]  /*4a40*/  LDSM.16.MT88.4 R20, [R193+0x1000] ;  /* 0x00100000c114783b */ /* 0x000f280000004200 */
[----:B------:R-:W-:Y:S03]  /*4a50*/  LDSM.16.MT88.4 R124, [R194+0x1800] ;  /* 0x00180000c27c783b */ /* 0x000fe60000004200 */
[C---:B---3--:R-:W-:Y:S08]  /*4a60*/  HMMA.16816.F32 R56, R4.reuse, R16, R60 ;  /* 0x000000100438723c */ /* 0x048ff0000000183c */
[C---:B------:R-:W-:Y:S01]  /*4a70*/  HMMA.16816.F32 R60, R4.reuse, R18, R144 ;  /* 0x00000012043c723c */ /* 0x040fe20000001890 */
[----:B------:R-:W3:Y:S07]  /*4a80*/  LDSM.16.MT88.4 R16, [R9+0x1000] ;  /* 0x001000000910783b */ /* 0x000eee0000004200 */
[C---:B------:R-:W-:Y:S08]  /*4a90*/  HMMA.16816.F32 R148, R4.reuse, R32, R88 ;  /* 0x000000200494723c */ /* 0x040ff00000001858 */
[C---:B------:R-:W-:Y:S01]  /*4aa0*/  HMMA.16816.F32 R116, R4.reuse, R34, R84 ;  /* 0x000000220474723c */ /* 0x040fe20000001854 */
[----:B------:R-:W-:Y:S07]  /*4ab0*/  LDSM.16.MT88.4 R32, [R193+0x5000] ;  /* 0x00500000c120783b */ /* 0x000fee0000004200 */
[C---:B--2---:R-:W-:Y:S08]  /*4ac0*/  HMMA.16816.F32 R88, R4.reuse, R12, R152 ;  /* 0x0000000c0458723c */ /* 0x044ff00000001898 */
        /* <DEDUP_REMOVED lines=9> */
[C---:B----4-:R-:W-:Y:S08]  /*4b60*/  HMMA.16816.F32 R208, R4.reuse, R20, R176 ;  /* 0x0000001404d0723c */ /* 0x050ff000000018b0 */
[C---:B------:R-:W-:Y:S01]  /*4b70*/  HMMA.16816.F32 R200, R4.reuse, R22, R172 ;  /* 0x0000001604c8723c */ /* 0x040fe200000018ac */
[----:B------:R-:W2:Y:S07]  /*4b80*/  LDSM.16.MT88.4 R20, [R194+0x3000] ;  /* 0x00300000c214783b */ /* 0x000eae0000004200 */
[C---:B---3--:R-:W-:Y:S08]  /*4b90*/  HMMA.16816.F32 R180, R4.reuse, R16, R148 ;  /* 0x0000001004b4723c */ /* 0x048ff00000001894 */
[C---:B------:R-:W-:Y:S01]  /*4ba0*/  HMMA.16816.F32 R176, R4.reuse, R18, R116 ;  /* 0x0000001204b0723c */ /* 0x040fe20000001874 */
[----:B------:R-:W3:Y:S04]  /*4bb0*/  LDSM.16.MT88.4 R16, [R194+0x5000] ;  /* 0x00500000c210783b */ /* 0x000ee80000004200 */
[----:B------:R-:W-:Y:S03]  /*4bc0*/  LDSM.16.MT88.4 R116, [R3+0x1800] ;  /* 0x001800000374783b */ /* 0x000fe60000004200 */
[C---:B------:R-:W-:Y:S08]  /*4bd0*/  HMMA.16816.F32 R128, R4.reuse, R38, R160 ;  /* 0x000000260480723c */ /* 0x040ff000000018a0 */
[C---:B-1----:R-:W-:Y:S01]  /*4be0*/  HMMA.16816.F32 R152, R4.reuse, R28, R64 ;  /* 0x0000001c0498723c */ /* 0x042fe20000001840 */
[----:B------:R1:W-:Y:S01]  /*4bf0*/  MUFU.EX2 R29, R8 ;  /* 0x00000008001d7308 */ /* 0x0003e20000000800 */
[----:B------:R-:W-:Y:S06]  /*4c00*/  LDSM.16.MT88.4 R64, [R9+0x3800] ;  /* 0x003800000940783b */ /* 0x000fec0000004200 */
[C---:B------:R-:W-:Y:S08]  /*4c10*/  HMMA.16816.F32 R120, R4.reuse, R36, R168 ;  /* 0x000000240478723c */ /* 0x040ff000000018a8 */
[C---:B--2---:R-:W-:Y:S01]  /*4c20*/  HMMA.16816.F32 R160, R4.reuse, R20, R72 ;  /* 0x0000001404a0723c */ /* 0x044fe20000001848 */
[--C-:B-1----:R-:W-:Y:S01]  /*4c30*/  FFMA.FTZ R8, R143, c[0x0][0x2d0], -R2.reuse ;  /* 0x0000b4008f087a23 */ /* 0x102fe20000010802 */
[----:B------:R-:W-:Y:S03]  /*4c40*/  LDSM.16.MT88.4 R72, [R193+0x5800] ;  /* 0x00580000c148783b */ /* 0x000fe60000004200 */
[----:B------:R1:W2:Y:S03]  /*4c50*/  MUFU.EX2 R28, R8 ;  /* 0x00000008001c7308 */ /* 0x0002a60000000800 */
[C---:B------:R-:W-:Y:S01]  /*4c60*/  HMMA.16816.F32 R156, R4.reuse, R22, R68 ;  /* 0x00000016049c723c */ /* 0x040fe20000001844 */
[----:B------:R-:W4:Y:S07]  /*4c70*/  LDSM.16.MT88.4 R20, [R9+0x5000] ;  /* 0x005000000914783b */ /* 0x000f2e0000004200 */
[----:B------:R-:W-:Y:S01]  /*4c80*/  HMMA.16816.F32 R36, R4, R26, R80 ;  /* 0x0000001a0424723c */ /* 0x000fe20000001850 */
[----:B------:R-:W-:Y:S01]  /*4c90*/  LDSM.16.MT88.4 R80, [R3+0x5800] ;  /* 0x005800000350783b */ /* 0x000fe20000004200 */
[----:B-1----:R-:W-:-:S02]  /*4ca0*/  FFMA.FTZ R8, R197, c[0x0][0x2d0], -R2 ;  /* 0x0000b400c5087a23 */ /* 0x002fc40000010802 */
[----:B------:R-:W-:-:S04]  /*4cb0*/  FFMA.FTZ R2, R199, c[0x0][0x2d0], -R2 ;  /* 0x0000b400c7027a23 */ /* 0x000fc80000010802 */
[C---:B------:R-:W-:Y:S01]  /*4cc0*/  HMMA.16816.F32 R92, R4.reuse, R24, R92 ;  /* 0x00000018045c723c */ /* 0x040fe2000000185c */
[----:B------:R1:W-:Y:S07]  /*4cd0*/  MUFU.EX2 R27, R8 ;  /* 0x00000008001b7308 */ /* 0x0003ee0000000800 */
[C---:B------:R-:W-:Y:S01]  /*4ce0*/  HMMA.16816.F32 R172, R4.reuse, R12, R108 ;  /* 0x0000000c04ac723c */ /* 0x040fe2000000186c */
[----:B------:R5:W4:Y:S01]  /*4cf0*/  MUFU.EX2 R26, R2 ;  /* 0x00000002001a7308 */ /* 0x000b220000000800 */
[----:B------:R-:W-:Y:S06]  /*4d00*/  LDSM.16.MT88.4 R108, [R193+0x1800] ;  /* 0x00180000c16c783b */ /* 0x000fec0000004200 */
[C---:B------:R-:W-:Y:S01]  /*4d10*/  HMMA.16816.F32 R168, R4.reuse, R14, R96 ;  /* 0x0000000e04a8723c */ /* 0x040fe20000001860 */
[----:B------:R-:W4:Y:S04]  /*4d20*/  LDSM.16.MT88.4 R12, [R3+0x5000] ;  /* 0x00500000030c783b */ /* 0x000f280000004200 */
[----:B-1----:R-:W-:Y:S02]  /*4d30*/  LDSM.16.MT88.4 R8, [R9+0x5800] ;  /* 0x005800000908783b */ /* 0x002fe40000004200 */
[----:B--2---:R-:W-:Y:S01]  /*4d40*/  F2FP.PACK_AB R96, R28, R29 ;  /* 0x0000001d1c60723e */ /* 0x004fe200000000ff */
[----:B---3--:R-:W-:Y:S01]  /*4d50*/  HMMA.16816.F32 R136, R4, R16, R56 ;  /* 0x000000100488723c */ /* 0x008fe20000001838 */
[----:B-----5:R-:W-:Y:S01]  /*4d60*/  FFMA.FTZ R2, R198, c[0x0][0x2d0], -R0 ;  /* 0x0000b400c6027a23 */ /* 0x020fe20000010800 */
[----:B------:R-:W-:Y:S01]  /*4d70*/  LDSM.16.MT88.4 R56, [R194+0x3800] ;  /* 0x00380000c238783b */ /* 0x000fe20000004200 */
[----:B----4-:R-:W-:-:S02]  /*4d80*/  F2FP.PACK_AB R98, R26, R27 ;  /* 0x0000001b1a62723e */ /* 0x010fc400000000ff */
[----:B------:R1:W-:Y:S03]  /*4d90*/  MUFU.EX2 R25, R2 ;  /* 0x0000000200197308 */ /* 0x0003e60000000800 */
[C---:B------:R-:W-:Y:S01]  /*4da0*/  HMMA.16816.F32 R148, R4.reuse, R34, R48 ;  /* 0x000000220494723c */ /* 0x040fe20000001830 */
[----:B------:R-:W2:Y:S07]  /*4db0*/  LDSM.16.MT88.4 R48, [R3+0x3800] ;  /* 0x003800000330783b */ /* 0x000eae0000004200 */
[----:B------:R-:W-:Y:S01]  /*4dc0*/  HMMA.16816.F32 R144, R4, R32, R40 ;  /* 0x000000200490723c */ /* 0x000fe20000001828 */
[----:B------:R-:W3:Y:S01]  /*4dd0*/  LDSM.16.MT88.4 R40, [R193+0x3800] ;  /* 0x00380000c128783b */ /* 0x000ee20000004200 */
[----:B-1----:R-:W-:-:S06]  /*4de0*/  FFMA.FTZ R2, R205, c[0x0][0x2d0], -R0 ;  /* 0x0000b400cd027a23 */ /* 0x002fcc0000010800 */
[C---:B------:R-:W-:Y:S01]  /*4df0*/  HMMA.16816.F32 R32, R4.reuse, R20, R88 ;  /* 0x000000140420723c */ /* 0x040fe20000001858 */
[----:B------:R1:W4:Y:S01]  /*4e00*/  MUFU.EX2 R24, R2 ;  /* 0x0000000200187308 */ /* 0x0003220000000800 */
[----:B------:R-:W5:Y:S06]  /*4e10*/  LDSM.16.MT88.4 R88, [R194+0x5800] ;  /* 0x00580000c258783b */ /* 0x000f6c0000004200 */
[C---:B------:R-:W-:Y:S08]  /*4e20*/  HMMA.16816.F32 R68, R4.reuse, R30, R52 ;  /* 0x0000001e0444723c */ /* 0x040ff00000001834 */
[----:B------:R-:W-:Y:S01]  /*4e30*/  HMMA.16816.F32 R76, R4, R12, R76 ;  /* 0x0000000c044c723c */ /* 0x000fe2000000184c */
[--C-:B-1----:R-:W-:Y:S01]  /*4e40*/  FFMA.FTZ R2, R204, c[0x0][0x2d0], -R0.reuse ;  /* 0x0000b400cc027a23 */ /* 0x102fe20000010800 */
[----:B----4-:R-:W-:Y:S01]  /*4e50*/  F2FP.PACK_AB R97, R24, R25 ;  /* 0x000000191861723e */ /* 0x010fe200000000ff */
[----:B------:R-:W-:-:S02]  /*4e60*/  FFMA.FTZ R0, R207, c[0x0][0x2d0], -R0 ;  /* 0x0000b400cf007a23 */ /* 0x000fc40000010800 */
[----:B------:R1:W-:Y:S03]  /*4e70*/  MUFU.EX2 R17, R2 ;  /* 0x0000000200117308 */ /* 0x0003e60000000800 */
[C---:B------:R-:W-:Y:S05]  /*4e80*/  HMMA.16816.F32 R12, R4.reuse, R14, R44 ;  /* 0x0000000e040c723c */ /* 0x040fea000000182c */
[----:B------:R4:W2:Y:S03]  /*4e90*/  MUFU.EX2 R16, R0 ;  /* 0x0000000000107308 */ /* 0x0008a60000000800 */
[----:B------:R-:W-:Y:S01]  /*4ea0*/  HMMA.16816.F32 R140, R4, R18, R60 ;  /* 0x00000012048c723c */ /* 0x000fe2000000183c */
[----:B-1----:R-:W-:-:S07]  /*4eb0*/  FADD.FTZ R2, R244, R242 ;  /* 0x000000f2f4027221 */ /* 0x002fce0000010000 */
[----:B------:R-:W-:Y:S01]  /*4ec0*/  HMMA.16816.F32 R4, R4, R22, R84 ;  /* 0x000000160404723c */ /* 0x000fe20000001854 */
[----:B------:R-:W-:Y:S02]  /*4ed0*/  FADD.FTZ R2, R241, R2 ;  /* 0x00000002f1027221 */ /* 0x000fe40000010000 */
[----:B----4-:R-:W-:Y:S01]  /*4ee0*/  FADD.FTZ R0, R239, R238 ;  /* 0x000000eeef007221 */ /* 0x010fe20000010000 */
[----:B--2---:R-:W-:Y:S01]  /*4ef0*/  F2FP.PACK_AB R99, R16, R17 ;  /* 0x000000111063723e */ /* 0x004fe200000000ff */
        /* <DEDUP_REMOVED lines=26> */
[----:B------:R-:W-:Y:S01]  /*50a0*/  FADD.FTZ R2, R25, R0 ;  /* 0x0000000019027221 */ /* 0x000fe20000010000 */
[----:B------:R-:W-:Y:S01]  /*50b0*/  IADD3 R0, R245, -0x3, RZ ;  /* 0xfffffffdf5007810 */ /* 0x000fe20007ffe0ff */
[----:B------:R-:W-:-:S02]  /*50c0*/  FADD.FTZ R3, R27, R3 ;  /* 0x000000031b037221 */ /* 0x000fc40000010000 */
[----:B------:R-:W-:Y:S01]  /*50d0*/  FADD.FTZ R2, R24, R2 ;  /* 0x0000000218027221 */ /* 0x000fe20000010000 */
[----:B------:R-:W-:Y:S01]  /*50e0*/  ISETP.GE.AND P0, PT, R0, R206, PT ;  /* 0x000000ce0000720c */ /* 0x000fe20003f06270 */
[----:B------:R-:W-:Y:S01]  /*50f0*/  HMMA.16816.F32 R48, R96, R50, R36 ;  /* 0x000000326030723c */ /* 0x000fe20000001824 */
[----:B------:R-:W-:Y:S02]  /*5100*/  FADD.FTZ R213, R26, R3 ;  /* 0x000000031ad57221 */ /* 0x000fe40000010000 */
[----:B------:R-:W-:-:S04]  /*5110*/  FADD.FTZ R2, R17, R2 ;  /* 0x0000000211027221 */ /* 0x000fc80000010000 */
[----:B------:R-:W-:Y:S01]  /*5120*/  FADD.FTZ R214, R16, R2 ;  /* 0x0000000210d67221 */ /* 0x000fe20000010000 */
[C---:B------:R-:W-:Y:S08]  /*5130*/  HMMA.16816.F32 R124, R96.reuse, R126, R128 ;  /* 0x0000007e607c723c */ /* 0x040ff00000001880 */
[C---:B------:R-:W-:Y:S08]  /*5140*/  HMMA.16816.F32 R64, R96.reuse, R66, R68 ;  /* 0x000000426040723c */ /* 0x040ff00000001844 */
[C---:B------:R-:W-:Y:S08]  /*5150*/  HMMA.16816.F32 R76, R96.reuse, R80, R76 ;  /* 0x00000050604c723c */ /* 0x040ff0000000184c */
[C---:B------:R-:W-:Y:S08]  /*5160*/  HMMA.16816.F32 R104, R96.reuse, R108, R208 ;  /* 0x0000006c6068723c */ /* 0x040ff000000018d0 */
[C---:B------:R-:W-:Y:S08]  /*5170*/  HMMA.16816.F32 R128, R96.reuse, R132, R180 ;  /* 0x000000846080723c */ /* 0x040ff000000018b4 */
[C---:B---3--:R-:W-:Y:S08]  /*5180*/  HMMA.16816.F32 R36, R96.reuse, R40, R172 ;  /* 0x000000286024723c */ /* 0x048ff000000018ac */
        /* <DEDUP_REMOVED lines=23> */
[----:B------:R-:W-:Y:S02]  /*5300*/  ISETP.GE.AND P0, PT, R212, c[0x0][0x1d4], PT ;  /* 0x00007500d4007a0c */ /* 0x000fe40003f06270 */
[----:B------:R-:W-:Y:S01]  /*5310*/  LEA.HI.X R3, R0, c[0x0][0x1cc], R3, 0x1, P3 ;  /* 0x0000730000037a11 */ /* 0x000fe200018f0c03 */
[----:B------:R-:W-:Y:S01]  /*5320*/  IMAD.MOV.U32 R0, RZ, RZ, c[0x0][0x1e4] ;  /* 0x00007900ff007624 */ /* 0x000fe200078e00ff */
[----:B------:R-:W-:-:S03]  /*5330*/  LEA R4, P3, R5, R2, 0x6 ;  /* 0x0000000205047211 */ /* 0x000fc600078630ff */
[----:B------:R-:W-:Y:S01]  /*5340*/  @!PT LDS RZ, [RZ] ;  /* 0x00000000fffff984 */ /* 0x000fe20000000800 */
[----:B------:R-:W-:Y:S01]  /*5350*/  @!PT LDS RZ, [RZ] ;  /* 0x00000000fffff984 */ /* 0x000fe20000000800 */
[----:B------:R-:W-:Y:S01]  /*5360*/  @!PT LDS RZ, [RZ] ;  /* 0x00000000fffff984 */ /* 0x000fe20000000800 */
[----:B------:R1:W-:Y:S01]  /*5370*/  LDGSTS.E.BYPASS.LTC128B.128 [R216+0xc100], [R2.64], !P1 ;  /* 0x0c10000002d87fae */ /* 0x0003e2000c901d48 */
[----:B------:R-:W-:-:S03]  /*5380*/  LEA.HI.X R5, R5, R3, R0, 0x6, P3 ;  /* 0x0000000305057211 */ /* 0x000fc600018f3400 */
[----:B------:R1:W-:Y:S04]  /*5390*/  LDGSTS.E.BYPASS.LTC128B.128 [R216+0xe100], [R2.64+0x80], !P2 ;  /* 0x0e10008002d87fae */ /* 0x0003e8000d101d48 */
[----:B------:R1:W-:Y:S04]  /*53a0*/  LDGSTS.E.BYPASS.LTC128B.128 [R216+0x10100], [R2.64+0x100], !P0 ;  /* 0x1010010002d87fae */ /* 0x0003e8000c101d48 */
[----:B------:R1:W-:Y:S04]  /*53b0*/  LDGSTS.E.BYPASS.LTC128B.128 [R216+0xd100], [R4.64], !P1 ;  /* 0x0d10000004d87fae */ /* 0x0003e8000c901d48 */
[----:B------:R1:W-:Y:S04]  /*53c0*/  LDGSTS.E.BYPASS.LTC128B.128 [R216+0xf100], [R4.64+0x80], !P2 ;  /* 0x0f10008004d87fae */ /* 0x0003e8000d101d48 */
[----:B------:R1:W-:Y:S02]  /*53d0*/  LDGSTS.E.BYPASS.LTC128B.128 [R216+0x11100], [R4.64+0x100], !P0 ;  /* 0x1110010004d87fae */ /* 0x0003e4000c101d48 */
.L_x_1257:
[----:B------:R-:W-:Y:S05]  /*53e0*/  BSYNC B0 ;  /* 0x0000000000007941 */ /* 0x000fea0003800000 */
.L_x_1256:
[----:B------:R-:W-:Y:S01]  /*53f0*/  IADD3 R0, R245, -0x2, RZ ;  /* 0xfffffffef5007810 */ /* 0x000fe20007ffe0ff */
[----:B------:R-:W0:Y:S03]  /*5400*/  LDGDEPBAR ;  /* 0x00000000000079af */ /* 0x000e260000000000 */
[----:B------:R-:W-:-:S13]  /*5410*/  ISETP.GE.AND P0, PT, R0, R206, PT ;  /* 0x000000ce0000720c */ /* 0x000fda0003f06270 */
[----:B------:R-:W-:Y:S05]  /*5420*/  @!P0 BRA `(.L_x_1258) ;  /* 0x00002d2000008947 */ /* 0x000fea0003800000 */
[----:B------:R-:W-:Y:S01]  /*5430*/  MOV R197, R0 ;  /* 0x0000000000c57202 */ /* 0x000fe20000000f00 */
[----:B------:R-:W-:Y:S01]  /*5440*/  IMAD.MOV.U32 R0, RZ, RZ, R101 ;  /* 0x000000ffff007224 */ /* 0x000fe200078e0065 */
[----:B-1----:R-:W-:Y:S01]  /*5450*/  MOV R3, R100 ;  /* 0x0000006400037202 */ /* 0x002fe20000000f00 */
[----:B------:R-:W-:Y:S01]  /*5460*/  IMAD.MOV.U32 R185, RZ, RZ, 0x1 ;  /* 0x00000001ffb97424 */ /* 0x000fe200078e00ff */
[----:B------:R-:W-:Y:S02]  /*5470*/  MOV R198, RZ ;  /* 0x000000ff00c67202 */ /* 0x000fe40000000f00 */
.L_x_1259:
[----:B------:R-:W-:Y:S04]  /*5480*/  DEPBAR.LE SB0, 0x2 ;  /* 0x000080800000791a */ /* 0x000fe80000000000 */
[----:B------:R-:W-:Y:S01]  /*5490*/  WARPSYNC 0xffffffff ;  /* 0xffffffff00007948 */ /* 0x000fe20003800000 */
[----:B------:R-:W-:Y:S01]  /*54a0*/  BAR.SYNC.DEFER_BLOCKING 0x0 ;  /* 0x0000000000007b1d */ /* 0x000fe20000010000 */
[----:B------:R-:W-:Y:S01]  /*54b0*/  IMAD R184, R185, 0x6000, RZ ;  /* 0x00006000b9b87824 */ /* 0x000fe200078e02ff */
[----:B------:R-:W-:Y:S02]  /*54c0*/  ISETP.GE.AND P5, PT, R206, R197, PT ;  /* 0x000000c5ce00720c */ /* 0x000fe40003fa6270 */
[----:B------:R-:W-:Y:S02]  /*54d0*/  IADD3 R211, R197, -0x1, RZ ;  /* 0xffffffffc5d37810 */ /* 0x000fe40007ffe0ff */
[----:B------:R-:W-:Y:S04]  /*54e0*/  IADD3 R2, R192, R184, RZ ;  /* 0x000000b8c0027210 */ /* 0x000fe80007ffe0ff */
[----:B------:R-:W-:Y:S05]  /*54f0*/  IADD3 R180, R190, R2, RZ ;  /* 0x00000002beb47210 */ /* 0x000fea0007ffe0ff */
[----:B------:R-:W-:Y:S01]  /*5500*/  @!P5 SHF.R.S32.HI R12, RZ, 0x1f, R211 ;  /* 0x0000001fff0cd819 */ /* 0x000fe200000114d3 */
[----:B------:R-:W-:Y:S01]  /*5510*/  @!P5 IMAD.WIDE.U32 R20, R211, c[0x0][0x208], RZ ;  /* 0x00008200d314da25 */ /* 0x000fe200078e00ff */
[----:B------:R-:W-:Y:S02]  /*5520*/  @!P5 MOV R31, c[0x0][0x208] ;  /* 0x00008200001fda02 */ /* 0x000fe40000000f00 */
[----:B------:R-:W-:Y:S01]  /*5530*/  @!P5 ISETP.GE.AND P3, PT, R215, c[0x0][0x1d4], PT ;  /* 0x00007500d700da0c */ /* 0x000fe20003f66270 */
[----:B------:R-:W-:Y:S01]  /*5540*/  @!P5 IMAD R22, R12, c[0x0][0x208], RZ ;  /* 0x000082000c16da24 */ /* 0x000fe200078e02ff */
[----:B------:R-:W-:Y:S02]  /*5550*/  @!P5 SHF.L.U32 R29, R20, 0x6, RZ ;  /* 0x00000006141dd819 */ /* 0x000fe400000006ff */
[----:B------:R-:W-:Y:S01]  /*5560*/  @!P5 ISETP.GE.AND P2, PT, R212, c[0x0][0x1d4], PT ;  /* 0x00007500d400da0c */ /* 0x000fe20003f46270 */
[----:B------:R-:W-:Y:S01]  /*5570*/  LDSM.16.M88.4 R32, [R186] ;  /* 0x00000000ba20783b */ /* 0x000fe20000000200 */
[----:B------:R-:W-:Y:S01]  /*5580*/  @!P5 IMAD R22, R211, c[0x0][0x20c], R22 ;  /* 0x00008300d316da24 */ /* 0x000fe200078e0216 */
[----:B------:R-:W-:Y:S02]  /*5590*/  @!P5 LEA R30, P0, R31, R29, 0x5 ;  /* 0x0000001d1f1ed211 */ /* 0x000fe400078028ff */
[----:B------:R-:W-:Y:S02]  /*55a0*/  @!P5 IADD3 R152, P4, R29, R220, RZ ;  /* 0x000000dc1d98d210 */ /* 0x000fe40007f9e0ff */
[----:B------:R-:W-:Y:S02]  /*55b0*/  @!P5 IADD3 R21, R21, R22, RZ ;  /* 0x000000161515d210 */ /* 0x000fe40007ffe0ff */
[----:B------:R-:W1:Y:S01]  /*55c0*/  LDSM.16.M88.4 R8, [R2] ;  /* 0x000000000208783b */ /* 0x000e620000000200 */
[----:B------:R-:W-:Y:S02]  /*55d0*/  @!P5 LEA R156, P6, R152, c[0x0][0x1f8], 0x1 ;  /* 0x00007e00989cda11 */ /* 0x000fe400078c08ff */
[----:B------:R-:W-:Y:S04]  /*55e0*/  @!P5 SHF.L.U64.HI R28, R20, 0x6, R21 ;  /* 0x00000006141cd819 */ /* 0x000fe80000010215 */
[----:B------:R-:W-:Y:S01]  /*55f0*/  @!P5 IADD3.X R155, R28, R222, RZ, P4, !PT ;  /* 0x000000de1c9bd210 */ /* 0x000fe200027fe4ff */
[----:B------:R-:W2:Y:S08]  /*5600*/  LDSM.16.M88.4 R16, [R2+0x800] ;  /* 0x000800000210783b */ /* 0x000eb00000000200 */
[----:B------:R-:W3:Y:S08]  /*5610*/  LDSM.16.M88.4 R24, [R2+0x1000] ;  /* 0x001000000218783b */ /* 0x000ef00000000200 */
[----:B------:R-:W4:Y:S08]  /*5620*/  LDSM.16.M88.4 R100, [R2+0x1800] ;  /* 0x001800000264783b */ /* 0x000f300000000200 */
[----:B------:R-:W-:Y:S01]  /*5630*/  LDSM.16.M88.4 R136, [R187] ;  /* 0x00000000bb88783b */ /* 0x000fe20000000200 */
[C---:B-1----:R-:W-:Y:S07]  /*5640*/  HMMA.16816.F32 R4, R32.reuse, R8, RZ ;  /* 0x000000082004723c */ /* 0x042fee00000018ff */
[----:B------:R-:W1:Y:S01]  /*5650*/  LDSM.16.M88.4 R140, [R180] ;  /* 0x00000000b48c783b */ /* 0x000e620000000200 */
[C---:B------:R-:W-:Y:S07]  /*5660*/  HMMA.16816.F32 R8, R32.reuse, R10, RZ ;  /* 0x0000000a2008723c */ /* 0x040fee00000018ff */
[----:B------:R-:W5:Y:S01]  /*5670*/  LDSM.16.M88.4 R144, [R180+0x800] ;  /* 0x00080000b490783b */ /* 0x000f620000000200 */
[C---:B--2---:R-:W-:Y:S07]  /*5680*/  HMMA.16816.F32 R12, R32.reuse, R16, RZ ;  /* 0x00000010200c723c */ /* 0x044fee00000018ff */
[----:B------:R-:W2:Y:S01]  /*5690*/  LDSM.16.M88.4 R148, [R180+0x1000] ;  /* 0x00100000b494783b */ /* 0x000ea20000000200 */
[C---:B------:R-:W-:Y:S08]  /*56a0*/  HMMA.16816.F32 R16, R32.reuse, R18, RZ ;  /* 0x000000122010723c */ /* 0x040ff000000018ff */
[C---:B---3--:R-:W-:Y:S07]  /*56b0*/  HMMA.16816.F32 R20, R32.reuse, R24, RZ ;  /* 0x000000182014723c */ /* 0x048fee00000018ff */
[----:B------:R-:W-:Y:S05]  /*56c0*/  @!P5 MOV R24, c[0x0][0x20c] ;  /* 0x000083000018da02 */ /* 0x000fea0000000f00 */
[----:B------:R-:W-:Y:S02]  /*56d0*/  @!P5 LEA.HI.X R157, R31, R28, R24, 0x5, P0 ;  /* 0x0000001c1f9dd211 */ /* 0x000fe400000f2c18 */
[C---:B------:R-:W-:Y:S01]  /*56e0*/  HMMA.16816.F32 R24, R32.reuse, R26, RZ ;  /* 0x0000001a2018723c */ /* 0x040fe200000018ff */
[----:B------:R-:W-:Y:S04]  /*56f0*/  @!P5 IADD3 R153, P0, R30, R220, RZ ;  /* 0x000000dc1e99d210 */ /* 0x000fe80007f1e0ff */
[----:B------:R-:W-:Y:S03]  /*5700*/  @!P5 LEA R154, P4, R153, c[0x0][0x1f8], 0x1 ;  /* 0x00007e00999ada11 */ /* 0x000fe600078808ff */
[C---:B----4-:R-:W-:Y:S07]  /*5710*/  HMMA.16816.F32 R28, R32.reuse, R100, RZ ;  /* 0x00000064201c723c */ /* 0x050fee00000018ff */
[----:B------:R-:W-:Y:S01]  /*5720*/  @!P5 IADD3.X R101, R157, R222, RZ, P0, !PT ;  /* 0x000000de9d65d210 */ /* 0x000fe200007fe4ff */
[----:B------:R-:W-:Y:S01]  /*5730*/  HMMA.16816.F32 R32, R32, R102, RZ ;  /* 0x000000662020723c */ /* 0x000fe200000018ff */
[----:B------:R-:W-:Y:S02]  /*5740*/  MOV R100, 0x40 ;  /* 0x0000004000647802 */ /* 0x000fe40000000f00 */
[----:B------:R-:W-:Y:S02]  /*5750*/  LOP3.LUT P0, RZ, R195, 0x4, RZ, 0xc0, !PT ;  /* 0x00000004c3ff7812 */ /* 0x000fe4000780c0ff */
[----:B------:R-:W-:Y:S01]  /*5760*/  @!P5 LEA.HI.X R157, R152, c[0x0][0x1fc], R155, 0x1, P6 ;  /* 0x00007f00989dda11 */ /* 0x000fe200030f0c9b */
[----:B------:R-:W-:Y:S01]  /*5770*/  @!P5 IMAD R152, R198, 0x6000, R247 ;  /* 0x00006000c698d824 */ /* 0x000fe200078e02f7 */
[----:B------:R-:W-:Y:S01]  /*5780*/  SEL R176, R100, 0xffffffc0, !P0 ;  /* 0xffffffc064b07807 */ /* 0x000fe20004000000 */
[C---:B-1----:R-:W-:Y:S05]  /*5790*/  HMMA.16816.F32 R4, R136.reuse, R140, R4 ;  /* 0x0000008c8804723c */ /* 0x042fea0000001804 */
[----:B------:R-:W-:Y:S02]  /*57a0*/  @!P5 LEA.HI.X R155, R153, c[0x0][0x1fc], R101, 0x1, P4 ;  /* 0x00007f00999bda11 */ /* 0x000fe400020f0c65 */
[----:B------:R-:W1:Y:S01]  /*57b0*/  LDSM.16.M88.4 R100, [R180+0x1800] ;  /* 0x00180000b464783b */ /* 0x000e620000000200 */
[C---:B------:R-:W-:Y:S03]  /*57c0*/  HMMA.16816.F32 R8, R136.reuse, R142, R8 ;  /* 0x0000008e8808723c */ /* 0x040fe60000001808 */
[----:B------:R-:W-:Y:S02]  /*57d0*/  ISETP.GE.AND P6, PT, R198, 0x1, PT ;  /* 0x00000001c600780c */ /* 0x000fe40003fc6270 */
[C---:B------:R-:W-:Y:S02]  /*57e0*/  IADD3 R181, R176.reuse, R2, RZ ;  /* 0x00000002b0b57210 */ /* 0x040fe40007ffe0ff */
[----:B------:R-:W-:Y:S01]  /*57f0*/  @!PT LDS RZ, [RZ] ;  /* 0x00000000fffff984 */ /* 0x000fe20000000800 */
[----:B------:R-:W-:Y:S01]  /*5800*/  @!PT LDS RZ, [RZ] ;  /* 0x00000000fffff984 */ /* 0x000fe20000000800 */
[----:B------:R-:W-:Y:S01]  /*5810*/  @!PT LDS RZ, [RZ] ;  /* 0x00000000fffff984 */ /* 0x000fe20000000800 */
[----:B------:R3:W-:Y:S01]  /*5820*/  @!P5 LDGSTS.E.BYPASS.LTC128B.128 [R152], [R156.64], !P1 ;  /* 0x000000009c98dfae */ /* 0x0007e2000c901d48 */
[C---:B-----5:R-:W-:Y:S04]  /*5830*/  HMMA.16816.F32 R12, R136.reuse, R144, R12 ;  /* 0x00000090880c723c */ /* 0x060fe8000000180c */
[----:B------:R-:W-:Y:S02]  /*5840*/  IADD3 R183, R176, R180, RZ ;  /* 0x000000b4b0b77210 */ /* 0x000fe40007ffe0ff */
[----:B------:R-:W-:Y:S01]  /*5850*/  IADD3 R182, R190, R2, R176 ;  /* 0x00000002beb67210 */ /* 0x000fe20007ffe0b0 */
[----:B------:R3:W-:Y:S01]  /*5860*/  @!P5 LDGSTS.E.BYPASS.LTC128B.128 [R152+0x2000], [R156.64+0x80], !P3 ;  /* 0x020000809c98dfae */ /* 0x0007e2000d901d48 */
[C---:B------:R-:W-:Y:S07]  /*5870*/  HMMA.16816.F32 R16, R136.reuse, R146, R16 ;  /* 0x000000928810723c */ /* 0x040fee0000001810 */
[----:B------:R3:W-:Y:S01]  /*5880*/  @!P5 LDGSTS.E.BYPASS.LTC128B.128 [R152+0x4000], [R156.64+0x100], !P2 ;  /* 0x040001009c98dfae */ /* 0x0007e2000d101d48 */
[C---:B--2---:R-:W-:Y:S07]  /*5890*/  HMMA.16816.F32 R20, R136.reuse, R148, R20 ;  /* 0x000000948814723c */ /* 0x044fee0000001814 */
[----:B------:R2:W-:Y:S01]  /*58a0*/  @!P5 LDGSTS.E.BYPASS.LTC128B.128 [R152+0x1000], [R154.64], !P1 ;  /* 0x010000009a98dfae */ /* 0x0005e2000c901d48 */
[C---:B------:R-:W-:Y:S07]  /*58b0*/  HMMA.16816.F32 R24, R136.reuse, R150, R24 ;  /* 0x000000968818723c */ /* 0x040fee0000001818 */
[----:B------:R2:W-:Y:S01]  /*58c0*/  @!P5 LDGSTS.E.BYPASS.LTC128B.128 [R152+0x3000], [R154.64+0x80], !P3 ;  /* 0x030000809a98dfae */ /* 0x0005e2000d901d48 */
[C---:B-1----:R-:W-:Y:S07]  /*58d0*/  HMMA.16816.F32 R28, R136.reuse, R100, R28 ;  /* 0x00000064881c723c */ /* 0x042fee000000181c */
[----:B------:R2:W-:Y:S01]  /*58e0*/  @!P5 LDGSTS.E.BYPASS.LTC128B.128 [R152+0x5000], [R154.64+0x100], !P2 ;  /* 0x050001009a98dfae */ /* 0x0005e2000d101d48 */
[----:B------:R-:W-:Y:S07]  /*58f0*/  HMMA.16816.F32 R32, R136, R102, R32 ;  /* 0x000000668820723c */ /* 0x000fee0000001820 */
[----:B---3--:R-:W-:Y:S08]  /*5900*/  LDSM.16.M88.4 R156, [R181] ;  /* 0x00000000b59c783b */ /* 0x008ff00000000200 */
[----:B------:R-:W-:Y:S08]  /*5910*/  LDSM.16.M88.4 R140, [R181+0x800] ;  /* 0x00080000b58c783b */ /* 0x000ff00000000200 */
[----:B------:R-:W-:Y:S08]  /*5920*/  LDSM.16.M88.4 R144, [R181+0x1000] ;  /* 0x00100000b590783b */ /* 0x000ff00000000200 */
[----:B--2---:R-:W1:Y:S08]  /*5930*/  LDSM.16.M88.4 R152, [R189] ;  /* 0x00000000bd98783b */ /* 0x004e700000000200 */
[----:B------:R-:W0:Y:S08]  /*5940*/  LDGDEPBAR ;  /* 0x00000000000079af */ /* 0x000e300000000000 */
[----:B------:R-:W2:Y:S08]  /*5950*/  LDSM.16.M88.4 R148, [R181+0x1800] ;  /* 0x00180000b594783b */ /* 0x000eb00000000200 */
[----:B------:R-:W-:Y:S08]  /*5960*/  LDSM.16.M88.4 R160, [R188] ;  /* 0x00000000bca0783b */ /* 0x000ff00000000200 */
[----:B------:R-:W3:Y:S01]  /*5970*/  LDSM.16.M88.4 R164, [R183] ;  /* 0x00000000b7a4783b */ /* 0x000ee20000000200 */
[C---:B-1----:R-:W-:Y:S07]  /*5980*/  HMMA.16816.F32 R4, R152.reuse, R156, R4 ;  /* 0x0000009c9804723c */ /* 0x042fee0000001804 */
[----:B------:R-:W1:Y:S01]  /*5990*/  LDSM.16.M88.4 R100, [R183+0x800] ;  /* 0x00080000b764783b */ /* 0x000e620000000200 */
[C---:B------:R-:W-:Y:S07]  /*59a0*/  HMMA.16816.F32 R8, R152.reuse, R158, R8 ;  /* 0x0000009e9808723c */ /* 0x040fee0000001808 */
[----:B------:R-:W4:Y:S01]  /*59b0*/  LDSM.16.M88.4 R136, [R183+0x1000] ;  /* 0x00100000b788783b */ /* 0x000f220000000200 */
[C---:B------:R-:W-:Y:S07]  /*59c0*/  HMMA.16816.F32 R12, R152.reuse, R140, R12 ;  /* 0x0000008c980c723c */ /* 0x040fee000000180c */
[----:B------:R-:W-:Y:S01]  /*59d0*/  LDSM.16.M88.4 R156, [R2+0x3800] ;  /* 0x00380000029c783b */ /* 0x000fe20000000200 */
[C---:B------:R-:W-:Y:S07]  /*59e0*/  HMMA.16816.F32 R16, R152.reuse, R142, R16 ;  /* 0x0000008e9810723c */ /* 0x040fee0000001810 */
[----:B------:R-:W5:Y:S01]  /*59f0*/  LDSM.16.M88.4 R140, [R183+0x1800] ;  /* 0x00180000b78c783b */ /* 0x000f620000000200 */
[C---:B------:R-:W-:Y:S07]  /*5a00*/  HMMA.16816.F32 R20, R152.reuse, R144, R20 ;  /* 0x000000909814723c */ /* 0x040fee0000001814 */
[----:B------:R-:W-:Y:S01]  /*5a10*/  LDSM.16.M88.4 R168, [R180+0x2800] ;  /* 0x00280000b4a8783b */ /* 0x000fe20000000200 */
[C---:B------:R-:W-:Y:S07]  /*5a20*/  HMMA.16816.F32 R24, R152.reuse, R146, R24 ;  /* 0x000000929818723c */ /* 0x040fee0000001818 */
[----:B------:R-:W-:Y:S01]  /*5a30*/  LDSM.16.M88.4 R144, [R186+0x4000] ;  /* 0x00400000ba90783b */ /* 0x000fe20000000200 */
[C---:B--2---:R-:W-:Y:S07]  /*5a40*/  HMMA.16816.F32 R28, R152.reuse, R148, R28 ;  /* 0x00000094981c723c */ /* 0x044fee000000181c */
[----:B------:R-:W-:Y:S01]  /*5a50*/  LDSM.16.M88.4 R172, [R181+0x2000] ;  /* 0x00200000b5ac783b */ /* 0x000fe20000000200 */
[----:B------:R-:W-:Y:S07]  /*5a60*/  HMMA.16816.F32 R32, R152, R150, R32 ;  /* 0x000000969820723c */ /* 0x000fee0000001820 */
[----:B------:R-:W2:Y:S01]  /*5a70*/  LDSM.16.M88.4 R148, [R2+0x2000] ;  /* 0x002000000294783b */ /* 0x000ea20000000200 */
[C---:B---3--:R-:W-:Y:S07]  /*5a80*/  HMMA.16816.F32 R4, R160.reuse, R164, R4 ;  /* 0x000000a4a004723c */ /* 0x048fee0000001804 */
[----:B------:R-:W3:Y:S01]  /*5a90*/  LDSM.16.M88.4 R152, [R2+0x2800] ;  /* 0x002800000298783b */ /* 0x000ee20000000200 */
[C---:B------:R-:W-:Y:S07]  /*5aa0*/  HMMA.16816.F32 R8, R160.reuse, R166, R8 ;  /* 0x000000a6a008723c */ /* 0x040fee0000001808 */
[----:B------:R-:W-:Y:S01]  /*5ab0*/  LDSM.16.M88.4 R164, [R180+0x2000] ;  /* 0x00200000b4a4783b */ /* 0x000fe20000000200 */
[C---:B-1----:R-:W-:Y:S07]  /*5ac0*/  HMMA.16816.F32 R12, R160.reuse, R100, R12 ;  /* 0x00000064a00c723c */ /* 0x042fee000000180c */
[----:B------:R-:W-:Y:S01]  /*5ad0*/  LDSM.16.M88.4 R176, [R2+0x4000] ;  /* 0x0040000002b0783b */ /* 0x000fe20000000200 */
[C---:B------:R-:W-:Y:S07]  /*5ae0*/  HMMA.16816.F32 R16, R160.reuse, R102, R16 ;  /* 0x00000066a010723c */ /* 0x040fee0000001810 */
[----:B------:R-:W1:Y:S01]  /*5af0*/  LDSM.16.M88.4 R100, [R2+0x3000] ;  /* 0x003000000264783b */ /* 0x000e620000000200 */
[C---:B----4-:R-:W-:Y:S08]  /*5b00*/  HMMA.16816.F32 R20, R160.reuse, R136, R20 ;  /* 0x00000088a014723c */ /* 0x050ff00000001814 */
[C---:B------:R-:W-:Y:S01]  /*5b10*/  HMMA.16816.F32 R24, R160.reuse, R138, R24 ;  /* 0x0000008aa018723c */ /* 0x040fe20000001818 */
[----:B------:R-:W4:Y:S07]  /*5b20*/  LDSM.16.M88.4 R136, [R187+0x4000] ;  /* 0x00400000bb88783b */ /* 0x000f2e0000000200 */
[C---:B-----5:R-:W-:Y:S08]  /*5b30*/  HMMA.16816.F32 R28, R160.reuse, R140, R28 ;  /* 0x0000008ca01c723c */ /* 0x060ff0000000181c */
[----:B------:R-:W-:Y:S01]  /*5b40*/  HMMA.16816.F32 R32, R160, R142, R32 ;  /* 0x0000008ea020723c */ /* 0x000fe20000001820 */
[----:B------:R-:W5:Y:S07]  /*5b50*/  LDSM.16.M88.4 R140, [R180+0x3000] ;  /* 0x00300000b48c783b */ /* 0x000f6e0000000200 */
[C---:B--2---:R-:W-:Y:S01]  /*5b60*/  HMMA.16816.F32 R4, R144.reuse, R148, R4 ;  /* 0x000000949004723c */ /* 0x044fe20000001804 */
[----:B------:R-:W-:Y:S07]  /*5b70*/  LDSM.16.M88.4 R160, [R189+0x4000] ;  /* 0x00400000bda0783b */ /* 0x000fee0000000200 */
[C---:B------:R-:W-:Y:S01]  /*5b80*/  HMMA.16816.F32 R8, R144.reuse, R150, R8 ;  /* 0x000000969008723c */ /* 0x040fe20000001808 */
[----:B------:R-:W2:Y:S07]  /*5b90*/  LDSM.16.M88.4 R148, [R180+0x3800] ;  /* 0x00380000b494783b */ /* 0x000eae0000000200 */
[C---:B---3--:R-:W-:Y:S08]  /*5ba0*/  HMMA.16816.F32 R12, R144.reuse, R152, R12 ;  /* 0x00000098900c723c */ /* 0x048ff0000000180c */
[C---:B------:R-:W-:Y:S01]  /*5bb0*/  HMMA.16816.F32 R16, R144.reuse, R154, R16 ;  /* 0x0000009a9010723c */ /* 0x040fe20000001810 */
[----:B------:R-:W-:Y:S07]  /*5bc0*/  LDSM.16.M88.4 R152, [R181+0x3800] ;  /* 0x00380000b598783b */ /* 0x000fee0000000200 */
[C---:B-1----:R-:W-:Y:S08]  /*5bd0*/  HMMA.16816.F32 R20, R144.reuse, R100, R20 ;  /* 0x000000649014723c */ /* 0x042ff00000001814 */
[C---:B------:R-:W-:Y:S01]  /*5be0*/  HMMA.16816.F32 R24, R144.reuse, R102, R24 ;  /* 0x000000669018723c */ /* 0x040fe20000001818 */
[----:B------:R-:W1:Y:S07]  /*5bf0*/  LDSM.16.M88.4 R100, [R181+0x2800] ;  /* 0x00280000b564783b */ /* 0x000e6e0000000200 */
[C---:B------:R-:W-:Y:S08]  /*5c00*/  HMMA.16816.F32 R28, R144.reuse, R156, R28 ;  /* 0x0000009c901c723c */ /* 0x040ff0000000181c */
[----:B------:R-:W-:Y:S01]  /*5c10*/  HMMA.16816.F32 R32, R144, R158, R32 ;  /* 0x0000009e9020723c */ /* 0x000fe20000001820 */
[----:B------:R-:W3:Y:S07]  /*5c20*/  LDSM.16.M88.4 R144, [R181+0x3000] ;  /* 0x00300000b590783b */ /* 0x000eee0000000200 */
[C---:B----4-:R-:W-:Y:S01]  /*5c30*/  HMMA.16816.F32 R4, R136.reuse, R164, R4 ;  /* 0x000000a48804723c */ /* 0x050fe20000001804 */
[----:B------:R-:W-:Y:S07]  /*5c40*/  LDSM.16.M88.4 R156, [R188+0x4000] ;  /* 0x00400000bc9c783b */ /* 0x000fee0000000200 */
[C---:B------:R-:W-:Y:S01]  /*5c50*/  HMMA.16816.F32 R8, R136.reuse, R166, R8 ;  /* 0x000000a68808723c */ /* 0x040fe20000001808 */
[----:B------:R-:W4:Y:S07]  /*5c60*/  LDSM.16.M88.4 R164, [R183+0x2000] ;  /* 0x00200000b7a4783b */ /* 0x000f2e0000000200 */
[C---:B------:R-:W-:Y:S08]  /*5c70*/  HMMA.16816.F32 R12, R136.reuse, R168, R12 ;  /* 0x000000a8880c723c */ /* 0x040ff0000000180c */
[C---:B------:R-:W-:Y:S01]  /*5c80*/  HMMA.16816.F32 R16, R136.reuse, R170, R16 ;  /* 0x000000aa8810723c */ /* 0x040fe20000001810 */
[----:B------:R-:W-:Y:S07]  /*5c90*/  LDSM.16.M88.4 R168, [R186+0x8000] ;  /* 0x00800000baa8783b */ /* 0x000fee0000000200 */
[C---:B-----5:R-:W-:Y:S08]  /*5ca0*/  HMMA.16816.F32 R20, R136.reuse, R140, R20 ;  /* 0x0000008c8814723c */ /* 0x060ff00000001814 */
[C---:B------:R-:W-:Y:S01]  /*5cb0*/  HMMA.16816.F32 R24, R136.reuse, R142, R24 ;  /* 0x0000008e8818723c */ /* 0x040fe20000001818 */
[----:B------:R-:W-:Y:S07]  /*5cc0*/  LDSM.16.M88.4 R140, [R182+0x3000] ;  /* 0x00300000b68c783b */ /* 0x000fee0000000200 */
[C---:B--2---:R-:W-:Y:S08]  /*5cd0*/  HMMA.16816.F32 R28, R136.reuse, R148, R28 ;  /* 0x00000094881c723c */ /* 0x044ff0000000181c */
[----:B------:R-:W-:Y:S01]  /*5ce0*/  HMMA.16816.F32 R32, R136, R150, R32 ;  /* 0x000000968820723c */ /* 0x000fe20000001820 */
[----:B------:R-:W2:Y:S07]  /*5cf0*/  LDSM.16.M88.4 R136, [R182+0x2800] ;  /* 0x00280000b688783b */ /* 0x000eae0000000200 */
[C---:B------:R-:W-:Y:S01]  /*5d00*/  HMMA.16816.F32 R4, R160.reuse, R172, R4 ;  /* 0x000000aca004723c */ /* 0x040fe20000001804 */
[----:B------:R-:W5:Y:S07]  /*5d10*/  LDSM.16.M88.4 R148, [R182+0x3800] ;  /* 0x00380000b694783b */ /* 0x000f6e0000000200 */
        /* <DEDUP_REMOVED lines=8> */
[C---:B------:R-:W-:Y:S08]  /*5da0*/  HMMA.16816.F32 R28, R160.reuse, R152, R28 ;  /* 0x00000098a01c723c */ /* 0x040ff0000000181c */
[----:B------:R-:W-:Y:S01]  /*5db0*/  HMMA.16816.F32 R32, R160, R154, R32 ;  /* 0x0000009aa020723c */ /* 0x000fe20000001820 */
[----:B------:R-:W1:Y:S07]  /*5dc0*/  LDSM.16.M88.4 R152, [R2+0x5800] ;  /* 0x005800000298783b */ /* 0x000e6e0000000200 */
[C---:B----4-:R-:W-:Y:S01]  /*5dd0*/  HMMA.16816.F32 R4, R156.reuse, R164, R4 ;  /* 0x000000a49c04723c */ /* 0x050fe20000001804 */
[----:B------:R-:W4:Y:S07]  /*5de0*/  LDSM.16.M88.4 R160, [R187+0x8000] ;  /* 0x00800000bba0783b */ /* 0x000f2e0000000200 */
        /* <DEDUP_REMOVED lines=8> */
[C---:B-----5:R-:W-:Y:S08]  /*5e70*/  HMMA.16816.F32 R28, R156.reuse, R148, R28 ;  /* 0x000000949c1c723c */ /* 0x060ff0000000181c */
[----:B------:R-:W-:Y:S01]  /*5e80*/  HMMA.16816.F32 R32, R156, R150, R32 ;  /* 0x000000969c20723c */ /* 0x000fe20000001820 */
[----:B------:R-:W5:Y:S07]  /*5e90*/  LDSM.16.M88.4 R148, [R180+0x5800] ;  /* 0x00580000b494783b */ /* 0x000f6e0000000200 */
[C---:B------:R-:W-:Y:S01]  /*5ea0*/  HMMA.16816.F32 R4, R168.reuse, R176, R4 ;  /* 0x000000b0a804723c */ /* 0x040fe20000001804 */
[----:B------:R-:W2:Y:S07]  /*5eb0*/  LDSM.16.M88.4 R156, [R189+0x8000] ;  /* 0x00800000bd9c783b */ /* 0x000eae0000000200 */
        /* <DEDUP_REMOVED lines=13> */
[C---:B------:R-:W-:Y:S08]  /*5f90*/  HMMA.16816.F32 R8, R160.reuse, R174, R8 ;  /* 0x000000aea008723c */ /* 0x040ff00000001808 */
[C---:B--2---:R-:W-:Y:S08]  /*5fa0*/  HMMA.16816.F32 R12, R160.reuse, R136, R12 ;  /* 0x00000088a00c723c */ /* 0x044ff0000000180c */
[C---:B------:R-:W-:Y:S08]  /*5fb0*/  HMMA.16816.F32 R16, R160.reuse, R138, R16 ;  /* 0x0000008aa010723c */ /* 0x040ff00000001810 */
[C---:B------:R-:W-:Y:S08]  /*5fc0*/  HMMA.16816.F32 R20, R160.reuse, R140, R20 ;  /* 0x0000008ca014723c */ /* 0x040ff00000001814 */
[C---:B------:R-:W-:Y:S08]  /*5fd0*/  HMMA.16816.F32 R24, R160.reuse, R142, R24 ;  /* 0x0000008ea018723c */ /* 0x040ff00000001818 */
[C---:B-----5:R-:W-:Y:S08]  /*5fe0*/  HMMA.16816.F32 R28, R160.reuse, R148, R28 ;  /* 0x00000094a01c723c */ /* 0x060ff0000000181c */
[----:B------:R-:W-:Y:S08]  /*5ff0*/  HMMA.16816.F32 R32, R160, R150, R32 ;  /* 0x00000096a020723c */ /* 0x000ff00000001820 */
[C---:B------:R-:W-:Y:S08]  /*6000*/  HMMA.16816.F32 R4, R156.reuse, R164, R4 ;  /* 0x000000a49c04723c */ /* 0x040ff00000001804 */
[C---:B------:R-:W-:Y:S08]  /*6010*/  HMMA.16816.F32 R8, R156.reuse, R166, R8 ;  /* 0x000000a69c08723c */ /* 0x040ff00000001808 */
[C---:B-1----:R-:W-:Y:S08]  /*6020*/  HMMA.16816.F32 R12, R156.reuse, R100, R12 ;  /* 0x000000649c0c723c */ /* 0x042ff0000000180c */
[C---:B------:R-:W-:Y:S01]  /*6030*/  HMMA.16816.F32 R16, R156.reuse, R102, R16 ;  /* 0x000000669c10723c */ /* 0x040fe20000001810 */
[----:B------:R-:W1:Y:S07]  /*6040*/  LDSM.16.M88.4 R100, [R182+0x4800] ;  /* 0x00480000b664783b */ /* 0x000e6e0000000200 */
[C---:B---3--:R-:W-:Y:S08]  /*6050*/  HMMA.16816.F32 R20, R156.reuse, R144, R20 ;  /* 0x000000909c14723c */ /* 0x048ff00000001814 */
[C---:B------:R-:W-:Y:S08]  /*6060*/  HMMA.16816.F32 R24, R156.reuse, R146, R24 ;  /* 0x000000929c18723c */ /* 0x040ff00000001818 */
[C---:B------:R-:W-:Y:S08]  /*6070*/  HMMA.16816.F32 R28, R156.reuse, R152, R28 ;  /* 0x000000989c1c723c */ /* 0x040ff0000000181c */
[----:B------:R-:W-:Y:S08]  /*6080*/  HMMA.16816.F32 R32, R156, R154, R32 ;  /* 0x0000009a9c20723c */ /* 0x000ff00000001820 */
[C---:B----4-:R-:W-:Y:S08]  /*6090*/  HMMA.16816.F32 R4, R168.reuse, R176, R4 ;  /* 0x000000b0a804723c */ /* 0x050ff00000001804 */
[C---:B------:R-:W-:Y:S08]  /*60a0*/  HMMA.16816.F32 R8, R168.reuse, R178, R8 ;  /* 0x000000b2a808723c */ /* 0x040ff00000001808 */
[C---:B-1----:R-:W-:Y:S08]  /*60b0*/  HMMA.16816.F32 R12, R168.reuse, R100, R12 ;  /* 0x00000064a80c723c */ /* 0x042ff0000000180c */
[C---:B------:R-:W-:Y:S04]  /*60c0*/  HMMA.16816.F32 R16, R168.reuse, R102, R16 ;  /* 0x00000066a810723c */ /* 0x040fe80000001810 */
[----:B------:R-:W-:Y:S03]  /*60d0*/  FMUL.FTZ R2, R4, c[0x0][0x320] ;  /* 0x0000c80004027a20 */ /* 0x000fe60000410000 */
[----:B------:R-:W-:Y:S01]  /*60e0*/  IADD3 R102, R194, R184, RZ ;  /* 0x000000b8c2667210 */ /* 0x000fe20007ffe0ff */
[----:B------:R1:W-:Y:S01]  /*60f0*/  MUFU.TANH R143, R2 ;  /* 0x00000002008f7308 */ /* 0x0003e20000002400 */
[----:B------:R-:W-:Y:S03]  /*6100*/  FMUL.FTZ R11, R11, c[0x0][0x320] ;  /* 0x0000c8000b0b7a20 */ /* 0x000fe60000410000 */
[----:B------:R-:W-:Y:S06]  /*6110*/  IADD3 R103, R191, R102, RZ ;  /* 0x00000066bf677210 */ /* 0x000fec0007ffe0ff */
        /* <DEDUP_REMOVED lines=12> */
[----:B---3--:R-:W-:Y:S04]  /*61e0*/  FMUL.FTZ R2, R9, c[0x0][0x320] ;  /* 0x0000c80009027a20 */ /* 0x008fe80000410000 */
[----:B------:R1:W-:Y:S04]  /*61f0*/  MUFU.TANH R136, R2 ;  /* 0x0000000200887308 */ /* 0x0003e80000002400 */
[----:B-1----:R-:W-:Y:S02]  /*6200*/  FMUL.FTZ R2, R10, c[0x0][0x320] ;  /* 0x0000c8000a027a20 */ /* 0x002fe40000410000 */
[----:B------:R-:W1:Y:S01]  /*6210*/  LDSM.16.M88.4 R8, [R182+0x5800] ;  /* 0x00580000b608783b */ /* 0x000e620000000200 */
[----:B------:R-:W-:Y:S04]  /*6220*/  DEPBAR.LE SB0, 0x2 ;  /* 0x000080800000791a */ /* 0x000fe80000000000 */
[----:B------:R3:W5:Y:S03]  /*6230*/  MUFU.TANH R137, R2 ;  /* 0x0000000200897308 */ /* 0x0007660000002400 */
[----:B------:R-:W-:Y:S01]  /*6240*/  BAR.SYNC.DEFER_BLOCKING 0x0 ;  /* 0x0000000000007b1d */ /* 0x000fe20000010000 */
[----:B---3--:R-:W-:Y:S02]  /*6250*/  FMUL.FTZ R2, R12, c[0x0][0x320] ;  /* 0x0000c8000c027a20 */ /* 0x008fe40000410000 */
[----:B------:R-:W-:Y:S04]  /*6260*/  FMUL.FTZ R12, R16, c[0x0][0x320] ;  /* 0x0000c800100c7a20 */ /* 0x000fe80000410000 */
[----:B------:R3:W-:Y:S01]  /*6270*/  MUFU.TANH R145, R2 ;  /* 0x0000000200917308 */ /* 0x0007e20000002400 */
[C---:B-1----:R-:W-:Y:S09]  /*6280*/  HMMA.16816.F32 R28, R168.reuse, R8, R28 ;  /* 0x00000008a81c723c */ /* 0x042ff2000000181c */
[----:B------:R-:W-:Y:S01]  /*6290*/  MUFU.TANH R146, R12 ;  /* 0x0000000c00927308 */ /* 0x000fe20000002400 */
[----:B------:R-:W-:Y:S03]  /*62a0*/  HMMA.16816.F32 R32, R168, R10, R32 ;  /* 0x0000000aa820723c */ /* 0x000fe60000001820 */
[----:B---3--:R-:W-:Y:S06]  /*62b0*/  FMUL.FTZ R2, R13, c[0x0][0x320] ;  /* 0x0000c8000d027a20 */ /* 0x008fec0000410000 */
[----:B------:R1:W-:Y:S05]  /*62c0*/  MUFU.TANH R147, R2 ;  /* 0x0000000200937308 */ /* 0x0003ea0000002400 */
[----:B------:R-:W-:Y:S05]  /*62d0*/  FMUL.FTZ R4, R31, c[0x0][0x320] ;  /* 0x0000c8001f047a20 */ /* 0x000fea0000410000 */
[----:B------:R2:W-:Y:S05]  /*62e0*/  MUFU.TANH R210, R4 ;  /* 0x0000000400d27308 */ /* 0x0005ea0000002400 */
[----:B------:R-:W-:Y:S05]  /*62f0*/  FMUL.FTZ R5, R32, c[0x0][0x320] ;  /* 0x0000c80020057a20 */ /* 0x000fea0000410000 */
        /* <DEDUP_REMOVED lines=13> */
[----:B------:R2:W-:Y:S01]  /*63d0*/  MUFU.TANH R207, R5 ;  /* 0x0000000500cf7308 */ /* 0x0005e20000002400 */
[----:B-1----:R-:W-:Y:S01]  /*63e0*/  FMUL.FTZ R2, R17, c[0x0][0x320] ;  /* 0x0000c80011027a20 */ /* 0x002fe20000410000 */
[----:B---3--:R-:W-:Y:S08]  /*63f0*/  FMNMX.FTZ R4, R151, R4, !PT ;  /* 0x0000000497047209 */ /* 0x008ff00007810000 */
[----:B------:R1:W-:Y:S01]  /*6400*/  MUFU.TANH R148, R2 ;  /* 0x0000000200947308 */ /* 0x0003e20000002400 */
[----:B--2---:R-:W-:Y:S09]  /*6410*/  FMUL.FTZ R5, R35, c[0x0][0x320] ;  /* 0x0000c80023057a20 */ /* 0x004ff20000410000 */
[----:B------:R-:W-:Y:S01]  /*6420*/  MUFU.TANH R209, R5 ;  /* 0x0000000500d17308 */ /* 0x000fe20000002400 */
[----:B-1----:R-:W-:Y:S09]  /*6430*/  FMUL.FTZ R2, R18, c[0x0][0x320] ;  /* 0x0000c80012027a20 */ /* 0x002ff20000410000 */
        /* <DEDUP_REMOVED lines=29> */
[----:B-1----:R-:W-:Y:S02]  /*6610*/  FMUL.FTZ R2, R30, c[0x0][0x320] ;  /* 0x0000c8001e027a20 */ /* 0x002fe40000410000 */
[----:B------:R-:W-:Y:S06]  /*6620*/  LDSM.16.MT88.4 R28, [R102] ;  /* 0x00000000661c783b */ /* 0x000fec0000004200 */
[----:B------:R1:W2:Y:S02]  /*6630*/  MUFU.TANH R208, R2 ;  /* 0x0000000200d07308 */ /* 0x0002a40000002400 */
[----:B-1----:R-:W-:Y:S02]  /*6640*/  FMNMX.FTZ R2, R143, R0, !PT ;  /* 0x000000008f027209 */ /* 0x002fe40007810000 */
[----:B--2---:R-:W-:Y:S02]  /*6650*/  FMNMX.FTZ R4, R208, R4, !PT ;  /* 0x00000004d0047209 */ /* 0x004fe40007810000 */
[----:B------:R-:W-:Y:S02]  /*6660*/  FMNMX.FTZ R2, R141, R2, !PT ;  /* 0x000000028d027209 */ /* 0x000fe40007810000 */
[----:B------:R-:W-:Y:S02]  /*6670*/  FMNMX.FTZ R4, R210, R4, !PT ;  /* 0x00000004d2047209 */ /* 0x000fe40007810000 */
[----:B------:R-:W-:Y:S02]  /*6680*/  FMNMX.FTZ R2, R139, R2, !PT ;  /* 0x000000028b027209 */ /* 0x000fe40007810000 */
[----:B------:R-:W-:Y:S02]  /*6690*/  FMNMX.FTZ R4, R207, R4, !PT ;  /* 0x00000004cf047209 */ /* 0x000fe40007810000 */
[----:B------:R-:W-:Y:S02]  /*66a0*/  FMNMX.FTZ R2, R136, R2, !PT ;  /* 0x0000000288027209 */ /* 0x000fe40007810000 */
[----:B------:R-:W-:Y:S02]  /*66b0*/  FMNMX.FTZ R4, R209, R4, !PT ;  /* 0x00000004d1047209 */ /* 0x000fe40007810000 */
[----:B------:R-:W-:Y:S03]  /*66c0*/  FMNMX.FTZ R2, R145, R2, !PT ;  /* 0x0000000291027209 */ /* 0x000fe60007810000 */
[----:B------:R-:W1:Y:S01]  /*66d0*/  SHFL.BFLY PT, R5, R4, 0x2, 0x1f ;  /* 0x0c401f0004057f89 */ /* 0x000e6200000e0000 */
[----:B------:R-:W-:Y:S04]  /*66e0*/  FMNMX.FTZ R2, R147, R2, !PT ;  /* 0x0000000293027209 */ /* 0x000fe80007810000 */
[----:B------:R-:W-:Y:S04]  /*66f0*/  FMNMX.FTZ R2, R146, R2, !PT ;  /* 0x0000000292027209 */ /* 0x000fe80007810000 */
[----:B------:R-:W-:Y:S04]  /*6700*/  FMNMX.FTZ R2, R148, R2, !PT ;  /* 0x0000000294027209 */ /* 0x000fe80007810000 */
[----:B------:R-:W-:Y:S04]  /*6710*/  FMNMX.FTZ R2, R153, R2, !PT ;  /* 0x0000000299027209 */ /* 0x000fe80007810000 */
[----:B------:R-:W-:Y:S04]  /*6720*/  FMNMX.FTZ R2, R155, R2, !PT ;  /* 0x000000029b027209 */ /* 0x000fe80007810000 */
[----:B------:R-:W-:Y:S02]  /*6730*/  FMNMX.FTZ R2, R154, R2, !PT ;  /* 0x000000029a027209 */ /* 0x000fe40007810000 */
[----:B-1----:R-:W-:Y:S02]  /*6740*/  FMNMX.FTZ R4, R4, R5, !PT ;  /* 0x0000000504047209 */ /* 0x002fe40007810000 */
[----:B------:R-:W-:Y:S03]  /*6750*/  FMNMX.FTZ R2, R157, R2, !PT ;  /* 0x000000029d027209 */ /* 0x000fe60007810000 */
[----:B------:R-:W1:Y:S01]  /*6760*/  SHFL.BFLY PT, R5, R4, 0x1, 0x1f ;  /* 0x0c201f0004057f89 */ /* 0x000e6200000e0000 */
[----:B------:R-:W-:Y:S04]  /*6770*/  FMNMX.FTZ R2, R162, R2, !PT ;  /* 0x00000002a2027209 */ /* 0x000fe80007810000 */
[----:B------:R-:W-:Y:S04]  /*6780*/  FMNMX.FTZ R2, R163, R2, !PT ;  /* 0x00000002a3027209 */ /* 0x000fe80007810000 */
[----:B------:R-:W-:Y:S04]  /*6790*/  FMNMX.FTZ R2, R205, R2, !PT ;  /* 0x00000002cd027209 */ /* 0x000fe80007810000 */
[----:B------:R-:W-:Y:S05]  /*67a0*/  FMNMX.FTZ R2, R204, R2, !PT ;  /* 0x00000002cc027209 */ /* 0x000fea0007810000 */
[----:B------:R-:W2:Y:S01]  /*67b0*/  SHFL.BFLY PT, R6, R2, 0x2, 0x1f ;  /* 0x0c401f0002067f89 */ /* 0x000ea200000e0000 */
[----:B-1----:R-:W-:Y:S02]  /*67c0*/  FMNMX.FTZ R100, R4, R5, !PT ;  /* 0x0000000504647209 */ /* 0x002fe40007810000 */
[----:B--2---:R-:W-:Y:S05]  /*67d0*/  FMNMX.FTZ R2, R2, R6, !PT ;  /* 0x0000000602027209 */ /* 0x004fea0007810000 */
[----:B------:R-:W1:Y:S02]  /*67e0*/  SHFL.BFLY PT, R6, R2, 0x1, 0x1f ;  /* 0x0c201f0002067f89 */ /* 0x000e6400000e0000 */
[----:B-1----:R-:W-:Y:S05]  /*67f0*/  FMNMX.FTZ R101, R2, R6, !PT ;  /* 0x0000000602657209 */ /* 0x002fea0007810000 */
[C---:B------:R-:W-:Y:S02]  /*6800*/  FADD.FTZ R0, -R101.reuse, R0 ;  /* 0x0000000065007221 */ /* 0x040fe40000010100 */
[----:B------:R-:W-:Y:S02]  /*6810*/  FMUL.FTZ R144, R101, c[0x0][0x2d0] ;  /* 0x0000b40065907a20 */ /* 0x000fe40000410000 */
[----:B------:R-:W-:Y:S04]  /*6820*/  FMUL.FTZ R0, R0, c[0x0][0x2d0] ;  /* 0x0000b40000007a20 */ /* 0x000fe80000410000 */
[----:B------:R1:W2:Y:S02]  /*6830*/  MUFU.EX2 R2, R0 ;  /* 0x0000000000027308 */ /* 0x0002a40000000800 */
[----:B-1----:R-:W-:Y:S02]  /*6840*/  FADD.FTZ R0, -R100, R3 ;  /* 0x0000000364007221 */ /* 0x002fe40000010100 */
[--C-:B------:R-:W-:Y:S02]  /*6850*/  FFMA.FTZ R3, R143, c[0x0][0x2d0], -R144.reuse ;  /* 0x0000b4008f037a23 */ /* 0x100fe40000010890 */
[----:B------:R-:W-:Y:S04]  /*6860*/  FMUL.FTZ R0, R0, c[0x0][0x2d0] ;  /* 0x0000b40000007a20 */ /* 0x000fe80000410000 */
[----:B------:R1:W-:Y:S01]  /*6870*/  MUFU.EX2 R201, R3 ;  /* 0x0000000300c97308 */ /* 0x0003e20000000800 */
[C---:B--2---:R-:W-:Y:S02]  /*6880*/  FMUL.FTZ R5, R2.reuse, R105 ;  /* 0x0000006902057220 */ /* 0x044fe40000410000 */
        /* <DEDUP_REMOVED lines=13> */
[----:B------:R-:W-:Y:S02]  /*6960*/  FMUL.FTZ R141, R100, c[0x0][0x2d0] ;  /* 0x0000b400648d7a20 */ /* 0x000fe40000410000 */
[----:B------:R1:W-:Y:S01]  /*6970*/  MUFU.EX2 R200, R3 ;  /* 0x0000000300c87308 */ /* 0x0003e20000000800 */
[----:B------:R-:W-:Y:S02]  /*6980*/  FMUL.FTZ R41, R2, R41 ;  /* 0x0000002902297220 */ /* 0x000fe40000410000 */
[--C-:B------:R-:W-:Y:S02]  /*6990*/  FFMA.FTZ R4, R137, c[0x0][0x2d0], -R141.reuse ;  /* 0x0000b40089047a23 */ /* 0x100fe4000001088d */
[C---:B--2---:R-:W-:Y:S02]  /*69a0*/  FMUL.FTZ R6, R0.reuse, R106 ;  /* 0x0000006a00067220 */ /* 0x044fe40000410000 */
[C---:B------:R-:W-:Y:S02]  /*69b0*/  FMUL.FTZ R7, R0.reuse, R107 ;  /* 0x0000006b00077220 */ /* 0x040fe40000410000 */
[C---:B------:R-:W-:Y:S01]  /*69c0*/  FMUL.FTZ R10, R0.reuse, R110 ;  /* 0x0000006e000a7220 */ /* 0x040fe20000410000 */
[----:B------:R2:W-:Y:S01]  /*69d0*/  MUFU.EX2 R183, R4 ;  /* 0x0000000400b77308 */ /* 0x0005e20000000800 */
[C---:B------:R-:W-:Y:S02]  /*69e0*/  FMUL.FTZ R11, R0.reuse, R111 ;  /* 0x0000006f000b7220 */ /* 0x040fe40000410000 */
[C---:B------:R-:W-:Y:S01]  /*69f0*/  FMUL.FTZ R18, R0.reuse, R118 ;  /* 0x0000007600127220 */ /* 0x040fe20000410000 */
[----:B------:R-:W-:Y:S01]  /*6a00*/  LDSM.16.MT88.4 R108, [R103] ;  /* 0x00000000676c783b */ /* 0x000fe20000004200 */
[C---:B------:R-:W-:Y:S02]  /*6a10*/  FMUL.FTZ R19, R0.reuse, R119 ;  /* 0x0000007700137220 */ /* 0x040fe40000410000 */
[C---:B------:R-:W-:Y:S02]  /*6a20*/  FMUL.FTZ R26, R0.reuse, R126 ;  /* 0x0000007e001a7220 */ /* 0x040fe40000410000 */
[C---:B------:R-:W-:Y:S02]  /*6a30*/  FMUL.FTZ R27, R0.reuse, R127 ;  /* 0x0000007f001b7220 */ /* 0x040fe40000410000 */
[C---:B------:R-:W-:Y:S01]  /*6a40*/  FMUL.FTZ R34, R0.reuse, R134 ;  /* 0x0000008600227220 */ /* 0x040fe20000410000 */
[----:B------:R-:W-:Y:S01]  /*6a50*/  LDSM.16.MT88.4 R124, [R103+0x800] ;  /* 0x00080000677c783b */ /* 0x000fe20000004200 */
[C---:B------:R-:W-:Y:S02]  /*6a60*/  FMUL.FTZ R35, R0.reuse, R135 ;  /* 0x0000008700237220 */ /* 0x040fe40000410000 */
[--C-:B-1----:R-:W-:Y:S02]  /*6a70*/  FFMA.FTZ R3, R139, c[0x0][0x2d0], -R144.reuse ;  /* 0x0000b4008b037a23 */ /* 0x102fe40000010890 */
[C---:B------:R-:W-:Y:S02]  /*6a80*/  FMUL.FTZ R38, R0.reuse, R38 ;  /* 0x0000002600267220 */ /* 0x040fe40000410000 */
[----:B------:R1:W-:Y:S01]  /*6a90*/  MUFU.EX2 R202, R3 ;  /* 0x0000000300ca7308 */ /* 0x0003e20000000800 */
[C---:B------:R-:W-:Y:S02]  /*6aa0*/  FMUL.FTZ R39, R0.reuse, R39 ;  /* 0x0000002700277220 */ /* 0x040fe40000410000 */
[----:B------:R-:W-:Y:S02]  /*6ab0*/  FMUL.FTZ R42, R0, R42 ;  /* 0x0000002a002a7220 */ /* 0x000fe40000410000 */
[--C-:B--2---:R-:W-:Y:S02]  /*6ac0*/  FFMA.FTZ R4, R138, c[0x0][0x2d0], -R141.reuse ;  /* 0x0000b4008a047a23 */ /* 0x104fe4000001088d */
[----:B------:R-:W-:Y:S02]  /*6ad0*/  FMUL.FTZ R43, R0, R43 ;  /* 0x0000002b002b7220 */ /* 0x000fe40000410000 */
[C---:B------:R-:W-:Y:S01]  /*6ae0*/  FMUL.FTZ R44, R2.reuse, R44 ;  /* 0x0000002c022c7220 */ /* 0x040fe20000410000 */
[----:B------:R-:W2:Y:S01]  /*6af0*/  MUFU.EX2 R199, R4 ;  /* 0x0000000400c77308 */ /* 0x000ea20000000800 */
[----:B------:R-:W-:Y:S02]  /*6b00*/  FMUL.FTZ R45, R2, R45 ;  /* 0x0000002d022d7220 */ /* 0x000fe40000410000 */
[C---:B------:R-:W-:Y:S02]  /*6b10*/  FMUL.FTZ R46, R0.reuse, R46 ;  /* 0x0000002e002e7220 */ /* 0x040fe40000410000 */
[----:B------:R-:W-:Y:S02]  /*6b20*/  FMUL.FTZ R47, R0, R47 ;  /* 0x0000002f002f7220 */ /* 0x000fe40000410000 */
[C---:B------:R-:W-:Y:S02]  /*6b30*/  FMUL.FTZ R48, R2.reuse, R48 ;  /* 0x0000003002307220 */ /* 0x040fe40000410000 */
[----:B------:R-:W-:Y:S02]  /*6b40*/  FMUL.FTZ R49, R2, R49 ;  /* 0x0000003102317220 */ /* 0x000fe40000410000 */
[C---:B------:R-:W-:Y:S02]  /*6b50*/  FMUL.FTZ R50, R0.reuse, R50 ;  /* 0x0000003200327220 */ /* 0x040fe40000410000 */
[----:B------:R-:W-:Y:S02]  /*6b60*/  FMUL.FTZ R51, R0, R51 ;  /* 0x0000003300337220 */ /* 0x000fe40000410000 */
[----:B-1----:R-:W-:Y:S02]  /*6b70*/  FFMA.FTZ R3, R136, c[0x0][0x2d0], -R144 ;  /* 0x0000b40088037a23 */ /* 0x002fe40000010890 */
[C---:B------:R-:W-:Y:S01]  /*6b80*/  FMUL.FTZ R52, R2.reuse, R52 ;  /* 0x0000003402347220 */ /* 0x040fe20000410000 */
[----:B------:R-:W-:Y:S01]  /*6b90*/  LDSM.16.MT88.4 R136, [R102+0x2800] ;  /* 0x002800006688783b */ /* 0x000fe20000004200 */
[----:B------:R1:W3:Y:S01]  /*6ba0*/  MUFU.EX2 R203, R3 ;  /* 0x0000000300cb7308 */ /* 0x0002e20000000800 */
[----:B------:R-:W-:Y:S02]  /*6bb0*/  FMUL.FTZ R53, R2, R53 ;  /* 0x0000003502357220 */ /* 0x000fe40000410000 */
[----:B------:R-:W-:Y:S01]  /*6bc0*/  FMUL.FTZ R54, R0, R54 ;  /* 0x0000003600367220 */ /* 0x000fe20000410000 */
[----:B--2---:R-:W-:Y:S01]  /*6bd0*/  F2FP.PACK_AB R107, R199, R183 ;  /* 0x000000b7c76b723e */ /* 0x004fe200000000ff */
[----:B------:R-:W-:Y:S01]  /*6be0*/  FMUL.FTZ R4, R2, R104 ;  /* 0x0000006802047220 */ /* 0x000fe20000410000 */
        /* <DEDUP_REMOVED lines=8> */
[----:B------:R-:W-:Y:S02]  /*6c70*/  FMUL.FTZ R62, R0, R62 ;  /* 0x0000003e003e7220 */ /* 0x000fe40000410000 */
[--C-:B-1----:R-:W-:Y:S01]  /*6c80*/  FFMA.FTZ R3, R142, c[0x0][0x2d0], -R141.reuse ;  /* 0x0000b4008e037a23 */ /* 0x102fe2000001088d */
[----:B---3--:R-:W-:Y:S01]  /*6c90*/  F2FP.PACK_AB R106, R203, R202 ;  /* 0x000000cacb6a723e */ /* 0x008fe200000000ff */
[----:B------:R-:W-:Y:S02]  /*6ca0*/  FMUL.FTZ R63, R0, R63 ;  /* 0x0000003f003f7220 */ /* 0x000fe40000410000 */
[----:B------:R1:W-:Y:S01]  /*6cb0*/  MUFU.EX2 R182, R3 ;  /* 0x0000000300b67308 */ /* 0x0003e20000000800 */
        /* <DEDUP_REMOVED lines=12> */
[--C-:B-1----:R-:W-:Y:S02]  /*6d80*/  FFMA.FTZ R3, R140, c[0x0][0x2d0], -R141.reuse ;  /* 0x0000b4008c037a23 */ /* 0x102fe4000001088d */
[C---:B------:R-:W-:Y:S02]  /*6d90*/  FMUL.FTZ R76, R2.reuse, R76 ;  /* 0x0000004c024c7220 */ /* 0x040fe40000410000 */
[----:B------:R1:W2:Y:S01]  /*6da0*/  MUFU.EX2 R181, R3 ;  /* 0x0000000300b57308 */ /* 0x0002a20000000800 */
        /* <DEDUP_REMOVED lines=11> */
[C---:B------:R-:W-:Y:S01]  /*6e60*/  FMUL.FTZ R88, R2.reuse, R88 ;  /* 0x0000005802587220 */ /* 0x040fe20000410000 */
[----:B-1----:R-:W-:Y:S01]  /*6e70*/  IADD3 R3, R193, R184, RZ ;  /* 0x000000b8c1037210 */ /* 0x002fe20007ffe0ff */
[----:B------:R-:W-:Y:S01]  /*6e80*/  FMUL.FTZ R89, R2, R89 ;  /* 0x0000005902597220 */ /* 0x000fe20000410000 */
[----:B--2---:R-:W-:Y:S01]  /*6e90*/  F2FP.PACK_AB R105, R181, R182 ;  /* 0x000000b6b569723e */ /* 0x004fe200000000ff */
[C---:B------:R-:W-:Y:S01]  /*6ea0*/  FMUL.FTZ R90, R0.reuse, R90 ;  /* 0x0000005a005a7220 */ /* 0x040fe20000410000 */
[----:B------:R-:W-:Y:S01]  /*6eb0*/  IADD3 R156, R191, R3, RZ ;  /* 0x00000003bf9c7210 */ /* 0x000fe20007ffe0ff */
[----:B------:R-:W1:Y:S01]  /*6ec0*/  LDSM.16.MT88.4 R12, [R3] ;  /* 0x00000000030c783b */ /* 0x000e620000004200 */
[----:B------:R-:W-:Y:S02]  /*6ed0*/  FMUL.FTZ R91, R0, R91 ;  /* 0x0000005b005b7220 */ /* 0x000fe40000410000 */
[C---:B------:R-:W-:Y:S02]  /*6ee0*/  FMUL.FTZ R92, R2.reuse, R92 ;  /* 0x0000005c025c7220 */ /* 0x040fe40000410000 */
[----:B------:R-:W-:Y:S02]  /*6ef0*/  FMUL.FTZ R93, R2, R93 ;  /* 0x0000005d025d7220 */ /* 0x000fe40000410000 */
[C---:B------:R-:W-:Y:S01]  /*6f00*/  FMUL.FTZ R94, R0.reuse, R94 ;  /* 0x0000005e005e7220 */ /* 0x040fe20000410000 */
[----:B------:R-:W2:Y:S01]  /*6f10*/  LDSM.16.MT88.4 R20, [R156] ;  /* 0x000000009c14783b */ /* 0x000ea20000004200 */
[----:B------:R-:W-:Y:S02]  /*6f20*/  FMUL.FTZ R95, R0, R95 ;  /* 0x0000005f005f7220 */ /* 0x000fe40000410000 */
[C---:B------:R-:W-:Y:S02]  /*6f30*/  FMUL.FTZ R96, R2.reuse, R96 ;  /* 0x0000006002607220 */ /* 0x040fe40000410000 */
[----:B------:R-:W-:Y:S02]  /*6f40*/  FMUL.FTZ R97, R2, R97 ;  /* 0x0000006102617220 */ /* 0x000fe40000410000 */
[C---:B------:R-:W-:Y:S01]  /*6f50*/  FMUL.FTZ R98, R0.reuse, R98 ;  /* 0x0000006200627220 */ /* 0x040fe20000410000 */
[----:B------:R-:W-:Y:S01]  /*6f60*/  LDSM.16.MT88.4 R116, [R156+0x2000] ;  /* 0x002000009c74783b */ /* 0x000fe20000004200 */
[----:B------:R-:W-:Y:S07]  /*6f70*/  FMUL.FTZ R99, R0, R99 ;  /* 0x0000006300637220 */ /* 0x000fee0000410000 */
[----:B------:R-:W-:Y:S01]  /*6f80*/  LDSM.16.MT88.4 R132, [R156+0x2800] ;  /* 0x002800009c84783b */ /* 0x000fe20000004200 */
[C---:B-1----:R-:W-:Y:S07]  /*6f90*/  HMMA.16816.F32 R4, R104.reuse, R12, R4 ;  /* 0x0000000c6804723c */ /* 0x042fee0000001804 */
[C---:B------:R-:W-:Y:S01]  /*6fa0*/  FMUL.FTZ R12, R2.reuse, R112 ;  /* 0x00000070020c7220 */ /* 0x040fe20000410000 */
[C---:B------:R-:W-:Y:S04]  /*6fb0*/  HMMA.16816.F32 R8, R104.reuse, R14, R8 ;  /* 0x0000000e6808723c */ /* 0x040fe80000001808 */
[----:B------:R-:W-:Y:S03]  /*6fc0*/  FMUL.FTZ R13, R2, R113 ;  /* 0x00000071020d7220 */ /* 0x000fe60000410000 */
[C---:B------:R-:W-:Y:S02]  /*6fd0*/  FMUL.FTZ R14, R0.reuse, R114 ;  /* 0x00000072000e7220 */ /* 0x040fe40000410000 */
[----:B------:R-:W-:Y:S02]  /*6fe0*/  FMUL.FTZ R15, R0, R115 ;  /* 0x00000073000f7220 */ /* 0x000fe40000410000 */
[----:B------:R-:W1:Y:S05]  /*6ff0*/  LDSM.16.MT88.4 R112, [R3+0x2000] ;  /* 0x002000000370783b */ /* 0x000e6a0000004200 */
[C---:B--2---:R-:W-:Y:S07]  /*7000*/  HMMA.16816.F32 R12, R104.reuse, R20, R12 ;  /* 0x00000014680c723c */ /* 0x044fee000000180c */
[C---:B------:R-:W-:Y:S01]  /*7010*/  FMUL.FTZ R21, R2.reuse, R121 ;  /* 0x0000007902157220 */ /* 0x040fe20000410000 */
[C---:B------:R-:W-:Y:S04]  /*7020*/  HMMA.16816.F32 R16, R104.reuse, R22, R16 ;  /* 0x000000166810723c */ /* 0x040fe80000001810 */
[----:B------:R-:W-:Y:S02]  /*7030*/  FMUL.FTZ R20, R2, R120 ;  /* 0x0000007802147220 */ /* 0x000fe40000410000 */
[----:B------:R-:W-:Y:S02]  /*7040*/  FFMA.FTZ R120, R152, c[0x0][0x2d0], -R141 ;  /* 0x0000b40098787a23 */ /* 0x000fe4000001088d */
[C---:B------:R-:W-:Y:S02]  /*7050*/  FMUL.FTZ R22, R0.reuse, R122 ;  /* 0x0000007a00167220 */ /* 0x040fe40000410000 */
[----:B------:R2:W-:Y:S02]  /*7060*/  MUFU.EX2 R173, R120 ;  /* 0x0000007800ad7308 */ /* 0x0005e40000000800 */
[----:B------:R-:W-:Y:S07]  /*7070*/  FMUL.FTZ R23, R0, R123 ;  /* 0x0000007b00177220 */ /* 0x000fee0000410000 */
[C---:B------:R-:W-:Y:S07]  /*7080*/  HMMA.16816.F32 R20, R104.reuse, R28, R20 ;  /* 0x0000001c6814723c */ /* 0x040fee0000001814 */
[C---:B------:R-:W-:Y:S01]  /*7090*/  FMUL.FTZ R28, R2.reuse, R128 ;  /* 0x00000080021c7220 */ /* 0x040fe20000410000 */
[C---:B------:R-:W-:Y:S04]  /*70a0*/  HMMA.16816.F32 R24, R104.reuse, R30, R24 ;  /* 0x0000001e6818723c */ /* 0x040fe80000001818 */
[C---:B------:R-:W-:Y:S02]  /*70b0*/  FMUL.FTZ R29, R2.reuse, R129 ;  /* 0x00000081021d7220 */ /* 0x040fe40000410000 */
[----:B------:R-:W-:Y:S01]  /*70c0*/  FFMA.FTZ R2, R2, R213, R201 ;  /* 0x000000d502027223 */ /* 0x000fe200000100c9 */
[----:B--2---:R-:W-:Y:S01]  /*70d0*/  LDSM.16.MT88.4 R120, [R102+0x800] ;  /* 0x000800006678783b */ /* 0x004fe20000004200 */
[C---:B------:R-:W-:Y:S04]  /*70e0*/  FMUL.FTZ R30, R0.reuse, R130 ;  /* 0x00000082001e7220 */ /* 0x040fe80000410000 */
[C---:B------:R-:W-:Y:S02]  /*70f0*/  FMUL.FTZ R31, R0.reuse, R131 ;  /* 0x00000083001f7220 */ /* 0x040fe40000410000 */
[----:B------:R-:W-:Y:S01]  /*7100*/  FFMA.FTZ R0, R0, R214, R182 ;  /* 0x000000d600007223 */ /* 0x000fe200000100b6 */
[----:B------:R-:W-:Y:S01]  /*7110*/  LDSM.16.MT88.4 R128, [R3+0x2800] ;  /* 0x002800000380783b */ /* 0x000fe20000004200 */
[----:B------:R-:W-:Y:S03]  /*7120*/  FADD.FTZ R2, R200, R2 ;  /* 0x00000002c8027221 */ /* 0x000fe60000010000 */
[C---:B------:R-:W-:Y:S03]  /*7130*/  HMMA.16816.F32 R28, R104.reuse, R108, R28 ;  /* 0x0000006c681c723c */ /* 0x040fe6000000181c */
[----:B------:R-:W-:Y:S05]  /*7140*/  FADD.FTZ R2, R202, R2 ;  /* 0x00000002ca027221 */ /* 0x000fea0000010000 */
        /* <DEDUP_REMOVED lines=8> */
[C---:B--2---:R-:W-:Y:S07]  /*71d0*/  HMMA.16816.F32 R52, R104.reuse, R108, R52 ;  /* 0x0000006c6834723c */ /* 0x044fee0000001834 */
[--C-:B------:R-:W-:Y:S01]  /*71e0*/  FFMA.FTZ R108, R145, c[0x0][0x2d0], -R144.reuse ;  /* 0x0000b400916c7a23 */ /* 0x100fe20000010890 */
[C---:B------:R-:W-:Y:S03]  /*71f0*/  HMMA.16816.F32 R56, R104.reuse, R110, R56 ;  /* 0x0000006e6838723c */ /* 0x040fe60000001838 */
[----:B------:R2:W-:Y:S05]  /*7200*/  MUFU.EX2 R180, R108 ;  /* 0x0000006c00b47308 */ /* 0x0005ea0000000800 */
[C---:B-1----:R-:W-:Y:S07]  /*7210*/  HMMA.16816.F32 R60, R104.reuse, R112, R60 ;  /* 0x00000070683c723c */ /* 0x042fee000000183c */
[--C-:B------:R-:W-:Y:S01]  /*7220*/  FFMA.FTZ R112, R147, c[0x0][0x2d0], -R144.reuse ;  /* 0x0000b40093707a23 */ /* 0x100fe20000010890 */
[C---:B------:R-:W-:Y:S03]  /*7230*/  HMMA.16816.F32 R64, R104.reuse, R114, R64 ;  /* 0x000000726840723c */ /* 0x040fe60000001840 */
[----:B------:R1:W4:Y:S05]  /*7240*/  MUFU.EX2 R178, R112 ;  /* 0x0000007000b27308 */ /* 0x00032a0000000800 */
[C---:B---3--:R-:W-:Y:S01]  /*7250*/  HMMA.16816.F32 R68, R104.reuse, R116, R68 ;  /* 0x000000746844723c */ /* 0x048fe20000001844 */
[----:B--2---:R-:W2:Y:S06]  /*7260*/  LDSM.16.MT88.4 R108, [R156+0x4000] ;  /* 0x004000009c6c783b */ /* 0x004eac0000004200 */
[--C-:B------:R-:W-:Y:S01]  /*7270*/  FFMA.FTZ R116, R148, c[0x0][0x2d0], -R144.reuse ;  /* 0x0000b40094747a23 */ /* 0x100fe20000010890 */
[C---:B------:R-:W-:Y:S03]  /*7280*/  HMMA.16816.F32 R72, R104.reuse, R118, R72 ;  /* 0x000000766848723c */ /* 0x040fe60000001848 */
[----:B------:R3:W-:Y:S01]  /*7290*/  MUFU.EX2 R177, R116 ;  /* 0x0000007400b17308 */ /* 0x0007e20000000800 */
[--C-:B-1----:R-:W-:Y:S09]  /*72a0*/  FFMA.FTZ R112, R146, c[0x0][0x2d0], -R144.reuse ;  /* 0x0000b40092707a23 */ /* 0x102ff20000010890 */
[----:B------:R1:W5:Y:S01]  /*72b0*/  MUFU.EX2 R179, R112 ;  /* 0x0000007000b37308 */ /* 0x0003620000000800 */
[--C-:B---3--:R-:W-:Y:S09]  /*72c0*/  FFMA.FTZ R116, R149, c[0x0][0x2d0], -R141.reuse ;  /* 0x0000b40095747a23 */ /* 0x108ff2000001088d */
[----:B------:R3:W-:Y:S01]  /*72d0*/  MUFU.EX2 R175, R116 ;  /* 0x0000007400af7308 */ /* 0x0007e20000000800 */
[C---:B--2---:R-:W-:Y:S01]  /*72e0*/  HMMA.16816.F32 R76, R104.reuse, R108, R76 ;  /* 0x0000006c684c723c */ /* 0x044fe2000000184c */
[----:B-1----:R-:W1:Y:S06]  /*72f0*/  LDSM.16.MT88.4 R112, [R102+0x4000] ;  /* 0x004000006670783b */ /* 0x002e6c0000004200 */
[--C-:B------:R-:W-:Y:S01]  /*7300*/  FFMA.FTZ R108, R151, c[0x0][0x2d0], -R141.reuse ;  /* 0x0000b400976c7a23 */ /* 0x100fe2000001088d */
[C---:B------:R-:W-:Y:S03]  /*7310*/  HMMA.16816.F32 R80, R104.reuse, R110, R80 ;  /* 0x0000006e6850723c */ /* 0x040fe60000001850 */
[----:B------:R2:W1:Y:S01]  /*7320*/  MUFU.EX2 R176, R108 ;  /* 0x0000006c00b07308 */ /* 0x0004620000000800 */
[----:B---3--:R-:W3:Y:S01]  /*7330*/  LDSM.16.MT88.4 R116, [R103+0x4000] ;  /* 0x004000006774783b */ /* 0x008ee20000004200 */
[--C-:B--2---:R-:W-:Y:S07]  /*7340*/  FFMA.FTZ R108, R150, c[0x0][0x2d0], -R141.reuse ;  /* 0x0000b400966c7a23 */ /* 0x104fee000001088d */
[----:B------:R-:W-:Y:S01]  /*7350*/  LDSM.16.MT88.4 R148, [R102+0x3800] ;  /* 0x003800006694783b */ /* 0x000fe20000004200 */
[----:B------:R2:W2:Y:S01]  /*7360*/  MUFU.EX2 R174, R108 ;  /* 0x0000006c00ae7308 */ /* 0x0004a20000000800 */
[C---:B-1----:R-:W-:Y:S08]  /*7370*/  HMMA.16816.F32 R84, R104.reuse, R112, R84 ;  /* 0x000000706854723c */ /* 0x042ff00000001854 */
[C---:B------:R-:W-:Y:S01]  /*7380*/  HMMA.16816.F32 R88, R104.reuse, R114, R88 ;  /* 0x000000726858723c */ /* 0x040fe20000001858 */
[----:B------:R-:W-:Y:S07]  /*7390*/  LDSM.16.MT88.4 R112, [R156+0x800] ;  /* 0x000800009c70783b */ /* 0x000fee0000004200 */
[C---:B---3--:R-:W-:Y:S01]  /*73a0*/  HMMA.16816.F32 R92, R104.reuse, R116, R92 ;  /* 0x00000074685c723c */ /* 0x048fe2000000185c */
[----:B--2---:R-:W1:Y:S07]  /*73b0*/  LDSM.16.MT88.4 R108, [R3+0x800] ;  /* 0x00080000036c783b */ /* 0x004e6e0000004200 */
[----:B------:R-:W-:Y:S01]  /*73c0*/  HMMA.16816.F32 R96, R104, R118, R96 ;  /* 0x000000766860723c */ /* 0x000fe20000001860 */
[----:B------:R-:W2:Y:S06]  /*73d0*/  LDSM.16.MT88.4 R116, [R103+0x2800] ;  /* 0x002800006774783b */ /* 0x000eac0000004200 */
[----:B----4-:R-:W-:Y:S02]  /*73e0*/  F2FP.PACK_AB R104, R178, R180 ;  /* 0x000000b4b268723e */ /* 0x010fe400000000ff */
[----:B-----5:R-:W-:Y:S03]  /*73f0*/  F2FP.PACK_AB R106, R177, R179 ;  /* 0x000000b3b16a723e */ /* 0x020fe600000000ff */
        /* <DEDUP_REMOVED lines=8> */
[C---:B------:R-:W-:Y:S07]  /*7480*/  HMMA.16816.F32 R20, R104.reuse, R120, R20 ;  /* 0x000000786814723c */ /* 0x040fee0000001814 */
[--C-:B------:R-:W-:Y:S01]  /*7490*/  FFMA.FTZ R120, R153, c[0x0][0x2d0], -R144.reuse ;  /* 0x0000b40099787a23 */ /* 0x100fe20000010890 */
[C---:B------:R-:W-:Y:S03]  /*74a0*/  HMMA.16816.F32 R24, R104.reuse, R122, R24 ;  /* 0x0000007a6818723c */ /* 0x040fe60000001818 */
[----:B------:R4:W-:Y:S05]  /*74b0*/  MUFU.EX2 R169, R120 ;  /* 0x0000007800a97308 */ /* 0x0009ea0000000800 */
[C---:B------:R-:W-:Y:S08]  /*74c0*/  HMMA.16816.F32 R28, R104.reuse, R124, R28 ;  /* 0x0000007c681c723c */ /* 0x040ff0000000181c */
[C---:B------:R-:W-:Y:S01]  /*74d0*/  HMMA.16816.F32 R32, R104.reuse, R126, R32 ;  /* 0x0000007e6820723c */ /* 0x040fe20000001820 */
[----:B------:R-:W-:Y:S07]  /*74e0*/  LDSM.16.MT88.4 R124, [R103+0x1000] ;  /* 0x00100000677c783b */ /* 0x000fee0000004200 */
[C---:B------:R-:W-:Y:S04]  /*74f0*/  HMMA.16816.F32 R36, R104.reuse, R128, R36 ;  /* 0x000000806824723c */ /* 0x040fe80000001824 */
[--C-:B----4-:R-:W-:Y:S04]  /*7500*/  FFMA.FTZ R120, R155, c[0x0][0x2d0], -R144.reuse ;  /* 0x0000b4009b787a23 */ /* 0x110fe80000010890 */
[C---:B------:R-:W-:Y:S01]  /*7510*/  HMMA.16816.F32 R40, R104.reuse, R130, R40 ;  /* 0x000000826828723c */ /* 0x040fe20000001828 */
[----:B------:R-:W-:Y:S01]  /*7520*/  LDSM.16.MT88.4 R128, [R156+0x3000] ;  /* 0x003000009c80783b */ /* 0x000fe20000004200 */
[----:B------:R4:W5:Y:S06]  /*7530*/  MUFU.EX2 R172, R120 ;  /* 0x0000007800ac7308 */ /* 0x00096c0000000800 */
[C---:B------:R-:W-:Y:S08]  /*7540*/  HMMA.16816.F32 R44, R104.reuse, R132, R44 ;  /* 0x00000084682c723c */ /* 0x040ff0000000182c */
[C---:B------:R-:W-:Y:S01]  /*7550*/  HMMA.16816.F32 R48, R104.reuse, R134, R48 ;  /* 0x000000866830723c */ /* 0x040fe20000001830 */
[----:B------:R-:W-:Y:S07]  /*7560*/  LDSM.16.MT88.4 R132, [R103+0x1800] ;  /* 0x001800006784783b */ /* 0x000fee0000004200 */
[C---:B------:R-:W-:Y:S01]  /*7570*/  HMMA.16816.F32 R52, R104.reuse, R136, R52 ;  /* 0x000000886834723c */ /* 0x040fe20000001834 */
[----:B----4-:R-:W4:Y:S07]  /*7580*/  LDSM.16.MT88.4 R120, [R102+0x4800] ;  /* 0x004800006678783b */ /* 0x010f2e0000004200 */
[C---:B------:R-:W-:Y:S08]  /*7590*/  HMMA.16816.F32 R56, R104.reuse, R138, R56 ;  /* 0x0000008a6838723c */ /* 0x040ff00000001838 */
[C---:B--2---:R-:W-:Y:S07]  /*75a0*/  HMMA.16816.F32 R60, R104.reuse, R116, R60 ;  /* 0x00000074683c723c */ /* 0x044fee000000183c */
[--C-:B------:R-:W-:Y:S01]  /*75b0*/  FFMA.FTZ R116, R154, c[0x0][0x2d0], -R144.reuse ;  /* 0x0000b4009a747a23 */ /* 0x100fe20000010890 */
[C---:B------:R-:W-:Y:S01]  /*75c0*/  HMMA.16816.F32 R64, R104.reuse, R118, R64 ;  /* 0x000000766840723c */ /* 0x040fe20000001840 */
[----:B------:R-:W-:Y:S02]  /*75d0*/  LDSM.16.MT88.4 R152, [R103+0x3800] ;  /* 0x003800006798783b */ /* 0x000fe40000004200 */
[----:B------:R2:W-:Y:S05]  /*75e0*/  MUFU.EX2 R171, R116 ;  /* 0x0000007400ab7308 */ /* 0x0005ea0000000800 */
[C---:B-1----:R-:W-:Y:S07]  /*75f0*/  HMMA.16816.F32 R68, R104.reuse, R108, R68 ;  /* 0x0000006c6844723c */ /* 0x042fee0000001844 */
[--C-:B------:R-:W-:Y:S01]  /*7600*/  FFMA.FTZ R108, R159, c[0x0][0x2d0], -R141.reuse ;  /* 0x0000b4009f6c7a23 */ /* 0x100fe2000001088d */
[C---:B------:R-:W-:Y:S03]  /*7610*/  HMMA.16816.F32 R72, R104.reuse, R110, R72 ;  /* 0x0000006e6848723c */ /* 0x040fe60000001848 */
[----:B------:R1:W-:Y:S05]  /*7620*/  MUFU.EX2 R168, R108 ;  /* 0x0000006c00a87308 */ /* 0x0003ea0000000800 */
[C---:B---3--:R-:W-:Y:S04]  /*7630*/  HMMA.16816.F32 R76, R104.reuse, R112, R76 ;  /* 0x00000070684c723c */ /* 0x048fe8000000184c */
[--C-:B--2---:R-:W-:Y:S03]  /*7640*/  FFMA.FTZ R116, R157, c[0x0][0x2d0], -R144.reuse ;  /* 0x0000b4009d747a23 */ /* 0x104fe60000010890 */
[--C-:B------:R-:W-:Y:S01]  /*7650*/  FFMA.FTZ R112, R161, c[0x0][0x2d0], -R141.reuse ;  /* 0x0000b400a1707a23 */ /* 0x100fe2000001088d */
[C---:B------:R-:W-:Y:S01]  /*7660*/  HMMA.16816.F32 R80, R104.reuse, R114, R80 ;  /* 0x000000726850723c */ /* 0x040fe20000001850 */
[----:B------:R2:W3:Y:S07]  /*7670*/  MUFU.EX2 R170, R116 ;  /* 0x0000007400aa7308 */ /* 0x0004ee0000000800 */
[C---:B----4-:R-:W-:Y:S03]  /*7680*/  HMMA.16816.F32 R84, R104.reuse, R120, R84 ;  /* 0x000000786854723c */ /* 0x050fe60000001854 */
[----:B------:R4:W-:Y:S01]  /*7690*/  MUFU.EX2 R165, R112 ;  /* 0x0000007000a57308 */ /* 0x0009e20000000800 */
[--C-:B-1----:R-:W-:Y:S04]  /*76a0*/  FFMA.FTZ R108, R160, c[0x0][0x2d0], -R141.reuse ;  /* 0x0000b400a06c7a23 */ /* 0x102fe8000001088d */
[C---:B------:R-:W-:Y:S01]  /*76b0*/  HMMA.16816.F32 R88, R104.reuse, R122, R88 ;  /* 0x0000007a6858723c */ /* 0x040fe20000001858 */
[----:B------:R-:W-:Y:S04]  /*76c0*/  LDSM.16.MT88.4 R120, [R102+0x1000] ;  /* 0x001000006678783b */ /* 0x000fe80000004200 */
[----:B------:R1:W1:Y:S04]  /*76d0*/  MUFU.EX2 R167, R108 ;  /* 0x0000006c00a77308 */ /* 0x0002680000000800 */
[----:B--2---:R-:W2:Y:S08]  /*76e0*/  LDSM.16.MT88.4 R116, [R103+0x4800] ;  /* 0x004800006774783b */ /* 0x004eb00000004200 */
[----:B----4-:R-:W-:Y:S01]  /*76f0*/  LDSM.16.MT88.4 R112, [R156+0x1000] ;  /* 0x001000009c70783b */ /* 0x010fe20000004200 */
[--C-:B-1----:R-:W-:Y:S04]  /*7700*/  FFMA.FTZ R108, R158, c[0x0][0x2d0], -R141.reuse ;  /* 0x0000b4009e6c7a23 */ /* 0x102fe8000001088d */
[----:B------:R1:W4:Y:S01]  /*7710*/  MUFU.EX2 R166, R108 ;  /* 0x0000006c00a67308 */ /* 0x0003220000000800 */
[C---:B--2---:R-:W-:Y:S08]  /*7720*/  HMMA.16816.F32 R92, R104.reuse, R116, R92 ;  /* 0x00000074685c723c */ /* 0x044ff0000000185c */
[----:B------:R-:W-:Y:S01]  /*7730*/  HMMA.16816.F32 R96, R104, R118, R96 ;  /* 0x000000766860723c */ /* 0x000fe20000001860 */
[----:B-1----:R-:W1:Y:S06]  /*7740*/  LDSM.16.MT88.4 R108, [R3+0x1000] ;  /* 0x00100000036c783b */ /* 0x002e6c0000004200 */
[----:B-----5:R-:W-:Y:S02]  /*7750*/  F2FP.PACK_AB R104, R172, R169 ;  /* 0x000000a9ac68723e */ /* 0x020fe400000000ff */
[----:B---3--:R-:W-:Y:S01]  /*7760*/  F2FP.PACK_AB R106, R170, R171 ;  /* 0x000000abaa6a723e */ /* 0x008fe200000000ff */
[----:B------:R-:W2:Y:S02]  /*7770*/  LDSM.16.MT88.4 R116, [R3+0x3000] ;  /* 0x003000000374783b */ /* 0x000ea40000004200 */
[----:B------:R-:W-:Y:S02]  /*7780*/  F2FP.PACK_AB R105, R167, R168 ;  /* 0x000000a8a769723e */ /* 0x000fe400000000ff */
[----:B----4-:R-:W-:Y:S07]  /*7790*/  F2FP.PACK_AB R107, R165, R166 ;  /* 0x000000a6a56b723e */ /* 0x010fee00000000ff */
        /* <DEDUP_REMOVED lines=9> */
[C---:B------:R-:W-:Y:S07]  /*7830*/  HMMA.16816.F32 R28, R104.reuse, R124, R28 ;  /* 0x0000007c681c723c */ /* 0x040fee000000181c */
[--C-:B------:R-:W-:Y:S01]  /*7840*/  FFMA.FTZ R124, R162, c[0x0][0x2d0], -R144.reuse ;  /* 0x0000b400a27c7a23 */ /* 0x100fe20000010890 */
[C---:B------:R-:W-:Y:S03]  /*7850*/  HMMA.16816.F32 R32, R104.reuse, R126, R32 ;  /* 0x0000007e6820723c */ /* 0x040fe60000001820 */
[----:B------:R5:W-:Y:S05]  /*7860*/  MUFU.EX2 R164, R124 ;  /* 0x0000007c00a47308 */ /* 0x000bea0000000800 */
[C---:B--2---:R-:W-:Y:S08]  /*7870*/  HMMA.16816.F32 R36, R104.reuse, R116, R36 ;  /* 0x000000746824723c */ /* 0x044ff00000001824 */
[C---:B------:R-:W-:Y:S01]  /*7880*/  HMMA.16816.F32 R40, R104.reuse, R118, R40 ;  /* 0x000000766828723c */ /* 0x040fe20000001828 */
[----:B------:R-:W2:Y:S07]  /*7890*/  LDSM.16.MT88.4 R116, [R156+0x5000] ;  /* 0x005000009c74783b */ /* 0x000eae0000004200 */
[C---:B------:R-:W-:Y:S04]  /*78a0*/  HMMA.16816.F32 R44, R104.reuse, R128, R44 ;  /* 0x00000080682c723c */ /* 0x040fe8000000182c */
[--C-:B-----5:R-:W-:Y:S03]  /*78b0*/  FFMA.FTZ R124, R205, c[0x0][0x2d0], -R144.reuse ;  /* 0x0000b400cd7c7a23 */ /* 0x120fe60000010890 */
[--C-:B------:R-:W-:Y:S01]  /*78c0*/  FFMA.FTZ R128, R209, c[0x0][0x2d0], -R141.reuse ;  /* 0x0000b400d1807a23 */ /* 0x100fe2000001088d */
[C---:B------:R-:W-:Y:S01]  /*78d0*/  HMMA.16816.F32 R48, R104.reuse, R130, R48 ;  /* 0x000000826830723c */ /* 0x040fe20000001830 */
[----:B------:R5:W-:Y:S07]  /*78e0*/  MUFU.EX2 R162, R124 ;  /* 0x0000007c00a27308 */ /* 0x000bee0000000800 */
[C---:B-1----:R-:W-:Y:S03]  /*78f0*/  HMMA.16816.F32 R52, R104.reuse, R108, R52 ;  /* 0x0000006c6834723c */ /* 0x042fe60000001834 */
[----:B------:R-:W-:Y:S04]  /*7900*/  MUFU.EX2 R157, R128 ;  /* 0x00000080009d7308 */ /* 0x000fe80000000800 */
[--C-:B------:R-:W-:Y:S01]  /*7910*/  FFMA.FTZ R108, R163, c[0x0][0x2d0], -R144.reuse ;  /* 0x0000b400a36c7a23 */ /* 0x100fe20000010890 */
[C---:B------:R-:W-:Y:S05]  /*7920*/  HMMA.16816.F32 R56, R104.reuse, R110, R56 ;  /* 0x0000006e6838723c */ /* 0x040fea0000001838 */
[----:B------:R1:W1:Y:S03]  /*7930*/  MUFU.EX2 R163, R108 ;  /* 0x0000006c00a37308 */ /* 0x0002660000000800 */
[C---:B---3--:R-:W-:Y:S01]  /*7940*/  HMMA.16816.F32 R60, R104.reuse, R112, R60 ;  /* 0x00000070683c723c */ /* 0x048fe2000000183c */
[----:B-----5:R-:W-:Y:S06]  /*7950*/  LDSM.16.MT88.4 R124, [R102+0x1800] ;  /* 0x00180000667c783b */ /* 0x020fec0000004200 */
[----:B------:R-:W-:Y:S01]  /*7960*/  FFMA.FTZ R112, R204, c[0x0][0x2d0], -R144 ;  /* 0x0000b400cc707a23 */ /* 0x000fe20000010890 */
[C---:B------:R-:W-:Y:S01]  /*7970*/  HMMA.16816.F32 R64, R104.reuse, R114, R64 ;  /* 0x000000726840723c */ /* 0x040fe20000001840 */
[----:B------:R-:W-:Y:S02]  /*7980*/  LDSM.16.MT88.4 R144, [R156+0x3800] ;  /* 0x003800009c90783b */ /* 0x000fe40000004200 */
[----:B------:R3:W5:Y:S05]  /*7990*/  MUFU.EX2 R161, R112 ;  /* 0x0000007000a17308 */ /* 0x00076a0000000800 */
[C---:B----4-:R-:W-:Y:S01]  /*79a0*/  HMMA.16816.F32 R68, R104.reuse, R120, R68 ;  /* 0x000000786844723c */ /* 0x050fe20000001844 */
[----:B-1----:R-:W1:Y:S03]  /*79b0*/  LDSM.16.MT88.4 R108, [R102+0x5000] ;  /* 0x00500000666c783b */ /* 0x002e660000004200 */
[----:B------:R-:W-:Y:S03]  /*79c0*/  F2FP.PACK_AB R136, R163, R164 ;  /* 0x000000a4a388723e */ /* 0x000fe600000000ff */
[--C-:B------:R-:W-:Y:S01]  /*79d0*/  FFMA.FTZ R120, R208, c[0x0][0x2d0], -R141.reuse ;  /* 0x0000b400d0787a23 */ /* 0x100fe2000001088d */
[C---:B------:R-:W-:Y:S03]  /*79e0*/  HMMA.16816.F32 R72, R104.reuse, R122, R72 ;  /* 0x0000007a6848723c */ /* 0x040fe60000001848 */
[----:B------:R4:W-:Y:S05]  /*79f0*/  MUFU.EX2 R160, R120 ;  /* 0x0000007800a07308 */ /* 0x0009ea0000000800 */
[C---:B--2---:R-:W-:Y:S01]  /*7a00*/  HMMA.16816.F32 R76, R104.reuse, R116, R76 ;  /* 0x00000074684c723c */ /* 0x044fe2000000184c */
[----:B---3--:R-:W2:Y:S03]  /*7a10*/  LDSM.16.MT88.4 R112, [R103+0x5000] ;  /* 0x005000006770783b */ /* 0x008ea60000004200 */
[----:B-----5:R-:W-:Y:S03]  /*7a20*/  F2FP.PACK_AB R138, R161, R162 ;  /* 0x000000a2a18a723e */ /* 0x020fe600000000ff */
[--C-:B------:R-:W-:Y:S01]  /*7a30*/  FFMA.FTZ R116, R207, c[0x0][0x2d0], -R141.reuse ;  /* 0x0000b400cf747a23 */ /* 0x100fe2000001088d */
[C---:B------:R-:W-:Y:S03]  /*7a40*/  HMMA.16816.F32 R80, R104.reuse, R118, R80 ;  /* 0x000000766850723c */ /* 0x040fe60000001850 */
[----:B------:R3:W5:Y:S01]  /*7a50*/  MUFU.EX2 R158, R116 ;  /* 0x00000074009e7308 */ /* 0x0007620000000800 */
[----:B----4-:R-:W-:Y:S02]  /*7a60*/  FFMA.FTZ R120, R210, c[0x0][0x2d0], -R141 ;  /* 0x0000b400d2787a23 */ /* 0x010fe4000001088d */
[----:B------:R-:W-:Y:S07]  /*7a70*/  LDSM.16.MT88.4 R140, [R3+0x3800] ;  /* 0x00380000038c783b */ /* 0x000fee0000004200 */
[----:B------:R4:W4:Y:S01]  /*7a80*/  MUFU.EX2 R159, R120 ;  /* 0x00000078009f7308 */ /* 0x0009220000000800 */
[C---:B-1----:R-:W-:Y:S01]  /*7a90*/  HMMA.16816.F32 R84, R104.reuse, R108, R84 ;  /* 0x0000006c6854723c */ /* 0x042fe20000001854 */
[----:B---3--:R-:W1:Y:S02]  /*7aa0*/  LDSM.16.MT88.4 R116, [R3+0x1800] ;  /* 0x001800000374783b */ /* 0x008e640000004200 */
[----:B-----5:R-:W-:Y:S05]  /*7ab0*/  F2FP.PACK_AB R139, R157, R158 ;  /* 0x0000009e9d8b723e */ /* 0x020fea00000000ff */
[C---:B------:R-:W-:Y:S08]  /*7ac0*/  HMMA.16816.F32 R88, R104.reuse, R110, R88 ;  /* 0x0000006e6858723c */ /* 0x040ff00000001858 */
[C---:B--2---:R-:W-:Y:S01]  /*7ad0*/  HMMA.16816.F32 R92, R104.reuse, R112, R92 ;  /* 0x00000070685c723c */ /* 0x044fe2000000185c */
[----:B----4-:R-:W2:Y:S03]  /*7ae0*/  LDSM.16.MT88.4 R120, [R156+0x1800] ;  /* 0x001800009c78783b */ /* 0x010ea60000004200 */
[----:B------:R-:W-:Y:S04]  /*7af0*/  F2FP.PACK_AB R137, R159, R160 ;  /* 0x000000a09f89723e */ /* 0x000fe800000000ff */
[----:B------:R-:W-:Y:S08]  /*7b00*/  HMMA.16816.F32 R96, R104, R114, R96 ;  /* 0x000000726860723c */ /* 0x000ff00000001860 */
[C---:B-1----:R-:W-:Y:S01]  /*7b10*/  HMMA.16816.F32 R104, R136.reuse, R116, R4 ;  /* 0x000000748868723c */ /* 0x042fe20000001804 */
[----:B------:R1:W3:Y:S07]  /*7b20*/  LDSM.16.MT88.4 R4, [R3+0x5800] ;  /* 0x005800000304783b */ /* 0x0002ee0000004200 */
[C---:B------:R-:W-:Y:S01]  /*7b30*/  HMMA.16816.F32 R108, R136.reuse, R118, R8 ;  /* 0x00000076886c723c */ /* 0x040fe20000001808 */
[----:B------:R-:W4:Y:S07]  /*7b40*/  LDSM.16.MT88.4 R8, [R156+0x5800] ;  /* 0x005800009c08783b */ /* 0x000f2e0000004200 */
[C---:B--2---:R-:W-:Y:S01]  /*7b50*/  HMMA.16816.F32 R112, R136.reuse, R120, R12 ;  /* 0x000000788870723c */ /* 0x044fe2000000180c */
[----:B------:R-:W2:Y:S07]  /*7b60*/  LDSM.16.MT88.4 R12, [R102+0x5800] ;  /* 0x00580000660c783b */ /* 0x000eae0000004200 */
[C---:B------:R-:W-:Y:S04]  /*7b70*/  HMMA.16816.F32 R116, R136.reuse, R122, R16 ;  /* 0x0000007a8874723c */ /* 0x040fe80000001810 */
[----:B-1----:R-:W-:Y:S04]  /*7b80*/  IADD3 R3, R197, -0x2, RZ ;  /* 0xfffffffec5037810 */ /* 0x002fe80007ffe0ff */
[C---:B------:R-:W-:Y:S03]  /*7b90*/  HMMA.16816.F32 R120, R136.reuse, R124, R20 ;  /* 0x0000007c8878723c */ /* 0x040fe60000001814 */
[----:B------:R-:W-:Y:S05]  /*7ba0*/  ISETP.GE.AND P5, PT, R3, R206, PT ;  /* 0x000000ce0300720c */ /* 0x000fea0003fa6270 */
[C---:B------:R-:W-:Y:S08]  /*7bb0*/  HMMA.16816.F32 R124, R136.reuse, R126, R24 ;  /* 0x0000007e887c723c */ /* 0x040ff00000001818 */
[C---:B------:R-:W-:Y:S03]  /*7bc0*/  HMMA.16816.F32 R128, R136.reuse, R132, R28 ;  /* 0x000000848880723c */ /* 0x040fe6000000181c */
[----:B------:R-:W-:Y:S05]  /*7bd0*/  @P5 ISETP.GE.AND P2, PT, R215, c[0x0][0x1d4], PT ;  /* 0x00007500d7005a0c */ /* 0x000fea0003f46270 */
        /* <DEDUP_REMOVED lines=9> */
[C---:B---3--:R-:W-:Y:S07]  /*7c70*/  HMMA.16816.F32 R68, R136.reuse, R4, R68 ;  /* 0x000000048844723c */ /* 0x048fee0000001844 */
[----:B------:R-:W-:Y:S01]  /*7c80*/  FADD.FTZ R4, R181, R0 ;  /* 0x00000000b5047221 */ /* 0x000fe20000010000 */
[C---:B------:R-:W-:Y:S04]  /*7c90*/  HMMA.16816.F32 R72, R136.reuse, R6, R72 ;  /* 0x000000068848723c */ /* 0x040fe80000001848 */
[----:B------:R-:W-:Y:S01]  /*7ca0*/  @P5 SHF.R.S32.HI R0, RZ, 0x1f, R3 ;  /* 0x0000001fff005819 */ /* 0x000fe20000011403 */
[----:B------:R-:W-:Y:S02]  /*7cb0*/  FADD.FTZ R16, R183, R4 ;  /* 0x00000004b7107221 */ /* 0x000fe40000010000 */
[----:B------:R-:W-:Y:S01]  /*7cc0*/  FADD.FTZ R4, R203, R2 ;  /* 0x00000002cb047221 */ /* 0x000fe20000010000 */
[C---:B----4-:R-:W-:Y:S04]  /*7cd0*/  HMMA.16816.F32 R76, R136.reuse, R8, R76 ;  /* 0x00000008884c723c */ /* 0x050fe8000000184c */
[----:B------:R-:W-:Y:S02]  /*7ce0*/  @P5 IMAD R5, R0, c[0x0][0x1e0], RZ ;  /* 0x0000780000055a24 */ /* 0x000fe400078e02ff */
[----:B------:R-:W-:Y:S02]  /*7cf0*/  FADD.FTZ R0, R199, R16 ;  /* 0x00000010c7007221 */ /* 0x000fe40000010000 */
[C---:B------:R-:W-:Y:S01]  /*7d00*/  @P5 IMAD R5, R3.reuse, c[0x0][0x1e4], R5 ;  /* 0x0000790003055a24 */ /* 0x040fe200078e0205 */
[C---:B------:R-:W-:Y:S03]  /*7d10*/  HMMA.16816.F32 R80, R136.reuse, R10, R80 ;  /* 0x0000000a8850723c */ /* 0x040fe60000001850 */
[----:B------:R-:W-:Y:S04]  /*7d20*/  @P5 IMAD.WIDE.U32 R2, R3, c[0x0][0x1e0], RZ ;  /* 0x0000780003025a25 */ /* 0x000fe800078e00ff */
[----:B------:R-:W-:Y:S01]  /*7d30*/  FADD.FTZ R16, R175, R0 ;  /* 0x00000000af107221 */ /* 0x000fe20000010000 */
[----:B------:R-:W-:Y:S01]  /*7d40*/  @P5 IADD3 R3, R3, R5, RZ ;  /* 0x0000000503035210 */ /* 0x000fe20007ffe0ff */
[----:B------:R-:W-:Y:S01]  /*7d50*/  FADD.FTZ R4, R180, R4 ;  /* 0x00000004b4047221 */ /* 0x000fe20000010000 */
[C---:B--2---:R-:W-:Y:S02]  /*7d60*/  HMMA.16816.F32 R84, R136.reuse, R12, R84 ;  /* 0x0000000c8854723c */ /* 0x044fe40000001854 */
[----:B------:R-:W-:Y:S01]  /*7d70*/  @P5 MOV R11, c[0x0][0x1e4] ;  /* 0x00007900000b5a02 */ /* 0x000fe20000000f00 */
[----:B------:R-:W-:Y:S01]  /*7d80*/  FADD.FTZ R9, R176, R16 ;  /* 0x00000010b0097221 */ /* 0x000fe20000010000 */
[----:B------:R-:W-:Y:S01]  /*7d90*/  @P5 SHF.L.U32 R0, R2, 0x6, RZ ;  /* 0x0000000602005819 */ /* 0x000fe200000006ff */
[----:B------:R-:W-:Y:S01]  /*7da0*/  FADD.FTZ R8, R178, R4 ;  /* 0x00000004b2087221 */ /* 0x000fe20000010000 */
[----:B------:R-:W-:Y:S01]  /*7db0*/  @P5 SHF.L.U64.HI R3, R2, 0x6, R3 ;  /* 0x0000000602035819 */ /* 0x000fe20000010203 */
[----:B------:R-:W1:Y:S01]  /*7dc0*/  LDSM.16.MT88.4 R4, [R103+0x5800] ;  /* 0x005800006704783b */ /* 0x000e620000004200 */
[----:B------:R-:W-:Y:S01]  /*7dd0*/  @P5 MOV R2, c[0x0][0x1e0] ;  /* 0x0000780000025a02 */ /* 0x000fe20000000f00 */
[----:B------:R-:W-:Y:S01]  /*7de0*/  FADD.FTZ R9, R174, R9 ;  /* 0x00000009ae097221 */ /* 0x000fe20000010000 */
[C---:B------:R-:W-:Y:S03]  /*7df0*/  HMMA.16816.F32 R88, R136.reuse, R14, R88 ;  /* 0x0000000e8858723c */ /* 0x040fe60000001858 */
[----:B------:R-:W-:Y:S01]  /*7e00*/  @P5 LEA R10, P0, R2, R0, 0x5 ;  /* 0x00000000020a5211 */ /* 0x000fe200078028ff */
[----:B------:R-:W-:Y:S01]  /*7e10*/  FADD.FTZ R18, R173, R9 ;  /* 0x00000009ad127221 */ /* 0x000fe20000010000 */
[-C--:B------:R-:W-:Y:S01]  /*7e20*/  @P5 IADD3 R0, P3, R0, R218.reuse, RZ ;  /* 0x000000da00005210 */ /* 0x080fe20007f7e0ff */
[----:B------:R-:W-:Y:S01]  /*7e30*/  FADD.FTZ R8, R179, R8 ;  /* 0x00000008b3087221 */ /* 0x000fe20000010000 */
[----:B------:R-:W-:Y:S02]  /*7e40*/  @P5 LEA.HI.X R16, R2, R3, R11, 0x5, P0 ;  /* 0x0000000302105211 */ /* 0x000fe400000f2c0b */
[----:B------:R-:W-:Y:S03]  /*7e50*/  IADD3 R11, R198, 0x1, RZ ;  /* 0x00000001c60b7810 */ /* 0x000fe60007ffe0ff */
[----:B------:R-:W-:Y:S01]  /*7e60*/  @P5 LEA R2, P4, R0, c[0x0][0x1c8], 0x1 ;  /* 0x0000720000025a11 */ /* 0x000fe200078808ff */
[----:B------:R-:W-:Y:S01]  /*7e70*/  FADD.FTZ R8, R177, R8 ;  /* 0x00000008b1087221 */ /* 0x000fe20000010000 */
[----:B------:R-:W-:Y:S02]  /*7e80*/  SEL R198, R11, RZ, !P6 ;  /* 0x000000ff0bc67207 */ /* 0x000fe40007000000 */
[-C--:B------:R-:W-:Y:S01]  /*7e90*/  @P5 IADD3.X R3, R3, R217.reuse, RZ, P3, !PT ;  /* 0x000000d903035210 */ /* 0x080fe20001ffe4ff */
[----:B------:R-:W-:Y:S01]  /*7ea0*/  FADD.FTZ R17, R169, R8 ;  /* 0x00000008a9117221 */ /* 0x000fe20000010000 */
[----:B------:R-:W-:Y:S02]  /*7eb0*/  @P5 IADD3 R9, P0, R10, R218, RZ ;  /* 0x000000da0a095210 */ /* 0x000fe40007f1e0ff */
[----:B------:R-:W-:Y:S01]  /*7ec0*/  @P5 LEA.HI.X R3, R0, c[0x0][0x1cc], R3, 0x1, P4 ;  /* 0x0000730000035a11 */ /* 0x000fe200020f0c03 */
[----:B------:R-:W-:Y:S01]  /*7ed0*/  @P5 IMAD R0, R198, 0x6000, R246 ;  /* 0x00006000c6005824 */ /* 0x000fe200078e02f6 */
[----:B------:R-:W-:Y:S01]  /*7ee0*/  @P5 LEA R8, P3, R9, c[0x0][0x1c8], 0x1 ;  /* 0x0000720009085a11 */ /* 0x000fe200078608ff */
[----:B------:R-:W-:Y:S01]  /*7ef0*/  FADD.FTZ R11, R172, R17 ;  /* 0x00000011ac0b7221 */ /* 0x000fe20000010000 */
[----:B------:R-:W-:Y:S02]  /*7f00*/  @P5 IADD3.X R10, R16, R217, RZ, P0, !PT ;  /* 0x000000d9100a5210 */ /* 0x000fe400007fe4ff */
[----:B------:R-:W-:Y:S01]  /*7f10*/  @!PT LDS RZ, [RZ] ;  /* 0x00000000fffff984 */ /* 0x000fe20000000800 */
[----:B------:R-:W-:Y:S01]  /*7f20*/  @!PT LDS RZ, [RZ] ;  /* 0x00000000fffff984 */ /* 0x000fe20000000800 */
[----:B------:R-:W-:Y:S01]  /*7f30*/  @!PT LDS RZ, [RZ] ;  /* 0x00000000fffff984 */ /* 0x000fe20000000800 */
[----:B------:R2:W-:Y:S01]  /*7f40*/  @P5 LDGSTS.E.BYPASS.LTC128B.128 [R0], [R2.64], !P1 ;  /* 0x0000000002005fae */ /* 0x0005e2000c901d48 */
[----:B------:R-:W-:Y:S01]  /*7f50*/  @P5 ISETP.GE.AND P0, PT, R212, c[0x0][0x1d4], PT ;  /* 0x00007500d4005a0c */ /* 0x000fe20003f06270 */
[----:B------:R-:W-:Y:S01]  /*7f60*/  FADD.FTZ R11, R171, R11 ;  /* 0x0000000bab0b7221 */ /* 0x000fe20000010000 */
[----:B------:R-:W-:Y:S01]  /*7f70*/  @P5 LEA.HI.X R9, R9, c[0x0][0x1cc], R10, 0x1, P3 ;  /* 0x0000730009095a11 */ /* 0x000fe200018f0c0a */
[----:B------:R-:W-:Y:S04]  /*7f80*/  FADD.FTZ R10, R168, R18 ;  /* 0x00000012a80a7221 */ /* 0x000fe80000010000 */
[----:B------:R2:W-:Y:S01]  /*7f90*/  @P5 LDGSTS.E.BYPASS.LTC128B.128 [R0+0x2000], [R2.64+0x80], !P2 ;  /* 0x0200008002005fae */ /* 0x0005e2000d101d48 */
[----:B------:R-:W-:Y:S01]  /*7fa0*/  FADD.FTZ R10, R167, R10 ;  /* 0x0000000aa70a7221 */ /* 0x000fe20000010000 */
[C---:B-1----:R-:W-:Y:S06]  /*7fb0*/  HMMA.16816.F32 R92, R136.reuse, R4, R92 ;  /* 0x00000004885c723c */ /* 0x042fec000000185c */
[----:B------:R2:W-:Y:S02]  /*7fc0*/  @P5 LDGSTS.E.BYPASS.LTC128B.128 [R0+0x4000], [R2.64+0x100], !P0 ;  /* 0x0400010002005fae */ /* 0x0005e4000c101d48 */
[----:B------:R-:W-:Y:S06]  /*7fd0*/  HMMA.16816.F32 R96, R136, R6, R96 ;  /* 0x000000068860723c */ /* 0x000fec0000001860 */
[----:B------:R1:W-:Y:S08]  /*7fe0*/  @P5 LDGSTS.E.BYPASS.LTC128B.128 [R0+0x1000], [R8.64], !P1 ;  /* 0x0100000008005fae */ /* 0x0003f0000c901d48 */
[----:B------:R1:W-:Y:S01]  /*7ff0*/  @P5 LDGSTS.E.BYPASS.LTC128B.128 [R0+0x3000], [R8.64+0x80], !P2 ;  /* 0x0300008008005fae */ /* 0x0003e2000d101d48 */
[----:B------:R-:W-:Y:S07]  /*8000*/  ISETP.GE.AND P2, PT, R185, 0x1, PT ;  /* 0x00000001b900780c */ /* 0x000fee0003f46270 */
[----:B------:R1:W-:Y:S01]  /*8010*/  @P5 LDGSTS.E.BYPASS.LTC128B.128 [R0+0x5000], [R8.64+0x100], !P0 ;  /* 0x0500010008005fae */ /* 0x0003e2000c101d48 */
[----:B------:R-:W-:Y:S01]  /*8020*/  ISETP.GE.AND P0, PT, R206, R197, PT ;  /* 0x000000c5ce00720c */ /* 0x000fe20003f06270 */
[----:B--2---:R-:W-:Y:S01]  /*8030*/  FADD.FTZ R3, R166, R10 ;  /* 0x0000000aa6037221 */ /* 0x004fe20000010000 */
[----:B------:R-:W-:Y:S01]  /*8040*/  MOV R197, R211 ;  /* 0x000000d300c57202 */ /* 0x000fe20000000f00 */
[----:B------:R-:W-:Y:S04]  /*8050*/  FADD.FTZ R2, R170, R11 ;  /* 0x0000000baa027221 */ /* 0x000fe80000010000 */
[----:B------:R-:W0:Y:S01]  /*8060*/  LDGDEPBAR ;  /* 0x00000000000079af */ /* 0x000e220000000000 */
[----:B------:R-:W-:Y:S04]  /*8070*/  FADD.FTZ R2, R164, R2 ;  /* 0x00000002a4027221 */ /* 0x000fe80000010000 */
[----:B------:R-:W-:Y:S02]  /*8080*/  FADD.FTZ R2, R163, R2 ;  /* 0x00000002a3027221 */ /* 0x000fe40000010000 */
[----:B-1----:R-:W-:Y:S02]  /*8090*/  FADD.FTZ R0, R165, R3 ;  /* 0x00000003a5007221 */ /* 0x002fe40000010000 */
[----:B------:R-:W-:Y:S02]  /*80a0*/  FADD.FTZ R3, R162, R2 ;  /* 0x00000002a2037221 */ /* 0x000fe40000010000 */
[----:B------:R-:W-:Y:S02]  /*80b0*/  FADD.FTZ R0, R160, R0 ;  /* 0x00000000a0007221 */ /* 0x000fe40000010000 */
[----:B------:R-:W-:Y:S01]  /*80c0*/  FADD.FTZ R213, R161, R3 ;  /* 0x00000003a1d57221 */ /* 0x000fe20000010000 */
[----:B------:R-:W-:Y:S01]  /*80d0*/  MOV R3, R100 ;  /* 0x0000006400037202 */ /* 0x000fe20000000f00 */
[----:B------:R-:W-:Y:S04]  /*80e0*/  FADD.FTZ R0, R159, R0 ;  /* 0x000000009f007221 */ /* 0x000fe80000010000 */
[----:B------:R-:W-:Y:S01]  /*80f0*/  FADD.FTZ R2, R158, R0 ;  /* 0x000000009e027221 */ /* 0x000fe20000010000 */
[----:B------:R-:W-:Y:S03]  /*8100*/  IADD3 R0, R185, 0x1, RZ ;  /* 0x00000001b9007810 */ /* 0x000fe60007ffe0ff */
[----:B------:R-:W-:Y:S01]  /*8110*/  FADD.FTZ R214, R157, R2 ;  /* 0x000000029dd67221 */ /* 0x000fe20000010000 */
[----:B------:R-:W-:Y:S02]  /*8120*/  SEL R185, R0, RZ, !P2 ;  /* 0x000000ff00b97207 */ /* 0x000fe40005000000 */
[----:B------:R-:W-:Y:S01]  /*8130*/  MOV R0, R101 ;  /* 0x0000006500007202 */ /* 0x000fe20000000f00 */
[----:B------:R-:W-:-:S05]  /*8140*/  @!P0 BRA `(.L_x_1259) ;  /* 0xffffd33000008947 */ /* 0x000fca000383ffff */
.L_x_1258:
[----:B------:R-:W-:Y:S02]  /*8150*/  MOV R7, 0x1f ;  /* 0x0000001f00077802 */ /* 0x000fe40000000f00 */
[----:B------:R-:W-:Y:S01]  /*8160*/  MOV R6, 0xffffffff ;  /* 0xffffffff00067802 */ /* 0x000fe20000000f00 */
[----:B------:R-:W-:Y:S05]  /*8170*/  BRA.DIV ~URZ, `(.L_x_1260) ;  /* 0x00004da27f007947 */ /* 0x000fea000b800000 */
[----:B------:R2:W3:Y:S02]  /*8180*/  SHFL.BFLY PT, R0, R213, 0x2, 0x1f ;  /* 0x0c401f00d5007f89 */ /* 0x0004e400000e0000 */
.L_x_1330:
[----:B---3--:R-:W-:Y:S01]  /*8190*/  FADD.FTZ R0, R0, R213 ;  /* 0x000000d500007221 */ /* 0x008fe20000010000 */
[----:B------:R-:W-:Y:S05]  /*81a0*/  BRA.DIV ~URZ, `(.L_x_1261) ;  /* 0x00004dd27f007947 */ /* 0x000fea000b800000 */
[----:B-1----:R-:W1:Y:S04]  /*81b0*/  SHFL.BFLY PT, R2, R214, 0x2, 0x1f ;  /* 0x0c401f00d6027f89 */ /* 0x002e6800000e0000 */
[----:B------:R-:W3:Y:S01]  /*81c0*/  SHFL.BFLY PT, R5, R0, 0x1, 0x1f ;  /* 0x0c201f0000057f89 */ /* 0x000ee200000e0000 */
[----:B-1----:R-:W-:-:S02]  /*81d0*/  FADD.FTZ R4, R2, R214 ;  /* 0x000000d602047221 */ /* 0x002fc40000010000 */
[----:B---3--:R-:W-:-:S03]  /*81e0*/  FADD.FTZ R0, R0, R5 ;  /* 0x0000000500007221 */ /* 0x008fc60000010000 */
[----:B------:R1:W3:Y:S04]  /*81f0*/  SHFL.BFLY PT, R3, R4, 0x1, 0x1f ;  /* 0x0c201f0004037f89 */ /* 0x0002e800000e0000 */
.L_x_1331:
[----:B------:R-:W-:Y:S01]  /*8200*/  FSETP.NE.FTZ.AND P1, PT, R0, RZ, PT ;  /* 0x000000ff0000720b */ /* 0x000fe20003f35000 */
[----:B---3--:R-:W-:Y:S01]  /*8210*/  FADD.FTZ R3, R3, R4 ;  /* 0x0000000403037221 */ /* 0x008fe20000010000 */
[----:B------:R-:W-:Y:S02]  /*8220*/  MOV R2, RZ ;  /* 0x000000ff00027202 */ /* 0x000fe40000000f00 */
[----:B------:R-:W-:Y:S02]  /*8230*/  MOV R20, 0xff800000 ;  /* 0xff80000000147802 */ /* 0x000fe40000000f00 */
[----:B------:R-:W-:Y:S02]  /*8240*/  FSETP.NE.FTZ.AND P0, PT, R3, RZ, PT ;  /* 0x000000ff0300720b */ /* 0x000fe40003f15000 */
[----:B------:R-:W-:-:S05]  /*8250*/  MOV R15, 0xff800000 ;  /* 0xff800000000f7802 */ /* 0x000fca0000000f00 */
[----:B------:R-:W3:Y:S01]  /*8260*/  @P1 MUFU.RCP R2, R0 ;  /* 0x0000000000021308 */ /* 0x000ee20000001000 */
[----:B-1----:R-:W-:-:S05]  /*8270*/  @P1 MOV R4, 0x3f317218 ;  /* 0x3f31721800041802 */ /* 0x002fca0000000f00 */
[----:B------:R-:W-:Y:S02]  /*8280*/  @P1 FMUL.FTZ R4, R4, c[0x0][0x2d0] ;  /* 0x0000b40004041a20 */ /* 0x000fe40000410000 */
[----:B------:R1:W4:Y:S01]  /*8290*/  @P1 MUFU.LG2 R5, R0 ;  /* 0x0000000000051308 */ /* 0x0003220000000c00 */
[C---:B---3--:R-:W-:Y:S02]  /*82a0*/  FMUL.FTZ R144, R2.reuse, R104 ;  /* 0x0000006802907220 */ /* 0x048fe40000410000 */
        /* <DEDUP_REMOVED lines=106> */
.L_x_1239:
[----:B------:R-:W-:Y:S01]  /*8950*/  LOP3.LUT P0, RZ, R196, 0xff, RZ, 0xc0, !PT ;  /* 0x000000ffc4ff7812 */ /* 0x000fe2000780c0ff */
[----:B------:R-:W-:-:S12]  /*8960*/  BSSY B0, `(.L_x_1262) ;  /* 0x000000f000007945 */ /* 0x000fd80003800000 */
[----:B------:R-:W-:Y:S05]  /*8970*/  @P0 BRA `(.L_x_1263) ;  /* 0x000000d000000947 */ /* 0x000fea0003800000 */
[----:B------:R-:W3:Y:S01]  /*8980*/  S2R R4, SR_LANEID ;  /* 0x0000000000047919 */ /* 0x000ee20000000000 */
[----:B------:R-:W-:Y:S01]  /*8990*/  VOTEU.ANY UR4, UPT, PT ;  /* 0x0000000000047886 */ /* 0x000fe200038e0100 */
[----:B------:R-:W-:Y:S01]  /*89a0*/  IMAD.MOV.U32 R5, RZ, RZ, c[0x0][0x564] ;  /* 0x00015900ff057624 */ /* 0x000fe200078e00ff */
[----:B------:R-:W3:Y:S08]  /*89b0*/  FLO.U32 R3, UR4 ;  /* 0x0000000400037d00 */ /* 0x000ef000080e0000 */
[----:B------:R-:W4:Y:S01]  /*89c0*/  POPC R2, UR4 ;  /* 0x0000000400027d09 */ /* 0x000f220008000000 */
[----:B---3--:R-:W-:Y:S01]  /*89d0*/  ISETP.EQ.U32.AND P0, PT, R3, R4, PT ;  /* 0x000000040300720c */ /* 0x008fe20003f02070 */
[----:B------:R-:W-:-:S12]  /*89e0*/  IMAD.MOV.U32 R4, RZ, RZ, c[0x0][0x560] ;  /* 0x00015800ff047624 */ /* 0x000fd800078e00ff */
[----:B----4-:R3:W4:Y:S04]  /*89f0*/  @P0 ATOMG.E.ADD.STRONG.GPU PT, R2, [R4.64], R2 ;  /* 0x00000002040209a8 */ /* 0x01072800081ee1c8 */
[----:B---3--:R-:W3:Y:S04]  /*8a00*/  S2R R4, SR_LTMASK ;  /* 0x0000000000047919 */ /* 0x008ee80000003900 */
[----:B----4-:R3:W4:Y:S02]  /*8a10*/  SHFL.IDX PT, R3, R2, R3, 0x1f ;  /* 0x00001f0302037589 */ /* 0x01072400000e0000 */
[----:B---3--:R-:W-:-:S06]  /*8a20*/  LOP3.LUT R2, R4, UR4, RZ, 0xc0, !PT ;  /* 0x0000000404027c12 */ /* 0x008fcc000f8ec0ff */
[----:B------:R-:W4:Y:S02]  /*8a30*/  POPC R2, R2 ;  /* 0x0000000200027309 */ /* 0x000f240000000000 */
[----:B----4-:R-:W-:-:S06]  /*8a40*/  IADD3 R228, R3, c[0x0][0xc], R2 ;  /* 0x0000030003e47a10 */ /* 0x010fcc0007ffe002 */
.L_x_1263:
[----:B------:R-:W-:Y:S05]  /*8a50*/  BSYNC B0 ;  /* 0x0000000000007941 */ /* 0x000fea0003800000 */
.L_x_1262:
[----:B------:R-:W-:Y:S01]  /*8a60*/  PRMT R0, R0, 0x9910, RZ ;  /* 0x0000991000007816 */ /* 0x000fe200000000ff */
[----:B------:R-:W-:Y:S01]  /*8a70*/  BSSY B1, `(.L_x_1264) ;  /* 0x0000327000017945 */ /* 0x000fe20003800000 */
[----:B------:R-:W-:Y:S02]  /*8a80*/  IMAD.MOV.U32 R86, RZ, RZ, R228 ;  /* 0x000000ffff567224 */ /* 0x000fe400078e00e4 */
[----:B------:R-:W-:-:S13]  /*8a90*/  ISETP.NE.AND P0, PT, R0, RZ, PT ;  /* 0x000000ff0000720c */ /* 0x000fda0003f05270 */
[----:B------:R-:W-:Y:S05]  /*8aa0*/  @!P0 BRA `(.L_x_1265) ;  /* 0x0000267000008947 */ /* 0x000fea0003800000 */
[----:B------:R-:W3:Y:S04]  /*8ab0*/  LDL R12, [R1+0x4] ;  /* 0x00000400010c7983 */ /* 0x000ee80000100800 */
[----:B------:R-:W4:Y:S04]  /*8ac0*/  LDL R11, [R1+0x8] ;  /* 0x00000800010b7983 */ /* 0x000f280000100800 */
[----:B--2---:R-:W2:Y:S04]  /*8ad0*/  LDL R10, [R1+0x10] ;  /* 0x00001000010a7983 */ /* 0x004ea80000100800 */
[----:B------:R-:W2:Y:S04]  /*8ae0*/  LDL R9, [R1+0xc] ;  /* 0x00000c0001097983 */ /* 0x000ea80000100800 */
[----:B------:R-:W2:Y:S04]  /*8af0*/  LDL R8, [R1+0x20] ;  /* 0x0000200001087983 */ /* 0x000ea80000100800 */
[----:B------:R-:W2:Y:S04]  /*8b00*/  LDL R6, [R1+0x18] ;  /* 0x0000180001067983 */ /* 0x000ea80000100800 */
[----:B------:R-:W2:Y:S04]  /*8b10*/  LDL R5, [R1+0x1c] ;  /* 0x00001c0001057983 */ /* 0x000ea80000100800 */
[----:B------:R-:W2:Y:S01]  /*8b20*/  LDL R7, [R1+0x14] ;  /* 0x0000140001077983 */ /* 0x000ea20000100800 */
[----:B------:R-:W-:Y:S01]  /*8b30*/  WARPSYNC 0xffffffff ;  /* 0xffffffff00007948 */ /* 0x000fe20003800000 */
[----:B------:R-:W-:Y:S01]  /*8b40*/  F2FP.PACK_AB R0, R145, R144 ;  /* 0x000000909100723e */ /* 0x000fe200000000ff */
[----:B-1----:R-:W-:Y:S01]  /*8b50*/  IMAD.MOV.U32 R14, RZ, RZ, c[0x0][0x388] ;  /* 0x0000e200ff0e7624 */ /* 0x002fe200078e00ff */
[----:B------:R-:W-:Y:S01]  /*8b60*/  BAR.SYNC.DEFER_BLOCKING 0x1, 0x100 ;  /* 0x0044000000007b1d */ /* 0x000fe20000010000 */
[----:B------:R-:W-:-:S02]  /*8b70*/  F2FP.PACK_AB R2, R159, R158 ;  /* 0x0000009e9f02723e */ /* 0x000fc400000000ff */
[----:B------:R-:W-:Y:S02]  /*8b80*/  F2FP.PACK_AB R3, R103, R102 ;  /* 0x000000666703723e */ /* 0x000fe400000000ff */
[----:B------:R-:W-:Y:S02]  /*8b90*/  F2FP.PACK_AB R4, R135, R134 ;  /* 0x000000868704723e */ /* 0x000fe400000000ff */
[----:B------:R-:W-:Y:S02]  /*8ba0*/  ISETP.NE.U32.AND P1, PT, RZ, c[0x0][0x500], PT ;  /* 0x00014000ff007a0c */ /* 0x000fe40003f25070 */
[----:B------:R-:W-:Y:S02]  /*8bb0*/  ISETP.NE.U32.AND P2, PT, RZ, c[0x0][0x508], PT ;  /* 0x00014200ff007a0c */ /* 0x000fe40003f45070 */
[----:B------:R-:W-:Y:S02]  /*8bc0*/  ISETP.NE.AND.EX P1, PT, RZ, c[0x0][0x504], PT, P1 ;  /* 0x00014100ff007a0c */ /* 0x000fe40003f25310 */
[----:B------:R-:W-:Y:S01]  /*8bd0*/  ISETP.NE.AND.EX P2, PT, RZ, c[0x0][0x50c], PT, P2 ;  /* 0x00014300ff007a0c */ /* 0x000fe20003f45320 */
[----:B---3--:R1:W-:Y:S04]  /*8be0*/  STS [R12], R0 ;  /* 0x000000000c007388 */ /* 0x0083e80000000800 */
[----:B------:R3:W-:Y:S04]  /*8bf0*/  STS [R12+0x400], R2 ;  /* 0x000400020c007388 */ /* 0x0007e80000000800 */
[----:B----4-:R4:W-:Y:S01]  /*8c00*/  STS [R11], R3 ;  /* 0x000000030b007388 */ /* 0x0109e20000000800 */
[----:B-1----:R-:W-:-:S02]  /*8c10*/  F2FP.PACK_AB R0, R153, R152 ;  /* 0x000000989900723e */ /* 0x002fc400000000ff */
[----:B---3--:R-:W-:-:S03]  /*8c20*/  F2FP.PACK_AB R2, R105, R104 ;  /* 0x000000686902723e */ /* 0x008fc600000000ff */
[----:B------:R1:W-:Y:S01]  /*8c30*/  STS [R11+0x400], R0 ;  /* 0x000400000b007388 */ /* 0x0003e20000000800 */
[----:B----4-:R-:W-:-:S03]  /*8c40*/  F2FP.PACK_AB R3, R151, R150 ;  /* 0x000000969703723e */ /* 0x010fc600000000ff */
[----:B--2---:R2:W-:Y:S04]  /*8c50*/  STS [R10], R2 ;  /* 0x000000020a007388 */ /* 0x0045e80000000800 */
        /* <DEDUP_REMOVED lines=72> */
[----:B-1----:R-:W-:-:S05]  /*90e0*/  F2FP.PACK_AB R0, R89, R88 ;  /* 0x000000585900723e */ /* 0x002fca00000000ff */
[----:B------:R1:W-:Y:S01]  /*90f0*/  STS [R6+0x8000], R0 ;  /* 0x0080000006007388 */ /* 0x0003e20000000800 */
[----:B--2---:R-:W-:Y:S01]  /*9100*/  IMAD.MOV.U32 R4, RZ, RZ, 0x4 ;  /* 0x00000004ff047424 */ /* 0x004fe200078e00ff */
[----:B---3--:R-:W-:Y:S02]  /*9110*/  F2FP.PACK_AB R3, R71, R70 ;  /* 0x000000464703723e */ /* 0x008fe400000000ff */
[----:B----4-:R-:W-:-:S03]  /*9120*/  F2FP.PACK_AB R2, R81, R80 ;  /* 0x000000505102723e */ /* 0x010fc600000000ff */
[----:B------:R2:W-:Y:S04]  /*9130*/  STS [R6+0x8400], R3 ;  /* 0x0084000306007388 */ /* 0x0005e80000000800 */
[----:B------:R3:W-:Y:S01]  /*9140*/  STS [R5+0x8000], R2 ;  /* 0x0080000205007388 */ /* 0x0007e20000000800 */
[----:B-1----:R-:W-:-:S05]  /*9150*/  F2FP.PACK_AB R0, R59, R58 ;  /* 0x0000003a3b00723e */ /* 0x002fca00000000ff */
[----:B------:R1:W-:Y:S01]  /*9160*/  STS [R5+0x8400], R0 ;  /* 0x0084000005007388 */ /* 0x0003e20000000800 */
[----:B--2---:R-:W-:Y:S02]  /*9170*/  F2FP.PACK_AB R3, R57, R56 ;  /* 0x000000383903723e */ /* 0x004fe400000000ff */
[----:B------:R-:W-:Y:S02]  /*9180*/  F2FP.PACK_AB R6, R55, R54 ;  /* 0x000000363706723e */ /* 0x000fe400000000ff */
[----:B---3--:R-:W-:Y:S01]  /*9190*/  @P2 LEA R2, P0, R223, c[0x0][0x508], 0x2 ;  /* 0x00014200df022a11 */ /* 0x008fe200078010ff */
[----:B------:R2:W-:Y:S04]  /*91a0*/  STS [R7+0x8000], R3 ;  /* 0x0080000307007388 */ /* 0x0005e80000000800 */
[----:B------:R3:W-:Y:S01]  /*91b0*/  STS [R7+0x8400], R6 ;  /* 0x0084000607007388 */ /* 0x0007e20000000800 */
[----:B-1----:R-:W-:-:S02]  /*91c0*/  IMAD.MOV.U32 R0, RZ, RZ, RZ ;  /* 0x000000ffff007224 */ /* 0x002fc400078e00ff */
[C---:B------:R-:W-:Y:S01]  /*91d0*/  IMAD.WIDE R4, R223.reuse, R4, c[0x0][0x500] ;  /* 0x00014000df047625 */ /* 0x040fe200078e0204 */
[----:B------:R-:W-:Y:S01]  /*91e0*/  BAR.SYNC.DEFER_BLOCKING 0x1, 0x100 ;  /* 0x0044000000007b1d */ /* 0x000fe20000010000 */
[----:B--2---:R-:W-:-:S05]  /*91f0*/  @P2 LEA.HI.X R3, R223, c[0x0][0x50c], R248, 0x2, P0 ;  /* 0x00014300df032a11 */ /* 0x004fca00000f14f8 */
[----:B------:R3:W5:Y:S01]  /*9200*/  @P1 LDG.E R0, [R4.64] ;  /* 0x0000000804001981 */ /* 0x000762000c1e1900 */
[----:B------:R-:W-:-:S03]  /*9210*/  ISETP.NE.AND P0, PT, R252, RZ, PT ;  /* 0x000000fffc00720c */ /* 0x000fc60003f05270 */
[----:B------:R1:W5:Y:S02]  /*9220*/  @P2 LDG.E R14, [R2.64] ;  /* 0x00000008020e2981 */ /* 0x000364000c1e1900 */
[----:B-1----:R-:W-:Y:S01]  /*9230*/  SEL R3, R252, c[0x0][0x3d4], P0 ;  /* 0x0000f500fc037a07 */ /* 0x002fe20000000000 */
[----:B------:R-:W-:Y:S05]  /*9240*/  @P2 BRA `(.L_x_1266) ;  /* 0x0000004000002947 */ /* 0x000fea0003800000 */
[----:B---3--:R-:W-:Y:S05]  /*9250*/  @!P1 BRA `(.L_x_1266) ;  /* 0x0000003000009947 */ /* 0x008fea0003800000 */
[----:B------:R1:W2:Y:S04]  /*9260*/  LDG.E R2, [R4.64] ;  /* 0x0000000804027981 */ /* 0x0002a8000c1e1900 */
[----:B-1----:R-:W2:Y:S02]  /*9270*/  LDG.E R4, [R4.64+0x4] ;  /* 0x0000040804047981 */ /* 0x002ea4000c1e1900 */
[----:B--2--5:R-:W-:Y:S02]  /*9280*/  IADD3 R14, -R2, R4, RZ ;  /* 0x00000004020e7210 */ /* 0x024fe40007ffe1ff */
.L_x_1266:
[----:B---3--:R-:W2:Y:S04]  /*9290*/  LDL R6, [R1+0x30] ;  /* 0x0000300001067983 */ /* 0x008ea80000100800 */
[----:B------:R-:W3:Y:S01]  /*92a0*/  LDL R21, [R1] ;  /* 0x0000000001157983 */ /* 0x000ee20000100800 */
        /* <DEDUP_REMOVED lines=13> */
[----:B------:R1:W2:Y:S02]  /*9380*/  LDC.64 R18, c[0x0][R9+0x160] ;  /* 0x0000580009127b82 */ /* 0x0002a40000000a00 */
[----:B-1----:R-:W-:-:S04]  /*9390*/  IMAD R2, R5, R8, RZ ;  /* 0x0000000805027224 */ /* 0x002fc800078e02ff */
[C---:B------:R-:W-:Y:S02]  /*93a0*/  IMAD R11, R4.reuse, R3, R2 ;  /* 0x00000003040b7224 */ /* 0x040fe400078e0202 */
[----:B------:R-:W-:-:S04]  /*93b0*/  IMAD.WIDE.U32 R4, R4, R8, RZ ;  /* 0x0000000804047225 */ /* 0x000fc800078e00ff */
[-C--:B------:R-:W-:Y:S02]  /*93c0*/  IMAD R9, R13, R227.reuse, RZ ;  /* 0x000000e30d097224 */ /* 0x080fe400078e02ff */
[----:B--2---:R-:W-:Y:S02]  /*93d0*/  IMAD R10, R229, 0x80, R6 ;  /* 0x00000080e50a7824 */ /* 0x004fe400078e0206 */
[----:B------:R-:W-:-:S04]  /*93e0*/  IMAD.WIDE.U32 R6, R12, R227, RZ ;  /* 0x000000e30c067225 */ /* 0x000fc800078e00ff */
[----:B------:R-:W-:-:S04]  /*93f0*/  @P2 IMAD.HI.U32 R3, R10, c[0x0][0x4ec], RZ ;  /* 0x00013b000a032a27 */ /* 0x000fc800078e00ff */
[----:B------:R-:W-:Y:S01]  /*9400*/  IMAD.MOV.U32 R2, RZ, RZ, R10 ;  /* 0x000000ffff027224 */ /* 0x000fe200078e000a */
[----:B------:R-:W-:Y:S02]  /*9410*/  @P2 SHF.R.U32.HI R2, RZ, c[0x0][0x4f0], R3 ;  /* 0x00013c00ff022a19 */ /* 0x000fe40000011603 */
[----:B---3--:R-:W-:Y:S02]  /*9420*/  SEL R3, R21, RZ, P3 ;  /* 0x000000ff15037207 */ /* 0x008fe40001800000 */
[--C-:B-----5:R-:W-:Y:S01]  /*9430*/  IADD3 R13, P1, P0, R4, R6, R0.reuse ;  /* 0x00000006040d7210 */ /* 0x120fe2000783e000 */
[----:B------:R-:W-:Y:S01]  /*9440*/  IMAD.IADD R6, R7, 0x1, R9 ;  /* 0x0000000107067824 */ /* 0x000fe200078e0209 */
[----:B------:R-:W-:Y:S01]  /*9450*/  SHF.R.S32.HI R9, RZ, 0x1f, R0 ;  /* 0x0000001fff097819 */ /* 0x000fe20000011400 */
[----:B------:R-:W-:Y:S02]  /*9460*/  IMAD.IADD R12, R5, 0x1, R11 ;  /* 0x00000001050c7824 */ /* 0x000fe400078e020b */
[----:B------:R-:W-:-:S02]  /*9470*/  IMAD.MOV R7, RZ, RZ, -R2 ;  /* 0x000000ffff077224 */ /* 0x000fc400078e0a02 */
        /* <DEDUP_REMOVED lines=25> */
[----:B------:R-:W-:Y:S04]  /*9610*/  SHFL.IDX PT, R4, R4, 0x1, 0x1c1f ;  /* 0x003c1f0004047f89 */ /* 0x000fe800000e0000 */
[----:B------:R4:W2:Y:S01]  /*9620*/  SHFL.IDX PT, R5, R2, 0x1, 0x1c1f ;  /* 0x003c1f0002057f89 */ /* 0x0008a200000e0000 */
[----:B------:R-:W-:Y:S01]  /*9630*/  IMAD R11, R14, c[0x0][0x4e8], RZ ;  /* 0x00013a000e0b7a24 */ /* 0x000fe200078e02ff */
[----:B------:R-:W-:Y:S01]  /*9640*/  LOP3.LUT P0, RZ, R21, 0x3, RZ, 0xc0, !PT ;  /* 0x0000000315ff7812 */ /* 0x000fe2000780c0ff */
[----:B----4-:R-:W-:-:S05]  /*9650*/  IMAD R2, R229, 0x80, R22 ;  /* 0x00000080e5027824 */ /* 0x010fca00078e0216 */
[C---:B------:R-:W-:Y:S02]  /*9660*/  IADD3 R3, R2.reuse, 0x8, RZ ;  /* 0x0000000802037810 */ /* 0x040fe40007ffe0ff */
[-C--:B------:R-:W-:Y:S02]  /*9670*/  ISETP.GE.OR P1, PT, R2, R11.reuse, P0 ;  /* 0x0000000b0200720c */ /* 0x080fe40000726670 */
[----:B------:R-:W-:-:S11]  /*9680*/  ISETP.GE.OR P0, PT, R3, R11, P0 ;  /* 0x0000000b0300720c */ /* 0x000fd60000706670 */
[----:B-1----:R1:W-:Y:S01]  /*9690*/  @!P1 ST.E [R6.64], R20 ;  /* 0x0000001406009985 */ /* 0x0023e2000c101908 */
[----:B------:R-:W-:-:S03]  /*96a0*/  ISETP.GE.AND P1, PT, R2, R11, PT ;  /* 0x0000000b0200720c */ /* 0x000fc60003f26270 */
[----:B--2---:R1:W-:Y:S01]  /*96b0*/  @!P0 ST.E [R4.64], R15 ;  /* 0x0000000f04008985 */ /* 0x0043e2000c101908 */
[----:B------:R-:W-:Y:S01]  /*96c0*/  ISETP.GE.AND P0, PT, R3, R11, PT ;  /* 0x0000000b0300720c */ /* 0x000fe20003f06270 */
[----:B------:R-:W-:Y:S05]  /*96d0*/  @P3 BRA `(.L_x_1267) ;  /* 0x000007c000003947 */ /* 0x000fea0003800000 */
[----:B------:R-:W-:Y:S01]  /*96e0*/  IMAD R9, R9, c[0x0][0x3a0], RZ ;  /* 0x0000e80009097a24 */ /* 0x000fe200078e02ff */
[-C--:B-1----:R-:W-:Y:S01]  /*96f0*/  LEA R4, R195, R251.reuse, 0x5 ;  /* 0x000000fbc3047211 */ /* 0x082fe200078e28ff */
[C---:B------:R-:W-:Y:S01]  /*9700*/  IMAD.WIDE.U32 R2, R0.reuse, c[0x0][0x3a0], RZ ;  /* 0x0000e80000027a25 */ /* 0x040fe200078e00ff */
[----:B------:R-:W-:Y:S01]  /*9710*/  SHF.R.S32.HI R5, RZ, 0x1f, R8 ;  /* 0x0000001fff057819 */ /* 0x000fe20000011408 */
[----:B------:R1:W2:Y:S01]  /*9720*/  LDS.128 R24, [R216+0x80] ;  /* 0x00008000d8187984 */ /* 0x0002a20000000c00 */
[C---:B------:R-:W-:Y:S01]  /*9730*/  LEA R4, R229.reuse, R4, 0x7 ;  /* 0x00000004e5047211 */ /* 0x040fe200078e38ff */
[----:B------:R-:W-:Y:S01]  /*9740*/  IMAD R0, R0, c[0x0][0x3a4], R9 ;  /* 0x0000e90000007a24 */ /* 0x000fe200078e0209 */
[----:B------:R-:W-:Y:S01]  /*9750*/  LEA R10, R229, R251, 0x7 ;  /* 0x000000fbe50a7211 */ /* 0x000fe200078e38ff */
[----:B------:R1:W3:Y:S01]  /*9760*/  LDS.128 R36, [R216+0x1080] ;  /* 0x00108000d8247984 */ /* 0x0002e20000000c00 */
[----:B------:R-:W-:-:S02]  /*9770*/  IMAD R5, R5, c[0x0][0x3f0], RZ ;  /* 0x0000fc0005057a24 */ /* 0x000fc400078e02ff */
[----:B------:R-:W-:Y:S01]  /*9780*/  IADD3 R3, R3, R0, RZ ;  /* 0x0000000003037210 */ /* 0x000fe20007ffe0ff */
[----:B------:R-:W-:Y:S01]  /*9790*/  @P2 IMAD.HI.U32 R6, R4, c[0x0][0x4ec], RZ ;  /* 0x00013b0004062a27 */ /* 0x000fe200078e00ff */
[----:B------:R1:W4:Y:S01]  /*97a0*/  LDS.128 R48, [R216+0x2080] ;  /* 0x00208000d8307984 */ /* 0x0003220000000c00 */
[----:B------:R-:W-:Y:S02]  /*97b0*/  MOV R0, R4 ;  /* 0x0000000400007202 */ /* 0x000fe40000000f00 */
[C---:B------:R-:W-:Y:S01]  /*97c0*/  IMAD.WIDE.U32 R2, R227.reuse, c[0x0][0x3e8], R2 ;  /* 0x0000fa00e3027a25 */ /* 0x040fe200078e0002 */
[----:B------:R1:W1:Y:S01]  /*97d0*/  LDS.128 R56, [R216+0x3080] ;  /* 0x00308000d8387984 */ /* 0x0002620000000c00 */
[----:B------:R-:W-:Y:S02]  /*97e0*/  @P2 SHF.R.U32.HI R0, RZ, c[0x0][0x4f0], R6 ;  /* 0x00013c00ff002a19 */ /* 0x000fe40000011606 */
[----:B------:R-:W-:Y:S01]  /*97f0*/  IMAD R3, R227, c[0x0][0x3ec], R3 ;  /* 0x0000fb00e3037a24 */ /* 0x000fe200078e0203 */
[----:B------:R1:W1:Y:S01]  /*9800*/  LDS.128 R20, [R216+0x4080] ;  /* 0x00408000d8147984 */ /* 0x0002620000000c00 */
[C---:B------:R-:W-:Y:S01]  /*9810*/  IMAD R7, R8.reuse, c[0x0][0x3f4], R5 ;  /* 0x0000fd0008077a24 */ /* 0x040fe200078e0205 */
[----:B------:R-:W-:Y:S01]  /*9820*/  SHF.R.S32.HI R6, RZ, 0x1f, R0 ;  /* 0x0000001fff067819 */ /* 0x000fe20000011400 */
[----:B------:R-:W-:Y:S01]  /*9830*/  IMAD.WIDE.U32 R2, R8, c[0x0][0x3f0], R2 ;  /* 0x0000fc0008027a25 */ /* 0x000fe200078e0002 */
[----:B------:R1:W1:Y:S01]  /*9840*/  LDS.128 R32, [R216+0x5080] ;  /* 0x00508000d8207984 */ /* 0x0002620000000c00 */
[----:B------:R-:W-:-:S02]  /*9850*/  IADD3 R5, -R0, RZ, RZ ;  /* 0x000000ff00057210 */ /* 0x000fc40007ffe1ff */
[----:B------:R-:W-:Y:S01]  /*9860*/  IMAD R6, R6, c[0x0][0x3e0], RZ ;  /* 0x0000f80006067a24 */ /* 0x000fe200078e02ff */
[----:B------:R1:W1:Y:S01]  /*9870*/  LDS.128 R44, [R216+0x6080] ;  /* 0x00608000d82c7984 */ /* 0x0002620000000c00 */
[----:B------:R-:W-:Y:S01]  /*9880*/  IADD3 R3, R3, R7, RZ ;  /* 0x0000000703037210 */ /* 0x000fe20007ffe0ff */
[----:B------:R-:W-:Y:S02]  /*9890*/  IMAD R4, R5, c[0x0][0x4e8], R4 ;  /* 0x00013a0005047a24 */ /* 0x000fe400078e0204 */
[----:B------:R1:W1:Y:S01]  /*98a0*/  LDS.128 R52, [R216+0x7080] ;  /* 0x00708000d8347984 */ /* 0x0002620000000c00 */
[C---:B------:R-:W-:Y:S02]  /*98b0*/  IMAD R5, R0.reuse, c[0x0][0x3e4], R6 ;  /* 0x0000f90000057a24 */ /* 0x040fe400078e0206 */
[----:B------:R-:W-:Y:S01]  /*98c0*/  IMAD.WIDE.U32 R2, R0, c[0x0][0x3e0], R2 ;  /* 0x0000f80000027a25 */ /* 0x000fe200078e0002 */
[----:B------:R1:W1:Y:S01]  /*98d0*/  LDS.128 R16, [R216+0x8080] ;  /* 0x00808000d8107984 */ /* 0x0002620000000c00 */
[----:B------:R-:W-:-:S03]  /*98e0*/  SHF.R.S32.HI R0, RZ, 0x1f, R4 ;  /* 0x0000001fff007819 */ /* 0x000fc60000011404 */
[----:B------:R1:W1:Y:S01]  /*98f0*/  LDS.128 R28, [R216+0x9080] ;  /* 0x00908000d81c7984 */ /* 0x0002620000000c00 */
[----:B------:R-:W-:Y:S01]  /*9900*/  IADD3 R3, R3, R5, RZ ;  /* 0x0000000503037210 */ /* 0x000fe20007ffe0ff */
[----:B------:R-:W-:Y:S02]  /*9910*/  IMAD R0, R0, c[0x0][0x3d8], RZ ;  /* 0x0000f60000007a24 */ /* 0x000fe400078e02ff */
[----:B------:R1:W1:Y:S02]  /*9920*/  LDS.128 R40, [R216+0xa080] ;  /* 0x00a08000d8287984 */ /* 0x0002640000000c00 */
[C---:B------:R-:W-:Y:S02]  /*9930*/  IMAD.WIDE.U32 R2, R4.reuse, c[0x0][0x3d8], R2 ;  /* 0x0000f60004027a25 */ /* 0x040fe400078e0002 */
[----:B------:R1:W1:Y:S02]  /*9940*/  LDS.128 R60, [R216+0xb080] ;  /* 0x00b08000d83c7984 */ /* 0x0002640000000c00 */
[----:B------:R-:W-:Y:S01]  /*9950*/  IMAD R0, R4, c[0x0][0x3dc], R0 ;  /* 0x0000f70004007a24 */ /* 0x000fe200078e0200 */
[----:B------:R-:W-:-:S04]  /*9960*/  LEA R12, P0, R2, c[0x0][0x380], 0x1 ;  /* 0x0000e000020c7a11 */ /* 0x000fc800078008ff */
[----:B------:R-:W-:-:S04]  /*9970*/  IADD3 R0, R3, R0, RZ ;  /* 0x0000000003007210 */ /* 0x000fc80007ffe0ff */
[----:B------:R-:W-:Y:S01]  /*9980*/  LEA.HI.X R9, R2, c[0x0][0x384], R0, 0x1, P0 ;  /* 0x0000e10002097a11 */ /* 0x000fe200000f0c00 */
[----:B------:R-:W-:Y:S05]  /*9990*/  BRA.DIV ~URZ, `(.L_x_1268) ;  /* 0x000036e27f007947 */ /* 0x000fea000b800000 */
[----:B--234-:R2:W3:Y:S02]  /*99a0*/  SHFL.IDX PT, R8, R9, RZ, 0x181f ;  /* 0x00181fff09087589 */ /* 0x01c4e400000e0000 */
.L_x_1332:
[----:B------:R-:W-:Y:S05]  /*99b0*/  BRA.DIV ~URZ, `(.L_x_1269) ;  /* 0x000037327f007947 */ /* 0x000fea000b800000 */
[----:B------:R4:W2:Y:S02]  /*99c0*/  SHFL.IDX PT, R0, R12, RZ, 0x181f ;  /* 0x00181fff0c007589 */ /* 0x0008a400000e0000 */
.L_x_1333:
[----:B------:R-:W-:Y:S01]  /*99d0*/  ISETP.GE.AND P0, PT, R10, R11, PT ;  /* 0x0000000b0a00720c */ /* 0x000fe20003f06270 */
[----:B------:R-:W-:-:S12]  /*99e0*/  BSSY B0, `(.L_x_1270) ;  /* 0x000000e000007945 */ /* 0x000fd80003800000 */
[----:B------:R-:W-:Y:S05]  /*99f0*/  @P0 BRA `(.L_x_1271) ;  /* 0x000000c000000947 */ /* 0x000fea0003800000 */
[----:B------:R-:W-:Y:S02]  /*9a00*/  ISETP.GE.AND P5, PT, R224, c[0x0][0x3c8], PT ;  /* 0x0000f200e0007a0c */ /* 0x000fe40003fa6270 */
[----:B------:R-:W-:Y:S02]  /*9a10*/  ISETP.GE.AND P4, PT, R215, c[0x0][0x3c8], PT ;  /* 0x0000f200d7007a0c */ /* 0x000fe40003f86270 */
[----:B------:R-:W-:-:S09]  /*9a20*/  ISETP.GE.AND P3, PT, R212, c[0x0][0x3c8], PT ;  /* 0x0000f200d4007a0c */ /* 0x000fd20003f66270 */
[-C--:B--2---:R-:W-:Y:S02]  /*9a30*/  @!P5 LEA R6, P2, R224, R0.reuse, 0x1 ;  /* 0x00000000e006d211 */ /* 0x084fe400078408ff */
[CC--:B------:R-:W-:Y:S02]  /*9a40*/  @!P4 LEA R4, P1, R215.reuse, R0.reuse, 0x1 ;  /* 0x00000000d704c211 */ /* 0x0c0fe400078208ff */
[----:B------:R-:W-:Y:S02]  /*9a50*/  @!P3 LEA R2, P0, R212, R0, 0x1 ;  /* 0x00000000d402b211 */ /* 0x000fe400078008ff */
[-C--:B---3--:R-:W-:Y:S02]  /*9a60*/  @!P5 LEA.HI.X R7, R224, R8.reuse, R225, 0x1, P2 ;  /* 0x00000008e007d211 */ /* 0x088fe400010f0ce1 */
[-C--:B------:R-:W-:Y:S02]  /*9a70*/  @!P4 LEA.HI.X R5, R215, R8.reuse, R250, 0x1, P1 ;  /* 0x00000008d705c211 */ /* 0x080fe400008f0cfa */
[----:B------:R-:W-:Y:S01]  /*9a80*/  @!P3 LEA.HI.X R3, R212, R8, R249, 0x1, P0 ;  /* 0x00000008d403b211 */ /* 0x000fe200000f0cf9 */
[----:B------:R2:W-:Y:S04]  /*9a90*/  @!P5 ST.E.128 [R6.64], R24 ;  /* 0x000000180600d985 */ /* 0x0005e8000c101d08 */
[----:B-1----:R2:W-:Y:S04]  /*9aa0*/  @!P4 ST.E.128 [R4.64], R20 ;  /* 0x000000140400c985 */ /* 0x0025e8000c101d08 */
[----:B------:R2:W-:Y:S02]  /*9ab0*/  @!P3 ST.E.128 [R2.64], R16 ;  /* 0x000000100200b985 */ /* 0x0005e4000c101d08 */
.L_x_1271:
[----:B------:R-:W-:Y:S05]  /*9ac0*/  BSYNC B0 ;  /* 0x0000000000007941 */ /* 0x000fea0003800000 */
.L_x_1270:
[----:B------:R-:W-:Y:S05]  /*9ad0*/  BRA.DIV ~URZ, `(.L_x_1272) ;  /* 0x000036727f007947 */ /* 0x000fea000b800000 */
[----:B---3--:R3:W4:Y:S04]  /*9ae0*/  SHFL.IDX PT, R8, R9, 0x1, 0x181f ;  /* 0x00381f0009087f89 */ /* 0x00872800000e0000 */
[----:B--2---:R3:W2:Y:S02]  /*9af0*/  SHFL.IDX PT, R0, R12, 0x1, 0x181f ;  /* 0x00381f000c007f89 */ /* 0x0046a400000e0000 */
.L_x_1334:
[----:B------:R-:W-:Y:S01]  /*9b00*/  IADD3 R2, R10, 0x20, RZ ;  /* 0x000000200a027810 */ /* 0x000fe20007ffe0ff */
[----:B------:R-:W-:Y:S03]  /*9b10*/  BSSY B0, `(.L_x_1273) ;  /* 0x000000f000007945 */ /* 0x000fe60003800000 */
[----:B------:R-:W-:-:S13]  /*9b20*/  ISETP.GE.AND P0, PT, R2, R11, PT ;  /* 0x0000000b0200720c */ /* 0x000fda0003f06270 */
[----:B------:R-:W-:Y:S05]  /*9b30*/  @P0 BRA `(.L_x_1274) ;  /* 0x000000c000000947 */ /* 0x000fea0003800000 */
[----:B------:R-:W-:Y:S02]  /*9b40*/  ISETP.GE.AND P2, PT, R224, c[0x0][0x3c8], PT ;  /* 0x0000f200e0007a0c */ /* 0x000fe40003f46270 */
[----:B------:R-:W-:Y:S02]  /*9b50*/  ISETP.GE.AND P1, PT, R215, c[0x0][0x3c8], PT ;  /* 0x0000f200d7007a0c */ /* 0x000fe40003f26270 */
[----:B------:R-:W-:-:S09]  /*9b60*/  ISETP.GE.AND P0, PT, R212, c[0x0][0x3c8], PT ;  /* 0x0000f200d4007a0c */ /* 0x000fd20003f06270 */
[-C--:B--2---:R-:W-:Y:S02]  /*9b70*/  @!P2 LEA R6, P5, R224, R0.reuse, 0x1 ;  /* 0x00000000e006a211 */ /* 0x084fe400078a08ff */
[CC--:B------:R-:W-:Y:S02]  /*9b80*/  @!P1 LEA R4, P4, R215.reuse, R0.reuse, 0x1 ;  /* 0x00000000d7049211 */ /* 0x0c0fe400078808ff */
[----:B------:R-:W-:Y:S02]  /*9b90*/  @!P0 LEA R2, P3, R212, R0, 0x1 ;  /* 0x00000000d4028211 */ /* 0x000fe400078608ff */
[-C--:B----4-:R-:W-:Y:S02]  /*9ba0*/  @!P2 LEA.HI.X R7, R224, R8.reuse, R225, 0x1, P5 ;  /* 0x00000008e007a211 */ /* 0x090fe400028f0ce1 */
[-C--:B------:R-:W-:Y:S02]  /*9bb0*/  @!P1 LEA.HI.X R5, R215, R8.reuse, R250, 0x1, P4 ;  /* 0x00000008d7059211 */ /* 0x080fe400020f0cfa */
[----:B------:R-:W-:Y:S01]  /*9bc0*/  @!P0 LEA.HI.X R3, R212, R8, R249, 0x1, P3 ;  /* 0x00000008d4038211 */ /* 0x000fe200018f0cf9 */
[----:B------:R2:W-:Y:S04]  /*9bd0*/  @!P2 ST.E.128 [R6.64], R36 ;  /* 0x000000240600a985 */ /* 0x0005e8000c101d08 */
[----:B-1----:R2:W-:Y:S04]  /*9be0*/  @!P1 ST.E.128 [R4.64], R32 ;  /* 0x0000002004009985 */ /* 0x0025e8000c101d08 */
[----:B------:R2:W-:Y:S02]  /*9bf0*/  @!P0 ST.E.128 [R2.64], R28 ;  /* 0x0000001c02008985 */ /* 0x0005e4000c101d08 */
.L_x_1274:
[----:B------:R-:W-:Y:S05]  /*9c00*/  BSYNC B0 ;  /* 0x0000000000007941 */ /* 0x000fea0003800000 */
.L_x_1273:
[----:B------:R-:W-:Y:S05]  /*9c10*/  BRA.DIV ~URZ, `(.L_x_1275) ;  /* 0x000035f27f007947 */ /* 0x000fea000b800000 */
[----:B----4-:R4:W3:Y:S02]  /*9c20*/  SHFL.IDX PT, R8, R9, 0x2, 0x181f ;  /* 0x00581f0009087f89 */ /* 0x0108e400000e0000 */
.L_x_1335:
[----:B------:R-:W-:Y:S05]  /*9c30*/  BRA.DIV ~URZ, `(.L_x_1276) ;  /* 0x000036427f007947 */ /* 0x000fea000b800000 */
[----:B--2---:R2:W4:Y:S02]  /*9c40*/  SHFL.IDX PT, R0, R12, 0x2, 0x181f ;  /* 0x00581f000c007f89 */ /* 0x00452400000e0000 */
.L_x_1336:
        /* <DEDUP_REMOVED lines=16> */
.L_x_1278:
[----:B------:R-:W-:Y:S05]  /*9d50*/  BSYNC B0 ;  /* 0x0000000000007941 */ /* 0x000fea0003800000 */
.L_x_1277:
[----:B------:R-:W-:Y:S05]  /*9d60*/  BRA.DIV ~URZ, `(.L_x_1279) ;  /* 0x000035727f007947 */ /* 0x000fea000b800000 */
[----:B---3--:R3:W2:Y:S04]  /*9d70*/  SHFL.IDX PT, R6, R9, 0x3, 0x181f ;  /* 0x00781f0009067f89 */ /* 0x0086a800000e0000 */
[----:B----4-:R3:W4:Y:S02]  /*9d80*/  SHFL.IDX PT, R0, R12, 0x3, 0x181f ;  /* 0x00781f000c007f89 */ /* 0x01072400000e0000 */
.L_x_1337:
[----:B------:R-:W-:-:S04]  /*9d90*/  IADD3 R2, R10, 0x60, RZ ;  /* 0x000000600a027810 */ /* 0x000fc80007ffe0ff */
[----:B------:R-:W-:-:S13]  /*9da0*/  ISETP.GE.AND P0, PT, R2, R11, PT ;  /* 0x0000000b0200720c */ /* 0x000fda0003f06270 */
[----:B------:R-:W-:Y:S05]  /*9db0*/  @P0 BRA `(.L_x_1280) ;  /* 0x00001f2000000947 */ /* 0x000fea0003800000 */
[----:B------:R-:W-:Y:S02]  /*9dc0*/  ISETP.GE.AND P1, PT, R224, c[0x0][0x3c8], PT ;  /* 0x0000f200e0007a0c */ /* 0x000fe40003f26270 */
[----:B------:R-:W-:-:S11]  /*9dd0*/  ISETP.GE.AND P0, PT, R215, c[0x0][0x3c8], PT ;  /* 0x0000f200d7007a0c */ /* 0x000fd60003f06270 */
[CC--:B----4-:R-:W-:Y:S02]  /*9de0*/  @!P1 LEA R4, P3, R224.reuse, R0.reuse, 0x1 ;  /* 0x00000000e0049211 */ /* 0x0d0fe400078608ff */
[C---:B------:R-:W-:Y:S02]  /*9df0*/  @!P0 LEA R2, P2, R215.reuse, R0, 0x1 ;  /* 0x00000000d7028211 */ /* 0x040fe400078408ff */
[-C--:B--2---:R-:W-:Y:S02]  /*9e00*/  @!P1 LEA.HI.X R5, R224, R6.reuse, R225, 0x1, P3 ;  /* 0x00000006e0059211 */ /* 0x084fe400018f0ce1 */
[----:B------:R-:W-:-:S03]  /*9e10*/  @!P0 LEA.HI.X R3, R215, R6, R250, 0x1, P2 ;  /* 0x00000006d7038211 */ /* 0x000fc600010f0cfa */
[----:B-1----:R1:W-:Y:S04]  /*9e20*/  @!P1 ST.E.128 [R4.64], R56 ;  /* 0x0000003804009985 */ /* 0x0023e8000c101d08 */
[----:B------:R1:W-:Y:S01]  /*9e30*/  @!P0 ST.E.128 [R2.64], R52 ;  /* 0x0000003402008985 */ /* 0x0003e2000c101d08 */
[----:B------:R-:W-:-:S13]  /*9e40*/  ISETP.GE.AND P0, PT, R212, c[0x0][0x3c8], PT ;  /* 0x0000f200d4007a0c */ /* 0x000fda0003f06270 */
[----:B------:R-:W-:Y:S05]  /*9e50*/  @P0 BRA `(.L_x_1280) ;  /* 0x00001e8000000947 */ /* 0x000fea0003800000 */
[----:B-1----:R-:W-:-:S04]  /*9e60*/  LEA R2, P0, R212, R0, 0x1 ;  /* 0x00000000d4027211 */ /* 0x002fc800078008ff */
[----:B------:R-:W-:-:S05]  /*9e70*/  LEA.HI.X R3, R212, R6, R249, 0x1, P0 ;  /* 0x00000006d4037211 */ /* 0x000fca00000f0cf9 */
[----:B------:R1:W-:Y:S01]  /*9e80*/  ST.E.128 [R2.64], R60 ;  /* 0x0000003c02007985 */ /* 0x0003e2000c101d08 */
[----:B------:R-:W-:Y:S05]  /*9e90*/  BRA `(.L_x_1280) ;  /* 0x00001e4000007947 */ /* 0x000fea0003800000 */
.L_x_1267:
[----:B-1----:R-:W2:Y:S01]  /*9ea0*/  LDL.LU R6, [R1] ;  /* 0x0000000001067983 */ /* 0x002ea20000300800 */
        /* <DEDUP_REMOVED lines=9> */
[C---:B------:R-:W-:Y:S01]  /*9f40*/  IMAD R4, R8.reuse, c[0x0][0x444], R0 ;  /* 0x0001110008047a24 */ /* 0x040fe200078e0200 */
[----:B------:R-:W-:Y:S01]  /*9f50*/  MOV R0, R10 ;  /* 0x0000000a00007202 */ /* 0x000fe20000000f00 */
[----:B------:R-:W-:Y:S01]  /*9f60*/  IMAD.WIDE.U32 R2, R8, c[0x0][0x440], R2 ;  /* 0x0001100008027a25 */ /* 0x000fe200078e0002 */
[----:B------:R-:W-:-:S04]  /*9f70*/  @P2 SHF.R.U32.HI R0, RZ, c[0x0][0x4f0], R5 ;  /* 0x00013c00ff002a19 */ /* 0x000fc80000011605 */
[----:B------:R-:W-:Y:S02]  /*9f80*/  IADD3 R3, R3, R4, RZ ;  /* 0x0000000403037210 */ /* 0x000fe40007ffe0ff */
[----:B------:R-:W-:Y:S02]  /*9f90*/  SHF.R.S32.HI R5, RZ, 0x1f, R0 ;  /* 0x0000001fff057819 */ /* 0x000fe40000011400 */
[----:B------:R-:W-:-:S03]  /*9fa0*/  IADD3 R4, -R0, RZ, RZ ;  /* 0x000000ff00047210 */ /* 0x000fc60007ffe1ff */
[----:B------:R-:W-:Y:S02]  /*9fb0*/  IMAD R5, R5, c[0x0][0x430], RZ ;  /* 0x00010c0005057a24 */ /* 0x000fe400078e02ff */
[----:B------:R-:W-:Y:S02]  /*9fc0*/  IMAD R4, R4, c[0x0][0x4e8], R10 ;  /* 0x00013a0004047a24 */ /* 0x000fe400078e020a */
[----:B------:R-:W-:Y:S02]  /*9fd0*/  IMAD R5, R0, c[0x0][0x434], R5 ;  /* 0x00010d0000057a24 */ /* 0x000fe400078e0205 */
[----:B--2---:R-:W-:-:S04]  /*9fe0*/  IMAD.WIDE.U32 R2, R6, c[0x0][0x448], R2 ;  /* 0x0001120006027a25 */ /* 0x004fc800078e0002 */
[----:B------:R-:W-:-:S04]  /*9ff0*/  IMAD R3, R6, c[0x0][0x44c], R3 ;  /* 0x0001130006037a24 */ /* 0x000fc800078e0203 */
        /* <DEDUP_REMOVED lines=11> */
.L_x_1338:
[----:B------:R-:W-:Y:S05]  /*a0b0*/  BRA.DIV ~URZ, `(.L_x_1282) ;  /* 0x000033527f007947 */ /* 0x000fea000b800000 */
[----:B------:R3:W4:Y:S02]  /*a0c0*/  SHFL.IDX PT, R0, R33, RZ, 0x1c1f ;  /* 0x001c1fff21007589 */ /* 0x00072400000e0000 */
.L_x_1339:
        /* <DEDUP_REMOVED lines=20> */
[----:B------:R-:W-:Y:S02]  /*a210*/  IADD3 R32, R226, 0xa0, RZ ;  /* 0x000000a0e2207810 */ /* 0x000fe40007ffe0ff */
        /* <DEDUP_REMOVED lines=33> */
[C---:B------:R-:W-:Y:S01]  /*a430*/  @!P4 IMAD.WIDE R6, R226.reuse, 0x4, R6 ;  /* 0x00000004e206c825 */ /* 0x040fe200078e0206 */
[----:B------:R-:W-:Y:S02]  /*a440*/  @!P2 LEA.HI.X R3, R13, R4, R35, 0x2, P3 ;  /* 0x000000040d03a211 */ /* 0x000fe400018f1423 */
[----:B------:R-:W-:Y:S02]  /*a450*/  SHF.R.S32.HI R95, RZ, 0x1f, R95 ;  /* 0x0000001fff5f7819 */ /* 0x000fe4000001145f */
[----:B------:R2:W-:Y:S01]  /*a460*/  @!P4 ST.E.64 [R6.64], R144 ;  /* 0x000000900600c985 */ /* 0x0005e2000c101b08 */
[C---:B------:R-:W-:Y:S02]  /*a470*/  IADD3 R91, R226.reuse, 0xb0, RZ ;  /* 0x000000b0e25b7810 */ /* 0x040fe40007ffe0ff */
[----:B------:R-:W-:Y:S01]  /*a480*/  IADD3 R87, R226, 0xb8, RZ ;  /* 0x000000b8e2577810 */ /* 0x000fe20007ffe0ff */
[----:B------:R4:W-:Y:S01]  /*a490*/  @!P2 ST.E.64 [R2.64], R102 ;  /* 0x000000660200a985 */ /* 0x0009e2000c101b08 */
[----:B------:R-:W-:-:S02]  /*a4a0*/  ISETP.GE.AND P2, PT, R17, c[0x0][0x3c8], PT ;  /* 0x0000f20011007a0c */ /* 0x000fc40003f46270 */
[----:B------:R-:W-:Y:S02]  /*a4b0*/  SHF.R.S32.HI R91, RZ, 0x1f, R91 ;  /* 0x0000001fff5b7819 */ /* 0x000fe4000001145b */
[----:B------:R-:W-:Y:S02]  /*a4c0*/  SHF.R.S32.HI R87, RZ, 0x1f, R87 ;  /* 0x0000001fff577819 */ /* 0x000fe40000011457 */
        /* <DEDUP_REMOVED lines=84> */
.L_x_1284:
[----:B------:R-:W-:Y:S05]  /*aa10*/  BSYNC B0 ;  /* 0x0000000000007941 */ /* 0x000fea0003800000 */
.L_x_1283:
[----:B------:R-:W-:Y:S05]  /*aa20*/  BRA.DIV ~URZ, `(.L_x_1285) ;  /* 0x00002a427f007947 */ /* 0x000fea000b800000 */
[----:B--2---:R2:W1:Y:S04]  /*aa30*/  SHFL.IDX PT, R4, R12, 0x1, 0x1c1f ;  /* 0x003c1f000c047f89 */ /* 0x00446800000e0000 */
[----:B----4-:R2:W4:Y:S02]  /*aa40*/  SHFL.IDX PT, R0, R33, 0x1, 0x1c1f ;  /* 0x003c1f0021007f89 */ /* 0x01052400000e0000 */
.L_x_1340:
        /* <DEDUP_REMOVED lines=17> */
[----:B------:R-:W-:Y:S01]  /*ab60*/  @!P5 LEA R6, P6, R16, R0, 0x2 ;  /* 0x000000001006d211 */ /* 0x000fe200078c10ff */
[C---:B------:R-:W-:Y:S01]  /*ab70*/  @!P4 IMAD.WIDE R14, R226.reuse, 0x4, R14 ;  /* 0x00000004e20ec825 */ /* 0x040fe200078e020e */
[----:B------:R-:W-:Y:S02]  /*ab80*/  IADD3 R57, R226, 0xa8, RZ ;  /* 0x000000a8e2397810 */ /* 0x000fe40007ffe0ff */
[----:B------:R-:W-:-:S02]  /*ab90*/  @!P5 LEA.HI.X R7, R16, R4, R37, 0x2, P6 ;  /* 0x000000041007d211 */ /* 0x000fc400030f1425 */
[----:B------:R-:W-:Y:S01]  /*aba0*/  @!P4 ST.E.64 [R14.64], R158 ;  /* 0x0000009e0e00c985 */ /* 0x000fe2000c101b08 */
[----:B------:R-:W-:Y:S02]  /*abb0*/  ISETP.GE.AND P4, PT, R18, c[0x0][0x3c8], PT ;  /* 0x0000f20012007a0c */ /* 0x000fe40003f86270 */
[----:B---3--:R-:W-:Y:S01]  /*abc0*/  IADD3 R33, R226, 0xb0, RZ ;  /* 0x000000b0e2217810 */ /* 0x008fe20007ffe0ff */
[----:B------:R-:W-:Y:S01]  /*abd0*/  @!P3 ST.E.64 [R12.64], R152 ;  /* 0x000000980c00b985 */ /* 0x000fe2000c101b08 */
[----:B------:R-:W-:Y:S02]  /*abe0*/  @!P0 LEA R2, P6, R17, R0, 0x2 ;  /* 0x0000000011028211 */ /* 0x000fe400078c10ff */
[----:B------:R-:W-:Y:S01]  /*abf0*/  ISETP.GE.AND P3, PT, R19, c[0x0][0x3c8], PT ;  /* 0x0000f20013007a0c */ /* 0x000fe20003f66270 */
[----:B------:R-:W-:Y:S01]  /*ac00*/  @!P2 ST.E.64 [R10.64], R150 ;  /* 0x000000960a00a985 */ /* 0x000fe2000c101b08 */
[----:B------:R-:W-:Y:S02]  /*ac10*/  ISETP.GE.AND P2, PT, R21, c[0x0][0x3c8], PT ;  /* 0x0000f20015007a0c */ /* 0x000fe40003f46270 */
[----:B------:R-:W-:Y:S01]  /*ac20*/  @!P0 LEA.HI.X R3, R17, R4, R38, 0x2, P6 ;  /* 0x0000000411038211 */ /* 0x000fe200030f1426 */
[----:B------:R-:W-:Y:S01]  /*ac30*/  @!P1 ST.E.64 [R8.64], R96 ;  /* 0x0000006008009985 */ /* 0x000fe2000c101b08 */
[----:B------:R-:W-:-:S02]  /*ac40*/  ISETP.GE.AND P1, PT, R20, c[0x0][0x3c8], PT ;  /* 0x0000f20014007a0c */ /* 0x000fc40003f26270 */
[----:B------:R-:W-:Y:S01]  /*ac50*/  SHF.R.S32.HI R57, RZ, 0x1f, R57 ;  /* 0x0000001fff397819 */ /* 0x000fe20000011439 */
[----:B------:R1:W-:Y:S01]  /*ac60*/  @!P5 ST.E.64 [R6.64], R92 ;  /* 0x0000005c0600d985 */ /* 0x0003e2000c101b08 */
[----:B------:R-:W-:Y:S02]  /*ac70*/  ISETP.GE.AND P5, PT, R22, c[0x0][0x3c8], PT ;  /* 0x0000f20016007a0c */ /* 0x000fe40003fa6270 */
[----:B------:R-:W-:Y:S01]  /*ac80*/  SHF.R.S32.HI R33, RZ, 0x1f, R33 ;  /* 0x0000001fff217819 */ /* 0x000fe20000011421 */
        /* <DEDUP_REMOVED lines=41> */
[C---:B--2---:R-:W-:Y:S02]  /*af20*/  @!P0 LEA R2, P3, R29.reuse, R0, 0x2 ;  /* 0x000000001d028211 */ /* 0x044fe400078610ff */
        /* <DEDUP_REMOVED lines=31> */
.L_x_1265:
[----:B------:R-:W-:Y:S01]  /*b120*/  ISETP.NE.U32.AND P1, PT, RZ, c[0x0][0x508], PT ;  /* 0x00014200ff007a0c */ /* 0x000fe20003f25070 */
[----:B------:R-:W-:Y:S01]  /*b130*/  IMAD.MOV.U32 R4, RZ, RZ, 0x4 ;  /* 0x00000004ff047424 */ /* 0x000fe200078e00ff */
[----:B------:R-:W-:Y:S01]  /*b140*/  ISETP.NE.U32.AND P2, PT, RZ, c[0x0][0x500], PT ;  /* 0x00014000ff007a0c */ /* 0x000fe20003f45070 */
[----:B------:R-:W-:Y:S01]  /*b150*/  IMAD.MOV.U32 R8, RZ, RZ, RZ ;  /* 0x000000ffff087224 */ /* 0x000fe200078e00ff */
[----:B------:R-:W-:Y:S01]  /*b160*/  ISETP.NE.AND.EX P1, PT, RZ, c[0x0][0x50c], PT, P1 ;  /* 0x00014300ff007a0c */ /* 0x000fe20003f25310 */
[----:B------:R-:W-:Y:S01]  /*b170*/  IMAD.MOV.U32 R19, RZ, RZ, c[0x0][0x388] ;  /* 0x0000e200ff137624 */ /* 0x000fe200078e00ff */
[----:B------:R-:W-:Y:S01]  /*b180*/  ISETP.NE.AND.EX P2, PT, RZ, c[0x0][0x504], PT, P2 ;  /* 0x00014100ff007a0c */ /* 0x000fe20003f45320 */
[----:B------:R-:W-:-:S10]  /*b190*/  IMAD.WIDE R4, R223, R4, c[0x0][0x500] ;  /* 0x00014000df047625 */ /* 0x000fd400078e0204 */
[C---:B------:R-:W-:Y:S02]  /*b1a0*/  @P1 LEA R2, P0, R223.reuse, c[0x0][0x508], 0x2 ;  /* 0x00014200df021a11 */ /* 0x040fe400078010ff */
[----:B------:R3:W5:Y:S02]  /*b1b0*/  @P2 LDG.E R8, [R4.64] ;  /* 0x0000000804082981 */ /* 0x000764000c1e1900 */
[----:B------:R-:W-:-:S05]  /*b1c0*/  @P1 LEA.HI.X R3, R223, c[0x0][0x50c], R248, 0x2, P0 ;  /* 0x00014300df031a11 */ /* 0x000fca00000f14f8 */
[----:B------:R3:W5:Y:S01]  /*b1d0*/  @P1 LDG.E R19, [R2.64] ;  /* 0x0000000802131981 */ /* 0x000762000c1e1900 */
[----:B------:R-:W-:-:S04]  /*b1e0*/  ISETP.NE.AND P0, PT, R252, RZ, PT ;  /* 0x000000fffc00720c */ /* 0x000fc80003f05270 */
[----:B------:R-:W-:Y:S01]  /*b1f0*/  SEL R18, R252, c[0x0][0x3d4], P0 ;  /* 0x0000f500fc127a07 */ /* 0x000fe20000000000 */
[----:B------:R-:W-:Y:S05]  /*b200*/  @P1 BRA `(.L_x_1286) ;  /* 0x0000004000001947 */ /* 0x000fea0003800000 */
[----:B------:R-:W-:Y:S05]  /*b210*/  @!P2 BRA `(.L_x_1286) ;  /* 0x000000300000a947 */ /* 0x000fea0003800000 */
[----:B--2---:R4:W2:Y:S04]  /*b220*/  LDG.E R0, [R4.64] ;  /* 0x0000000804007981 */ /* 0x0048a8000c1e1900 */
[----:B---34-:R-:W2:Y:S02]  /*b230*/  LDG.E R4, [R4.64+0x4] ;  /* 0x0000040804047981 */ /* 0x018ea4000c1e1900 */
[----:B--2--5:R-:W-:Y:S02]  /*b240*/  IADD3 R19, -R0, R4, RZ ;  /* 0x0000000400137210 */ /* 0x024fe40007ffe1ff */
.L_x_1286:
[----:B------:R-:W-:Y:S01]  /*b250*/  ISETP.GT.AND P0, PT, R196, 0x7f, PT ;  /* 0x0000007fc400780c */ /* 0x000fe20003f04270 */
[----:B------:R-:W-:Y:S01]  /*b260*/  BSSY B0, `(.L_x_1287) ;  /* 0x0000035000007945 */ /* 0x000fe20003800000 */
[----:B-1----:R-:W-:Y:S02]  /*b270*/  SEL R14, R223, RZ, !P2 ;  /* 0x000000ffdf0e7207 */ /* 0x002fe40005000000 */
[----:B------:R-:W-:-:S02]  /*b280*/  SEL R20, R248, RZ, !P2 ;  /* 0x000000fff8147207 */ /* 0x000fc40005000000 */
[----:B-----5:R-:W-:-:S07]  /*b290*/  SHF.R.S32.HI R17, RZ, 0x1f, R8 ;  /* 0x0000001fff117819 */ /* 0x020fce0000011408 */
[----:B------:R-:W-:Y:S05]  /*b2a0*/  @P0 BRA `(.L_x_1288) ;  /* 0x0000030000000947 */ /* 0x000fea0003800000 */
[----:B------:R-:W-:Y:S01]  /*b2b0*/  IMAD R0, R19, c[0x0][0x4e8], RZ ;  /* 0x00013a0013007a24 */ /* 0x000fe200078e02ff */
[----:B------:R-:W-:-:S04]  /*b2c0*/  LEA R9, R229, R196, 0x7 ;  /* 0x000000c4e5097211 */ /* 0x000fc800078e38ff */
[----:B------:R-:W-:-:S13]  /*b2d0*/  ISETP.GE.AND P0, PT, R9, R0, PT ;  /* 0x000000000900720c */ /* 0x000fda0003f06270 */
[----:B------:R-:W-:Y:S05]  /*b2e0*/  @P0 BRA `(.L_x_1288) ;  /* 0x000002c000000947 */ /* 0x000fea0003800000 */
[----:B------:R-:W4:Y:S01]  /*b2f0*/  LDL.LU R21, [R1] ;  /* 0x0000000001157983 */ /* 0x000f220000300800 */
[----:B------:R-:W-:Y:S01]  /*b300*/  IMAD.MOV.U32 R0, RZ, RZ, 0x368 ;  /* 0x00000368ff007424 */ /* 0x000fe200078e00ff */
[----:B------:R-:W-:-:S04]  /*b310*/  ISETP.GT.AND P2, PT, R18, 0x1, PT ;  /* 0x000000011200780c */ /* 0x000fc80003f44270 */
[----:B------:R-:W-:-:S04]  /*b320*/  SEL R0, R0, 0x328, P2 ;  /* 0x0000032800007807 */ /* 0x000fc80001000000 */
[----:B------:R1:W5:Y:S08]  /*b330*/  LDC.64 R6, c[0x0][R0+0x170] ;  /* 0x00005c0000067b82 */ /* 0x0003700000000a00 */
[----:B---3--:R1:W3:Y:S08]  /*b340*/  LDC.64 R4, c[0x0][R0+0x168] ;  /* 0x00005a0000047b82 */ /* 0x0082f00000000a00 */
[----:B------:R1:W2:Y:S08]  /*b350*/  LDC.64 R12, c[0x0][R0+0x178] ;  /* 0x00005e00000c7b82 */ /* 0x0002b00000000a00 */
[----:B------:R1:W2:Y:S02]  /*b360*/  LDC.64 R10, c[0x0][R0+0x160] ;  /* 0x00005800000a7b82 */ /* 0x0002a40000000a00 */
[----:B-1----:R-:W-:-:S02]  /*b370*/  IMAD.MOV.U32 R0, RZ, RZ, c[0x0][0x4e8] ;  /* 0x00013a00ff007624 */ /* 0x002fc400078e00ff */
[-C--:B-----5:R-:W-:Y:S02]  /*b380*/  IMAD R7, R7, R14.reuse, RZ ;  /* 0x0000000e07077224 */ /* 0x0a0fe400078e02ff */
[----:B------:R-:W-:Y:S01]  /*b390*/  IMAD.WIDE.U32 R2, R6, R14, RZ ;  /* 0x0000000e06027225 */ /* 0x000fe200078e00ff */
[----:B------:R-:W-:Y:S02]  /*b3a0*/  ISETP.NE.AND P0, PT, R0, 0x1, PT ;  /* 0x000000010000780c */ /* 0x000fe40003f05270 */
[----:B------:R-:W-:Y:S01]  /*b3b0*/  MOV R0, R9 ;  /* 0x0000000900007202 */ /* 0x000fe20000000f00 */
[----:B------:R-:W-:Y:S02]  /*b3c0*/  IMAD R7, R6, R20, R7 ;  /* 0x0000001406077224 */ /* 0x000fe400078e0207 */
[-C--:B---3--:R-:W-:Y:S02]  /*b3d0*/  IMAD R15, R5, R227.reuse, RZ ;  /* 0x000000e3050f7224 */ /* 0x088fe400078e02ff */
[----:B------:R-:W-:Y:S01]  /*b3e0*/  IMAD.WIDE.U32 R4, R4, R227, RZ ;  /* 0x000000e304047225 */ /* 0x000fe200078e00ff */
[----:B------:R-:W-:-:S03]  /*b3f0*/  IADD3 R3, R3, R7, RZ ;  /* 0x0000000703037210 */ /* 0x000fc60007ffe0ff */
[----:B------:R-:W-:Y:S02]  /*b400*/  IMAD.IADD R15, R5, 0x1, R15 ;  /* 0x00000001050f7824 */ /* 0x000fe400078e020f */
[----:B------:R-:W-:-:S05]  /*b410*/  @P0 IMAD.HI.U32 R16, R9, c[0x0][0x4ec], RZ ;  /* 0x00013b0009100a27 */ /* 0x000fca00078e00ff */
[----:B------:R-:W-:Y:S02]  /*b420*/  @P0 SHF.R.U32.HI R0, RZ, c[0x0][0x4f0], R16 ;  /* 0x00013c00ff000a19 */ /* 0x000fe40000011610 */
[----:B------:R-:W-:-:S03]  /*b430*/  IADD3 R16, P1, P0, R2, R4, R8 ;  /* 0x0000000402107210 */ /* 0x000fc6000783e008 */
[----:B------:R-:W-:-:S04]  /*b440*/  IMAD.MOV R2, RZ, RZ, -R0 ;  /* 0x000000ffff027224 */ /* 0x000fc800078e0a00 */
[----:B------:R-:W-:Y:S01]  /*b450*/  IMAD R2, R2, c[0x0][0x4e8], R9 ;  /* 0x00013a0002027a24 */ /* 0x000fe200078e0209 */
[----:B------:R-:W-:Y:S02]  /*b460*/  IADD3.X R9, R3, R15, R17, P1, P0 ;  /* 0x0000000f03097210 */ /* 0x000fe40000fe0411 */
[----:B------:R-:W-:Y:S02]  /*b470*/  SHF.R.S32.HI R3, RZ, 0x1f, R0 ;  /* 0x0000001fff037819 */ /* 0x000fe40000011400 */
[----:B----4-:R-:W-:-:S05]  /*b480*/  SEL R6, R21, RZ, P2 ;  /* 0x000000ff15067207 */ /* 0x010fca0001000000 */
[-C--:B--2---:R-:W-:Y:S02]  /*b490*/  IMAD R7, R13, R6.reuse, RZ ;  /* 0x000000060d077224 */ /* 0x084fe400078e02ff */
[----:B------:R-:W-:Y:S01]  /*b4a0*/  IMAD.WIDE.U32 R4, R12, R6, RZ ;  /* 0x000000060c047225 */ /* 0x000fe200078e00ff */
[----:B------:R-:W-:-:S04]  /*b4b0*/  SHF.R.S32.HI R6, RZ, 0x1f, R2 ;  /* 0x0000001fff067819 */ /* 0x000fc80000011402 */
[----:B------:R-:W-:Y:S01]  /*b4c0*/  IADD3 R5, R5, R7, RZ ;  /* 0x0000000705057210 */ /* 0x000fe20007ffe0ff */
[----:B------:R-:W-:Y:S01]  /*b4d0*/  IMAD.MOV.U32 R7, RZ, RZ, c[0x0][0x4a8] ;  /* 0x00012a00ff077624 */ /* 0x000fe200078e00ff */
[----:B------:R-:W-:Y:S01]  /*b4e0*/  IADD3 R4, P1, P0, R0, R16, R4 ;  /* 0x0000001000047210 */ /* 0x000fe2000783e004 */
[----:B------:R-:W-:-:S03]  /*b4f0*/  IMAD R0, R11, R2, RZ ;  /* 0x000000020b007224 */ /* 0x000fc600078e02ff */
[----:B------:R-:W-:Y:S01]  /*b500*/  IADD3.X R5, R3, R9, R5, P1, P0 ;  /* 0x0000000903057210 */ /* 0x000fe20000fe0405 */
[----:B------:R-:W-:-:S04]  /*b510*/  IMAD R0, R10, R6, R0 ;  /* 0x000000060a007224 */ /* 0x000fc800078e0200 */
        /* <DEDUP_REMOVED lines=9> */
.L_x_1288:
[----:B------:R-:W-:Y:S05]  /*b5b0*/  BSYNC B0 ;  /* 0x0000000000007941 */ /* 0x000fea0003800000 */
.L_x_1287:
[----:B------:R-:W-:-:S13]  /*b5c0*/  ISETP.GT.AND P0, PT, R18, 0x1, PT ;  /* 0x000000011200780c */ /* 0x000fda0003f04270 */
[----:B------:R-:W-:Y:S05]  /*b5d0*/  @P0 BRA `(.L_x_1280) ;  /* 0x0000070000000947 */ /* 0x000fea0003800000 */
[----:B---3--:R-:W-:Y:S01]  /*b5e0*/  MOV R2, c[0x0][0x4e8] ;  /* 0x00013a0000027a02 */ /* 0x008fe20000000f00 */
[----:B-1----:R-:W-:Y:S01]  /*b5f0*/  IMAD R0, R17, c[0x0][0x3a0], RZ ;  /* 0x0000e80011007a24 */ /* 0x002fe200078e02ff */
[-C--:B------:R-:W-:Y:S01]  /*b600*/  LEA R4, R195, R251.reuse, 0x5 ;  /* 0x000000fbc3047211 */ /* 0x080fe200078e28ff */
[----:B------:R-:W-:Y:S01]  /*b610*/  IMAD R5, R20, c[0x0][0x3f0], RZ ;  /* 0x0000fc0014057a24 */ /* 0x000fe200078e02ff */
[----:B------:R-:W-:Y:S01]  /*b620*/  ISETP.NE.AND P0, PT, R2, 0x1, PT ;  /* 0x000000010200780c */ /* 0x000fe20003f05270 */
[C---:B------:R-:W-:Y:S01]  /*b630*/  IMAD.WIDE.U32 R2, R8.reuse, c[0x0][0x3a0], RZ ;  /* 0x0000e80008027a25 */ /* 0x040fe200078e00ff */
[C---:B------:R-:W-:Y:S02]  /*b640*/  LEA R4, R229.reuse, R4, 0x7 ;  /* 0x00000004e5047211 */ /* 0x040fe400078e38ff */
[----:B------:R-:W-:Y:S01]  /*b650*/  LEA R11, R229, R251, 0x7 ;  /* 0x000000fbe50b7211 */ /* 0x000fe200078e38ff */
[----:B------:R-:W-:Y:S01]  /*b660*/  IMAD R8, R8, c[0x0][0x3a4], R0 ;  /* 0x0000e90008087a24 */ /* 0x000fe200078e0200 */
[----:B------:R-:W-:Y:S01]  /*b670*/  MOV R0, R4 ;  /* 0x0000000400007202 */ /* 0x000fe20000000f00 */
[----:B------:R-:W-:-:S03]  /*b680*/  IMAD R7, R14, c[0x0][0x3f4], R5 ;  /* 0x0000fd000e077a24 */ /* 0x000fc600078e0205 */
[----:B------:R-:W-:-:S03]  /*b690*/  IADD3 R3, R3, R8, RZ ;  /* 0x0000000803037210 */ /* 0x000fc60007ffe0ff */
[----:B------:R-:W-:-:S04]  /*b6a0*/  @P0 IMAD.HI.U32 R6, R4, c[0x0][0x4ec], RZ ;  /* 0x00013b0004060a27 */ /* 0x000fc800078e00ff */
[----:B------:R-:W-:Y:S01]  /*b6b0*/  IMAD.WIDE.U32 R2, R227, c[0x0][0x3e8], R2 ;  /* 0x0000fa00e3027a25 */ /* 0x000fe200078e0002 */
[----:B------:R-:W-:-:S03]  /*b6c0*/  @P0 SHF.R.U32.HI R0, RZ, c[0x0][0x4f0], R6 ;  /* 0x00013c00ff000a19 */ /* 0x000fc60000011606 */
[----:B------:R-:W-:Y:S01]  /*b6d0*/  IMAD R3, R227, c[0x0][0x3ec], R3 ;  /* 0x0000fb00e3037a24 */ /* 0x000fe200078e0203 */
[----:B------:R-:W-:Y:S02]  /*b6e0*/  SHF.R.S32.HI R6, RZ, 0x1f, R0 ;  /* 0x0000001fff067819 */ /* 0x000fe40000011400 */
        /* <DEDUP_REMOVED lines=17> */
.L_x_1341:
[----:B------:R-:W-:Y:S05]  /*b800*/  BRA.DIV ~URZ, `(.L_x_1290) ;  /* 0x00001d927f007947 */ /* 0x000fea000b800000 */
[----:B------:R4:W1:Y:S02]  /*b810*/  SHFL.IDX PT, R0, R12, RZ, 0x181f ;  /* 0x00181fff0c007589 */ /* 0x00086400000e0000 */
.L_x_1342:
[----:B------:R-:W-:Y:S01]  /*b820*/  IMAD R10, R19, c[0x0][0x4e8], RZ ;  /* 0x00013a00130a7a24 */ /* 0x000fe200078e02ff */
[----:B------:R-:W-:Y:S04]  /*b830*/  BSSY B0, `(.L_x_1291) ;  /* 0x000000f000007945 */ /* 0x000fe80003800000 */
        /* <DEDUP_REMOVED lines=14> */
.L_x_1292:
[----:B------:R-:W-:Y:S05]  /*b920*/  BSYNC B0 ;  /* 0x0000000000007941 */ /* 0x000fea0003800000 */
.L_x_1291:
[----:B------:R-:W-:Y:S05]  /*b930*/  BRA.DIV ~URZ, `(.L_x_1293) ;  /* 0x00001cc27f007947 */ /* 0x000fea000b800000 */
[----:B---3--:R3:W2:Y:S04]  /*b940*/  SHFL.IDX PT, R8, R9, 0x1, 0x181f ;  /* 0x00381f0009087f89 */ /* 0x0086a800000e0000 */
[----:B-1----:R3:W1:Y:S02]  /*b950*/  SHFL.IDX PT, R0, R12, 0x1, 0x181f ;  /* 0x00381f000c007f89 */ /* 0x00266400000e0000 */
.L_x_1343:
        /* <DEDUP_REMOVED lines=16> */
.L_x_1295:
[----:B------:R-:W-:Y:S05]  /*ba60*/  BSYNC B0 ;  /* 0x0000000000007941 */ /* 0x000fea0003800000 */
.L_x_1294:
[----:B------:R-:W-:Y:S05]  /*ba70*/  BRA.DIV ~URZ, `(.L_x_1296) ;  /* 0x00001c427f007947 */ /* 0x000fea000b800000 */
[----:B--2---:R2:W3:Y:S02]  /*ba80*/  SHFL.IDX PT, R8, R9, 0x2, 0x181f ;  /* 0x00581f0009087f89 */ /* 0x0044e400000e0000 */
.L_x_1344:
[----:B------:R-:W-:Y:S05]  /*ba90*/  BRA.DIV ~URZ, `(.L_x_1297) ;  /* 0x00001c927f007947 */ /* 0x000fea000b800000 */
[----:B-1----:R1:W2:Y:S02]  /*baa0*/  SHFL.IDX PT, R0, R12, 0x2, 0x181f ;  /* 0x00581f000c007f89 */ /* 0x0022a400000e0000 */
.L_x_1345:
        /* <DEDUP_REMOVED lines=16> */
.L_x_1299:
[----:B------:R-:W-:Y:S05]  /*bbb0*/  BSYNC B0 ;  /* 0x0000000000007941 */ /* 0x000fea0003800000 */
.L_x_1298:
[----:B------:R-:W-:Y:S05]  /*bbc0*/  BRA.DIV ~URZ, `(.L_x_1300) ;  /* 0x00001bc27f007947 */ /* 0x000fea000b800000 */
[----:B---3--:R3:W1:Y:S04]  /*bbd0*/  SHFL.IDX PT, R8, R9, 0x3, 0x181f ;  /* 0x00781f0009087f89 */ /* 0x00866800000e0000 */
[----:B--2---:R3:W2:Y:S02]  /*bbe0*/  SHFL.IDX PT, R0, R12, 0x3, 0x181f ;  /* 0x00781f000c007f89 */ /* 0x0046a400000e0000 */
.L_x_1346:
[----:B------:R-:W-:-:S04]  /*bbf0*/  IADD3 R2, R11, 0x60, RZ ;  /* 0x000000600b027810 */ /* 0x000fc80007ffe0ff */
        /* <DEDUP_REMOVED lines=14> */
.L_x_1280:
[----:B------:R-:W-:Y:S05]  /*bce0*/  BSYNC B1 ;  /* 0x0000000000017941 */ /* 0x000fea0003800000 */
.L_x_1264:
[----:B-12-4-:R-:W2:Y:S02]  /*bcf0*/  LDL R0, [R1+0x28] ;  /* 0x0000280001007983 */ /* 0x016ea40000100800 */
[----:B--2---:R-:W-:-:S13]  /*bd00*/  ISETP.NE.AND P0, PT, R0, RZ, PT ;  /* 0x000000ff0000720c */ /* 0x004fda0003f05270 */
[----:B------:R-:W-:Y:S01]  /*bd10*/  @P0 WARPSYNC 0xffffffff ;  /* 0xffffffff00000948 */ /* 0x000fe20003800000 */
[----:B------:R-:W-:Y:S06]  /*bd20*/  @P0 BAR.SYNC.DEFER_BLOCKING 0x5, 0x100 ;  /* 0x0144000000000b1d */ /* 0x000fec0000010000 */
[----:B------:R-:W1:Y:S04]  /*bd30*/  @P0 LDS.128 R228, [0x24100] ;  /* 0x02410000ffe40984 */ /* 0x000e680000000c00 */
[----:B------:R-:W-:Y:S06]  /*bd40*/  @P0 BAR.ARV 0x4, 0x100 ;  /* 0x0104000000000b1d */ /* 0x000fec0000002000 */
[----:B------:R-:W-:Y:S05]  /*bd50*/  @P0 BRA `(.L_x_1301) ;  /* 0x00000ac000000947 */ /* 0x000fea0003800000 */
[----:B------:R-:W-:Y:S01]  /*bd60*/  LOP3.LUT R13, R196, 0x1f, RZ, 0xc0, !PT ;  /* 0x0000001fc40d7812 */ /* 0x000fe200078ec0ff */
[----:B------:R-:W-:-:S03]  /*bd70*/  IMAD.MOV.U32 R7, RZ, RZ, RZ ;  /* 0x000000ffff077224 */ /* 0x000fc600078e00ff */
[----:B------:R-:W-:Y:S01]  /*bd80*/  ISETP.NE.AND P5, PT, R13, 0x1f, PT ;  /* 0x0000001f0d00780c */ /* 0x000fe20003fa5270 */
[----:B------:R-:W-:Y:S10]  /*bd90*/  BRA.DIV ~URZ, `(.L_x_1302) ;  /* 0x00001ab27f007947 */ /* 0x000ff4000b800000 */
[----:B---3--:R2:W3:Y:S02]  /*bda0*/  SHFL.IDX PT, R9, R86, RZ, 0x1f ;  /* 0x00001fff56097589 */ /* 0x0084e400000e0000 */
.L_x_1347:
[----:B------:R-:W-:Y:S05]  /*bdb0*/  BRA.DIV ~URZ, `(.L_x_1303) ;  /* 0x00001b027f007947 */ /* 0x000fea000b800000 */
[----:B------:R4:W2:Y:S02]  /*bdc0*/  SHFL.IDX PT, R8, R86, 0x1, 0x1f ;  /* 0x00201f0056087f89 */ /* 0x0008a400000e0000 */
.L_x_1348:
        /* <DEDUP_REMOVED lines=18> */
.L_x_1349:
        /* <DEDUP_REMOVED lines=16> */
.L_x_1350:
[----:B----4-:R-:W-:Y:S01]  /*bff0*/  IMAD R0, R0, c[0x0][0x538], RZ ;  /* 0x00014e0000007a24 */ /* 0x010fe200078e02ff */
[----:B------:R-:W-:Y:S04]  /*c000*/  BSSY B1, `(.L_x_1306) ;  /* 0x000007c000017945 */ /* 0x000fe80003800000 */
[----:B--2---:R-:W-:-:S04]  /*c010*/  IADD3 R8, R0, R8, RZ ;  /* 0x0000000800087210 */ /* 0x004fc80007ffe0ff */
[----:B---3--:R-:W-:-:S13]  /*c020*/  ISETP.GT.AND P6, PT, R8, R9, PT ;  /* 0x000000090800720c */ /* 0x008fda0003fc4270 */
[----:B------:R-:W-:Y:S05]  /*c030*/  @P6 BRA `(.L_x_1307) ;  /* 0x0000024000006947 */ /* 0x000fea0003800000 */
.L_x_1311:
        /* <DEDUP_REMOVED lines=16> */
.L_x_1351:
        /* <DEDUP_REMOVED lines=16> */
.L_x_1352:
[----:B--2---:R-:W-:-:S05]  /*c240*/  IMAD R0, R0, c[0x0][0x538], RZ ;  /* 0x00014e0000007a24 */ /* 0x004fca00078e02ff */
[----:B------:R-:W-:-:S04]  /*c250*/  IADD3 R8, R0, R8, RZ ;  /* 0x0000000800087210 */ /* 0x000fc80007ffe0ff */
[----:B------:R-:W-:-:S13]  /*c260*/  ISETP.GT.AND P6, PT, R8, R9, PT ;  /* 0x000000090800720c */ /* 0x000fda0003fc4270 */
[----:B-1----:R-:W-:Y:S05]  /*c270*/  @!P6 BRA `(.L_x_1311) ;  /* 0xfffffdc00000e947 */ /* 0x002fea000383ffff */
.L_x_1307:
[----:B------:R-:W-:-:S05]  /*c280*/  IADD3 R10, -R0, R8, RZ ;  /* 0x00000008000a7210 */ /* 0x000fca0007ffe1ff */
[----:B------:R-:W-:-:S05]  /*c290*/  IMAD R0, R4, c[0x0][0x538], R10 ;  /* 0x00014e0004007a24 */ /* 0x000fca00078e020a */
[----:B------:R-:W-:Y:S01]  /*c2a0*/  ISETP.GT.AND P0, PT, R0, R9, PT ;  /* 0x000000090000720c */ /* 0x000fe20003f04270 */
[----:B------:R-:W-:-:S12]  /*c2b0*/  BRA.DIV ~URZ, `(.L_x_1312) ;  /* 0x00001a427f007947 */ /* 0x000fd8000b800000 */
[----:B------:R-:W-:-:S04]  /*c2c0*/  VOTE.ANY R8, PT, !P0 ;  /* 0x0000000000087806 */ /* 0x000fc800040e0100 */
.L_x_1353:
[----:B------:R2:W3:Y:S01]  /*c2d0*/  POPC R12, R8 ;  /* 0x00000008000c7309 */ /* 0x0004e20000000000 */
[----:B------:R-:W-:Y:S05]  /*c2e0*/  BRA.DIV ~URZ, `(.L_x_1313) ;  /* 0x00001a627f007947 */ /* 0x000fea000b800000 */
[----:B---3--:R3:W4:Y:S04]  /*c2f0*/  SHFL.IDX PT, R6, R6, R12, 0x1f ;  /* 0x00001f0c06067589 */ /* 0x00872800000e0000 */
[----:B------:R3:W1:Y:S02]  /*c300*/  SHFL.IDX PT, R7, R7, R12, 0x1f ;  /* 0x00001f0c07077589 */ /* 0x00066400000e0000 */
.L_x_1354:
[----:B------:R-:W-:Y:S01]  /*c310*/  ISETP.NE.AND P0, PT, R8, RZ, PT ;  /* 0x000000ff0800720c */ /* 0x000fe20003f05270 */
[----:B------:R-:W-:-:S12]  /*c320*/  BSSY B0, `(.L_x_1314) ;  /* 0x0000005000007945 */ /* 0x000fd80003800000 */
[----:B------:R-:W-:Y:S05]  /*c330*/  @!P0 BRA `(.L_x_1315) ;  /* 0x0000003000008947 */ /* 0x000fea0003800000 */
[----:B------:R-:W-:Y:S01]  /*c340*/  IADD3 R3, R12, -0x1, RZ ;  /* 0xffffffff0c037810 */ /* 0x000fe20007ffe0ff */
[----:B------:R-:W-:Y:S05]  /*c350*/  BRA.DIV ~URZ, `(.L_x_1316) ;  /* 0x00001ac27f007947 */ /* 0x000fea000b800000 */
[----:B------:R2:W3:Y:S02]  /*c360*/  SHFL.IDX PT, R11, R4, R3, 0x1f ;  /* 0x00001f03040b7589 */ /* 0x0004e400000e0000 */
.L_x_1315:
[----:B------:R-:W-:Y:S05]  /*c370*/  BSYNC B0 ;  /* 0x0000000000007941 */ /* 0x000fea0003800000 */
.L_x_1314:
[-C--:B-12-4-:R-:W-:Y:S01]  /*c380*/  IABS R4, R6.reuse ;  /* 0x0000000600047213 */ /* 0x096fe20000000000 */
[----:B---3--:R-:W-:Y:S01]  /*c390*/  IMAD R228, R11, c[0x0][0x538], R10 ;  /* 0x00014e000be47a24 */ /* 0x008fe200078e020a */
[----:B------:R-:W-:Y:S01]  /*c3a0*/  IABS R0, R7 ;  /* 0x0000000700007213 */ /* 0x000fe20000000000 */
[----:B------:R-:W-:Y:S01]  /*c3b0*/  IMAD.IADD R231, R12, 0x1, R231 ;  /* 0x000000010ce77824 */ /* 0x000fe200078e02e7 */
[----:B------:R-:W1:Y:S01]  /*c3c0*/  I2F.RP R2, R4 ;  /* 0x0000000400027306 */ /* 0x000e620000209400 */
[----:B------:R-:W-:Y:S02]  /*c3d0*/  IMAD.IADD R10, R9, 0x1, -R228 ;  /* 0x00000001090a7824 */ /* 0x000fe400078e0ae4 */
[----:B------:R-:W-:Y:S01]  /*c3e0*/  IMAD.MOV.U32 R5, RZ, RZ, R0 ;  /* 0x000000ffff057224 */ /* 0x000fe200078e0000 */
[----:B------:R-:W-:Y:S02]  /*c3f0*/  IABS R0, R6 ;  /* 0x0000000600007213 */ /* 0x000fe40000000000 */
[----:B------:R-:W-:-:S02]  /*c400*/  IABS R9, R10 ;  /* 0x0000000a00097213 */ /* 0x000fc40000000000 */
[----:B------:R-:W-:Y:S01]  /*c410*/  I2F.RP R11, R5 ;  /* 0x00000005000b7306 */ /* 0x000fe20000209400 */
[----:B------:R-:W-:-:S07]  /*c420*/  IMAD.MOV R0, RZ, RZ, -R0 ;  /* 0x000000ffff007224 */ /* 0x000fce00078e0a00 */
[----:B-1----:R-:W1:Y:S02]  /*c430*/  MUFU.RCP R2, R2 ;  /* 0x0000000200027308 */ /* 0x002e640000001000 */
[----:B-1----:R-:W-:-:S06]  /*c440*/  IADD3 R2, R2, 0xffffffe, RZ ;  /* 0x0ffffffe02027810 */ /* 0x002fcc0007ffe0ff */
[----:B------:R-:W1:Y:S02]  /*c450*/  F2I.FTZ.U32.TRUNC.NTZ R3, R2 ;  /* 0x0000000200037305 */ /* 0x000e64000021f000 */
[----:B-1----:R-:W-:-:S04]  /*c460*/  IMAD.MOV R2, RZ, RZ, -R3 ;  /* 0x000000ffff027224 */ /* 0x002fc800078e0a03 */
[----:B------:R-:W-:Y:S01]  /*c470*/  IMAD R8, R2, R4, RZ ;  /* 0x0000000402087224 */ /* 0x000fe200078e02ff */
[----:B------:R-:W-:-:S05]  /*c480*/  MOV R2, RZ ;  /* 0x000000ff00027202 */ /* 0x000fca0000000f00 */
        /* <DEDUP_REMOVED lines=47> */
.L_x_1308:
[----:B------:R-:W-:Y:S01]  /*c780*/  IMAD.MOV.U32 R228, RZ, RZ, R9 ;  /* 0x000000ffffe47224 */ /* 0x000fe200078e0009 */
[----:B------:R-:W-:Y:S01]  /*c790*/  MOV R230, RZ ;  /* 0x000000ff00e67202 */ /* 0x000fe20000000f00 */
[----:B------:R-:W-:Y:S01]  /*c7a0*/  IMAD.MOV.U32 R229, RZ, RZ, RZ ;  /* 0x000000ffffe57224 */ /* 0x000fe200078e00ff */
[----:B------:R-:W-:Y:S02]  /*c7b0*/  MOV R231, c[0x0][0x53c] ;  /* 0x00014f0000e77a02 */ /* 0x000fe40000000f00 */
.L_x_1317:
[----:B------:R-:W-:Y:S05]  /*c7c0*/  BSYNC B1 ;  /* 0x0000000000017941 */ /* 0x000fea0003800000 */
.L_x_1306:
[----:B------:R-:W-:Y:S01]  /*c7d0*/  WARPSYNC 0xffffffff ;  /* 0xffffffff00007948 */ /* 0x000fe20003800000 */
[----:B------:R-:W-:Y:S01]  /*c7e0*/  BAR.SYNC.DEFER_BLOCKING 0x4, 0x100 ;  /* 0x0104000000007b1d */ /* 0x000fe20000010000 */
[----:B------:R-:W-:-:S13]  /*c7f0*/  ISETP.NE.AND P0, PT, R13, RZ, PT ;  /* 0x000000ff0d00720c */ /* 0x000fda0003f05270 */
[----:B------:R2:W-:Y:S04]  /*c800*/  @!P0 STS.128 [0x24100], R228 ;  /* 0x024100e4ff008388 */ /* 0x0005e80000000c00 */
[----:B------:R-:W-:Y:S06]  /*c810*/  BAR.ARV 0x5, 0x100 ;  /* 0x0144000000007b1d */ /* 0x000fec0000002000 */
.L_x_1301:
[----:B-1----:R-:W-:-:S13]  /*c820*/  ISETP.GE.AND P0, PT, R231, c[0x0][0x53c], PT ;  /* 0x00014f00e7007a0c */ /* 0x002fda0003f06270 */
[----:B--23--:R-:W-:Y:S01]  /*c830*/  @P0 CALL.REL.NOINC `(.L_x_1318) ;  /* 0x0000001000000944 */ /* 0x00cfe20003c00000 */
[----:B------:R-:W-:Y:S05]  /*c840*/  BRA `(.L_x_1319) ;  /* 0xffff4b0000007947 */ /* 0x000fea000383ffff */
.L_x_1318:
[----:B------:R-:W-:Y:S05]  /*c850*/  EXIT ;  /* 0x000000000000794d */ /* 0x000fea0003800000 */
.L_x_1225:
[----:B------:R-:W-:Y:S01]  /*c860*/  IMAD.MOV.U32 R0, RZ, RZ, R5 ;  /* 0x000000ffff007224 */ /* 0x000fe200078e0005 */
[----:B------:R-:W-:Y:S02]  /*c870*/  MOV R2, 0x1 ;  /* 0x0000000100027802 */ /* 0x000fe40000000f00 */
[----:B------:R-:W-:Y:S02]  /*c880*/  MOV R3, 0xc8a0 ;  /* 0x0000c8a000037802 */ /* 0x000fe40000000f00 */
[----:B--2---:R-:W-:Y:S05]  /*c890*/  CALL.REL.NOINC `($__internal_28_$__cuda_sm70_shflsync_up_p) ;  /* 0x0000168000007944 */ /* 0x004fea0003c00000 */
[----:B------:R-:W-:Y:S01]  /*c8a0*/  MOV R0, R4 ;  /* 0x0000000400007202 */ /* 0x000fe20000000f00 */
[----:B------:R-:W-:Y:S05]  /*c8b0*/  BRA `(.L_x_1320) ;  /* 0xffff3b9000007947 */ /* 0x000fea000383ffff */
.L_x_1226:
[----:B------:R-:W-:Y:S01]  /*c8c0*/  IMAD.MOV.U32 R0, RZ, RZ, R5 ;  /* 0x000000ffff007224 */ /* 0x000fe200078e0005 */
[----:B------:R-:W-:Y:S02]  /*c8d0*/  MOV R2, 0x2 ;  /* 0x0000000200027802 */ /* 0x000fe40000000f00 */
[----:B------:R-:W-:Y:S02]  /*c8e0*/  MOV R3, 0xc900 ;  /* 0x0000c90000037802 */ /* 0x000fe40000000f00 */
[----:B--2---:R-:W-:Y:S05]  /*c8f0*/  CALL.REL.NOINC `($__internal_28_$__cuda_sm70_shflsync_up_p) ;  /* 0x0000162000007944 */ /* 0x004fea0003c00000 */
[----:B------:R-:W-:Y:S01]  /*c900*/  SEL R0, R4, RZ, P4 ;  /* 0x000000ff04007207 */ /* 0x000fe20002000000 */
[----:B------:R-:W-:Y:S01]  /*c910*/  IMAD.MOV.U32 R2, RZ, RZ, 0x4 ;  /* 0x00000004ff027424 */ /* 0x000fe200078e00ff */
[----:B------:R-:W-:-:S03]  /*c920*/  MOV R3, 0xc950 ;  /* 0x0000c95000037802 */ /* 0x000fc60000000f00 */
[----:B------:R-:W-:Y:S02]  /*c930*/  IMAD.IADD R0, R5, 0x1, R0 ;  /* 0x0000000105007824 */ /* 0x000fe400078e0200 */
[----:B------:R-:W-:Y:S05]  /*c940*/  CALL.REL.NOINC `($__internal_28_$__cuda_sm70_shflsync_up_p) ;  /* 0x000015d000007944 */ /* 0x000fea0003c00000 */
        /* <DEDUP_REMOVED lines=13> */
[----:B------:R-:W-:Y:S01]  /*ca20*/  IMAD.IADD R4, R0, 0x1, R4 ;  /* 0x0000000100047824 */ /* 0x000fe200078e0204 */
[----:B------:R-:W-:-:S03]  /*ca30*/  MOV R0, 0x1f ;  /* 0x0000001f00007802 */ /* 0x000fc60000000f00 */
[----:B------:R-:W-:Y:S02]  /*ca40*/  IMAD.MOV.U32 R5, RZ, RZ, R4 ;  /* 0x000000ffff057224 */ /* 0x000fe400078e0004 */
[----:B------:R-:W-:Y:S05]  /*ca50*/  CALL.REL.NOINC `($__internal_27_$__cuda_sm70_shflsync_idx_p) ;  /* 0x0000147000007944 */ /* 0x000fea0003c00000 */
[----:B------:R-:W-:Y:S05]  /*ca60*/  BRA `(.L_x_1321) ;  /* 0xffff3ae000007947 */ /* 0x000fea000383ffff */
.L_x_1228:
[----:B------:R-:W-:Y:S02]  /*ca70*/  SEL R0, RZ, 0x1, P0 ;  /* 0x00000001ff007807 */ /* 0x000fe40000000000 */
[----:B------:R-:W-:Y:S02]  /*ca80*/  MOV R2, 0xcaa0 ;  /* 0x0000caa000027802 */ /* 0x000fe40000000f00 */
[----:B--2---:R-:W-:Y:S05]  /*ca90*/  CALL.REL.NOINC `($__internal_29_$__cuda_sm70_votesync_ballot) ;  /* 0x000014f000007944 */ /* 0x004fea0003c00000 */
[----:B------:R-:W-:Y:S01]  /*caa0*/  MOV R6, R0 ;  /* 0x0000000000067202 */ /* 0x000fe20000000f00 */
[----:B------:R-:W-:Y:S05]  /*cab0*/  BRA `(.L_x_1322) ;  /* 0xffff3b2000007947 */ /* 0x000fea000383ffff */
.L_x_1229:
[----:B------:R-:W-:Y:S01]  /*cac0*/  IMAD.MOV.U32 R5, RZ, RZ, R8 ;  /* 0x000000ffff057224 */ /* 0x000fe200078e0008 */
[----:B--2---:R-:W-:Y:S01]  /*cad0*/  MOV R3, R231 ;  /* 0x000000e700037202 */ /* 0x004fe20000000f00 */
[----:B------:R-:W-:Y:S01]  /*cae0*/  IMAD.MOV.U32 R0, RZ, RZ, 0x1f ;  /* 0x0000001fff007424 */ /* 0x000fe200078e00ff */
[----:B------:R-:W-:Y:S02]  /*caf0*/  MOV R2, 0xcb10 ;  /* 0x0000cb1000027802 */ /* 0x000fe40000000f00 */
[----:B-1----:R-:W-:Y:S05]  /*cb00*/  CALL.REL.NOINC `($__internal_27_$__cuda_sm70_shflsync_idx_p) ;  /* 0x000013c000007944 */ /* 0x002fea0003c00000 */
[----:B------:R-:W-:Y:S01]  /*cb10*/  IMAD.MOV.U32 R11, RZ, RZ, R0 ;  /* 0x000000ffff0b7224 */ /* 0x000fe200078e0000 */
[----:B------:R-:W-:Y:S01]  /*cb20*/  MOV R5, R7 ;  /* 0x0000000700057202 */ /* 0x000fe20000000f00 */
[----:B------:R-:W-:Y:S01]  /*cb30*/  IMAD.MOV.U32 R228, RZ, RZ, RZ ;  /* 0x000000ffffe47224 */ /* 0x000fe200078e00ff */
[----:B------:R-:W-:Y:S01]  /*cb40*/  MOV R3, R231 ;  /* 0x000000e700037202 */ /* 0x000fe20000000f00 */
[----:B------:R-:W-:Y:S01]  /*cb50*/  IMAD.MOV.U32 R0, RZ, RZ, 0x1f ;  /* 0x0000001fff007424 */ /* 0x000fe200078e00ff */
[----:B------:R-:W-:-:S02]  /*cb60*/  MOV R2, 0xcb80 ;  /* 0x0000cb8000027802 */ /* 0x000fc40000000f00 */
[----:B------:R-:W-:Y:S05]  /*cb70*/  CALL.REL.NOINC `($__internal_27_$__cuda_sm70_shflsync_idx_p) ;  /* 0x0000135000007944 */ /* 0x000fea0003c00000 */
[----:B------:R-:W-:Y:S01]  /*cb80*/  MOV R10, R0 ;  /* 0x00000000000a7202 */ /* 0x000fe20000000f00 */
[----:B------:R-:W-:Y:S05]  /*cb90*/  BRA `(.L_x_1323) ;  /* 0xffff3a9000007947 */ /* 0x000fea000383ffff */
.L_x_1232:
[----:B------:R-:W-:Y:S01]  /*cba0*/  IMAD.MOV.U32 R5, RZ, RZ, R4 ;  /* 0x000000ffff057224 */ /* 0x000fe200078e0004 */
[----:B------:R-:W-:-:S02]  /*cbb0*/  MOV R0, 0x1f ;  /* 0x0000001f00007802 */ /* 0x000fc40000000f00 */
[----:B------:R-:W-:Y:S02]  /*cbc0*/  MOV R2, 0xcbe0 ;  /* 0x0000cbe000027802 */ /* 0x000fe40000000f00 */
[----:B-1234-:R-:W-:Y:S05]  /*cbd0*/  CALL.REL.NOINC `($__internal_27_$__cuda_sm70_shflsync_idx_p) ;  /* 0x000012f000007944 */ /* 0x01efea0003c00000 */
[----:B------:R-:W-:Y:S01]  /*cbe0*/  MOV R228, R0 ;  /* 0x0000000000e47202 */ /* 0x000fe20000000f00 */
[----:B------:R-:W-:Y:S05]  /*cbf0*/  BRA `(.L_x_1231) ;  /* 0xffff3a9000007947 */ /* 0x000fea000383ffff */
.L_x_1240:
[----:B------:R-:W-:Y:S01]  /*cc00*/  IMAD.MOV.U32 R5, RZ, RZ, R9 ;  /* 0x000000ffff057224 */ /* 0x000fe200078e0009 */
[----:B------:R-:W-:Y:S01]  /*cc10*/  MOV R3, RZ ;  /* 0x000000ff00037202 */ /* 0x000fe20000000f00 */
[----:B------:R-:W-:Y:S01]  /*cc20*/  IMAD.MOV.U32 R0, RZ, RZ, 0x181f ;  /* 0x0000181fff007424 */ /* 0x000fe200078e00ff */
[----:B------:R-:W-:Y:S02]  /*cc30*/  MOV R2, 0xcc50 ;  /* 0x0000cc5000027802 */ /* 0x000fe40000000f00 */
[----:B------:R-:W-:Y:S05]  /*cc40*/  CALL.REL.NOINC `($__internal_27_$__cuda_sm70_shflsync_idx_p) ;  /* 0x0000128000007944 */ /* 0x000fea0003c00000 */
[----:B------:R-:W-:Y:S01]  /*cc50*/  MOV R8, R0 ;  /* 0x0000000000087202 */ /* 0x000fe20000000f00 */
[----:B------:R-:W-:Y:S05]  /*cc60*/  BRA `(.L_x_1324) ;  /* 0xffff551000007947 */ /* 0x000fea000383ffff */
.L_x_1241:
[----:B------:R-:W-:Y:S01]  /*cc70*/  IMAD.MOV.U32 R5, RZ, RZ, R12 ;  /* 0x000000ffff057224 */ /* 0x000fe200078e000c */
[----:B------:R-:W-:Y:S01]  /*cc80*/  MOV R3, RZ ;  /* 0x000000ff00037202 */ /* 0x000fe20000000f00 */
[----:B------:R-:W-:Y:S01]  /*cc90*/  IMAD.MOV.U32 R0, RZ, RZ, 0x181f ;  /* 0x0000181fff007424 */ /* 0x000fe200078e00ff */
[----:B------:R-:W-:Y:S02]  /*cca0*/  MOV R2, 0xccc0 ;  /* 0x0000ccc000027802 */ /* 0x000fe40000000f00 */
[----:B-12---:R-:W-:Y:S05]  /*ccb0*/  CALL.REL.NOINC `($__internal_27_$__cuda_sm70_shflsync_idx_p) ;  /* 0x0000121000007944 */ /* 0x006fea0003c00000 */
[----:B------:R-:W-:Y:S05]  /*ccc0*/  BRA `(.L_x_1325) ;  /* 0xffff54d000007947 */ /* 0x000fea000383ffff */
.L_x_1244:
[----:B--2---:R-:W-:Y:S01]  /*ccd0*/  IMAD.MOV.U32 R5, RZ, RZ, R9 ;  /* 0x000000ffff057224 */ /* 0x004fe200078e0009 */
[----:B------:R-:W-:Y:S01]  /*cce0*/  MOV R3, 0x1 ;  /* 0x0000000100037802 */ /* 0x000fe20000000f00 */
[----:B----4-:R-:W-:Y:S01]  /*ccf0*/  IMAD.MOV.U32 R0, RZ, RZ, 0x181f ;  /* 0x0000181fff007424 */ /* 0x010fe200078e00ff */
[----:B------:R-:W-:-:S02]  /*cd00*/  MOV R2, 0xcd20 ;  /* 0x0000cd2000027802 */ /* 0x000fc40000000f00 */
[----:B-1-3--:R-:W-:Y:S05]  /*cd10*/  CALL.REL.NOINC `($__internal_27_$__cuda_sm70_shflsync_idx_p) ;  /* 0x000011b000007944 */ /* 0x00afea0003c00000 */
[----:B------:R-:W-:Y:S01]  /*cd20*/  IMAD.MOV.U32 R8, RZ, RZ, R0 ;  /* 0x000000ffff087224 */ /* 0x000fe200078e0000 */
[----:B------:R-:W-:Y:S01]  /*cd30*/  MOV R3, 0x1 ;  /* 0x0000000100037802 */ /* 0x000fe20000000f00 */
[----:B------:R-:W-:Y:S01]  /*cd40*/  IMAD.MOV.U32 R5, RZ, RZ, R12 ;  /* 0x000000ffff057224 */ /* 0x000fe200078e000c */
[----:B------:R-:W-:-:S02]  /*cd50*/  MOV R0, 0x181f ;  /* 0x0000181f00007802 */ /* 0x000fc40000000f00 */
[----:B------:R-:W-:Y:S02]  /*cd60*/  MOV R2, 0xcd80 ;  /* 0x0000cd8000027802 */ /* 0x000fe40000000f00 */
[----:B------:R-:W-:Y:S05]  /*cd70*/  CALL.REL.NOINC `($__internal_27_$__cuda_sm70_shflsync_idx_p) ;  /* 0x0000115000007944 */ /* 0x000fea0003c00000 */
[----:B------:R-:W-:Y:S05]  /*cd80*/  BRA `(.L_x_1326) ;  /* 0xffff555000007947 */ /* 0x000fea000383ffff */
.L_x_1247:
[----:B-1----:R-:W-:Y:S01]  /*cd90*/  IMAD.MOV.U32 R5, RZ, RZ, R9 ;  /* 0x000000ffff057224 */ /* 0x002fe200078e0009 */
[----:B------:R-:W-:Y:S01]  /*cda0*/  MOV R3, 0x2 ;  /* 0x0000000200037802 */ /* 0x000fe20000000f00 */
[----:B----4-:R-:W-:Y:S01]  /*cdb0*/  IMAD.MOV.U32 R0, RZ, RZ, 0x181f ;  /* 0x0000181fff007424 */ /* 0x010fe200078e00ff */
[----:B------:R-:W-:Y:S02]  /*cdc0*/  MOV R2, 0xcde0 ;  /* 0x0000cde000027802 */ /* 0x000fe40000000f00 */
[----:B--23--:R-:W-:Y:S05]  /*cdd0*/  CALL.REL.NOINC `($__internal_27_$__cuda_sm70_shflsync_idx_p) ;  /* 0x000010f000007944 */ /* 0x00cfea0003c00000 */
[----:B------:R-:W-:Y:S01]  /*cde0*/  MOV R8, R0 ;  /* 0x0000000000087202 */ /* 0x000fe20000000f00 */
[----:B------:R-:W-:Y:S05]  /*cdf0*/  BRA `(.L_x_1327) ;  /* 0xffff561000007947 */ /* 0x000fea000383ffff */
.L_x_1248:
[----:B------:R-:W-:Y:S01]  /*ce00*/  IMAD.MOV.U32 R5, RZ, RZ, R12 ;  /* 0x000000ffff057224 */ /* 0x000fe200078e000c */
[----:B------:R-:W-:Y:S01]  /*ce10*/  MOV R3, 0x2 ;  /* 0x0000000200037802 */ /* 0x000fe20000000f00 */
[----:B----4-:R-:W-:Y:S01]  /*ce20*/  IMAD.MOV.U32 R0, RZ, RZ, 0x181f ;  /* 0x0000181fff007424 */ /* 0x010fe200078e00ff */
[----:B------:R-:W-:Y:S02]  /*ce30*/  MOV R2, 0xce50 ;  /* 0x0000ce5000027802 */ /* 0x000fe40000000f00 */
[----:B-123--:R-:W-:Y:S05]  /*ce40*/  CALL.REL.NOINC `($__internal_27_$__cuda_sm70_shflsync_idx_p) ;  /* 0x0000108000007944 */ /* 0x00efea0003c00000 */
[----:B------:R-:W-:Y:S05]  /*ce50*/  BRA `(.L_x_1328) ;  /* 0xffff55d000007947 */ /* 0x000fea000383ffff */
.L_x_1251:
[----:B-1----:R-:W-:Y:S01]  /*ce60*/  IMAD.MOV.U32 R5, RZ, RZ, R9 ;  /* 0x000000ffff057224 */ /* 0x002fe200078e0009 */
[----:B------:R-:W-:Y:S01]  /*ce70*/  MOV R3, 0x3 ;  /* 0x0000000300037802 */ /* 0x000fe20000000f00 */
[----:B------:R-:W-:Y:S01]  /*ce80*/  IMAD.MOV.U32 R0, RZ, RZ, 0x181f ;  /* 0x0000181fff007424 */ /* 0x000fe200078e00ff */
[----:B------:R-:W-:-:S02]  /*ce90*/  MOV R2, 0xceb0 ;  /* 0x0000ceb000027802 */ /* 0x000fc40000000f00 */
[----:B--234-:R-:W-:Y:S05]  /*cea0*/  CALL.REL.NOINC `($__internal_27_$__cuda_sm70_shflsync_idx_p) ;  /* 0x0000102000007944 */ /* 0x01cfea0003c00000 */
[----:B------:R-:W-:Y:S01]  /*ceb0*/  IMAD.MOV.U32 R8, RZ, RZ, R0 ;  /* 0x000000ffff087224 */ /* 0x000fe200078e0000 */
[----:B------:R-:W-:Y:S01]  /*cec0*/  MOV R3, 0x3 ;  /* 0x0000000300037802 */ /* 0x000fe20000000f00 */
[----:B------:R-:W-:Y:S01]  /*ced0*/  IMAD.MOV.U32 R5, RZ, RZ, R12 ;  /* 0x000000ffff057224 */ /* 0x000fe200078e000c */
[----:B------:R-:W-:-:S02]  /*cee0*/  MOV R0, 0x181f ;  /* 0x0000181f00007802 */ /* 0x000fc40000000f00 */
[----:B------:R-:W-:Y:S02]  /*cef0*/  MOV R2, 0xcf10 ;  /* 0x0000cf1000027802 */ /* 0x000fe40000000f00 */
[----:B------:R-:W-:Y:S05]  /*cf00*/  CALL.REL.NOINC `($__internal_27_$__cuda_sm70_shflsync_idx_p) ;  /* 0x00000fc000007944 */ /* 0x000fea0003c00000 */
[----:B------:R-:W-:Y:S05]  /*cf10*/  BRA `(.L_x_1329) ;  /* 0xffff565000007947 */ /* 0x000fea000383ffff */
.L_x_1260:
[----:B-1----:R-:W-:Y:S01]  /*cf20*/  IMAD.MOV.U32 R2, RZ, RZ, R213 ;  /* 0x000000ffff027224 */ /* 0x002fe200078e00d5 */
[----:B------:R-:W-:Y:S02]  /*cf30*/  MOV R5, 0x2 ;  /* 0x0000000200057802 */ /* 0x000fe40000000f00 */
[----:B------:R-:W-:Y:S02]  /*cf40*/  MOV R3, 0xcf60 ;  /* 0x0000cf6000037802 */ /* 0x000fe40000000f00 */
[----:B------:R-:W-:Y:S05]  /*cf50*/  CALL.REL.NOINC `($__internal_26_$__cuda_sm70_shflsync_bfly_p) ;  /* 0x00000f2000007944 */ /* 0x000fea0003c00000 */
[----:B------:R-:W-:Y:S01]  /*cf60*/  MOV R0, R5 ;  /* 0x0000000500007202 */ /* 0x000fe20000000f00 */
[----:B------:R-:W-:Y:S05]  /*cf70*/  BRA `(.L_x_1330) ;  /* 0xffffb21000007947 */ /* 0x000fea000383ffff */
.L_x_1261:
[----:B-1----:R-:W-:Y:S01]  /*cf80*/  IMAD.MOV.U32 R2, RZ, RZ, R0 ;  /* 0x000000ffff027224 */ /* 0x002fe200078e0000 */
[----:B------:R-:W-:Y:S02]  /*cf90*/  MOV R5, 0x1 ;  /* 0x0000000100057802 */ /* 0x000fe40000000f00 */
[----:B------:R-:W-:Y:S02]  /*cfa0*/  MOV R3, 0xcfc0 ;  /* 0x0000cfc000037802 */ /* 0x000fe40000000f00 */
[----:B--2---:R-:W-:Y:S05]  /*cfb0*/  CALL.REL.NOINC `($__internal_26_$__cuda_sm70_shflsync_bfly_p) ;  /* 0x00000ec000007944 */ /* 0x004fea0003c00000 */
[----:B------:R-:W-:Y:S01]  /*cfc0*/  FADD.FTZ R0, R0, R5 ;  /* 0x0000000500007221 */ /* 0x000fe20000010000 */
[----:B------:R-:W-:Y:S02]  /*cfd0*/  MOV R2, R214 ;  /* 0x000000d600027202 */ /* 0x000fe40000000f00 */
[----:B------:R-:W-:-:S02]  /*cfe0*/  MOV R5, 0x2 ;  /* 0x0000000200057802 */ /* 0x000fc40000000f00 */
[----:B------:R-:W-:Y:S02]  /*cff0*/  MOV R3, 0xd010 ;  /* 0x0000d01000037802 */ /* 0x000fe40000000f00 */
[----:B------:R-:W-:Y:S05]  /*d000*/  CALL.REL.NOINC `($__internal_26_$__cuda_sm70_shflsync_bfly_p) ;  /* 0x00000e7000007944 */ /* 0x000fea0003c00000 */
[----:B------:R-:W-:Y:S01]  /*d010*/  FADD.FTZ R4, R214, R5 ;  /* 0x00000005d6047221 */ /* 0x000fe20000010000 */
[----:B------:R-:W-:Y:S02]  /*d020*/  MOV R5, 0x1 ;  /* 0x0000000100057802 */ /* 0x000fe40000000f00 */
[----:B------:R-:W-:Y:S02]  /*d030*/  MOV R3, 0xd060 ;  /* 0x0000d06000037802 */ /* 0x000fe40000000f00 */
[----:B------:R-:W-:Y:S02]  /*d040*/  MOV R2, R4 ;  /* 0x0000000400027202 */ /* 0x000fe40000000f00 */
[----:B------:R-:W-:Y:S05]  /*d050*/  CALL.REL.NOINC `($__internal_26_$__cuda_sm70_shflsync_bfly_p) ;  /* 0x00000e2000007944 */ /* 0x000fea0003c00000 */
[----:B------:R-:W-:Y:S01]  /*d060*/  MOV R3, R5 ;  /* 0x0000000500037202 */ /* 0x000fe20000000f00 */
[----:B------:R-:W-:Y:S05]  /*d070*/  BRA `(.L_x_1331) ;  /* 0xffffb18000007947 */ /* 0x000fea000383ffff */
.L_x_1268:
[----:B--234-:R-:W-:Y:S01]  /*d080*/  IMAD.MOV.U32 R5, RZ, RZ, R9 ;  /* 0x000000ffff057224 */ /* 0x01cfe200078e0009 */
[----:B------:R-:W-:Y:S01]  /*d090*/  MOV R3, RZ ;  /* 0x000000ff00037202 */ /* 0x000fe20000000f00 */
[----:B------:R-:W-:Y:S01]  /*d0a0*/  IMAD.MOV.U32 R0, RZ, RZ, 0x181f ;  /* 0x0000181fff007424 */ /* 0x000fe200078e00ff */
[----:B------:R-:W-:Y:S02]  /*d0b0*/  MOV R2, 0xd0d0 ;  /* 0x0000d0d000027802 */ /* 0x000fe40000000f00 */
[----:B-1----:R-:W-:Y:S05]  /*d0c0*/  CALL.REL.NOINC `($__internal_27_$__cuda_sm70_shflsync_idx_p) ;  /* 0x00000e0000007944 */ /* 0x002fea0003c00000 */
[----:B------:R-:W-:Y:S01]  /*d0d0*/  MOV R8, R0 ;  /* 0x0000000000087202 */ /* 0x000fe20000000f00 */
[----:B------:R-:W-:Y:S05]  /*d0e0*/  BRA `(.L_x_1332) ;  /* 0xffffc8c000007947 */ /* 0x000fea000383ffff */
.L_x_1269:
[----:B------:R-:W-:Y:S01]  /*d0f0*/  IMAD.MOV.U32 R5, RZ, RZ, R12 ;  /* 0x000000ffff057224 */ /* 0x000fe200078e000c */
[----:B------:R-:W-:Y:S01]  /*d100*/  MOV R3, RZ ;  /* 0x000000ff00037202 */ /* 0x000fe20000000f00 */
[----:B------:R-:W-:Y:S01]  /*d110*/  IMAD.MOV.U32 R0, RZ, RZ, 0x181f ;  /* 0x0000181fff007424 */ /* 0x000fe200078e00ff */
[----:B------:R-:W-:-:S02]  /*d120*/  MOV R2, 0xd140 ;  /* 0x0000d14000027802 */ /* 0x000fc40000000f00 */
[----:B-123--:R-:W-:Y:S05]  /*d130*/  CALL.REL.NOINC `($__internal_27_$__cuda_sm70_shflsync_idx_p) ;  /* 0x00000d9000007944 */ /* 0x00efea0003c00000 */
[----:B------:R-:W-:Y:S05]  /*d140*/  BRA `(.L_x_1333) ;  /* 0xffffc88000007947 */ /* 0x000fea000383ffff */
.L_x_1272:
[----:B--2---:R-:W-:Y:S01]  /*d150*/  IMAD.MOV.U32 R5, RZ, RZ, R9 ;  /* 0x000000ffff057224 */ /* 0x004fe200078e0009 */
[----:B------:R-:W-:Y:S01]  /*d160*/  MOV R3, 0x1 ;  /* 0x0000000100037802 */ /* 0x000fe20000000f00 */
[----:B------:R-:W-:Y:S01]  /*d170*/  IMAD.MOV.U32 R0, RZ, RZ, 0x181f ;  /* 0x0000181fff007424 */ /* 0x000fe200078e00ff */
[----:B------:R-:W-:-:S02]  /*d180*/  MOV R2, 0xd1a0 ;  /* 0x0000d1a000027802 */ /* 0x000fc40000000f00 */
[----:B-1-34-:R-:W-:Y:S05]  /*d190*/  CALL.REL.NOINC `($__internal_27_$__cuda_sm70_shflsync_idx_p) ;  /* 0x00000d3000007944 */ /* 0x01afea0003c00000 */
[----:B------:R-:W-:Y:S01]  /*d1a0*/  IMAD.MOV.U32 R8, RZ, RZ, R0 ;  /* 0x000000ffff087224 */ /* 0x000fe200078e0000 */
[----:B------:R-:W-:Y:S01]  /*d1b0*/  MOV R3, 0x1 ;  /* 0x0000000100037802 */ /* 0x000fe20000000f00 */
[----:B------:R-:W-:Y:S01]  /*d1c0*/  IMAD.MOV.U32 R5, RZ, RZ, R12 ;  /* 0x000000ffff057224 */ /* 0x000fe200078e000c */
[----:B------:R-:W-:-:S02]  /*d1d0*/  MOV R0, 0x181f ;  /* 0x0000181f00007802 */ /* 0x000fc40000000f00 */
[----:B------:R-:W-:Y:S02]  /*d1e0*/  MOV R2, 0xd200 ;  /* 0x0000d20000027802 */ /* 0x000fe40000000f00 */
[----:B------:R-:W-:Y:S05]  /*d1f0*/  CALL.REL.NOINC `($__internal_27_$__cuda_sm70_shflsync_idx_p) ;  /* 0x00000cd000007944 */ /* 0x000fea0003c00000 */
[----:B------:R-:W-:Y:S05]  /*d200*/  BRA `(.L_x_1334) ;  /* 0xffffc8f000007947 */ /* 0x000fea000383ffff */
.L_x_1275:
[----:B--2---:R-:W-:Y:S01]  /*d210*/  IMAD.MOV.U32 R5, RZ, RZ, R9 ;  /* 0x000000ffff057224 */ /* 0x004fe200078e0009 */
[----:B------:R-:W-:Y:S01]  /*d220*/  MOV R3, 0x2 ;  /* 0x0000000200037802 */ /* 0x000fe20000000f00 */
[----:B------:R-:W-:Y:S01]  /*d230*/  IMAD.MOV.U32 R0, RZ, RZ, 0x181f ;  /* 0x0000181fff007424 */ /* 0x000fe200078e00ff */
[----:B------:R-:W-:Y:S02]  /*d240*/  MOV R2, 0xd260 ;  /* 0x0000d26000027802 */ /* 0x000fe40000000f00 */
[----:B-1-34-:R-:W-:Y:S05]  /*d250*/  CALL.REL.NOINC `($__internal_27_$__cuda_sm70_shflsync_idx_p) ;  /* 0x00000c7000007944 */ /* 0x01afea0003c00000 */
[----:B------:R-:W-:Y:S01]  /*d260*/  MOV R8, R0 ;  /* 0x0000000000087202 */ /* 0x000fe20000000f00 */
[----:B------:R-:W-:Y:S05]  /*d270*/  BRA `(.L_x_1335) ;  /* 0xffffc9b000007947 */ /* 0x000fea000383ffff */
.L_x_1276:
[----:B--2---:R-:W-:Y:S01]  /*d280*/  IMAD.MOV.U32 R5, RZ, RZ, R12 ;  /* 0x000000ffff057224 */ /* 0x004fe200078e000c */
[----:B------:R-:W-:Y:S01]  /*d290*/  MOV R3, 0x2 ;  /* 0x0000000200037802 */ /* 0x000fe20000000f00 */
[----:B------:R-:W-:Y:S01]  /*d2a0*/  IMAD.MOV.U32 R0, RZ, RZ, 0x181f ;  /* 0x0000181fff007424 */ /* 0x000fe200078e00ff */
[----:B------:R-:W-:Y:S02]  /*d2b0*/  MOV R2, 0xd2d0 ;  /* 0x0000d2d000027802 */ /* 0x000fe40000000f00 */
[----:B-1-34-:R-:W-:Y:S05]  /*d2c0*/  CALL.REL.NOINC `($__internal_27_$__cuda_sm70_shflsync_idx_p) ;  /* 0x00000c0000007944 */ /* 0x01afea0003c00000 */
[----:B------:R-:W-:Y:S05]  /*d2d0*/  BRA `(.L_x_1336) ;  /* 0xffffc97000007947 */ /* 0x000fea000383ffff */
.L_x_1279:
[----:B---3--:R-:W-:Y:S01]  /*d2e0*/  IMAD.MOV.U32 R5, RZ, RZ, R9 ;  /* 0x000000ffff057224 */ /* 0x008fe200078e0009 */
[----:B------:R-:W-:Y:S01]  /*d2f0*/  MOV R3, 0x3 ;  /* 0x0000000300037802 */ /* 0x000fe20000000f00 */
[----:B----4-:R-:W-:Y:S01]  /*d300*/  IMAD.MOV.U32 R0, RZ, RZ, 0x181f ;  /* 0x0000181fff007424 */ /* 0x010fe200078e00ff */
[----:B------:R-:W-:-:S02]  /*d310*/  MOV R2, 0xd330 ;  /* 0x0000d33000027802 */ /* 0x000fc40000000f00 */
[----:B-12---:R-:W-:Y:S05]  /*d320*/  CALL.REL.NOINC `($__internal_27_$__cuda_sm70_shflsync_idx_p) ;  /* 0x00000ba000007944 */ /* 0x006fea0003c00000 */
[----:B------:R-:W-:Y:S01]  /*d330*/  IMAD.MOV.U32 R6, RZ, RZ, R0 ;  /* 0x000000ffff067224 */ /* 0x000fe200078e0000 */
[----:B------:R-:W-:Y:S01]  /*d340*/  MOV R3, 0x3 ;  /* 0x0000000300037802 */ /* 0x000fe20000000f00 */
[----:B------:R-:W-:Y:S01]  /*d350*/  IMAD.MOV.U32 R5, RZ, RZ, R12 ;  /* 0x000000ffff057224 */ /* 0x000fe200078e000c */
[----:B------:R-:W-:-:S02]  /*d360*/  MOV R0, 0x181f ;  /* 0x0000181f00007802 */ /* 0x000fc40000000f00 */
[----:B------:R-:W-:Y:S02]  /*d370*/  MOV R2, 0xd390 ;  /* 0x0000d39000027802 */ /* 0x000fe40000000f00 */
[----:B------:R-:W-:Y:S05]  /*d380*/  CALL.REL.NOINC `($__internal_27_$__cuda_sm70_shflsync_idx_p) ;  /* 0x00000b4000007944 */ /* 0x000fea0003c00000 */
[----:B------:R-:W-:Y:S05]  /*d390*/  BRA `(.L_x_1337) ;  /* 0xffffc9f000007947 */ /* 0x000fea000383ffff */
.L_x_1281:
[----:B------:R-:W-:Y:S01]  /*d3a0*/  IMAD.MOV.U32 R5, RZ, RZ, R12 ;  /* 0x000000ffff057224 */ /* 0x000fe200078e000c */
[----:B------:R-:W-:Y:S01]  /*d3b0*/  MOV R3, RZ ;  /* 0x000000ff00037202 */ /* 0x000fe20000000f00 */
[----:B------:R-:W-:Y:S01]  /*d3c0*/  IMAD.MOV.U32 R0, RZ, RZ, 0x1c1f ;  /* 0x00001c1fff007424 */ /* 0x000fe200078e00ff */
[----:B------:R-:W-:Y:S02]  /*d3d0*/  MOV R2, 0xd3f0 ;  /* 0x0000d3f000027802 */ /* 0x000fe40000000f00 */
[----:B------:R-:W-:Y:S05]  /*d3e0*/  CALL.REL.NOINC `($__internal_27_$__cuda_sm70_shflsync_idx_p) ;  /* 0x00000ae000007944 */ /* 0x000fea0003c00000 */
[----:B------:R-:W-:Y:S01]  /*d3f0*/  MOV R4, R0 ;  /* 0x0000000000047202 */ /* 0x000fe20000000f00 */
[----:B------:R-:W-:Y:S05]  /*d400*/  BRA `(.L_x_1338) ;  /* 0xffffcca000007947 */ /* 0x000fea000383ffff */
.L_x_1282:
[----:B------:R-:W-:Y:S01]  /*d410*/  IMAD.MOV.U32 R5, RZ, RZ, R33 ;  /* 0x000000ffff057224 */ /* 0x000fe200078e0021 */
[----:B------:R-:W-:Y:S01]  /*d420*/  MOV R3, RZ ;  /* 0x000000ff00037202 */ /* 0x000fe20000000f00 */
[----:B------:R-:W-:Y:S01]  /*d430*/  IMAD.MOV.U32 R0, RZ, RZ, 0x1c1f ;  /* 0x00001c1fff007424 */ /* 0x000fe200078e00ff */
[----:B------:R-:W-:Y:S02]  /*d440*/  MOV R2, 0xd460 ;  /* 0x0000d46000027802 */ /* 0x000fe40000000f00 */
[----:B-12---:R-:W-:Y:S05]  /*d450*/  CALL.REL.NOINC `($__internal_27_$__cuda_sm70_shflsync_idx_p) ;  /* 0x00000a7000007944 */ /* 0x006fea0003c00000 */
[----:B------:R-:W-:Y:S05]  /*d460*/  BRA `(.L_x_1339) ;  /* 0xffffcc6000007947 */ /* 0x000fea000383ffff */
.L_x_1285:
[----:B------:R-:W-:Y:S01]  /*d470*/  IMAD.MOV.U32 R5, RZ, RZ, R12 ;  /* 0x000000ffff057224 */ /* 0x000fe200078e000c */
[----:B----4-:R-:W-:Y:S01]  /*d480*/  MOV R3, 0x1 ;  /* 0x0000000100037802 */ /* 0x010fe20000000f00 */
[----:B------:R-:W-:Y:S01]  /*d490*/  IMAD.MOV.U32 R0, RZ, RZ, 0x1c1f ;  /* 0x00001c1fff007424 */ /* 0x000fe200078e00ff */
[----:B------:R-:W-:-:S02]  /*d4a0*/  MOV R2, 0xd4c0 ;  /* 0x0000d4c000027802 */ /* 0x000fc40000000f00 */
[----:B-123--:R-:W-:Y:S05]  /*d4b0*/  CALL.REL.NOINC `($__internal_27_$__cuda_sm70_shflsync_idx_p) ;  /* 0x00000a1000007944 */ /* 0x00efea0003c00000 */
[----:B------:R-:W-:Y:S01]  /*d4c0*/  IMAD.MOV.U32 R4, RZ, RZ, R0 ;  /* 0x000000ffff047224 */ /* 0x000fe200078e0000 */
[----:B------:R-:W-:Y:S01]  /*d4d0*/  MOV R3, 0x1 ;  /* 0x0000000100037802 */ /* 0x000fe20000000f00 */
[----:B------:R-:W-:Y:S01]  /*d4e0*/  IMAD.MOV.U32 R5, RZ, RZ, R33 ;  /* 0x000000ffff057224 */ /* 0x000fe200078e0021 */
[----:B------:R-:W-:-:S02]  /*d4f0*/  MOV R0, 0x1c1f ;  /* 0x00001c1f00007802 */ /* 0x000fc40000000f00 */
[----:B------:R-:W-:Y:S02]  /*d500*/  MOV R2, 0xd520 ;  /* 0x0000d52000027802 */ /* 0x000fe40000000f00 */
[----:B------:R-:W-:Y:S05]  /*d510*/  CALL.REL.NOINC `($__internal_27_$__cuda_sm70_shflsync_idx_p) ;  /* 0x000009b000007944 */ /* 0x000fea0003c00000 */
[----:B------:R-:W-:Y:S05]  /*d520*/  BRA `(.L_x_1340) ;  /* 0xffffd52000007947 */ /* 0x000fea000383ffff */
.L_x_1289:
[----:B------:R-:W-:Y:S01]  /*d530*/  IMAD.MOV.U32 R5, RZ, RZ, R9 ;  /* 0x000000ffff057224 */ /* 0x000fe200078e0009 */
[----:B------:R-:W-:Y:S01]  /*d540*/  MOV R3, RZ ;  /* 0x000000ff00037202 */ /* 0x000fe20000000f00 */
[----:B------:R-:W-:Y:S01]  /*d550*/  IMAD.MOV.U32 R0, RZ, RZ, 0x181f ;  /* 0x0000181fff007424 */ /* 0x000fe200078e00ff */
[----:B------:R-:W-:Y:S02]  /*d560*/  MOV R2, 0xd580 ;  /* 0x0000d58000027802 */ /* 0x000fe40000000f00 */
[----:B--2---:R-:W-:Y:S05]  /*d570*/  CALL.REL.NOINC `($__internal_27_$__cuda_sm70_shflsync_idx_p) ;  /* 0x0000095000007944 */ /* 0x004fea0003c00000 */
[----:B------:R-:W-:Y:S01]  /*d580*/  MOV R8, R0 ;  /* 0x0000000000087202 */ /* 0x000fe20000000f00 */
[----:B------:R-:W-:Y:S05]  /*d590*/  BRA `(.L_x_1341) ;  /* 0xffffe26000007947 */ /* 0x000fea000383ffff */
.L_x_1290:
[----:B------:R-:W-:Y:S01]  /*d5a0*/  IMAD.MOV.U32 R5, RZ, RZ, R12 ;  /* 0x000000ffff057224 */ /* 0x000fe200078e000c */
[----:B------:R-:W-:Y:S01]  /*d5b0*/  MOV R3, RZ ;  /* 0x000000ff00037202 */ /* 0x000fe20000000f00 */
[----:B------:R-:W-:Y:S01]  /*d5c0*/  IMAD.MOV.U32 R0, RZ, RZ, 0x181f ;  /* 0x0000181fff007424 */ /* 0x000fe200078e00ff */
[----:B------:R-:W-:Y:S02]  /*d5d0*/  MOV R2, 0xd5f0 ;  /* 0x0000d5f000027802 */ /* 0x000fe40000000f00 */
[----:B-123--:R-:W-:Y:S05]  /*d5e0*/  CALL.REL.NOINC `($__internal_27_$__cuda_sm70_shflsync_idx_p) ;  /* 0x000008e000007944 */ /* 0x00efea0003c00000 */
[----:B------:R-:W-:Y:S05]  /*d5f0*/  BRA `(.L_x_1342) ;  /* 0xffffe22000007947 */ /* 0x000fea000383ffff */
.L_x_1293:
        /* <DEDUP_REMOVED lines=12> */
.L_x_1296:
[----:B-1----:R-:W-:Y:S01]  /*d6c0*/  IMAD.MOV.U32 R5, RZ, RZ, R9 ;  /* 0x000000ffff057224 */ /* 0x002fe200078e0009 */
[----:B------:R-:W-:Y:S01]  /*d6d0*/  MOV R3, 0x2 ;  /* 0x0000000200037802 */ /* 0x000fe20000000f00 */
[----:B------:R-:W-:Y:S01]  /*d6e0*/  IMAD.MOV.U32 R0, RZ, RZ, 0x181f ;  /* 0x0000181fff007424 */ /* 0x000fe200078e00ff */
[----:B------:R-:W-:Y:S02]  /*d6f0*/  MOV R2, 0xd710 ;  /* 0x0000d71000027802 */ /* 0x000fe40000000f00 */
[----:B--234-:R-:W-:Y:S05]  /*d700*/  CALL.REL.NOINC `($__internal_27_$__cuda_sm70_shflsync_idx_p) ;  /* 0x000007c000007944 */ /* 0x01cfea0003c00000 */
[----:B------:R-:W-:Y:S01]  /*d710*/  MOV R8, R0 ;  /* 0x0000000000087202 */ /* 0x000fe20000000f00 */
[----:B------:R-:W-:Y:S05]  /*d720*/  BRA `(.L_x_1344) ;  /* 0xffffe36000007947 */ /* 0x000fea000383ffff */
.L_x_1297:
[----:B-1----:R-:W-:Y:S01]  /*d730*/  IMAD.MOV.U32 R5, RZ, RZ, R12 ;  /* 0x000000ffff057224 */ /* 0x002fe200078e000c */
[----:B------:R-:W-:Y:S01]  /*d740*/  MOV R3, 0x2 ;  /* 0x0000000200037802 */ /* 0x000fe20000000f00 */
[----:B------:R-:W-:Y:S01]  /*d750*/  IMAD.MOV.U32 R0, RZ, RZ, 0x181f ;  /* 0x0000181fff007424 */ /* 0x000fe200078e00ff */
[----:B------:R-:W-:Y:S02]  /*d760*/  MOV R2, 0xd780 ;  /* 0x0000d78000027802 */ /* 0x000fe40000000f00 */
[----:B--234-:R-:W-:Y:S05]  /*d770*/  CALL.REL.NOINC `($__internal_27_$__cuda_sm70_shflsync_idx_p) ;  /* 0x0000075000007944 */ /* 0x01cfea0003c00000 */
[----:B------:R-:W-:Y:S05]  /*d780*/  BRA `(.L_x_1345) ;  /* 0xffffe32000007947 */ /* 0x000fea000383ffff */
.L_x_1300:
        /* <DEDUP_REMOVED lines=12> */
.L_x_1302:
[----:B---3--:R-:W-:Y:S01]  /*d850*/  IMAD.MOV.U32 R5, RZ, RZ, R86 ;  /* 0x000000ffff057224 */ /* 0x008fe200078e0056 */
[----:B------:R-:W-:Y:S01]  /*d860*/  MOV R3, RZ ;  /* 0x000000ff00037202 */ /* 0x000fe20000000f00 */
[----:B------:R-:W-:Y:S01]  /*d870*/  IMAD.MOV.U32 R0, RZ, RZ, 0x1f ;  /* 0x0000001fff007424 */ /* 0x000fe200078e00ff */
[----:B------:R-:W-:Y:S02]  /*d880*/  MOV R2, 0xd8a0 ;  /* 0x0000d8a000027802 */ /* 0x000fe40000000f00 */
[----:B-1----:R-:W-:Y:S05]  /*d890*/  CALL.REL.NOINC `($__internal_27_$__cuda_sm70_shflsync_idx_p) ;  /* 0x0000063000007944 */ /* 0x002fea0003c00000 */
[----:B------:R-:W-:Y:S01]  /*d8a0*/  MOV R9, R0 ;  /* 0x0000000000097202 */ /* 0x000fe20000000f00 */
[----:B------:R-:W-:Y:S05]  /*d8b0*/  BRA `(.L_x_1347) ;  /* 0xffffe4f000007947 */ /* 0x000fea000383ffff */
.L_x_1303:
[----:B------:R-:W-:Y:S01]  /*d8c0*/  IMAD.MOV.U32 R5, RZ, RZ, R86 ;  /* 0x000000ffff057224 */ /* 0x000fe200078e0056 */
[----:B------:R-:W-:Y:S01]  /*d8d0*/  MOV R3, 0x1 ;  /* 0x0000000100037802 */ /* 0x000fe20000000f00 */
[----:B------:R-:W-:Y:S01]  /*d8e0*/  IMAD.MOV.U32 R0, RZ, RZ, 0x1f ;  /* 0x0000001fff007424 */ /* 0x000fe200078e00ff */
[----:B------:R-:W-:Y:S02]  /*d8f0*/  MOV R2, 0xd910 ;  /* 0x0000d91000027802 */ /* 0x000fe40000000f00 */
[----:B-123--:R-:W-:Y:S05]  /*d900*/  CALL.REL.NOINC `($__internal_27_$__cuda_sm70_shflsync_idx_p) ;  /* 0x000005c000007944 */ /* 0x00efea0003c00000 */
[----:B------:R-:W-:Y:S01]  /*d910*/  MOV R8, R0 ;  /* 0x0000000000087202 */ /* 0x000fe20000000f00 */
[----:B------:R-:W-:Y:S05]  /*d920*/  BRA `(.L_x_1348) ;  /* 0xffffe4a000007947 */ /* 0x000fea000383ffff */
.L_x_1304:
[----:B------:R-:W-:Y:S02]  /*d930*/  MOV R2, 0x1 ;  /* 0x0000000100027802 */ /* 0x000fe40000000f00 */
[----:B------:R-:W-:-:S02]  /*d940*/  MOV R3, 0xd960 ;  /* 0x0000d96000037802 */ /* 0x000fc40000000f00 */
[----:B--234-:R-:W-:Y:S05]  /*d950*/  CALL.REL.NOINC `($__internal_28_$__cuda_sm70_shflsync_up_p) ;  /* 0x000005c000007944 */ /* 0x01cfea0003c00000 */
[----:B------:R-:W-:Y:S05]  /*d960*/  BRA `(.L_x_1349) ;  /* 0xffffe58000007947 */ /* 0x000fea000383ffff */
.L_x_1305:
[----:B------:R-:W-:Y:S02]  /*d970*/  MOV R2, 0x2 ;  /* 0x0000000200027802 */ /* 0x000fe40000000f00 */
[----:B------:R-:W-:-:S02]  /*d980*/  MOV R3, 0xd9a0 ;  /* 0x0000d9a000037802 */ /* 0x000fc40000000f00 */
[----:B--23--:R-:W-:Y:S05]  /*d990*/  CALL.REL.NOINC `($__internal_28_$__cuda_sm70_shflsync_up_p) ;  /* 0x0000058000007944 */ /* 0x00cfea0003c00000 */
[----:B------:R-:W-:Y:S01]  /*d9a0*/  SEL R3, R4, RZ, P1 ;  /* 0x000000ff04037207 */ /* 0x000fe20000800000 */
[----:B------:R-:W-:-:S04]  /*d9b0*/  IMAD.MOV.U32 R2, RZ, RZ, 0x4 ;  /* 0x00000004ff027424 */ /* 0x000fc800078e00ff */
[----:B------:R-:W-:Y:S01]  /*d9c0*/  IMAD.IADD R0, R0, 0x1, R3 ;  /* 0x0000000100007824 */ /* 0x000fe200078e0203 */
[----:B------:R-:W-:Y:S02]  /*d9d0*/  MOV R3, 0xd9f0 ;  /* 0x0000d9f000037802 */ /* 0x000fe40000000f00 */
        /* <DEDUP_REMOVED lines=19> */
.L_x_1309:
[----:B------:R-:W-:Y:S02]  /*db10*/  MOV R2, 0x1 ;  /* 0x0000000100027802 */ /* 0x000fe40000000f00 */
[----:B------:R-:W-:Y:S02]  /*db20*/  MOV R3, 0xdb40 ;  /* 0x0000db4000037802 */ /* 0x000fe40000000f00 */
[----:B------:R-:W-:Y:S05]  /*db30*/  CALL.REL.NOINC `($__internal_28_$__cuda_sm70_shflsync_up_p) ;  /* 0x000003e000007944 */ /* 0x000fea0003c00000 */
[----:B------:R-:W-:Y:S01]  /*db40*/  MOV R2, R4 ;  /* 0x0000000400027202 */ /* 0x000fe20000000f00 */
[----:B------:R-:W-:Y:S05]  /*db50*/  BRA `(.L_x_1351) ;  /* 0xffffe5e000007947 */ /* 0x000fea000383ffff */
.L_x_1310:
[----:B------:R-:W-:Y:S02]  /*db60*/  MOV R2, 0x2 ;  /* 0x0000000200027802 */ /* 0x000fe40000000f00 */
        /* <DEDUP_REMOVED lines=25> */
.L_x_1312:
[----:B------:R-:W-:Y:S02]  /*dd00*/  SEL R0, RZ, 0x1, P0 ;  /* 0x00000001ff007807 */ /* 0x000fe40000000000 */
[----:B------:R-:W-:Y:S02]  /*dd10*/  MOV R2, 0xdd30 ;  /* 0x0000dd3000027802 */ /* 0x000fe40000000f00 */
[----:B-1----:R-:W-:Y:S05]  /*dd20*/  CALL.REL.NOINC `($__internal_29_$__cuda_sm70_votesync_ballot) ;  /* 0x0000026000007944 */ /* 0x002fea0003c00000 */
[----:B------:R-:W-:Y:S01]  /*dd30*/  MOV R8, R0 ;  /* 0x0000000000087202 */ /* 0x000fe20000000f00 */
[----:B------:R-:W-:Y:S05]  /*dd40*/  BRA `(.L_x_1353) ;  /* 0xffffe58000007947 */ /* 0x000fea000383ffff */
.L_x_1313:
[----:B------:R-:W-:Y:S01]  /*dd50*/  IMAD.MOV.U32 R5, RZ, RZ, R6 ;  /* 0x000000ffff057224 */ /* 0x000fe200078e0006 */
[----:B---3--:R-:W-:Y:S01]  /*dd60*/  MOV R3, R12 ;  /* 0x0000000c00037202 */ /* 0x008fe20000000f00 */
[----:B------:R-:W-:Y:S01]  /*dd70*/  IMAD.MOV.U32 R0, RZ, RZ, 0x1f ;  /* 0x0000001fff007424 */ /* 0x000fe200078e00ff */
[----:B------:R-:W-:Y:S02]  /*dd80*/  MOV R2, 0xdda0 ;  /* 0x0000dda000027802 */ /* 0x000fe40000000f00 */
[----:B-12---:R-:W-:Y:S05]  /*dd90*/  CALL.REL.NOINC `($__internal_27_$__cuda_sm70_shflsync_idx_p) ;  /* 0x0000013000007944 */ /* 0x006fea0003c00000 */
[----:B------:R-:W-:Y:S01]  /*dda0*/  IMAD.MOV.U32 R6, RZ, RZ, R0 ;  /* 0x000000ffff067224 */ /* 0x000fe200078e0000 */
[----:B------:R-:W-:Y:S01]  /*ddb0*/  MOV R3, R12 ;  /* 0x0000000c00037202 */ /* 0x000fe20000000f00 */
[----:B------:R-:W-:Y:S01]  /*ddc0*/  IMAD.MOV.U32 R5, RZ, RZ, R7 ;  /* 0x000000ffff057224 */ /* 0x000fe200078e0007 */
[----:B------:R-:W-:Y:S02]  /*ddd0*/  MOV R0, 0x1f ;  /* 0x0000001f00007802 */ /* 0x000fe40000000f00 */
[----:B------:R-:W-:-:S02]  /*dde0*/  MOV R2, 0xde00 ;  /* 0x0000de0000027802 */ /* 0x000fc40000000f00 */
[----:B------:R-:W-:Y:S05]  /*ddf0*/  CALL.REL.NOINC `($__internal_27_$__cuda_sm70_shflsync_idx_p) ;  /* 0x000000d000007944 */ /* 0x000fea0003c00000 */
[----:B------:R-:W-:Y:S01]  /*de00*/  MOV R7, R0 ;  /* 0x0000000000077202 */ /* 0x000fe20000000f00 */
[----:B------:R-:W-:Y:S05]  /*de10*/  BRA `(.L_x_1354) ;  /* 0xffffe4f000007947 */ /* 0x000fea000383ffff */
.L_x_1316:
[----:B------:R-:W-:Y:S01]  /*de20*/  IMAD.MOV.U32 R5, RZ, RZ, R4 ;  /* 0x000000ffff057224 */ /* 0x000fe200078e0004 */
[----:B------:R-:W-:-:S02]  /*de30*/  MOV R0, 0x1f ;  /* 0x0000001f00007802 */ /* 0x000fc40000000f00 */
[----:B------:R-:W-:Y:S02]  /*de40*/  MOV R2, 0xde60 ;  /* 0x0000de6000027802 */ /* 0x000fe40000000f00 */
[----:B-1234-:R-:W-:Y:S05]  /*de50*/  CALL.REL.NOINC `($__internal_27_$__cuda_sm70_shflsync_idx_p) ;  /* 0x0000007000007944 */ /* 0x01efea0003c00000 */
[----:B------:R-:W-:Y:S01]  /*de60*/  MOV R11, R0 ;  /* 0x00000000000b7202 */ /* 0x000fe20000000f00 */
[----:B------:R-:W-:Y:S05]  /*de70*/  BRA `(.L_x_1315) ;  /* 0xffffe4f000007947 */ /* 0x000fea000383ffff */
        .weak           $__internal_26_$__cuda_sm70_shflsync_bfly_p
        .type           $__internal_26_$__cuda_sm70_shflsync_bfly_p,@function
        .size           $__internal_26_$__cuda_sm70_shflsync_bfly_p,($__internal_27_$__cuda_sm70_shflsync_idx_p - $__internal_26_$__cuda_sm70_shflsync_bfly_p)
$__internal_26_$__cuda_sm70_shflsync_bfly_p:
[----:B------:R-:W-:Y:S04]  /*de80*/  WARPSYNC R6 ;  /* 0x0000000600007348 */ /* 0x000fe80003800000 */
[----:B------:R1:W2:Y:S02]  /*de90*/  SHFL.BFLY PT, R5, R2, R5, R7 ;  /* 0x0c00000502057389 */ /* 0x0002a400000e0007 */
[----:B-1----:R-:W-:Y:S02]  /*dea0*/  MOV R2, R3 ;  /* 0x0000000300027202 */ /* 0x002fe40000000f00 */
[----:B------:R-:W-:-:S04]  /*deb0*/  MOV R3, 0x0 ;  /* 0x0000000000037802 */ /* 0x000fc80000000f00 */
[----:B--2---:R-:W-:Y:S05]  /*dec0*/  RET.REL.NODEC R2 `(_ZN7cutlass13device_kernelIN5flash19enable_sm80_to_sm89INS1_16FlashAttnFwdSm80INS1_25CollectiveMainloopFwdSm80ILi8ELi2ELb0EN4cute5tupleIJNS5_1CILi128EEENS7_ILi64EEENS7_ILi192EEEEEELi192ENS_6half_tEfNS_4arch4Sm80ELb0ELb0ELb1ELb1ELb0ELb0ELb1ELb1EEENS1_21CollectiveEpilogueFwdINS6_IJS8_SA_S9_EEENS6_IJNS7_ILi1EEESI_SI_EEESC_SE_Li256ELb1ELb1ELb1ELb0EEENS1_36VarlenDynamicPersistentTileSchedulerILi128ELi64ELi256ELi256ELb1ELb1ELb0ELb0ELb1ELb1EEEEEEEEEvNT_6ParamsE) ;  /* 0xffff213002007950 */ /* 0x004fea0003c3ffff */
        .weak           $__internal_27_$__cuda_sm70_shflsync_idx_p
        .type           $__internal_27_$__cuda_sm70_shflsync_idx_p,@function
        .size           $__internal_27_$__cuda_sm70_shflsync_idx_p,($__internal_28_$__cuda_sm70_shflsync_up_p - $__internal_27_$__cuda_sm70_shflsync_idx_p)
$__internal_27_$__cuda_sm70_shflsync_idx_p:
[----:B------:R-:W-:-:S04]  /*ded0*/  MOV R87, 0xffffffff ;  /* 0xffffffff00577802 */ /* 0x000fc80000000f00 */
[----:B------:R-:W-:Y:S04]  /*dee0*/  WARPSYNC R87 ;  /* 0x0000005700007348 */ /* 0x000fe80003800000 */
[----:B------:R1:W2:Y:S02]  /*def0*/  SHFL.IDX PT, R0, R5, R3, R0 ;  /* 0x0000000305007389 */ /* 0x0002a400000e0000 */
[----:B-1----:R-:W-:-:S04]  /*df00*/  MOV R3, 0x0 ;  /* 0x0000000000037802 */ /* 0x002fc80000000f00 */
[----:B--2---:R-:W-:Y:S05]  /*df10*/  RET.REL.NODEC R2 `(_ZN7cutlass13device_kernelIN5flash19enable_sm80_to_sm89INS1_16FlashAttnFwdSm80INS1_25CollectiveMainloopFwdSm80ILi8ELi2ELb0EN4cute5tupleIJNS5_1CILi128EEENS7_ILi64EEENS7_ILi192EEEEEELi192ENS_6half_tEfNS_4arch4Sm80ELb0ELb0ELb1ELb1ELb0ELb0ELb1ELb1EEENS1_21CollectiveEpilogueFwdINS6_IJS8_SA_S9_EEENS6_IJNS7_ILi1EEESI_SI_EEESC_SE_Li256ELb1ELb1ELb1ELb0EEENS1_36VarlenDynamicPersistentTileSchedulerILi128ELi64ELi256ELi256ELb1ELb1ELb0ELb0ELb1ELb1EEEEEEEEEvNT_6ParamsE) ;  /* 0xffff20e002007950 */ /* 0x004fea0003c3ffff */
        .weak           $__internal_28_$__cuda_sm70_shflsync_up_p
        .type           $__internal_28_$__cuda_sm70_shflsync_up_p,@function
        .size           $__internal_28_$__cuda_sm70_shflsync_up_p,($__internal_29_$__cuda_sm70_votesync_ballot - $__internal_28_$__cuda_sm70_shflsync_up_p)
$__internal_28_$__cuda_sm70_shflsync_up_p:
[----:B------:R-:W-:Y:S02]  /*df20*/  IMAD.MOV.U32 R4, RZ, RZ, RZ ;  /* 0x000000ffff047224 */ /* 0x000fe400078e00ff */
[----:B------:R-:W-:-:S04]  /*df30*/  IMAD.MOV.U32 R10, RZ, RZ, -0x1 ;  /* 0xffffffffff0a7424 */ /* 0x000fc800078e00ff */
[----:B------:R-:W-:Y:S04]  /*df40*/  WARPSYNC R10 ;  /* 0x0000000a00007348 */ /* 0x000fe80003800000 */
[----:B------:R1:W2:Y:S02]  /*df50*/  SHFL.UP PT, R4, R0, R2, R4 ;  /* 0x0400000200047389 */ /* 0x0002a400000e0004 */
[----:B-1----:R-:W-:Y:S02]  /*df60*/  MOV R2, R3 ;  /* 0x0000000300027202 */ /* 0x002fe40000000f00 */
[----:B------:R-:W-:-:S04]  /*df70*/  MOV R3, 0x0 ;  /* 0x0000000000037802 */ /* 0x000fc80000000f00 */
[----:B--2---:R-:W-:Y:S05]  /*df80*/  RET.REL.NODEC R2 `(_ZN7cutlass13device_kernelIN5flash19enable_sm80_to_sm89INS1_16FlashAttnFwdSm80INS1_25CollectiveMainloopFwdSm80ILi8ELi2ELb0EN4cute5tupleIJNS5_1CILi128EEENS7_ILi64EEENS7_ILi192EEEEEELi192ENS_6half_tEfNS_4arch4Sm80ELb0ELb0ELb1ELb1ELb0ELb0ELb1ELb1EEENS1_21CollectiveEpilogueFwdINS6_IJS8_SA_S9_EEENS6_IJNS7_ILi1EEESI_SI_EEESC_SE_Li256ELb1ELb1ELb1ELb0EEENS1_36VarlenDynamicPersistentTileSchedulerILi128ELi64ELi256ELi256ELb1ELb1ELb0ELb0ELb1ELb1EEEEEEEEEvNT_6ParamsE) ;  /* 0xffff207002007950 */ /* 0x004fea0003c3ffff */
        .weak           $__internal_29_$__cuda_sm70_votesync_ballot
        .type           $__internal_29_$__cuda_sm70_votesync_ballot,@function
        .size           $__internal_29_$__cuda_sm70_votesync_ballot,(.L_x_2488 - $__internal_29_$__cuda_sm70_votesync_ballot)
$__internal_29_$__cuda_sm70_votesync_ballot:
[----:B------:R-:W-:Y:S01]  /*df90*/  ISETP.NE.U32.AND P0, PT, R0, 0x1, PT ;  /* 0x000000010000780c */ /* 0x000fe20003f05070 */
[----:B------:R-:W-:-:S04]  /*dfa0*/  IMAD.MOV.U32 R3, RZ, RZ, -0x1 ;  /* 0xffffffffff037424 */ /* 0x000fc800078e00ff */
[----:B------:R-:W-:Y:S08]  /*dfb0*/  WARPSYNC R3 ;  /* 0x0000000300007348 */ /* 0x000ff00003800000 */
[----:B------:R-:W-:-:S04]  /*dfc0*/  VOTE.ANY R0, PT, !P0 ;  /* 0x0000000000007806 */ /* 0x000fc800040e0100 */
[----:B------:R-:W-:Y:S01]  /*dfd0*/  LOP3.LUT R0, R0, R3, RZ, 0xc0, !PT ;  /* 0x0000000300007212 */ /* 0x000fe200078ec0ff */
[----:B------:R-:W-:-:S04]  /*dfe0*/  IMAD.MOV.U32 R3, RZ, RZ, 0x0 ;  /* 0x00000000ff037424 */ /* 0x000fc800078e00ff */
[----:B------:R-:W-:Y:S05]  /*dff0*/  RET.REL.NODEC R2 `(_ZN7cutlass13device_kernelIN5flash19enable_sm80_to_sm89INS1_16FlashAttnFwdSm80INS1_25CollectiveMainloopFwdSm80ILi8ELi2ELb0EN4cute5tupleIJNS5_1CILi128EEENS7_ILi64EEENS7_ILi192EEEEEELi192ENS_6half_tEfNS_4arch4Sm80ELb0ELb0ELb1ELb1ELb0ELb0ELb1ELb1EEENS1_21CollectiveEpilogueFwdINS6_IJS8_SA_S9_EEENS6_IJNS7_ILi1EEESI_SI_EEESC_SE_Li256ELb1ELb1ELb1ELb0EEENS1_36VarlenDynamicPersistentTileSchedulerILi128ELi64ELi256ELi256ELb1ELb1ELb0ELb0ELb1ELb1EEEEEEEEEvNT_6ParamsE) ;  /* 0xffff200002007950 */ /* 0x000fea0003c3ffff */
.L_x_1355:
        /* <DEDUP_REMOVED lines=16> */
.L_x_2488:


//--------------------- .text._ZN7cutlass13device_kernelIN5flash19enable_sm80_to_sm89INS1_16FlashAttnFwdSm80INS1_25CollectiveMainloopFwdSm80ILi8ELi2ELb0EN4cute5tupleIJNS5_1CILi128EEENS7_ILi64EEENS7_ILi192EEEEEELi192ENS_6half_tEfNS_4arch4Sm80ELb0ELb0ELb1ELb1ELb0ELb1ELb1ELb1EEENS1_21CollectiveEpilogueFwdINS6_IJS8_SA_S9_EEENS6_IJNS7_ILi1EEESI_SI_EEESC_SE_Li256ELb1ELb1ELb1ELb0EEENS1_36VarlenDynamicPersistentTileSchedulerILi128ELi64ELi256ELi256ELb1ELb1ELb0ELb0ELb1ELb1EEEEEEEEEvNT_6ParamsE --------------------------
	.section	.text._ZN7cutlass13device_kernelIN5flash19enable_sm80_to_sm89INS1_16FlashAttnFwdSm80INS1_25CollectiveMainloopFwdSm80ILi8ELi2ELb0EN4cute5tupleIJNS5_1CILi128EEENS7_ILi64EEENS7_ILi192EEEEEELi192ENS_6half_tEfNS_4arch4Sm80ELb0ELb0ELb1ELb1ELb0ELb1ELb1ELb1EEENS1_21CollectiveEpilogueFwdINS6_IJS8_SA_S9_EEENS6_IJNS7_ILi1EEESI_SI_EEESC_SE_Li256ELb1ELb1ELb1ELb0EEENS1_36VarlenDynamicPersistentTileSchedulerILi128ELi64ELi256ELi256ELb1ELb1ELb0ELb0ELb1ELb1EEEEEEEEEvNT_6ParamsE,"ax",@progbits
	.sectioninfo	@"SHI_REGISTERS=252"
	.align	128
.text._ZN7cutlass13device_kernelIN5flash19enable_sm80_to_sm89INS1_16FlashAttnFwdSm80INS1_25CollectiveMainloopFwdSm80ILi8ELi2ELb0EN4cute5tupleIJNS5_1CILi128EEENS7_ILi64EEENS7_ILi192EEEEEELi192ENS_6half_tEfNS_4arch4Sm80ELb0ELb0ELb1ELb1ELb0ELb1ELb1ELb1EEENS1_21CollectiveEpilogueFwdINS6_IJS8_SA_S9_EEENS6_IJNS7_ILi1EEESI_SI_EEESC_SE_Li256ELb1ELb1ELb1ELb0EEENS1_36VarlenDynamicPersistentTileSchedulerILi128ELi64ELi256ELi256ELb1ELb1ELb0ELb0ELb1ELb1EEEEEEEEEvNT_6ParamsE:
        .type           _ZN7cutlass13device_kernelIN5flash19enable_sm80_to_sm89INS1_16FlashAttnFwdSm80INS1_25CollectiveMainloopFwdSm80ILi8ELi2ELb0EN4cute5tupleIJNS5_1CILi128EEENS7_ILi64EEENS7_ILi192EEEEEELi192ENS_6half_tEfNS_4arch4Sm80ELb0ELb0ELb1ELb1ELb0ELb1ELb1ELb1EEENS1_21CollectiveEpilogueFwdINS6_IJS8_SA_S9_EEENS6_IJNS7_ILi1EEESI_SI_EEESC_SE_Li256ELb1ELb1ELb1ELb0EEENS1_36VarlenDynamicPersistentTileSchedulerILi128ELi64ELi256ELi256ELb1ELb1ELb0ELb0ELb1ELb1EEEEEEEEEvNT_6ParamsE,@function
        .size           _ZN7cutlass13device_kernelIN5flash19enable_sm80_to_sm89INS1_16FlashAttnFwdSm80INS1_25CollectiveMainloopFwdSm80ILi8ELi2ELb0EN4cute5tupleIJNS5_1CILi128EEENS7_ILi64EEENS7_ILi192EEEEEELi192ENS_6half_tEfNS_4arch4Sm80ELb0ELb0ELb1ELb1ELb0ELb1ELb1ELb1EEENS1_21CollectiveEpilogueFwdINS6_IJS8_SA_S9_EEENS6_IJNS7_ILi1EEESI_SI_EEESC_SE_Li256ELb1ELb1ELb1ELb0EEENS1_36VarlenDynamicPersistentTileSchedulerILi128ELi64ELi256ELi256ELb1ELb1ELb0ELb0ELb1ELb1EEEEEEEEEvNT_6ParamsE,(.L_x_2493 - _ZN7cutlass13device_kernelIN5flash19enable_sm80_to_sm89INS1_16FlashAttnFwdSm80INS1_25CollectiveMainloopFwdSm80ILi8ELi2ELb0EN4cute5tupleIJNS5_1CILi128EEENS7_ILi64EEENS7_ILi192EEEEEELi192ENS_6half_tEfNS_4arch4Sm80ELb0ELb0ELb1ELb1ELb0ELb1ELb1ELb1EEENS1_21CollectiveEpilogueFwdINS6_IJS8_SA_S9_EEENS6_IJNS7_ILi1EEESI_SI_EEESC_SE_Li256ELb1ELb1ELb1ELb0EEENS1_36VarlenDynamicPersistentTileSchedulerILi128ELi64ELi256ELi256ELb1ELb1ELb0ELb0ELb1ELb1EEEEEEEEEvNT_6ParamsE)
        .other          _ZN7cutlass13device_kernelIN5flash19enable_sm80_to_sm89INS1_16FlashAttnFwdSm80INS1_25CollectiveMainloopFwdSm80ILi8ELi2ELb0EN4cute5tupleIJNS5_1CILi128EEENS7_ILi64EEENS7_ILi192EEEEEELi192ENS_6half_tEfNS_4arch4Sm80ELb0ELb0ELb1ELb1ELb0ELb1ELb1ELb1EEENS1_21CollectiveEpilogueFwdINS6_IJS8_SA_S9_EEENS6_IJNS7_ILi1EEESI_SI_EEESC_SE_Li256ELb1ELb1ELb1ELb0EEENS1_36VarlenDynamicPersistentTileSchedulerILi128ELi64ELi256ELi256ELb1ELb1ELb0ELb0ELb1ELb1EEEEEEEEEvNT_6ParamsE,@"STO_CUDA_ENTRY STV_DEFAULT"
_ZN7cutlass13device_kernelIN5flash19enable_sm80_to_sm89INS1_16FlashAttnFwdSm80INS1_25CollectiveMainloopFwdSm80ILi8ELi2ELb0EN4cute5tupleIJNS5_1CILi128EEENS7_ILi64EEENS7_ILi192EEEEEELi192ENS_6half_tEfNS_4arch4Sm80ELb0ELb0ELb1ELb1ELb0ELb1ELb1ELb1EEENS1_21CollectiveEpilogueFwdINS6_IJS8_SA_S9_EEENS6_IJNS7_ILi1EEESI_SI_EEESC_SE_Li256ELb1ELb1ELb1ELb0EEENS1_36VarlenDynamicPersistentTileSchedulerILi128ELi64ELi256ELi256ELb1ELb1ELb0ELb0ELb1ELb1EEEEEEEEEvNT_6ParamsE:
[----:B------:R-:W-:Y:S02]  /*0000*/  MOV R1, c[0x0][0x28] ;  /* 0x00000a0000017a02 */ /* 0x000fe40000000f00 */
[----:B------:R-:W1:Y:S01]  /*0010*/  S2R R146, SR_TID.X ;  /* 0x0000000000927919 */ /* 0x000e620000002100 */
[----:B------:R-:W-:Y:S01]  /*0020*/  ULDC.64 UR8, c[0x0][0x118] ;  /* 0x0000460000087ab9 */ /* 0x000fe20000000a00 */
[----:B------:R-:W-:Y:S01]  /*0030*/  IMAD.MOV.U32 R215, RZ, RZ, RZ ;  /* 0x000000ffffd77224 */ /* 0x000fe200078e00ff */
[----:B------:R-:W-:Y:S01]  /*0040*/  MOV R213, 0xffffffff ;  /* 0xffffffff00d57802 */ /* 0x000fe20000000f00 */
[----:B------:R-:W-:Y:S02]  /*0050*/  IMAD.MOV.U32 R214, RZ, RZ, -0x1 ;  /* 0xffffffffffd67424 */ /* 0x000fe400078e00ff */
[----:B------:R-:W-:Y:S01]  /*0060*/  IMAD.MOV.U32 R212, RZ, RZ, -0x1 ;  /* 0xffffffffffd47424 */ /* 0x000fe200078e00ff */
[----:B-1----:R-:W-:-:S06]  /*0070*/  SHF.R.U32.HI R216, RZ, 0x5, R146 ;  /* 0x00000005ffd87819 */ /* 0x002fcc0000011692 */
[----:B------:R-:W1:Y:S02]  /*0080*/  SHFL.IDX PT, R216, R216, RZ, 0x1f ;  /* 0x00001fffd8d87589 */ /* 0x000e6400000e0000 */
[----:B-1----:R-:W-:-:S13]  /*0090*/  ISETP.NE.AND P0, PT, R216, RZ, PT ;  /* 0x000000ffd800720c */ /* 0x002fda0003f05270 */
[----:B------:R-:W-:Y:S06]  /*00a0*/  @P0 BAR.SYNC.DEFER_BLOCKING 0x5, 0x100 ;  /* 0x0144000000000b1d */ /* 0x000fec0000010000 */
[----:B------:R-:W1:Y:S04]  /*00b0*/  @P0 LDS.128 R208, [0x24100] ;  /* 0x02410000ffd00984 */ /* 0x000e680000000c00 */
[----:B------:R-:W-:Y:S06]  /*00c0*/  @P0 BAR.ARV 0x4, 0x100 ;  /* 0x0104000000000b1d */ /* 0x000fec0000002000 */
[----:B------:R-:W-:Y:S05]  /*00d0*/  @P0 BRA `(.L_x_1356) ;  /* 0x00000a0000000947 */ /* 0x000fea0003800000 */
[----:B------:R-:W-:Y:S01]  /*00e0*/  LOP3.LUT R4, R146, 0x1f, RZ, 0xc0, !PT ;  /* 0x0000001f92047812 */ /* 0x000fe200078ec0ff */
        /* <DEDUP_REMOVED lines=8> */
[----:B------:R-:W2:Y:S04]  /*0170*/  @!P0 LDG.E R10, [R6.64] ;  /* 0x00000008060a8981 */ /* 0x000ea8000c1e1900 */
[----:B------:R-:W2:Y:S01]  /*0180*/  @!P0 LDG.E R5, [R12.64] ;  /* 0x000000080c058981 */ /* 0x000ea2000c1e1900 */
[C---:B------:R-:W-:Y:S01]  /*0190*/  ISETP.NE.AND P5, PT, R4.reuse, RZ, PT ;  /* 0x000000ff0400720c */ /* 0x040fe20003fa5270 */
[----:B------:R-:W3:Y:S01]  /*01a0*/  S2UR UR4, SR_CTAID.X ;  /* 0x00000000000479c3 */ /* 0x000ee20000002500 */
[C---:B------:R-:W-:Y:S02]  /*01b0*/  ISETP.GE.U32.AND P4, PT, R4.reuse, 0x2, PT ;  /* 0x000000020400780c */ /* 0x040fe40003f86070 */
[----:B------:R-:W-:-:S02]  /*01c0*/  ISETP.GE.U32.AND P3, PT, R4, 0x4, PT ;  /* 0x000000040400780c */ /* 0x000fc40003f66070 */
[C---:B------:R-:W-:Y:S02]  /*01d0*/  ISETP.GE.U32.AND P2, PT, R4.reuse, 0x8, PT ;  /* 0x000000080400780c */ /* 0x040fe40003f46070 */
[----:B------:R-:W-:Y:S02]  /*01e0*/  ISETP.GE.U32.AND P1, PT, R4, 0x10, PT ;  /* 0x000000100400780c */ /* 0x000fe40003f26070 */
[----:B-1----:R-:W-:Y:S01]  /*01f0*/  MOV R211, RZ ;  /* 0x000000ff00d37202 */ /* 0x002fe20000000f00 */
[----:B--2---:R-:W-:-:S05]  /*0200*/  IMAD R0, R10, R5, RZ ;  /* 0x000000050a007224 */ /* 0x004fca00078e02ff */
[----:B------:R-:W1:Y:S02]  /*0210*/  SHFL.UP PT, R3, R0, 0x1, RZ ;  /* 0x0420000000037989 */ /* 0x000e6400000e00ff */
[----:B-1----:R-:W-:-:S05]  /*0220*/  SEL R3, R3, RZ, P5 ;  /* 0x000000ff03037207 */ /* 0x002fca0002800000 */
[----:B------:R-:W-:-:S05]  /*0230*/  IMAD.IADD R3, R0, 0x1, R3 ;  /* 0x0000000100037824 */ /* 0x000fca00078e0203 */
[----:B------:R-:W1:Y:S02]  /*0240*/  SHFL.UP PT, R2, R3, 0x2, RZ ;  /* 0x0440000003027989 */ /* 0x000e6400000e00ff */
[----:B-1----:R-:W-:-:S04]  /*0250*/  SEL R2, R2, RZ, P4 ;  /* 0x000000ff02027207 */ /* 0x002fc80002000000 */
[----:B------:R-:W-:-:S05]  /*0260*/  IADD3 R2, R3, R2, RZ ;  /* 0x0000000203027210 */ /* 0x000fca0007ffe0ff */
        /* <DEDUP_REMOVED lines=9> */
[----:B------:R-:W1:Y:S02]  /*0300*/  SHFL.IDX PT, R3, R7, 0x1f, 0x1f ;  /* 0x03e01f0007037f89 */ /* 0x000e6400000e0000 */
[----:B-1----:R-:W-:-:S04]  /*0310*/  IMAD R3, R3, c[0x0][0x538], RZ ;  /* 0x00014e0003037a24 */ /* 0x002fc800078e02ff */
[----:B------:R-:W-:Y:S01]  /*0320*/  IMAD.MOV.U32 R2, RZ, RZ, R3 ;  /* 0x000000ffff027224 */ /* 0x000fe200078e0003 */
[----:B---3--:R-:W-:-:S13]  /*0330*/  ISETP.GT.AND P0, PT, R3, UR4, PT ;  /* 0x0000000403007c0c */ /* 0x008fda000bf04270 */
[----:B------:R-:W-:Y:S05]  /*0340*/  @P0 BRA `(.L_x_1357) ;  /* 0x0000026000000947 */ /* 0x000fea0003800000 */
[----:B------:R-:W-:Y:S02]  /*0350*/  MOV R3, R2 ;  /* 0x0000000200037202 */ /* 0x000fe40000000f00 */
[----:B------:R-:W-:-:S04]  /*0360*/  MOV R211, RZ ;  /* 0x000000ff00d37202 */ /* 0x000fc80000000f00 */
.L_x_1361:
[----:B------:R-:W-:-:S04]  /*0370*/  IADD3 R211, R211, 0x1f, RZ ;  /* 0x0000001fd3d37810 */ /* 0x000fc80007ffe0ff */
[----:B------:R-:W-:-:S13]  /*0380*/  ISETP.GE.AND P0, PT, R211, c[0x0][0x53c], PT ;  /* 0x00014f00d3007a0c */ /* 0x000fda0003f06270 */
[----:B------:R-:W-:Y:S05]  /*0390*/  @P0 BRA `(.L_x_1358) ;  /* 0x000006c000000947 */ /* 0x000fea0003800000 */
[----:B------:R-:W-:Y:S02]  /*03a0*/  IADD3 R7, R4, R211, RZ ;  /* 0x000000d304077210 */ /* 0x000fe40007ffe0ff */
[----:B------:R-:W-:Y:S02]  /*03b0*/  MOV R10, RZ ;  /* 0x000000ff000a7202 */ /* 0x000fe40000000f00 */
[----:B------:R-:W-:Y:S02]  /*03c0*/  ISETP.GE.OR P0, PT, R7, c[0x0][0x53c], !P6 ;  /* 0x00014f0007007a0c */ /* 0x000fe40007706670 */
[----:B------:R-:W-:-:S11]  /*03d0*/  MOV R5, RZ ;  /* 0x000000ff00057202 */ /* 0x000fd60000000f00 */
[----:B------:R-:W-:Y:S02]  /*03e0*/  @!P0 MOV R2, 0x4 ;  /* 0x0000000400028802 */ /* 0x000fe40000000f00 */
        /* <DEDUP_REMOVED lines=8> */
.L_x_1522:
        /* <DEDUP_REMOVED lines=16> */
.L_x_1523:
[----:B--2---:R-:W-:-:S05]  /*0570*/  IMAD R2, R2, c[0x0][0x538], RZ ;  /* 0x00014e0002027a24 */ /* 0x004fca00078e02ff */
[----:B------:R-:W-:-:S04]  /*0580*/  IADD3 R3, R2, R3, RZ ;  /* 0x0000000302037210 */ /* 0x000fc80007ffe0ff */
[----:B------:R-:W-:-:S13]  /*0590*/  ISETP.GT.AND P0, PT, R3, UR4, PT ;  /* 0x0000000403007c0c */ /* 0x000fda000bf04270 */
[----:B-1----:R-:W-:Y:S05]  /*05a0*/  @!P0 BRA `(.L_x_1361) ;  /* 0xfffffdc000008947 */ /* 0x002fea000383ffff */
.L_x_1357:
[----:B------:R-:W-:-:S05]  /*05b0*/  IADD3 R208, -R2, R3, RZ ;  /* 0x0000000302d07210 */ /* 0x000fca0007ffe1ff */
[----:B------:R-:W-:-:S05]  /*05c0*/  IMAD R0, R7, c[0x0][0x538], R208 ;  /* 0x00014e0007007a24 */ /* 0x000fca00078e02d0 */
[----:B------:R-:W-:Y:S01]  /*05d0*/  ISETP.GT.AND P0, PT, R0, UR4, PT ;  /* 0x0000000400007c0c */ /* 0x000fe2000bf04270 */
[----:B------:R-:W-:-:S12]  /*05e0*/  BRA.DIV ~URZ, `(.L_x_1362) ;  /* 0x000173327f007947 */ /* 0x000fd8000b800000 */
[----:B------:R-:W-:-:S04]  /*05f0*/  VOTE.ANY R9, PT, !P0 ;  /* 0x0000000000097806 */ /* 0x000fc800040e0100 */
.L_x_1524:
[----:B------:R1:W2:Y:S01]  /*0600*/  POPC R6, R9 ;  /* 0x0000000900067309 */ /* 0x0002a20000000000 */
[----:B------:R-:W-:Y:S05]  /*0610*/  BRA.DIV ~URZ, `(.L_x_1363) ;  /* 0x000173427f007947 */ /* 0x000fea000b800000 */
[----:B--2---:R2:W3:Y:S01]  /*0620*/  SHFL.IDX PT, R10, R10, R6, 0x1f ;  /* 0x00001f060a0a7589 */ /* 0x0044e200000e0000 */
[----:B------:R-:W-:-:S03]  /*0630*/  MOV R3, RZ ;  /* 0x000000ff00037202 */ /* 0x000fc60000000f00 */
[----:B------:R2:W4:Y:S04]  /*0640*/  SHFL.IDX PT, R5, R5, R6, 0x1f ;  /* 0x00001f0605057589 */ /* 0x00052800000e0000 */
.L_x_1525:
[----:B------:R-:W-:Y:S01]  /*0650*/  ISETP.NE.AND P0, PT, R9, RZ, PT ;  /* 0x000000ff0900720c */ /* 0x000fe20003f05270 */
[----:B------:R-:W-:-:S12]  /*0660*/  BSSY B0, `(.L_x_1364) ;  /* 0x0000005000007945 */ /* 0x000fd80003800000 */
[----:B------:R-:W-:Y:S05]  /*0670*/  @!P0 BRA `(.L_x_1365) ;  /* 0x0000003000008947 */ /* 0x000fea0003800000 */
[----:B------:R-:W-:Y:S01]  /*0680*/  IADD3 R8, R6, -0x1, RZ ;  /* 0xffffffff06087810 */ /* 0x000fe20007ffe0ff */
[----:B------:R-:W-:Y:S05]  /*0690*/  BRA.DIV ~URZ, `(.L_x_1366) ;  /* 0x000173a27f007947 */ /* 0x000fea000b800000 */
[----:B------:R1:W2:Y:S02]  /*06a0*/  SHFL.IDX PT, R3, R7, R8, 0x1f ;  /* 0x00001f0807037589 */ /* 0x0002a400000e0000 */
.L_x_1365:
[----:B------:R-:W-:Y:S05]  /*06b0*/  BSYNC B0 ;  /* 0x0000000000007941 */ /* 0x000fea0003800000 */
.L_x_1364:
[-C--:B---3--:R-:W-:Y:S01]  /*06c0*/  IABS R0, R10.reuse ;  /* 0x0000000a00007213 */ /* 0x088fe20000000000 */
[----:B--2---:R-:W-:Y:S01]  /*06d0*/  IMAD R208, R3, c[0x0][0x538], R208 ;  /* 0x00014e0003d07a24 */ /* 0x004fe200078e02d0 */
[----:B-1--4-:R-:W-:Y:S02]  /*06e0*/  IABS R7, R5 ;  /* 0x0000000500077213 */ /* 0x012fe40000000000 */
[----:B------:R-:W1:Y:S01]  /*06f0*/  I2F.RP R12, R0 ;  /* 0x00000000000c7306 */ /* 0x000e620000209400 */
[----:B------:R-:W-:Y:S02]  /*0700*/  IABS R2, R10 ;  /* 0x0000000a00027213 */ /* 0x000fe40000000000 */
[----:B------:R-:W-:Y:S02]  /*0710*/  IADD3 R209, -R208, UR4, RZ ;  /* 0x00000004d0d17c10 */ /* 0x000fe4000fffe1ff */
[----:B------:R-:W-:Y:S01]  /*0720*/  IADD3 R211, R6, R211, RZ ;  /* 0x000000d306d37210 */ /* 0x000fe20007ffe0ff */
[----:B------:R-:W-:Y:S01]  /*0730*/  IMAD.MOV R2, RZ, RZ, -R2 ;  /* 0x000000ffff027224 */ /* 0x000fe200078e0a02 */
[----:B------:R-:W-:Y:S01]  /*0740*/  IABS R3, R209 ;  /* 0x000000d100037213 */ /* 0x000fe20000000000 */
[----:B-1----:R-:W1:Y:S08]  /*0750*/  MUFU.RCP R8, R12 ;  /* 0x0000000c00087308 */ /* 0x002e700000001000 */
[----:B------:R-:W2:Y:S01]  /*0760*/  I2F.RP R12, R7 ;  /* 0x00000007000c7306 */ /* 0x000ea20000209400 */
[----:B-1----:R-:W-:-:S07]  /*0770*/  IADD3 R8, R8, 0xffffffe, RZ ;  /* 0x0ffffffe08087810 */ /* 0x002fce0007ffe0ff */
[----:B------:R-:W1:Y:S08]  /*0780*/  F2I.FTZ.U32.TRUNC.NTZ R9, R8 ;  /* 0x0000000800097305 */ /* 0x000e70000021f000 */
[----:B--2---:R-:W2:Y:S01]  /*0790*/  MUFU.RCP R12, R12 ;  /* 0x0000000c000c7308 */ /* 0x004ea20000001000 */
[----:B-1----:R-:W-:Y:S02]  /*07a0*/  IMAD.MOV R11, RZ, RZ, -R9 ;  /* 0x000000ffff0b7224 */ /* 0x002fe400078e0a09 */
[----:B------:R-:W-:-:S02]  /*07b0*/  IMAD.MOV.U32 R8, RZ, RZ, RZ ;  /* 0x000000ffff087224 */ /* 0x000fc400078e00ff */
[----:B------:R-:W-:-:S04]  /*07c0*/  IMAD R11, R11, R0, RZ ;  /* 0x000000000b0b7224 */ /* 0x000fc800078e02ff */
[----:B------:R-:W-:Y:S01]  /*07d0*/  IMAD.HI.U32 R11, R9, R11, R8 ;  /* 0x0000000b090b7227 */ /* 0x000fe200078e0008 */
[----:B--2---:R-:W-:-:S04]  /*07e0*/  IADD3 R14, R12, 0xffffffe, RZ ;  /* 0x0ffffffe0c0e7810 */ /* 0x004fc80007ffe0ff */
[----:B------:R-:W1:Y:S01]  /*07f0*/  F2I.FTZ.U32.TRUNC.NTZ R15, R14 ;  /* 0x0000000e000f7305 */ /* 0x000e62000021f000 */
[----:B------:R-:W-:-:S04]  /*0800*/  IMAD.HI.U32 R8, R11, R3, RZ ;  /* 0x000000030b087227 */ /* 0x000fc800078e00ff */
[----:B------:R-:W-:-:S05]  /*0810*/  IMAD R3, R8, R2, R3 ;  /* 0x0000000208037224 */ /* 0x000fca00078e0203 */
[----:B------:R-:W-:Y:S01]  /*0820*/  ISETP.GT.U32.AND P0, PT, R0, R3, PT ;  /* 0x000000030000720c */ /* 0x000fe20003f04070 */
[----:B-1----:R-:W-:Y:S01]  /*0830*/  IMAD.MOV R2, RZ, RZ, -R15 ;  /* 0x000000ffff027224 */ /* 0x002fe200078e0a0f */
[----:B------:R-:W-:-:S11]  /*0840*/  MOV R14, RZ ;  /* 0x000000ff000e7202 */ /* 0x000fd60000000f00 */
[----:B------:R-:W-:Y:S01]  /*0850*/  @!P0 IMAD.IADD R3, R3, 0x1, -R0 ;  /* 0x0000000103038824 */ /* 0x000fe200078e0a00 */
[----:B------:R-:W-:Y:S02]  /*0860*/  @!P0 IADD3 R8, R8, 0x1, RZ ;  /* 0x0000000108088810 */ /* 0x000fe40007ffe0ff */
[----:B------:R-:W-:Y:S02]  /*0870*/  ISETP.NE.AND P0, PT, R10, RZ, PT ;  /* 0x000000ff0a00720c */ /* 0x000fe40003f05270 */
[----:B------:R-:W-:Y:S01]  /*0880*/  ISETP.GE.U32.AND P2, PT, R3, R0, PT ;  /* 0x000000000300720c */ /* 0x000fe20003f46070 */
[----:B------:R-:W-:Y:S01]  /*0890*/  IMAD R3, R2, R7, RZ ;  /* 0x0000000702037224 */ /* 0x000fe200078e02ff */
[----:B------:R-:W-:-:S03]  /*08a0*/  LOP3.LUT R0, R209, R10, RZ, 0x3c, !PT ;  /* 0x0000000ad1007212 */ /* 0x000fc600078e3cff */
[----:B------:R-:W-:Y:S01]  /*08b0*/  IMAD.HI.U32 R3, R15, R3, R14 ;  /* 0x000000030f037227 */ /* 0x000fe200078e000e */
[----:B------:R-:W-:Y:S02]  /*08c0*/  ISETP.GE.AND P1, PT, R0, RZ, PT ;  /* 0x000000ff0000720c */ /* 0x000fe40003f26270 */
[----:B------:R-:W-:-:S05]  /*08d0*/  IABS R0, R5 ;  /* 0x0000000500007213 */ /* 0x000fca0000000000 */
[----:B------:R-:W-:Y:S01]  /*08e0*/  @P2 IADD3 R8, R8, 0x1, RZ ;  /* 0x0000000108082810 */ /* 0x000fe20007ffe0ff */
[----:B------:R-:W-:-:S05]  /*08f0*/  IMAD.MOV R0, RZ, RZ, -R0 ;  /* 0x000000ffff007224 */ /* 0x000fca00078e0a00 */
[----:B------:R-:W-:Y:S01]  /*0900*/  @!P1 IMAD.MOV R8, RZ, RZ, -R8 ;  /* 0x000000ffff089224 */ /* 0x000fe200078e0a08 */
[----:B------:R-:W-:-:S04]  /*0910*/  @!P0 LOP3.LUT R8, RZ, R10, RZ, 0x33, !PT ;  /* 0x0000000aff088212 */ /* 0x000fc800078e33ff */
[----:B------:R-:W-:Y:S01]  /*0920*/  IABS R2, R8 ;  /* 0x0000000800027213 */ /* 0x000fe20000000000 */
[----:B------:R-:W-:-:S04]  /*0930*/  IMAD R10, R8, R10, RZ ;  /* 0x0000000a080a7224 */ /* 0x000fc800078e02ff */
[----:B------:R-:W-:-:S04]  /*0940*/  IMAD.HI.U32 R3, R3, R2, RZ ;  /* 0x0000000203037227 */ /* 0x000fc800078e00ff */
[----:B------:R-:W-:Y:S02]  /*0950*/  IMAD R0, R3, R0, R2 ;  /* 0x0000000003007224 */ /* 0x000fe400078e0202 */
[----:B------:R-:W-:-:S03]  /*0960*/  IMAD.IADD R209, R209, 0x1, -R10 ;  /* 0x00000001d1d17824 */ /* 0x000fc600078e0a0a */
        /* <DEDUP_REMOVED lines=10> */
[--C-:B------:R-:W-:Y:S02]  /*0a10*/  IMAD.MOV R0, RZ, RZ, -R3.reuse ;  /* 0x000000ffff007224 */ /* 0x100fe400078e0a03 */
[C---:B------:R-:W-:Y:S02]  /*0a20*/  IMAD R3, R5.reuse, 0x1000000, R3 ;  /* 0x0100000005037824 */ /* 0x040fe400078e0203 */
[----:B------:R-:W-:-:S04]  /*0a30*/  IMAD R0, R5, R0, R8 ;  /* 0x0000000005007224 */ /* 0x000fc800078e0208 */
[----:B------:R-:W-:Y:S01]  /*0a40*/  IMAD R210, R0, 0x10000, R3 ;  /* 0x0001000000d27824 */ /* 0x000fe200078e0203 */
[----:B------:R-:W-:Y:S05]  /*0a50*/  BRA `(.L_x_1367) ;  /* 0x0000004000007947 */ /* 0x000fea0003800000 */
.L_x_1358:
[----:B------:R-:W-:Y:S01]  /*0a60*/  IMAD.MOV.U32 R209, RZ, RZ, RZ ;  /* 0x000000ffffd17224 */ /* 0x000fe200078e00ff */
[----:B------:R-:W-:Y:S01]  /*0a70*/  MOV R210, RZ ;  /* 0x000000ff00d27202 */ /* 0x000fe20000000f00 */
[----:B------:R-:W-:Y:S01]  /*0a80*/  IMAD.U32 R208, RZ, RZ, UR4 ;  /* 0x00000004ffd07e24 */ /* 0x000fe2000f8e00ff */
[----:B------:R-:W-:Y:S02]  /*0a90*/  MOV R211, c[0x0][0x53c] ;  /* 0x00014f0000d37a02 */ /* 0x000fe40000000f00 */
.L_x_1367:
[----:B------:R-:W-:Y:S01]  /*0aa0*/  ISETP.NE.AND P0, PT, R4, RZ, PT ;  /* 0x000000ff0400720c */ /* 0x000fe20003f05270 */
[----:B------:R-:W-:-:S12]  /*0ab0*/  WARPSYNC 0xffffffff ;  /* 0xffffffff00007948 */ /* 0x000fd80003800000 */
[----:B------:R1:W-:Y:S04]  /*0ac0*/  @!P0 STS.128 [0x24100], R208 ;  /* 0x024100d0ff008388 */ /* 0x0003e80000000c00 */
[----:B------:R-:W-:Y:S06]  /*0ad0*/  BAR.ARV 0x5, 0x100 ;  /* 0x0144000000007b1d */ /* 0x000fec0000002000 */
.L_x_1356:
[----:B-1----:R-:W-:-:S13]  /*0ae0*/  ISETP.GE.AND P0, PT, R211, c[0x0][0x53c], PT ;  /* 0x00014f00d3007a0c */ /* 0x002fda0003f06270 */
[----:B------:R-:W-:Y:S05]  /*0af0*/  @P0 EXIT ;  /* 0x000000000000094d */ /* 0x000fea0003800000 */
[----:B------:R-:W-:-:S04]  /*0b00*/  SHF.R.S32.HI R219, RZ, 0x1f, R146 ;  /* 0x0000001fffdb7819 */ /* 0x000fc80000011492 */
[CC--:B------:R-:W-:Y:S02]  /*0b10*/  LEA.HI R2, R219.reuse, R146.reuse, RZ, 0x4 ;  /* 0x00000092db027211 */ /* 0x0c0fe400078f20ff */
[----:B------:R-:W-:Y:S02]  /*0b20*/  LEA.HI R6, R219, R146, RZ, 0x3 ;  /* 0x00000092db067211 */ /* 0x000fe400078f18ff */
[----:B------:R-:W-:Y:S02]  /*0b30*/  LOP3.LUT R3, R2, 0xfffffff0, RZ, 0xc0, !PT ;  /* 0xfffffff002037812 */ /* 0x000fe400078ec0ff */
[----:B------:R-:W-:Y:S02]  /*0b40*/  SHF.R.S32.HI R5, RZ, 0x4, R2 ;  /* 0x00000004ff057819 */ /* 0x000fe40000011402 */
[----:B------:R-:W-:Y:S01]  /*0b50*/  SHF.R.S32.HI R0, RZ, 0x3, R6 ;  /* 0x00000003ff007819 */ /* 0x000fe20000011406 */
[----:B------:R-:W-:Y:S01]  /*0b60*/  IMAD.IADD R10, R146, 0x1, -R3 ;  /* 0x00000001920a7824 */ /* 0x000fe200078e0a03 */
[----:B------:R-:W-:-:S02]  /*0b70*/  LEA.HI R2, R2, R5, RZ, 0x1 ;  /* 0x0000000502027211 */ /* 0x000fc400078f08ff */
[----:B------:R-:W-:Y:S01]  /*0b80*/  LEA.HI R8, R219, R146, RZ, 0x6 ;  /* 0x00000092db087211 */ /* 0x000fe200078f30ff */
[----:B------:R-:W-:Y:S01]  /*0b90*/  IMAD.SHL.U32 R0, R0, 0x40, RZ ;  /* 0x0000004000007824 */ /* 0x000fe200078e00ff */
[----:B------:R-:W-:Y:S02]  /*0ba0*/  SHF.R.S32.HI R3, RZ, 0x1f, R10 ;  /* 0x0000001fff037819 */ /* 0x000fe4000001140a */
[----:B------:R-:W-:Y:S01]  /*0bb0*/  LOP3.LUT R2, R2, 0xfffffffe, RZ, 0xc0, !PT ;  /* 0xfffffffe02027812 */ /* 0x000fe200078ec0ff */
[----:B------:R-:W-:Y:S01]  /*0bc0*/  IMAD.SHL.U32 R8, R8, 0x8, RZ ;  /* 0x0000000808087824 */ /* 0x000fe200078e00ff */
[----:B------:R-:W-:Y:S02]  /*0bd0*/  LEA.HI R4, R3, R10, RZ, 0x3 ;  /* 0x0000000a03047211 */ /* 0x000fe400078f18ff */
[----:B------:R-:W-:Y:S01]  /*0be0*/  LOP3.LUT R3, R6, 0xfffffff8, RZ, 0xc0, !PT ;  /* 0xfffffff806037812 */ /* 0x000fe200078ec0ff */
[----:B------:R-:W-:Y:S01]  /*0bf0*/  IMAD.IADD R2, R5, 0x1, -R2 ;  /* 0x0000000105027824 */ /* 0x000fe200078e0a02 */
[----:B------:R-:W-:-:S02]  /*0c00*/  LOP3.LUT R5, R4, 0xfffffff8, RZ, 0xc0, !PT ;  /* 0xfffffff804057812 */ /* 0x000fc400078ec0ff */
[----:B------:R-:W-:Y:S01]  /*0c10*/  LOP3.LUT R0, R0, 0x1c0, RZ, 0xc0, !PT ;  /* 0x000001c000007812 */ /* 0x000fe200078ec0ff */
[----:B------:R-:W-:Y:S01]  /*0c20*/  IMAD.IADD R201, R146, 0x1, -R3 ;  /* 0x0000000192c97824 */ /* 0x000fe200078e0a03 */
[-C--:B------:R-:W-:Y:S01]  /*0c30*/  LEA.HI R140, R219, R146.reuse, RZ, 0x5 ;  /* 0x00000092db8c7211 */ /* 0x080fe200078f28ff */
[----:B------:R-:W-:Y:S01]  /*0c40*/  IMAD.IADD R5, R10, 0x1, -R5 ;  /* 0x000000010a057824 */ /* 0x000fe200078e0a05 */
[----:B------:R-:W-:Y:S01]  /*0c50*/  SHF.R.U32.HI R139, RZ, 0x3, R0 ;  /* 0x00000003ff8b7819 */ /* 0x000fe20000011600 */
[----:B------:R-:W-:Y:S01]  /*0c60*/  IMAD.SHL.U32 R217, R201, 0x8, RZ ;  /* 0x00000008c9d97824 */ /* 0x000fe200078e00ff */
[----:B------:R-:W-:Y:S01]  /*0c70*/  LEA.HI R219, R219, R146, RZ, 0x2 ;  /* 0x00000092dbdb7211 */ /* 0x000fe200078f10ff */
[C---:B------:R-:W-:Y:S01]  /*0c80*/  IMAD.SHL.U32 R3, R5.reuse, 0x40, RZ ;  /* 0x0000004005037824 */ /* 0x040fe200078e00ff */
[----:B------:R-:W-:Y:S01]  /*0c90*/  R2P PR, R5, 0x6 ;  /* 0x0000000605007804 */ /* 0x000fe20000000000 */
[----:B------:R-:W-:Y:S01]  /*0ca0*/  IMAD.SHL.U32 R7, R201, 0x40, RZ ;  /* 0x00000040c9077824 */ /* 0x000fe200078e00ff */
[----:B------:R-:W-:Y:S01]  /*0cb0*/  LOP3.LUT R9, R0, 0x38, R217, 0xf8, !PT ;  /* 0x0000003800097812 */ /* 0x000fe200078ef8d9 */
[----:B------:R-:W-:Y:S01]  /*0cc0*/  IMAD.SHL.U32 R0, R2, 0x8, RZ ;  /* 0x0000000802007824 */ /* 0x000fe200078e00ff */
[----:B------:R-:W-:Y:S01]  /*0cd0*/  LOP3.LUT R3, R3, 0x1c0, RZ, 0xc0, !PT ;  /* 0x000001c003037812 */ /* 0x000fe200078ec0ff */
[----:B------:R-:W-:Y:S01]  /*0ce0*/  IMAD.SHL.U32 R5, R4, 0x40, RZ ;  /* 0x0000004004057824 */ /* 0x000fe200078e00ff */
[--C-:B------:R-:W-:Y:S01]  /*0cf0*/  SHF.R.S32.HI R223, RZ, 0x2, R219.reuse ;  /* 0x00000002ffdf7819 */ /* 0x100fe200000114db */
[----:B------:R-:W-:Y:S01]  /*0d00*/  IMAD.MOV.U32 R4, RZ, RZ, 0x20 ;  /* 0x00000020ff047424 */ /* 0x000fe200078e00ff */
[----:B------:R-:W-:-:S02]  /*0d10*/  SHF.R.S32.HI R220, RZ, 0x1f, R219 ;  /* 0x0000001fffdc7819 */ /* 0x000fc400000114db */
[----:B------:R-:W-:Y:S02]  /*0d20*/  LOP3.LUT R0, R3, 0x8, R0, 0xf8, !PT ;  /* 0x0000000803007812 */ /* 0x000fe400078ef800 */
[----:B------:R-:W-:Y:S02]  /*0d30*/  SHF.R.U32.HI R3, RZ, 0x3, R3 ;  /* 0x00000003ff037819 */ /* 0x000fe40000011603 */
[----:B------:R-:W-:Y:S02]  /*0d40*/  SHF.R.S32.HI R140, RZ, 0x5, R140 ;  /* 0x00000005ff8c7819 */ /* 0x000fe4000001148c */
[----:B------:R-:W-:Y:S02]  /*0d50*/  LEA.HI R220, R220, R223, RZ, 0x3 ;  /* 0x000000dfdcdc7211 */ /* 0x000fe400078f18ff */
[----:B------:R-:W-:Y:S01]  /*0d60*/  LOP3.LUT R0, R0, R3, RZ, 0x3c, !PT ;  /* 0x0000000300007212 */ /* 0x000fe200078e3cff */
[C---:B------:R-:W-:Y:S01]  /*0d70*/  IMAD.SHL.U32 R3, R140.reuse, 0x400, RZ ;  /* 0x000004008c037824 */ /* 0x040fe200078e00ff */
[----:B------:R-:W-:Y:S01]  /*0d80*/  LOP3.LUT R7, R7, 0x1c0, RZ, 0xc0, !PT ;  /* 0x000001c007077812 */ /* 0x000fe200078ec0ff */
[----:B------:R-:W-:Y:S01]  /*0d90*/  IMAD.SHL.U32 R140, R140, 0x200, RZ ;  /* 0x000002008c8c7824 */ /* 0x000fe200078e00ff */
[----:B------:R-:W-:-:S02]  /*0da0*/  LOP3.LUT R5, R5, 0xfffffe00, RZ, 0xc0, !PT ;  /* 0xfffffe0005057812 */ /* 0x000fc400078ec0ff */
[----:B------:R-:W-:Y:S02]  /*0db0*/  LOP3.LUT R220, R220, 0xfffffff8, RZ, 0xc0, !PT ;  /* 0xfffffff8dcdc7812 */ /* 0x000fe400078ec0ff */
[----:B------:R-:W-:Y:S02]  /*0dc0*/  LOP3.LUT R6, R7, 0x8, R6, 0xf8, !PT ;  /* 0x0000000807067812 */ /* 0x000fe400078ef806 */
[----:B------:R-:W-:Y:S01]  /*0dd0*/  LOP3.LUT R8, R8, 0x7ffffe00, RZ, 0xc0, !PT ;  /* 0x7ffffe0008087812 */ /* 0x000fe200078ec0ff */
[----:B------:R-:W-:Y:S01]  /*0de0*/  IMAD.IADD R220, R223, 0x1, -R220 ;  /* 0x00000001dfdc7824 */ /* 0x000fe200078e0adc */
[----:B------:R-:W-:Y:S02]  /*0df0*/  SHF.R.U32.HI R7, RZ, 0x3, R7 ;  /* 0x00000003ff077819 */ /* 0x000fe40000011607 */
[----:B------:R-:W-:Y:S01]  /*0e00*/  LOP3.LUT R219, R219, 0xfffffffc, RZ, 0xc0, !PT ;  /* 0xfffffffcdbdb7812 */ /* 0x000fe200078ec0ff */
[----:B------:R-:W-:Y:S01]  /*0e10*/  IMAD.SHL.U32 R221, R220, 0x40, RZ ;  /* 0x00000040dcdd7824 */ /* 0x000fe200078e00ff */
[----:B------:R-:W-:-:S02]  /*0e20*/  IADD3 R3, R0, R5, R3 ;  /* 0x0000000500037210 */ /* 0x000fc40007ffe003 */
[----:B------:R-:W-:Y:S01]  /*0e30*/  LOP3.LUT R0, R0, R5, RZ, 0xfc, !PT ;  /* 0x0000000500007212 */ /* 0x000fe200078efcff */
[----:B------:R-:W-:Y:S01]  /*0e40*/  IMAD.MOV.U32 R5, RZ, RZ, 0x40 ;  /* 0x00000040ff057424 */ /* 0x000fe200078e00ff */
[----:B------:R-:W-:Y:S01]  /*0e50*/  LOP3.LUT R139, R8, R9, R139, 0xf6, !PT ;  /* 0x00000009088b7212 */ /* 0x000fe200078ef68b */
[----:B------:R-:W-:Y:S01]  /*0e60*/  IMAD.IADD R219, R146, 0x1, -R219 ;  /* 0x0000000192db7824 */ /* 0x000fe200078e0adb */
[----:B------:R-:W-:Y:S02]  /*0e70*/  LOP3.LUT R7, R6, R7, RZ, 0x3c, !PT ;  /* 0x0000000706077212 */ /* 0x000fe400078e3cff */
[----:B------:R-:W-:Y:S01]  /*0e80*/  SEL R199, R4, 0xffffffe0, !P1 ;  /* 0xffffffe004c77807 */ /* 0x000fe20004800000 */
[----:B------:R-:W-:Y:S01]  /*0e90*/  IMAD.SHL.U32 R144, R219, 0x8, RZ ;  /* 0x00000008db907824 */ /* 0x000fe200078e00ff */
[----:B------:R-:W-:Y:S01]  /*0ea0*/  LEA R202, R3, 0x18100, 0x1 ;  /* 0x0001810003ca7811 */ /* 0x000fe200078e08ff */
[----:B------:R-:W-:Y:S01]  /*0eb0*/  IMAD R2, R2, 0x200, R7 ;  /* 0x0000020002027824 */ /* 0x000fe200078e0207 */
[----:B------:R-:W-:Y:S01]  /*0ec0*/  LEA R196, R0, 0x100, 0x1 ;  /* 0x0000010000c47811 */ /* 0x000fe200078e08ff */
[----:B------:R-:W-:Y:S01]  /*0ed0*/  IMAD.SHL.U32 R142, R219, 0x4, RZ ;  /* 0x00000004db8e7824 */ /* 0x000fe200078e00ff */
[----:B------:R-:W-:Y:S01]  /*0ee0*/  SEL R3, R5, 0xffffffc0, !P2 ;  /* 0xffffffc005037807 */ /* 0x000fe20005000000 */
[----:B------:R-:W-:Y:S01]  /*0ef0*/  IMAD.SHL.U32 R139, R139, 0x2, RZ ;  /* 0x000000028b8b7824 */ /* 0x000fe200078e00ff */
[----:B------:R-:W-:Y:S01]  /*0f00*/  LOP3.LUT R221, R221, 0x1c0, RZ, 0xc0, !PT ;  /* 0x000001c0dddd7812 */ /* 0x000fe200078ec0ff */
[C---:B------:R-:W-:Y:S01]  /*0f10*/  IMAD.IADD R0, R202.reuse, 0x1, R199 ;  /* 0x00000001ca007824 */ /* 0x040fe200078e02c7 */
[----:B------:R-:W-:Y:S01]  /*0f20*/  IADD3 R218, R217, 0x40, RZ ;  /* 0x00000040d9da7810 */ /* 0x000fe20007ffe0ff */
[----:B------:R-:W-:Y:S01]  /*0f30*/  IMAD.IADD R222, R199, 0x1, R196 ;  /* 0x00000001c7de7824 */ /* 0x000fe200078e02c4 */
[----:B------:R-:W-:Y:S01]  /*0f40*/  IADD3 R217, R217, 0x80, RZ ;  /* 0x00000080d9d97810 */ /* 0x000fe20007ffe0ff */
[--C-:B------:R-:W-:Y:S01]  /*0f50*/  IMAD.IADD R198, R202, 0x1, R3.reuse ;  /* 0x00000001cac67824 */ /* 0x100fe200078e0203 */
[----:B------:R-:W-:Y:S01]  /*0f60*/  SHF.R.S32.HI R145, RZ, 0x1f, R144 ;  /* 0x0000001fff917819 */ /* 0x000fe20000011490 */
[----:B------:R-:W-:Y:S01]  /*0f70*/  IMAD.IADD R197, R0, 0x1, R3 ;  /* 0x0000000100c57824 */ /* 0x000fe200078e0203 */
[C---:B------:R-:W-:Y:S01]  /*0f80*/  IADD3 R138, R142.reuse, 0x10, RZ ;  /* 0x000000108e8a7810 */ /* 0x040fe20007ffe0ff */
[C---:B------:R-:W-:Y:S01]  /*0f90*/  IMAD.IADD R222, R3.reuse, 0x1, R222 ;  /* 0x0000000103de7824 */ /* 0x040fe200078e02de */
[C---:B------:R-:W-:Y:S01]  /*0fa0*/  IADD3 R137, R142.reuse, 0x30, RZ ;  /* 0x000000308e897810 */ /* 0x040fe20007ffe0ff */
[----:B------:R-:W-:Y:S01]  /*0fb0*/  IMAD.IADD R147, R3, 0x1, R196 ;  /* 0x0000000103937824 */ /* 0x000fe200078e02c4 */
[----:B------:R-:W-:-:S02]  /*0fc0*/  IADD3 R136, R142, 0x50, RZ ;  /* 0x000000508e887810 */ /* 0x000fc40007ffe0ff */
[----:B------:R-:W-:Y:S02]  /*0fd0*/  SHF.R.U32.HI R141, RZ, 0x3, R221 ;  /* 0x00000003ff8d7819 */ /* 0x000fe400000116dd */
[C---:B------:R-:W-:Y:S02]  /*0fe0*/  IADD3 R10, R139.reuse, 0x100, RZ ;  /* 0x000001008b0a7810 */ /* 0x040fe40007ffe0ff */
[----:B------:R-:W-:Y:S02]  /*0ff0*/  IADD3 R11, R139, 0xc100, RZ ;  /* 0x0000c1008b0b7810 */ /* 0x000fe40007ffe0ff */
[----:B------:R-:W-:Y:S02]  /*1000*/  LEA R200, R2, 0xc100, 0x1 ;  /* 0x0000c10002c87811 */ /* 0x000fe400078e08ff */
.L_x_1521:
[----:B------:R-:W-:-:S04]  /*1010*/  IMAD.MOV.U32 R6, RZ, RZ, 0x4 ;  /* 0x00000004ff067424 */ /* 0x000fc800078e00ff */
[----:B------:R-:W-:-:S06]  /*1020*/  IMAD.WIDE R224, R211, R6, c[0x0][0x588] ;  /* 0x00016200d3e07625 */ /* 0x000fcc00078e0206 */
        /* <DEDUP_REMOVED lines=12> */
[----:B--2---:R-:W-:Y:S02]  /*10f0*/  SHF.R.S32.HI R79, RZ, 0x1f, R224 ;  /* 0x0000001fff4f7819 */ /* 0x004fe400000114e0 */
[C---:B------:R-:W-:Y:S02]  /*1100*/  @P4 LEA R2, P0, R224.reuse, c[0x0][0x360], 0x2 ;  /* 0x0000d800e0024a11 */ /* 0x040fe400078010ff */
[----:B------:R-:W-:-:S02]  /*1110*/  @P2 LEA R4, P1, R224, c[0x0][0x370], 0x2 ;  /* 0x0000dc00e0042a11 */ /* 0x000fc400078210ff */
[C-C-:B------:R-:W-:Y:S02]  /*1120*/  @P4 LEA.HI.X R3, R224.reuse, c[0x0][0x364], R79.reuse, 0x2, P0 ;  /* 0x0000d900e0034a11 */ /* 0x140fe400000f144f */
[----:B------:R-:W-:Y:S02]  /*1130*/  ISETP.NE.U32.AND P0, PT, RZ, c[0x0][0x350], PT ;  /* 0x0000d400ff007a0c */ /* 0x000fe40003f05070 */
[C---:B------:R-:W-:Y:S01]  /*1140*/  @P2 LEA.HI.X R5, R224.reuse, c[0x0][0x374], R79, 0x2, P1 ;  /* 0x0000dd00e0052a11 */ /* 0x040fe200008f144f */
[----:B------:R1:W5:Y:S01]  /*1150*/  @P4 LDG.E R78, [R2.64] ;  /* 0x00000008024e4981 */ /* 0x000362000c1e1900 */
[----:B------:R-:W-:Y:S02]  /*1160*/  ISETP.NE.AND.EX P6, PT, RZ, c[0x0][0x354], PT, P0 ;  /* 0x0000d500ff007a0c */ /* 0x000fe40003fc5300 */
[C---:B------:R-:W-:Y:S01]  /*1170*/  LEA R12, P1, R224.reuse, c[0x0][0x350], 0x2 ;  /* 0x0000d400e00c7a11 */ /* 0x040fe200078210ff */
[----:B------:R2:W5:Y:S01]  /*1180*/  @P2 LDG.E R84, [R4.64] ;  /* 0x0000000804542981 */ /* 0x000562000c1e1900 */
[----:B------:R-:W-:-:S02]  /*1190*/  LEA R14, P2, R224, c[0x0][0x348], 0x2 ;  /* 0x0000d200e00e7a11 */ /* 0x000fc400078410ff */
[C---:B------:R-:W-:Y:S02]  /*11a0*/  LEA R8, P0, R224.reuse, c[0x0][0x358], 0x2 ;  /* 0x0000d600e0087a11 */ /* 0x040fe400078010ff */
[C-C-:B------:R-:W-:Y:S02]  /*11b0*/  LEA.HI.X R15, R224.reuse, c[0x0][0x34c], R79.reuse, 0x2, P2 ;  /* 0x0000d300e00f7a11 */ /* 0x140fe400010f144f */
[C-C-:B------:R-:W-:Y:S02]  /*11c0*/  LEA.HI.X R13, R224.reuse, c[0x0][0x354], R79.reuse, 0x2, P1 ;  /* 0x0000d500e00d7a11 */ /* 0x140fe400008f144f */
[----:B------:R-:W-:Y:S01]  /*11d0*/  LEA.HI.X R9, R224, c[0x0][0x35c], R79, 0x2, P0 ;  /* 0x0000d700e0097a11 */ /* 0x000fe200000f144f */
[----:B------:R3:W5:Y:S04]  /*11e0*/  @P3 LDG.E R80, [R14.64] ;  /* 0x000000080e503981 */ /* 0x000768000c1e1900 */
[----:B------:R3:W5:Y:S01]  /*11f0*/  @P6 LDG.E R83, [R12.64] ;  /* 0x000000080c536981 */ /* 0x000762000c1e1900 */
[----:B-1----:R-:W-:-:S06]  /*1200*/  IMAD.MOV.U32 R2, RZ, RZ, RZ ;  /* 0x000000ffff027224 */ /* 0x002fcc00078e00ff */
[----:B------:R3:W5:Y:S01]  /*1210*/  @P5 LDG.E R2, [R8.64] ;  /* 0x0000000808025981 */ /* 0x000762000c1e1900 */
[----:B------:R-:W-:Y:S01]  /*1220*/  YIELD ;  /* 0x0000000000007946 */ /* 0x000fe20003800000 */
[----:B--2---:R-:W-:Y:S02]  /*1230*/  P2R R4, PR, RZ, 0x40 ;  /* 0x00000040ff047803 */ /* 0x004fe40000000000 */
[----:B------:R-:W-:Y:S01]  /*1240*/  LOP3.LUT R225, R210, 0xffff, RZ, 0xc0, !PT ;  /* 0x0000ffffd2e17812 */ /* 0x000fe200078ec0ff */
[----:B------:R-:W-:Y:S05]  /*1250*/  @P4 BRA `(.L_x_1368) ;  /* 0x0000005000004947 */ /* 0x000fea0003800000 */
[----:B-----5:R-:W-:Y:S01]  /*1260*/  MOV R78, c[0x0][0x168] ;  /* 0x00005a00004e7a02 */ /* 0x020fe20000000f00 */
[----:B------:R-:W-:Y:S05]  /*1270*/  @!P3 BRA `(.L_x_1368) ;  /* 0x000000300000b947 */ /* 0x000fea0003800000 */
[----:B------:R-:W2:Y:S04]  /*1280*/  LDG.E R78, [R14.64] ;  /* 0x000000080e4e7981 */ /* 0x000ea8000c1e1900 */
[----:B------:R-:W2:Y:S02]  /*1290*/  LDG.E R3, [R14.64+0x4] ;  /* 0x000004080e037981 */ /* 0x000ea4000c1e1900 */
[----:B--2---:R-:W-:-:S02]  /*12a0*/  IADD3 R78, -R78, R3, RZ ;  /* 0x000000034e4e7210 */ /* 0x004fc40007ffe1ff */
.L_x_1368:
[----:B------:R-:W-:-:S04]  /*12b0*/  ISETP.NE.U32.AND P0, PT, RZ, c[0x0][0x368], PT ;  /* 0x0000da00ff007a0c */ /* 0x000fc80003f05070 */
[----:B------:R-:W-:-:S13]  /*12c0*/  ISETP.NE.AND.EX P0, PT, RZ, c[0x0][0x36c], PT, P0 ;  /* 0x0000db00ff007a0c */ /* 0x000fda0003f05300 */
[----:B------:R-:W-:Y:S05]  /*12d0*/  @!P0 BRA `(.L_x_1369) ;  /* 0x0000004000008947 */ /* 0x000fea0003800000 */
[----:B---3--:R-:W-:-:S04]  /*12e0*/  LEA R12, P0, R224, c[0x0][0x368], 0x2 ;  /* 0x0000da00e00c7a11 */ /* 0x008fc800078010ff */
[----:B------:R-:W-:-:S05]  /*12f0*/  LEA.HI.X R13, R224, c[0x0][0x36c], R79, 0x2, P0 ;  /* 0x0000db00e00d7a11 */ /* 0x000fca00000f144f */
[----:B------:R1:W5:Y:S01]  /*1300*/  LDG.E R3, [R12.64] ;  /* 0x000000080c037981 */ /* 0x000362000c1e1900 */
[----:B------:R-:W-:Y:S05]  /*1310*/  BRA `(.L_x_1370) ;  /* 0x0000005000007947 */ /* 0x000fea0003800000 */
.L_x_1369:
[----:B------:R-:W-:Y:S01]  /*1320*/  MOV R3, c[0x0][0x1d0] ;  /* 0x0000740000037a02 */ /* 0x000fe20000000f00 */
[----:B------:R-:W-:Y:S05]  /*1330*/  @!P6 BRA `(.L_x_1370) ;  /* 0x000000300000e947 */ /* 0x000fea0003800000 */
[----:B------:R-:W2:Y:S04]  /*1340*/  LDG.E R3, [R12.64] ;  /* 0x000000080c037981 */ /* 0x000ea8000c1e1900 */
[----:B------:R-:W2:Y:S02]  /*1350*/  LDG.E R0, [R12.64+0x4] ;  /* 0x000004080c007981 */ /* 0x000ea4000c1e1900 */
[----:B--2---:R-:W-:Y:S02]  /*1360*/  IADD3 R3, -R3, R0, RZ ;  /* 0x0000000003037210 */ /* 0x004fe40007ffe1ff */
.L_x_1370:
[----:B------:R2:W4:Y:S04]  /*1370*/  @P5 LDG.E R0, [R8.64] ;  /* 0x0000000808005981 */ /* 0x000528000c1e1900 */
[----:B------:R2:W4:Y:S01]  /*1380*/  @P5 LDG.E R5, [R8.64+0x4] ;  /* 0x0000040808055981 */ /* 0x000522000c1e1900 */
[----:B------:R-:W-:Y:S01]  /*1390*/  ISETP.NE.U32.AND P0, PT, RZ, c[0x0][0x378], PT ;  /* 0x0000de00ff007a0c */ /* 0x000fe20003f05070 */
[----:B-----5:R-:W-:-:S03]  /*13a0*/  IMAD.MOV.U32 R77, RZ, RZ, R3 ;  /* 0x000000ffff4d7224 */ /* 0x020fc600078e0003 */
[----:B------:R-:W-:Y:S01]  /*13b0*/  ISETP.NE.AND.EX P1, PT, RZ, c[0x0][0x37c], PT, P0 ;  /* 0x0000df00ff007a0c */ /* 0x000fe20003f25300 */
[----:B------:R-:W-:Y:S01]  /*13c0*/  IMAD.MOV.U32 R82, RZ, RZ, c[0x0][0x228] ;  /* 0x00008a00ff527624 */ /* 0x000fe200078e00ff */
[C---:B------:R-:W-:Y:S02]  /*13d0*/  LOP3.LUT R227, R210.reuse, 0xff000000, RZ, 0xc0, !PT ;  /* 0xff000000d2e37812 */ /* 0x040fe400078ec0ff */
[----:B------:R-:W-:Y:S02]  /*13e0*/  LOP3.LUT R210, R210, 0xff0000, RZ, 0xc0, !PT ;  /* 0x00ff0000d2d27812 */ /* 0x000fe400078ec0ff */
[----:B------:R-:W-:-:S07]  /*13f0*/  SHF.R.U32.HI R227, RZ, 0x8, R227 ;  /* 0x00000008ffe37819 */ /* 0x000fce00000116e3 */
[----:B-1-3--:R-:W-:-:S04]  /*1400*/  @P1 LEA R12, P0, R224, c[0x0][0x378], 0x2 ;  /* 0x0000de00e00c1a11 */ /* 0x00afc800078010ff */
[----:B------:R-:W-:Y:S02]  /*1410*/  @P1 LEA.HI.X R13, R224, c[0x0][0x37c], R79, 0x2, P0 ;  /* 0x0000df00e00d1a11 */ /* 0x000fe400000f144f */
[----:B------:R-:W-:Y:S01]  /*1420*/  LEA.HI R227, R210, R227, RZ, 0x10 ;  /* 0x000000e3d2e37211 */ /* 0x000fe200078f80ff */
[----:B------:R-:W-:Y:S02]  /*1430*/  BSSY B0, `(.L_x_1371) ;  /* 0x0000029000007945 */ /* 0x000fe40003800000 */
[----:B------:R1:W5:Y:S01]  /*1440*/  @P1 LDG.E R77, [R12.64] ;  /* 0x000000080c4d1981 */ /* 0x000362000c1e1900 */
[----:B------:R-:W-:Y:S01]  /*1450*/  SHF.R.U32.HI R210, RZ, 0x10, R227 ;  /* 0x00000010ffd27819 */ /* 0x000fe200000116e3 */
[----:B--2---:R-:W-:Y:S01]  /*1460*/  IMAD.MOV.U32 R8, RZ, RZ, RZ ;  /* 0x000000ffff087224 */ /* 0x004fe200078e00ff */
[----:B------:R-:W-:Y:S02]  /*1470*/  LOP3.LUT R227, R227, 0xff, RZ, 0xc0, !PT ;  /* 0x000000ffe3e37812 */ /* 0x000fe400078ec0ff */
[----:B------:R-:W-:-:S04]  /*1480*/  ISETP.NE.AND P1, PT, R210, RZ, PT ;  /* 0x000000ffd200720c */ /* 0x000fc80003f25270 */
[----:B------:R-:W-:Y:S01]  /*1490*/  SEL R86, R210, c[0x0][0x338], P1 ;  /* 0x0000ce00d2567a07 */ /* 0x000fe20000800000 */
[----:B----4-:R-:W-:Y:S02]  /*14a0*/  @P5 IMAD.IADD R82, R5, 0x1, -R0 ;  /* 0x0000000105525824 */ /* 0x010fe400078e0a00 */
[----:B------:R-:W-:-:S04]  /*14b0*/  IMAD.IADD R5, R3, 0x1, -R84 ;  /* 0x0000000103057824 */ /* 0x000fc800078e0a54 */
[----:B------:R-:W-:-:S05]  /*14c0*/  IMAD.IADD R76, R5, 0x1, R82 ;  /* 0x00000001054c7824 */ /* 0x000fca00078e0252 */
[C---:B------:R-:W-:Y:S02]  /*14d0*/  ISETP.GE.AND P0, PT, R76.reuse, 0x1, PT ;  /* 0x000000014c00780c */ /* 0x040fe40003f06270 */
[----:B------:R-:W-:-:S04]  /*14e0*/  IADD3 R0, R76, 0x3f, RZ ;  /* 0x0000003f4c007810 */ /* 0x000fc80007ffe0ff */
[----:B------:R-:W-:-:S04]  /*14f0*/  SHF.R.S32.HI R81, RZ, 0x1f, R0 ;  /* 0x0000001fff517819 */ /* 0x000fc80000011400 */
[----:B------:R-:W-:-:S04]  /*1500*/  LEA.HI R81, R81, R0, RZ, 0x6 ;  /* 0x0000000051517211 */ /* 0x000fc800078f30ff */
[----:B------:R-:W-:Y:S01]  /*1510*/  SHF.R.S32.HI R81, RZ, 0x6, R81 ;  /* 0x00000006ff517819 */ /* 0x000fe20000011451 */
[----:B------:R-:W-:Y:S05]  /*1520*/  @!P0 BRA `(.L_x_1372) ;  /* 0x0000019000008947 */ /* 0x000fea0003800000 */
[-C--:B-1----:R-:W-:Y:S02]  /*1530*/  IABS R9, R86.reuse ;  /* 0x0000005600097213 */ /* 0x082fe40000000000 */
[----:B------:R-:W-:Y:S02]  /*1540*/  IADD3 R13, R81, -0x1, R86 ;  /* 0xffffffff510d7810 */ /* 0x000fe40007ffe056 */
[----:B------:R-:W1:Y:S01]  /*1550*/  I2F.RP R12, R9 ;  /* 0x00000009000c7306 */ /* 0x000e620000209400 */
[-C--:B------:R-:W-:Y:S02]  /*1560*/  IABS R0, R86.reuse ;  /* 0x0000005600007213 */ /* 0x080fe40000000000 */
[----:B------:R-:W-:Y:S02]  /*1570*/  IABS R7, R13 ;  /* 0x0000000d00077213 */ /* 0x000fe40000000000 */
[----:B------:R-:W-:Y:S01]  /*1580*/  LOP3.LUT R13, R13, R86, RZ, 0x3c, !PT ;  /* 0x000000560d0d7212 */ /* 0x000fe200078e3cff */
[----:B------:R-:W-:-:S03]  /*1590*/  IMAD.MOV R0, RZ, RZ, -R0 ;  /* 0x000000ffff007224 */ /* 0x000fc600078e0a00 */
[----:B------:R-:W-:Y:S01]  /*15a0*/  ISETP.GE.AND P1, PT, R13, RZ, PT ;  /* 0x000000ff0d00720c */ /* 0x000fe20003f26270 */
[----:B-1----:R-:W1:Y:S02]  /*15b0*/  MUFU.RCP R14, R12 ;  /* 0x0000000c000e7308 */ /* 0x002e640000001000 */
[----:B-1----:R-:W-:-:S06]  /*15c0*/  IADD3 R14, R14, 0xffffffe, RZ ;  /* 0x0ffffffe0e0e7810 */ /* 0x002fcc0007ffe0ff */
[----:B------:R-:W1:Y:S02]  /*15d0*/  F2I.FTZ.U32.TRUNC.NTZ R15, R14 ;  /* 0x0000000e000f7305 */ /* 0x000e64000021f000 */
[----:B-1----:R-:W-:Y:S02]  /*15e0*/  IMAD.MOV R8, RZ, RZ, -R15 ;  /* 0x000000ffff087224 */ /* 0x002fe400078e0a0f */
[----:B------:R-:W-:Y:S02]  /*15f0*/  IMAD.MOV.U32 R14, RZ, RZ, RZ ;  /* 0x000000ffff0e7224 */ /* 0x000fe400078e00ff */
[----:B------:R-:W-:-:S04]  /*1600*/  IMAD R8, R8, R9, RZ ;  /* 0x0000000908087224 */ /* 0x000fc800078e02ff */
[----:B------:R-:W-:-:S06]  /*1610*/  IMAD.HI.U32 R8, R15, R8, R14 ;  /* 0x000000080f087227 */ /* 0x000fcc00078e000e */
        /* <DEDUP_REMOVED lines=10> */
.L_x_1372:
[----:B-1----:R-:W-:Y:S05]  /*16c0*/  BSYNC B0 ;  /* 0x0000000000007941 */ /* 0x002fea0003800000 */
.L_x_1371:
[----:B------:R-:W-:Y:S02]  /*16d0*/  IMAD R0, R227, R8, RZ ;  /* 0x00000008e3007224 */ /* 0x000fe400078e02ff */
[----:B------:R-:W-:Y:S02]  /*16e0*/  IMAD.SHL.U32 R134, R201, 0x8, RZ ;  /* 0x00000008c9867824 */ /* 0x000fe400078e00ff */
        /* <DEDUP_REMOVED lines=15> */
[----:B------:R-:W-:-:S04]  /*17e0*/  ISETP.NE.U32.AND P0, PT, RZ, c[0x0][0x340], PT ;  /* 0x0000d000ff007a0c */ /* 0x000fc80003f05070 */
[----:B------:R-:W-:-:S13]  /*17f0*/  ISETP.NE.AND.EX P6, PT, RZ, c[0x0][0x344], PT, P0 ;  /* 0x0000d100ff007a0c */ /* 0x000fda0003fc5300 */
[----:B------:R-:W-:-:S06]  /*1800*/  @P6 IMAD.WIDE R148, R224, R6, c[0x0][0x340] ;  /* 0x0000d000e0946625 */ /* 0x000fcc00078e0206 */
[----:B------:R-:W2:Y:S01]  /*1810*/  @P6 LDG.E R148, [R148.64] ;  /* 0x0000000894946981 */ /* 0x000ea2000c1e1900 */
[----:B------:R-:W-:Y:S01]  /*1820*/  SHF.R.S32.HI R7, RZ, 0x1f, R146 ;  /* 0x0000001fff077819 */ /* 0x000fe20000011492 */
[----:B------:R-:W-:Y:S01]  /*1830*/  IMAD.IADD R156, R3, 0x1, R83 ;  /* 0x00000001039c7824 */ /* 0x000fe200078e0253 */
[----:B------:R-:W-:Y:S01]  /*1840*/  SHF.R.S32.HI R8, RZ, 0x1f, R2 ;  /* 0x0000001fff087819 */ /* 0x000fe20000011402 */
[----:B------:R-:W-:Y:S01]  /*1850*/  IMAD.MOV.U32 R92, RZ, RZ, c[0x0][0x1e0] ;  /* 0x00007800ff5c7624 */ /* 0x000fe200078e00ff */
[----:B------:R-:W-:Y:S01]  /*1860*/  LEA.HI R7, R7, R146, RZ, 0x3 ;  /* 0x0000009207077211 */ /* 0x000fe200078f18ff */
[----:B------:R-:W-:Y:S01]  /*1870*/  IMAD.WIDE.U32 R18, R156, c[0x0][0x1e0], RZ ;  /* 0x000078009c127a25 */ /* 0x000fe200078e00ff */
[----:B------:R-:W-:Y:S02]  /*1880*/  SHF.R.S32.HI R135, RZ, 0x1f, R134 ;  /* 0x0000001fff877819 */ /* 0x000fe40000011486 */
[----:B------:R-:W-:Y:S01]  /*1890*/  SHF.R.S32.HI R7, RZ, 0x3, R7 ;  /* 0x00000003ff077819 */ /* 0x000fe20000011407 */
[----:B------:R-:W-:Y:S01]  /*18a0*/  IMAD.WIDE.U32 R160, R223, c[0x0][0x1e0], RZ ;  /* 0x00007800dfa07a25 */ /* 0x000fe200078e00ff */
[----:B------:R-:W-:-:S02]  /*18b0*/  SEL R152, R224, RZ, !P5 ;  /* 0x000000ffe0987207 */ /* 0x000fc40006800000 */
[----:B------:R-:W-:Y:S02]  /*18c0*/  IADD3 R13, P0, R7, R2, RZ ;  /* 0x00000002070d7210 */ /* 0x000fe40007f1e0ff */
[----:B------:R-:W-:Y:S02]  /*18d0*/  SEL R2, R79, RZ, !P5 ;  /* 0x000000ff4f027207 */ /* 0x000fe40006800000 */
[----:B------:R-:W-:Y:S01]  /*18e0*/  LEA.HI.X.SX32 R8, R7, R8, 0x1, P0 ;  /* 0x0000000807087211 */ /* 0x000fe200000f0eff */
[C---:B------:R-:W-:Y:S01]  /*18f0*/  IMAD.WIDE.U32 R14, R13.reuse, c[0x0][0x238], R134 ;  /* 0x00008e000d0e7a25 */ /* 0x040fe200078e0086 */
[----:B------:R-:W-:Y:S02]  /*1900*/  MOV R3, 0x6 ;  /* 0x0000000600037802 */ /* 0x000fe40000000f00 */
[----:B------:R-:W-:Y:S01]  /*1910*/  MOV R99, 0x5 ;  /* 0x0000000500637802 */ /* 0x000fe20000000f00 */
[----:B------:R-:W-:Y:S01]  /*1920*/  IMAD R0, R8, c[0x0][0x238], RZ ;  /* 0x00008e0008007a24 */ /* 0x000fe200078e02ff */
[----:B------:R-:W-:Y:S01]  /*1930*/  MOV R16, R14 ;  /* 0x0000000e00107202 */ /* 0x000fe20000000f00 */
[----:B------:R-:W-:Y:S01]  /*1940*/  IMAD.MOV.U32 R14, RZ, RZ, c[0x0][0x238] ;  /* 0x00008e00ff0e7624 */ /* 0x000fe200078e00ff */
[----:B------:R-:W-:Y:S01]  /*1950*/  SHF.R.S32.HI R6, RZ, 0x1f, R156 ;  /* 0x0000001fff067819 */ /* 0x000fe2000001149c */
[----:B------:R-:W-:Y:S01]  /*1960*/  IMAD R0, R13, c[0x0][0x23c], R0 ;  /* 0x00008f000d007a24 */ /* 0x000fe200078e0200 */
[----:B------:R-:W-:Y:S01]  /*1970*/  ISETP.GE.AND P5, PT, R134, c[0x0][0x1d4], PT ;  /* 0x0000750086007a0c */ /* 0x000fe20003fa6270 */
[----:B------:R-:W-:Y:S01]  /*1980*/  IMAD R159, R2, c[0x0][0x248], RZ ;  /* 0x00009200029f7a24 */ /* 0x000fe200078e02ff */
[----:B------:R-:W-:Y:S01]  /*1990*/  SHF.L.U64.HI R94, R14, R3, c[0x0][0x23c] ;  /* 0x00008f000e5e7619 */ /* 0x000fe20000010203 */
[----:B------:R-:W-:Y:S01]  /*19a0*/  IMAD.IADD R17, R15, 0x1, R0 ;  /* 0x000000010f117824 */ /* 0x000fe200078e0200 */
[----:B------:R-:W-:Y:S01]  /*19b0*/  IADD3 R15, R5, -0x1, RZ ;  /* 0xffffffff050f7810 */ /* 0x000fe20007ffe0ff */
[----:B------:R-:W-:Y:S01]  /*19c0*/  IMAD.IADD R0, R82, 0x1, -R7 ;  /* 0x0000000152007824 */ /* 0x000fe200078e0a07 */
[C---:B------:R-:W-:Y:S01]  /*19d0*/  SHF.L.U32 R98, R14.reuse, 0x5, RZ ;  /* 0x000000050e627819 */ /* 0x040fe200000006ff */
[----:B------:R-:W-:Y:S01]  /*19e0*/  IMAD.WIDE.U32 R150, R225, c[0x0][0x240], R16 ;  /* 0x00009000e1967a25 */ /* 0x000fe200078e0010 */
[----:B------:R-:W-:-:S02]  /*19f0*/  SHF.L.U64.HI R97, R14, R99, c[0x0][0x23c] ;  /* 0x00008f000e617619 */ /* 0x000fc40000010263 */
[----:B------:R-:W-:Y:S01]  /*1a00*/  ISETP.GE.AND P4, PT, R218, c[0x0][0x1d4], PT ;  /* 0x00007500da007a0c */ /* 0x000fe20003f86270 */
[----:B------:R-:W-:Y:S01]  /*1a10*/  IMAD R151, R225, c[0x0][0x244], R151 ;  /* 0x00009100e1977a24 */ /* 0x000fe200078e0297 */
[----:B------:R-:W-:Y:S01]  /*1a20*/  MOV R100, c[0x0][0x258] ;  /* 0x0000960000647a02 */ /* 0x000fe20000000f00 */
[----:B------:R-:W-:Y:S01]  /*1a30*/  IMAD R0, R15, -0x40, R0 ;  /* 0xffffffc00f007824 */ /* 0x000fe200078e0200 */
[----:B------:R-:W-:Y:S01]  /*1a40*/  SHF.L.U64.HI R90, R92, R3, c[0x0][0x1e4] ;  /* 0x000079005c5a7619 */ /* 0x000fe20000010203 */
[----:B------:R-:W-:Y:S01]  /*1a50*/  IMAD.WIDE.U32 R150, R152, c[0x0][0x248], R150 ;  /* 0x0000920098967a25 */ /* 0x000fe200078e0096 */
[----:B------:R-:W-:Y:S02]  /*1a60*/  SHF.L.U64.HI R99, R100, R99, c[0x0][0x25c] ;  /* 0x0000970064637619 */ /* 0x000fe40000010263 */
[----:B------:R-:W-:Y:S01]  /*1a70*/  ISETP.GE.AND P1, PT, R0, 0x21, PT ;  /* 0x000000210000780c */ /* 0x000fe20003f26270 */
[----:B------:R-:W-:Y:S01]  /*1a80*/  IMAD R159, R152, c[0x0][0x24c], R159 ;  /* 0x00009300989f7a24 */ /* 0x000fe200078e029f */
[----:B------:R-:W-:Y:S01]  /*1a90*/  ISETP.GE.AND P2, PT, R0, 0x1, PT ;  /* 0x000000010000780c */ /* 0x000fe20003f46270 */
[----:B------:R-:W-:Y:S01]  /*1aa0*/  IMAD.SHL.U32 R96, R14, 0x40, RZ ;  /* 0x000000400e607824 */ /* 0x000fe200078e00ff */
[----:B------:R-:W-:Y:S01]  /*1ab0*/  SHF.R.S32.HI R0, RZ, 0x1f, R15 ;  /* 0x0000001fff007819 */ /* 0x000fe2000001140f */
[----:B------:R-:W-:Y:S01]  /*1ac0*/  IMAD R7, R94, R15, RZ ;  /* 0x0000000f5e077224 */ /* 0x000fe200078e02ff */
[----:B------:R-:W-:Y:S01]  /*1ad0*/  MOV R158, R150 ;  /* 0x00000096009e7202 */ /* 0x000fe20000000f00 */
[----:B------:R-:W-:Y:S01]  /*1ae0*/  IMAD.IADD R159, R151, 0x1, R159 ;  /* 0x00000001979f7824 */ /* 0x000fe200078e029f */
[----:B------:R-:W-:Y:S01]  /*1af0*/  SHF.L.U64.HI R91, R100, R3, c[0x0][0x25c] ;  /* 0x00009700645b7619 */ /* 0x000fe20000010203 */
[-C--:B------:R-:W-:Y:S01]  /*1b00*/  IMAD R7, R0, R96.reuse, R7 ;  /* 0x0000006000077224 */ /* 0x080fe200078e0207 */
[----:B------:R-:W-:Y:S01]  /*1b10*/  SHF.L.U32 R93, R100, 0x6, RZ ;  /* 0x00000006645d7819 */ /* 0x000fe200000006ff */
[----:B------:R-:W-:Y:S01]  /*1b20*/  IMAD R8, R8, c[0x0][0x258], RZ ;  /* 0x0000960008087a24 */ /* 0x000fe200078e02ff */
[----:B------:R-:W-:Y:S01]  /*1b30*/  SHF.R.S32.HI R143, RZ, 0x1f, R142 ;  /* 0x0000001fff8f7819 */ /* 0x000fe2000001148e */
[----:B------:R-:W-:-:S04]  /*1b40*/  IMAD.WIDE.U32 R16, R15, R96, R158 ;  /* 0x000000600f107225 */ /* 0x000fc800078e009e */
[----:B------:R-:W-:Y:S01]  /*1b50*/  IMAD.WIDE.U32 R20, R13, c[0x0][0x258], R134 ;  /* 0x000096000d147a25 */ /* 0x000fe200078e0086 */
[----:B------:R-:W-:-:S03]  /*1b60*/  @P2 LEA R24, P3, R16, c[0x0][0x220], 0x1 ;  /* 0x0000880010182a11 */ /* 0x000fc600078608ff */
[----:B------:R-:W-:Y:S02]  /*1b70*/  IMAD R8, R13, c[0x0][0x25c], R8 ;  /* 0x000097000d087a24 */ /* 0x000fe400078e0208 */
[----:B------:R-:W-:Y:S01]  /*1b80*/  IMAD.IADD R14, R17, 0x1, R7 ;  /* 0x00000001110e7824 */ /* 0x000fe200078e0207 */
[----:B------:R-:W-:Y:S01]  /*1b90*/  @P1 IADD3 R7, P0, R98, R16, RZ ;  /* 0x0000001062071210 */ /* 0x000fe20007f1e0ff */
[----:B------:R-:W-:Y:S02]  /*1ba0*/  IMAD R9, R6, c[0x0][0x1e0], RZ ;  /* 0x0000780006097a24 */ /* 0x000fe400078e02ff */
[----:B------:R-:W-:Y:S01]  /*1bb0*/  IMAD.IADD R21, R21, 0x1, R8 ;  /* 0x0000000115157824 */ /* 0x000fe200078e0208 */
[----:B------:R-:W-:Y:S01]  /*1bc0*/  @P1 IADD3.X R8, R14, R97, RZ, P0, !PT ;  /* 0x000000610e081210 */ /* 0x000fe200007fe4ff */
[----:B------:R-:W-:Y:S01]  /*1bd0*/  IMAD R9, R156, c[0x0][0x1e4], R9 ;  /* 0x000079009c097a24 */ /* 0x000fe200078e0209 */
[----:B------:R-:W-:Y:S01]  /*1be0*/  @P1 LEA R22, P0, R7, c[0x0][0x220], 0x1 ;  /* 0x0000880007161a11 */ /* 0x000fe200078008ff */
[----:B------:R-:W-:Y:S01]  /*1bf0*/  IMAD R87, R2, c[0x0][0x268], RZ ;  /* 0x00009a0002577a24 */ /* 0x000fe200078e02ff */
[----:B------:R-:W-:Y:S01]  /*1c00*/  @P2 LEA.HI.X R25, R16, c[0x0][0x224], R14, 0x1, P3 ;  /* 0x0000890010192a11 */ /* 0x000fe200018f0c0e */
[----:B------:R-:W-:Y:S01]  /*1c10*/  IMAD.SHL.U32 R92, R92, 0x40, RZ ;  /* 0x000000405c5c7824 */ /* 0x000fe200078e00ff */
[----:B------:R-:W-:Y:S01]  /*1c20*/  ISETP.GE.AND P3, PT, R217, c[0x0][0x1d4], PT ;  /* 0x00007500d9007a0c */ /* 0x000fe20003f66270 */
[----:B------:R-:W-:Y:S01]  /*1c30*/  IMAD R87, R152, c[0x0][0x26c], R87 ;  /* 0x00009b0098577a24 */ /* 0x000fe200078e0257 */
[----:B------:R-:W-:Y:S01]  /*1c40*/  @P1 LEA.HI.X R23, R7, c[0x0][0x224], R8, 0x1, P0 ;  /* 0x0000890007171a11 */ /* 0x000fe200000f0c08 */
[----:B------:R-:W-:Y:S01]  /*1c50*/  @!PT LDS RZ, [RZ] ;  /* 0x00000000fffff984 */ /* 0x000fe20000000800 */
[----:B------:R-:W-:Y:S01]  /*1c60*/  @!PT LDS RZ, [RZ] ;  /* 0x00000000fffff984 */ /* 0x000fe20000000800 */
[----:B------:R-:W-:Y:S01]  /*1c70*/  @!PT LDS RZ, [RZ] ;  /* 0x00000000fffff984 */ /* 0x000fe20000000800 */
[----:B------:R1:W-:Y:S01]  /*1c80*/  @P2 LDGSTS.E.BYPASS.LTC128B.128 [R139+0xc100], [R24.64], !P5 ;  /* 0x0c100000188b2fae */ /* 0x0003e2000e901d48 */
[----:B------:R-:W-:Y:S01]  /*1c90*/  IADD3 R19, R19, R9, RZ ;  /* 0x0000000913137210 */ /* 0x000fe20007ffe0ff */
[C---:B------:R-:W-:Y:S01]  /*1ca0*/  IMAD.WIDE.U32 R8, R225.reuse, c[0x0][0x260], R20 ;  /* 0x00009800e1087a25 */ /* 0x040fe200078e0014 */
[----:B------:R-:W-:Y:S01]  /*1cb0*/  ISETP.NE.AND P0, PT, R4, RZ, PT ;  /* 0x000000ff0400720c */ /* 0x000fe20003f05270 */
[----:B------:R1:W-:Y:S01]  /*1cc0*/  @P2 LDGSTS.E.BYPASS.LTC128B.128 [R139+0xe100], [R24.64+0x80], !P4 ;  /* 0x0e100080188b2fae */ /* 0x0003e2000e101d48 */
[----:B------:R-:W-:Y:S01]  /*1cd0*/  SHF.R.S32.HI R7, RZ, 0x1f, R223 ;  /* 0x0000001fff077819 */ /* 0x000fe200000114df */
[----:B------:R-:W-:-:S04]  /*1ce0*/  IMAD.WIDE.U32 R154, R225, c[0x0][0x1e8], R18 ;  /* 0x00007a00e19a7a25 */ /* 0x000fc800078e0012 */
[----:B------:R-:W-:Y:S01]  /*1cf0*/  IMAD R9, R225, c[0x0][0x264], R9 ;  /* 0x00009900e1097a24 */ /* 0x000fe200078e0209 */
[----:B------:R1:W-:Y:S01]  /*1d00*/  @P2 LDGSTS.E.BYPASS.LTC128B.128 [R139+0x10100], [R24.64+0x100], !P3 ;  /* 0x10100100188b2fae */ /* 0x0003e2000d901d48 */
[----:B------:R-:W-:Y:S02]  /*1d10*/  IMAD R2, R7, c[0x0][0x1e0], RZ ;  /* 0x0000780007027a24 */ /* 0x000fe400078e02ff */
[----:B------:R-:W-:Y:S01]  /*1d20*/  IMAD R155, R225, c[0x0][0x1ec], R155 ;  /* 0x00007b00e19b7a24 */ /* 0x000fe200078e029b */
[----:B------:R1:W-:Y:S01]  /*1d30*/  @P1 LDGSTS.E.BYPASS.LTC128B.128 [R139+0xd100], [R22.64], !P5 ;  /* 0x0d100000168b1fae */ /* 0x0003e2000e901d48 */
[----:B------:R-:W-:-:S03]  /*1d40*/  IMAD.WIDE.U32 R152, R152, c[0x0][0x268], R8 ;  /* 0x00009a0098987a25 */ /* 0x000fc600078e0008 */
[----:B------:R1:W-:Y:S01]  /*1d50*/  @P1 LDGSTS.E.BYPASS.LTC128B.128 [R139+0xf100], [R22.64+0x80], !P4 ;  /* 0x0f100080168b1fae */ /* 0x0003e2000e101d48 */
[----:B------:R-:W-:Y:S01]  /*1d60*/  IMAD R95, R223, c[0x0][0x1e4], R2 ;  /* 0x00007900df5f7a24 */ /* 0x000fe200078e0202 */
[----:B------:R-:W-:Y:S01]  /*1d70*/  IADD3 R87, R153, R87, RZ ;  /* 0x0000005799577210 */ /* 0x000fe20007ffe0ff */
[----:B------:R-:W-:Y:S01]  /*1d80*/  IMAD.SHL.U32 R100, R100, 0x20, RZ ;  /* 0x0000002064647824 */ /* 0x000fe200078e00ff */
[----:B------:R1:W-:Y:S02]  /*1d90*/  @P1 LDGSTS.E.BYPASS.LTC128B.128 [R139+0x11100], [R22.64+0x100], !P3 ;  /* 0x11100100168b1fae */ /* 0x0003e4000d901d48 */
[----:B------:R-:W-:Y:S02]  /*1da0*/  IADD3 R95, R161, R95, RZ ;  /* 0x0000005fa15f7210 */ /* 0x000fe40007ffe0ff */
[----:B------:R-:W0:Y:S01]  /*1db0*/  LDGDEPBAR ;  /* 0x00000000000079af */ /* 0x000e220000000000 */
[----:B------:R-:W-:Y:S01]  /*1dc0*/  WARPSYNC 0xffffffff ;  /* 0xffffffff00007948 */ /* 0x000fe20003800000 */
[----:B--2---:R-:W-:Y:S01]  /*1dd0*/  @P6 SHF.R.S32.HI R119, RZ, 0x1f, R148 ;  /* 0x0000001fff776819 */ /* 0x004fe20000011494 */
[----:B------:R-:W-:Y:S01]  /*1de0*/  @!P6 IMAD.MOV.U32 R148, RZ, RZ, R224 ;  /* 0x000000ffff94e224 */ /* 0x000fe200078e00e0 */
[----:B------:R-:W-:-:S04]  /*1df0*/  @!P6 MOV R119, R79 ;  /* 0x0000004f0077e202 */ /* 0x000fc80000000f00 */
[----:B------:R-:W-:Y:S02]  /*1e00*/  SEL R119, R119, RZ, !P0 ;  /* 0x000000ff77777207 */ /* 0x000fe40004000000 */
[----:B------:R-:W-:-:S03]  /*1e10*/  SEL R148, R148, RZ, !P0 ;  /* 0x000000ff94947207 */ /* 0x000fc60004000000 */
[----:B------:R-:W-:Y:S02]  /*1e20*/  IMAD R89, R119, c[0x0][0x1f0], RZ ;  /* 0x00007c0077597a24 */ /* 0x000fe400078e02ff */
[----:B------:R-:W-:-:S04]  /*1e30*/  IMAD.WIDE.U32 R154, R148, c[0x0][0x1f0], R154 ;  /* 0x00007c00949a7a25 */ /* 0x000fc800078e009a */
[----:B------:R-:W-:-:S04]  /*1e40*/  IMAD R89, R148, c[0x0][0x1f4], R89 ;  /* 0x00007d0094597a24 */ /* 0x000fc800078e0259 */
[----:B------:R-:W-:Y:S02]  /*1e50*/  IMAD.IADD R89, R155, 0x1, R89 ;  /* 0x000000019b597824 */ /* 0x000fe400078e0259 */
[----:B-1----:R-:W-:Y:S01]  /*1e60*/  ISETP.GT.AND P0, PT, R15, R12, PT ;  /* 0x0000000c0f00720c */ /* 0x002fe20003f04270 */
[----:B------:R-:W-:Y:S01]  /*1e70*/  BAR.SYNC.DEFER_BLOCKING 0x0 ;  /* 0x0000000000007b1d */ /* 0x000fe20000010000 */
[----:B------:R-:W-:Y:S01]  /*1e80*/  IMAD R2, R91, R15, RZ ;  /* 0x0000000f5b027224 */ /* 0x000fe200078e02ff */
[----:B------:R-:W-:Y:S01]  /*1e90*/  IADD3 R14, R144, 0x40, RZ ;  /* 0x00000040900e7810 */ /* 0x000fe20007ffe0ff */
[----:B------:R-:W-:Y:S02]  /*1ea0*/  IMAD.MOV.U32 R8, RZ, RZ, R152 ;  /* 0x000000ffff087224 */ /* 0x000fe400078e0098 */
[----:B------:R-:W-:Y:S01]  /*1eb0*/  IMAD.MOV.U32 R9, RZ, RZ, R87 ;  /* 0x000000ffff097224 */ /* 0x000fe200078e0057 */
[----:B------:R-:W-:Y:S01]  /*1ec0*/  ULDC.U8 UR4, c[0x0][0x298] ;  /* 0x0000a60000047ab9 */ /* 0x000fe20000000000 */
[-C--:B------:R-:W-:Y:S02]  /*1ed0*/  IMAD R2, R0, R93.reuse, R2 ;  /* 0x0000005d00027224 */ /* 0x080fe400078e0202 */
[----:B------:R-:W-:-:S03]  /*1ee0*/  IMAD.WIDE.U32 R8, R15, R93, R8 ;  /* 0x0000005d0f087225 */ /* 0x000fc600078e0008 */
[----:B------:R-:W-:Y:S01]  /*1ef0*/  @P0 IADD3 R13, R5, -0x2, RZ ;  /* 0xfffffffe050d0810 */ /* 0x000fe20007ffe0ff */
[----:B------:R-:W-:Y:S01]  /*1f00*/  IMAD.IADD R2, R9, 0x1, R2 ;  /* 0x0000000109027824 */ /* 0x000fe200078e0202 */
[----:B------:R-:W-:Y:S01]  /*1f10*/  @P2 LEA R18, P6, R8, c[0x0][0x250], 0x1 ;  /* 0x0000940008122a11 */ /* 0x000fe200078c08ff */
[----:B------:R-:W-:Y:S01]  /*1f20*/  IMAD.MOV.U32 R88, RZ, RZ, 0x1 ;  /* 0x00000001ff587424 */ /* 0x000fe200078e00ff */
[----:B------:R-:W-:Y:S01]  /*1f30*/  @P0 SHF.R.S32.HI R0, RZ, 0x1f, R13 ;  /* 0x0000001fff000819 */ /* 0x000fe2000001140d */
[----:B------:R-:W-:Y:S01]  /*1f40*/  @P0 IMAD R9, R94, R13, RZ ;  /* 0x0000000d5e090224 */ /* 0x000fe200078e02ff */
[----:B------:R-:W-:Y:S01]  /*1f50*/  @P2 LEA.HI.X R19, R8, c[0x0][0x254], R2, 0x1, P6 ;  /* 0x0000950008132a11 */ /* 0x000fe200030f0c02 */
[----:B------:R-:W-:Y:S01]  /*1f60*/  @P0 IMAD.WIDE.U32 R16, R13, R96, R158 ;  /* 0x000000600d100225 */ /* 0x000fe200078e009e */
[----:B------:R-:W-:Y:S02]  /*1f70*/  @P1 IADD3 R5, P6, R100, R8, RZ ;  /* 0x0000000864051210 */ /* 0x000fe40007fde0ff */
[----:B------:R-:W-:Y:S01]  /*1f80*/  IADD3 R13, R144, 0x20, RZ ;  /* 0x00000020900d7810 */ /* 0x000fe20007ffe0ff */
[----:B------:R-:W-:Y:S01]  /*1f90*/  IMAD.MOV.U32 R8, RZ, RZ, c[0x0][0x27c] ;  /* 0x00009f00ff087624 */ /* 0x000fe200078e00ff */
[----:B------:R-:W-:Y:S01]  /*1fa0*/  @!PT LDS RZ, [RZ] ;  /* 0x00000000fffff984 */ /* 0x000fe20000000800 */
[----:B------:R-:W-:Y:S01]  /*1fb0*/  @!PT LDS RZ, [RZ] ;  /* 0x00000000fffff984 */ /* 0x000fe20000000800 */
[----:B------:R-:W-:Y:S01]  /*1fc0*/  @!PT LDS RZ, [RZ] ;  /* 0x00000000fffff984 */ /* 0x000fe20000000800 */
[----:B------:R1:W-:Y:S01]  /*1fd0*/  @P2 LDGSTS.E.BYPASS.LTC128B.128 [R139+0x100], [R18.64], !P5 ;  /* 0x00100000128b2fae */ /* 0x0003e2000e901d48 */
[----:B------:R-:W-:Y:S01]  /*1fe0*/  @P1 IMAD.X R2, R2, 0x1, R99, P6 ;  /* 0x0000000102021824 */ /* 0x000fe200030e0663 */
[C---:B------:R-:W-:Y:S01]  /*1ff0*/  @P1 LEA R22, P6, R5.reuse, c[0x0][0x250], 0x1 ;  /* 0x0000940005161a11 */ /* 0x040fe200078c08ff */
[----:B------:R-:W-:Y:S01]  /*2000*/  @P0 IMAD R0, R0, R96, R9 ;  /* 0x0000006000000224 */ /* 0x000fe200078e0209 */
[----:B------:R1:W-:Y:S01]  /*2010*/  @P2 LDGSTS.E.BYPASS.LTC128B.128 [R139+0x2100], [R18.64+0x80], !P4 ;  /* 0x02100080128b2fae */ /* 0x0003e2000e101d48 */
[----:B------:R-:W-:Y:S01]  /*2020*/  IMAD.SHL.U32 R8, R8, 0x2, RZ ;  /* 0x0000000208087824 */ /* 0x000fe200078e00ff */
[----:B------:R-:W-:Y:S01]  /*2030*/  @P1 LEA.HI.X R23, R5, c[0x0][0x254], R2, 0x1, P6 ;  /* 0x0000950005171a11 */ /* 0x000fe200030f0c02 */
[----:B------:R-:W-:Y:S01]  /*2040*/  @P0 IMAD.IADD R0, R17, 0x1, R0 ;  /* 0x0000000111000824 */ /* 0x000fe200078e0200 */
[----:B------:R1:W-:Y:S01]  /*2050*/  @P2 LDGSTS.E.BYPASS.LTC128B.128 [R139+0x4100], [R18.64+0x100], !P3 ;  /* 0x04100100128b2fae */ /* 0x0003e2000d901d48 */
[----:B------:R-:W-:Y:S01]  /*2060*/  @P0 LEA R20, P6, R16, c[0x0][0x220], 0x1 ;  /* 0x0000880010140a11 */ /* 0x000fe200078c08ff */
[----:B------:R-:W-:Y:S01]  /*2070*/  IMAD R164, R7, c[0x0][0x290], RZ ;  /* 0x0000a40007a47a24 */ /* 0x000fe200078e02ff */
[----:B------:R-:W-:Y:S01]  /*2080*/  ISETP.GE.AND P2, PT, R13, c[0x0][0x27c], PT ;  /* 0x00009f000d007a0c */ /* 0x000fe20003f46270 */
[----:B------:R-:W-:Y:S01]  /*2090*/  IMAD R162, R7, c[0x0][0x280], RZ ;  /* 0x0000a00007a27a24 */ /* 0x000fe200078e02ff */
[----:B------:R-:W-:Y:S01]  /*20a0*/  IADD3 R17, -R8, c[0x0][0x1d4], RZ ;  /* 0x0000750008117a10 */ /* 0x000fe20007ffe1ff */
[----:B------:R-:W-:Y:S01]  /*20b0*/  IMAD R119, R119, c[0x0][0x218], RZ ;  /* 0x0000860077777a24 */ /* 0x000fe200078e02ff */
[----:B------:R-:W-:Y:S01]  /*20c0*/  @P0 LEA.HI.X R21, R16, c[0x0][0x224], R0, 0x1, P6 ;  /* 0x0000890010150a11 */ /* 0x000fe200030f0c00 */
[C---:B------:R-:W-:Y:S01]  /*20d0*/  IMAD R162, R223.reuse, c[0x0][0x284], R162 ;  /* 0x0000a100dfa27a24 */ /* 0x040fe200078e02a2 */
[----:B------:R-:W-:Y:S01]  /*20e0*/  SEL R2, RZ, c[0x0][0x27c], !P2 ;  /* 0x00009f00ff027a07 */ /* 0x000fe20005000000 */
[----:B------:R-:W-:Y:S01]  /*20f0*/  IMAD R119, R148, c[0x0][0x21c], R119 ;  /* 0x0000870094777a24 */ /* 0x000fe200078e0277 */
[-C--:B------:R-:W-:Y:S01]  /*2100*/  SEL R0, R8, R17.reuse, !P2 ;  /* 0x0000001108007207 */ /* 0x080fe20005000000 */
[----:B------:R-:W-:Y:S01]  /*2110*/  IMAD.WIDE.U32 R166, R223, c[0x0][0x280], R144 ;  /* 0x0000a000dfa67a25 */ /* 0x000fe200078e0090 */
[----:B------:R-:W-:Y:S01]  /*2120*/  ISETP.GE.AND P2, PT, R144, c[0x0][0x27c], PT ;  /* 0x00009f0090007a0c */ /* 0x000fe20003f46270 */
[----:B------:R2:W-:Y:S01]  /*2130*/  @P1 LDGSTS.E.BYPASS.LTC128B.128 [R139+0x1100], [R22.64], !P5 ;  /* 0x01100000168b1fae */ /* 0x0005e2000e901d48 */
[----:B------:R-:W-:Y:S01]  /*2140*/  ISETP.GE.AND P6, PT, R14, c[0x0][0x27c], PT ;  /* 0x00009f000e007a0c */ /* 0x000fe20003fc6270 */
[----:B------:R-:W-:Y:S01]  /*2150*/  IMAD.IADD R2, R13, 0x1, R2 ;  /* 0x000000010d027824 */ /* 0x000fe200078e0202 */
[CC--:B------:R-:W-:Y:S01]  /*2160*/  SEL R4, R8.reuse, R17.reuse, !P2 ;  /* 0x0000001108047207 */ /* 0x0c0fe20005000000 */
[C---:B------:R-:W-:Y:S01]  /*2170*/  IMAD R164, R223.reuse, c[0x0][0x294], R164 ;  /* 0x0000a500dfa47a24 */ /* 0x040fe200078e02a4 */
[----:B------:R-:W-:Y:S01]  /*2180*/  SEL R17, R8, R17, !P6 ;  /* 0x0000001108117207 */ /* 0x000fe20007000000 */
[C---:B------:R-:W-:Y:S01]  /*2190*/  IMAD.WIDE.U32 R8, R223.reuse, c[0x0][0x280], R142 ;  /* 0x0000a000df087a25 */ /* 0x040fe200078e008e */
[----:B------:R-:W-:Y:S01]  /*21a0*/  SEL R5, RZ, c[0x0][0x27c], !P2 ;  /* 0x00009f00ff057a07 */ /* 0x000fe20005000000 */
[----:B------:R2:W-:Y:S01]  /*21b0*/  @P1 LDGSTS.E.BYPASS.LTC128B.128 [R139+0x3100], [R22.64+0x80], !P4 ;  /* 0x03100080168b1fae */ /* 0x0005e2000e101d48 */
[----:B------:R-:W-:Y:S01]  /*21c0*/  ISETP.LE.AND P2, PT, R88, c[0x0][0x27c], PT ;  /* 0x00009f0058007a0c */ /* 0x000fe20003f43270 */
[----:B------:R-:W-:Y:S01]  /*21d0*/  IMAD.IADD R163, R162, 0x1, R9 ;  /* 0x00000001a2a37824 */ /* 0x000fe200078e0209 */
[----:B------:R-:W-:Y:S01]  /*21e0*/  SHF.R.S32.HI R9, RZ, 0x1f, R2 ;  /* 0x0000001fff097819 */ /* 0x000fe20000011402 */
[----:B------:R-:W-:Y:S01]  /*21f0*/  IMAD.IADD R5, R144, 0x1, R5 ;  /* 0x0000000190057824 */ /* 0x000fe200078e0205 */
[----:B-1----:R-:W-:Y:S01]  /*2200*/  SEL R19, RZ, c[0x0][0x27c], !P6 ;  /* 0x00009f00ff137a07 */ /* 0x002fe20007000000 */
[C---:B------:R-:W-:Y:S01]  /*2210*/  IMAD.WIDE.U32 R168, R223.reuse, c[0x0][0x290], R144 ;  /* 0x0000a400dfa87a25 */ /* 0x040fe200078e0090 */
[----:B------:R-:W-:Y:S01]  /*2220*/  IADD3 R156, P6, R223, R156, RZ ;  /* 0x0000009cdf9c7210 */ /* 0x000fe20007fde0ff */
[----:B------:R2:W-:Y:S01]  /*2230*/  @P1 LDGSTS.E.BYPASS.LTC128B.128 [R139+0x5100], [R22.64+0x100], !P3 ;  /* 0x05100100168b1fae */ /* 0x0005e2000d901d48 */
[----:B------:R-:W-:Y:S01]  /*2240*/  SHF.R.S32.HI R16, RZ, 0x1f, R5 ;  /* 0x0000001fff107819 */ /* 0x000fe20000011405 */
[----:B------:R-:W-:-:S02]  /*2250*/  IMAD.IADD R19, R14, 0x1, R19 ;  /* 0x000000010e137824 */ /* 0x000fc400078e0213 */
[----:B------:R-:W-:Y:S01]  /*2260*/  IMAD.X R157, R6, 0x1, R7, P6 ;  /* 0x00000001069d7824 */ /* 0x000fe200030e0607 */
[----:B------:R-:W-:Y:S01]  /*2270*/  P2R R6, PR, RZ, 0x4 ;  /* 0x00000004ff067803 */ /* 0x000fe20000000000 */
[----:B------:R-:W-:Y:S01]  /*2280*/  IMAD.WIDE.U32 R24, R223, c[0x0][0x290], R142 ;  /* 0x0000a400df187a25 */ /* 0x000fe200078e008e */
[----:B------:R-:W0:Y:S01]  /*2290*/  LDGDEPBAR ;  /* 0x00000000000079af */ /* 0x000e220000000000 */
[----:B------:R-:W-:Y:S02]  /*22a0*/  LOP3.LUT P6, RZ, R220, 0x4, RZ, 0xc0, !PT ;  /* 0x00000004dcff7812 */ /* 0x000fe400078cc0ff */
[C---:B------:R-:W-:Y:S01]  /*22b0*/  IMAD.WIDE.U32 R6, R225.reuse, c[0x0][0x210], R144 ;  /* 0x00008400e1067a25 */ /* 0x040fe200078e0090 */
[----:B------:R2:W-:Y:S03]  /*22c0*/  @P0 LDGSTS.E.BYPASS.LTC128B.128 [R139+0x12100], [R20.64], !P5 ;  /* 0x12100000148b0fae */ /* 0x0005e6000e901d48 */
[----:B------:R-:W-:Y:S01]  /*22d0*/  IMAD R7, R225, c[0x0][0x214], R7 ;  /* 0x00008500e1077a24 */ /* 0x000fe200078e0207 */
[----:B------:R2:W-:Y:S01]  /*22e0*/  @P0 LDGSTS.E.BYPASS.LTC128B.128 [R139+0x14100], [R20.64+0x80], !P4 ;  /* 0x14100080148b0fae */ /* 0x0005e2000e101d48 */
[----:B------:R-:W-:-:S02]  /*22f0*/  IMAD.IADD R167, R167, 0x1, R162 ;  /* 0x00000001a7a77824 */ /* 0x000fc400078e02a2 */
[----:B------:R-:W-:Y:S01]  /*2300*/  IMAD.WIDE.U32 R148, R148, c[0x0][0x218], R6 ;  /* 0x0000860094947a25 */ /* 0x000fe200078e0006 */
[----:B------:R-:W-:Y:S01]  /*2310*/  SHF.R.S32.HI R7, RZ, 0x1f, R4 ;  /* 0x0000001fff077819 */ /* 0x000fe20000011404 */
[----:B------:R2:W-:Y:S01]  /*2320*/  @P0 LDGSTS.E.BYPASS.LTC128B.128 [R139+0x16100], [R20.64+0x100], !P3 ;  /* 0x16100100148b0fae */ /* 0x0005e2000d901d48 */
[-C--:B------:R-:W-:Y:S01]  /*2330*/  LEA.HI R6, R16, R5.reuse, RZ, 0x3 ;  /* 0x0000000510067211 */ /* 0x080fe200078f18ff */
[----:B------:R-:W-:Y:S01]  /*2340*/  IMAD.MOV.U32 R162, RZ, RZ, R8 ;  /* 0x000000ffffa27224 */ /* 0x000fe200078e0008 */
[----:B------:R-:W-:Y:S01]  /*2350*/  LEA.HI R7, R7, R4, RZ, 0x4 ;  /* 0x0000000407077211 */ /* 0x000fe200078f20ff */
[----:B------:R-:W-:Y:S01]  /*2360*/  IMAD.IADD R169, R169, 0x1, R164 ;  /* 0x00000001a9a97824 */ /* 0x000fe200078e02a4 */
[CC--:B------:R-:W-:Y:S01]  /*2370*/  LEA.HI R4, R9.reuse, R2.reuse, RZ, 0x3 ;  /* 0x0000000209047211 */ /* 0x0c0fe200078f18ff */
[----:B------:R-:W-:Y:S01]  /*2380*/  IMAD.IADD R165, R164, 0x1, R25 ;  /* 0x00000001a4a57824 */ /* 0x000fe200078e0219 */
[----:B------:R-:W-:Y:S01]  /*2390*/  SHF.R.S32.HI R7, RZ, 0x4, R7 ;  /* 0x00000004ff077819 */ /* 0x000fe20000011407 */
[----:B------:R-:W-:Y:S01]  /*23a0*/  IMAD.MOV.U32 R164, RZ, RZ, R24 ;  /* 0x000000ffffa47224 */ /* 0x000fe200078e0018 */
[----:B------:R-:W-:Y:S01]  /*23b0*/  LEA.HI R9, R9, R2, RZ, 0x6 ;  /* 0x0000000209097211 */ /* 0x000fe200078f30ff */
[----:B------:R-:W-:Y:S01]  /*23c0*/  IMAD.MOV.U32 R104, RZ, RZ, c[0x0][0x290] ;  /* 0x0000a400ff687624 */ /* 0x000fe200078e00ff */
[----:B------:R-:W-:Y:S01]  /*23d0*/  LEA.HI R16, R16, R5, RZ, 0x6 ;  /* 0x0000000510107211 */ /* 0x000fe200078f30ff */
[----:B------:R-:W-:Y:S01]  /*23e0*/  IMAD.MOV.U32 R108, RZ, RZ, c[0x0][0x280] ;  /* 0x0000a000ff6c7624 */ /* 0x000fe200078e00ff */
[----:B------:R-:W-:Y:S01]  /*23f0*/  SHF.R.S32.HI R5, RZ, 0x1f, R0 ;  /* 0x0000001fff057819 */ /* 0x000fe20000011400 */
[----:B------:R-:W-:Y:S01]  /*2400*/  IMAD.SHL.U32 R9, R9, 0x40, RZ ;  /* 0x0000004009097824 */ /* 0x000fe200078e00ff */
[----:B------:R-:W-:Y:S01]  /*2410*/  LEA.HI.SX32 R114, R6, R7, 0x1d ;  /* 0x0000000706727211 */ /* 0x000fe200078feaff */
[----:B------:R-:W-:Y:S01]  /*2420*/  IMAD.SHL.U32 R16, R16, 0x40, RZ ;  /* 0x0000004010107824 */ /* 0x000fe200078e00ff */
[----:B------:R-:W-:Y:S01]  /*2430*/  SHF.R.S32.HI R8, RZ, 0x1f, R19 ;  /* 0x0000001fff087819 */ /* 0x000fe20000011413 */
[----:B-----5:R-:W-:Y:S01]  /*2440*/  IMAD.WIDE.U32 R168, R77, c[0x0][0x290], R168 ;  /* 0x0000a4004da87a25 */ /* 0x020fe200078e00a8 */
[----:B------:R-:W-:-:S02]  /*2450*/  LOP3.LUT R24, R221, 0x38, R4, 0xf8, !PT ;  /* 0x00000038dd187812 */ /* 0x000fc400078ef804 */
[----:B------:R-:W-:Y:S01]  /*2460*/  LEA.HI R5, R5, R0, RZ, 0x4 ;  /* 0x0000000005057211 */ /* 0x000fe200078f20ff */
[----:B------:R-:W-:Y:S01]  /*2470*/  IMAD.WIDE.U32 R166, R77, c[0x0][0x280], R166 ;  /* 0x0000a0004da67a25 */ /* 0x000fe200078e00a6 */
[----:B------:R-:W-:Y:S02]  /*2480*/  LOP3.LUT R18, R221, 0x38, R6, 0xf8, !PT ;  /* 0x00000038dd127812 */ /* 0x000fe400078ef806 */
[----:B------:R-:W-:Y:S01]  /*2490*/  SHF.R.S32.HI R7, RZ, 0x1f, R114 ;  /* 0x0000001fff077819 */ /* 0x000fe20000011472 */
[C---:B------:R-:W-:Y:S01]  /*24a0*/  IMAD.WIDE.U32 R164, R77.reuse, c[0x0][0x290], R164 ;  /* 0x0000a4004da47a25 */ /* 0x040fe200078e00a4 */
[----:B------:R-:W-:Y:S02]  /*24b0*/  SHF.R.S32.HI R0, RZ, 0x1f, R17 ;  /* 0x0000001fff007819 */ /* 0x000fe40000011411 */
[----:B------:R-:W-:Y:S01]  /*24c0*/  LEA.HI R2, R8, R19, RZ, 0x3 ;  /* 0x0000001308027211 */ /* 0x000fe200078f18ff */
[----:B------:R-:W-:Y:S01]  /*24d0*/  IMAD.WIDE.U32 R162, R77, c[0x0][0x280], R162 ;  /* 0x0000a0004da27a25 */ /* 0x000fe200078e00a2 */
[----:B------:R-:W-:-:S02]  /*24e0*/  LOP3.LUT R9, R9, 0xfffff000, RZ, 0xc0, !PT ;  /* 0xfffff00009097812 */ /* 0x000fc400078ec0ff */
[-C--:B------:R-:W-:Y:S01]  /*24f0*/  LOP3.LUT R109, R24, R141.reuse, RZ, 0x3c, !PT ;  /* 0x0000008d186d7212 */ /* 0x080fe200078e3cff */
[----:B------:R-:W-:Y:S01]  /*2500*/  IMAD.MOV.U32 R58, RZ, RZ, 0x1 ;  /* 0x00000001ff3a7424 */ /* 0x000fe200078e00ff */
[----:B------:R-:W-:Y:S01]  /*2510*/  LOP3.LUT R111, R18, R141, RZ, 0x3c, !PT ;  /* 0x0000008d126f7212 */ /* 0x000fe200078e3cff */
[----:B------:R-:W-:Y:S01]  /*2520*/  IMAD.MOV.U32 R43, RZ, RZ, RZ ;  /* 0x000000ffff2b7224 */ /* 0x000fe200078e00ff */
[----:B------:R-:W-:Y:S01]  /*2530*/  LEA.HI R7, R7, R114, RZ, 0x3 ;  /* 0x0000007207077211 */ /* 0x000fe200078f18ff */
[----:B------:R-:W-:Y:S01]  /*2540*/  IMAD.SHL.U32 R114, R114, 0x8, RZ ;  /* 0x0000000872727824 */ /* 0x000fe200078e00ff */
[----:B------:R-:W-:Y:S01]  /*2550*/  LEA.HI R0, R0, R17, RZ, 0x4 ;  /* 0x0000001100007211 */ /* 0x000fe200078f20ff */
[----:B------:R-:W-:Y:S01]  /*2560*/  IMAD.IADD R119, R149, 0x1, R119 ;  /* 0x0000000195777824 */ /* 0x000fe200078e0277 */
[----:B------:R-:W-:Y:S01]  /*2570*/  LOP3.LUT R18, R221, 0x38, R2, 0xf8, !PT ;  /* 0x00000038dd127812 */ /* 0x000fe200078ef802 */
[----:B------:R-:W-:Y:S01]  /*2580*/  IMAD.SHL.U32 R7, R7, 0x200, RZ ;  /* 0x0000020007077824 */ /* 0x000fe200078e00ff */
[----:B------:R-:W-:-:S02]  /*2590*/  IADD3 R109, R109, R9, R140 ;  /* 0x000000096d6d7210 */ /* 0x000fc40007ffe08c */
[----:B------:R-:W-:Y:S02]  /*25a0*/  SHF.R.S32.HI R9, RZ, 0x4, R5 ;  /* 0x00000004ff097819 */ /* 0x000fe40000011405 */
[----:B------:R-:W-:Y:S02]  /*25b0*/  LOP3.LUT R107, R18, R141, RZ, 0x3c, !PT ;  /* 0x0000008d126b7212 */ /* 0x000fe400078e3cff */
[----:B------:R-:W-:Y:S02]  /*25c0*/  SHF.R.S32.HI R5, RZ, 0x4, R0 ;  /* 0x00000004ff057819 */ /* 0x000fe40000011400 */
[----:B------:R-:W-:Y:S02]  /*25d0*/  LOP3.LUT R18, R221, 0x38, R114, 0xf8, !PT ;  /* 0x00000038dd127812 */ /* 0x000fe400078ef872 */
[----:B------:R-:W-:Y:S02]  /*25e0*/  LEA.HI R8, R8, R19, RZ, 0x6 ;  /* 0x0000001308087211 */ /* 0x000fe400078f30ff */
[----:B------:R-:W-:-:S02]  /*25f0*/  LEA.HI.SX32 R110, R2, R5, 0x1d ;  /* 0x00000005026e7211 */ /* 0x000fc400078feaff */
[----:B------:R-:W-:Y:S01]  /*2600*/  LOP3.LUT R105, R18, R141, RZ, 0x3c, !PT ;  /* 0x0000008d12697212 */ /* 0x000fe200078e3cff */
[----:B------:R-:W-:Y:S01]  /*2610*/  IMAD.SHL.U32 R8, R8, 0x40, RZ ;  /* 0x0000004008087824 */ /* 0x000fe200078e00ff */
[----:B------:R-:W-:Y:S02]  /*2620*/  @P0 LEA R18, P1, R98, R20, 0x1 ;  /* 0x0000001462120211 */ /* 0x000fe400078208ff */
[----:B------:R-:W-:Y:S02]  /*2630*/  LEA.HI.SX32 R112, R4, R9, 0x1d ;  /* 0x0000000904707211 */ /* 0x000fe400078feaff */
[----:B------:R-:W-:Y:S02]  /*2640*/  SHF.R.S32.HI R9, RZ, 0x1f, R110 ;  /* 0x0000001fff097819 */ /* 0x000fe4000001146e */
[----:B------:R-:W-:Y:S02]  /*2650*/  @P0 LEA.HI.X R19, R98, R21, R97, 0x1, P1 ;  /* 0x0000001562130211 */ /* 0x000fe400008f0c61 */
[----:B------:R-:W-:Y:S01]  /*2660*/  LEA.HI R0, R9, R110, RZ, 0x3 ;  /* 0x0000006e09007211 */ /* 0x000fe200078f18ff */
[----:B------:R-:W-:Y:S01]  /*2670*/  IMAD.SHL.U32 R110, R110, 0x8, RZ ;  /* 0x000000086e6e7824 */ /* 0x000fe200078e00ff */
[----:B------:R-:W-:Y:S01]  /*2680*/  LOP3.LUT R8, R8, 0xfffff000, RZ, 0xc0, !PT ;  /* 0xfffff00008087812 */ /* 0x000fe200078ec0ff */
[----:B------:R2:W-:Y:S01]  /*2690*/  @P0 LDGSTS.E.BYPASS.LTC128B.128 [R139+0x13100], [R18.64], !P5 ;  /* 0x13100000128b0fae */ /* 0x0005e2000e901d48 */
[----:B------:R-:W-:Y:S01]  /*26a0*/  SHF.R.S32.HI R5, RZ, 0x1f, R112 ;  /* 0x0000001fff057819 */ /* 0x000fe20000011470 */
[----:B------:R-:W-:Y:S01]  /*26b0*/  IMAD.SHL.U32 R0, R0, 0x200, RZ ;  /* 0x0000020000007824 */ /* 0x000fe200078e00ff */
[----:B------:R-:W-:Y:S01]  /*26c0*/  IADD3 R107, R107, R8, R140 ;  /* 0x000000086b6b7210 */ /* 0x000fe20007ffe08c */
[----:B------:R2:W-:Y:S01]  /*26d0*/  @P0 LDGSTS.E.BYPASS.LTC128B.128 [R139+0x15100], [R18.64+0x80], !P4 ;  /* 0x15100080128b0fae */ /* 0x0005e2000e101d48 */
[----:B------:R-:W-:Y:S01]  /*26e0*/  LEA.HI R5, R5, R112, RZ, 0x3 ;  /* 0x0000007005057211 */ /* 0x000fe200078f18ff */
[----:B------:R-:W-:Y:S01]  /*26f0*/  IMAD.SHL.U32 R112, R112, 0x8, RZ ;  /* 0x0000000870707824 */ /* 0x000fe200078e00ff */
[----:B------:R-:W-:Y:S01]  /*2700*/  LOP3.LUT R16, R16, 0xfffff000, RZ, 0xc0, !PT ;  /* 0xfffff00010107812 */ /* 0x000fe200078ec0ff */
[----:B------:R2:W-:Y:S01]  /*2710*/  @P0 LDGSTS.E.BYPASS.LTC128B.128 [R139+0x17100], [R18.64+0x100], !P3 ;  /* 0x17100100128b0fae */ /* 0x0005e2000d901d48 */
[----:B------:R-:W-:Y:S01]  /*2720*/  LOP3.LUT R8, R221, 0x38, R110, 0xf8, !PT ;  /* 0x00000038dd087812 */ /* 0x000fe200078ef86e */
[----:B------:R-:W-:Y:S01]  /*2730*/  IMAD.SHL.U32 R5, R5, 0x200, RZ ;  /* 0x0000020005057824 */ /* 0x000fe200078e00ff */
[----:B------:R-:W-:Y:S01]  /*2740*/  IADD3 R111, R111, R16, R140 ;  /* 0x000000106f6f7210 */ /* 0x000fe20007ffe08c */
[----:B------:R-:W0:Y:S01]  /*2750*/  LDGDEPBAR ;  /* 0x00000000000079af */ /* 0x000e220000000000 */
[----:B------:R-:W-:-:S02]  /*2760*/  LOP3.LUT R101, R8, R141, RZ, 0x3c, !PT ;  /* 0x0000008d08657212 */ /* 0x000fc400078e3cff */
[----:B------:R-:W-:Y:S02]  /*2770*/  LOP3.LUT R16, R221, 0x38, R112, 0xf8, !PT ;  /* 0x00000038dd107812 */ /* 0x000fe400078ef870 */
[----:B------:R-:W-:Y:S02]  /*2780*/  SHF.R.S32.HI R8, RZ, 0x1f, R77 ;  /* 0x0000001fff087819 */ /* 0x000fe4000001144d */
[----:B------:R-:W-:Y:S02]  /*2790*/  LOP3.LUT R103, R16, R141, RZ, 0x3c, !PT ;  /* 0x0000008d10677212 */ /* 0x000fe400078e3cff */
[----:B------:R-:W-:Y:S01]  /*27a0*/  LOP3.LUT R0, R0, 0xfffff000, RZ, 0xc0, !PT ;  /* 0xfffff00000007812 */ /* 0x000fe200078ec0ff */
[----:B------:R-:W-:Y:S01]  /*27b0*/  IMAD R16, R8, c[0x0][0x290], RZ ;  /* 0x0000a40008107a24 */ /* 0x000fe200078e02ff */
[----:B------:R-:W-:Y:S01]  /*27c0*/  IADD3 R85, P1, P0, R154, R160, R144 ;  /* 0x000000a09a557210 */ /* 0x000fe2000783e090 */
[----:B------:R-:W-:Y:S01]  /*27d0*/  IMAD R8, R8, c[0x0][0x280], RZ ;  /* 0x0000a00008087a24 */ /* 0x000fe200078e02ff */
[----:B------:R-:W-:Y:S01]  /*27e0*/  IADD3 R101, R101, R0, R140 ;  /* 0x0000000065657210 */ /* 0x000fe20007ffe08c */
[----:B------:R-:W-:Y:S01]  /*27f0*/  IMAD R115, R77, c[0x0][0x294], R16 ;  /* 0x0000a5004d737a24 */ /* 0x000fe200078e0210 */
[----:B------:R-:W-:Y:S01]  /*2800*/  IADD3.X R118, R89, R95, R145, P1, P0 ;  /* 0x0000005f59767210 */ /* 0x000fe20000fe0491 */
[----:B------:R-:W-:Y:S01]  /*2810*/  IMAD R113, R77, c[0x0][0x284], R8 ;  /* 0x0000a1004d717a24 */ /* 0x000fe200078e0208 */
[----:B------:R-:W-:Y:S01]  /*2820*/  LOP3.LUT R7, R7, 0xfffff000, RZ, 0xc0, !PT ;  /* 0xfffff00007077812 */ /* 0x000fe200078ec0ff */
[----:B------:R-:W-:Y:S01]  /*2830*/  IMAD.IADD R117, R169, 0x1, R115 ;  /* 0x00000001a9757824 */ /* 0x000fe200078e0273 */
[----:B------:R-:W-:Y:S01]  /*2840*/  LOP3.LUT R5, R5, 0xfffff000, RZ, 0xc0, !PT ;  /* 0xfffff00005057812 */ /* 0x000fe200078ec0ff */
[----:B------:R-:W-:Y:S01]  /*2850*/  IMAD.IADD R116, R167, 0x1, R113 ;  /* 0x00000001a7747824 */ /* 0x000fe200078e0271 */
[----:B------:R-:W-:Y:S01]  /*2860*/  LOP3.LUT R0, R221, 0x18, R144, 0xf8, !PT ;  /* 0x00000018dd007812 */ /* 0x000fe200078ef890 */
[----:B------:R-:W-:Y:S01]  /*2870*/  IMAD.IADD R115, R115, 0x1, R165 ;  /* 0x0000000173737824 */ /* 0x000fe200078e02a5 */
[----:B------:R-:W-:Y:S01]  /*2880*/  ISETP.NE.AND P0, PT, RZ, UR4, PT ;  /* 0x00000004ff007c0c */ /* 0x000fe2000bf05270 */
[----:B------:R-:W-:Y:S01]  /*2890*/  IMAD.IADD R113, R113, 0x1, R163 ;  /* 0x0000000171717824 */ /* 0x000fe200078e02a3 */
[----:B------:R-:W-:-:S02]  /*28a0*/  LOP3.LUT R125, R6, 0xfffffff8, RZ, 0xc0, !PT ;  /* 0xfffffff8067d7812 */ /* 0x000fc400078ec0ff */
[----:B------:R-:W-:Y:S02]  /*28b0*/  LOP3.LUT R123, R4, 0xfffffff8, RZ, 0xc0, !PT ;  /* 0xfffffff8047b7812 */ /* 0x000fe400078ec0ff */
[----:B------:R-:W-:Y:S02]  /*28c0*/  LOP3.LUT R121, R2, 0xfffffff8, RZ, 0xc0, !PT ;  /* 0xfffffff802797812 */ /* 0x000fe400078ec0ff */
[CC--:B------:R-:W-:Y:S01]  /*28d0*/  SHF.L.U64.HI R102, R104.reuse, R3.reuse, c[0x0][0x294] ;  /* 0x0000a50068667619 */ /* 0x0c0fe20000010203 */
[----:B------:R-:W-:Y:S01]  /*28e0*/  IMAD.SHL.U32 R104, R104, 0x40, RZ ;  /* 0x0000004068687824 */ /* 0x000fe200078e00ff */
[C---:B------:R-:W-:Y:S01]  /*28f0*/  SHF.L.U64.HI R106, R108.reuse, R3, c[0x0][0x284] ;  /* 0x0000a1006c6a7619 */ /* 0x040fe20000010203 */
[----:B------:R-:W-:Y:S01]  /*2900*/  IMAD.SHL.U32 R108, R108, 0x40, RZ ;  /* 0x000000406c6c7824 */ /* 0x000fe200078e00ff */
[--C-:B------:R-:W-:Y:S02]  /*2910*/  IADD3 R105, R105, R7, R140.reuse ;  /* 0x0000000769697210 */ /* 0x100fe40007ffe08c */
[----:B------:R-:W-:-:S02]  /*2920*/  IADD3 R103, R103, R5, R140 ;  /* 0x0000000567677210 */ /* 0x000fc40007ffe08c */
[----:B------:R-:W-:Y:S02]  /*2930*/  LOP3.LUT R0, R140, R0, R141, 0xf6, !PT ;  /* 0x000000008c007212 */ /* 0x000fe400078ef68d */
[----:B------:R-:W-:Y:S02]  /*2940*/  P2R R127, PR, RZ, 0x1 ;  /* 0x00000001ff7f7803 */ /* 0x000fe40000000000 */
[----:B------:R-:W-:Y:S02]  /*2950*/  SHF.R.S32.HI R130, RZ, 0x1f, R125 ;  /* 0x0000001fff827819 */ /* 0x000fe4000001147d */
[----:B------:R-:W-:Y:S02]  /*2960*/  SHF.R.S32.HI R128, RZ, 0x1f, R123 ;  /* 0x0000001fff807819 */ /* 0x000fe4000001147b */
[----:B------:R-:W-:Y:S02]  /*2970*/  SHF.R.S32.HI R126, RZ, 0x1f, R121 ;  /* 0x0000001fff7e7819 */ /* 0x000fe40000011479 */
[----:B------:R-:W-:-:S02]  /*2980*/  SHF.R.S32.HI R124, RZ, 0x1f, R114 ;  /* 0x0000001fff7c7819 */ /* 0x000fc40000011472 */
[----:B------:R-:W-:Y:S02]  /*2990*/  SHF.R.S32.HI R122, RZ, 0x1f, R112 ;  /* 0x0000001fff7a7819 */ /* 0x000fe40000011470 */
[----:B--2---:R-:W-:Y:S02]  /*29a0*/  SHF.R.S32.HI R120, RZ, 0x1f, R110 ;  /* 0x0000001fff787819 */ /* 0x004fe4000001146e */
.L_x_1398:
[----:B------:R-:W-:Y:S01]  /*29b0*/  SHF.R.S32.HI R5, RZ, 0x1f, R15 ;  /* 0x0000001fff057819 */ /* 0x000fe2000001140f */
[----:B------:R-:W-:Y:S04]  /*29c0*/  DEPBAR.LE SB0, 0x2 ;  /* 0x000080800000791a */ /* 0x000fe80000000000 */
[----:B------:R-:W-:Y:S01]  /*29d0*/  ISETP.LE.AND P1, PT, R88, c[0x0][0x27c], PT ;  /* 0x00009f0058007a0c */ /* 0x000fe20003f23270 */
[----:B------:R-:W-:Y:S01]  /*29e0*/  WARPSYNC 0xffffffff ;  /* 0xffffffff00007948 */ /* 0x000fe20003800000 */
[----:B------:R-:W-:Y:S01]  /*29f0*/  BAR.SYNC.DEFER_BLOCKING 0x0 ;  /* 0x0000000000007b1d */ /* 0x000fe20000010000 */
[-C--:B------:R-:W-:Y:S02]  /*2a00*/  IMAD R133, R90, R15.reuse, RZ ;  /* 0x0000000f5a857224 */ /* 0x080fe400078e02ff */
[----:B------:R-:W-:Y:S04]  /*2a10*/  IMAD.WIDE.U32 R20, R92, R15, RZ ;  /* 0x0000000f5c147225 */ /* 0x000fe800078e00ff */
[----:B------:R-:W-:Y:S01]  /*2a20*/  IMAD R133, R5, R92, R133 ;  /* 0x0000005c05857224 */ /* 0x000fe200078e0285 */
[----:B------:R-:W-:Y:S01]  /*2a30*/  IADD3 R4, P0, R85, R20, RZ ;  /* 0x0000001455047210 */ /* 0x000fe20007f1e0ff */
[----:B-1----:R-:W-:Y:S02]  /*2a40*/  IMAD R2, R43, 0x3000, R0 ;  /* 0x000030002b027824 */ /* 0x002fe400078e0200 */
[----:B------:R-:W-:Y:S03]  /*2a50*/  IMAD.IADD R133, R21, 0x1, R133 ;  /* 0x0000000115857824 */ /* 0x000fe600078e0285 */
[----:B------:R-:W-:Y:S01]  /*2a60*/  IADD3 R129, R2, 0x20, RZ ;  /* 0x0000002002817810 */ /* 0x000fe20007ffe0ff */
[----:B------:R-:W-:Y:S01]  /*2a70*/  IMAD.X R3, R133, 0x1, R118, P0 ;  /* 0x0000000185037824 */ /* 0x000fe200000e0676 */
[----:B------:R-:W-:Y:S02]  /*2a80*/  LEA R66, P0, R4, c[0x0][0x1c8], 0x1 ;  /* 0x0000720004427a11 */ /* 0x000fe400078008ff */
[----:B------:R-:W-:Y:S02]  /*2a90*/  @P6 IADD3 R129, R2, -0x20, RZ ;  /* 0xffffffe002816810 */ /* 0x000fe40007ffe0ff */
[----:B------:R-:W-:Y:S02]  /*2aa0*/  LEA.HI.X R67, R4, c[0x0][0x1cc], R3, 0x1, P0 ;  /* 0x0000730004437a11 */ /* 0x000fe400000f0c03 */
[----:B------:R-:W-:Y:S02]  /*2ab0*/  LEA R131, R2, 0x100, 0x1 ;  /* 0x0000010002837811 */ /* 0x000fe400078e08ff */
[----:B------:R-:W-:Y:S01]  /*2ac0*/  LEA R129, R129, 0x100, 0x1 ;  /* 0x0000010081817811 */ /* 0x000fe200078e08ff */
[----:B------:R-:W-:Y:S01]  /*2ad0*/  BSSY B1, `(.L_x_1374) ;  /* 0x0000381000017945 */ /* 0x000fe20003800000 */
[----:B------:R-:W-:-:S05]  /*2ae0*/  @!P1 BRA `(.L_x_1375) ;  /* 0x0000366000009947 */ /* 0x000fca0003800000 */
[-C--:B------:R-:W-:Y:S01]  /*2af0*/  IMAD R3, R106, R15.reuse, RZ ;  /* 0x0000000f6a037224 */ /* 0x080fe200078e02ff */
[----:B------:R-:W-:Y:S01]  /*2b00*/  ISETP.NE.AND P1, PT, R127, RZ, PT ;  /* 0x000000ff7f00720c */ /* 0x000fe20003f25270 */
[-C--:B------:R-:W-:Y:S02]  /*2b10*/  IMAD R9, R102, R15.reuse, RZ ;  /* 0x0000000f66097224 */ /* 0x080fe400078e02ff */
[----:B------:R-:W-:Y:S02]  /*2b20*/  IMAD R132, R15, -0x40, R82 ;  /* 0xffffffc00f847824 */ /* 0x000fe400078e0252 */
[C---:B------:R-:W-:Y:S02]  /*2b30*/  IMAD R3, R5.reuse, R108, R3 ;  /* 0x0000006c05037224 */ /* 0x040fe400078e0203 */
[----:B------:R-:W-:Y:S01]  /*2b40*/  IMAD R9, R5, R104, R9 ;  /* 0x0000006805097224 */ /* 0x000fe200078e0209 */
[----:B------:R-:W-:Y:S01]  /*2b50*/  IMNMX R132, R132, 0x40, PT ;  /* 0x0000004084847817 */ /* 0x000fe20003800200 */
[-C--:B------:R-:W-:Y:S04]  /*2b60*/  IMAD.WIDE.U32 R6, R108, R15.reuse, RZ ;  /* 0x0000000f6c067225 */ /* 0x080fe800078e00ff */
[----:B------:R-:W-:Y:S01]  /*2b70*/  IMAD.WIDE.U32 R4, R104, R15, RZ ;  /* 0x0000000f68047225 */ /* 0x000fe200078e00ff */
[----:B------:R-:W-:Y:S04]  /*2b80*/  IADD3 R3, R7, R3, RZ ;  /* 0x0000000307037210 */ /* 0x000fe80007ffe0ff */
[----:B------:R-:W-:Y:S01]  /*2b90*/  IADD3 R2, R5, R9, RZ ;  /* 0x0000000905027210 */ /* 0x000fe20007ffe0ff */
[----:B------:R-:W-:-:S05]  /*2ba0*/  @!P1 BRA `(.L_x_1376) ;  /* 0x00001a7000009947 */ /* 0x000fca0003800000 */
[----:B------:R-:W-:Y:S01]  /*2bb0*/  ISETP.GE.AND P1, PT, R223, R132, PT ;  /* 0x00000084df00720c */ /* 0x000fe20003f26270 */
[----:B------:R-:W-:Y:S01]  /*2bc0*/  BSSY B0, `(.L_x_1377) ;  /* 0x0000036000007945 */ /* 0x000fe20003800000 */
[C---:B------:R-:W-:Y:S01]  /*2bd0*/  IADD3 R23, R142.reuse, 0x20, RZ ;  /* 0x000000208e177810 */ /* 0x040fe20007ffe0ff */
[----:B------:R-:W-:Y:S01]  /*2be0*/  CS2R R48, SRZ ;  /* 0x0000000000307805 */ /* 0x000fe2000001ff00 */
[----:B------:R-:W-:Y:S01]  /*2bf0*/  IADD3 R8, R142, 0x40, RZ ;  /* 0x000000408e087810 */ /* 0x000fe20007ffe0ff */
        /* <DEDUP_REMOVED lines=28> */
[----:B------:R-:W-:Y:S01]  /*2dc0*/  LEA.HI.X R17, R6, c[0x0][0x274], R3, 0x1, P0 ;  /* 0x00009d0006117a11 */ /* 0x000fe200000f0c03 */
[----:B------:R-:W-:Y:S01]  /*2dd0*/  CS2R R20, SRZ ;  /* 0x0000000000147805 */ /* 0x000fe2000001ff00 */
[C---:B------:R-:W-:Y:S04]  /*2de0*/  LEA R2, P0, R4.reuse, c[0x0][0x288], 0x1 ;  /* 0x0000a20004027a11 */ /* 0x040fe800078008ff */
[----:B------:R-:W-:Y:S02]  /*2df0*/  LEA.HI.X R3, R4, c[0x0][0x28c], R5, 0x1, P0 ;  /* 0x0000a30004037a11 */ /* 0x000fe400000f0c05 */
[----:B------:R-:W-:-:S13]  /*2e00*/  ISETP.GE.AND P0, PT, R142, c[0x0][0x27c], PT ;  /* 0x00009f008e007a0c */ /* 0x000fda0003f06270 */
[----:B------:R1:W5:Y:S04]  /*2e10*/  @!P0 LDG.E.64 R64, [R16.64] ;  /* 0x0000000810408981 */ /* 0x000368000c1e1b00 */
[----:B------:R1:W5:Y:S01]  /*2e20*/  @!P0 LDG.E.64 R32, [R2.64] ;  /* 0x0000000802208981 */ /* 0x000362000c1e1b00 */
[----:B------:R-:W-:-:S13]  /*2e30*/  ISETP.GE.AND P0, PT, R138, c[0x0][0x27c], PT ;  /* 0x00009f008a007a0c */ /* 0x000fda0003f06270 */
[----:B------:R1:W5:Y:S04]  /*2e40*/  @!P0 LDG.E.64 R60, [R16.64+0x20] ;  /* 0x00002008103c8981 */ /* 0x000368000c1e1b00 */
[----:B------:R1:W5:Y:S01]  /*2e50*/  @!P0 LDG.E.64 R36, [R2.64+0x20] ;  /* 0x0000200802248981 */ /* 0x000362000c1e1b00 */
        /* <DEDUP_REMOVED lines=11> */
[----:B------:R1:W5:Y:S02]  /*2f10*/  @!P0 LDG.E.64 R20, [R2.64+0xa0] ;  /* 0x0000a00802148981 */ /* 0x000364000c1e1b00 */
.L_x_1378:
[----:B------:R-:W-:Y:S05]  /*2f20*/  BSYNC B0 ;  /* 0x0000000000007941 */ /* 0x000fea0003800000 */
.L_x_1377:
[----:B------:R-:W-:-:S05]  /*2f30*/  @P1 BRA `(.L_x_1379) ;  /* 0x000033a000001947 */ /* 0x000fca0003800000 */
[----:B------:R-:W-:Y:S01]  /*2f40*/  ISETP.GE.AND P0, PT, R144, c[0x0][0x1d4], PT ;  /* 0x0000750090007a0c */ /* 0x000fe20003f06270 */
[----:B-1---5:R-:W-:Y:S01]  /*2f50*/  IMAD.MOV.U32 R17, RZ, RZ, R50 ;  /* 0x000000ffff117224 */ /* 0x022fe200078e0032 */
[----:B------:R-:W-:Y:S01]  /*2f60*/  MOV R16, R51 ;  /* 0x0000003300107202 */ /* 0x000fe20000000f00 */
[----:B------:R-:W-:Y:S01]  /*2f70*/  IMAD.MOV.U32 R3, RZ, RZ, R20 ;  /* 0x000000ffff037224 */ /* 0x000fe200078e0014 */
[----:B------:R-:W-:Y:S01]  /*2f80*/  MOV R5, R24 ;  /* 0x0000001800057202 */ /* 0x000fe20000000f00 */
[----:B------:R-:W-:Y:S01]  /*2f90*/  IMAD.MOV.U32 R2, RZ, RZ, R21 ;  /* 0x000000ffff027224 */ /* 0x000fe200078e0015 */
[----:B------:R-:W-:Y:S01]  /*2fa0*/  PRMT R47, R16, 0x5410, R17 ;  /* 0x00005410102f7816 */ /* 0x000fe20000000011 */
        /* <DEDUP_REMOVED lines=17> */
[----:B------:R-:W-:Y:S01]  /*30c0*/  MOV R3, R36 ;  /* 0x0000002400037202 */ /* 0x000fe20000000f00 */
[----:B------:R-:W-:Y:S01]  /*30d0*/  IMAD.MOV.U32 R4, RZ, RZ, R31 ;  /* 0x000000ffff047224 */ /* 0x000fe200078e001f */
[----:B------:R-:W-:Y:S01]  /*30e0*/  PRMT R52, R18, 0x5410, R19 ;  /* 0x0000541012347816 */ /* 0x000fe20000000013 */
[----:B------:R-:W-:Y:S01]  /*30f0*/  IMAD.MOV.U32 R2, RZ, RZ, R37 ;  /* 0x000000ffff027224 */ /* 0x000fe200078e0025 */
[----:B------:R-:W-:Y:S01]  /*3100*/  PRMT R59, R16, 0x5410, R17 ;  /* 0x00005410103b7816 */ /* 0x000fe20000000011 */
[----:B------:R-:W-:Y:S01]  /*3110*/  BSSY B0, `(.L_x_1380) ;  /* 0x000003b000007945 */ /* 0x000fe20003800000 */
        /* <DEDUP_REMOVED lines=17> */
[----:B------:R-:W-:Y:S02]  /*3230*/  @!P0 HADD2.F32 R42, -RZ, R42.H0_H0 ;  /* 0x2000002aff2a8230 */ /* 0x000fe40000004100 */
[----:B------:R-:W-:Y:S01]  /*3240*/  @!P0 HADD2.F32 R46, -RZ, R46.H0_H0 ;  /* 0x2000002eff2e8230 */ /* 0x000fe20000004100 */
[----:B-1----:R-:W-:Y:S01]  /*3250*/  @!P0 IMAD.MOV.U32 R33, RZ, RZ, R17 ;  /* 0x000000ffff218224 */ /* 0x002fe200078e0011 */
[----:B------:R-:W-:Y:S04]  /*3260*/  @!P0 MOV R29, R16 ;  /* 0x00000010001d8202 */ /* 0x000fe80000000f00 */
[----:B------:R-:W-:Y:S02]  /*3270*/  @!P0 HADD2.F32 R41, -RZ, R33.H1_H1 ;  /* 0x30000021ff298230 */ /* 0x000fe40000004100 */
[--C-:B------:R-:W-:Y:S02]  /*3280*/  @!P0 HADD2.F32 R39, -RZ, R29.reuse.H1_H1 ;  /* 0x3000001dff278230 */ /* 0x100fe40000004100 */
[----:B------:R-:W-:Y:S01]  /*3290*/  @!P0 HADD2.F32 R29, -RZ, R29.H0_H0 ;  /* 0x2000001dff1d8230 */ /* 0x000fe20000004100 */
[----:B------:R-:W-:Y:S02]  /*32a0*/  @!P0 FMUL.FTZ R62, R41, R34 ;  /* 0x00000022293e8220 */ /* 0x000fe40000410000 */
[-C--:B------:R-:W-:Y:S02]  /*32b0*/  @!P0 FMUL.FTZ R69, R39, R38.reuse ;  /* 0x0000002627458220 */ /* 0x080fe40000410000 */
[C---:B------:R-:W-:Y:S02]  /*32c0*/  @!P0 FMUL.FTZ R2, R29.reuse, R38 ;  /* 0x000000261d028220 */ /* 0x040fe40000410000 */
[-C--:B------:R-:W-:Y:S01]  /*32d0*/  @!P0 FFMA.FTZ R69, R29, R40.reuse, -R69 ;  /* 0x000000281d458223 */ /* 0x080fe20000010845 */
[----:B------:R-:W-:Y:S01]  /*32e0*/  @!P0 HADD2.F32 R29, -RZ, R33.H0_H0 ;  /* 0x20000021ff1d8230 */ /* 0x000fe20000004100 */
[----:B------:R-:W-:Y:S01]  /*32f0*/  @!P0 FFMA.FTZ R2, R39, R40, R2 ;  /* 0x0000002827028223 */ /* 0x000fe20000010002 */
[----:B------:R-:W-:Y:S01]  /*3300*/  @!P0 MOV R33, R18 ;  /* 0x0000001200218202 */ /* 0x000fe20000000f00 */
[----:B------:R-:W-:Y:S02]  /*3310*/  @!P0 HADD2.F32 R40, -RZ, R63.H0_H0 ;  /* 0x2000003fff288230 */ /* 0x000fe40000004100 */
[C---:B------:R-:W-:Y:S01]  /*3320*/  @!P0 FMUL.FTZ R3, R29.reuse, R34 ;  /* 0x000000221d038220 */ /* 0x040fe20000410000 */
[----:B------:R-:W-:Y:S01]  /*3330*/  @!P0 F2FP.PACK_AB R69, R2, R69 ;  /* 0x000000450245823e */ /* 0x000fe200000000ff */
[-C--:B------:R-:W-:Y:S01]  /*3340*/  @!P0 FFMA.FTZ R62, R29, R42.reuse, -R62 ;  /* 0x0000002a1d3e8223 */ /* 0x080fe2000001083e */
[----:B------:R-:W-:Y:S01]  /*3350*/  @!P0 MOV R29, R19 ;  /* 0x00000013001d8202 */ /* 0x000fe20000000f00 */
[----:B------:R-:W-:Y:S01]  /*3360*/  @!P0 FFMA.FTZ R3, R41, R42, R3 ;  /* 0x0000002a29038223 */ /* 0x000fe20000010003 */
[--C-:B------:R-:W-:Y:S01]  /*3370*/  @!P0 HADD2.F32 R39, -RZ, R33.reuse.H1_H1 ;  /* 0x30000021ff278230 */ /* 0x100fe20000004100 */
[----:B------:R-:W-:Y:S01]  /*3380*/  @!P0 IMAD.MOV.U32 R16, RZ, RZ, R69 ;  /* 0x000000ffff108224 */ /* 0x000fe200078e0045 */
[----:B------:R-:W-:Y:S02]  /*3390*/  @!P0 HADD2.F32 R33, -RZ, R33.H0_H0 ;  /* 0x20000021ff218230 */ /* 0x000fe40000004100 */
[----:B------:R-:W-:Y:S01]  /*33a0*/  @!P0 HADD2.F32 R34, -RZ, R35.H0_H0 ;  /* 0x20000023ff228230 */ /* 0x000fe20000004100 */
[----:B------:R-:W-:Y:S01]  /*33b0*/  @!P0 F2FP.PACK_AB R62, R3, R62 ;  /* 0x0000003e033e823e */ /* 0x000fe200000000ff */
[--C-:B------:R-:W-:Y:S02]  /*33c0*/  @!P0 HADD2.F32 R44, -RZ, R29.reuse.H1_H1 ;  /* 0x3000001dff2c8230 */ /* 0x100fe40000004100 */
[----:B------:R-:W-:Y:S01]  /*33d0*/  @!P0 HADD2.F32 R29, -RZ, R29.H0_H0 ;  /* 0x2000001dff1d8230 */ /* 0x000fe20000004100 */
[----:B------:R-:W-:Y:S01]  /*33e0*/  @!P0 FMUL.FTZ R4, R33, R34 ;  /* 0x0000002221048220 */ /* 0x000fe20000410000 */
[----:B------:R-:W-:Y:S01]  /*33f0*/  @!P0 MOV R17, R62 ;  /* 0x0000003e00118202 */ /* 0x000fe20000000f00 */
[----:B------:R-:W-:Y:S02]  /*3400*/  @!P0 FMUL.FTZ R71, R39, R34 ;  /* 0x0000002227478220 */ /* 0x000fe40000410000 */
[CC--:B------:R-:W-:Y:S02]  /*3410*/  @!P0 FMUL.FTZ R68, R44.reuse, R32.reuse ;  /* 0x000000202c448220 */ /* 0x0c0fe40000410000 */
[----:B------:R-:W-:Y:S02]  /*3420*/  @!P0 FMUL.FTZ R5, R29, R32 ;  /* 0x000000201d058220 */ /* 0x000fe40000410000 */
[-C--:B------:R-:W-:Y:S02]  /*3430*/  @!P0 FFMA.FTZ R4, R39, R40.reuse, R4 ;  /* 0x0000002827048223 */ /* 0x080fe40000010004 */
[----:B------:R-:W-:Y:S02]  /*3440*/  @!P0 FFMA.FTZ R71, R33, R40, -R71 ;  /* 0x0000002821478223 */ /* 0x000fe40000010847 */
[-C--:B------:R-:W-:Y:S02]  /*3450*/  @!P0 FFMA.FTZ R68, R29, R46.reuse, -R68 ;  /* 0x0000002e1d448223 */ /* 0x080fe40000010844 */
[----:B------:R-:W-:Y:S01]  /*3460*/  @!P0 FFMA.FTZ R5, R44, R46, R5 ;  /* 0x0000002e2c058223 */ /* 0x000fe20000010005 */
[----:B------:R-:W-:Y:S04]  /*3470*/  @!P0 F2FP.PACK_AB R71, R4, R71 ;  /* 0x000000470447823e */ /* 0x000fe800000000ff */
[----:B------:R-:W-:Y:S02]  /*3480*/  @!P0 F2FP.PACK_AB R68, R5, R68 ;  /* 0x000000440544823e */ /* 0x000fe400000000ff */
[----:B------:R-:W-:Y:S02]  /*3490*/  @!P0 MOV R18, R71 ;  /* 0x0000004700128202 */ /* 0x000fe40000000f00 */
[----:B------:R-:W-:Y:S05]  /*34a0*/  @!P0 MOV R19, R68 ;  /* 0x0000004400138202 */ /* 0x000fea0000000f00 */
[----:B------:R1:W-:Y:S02]  /*34b0*/  STG.E.128 [R66.64], R16 ;  /* 0x0000001042007986 */ /* 0x0003e4000c101d08 */
.L_x_1381:
[----:B------:R-:W-:Y:S05]  /*34c0*/  BSYNC B0 ;  /* 0x0000000000007941 */ /* 0x000fea0003800000 */
.L_x_1380:
[----:B------:R-:W-:Y:S01]  /*34d0*/  ISETP.GE.AND P0, PT, R13, c[0x0][0x1d4], PT ;  /* 0x000075000d007a0c */ /* 0x000fe20003f06270 */
[----:B------:R-:W-:-:S12]  /*34e0*/  BSSY B0, `(.L_x_1382) ;  /* 0x0000035000007945 */ /* 0x000fd80003800000 */
[----:B------:R-:W-:-:S05]  /*34f0*/  @P0 BRA `(.L_x_1383) ;  /* 0x0000033000000947 */ /* 0x000fca0003800000 */
[----:B------:R-:W-:Y:S01]  /*3500*/  ISETP.GE.AND P0, PT, R138, c[0x0][0x27c], PT ;  /* 0x00009f008a007a0c */ /* 0x000fe20003f06270 */
[----:B-1----:R-:W1:-:S12]  /*3510*/  LDS.128 R16, [R129+0xc000] ;  /* 0x00c0000081107984 */ /* 0x002e580000000c00 */
[----:B------:R-:W-:Y:S01]  /*3520*/  @!P0 HADD2.F32 R35, -RZ, R28.H1_H1 ;  /* 0x3000001cff238230 */ /* 0x000fe20000004100 */
[----:B------:R-:W-:Y:S01]  /*3530*/  @!P0 SHF.R.U64 R29, R36, 0x10, R37 ;  /* 0x00000010241d8819 */ /* 0x000fe20000001225 */
[----:B------:R-:W-:Y:S01]  /*3540*/  @!P0 HADD2.F32 R39, -RZ, R59.H1_H1 ;  /* 0x3000003bff278230 */ /* 0x000fe20000004100 */
[----:B------:R-:W-:Y:S02]  /*3550*/  @!P0 SHF.R.U64 R41, R60, 0x10, R61 ;  /* 0x000000103c298819 */ /* 0x000fe4000000123d */
[----:B------:R-:W-:Y:S01]  /*3560*/  @!P0 SHF.R.U32.HI R32, RZ, 0x10, R37 ;  /* 0x00000010ff208819 */ /* 0x000fe20000011625 */
[----:B------:R-:W-:Y:S01]  /*3570*/  @!P0 HADD2.F32 R29, -RZ, R29.H0_H0 ;  /* 0x2000001dff1d8230 */ /* 0x000fe20000004100 */
[----:B------:R-:W-:Y:S01]  /*3580*/  @!P0 SHF.R.U32.HI R44, RZ, 0x10, R61 ;  /* 0x00000010ff2c8819 */ /* 0x000fe2000001163d */
[----:B------:R-:W-:Y:S04]  /*3590*/  @!P0 HADD2.F32 R41, -RZ, R41.H0_H0 ;  /* 0x20000029ff298230 */ /* 0x000fe80000004100 */
[----:B------:R-:W-:Y:S01]  /*35a0*/  @!P0 HADD2.F32 R44, -RZ, R44.H0_H0 ;  /* 0x2000002cff2c8230 */ /* 0x000fe20000004100 */
[----:B-1----:R-:W-:Y:S02]  /*35b0*/  @!P0 MOV R33, R16 ;  /* 0x0000001000218202 */ /* 0x002fe40000000f00 */
[----:B------:R-:W-:Y:S03]  /*35c0*/  @!P0 MOV R34, R17 ;  /* 0x0000001100228202 */ /* 0x000fe60000000f00 */
[--C-:B------:R-:W-:Y:S02]  /*35d0*/  @!P0 HADD2.F32 R38, -RZ, R33.reuse.H1_H1 ;  /* 0x30000021ff268230 */ /* 0x100fe40000004100 */
[----:B------:R-:W-:Y:S01]  /*35e0*/  @!P0 HADD2.F32 R36, -RZ, R33.H0_H0 ;  /* 0x20000021ff248230 */ /* 0x000fe20000004100 */
[----:B------:R-:W-:Y:S01]  /*35f0*/  @!P0 MOV R33, R18 ;  /* 0x0000001200218202 */ /* 0x000fe20000000f00 */
[--C-:B------:R-:W-:Y:S01]  /*3600*/  @!P0 HADD2.F32 R40, -RZ, R34.reuse.H1_H1 ;  /* 0x30000022ff288230 */ /* 0x100fe20000004100 */
[-C--:B------:R-:W-:Y:S01]  /*3610*/  @!P0 FMUL.FTZ R63, R38, R35.reuse ;  /* 0x00000023263f8220 */ /* 0x080fe20000410000 */
[----:B------:R-:W-:Y:S01]  /*3620*/  @!P0 HADD2.F32 R34, -RZ, R34.H0_H0 ;  /* 0x20000022ff228230 */ /* 0x000fe20000004100 */
[----:B------:R-:W-:Y:S02]  /*3630*/  @!P0 FMUL.FTZ R2, R36, R35 ;  /* 0x0000002324028220 */ /* 0x000fe40000410000 */
[-C--:B------:R-:W-:Y:S02]  /*3640*/  @!P0 FMUL.FTZ R46, R40, R29.reuse ;  /* 0x0000001d282e8220 */ /* 0x080fe40000410000 */
[----:B------:R-:W-:Y:S01]  /*3650*/  @!P0 FMUL.FTZ R3, R34, R29 ;  /* 0x0000001d22038220 */ /* 0x000fe20000410000 */
[----:B------:R-:W-:Y:S01]  /*3660*/  @!P0 MOV R29, R19 ;  /* 0x00000013001d8202 */ /* 0x000fe20000000f00 */
[-C--:B------:R-:W-:Y:S02]  /*3670*/  @!P0 FFMA.FTZ R63, R36, R39.reuse, -R63 ;  /* 0x00000027243f8223 */ /* 0x080fe4000001083f */
[----:B------:R-:W-:Y:S01]  /*3680*/  @!P0 FFMA.FTZ R2, R38, R39, R2 ;  /* 0x0000002726028223 */ /* 0x000fe20000010002 */
[--C-:B------:R-:W-:Y:S01]  /*3690*/  @!P0 HADD2.F32 R39, -RZ, R33.reuse.H1_H1 ;  /* 0x30000021ff278230 */ /* 0x100fe20000004100 */
[-C--:B------:R-:W-:Y:S01]  /*36a0*/  @!P0 FFMA.FTZ R46, R34, R41.reuse, -R46 ;  /* 0x00000029222e8223 */ /* 0x080fe2000001082e */
[----:B------:R-:W-:Y:S01]  /*36b0*/  @!P0 HADD2.F32 R33, -RZ, R33.H0_H0 ;  /* 0x20000021ff218230 */ /* 0x000fe20000004100 */
[----:B------:R-:W-:Y:S01]  /*36c0*/  @!P0 FFMA.FTZ R3, R40, R41, R3 ;  /* 0x0000002928038223 */ /* 0x000fe20000010003 */
[----:B------:R-:W-:Y:S01]  /*36d0*/  @!P0 F2FP.PACK_AB R63, R2, R63 ;  /* 0x0000003f023f823e */ /* 0x000fe200000000ff */
[----:B------:R-:W-:Y:S02]  /*36e0*/  @!P0 HADD2.F32 R34, -RZ, R28.H0_H0 ;  /* 0x2000001cff228230 */ /* 0x000fe40000004100 */
[--C-:B------:R-:W-:Y:S01]  /*36f0*/  @!P0 HADD2.F32 R42, -RZ, R29.reuse.H1_H1 ;  /* 0x3000001dff2a8230 */ /* 0x100fe20000004100 */
[----:B------:R-:W-:Y:S01]  /*3700*/  @!P0 MOV R16, R63 ;  /* 0x0000003f00108202 */ /* 0x000fe20000000f00 */
[----:B------:R-:W-:Y:S01]  /*3710*/  @!P0 HADD2.F32 R29, -RZ, R29.H0_H0 ;  /* 0x2000001dff1d8230 */ /* 0x000fe20000004100 */
[-C--:B------:R-:W-:Y:S01]  /*3720*/  @!P0 FMUL.FTZ R4, R33, R34.reuse ;  /* 0x0000002221048220 */ /* 0x080fe20000410000 */
[----:B------:R-:W-:Y:S01]  /*3730*/  @!P0 HADD2.F32 R28, -RZ, R32.H0_H0 ;  /* 0x20000020ff1c8230 */ /* 0x000fe20000004100 */
[----:B------:R-:W-:Y:S01]  /*3740*/  @!P0 FMUL.FTZ R65, R39, R34 ;  /* 0x0000002227418220 */ /* 0x000fe20000410000 */
[----:B------:R-:W-:Y:S01]  /*3750*/  @!P0 F2FP.PACK_AB R46, R3, R46 ;  /* 0x0000002e032e823e */ /* 0x000fe200000000ff */
[----:B------:R-:W-:Y:S02]  /*3760*/  @!P0 HADD2.F32 R38, -RZ, R59.H0_H0 ;  /* 0x2000003bff268230 */ /* 0x000fe40000004100 */
[C---:B------:R-:W-:Y:S01]  /*3770*/  @!P0 FMUL.FTZ R62, R42.reuse, R28 ;  /* 0x0000001c2a3e8220 */ /* 0x040fe20000410000 */
[----:B------:R-:W-:Y:S01]  /*3780*/  @!P0 MOV R17, R46 ;  /* 0x0000002e00118202 */ /* 0x000fe20000000f00 */
        /* <DEDUP_REMOVED lines=9> */
[----:B------:R1:W-:Y:S02]  /*3820*/  STG.E.128 [R66.64+0x40], R16 ;  /* 0x0000401042007986 */ /* 0x0003e4000c101d08 */
.L_x_1383:
[----:B------:R-:W-:Y:S05]  /*3830*/  BSYNC B0 ;  /* 0x0000000000007941 */ /* 0x000fea0003800000 */
.L_x_1382:
[----:B------:R-:W-:Y:S01]  /*3840*/  ISETP.GE.AND P0, PT, R14, c[0x0][0x1d4], PT ;  /* 0x000075000e007a0c */ /* 0x000fe20003f06270 */
[----:B------:R-:W-:-:S12]  /*3850*/  BSSY B0, `(.L_x_1384) ;  /* 0x0000035000007945 */ /* 0x000fd80003800000 */
[----:B------:R-:W-:-:S05]  /*3860*/  @P0 BRA `(.L_x_1385) ;  /* 0x0000033000000947 */ /* 0x000fca0003800000 */
[----:B------:R-:W-:Y:S01]  /*3870*/  ISETP.GE.AND P0, PT, R23, c[0x0][0x27c], PT ;  /* 0x00009f0017007a0c */ /* 0x000fe20003f06270 */
[----:B-1----:R-:W1:-:S12]  /*3880*/  LDS.128 R16, [R131+0xe000] ;  /* 0x00e0000083107984 */ /* 0x002e580000000c00 */
[----:B------:R-:W-:Y:S01]  /*3890*/  @!P0 HADD2.F32 R35, -RZ, R53.H1_H1 ;  /* 0x30000035ff238230 */ /* 0x000fe20000004100 */
[--C-:B------:R-:W-:Y:S02]  /*38a0*/  @!P0 SHF.R.U64 R23, R30, 0x10, R31.reuse ;  /* 0x000000101e178819 */ /* 0x100fe4000000121f */
[----:B------:R-:W-:Y:S01]  /*38b0*/  @!P0 SHF.R.U32.HI R30, RZ, 0x10, R31 ;  /* 0x00000010ff1e8819 */ /* 0x000fe2000001161f */
[----:B------:R-:W-:Y:S01]  /*38c0*/  @!P0 HADD2.F32 R31, -RZ, R22.H1_H1 ;  /* 0x30000016ff1f8230 */ /* 0x000fe20000004100 */
[--C-:B------:R-:W-:Y:S01]  /*38d0*/  @!P0 SHF.R.U64 R37, R56, 0x10, R57.reuse ;  /* 0x0000001038258819 */ /* 0x100fe20000001239 */
[----:B------:R-:W-:Y:S01]  /*38e0*/  @!P0 HADD2.F32 R23, -RZ, R23.H0_H0 ;  /* 0x20000017ff178230 */ /* 0x000fe20000004100 */
[----:B------:R-:W-:Y:S03]  /*38f0*/  @!P0 SHF.R.U32.HI R38, RZ, 0x10, R57 ;  /* 0x00000010ff268819 */ /* 0x000fe60000011639 */
        /* <DEDUP_REMOVED lines=9> */
[C---:B------:R-:W-:Y:S01]  /*3990*/  @!P0 FMUL.FTZ R2, R28.reuse, R31 ;  /* 0x0000001f1c028220 */ /* 0x040fe20000410000 */
[----:B------:R-:W-:Y:S01]  /*39a0*/  @!P0 HADD2.F32 R29, -RZ, R22.H0_H0 ;  /* 0x20000016ff1d8230 */ /* 0x000fe20000004100 */
[----:B------:R-:W-:Y:S01]  /*39b0*/  @!P0 FFMA.FTZ R39, R28, R35, -R39 ;  /* 0x000000231c278223 */ /* 0x000fe20000010827 */
[----:B------:R-:W-:Y:S01]  /*39c0*/  @!P0 MOV R28, R18 ;  /* 0x00000012001c8202 */ /* 0x000fe20000000f00 */
[-C--:B------:R-:W-:Y:S01]  /*39d0*/  @!P0 FMUL.FTZ R40, R34, R23.reuse ;  /* 0x0000001722288220 */ /* 0x080fe20000410000 */
[----:B------:R-:W-:Y:S01]  /*39e0*/  @!P0 HADD2.F32 R22, -RZ, R30.H0_H0 ;  /* 0x2000001eff168230 */ /* 0x000fe20000004100 */
[----:B------:R-:W-:Y:S01]  /*39f0*/  @!P0 FMUL.FTZ R3, R32, R23 ;  /* 0x0000001720038220 */ /* 0x000fe20000410000 */
[----:B------:R-:W-:Y:S01]  /*3a00*/  @!P0 MOV R23, R19 ;  /* 0x0000001300178202 */ /* 0x000fe20000000f00 */
[----:B------:R-:W-:Y:S01]  /*3a10*/  @!P0 FFMA.FTZ R2, R33, R35, R2 ;  /* 0x0000002321028223 */ /* 0x000fe20000010002 */
[--C-:B------:R-:W-:Y:S01]  /*3a20*/  @!P0 HADD2.F32 R33, -RZ, R28.reuse.H1_H1 ;  /* 0x3000001cff218230 */ /* 0x100fe20000004100 */
[-C--:B------:R-:W-:Y:S01]  /*3a30*/  @!P0 FFMA.FTZ R3, R34, R37.reuse, R3 ;  /* 0x0000002522038223 */ /* 0x080fe20000010003 */
[----:B------:R-:W-:Y:S01]  /*3a40*/  @!P0 HADD2.F32 R28, -RZ, R28.H0_H0 ;  /* 0x2000001cff1c8230 */ /* 0x000fe20000004100 */
[----:B------:R-:W-:Y:S01]  /*3a50*/  @!P0 FFMA.FTZ R40, R32, R37, -R40 ;  /* 0x0000002520288223 */ /* 0x000fe20000010828 */
[----:B------:R-:W-:Y:S01]  /*3a60*/  @!P0 F2FP.PACK_AB R39, R2, R39 ;  /* 0x000000270227823e */ /* 0x000fe200000000ff */
[-C--:B------:R-:W-:Y:S01]  /*3a70*/  @!P0 FMUL.FTZ R41, R33, R29.reuse ;  /* 0x0000001d21298220 */ /* 0x080fe20000410000 */
[--C-:B------:R-:W-:Y:S01]  /*3a80*/  @!P0 HADD2.F32 R36, -RZ, R23.reuse.H1_H1 ;  /* 0x30000017ff248230 */ /* 0x100fe20000004100 */
[----:B------:R-:W-:Y:S01]  /*3a90*/  @!P0 FMUL.FTZ R4, R28, R29 ;  /* 0x0000001d1c048220 */ /* 0x000fe20000410000 */
[----:B------:R-:W-:Y:S01]  /*3aa0*/  @!P0 F2FP.PACK_AB R40, R3, R40 ;  /* 0x000000280328823e */ /* 0x000fe200000000ff */
[----:B------:R-:W-:Y:S01]  /*3ab0*/  @!P0 HADD2.F32 R23, -RZ, R23.H0_H0 ;  /* 0x20000017ff178230 */ /* 0x000fe20000004100 */
[----:B------:R-:W-:Y:S01]  /*3ac0*/  @!P0 MOV R16, R39 ;  /* 0x0000002700108202 */ /* 0x000fe20000000f00 */
[----:B------:R-:W-:Y:S01]  /*3ad0*/  @!P0 FMUL.FTZ R42, R36, R22 ;  /* 0x00000016242a8220 */ /* 0x000fe20000410000 */
[----:B------:R-:W-:Y:S01]  /*3ae0*/  @!P0 MOV R17, R40 ;  /* 0x0000002800118202 */ /* 0x000fe20000000f00 */
[----:B------:R-:W-:Y:S01]  /*3af0*/  @!P0 HADD2.F32 R35, -RZ, R53.H0_H0 ;  /* 0x20000035ff238230 */ /* 0x000fe20000004100 */
[C---:B------:R-:W-:Y:S02]  /*3b00*/  @!P0 FMUL.FTZ R5, R23.reuse, R22 ;  /* 0x0000001617058220 */ /* 0x040fe40000410000 */
[-C--:B------:R-:W-:Y:S02]  /*3b10*/  @!P0 FFMA.FTZ R42, R23, R38.reuse, -R42 ;  /* 0x00000026172a8223 */ /* 0x080fe4000001082a */
[-C--:B------:R-:W-:Y:S02]  /*3b20*/  @!P0 FFMA.FTZ R4, R33, R35.reuse, R4 ;  /* 0x0000002321048223 */ /* 0x080fe40000010004 */
[----:B------:R-:W-:Y:S02]  /*3b30*/  @!P0 FFMA.FTZ R41, R28, R35, -R41 ;  /* 0x000000231c298223 */ /* 0x000fe40000010829 */
[----:B------:R-:W-:Y:S03]  /*3b40*/  @!P0 FFMA.FTZ R5, R36, R38, R5 ;  /* 0x0000002624058223 */ /* 0x000fe60000010005 */
[----:B------:R-:W-:Y:S02]  /*3b50*/  @!P0 F2FP.PACK_AB R41, R4, R41 ;  /* 0x000000290429823e */ /* 0x000fe400000000ff */
[----:B------:R-:W-:Y:S02]  /*3b60*/  @!P0 F2FP.PACK_AB R42, R5, R42 ;  /* 0x0000002a052a823e */ /* 0x000fe400000000ff */
[----:B------:R-:W-:Y:S02]  /*3b70*/  @!P0 MOV R18, R41 ;  /* 0x0000002900128202 */ /* 0x000fe40000000f00 */
[----:B------:R-:W-:Y:S05]  /*3b80*/  @!P0 MOV R19, R42 ;  /* 0x0000002a00138202 */ /* 0x000fea0000000f00 */
[----:B------:R1:W-:Y:S02]  /*3b90*/  STG.E.128 [R66.64+0x80], R16 ;  /* 0x0000801042007986 */ /* 0x0003e4000c101d08 */
.L_x_1385:
[----:B------:R-:W-:Y:S05]  /*3ba0*/  BSYNC B0 ;  /* 0x0000000000007941 */ /* 0x000fea0003800000 */
.L_x_1384:
[----:B------:R-:W-:Y:S01]  /*3bb0*/  IADD3 R2, R144, 0x60, RZ ;  /* 0x0000006090027810 */ /* 0x000fe20007ffe0ff */
[----:B------:R-:W-:Y:S03]  /*3bc0*/  BSSY B0, `(.L_x_1386) ;  /* 0x0000036000007945 */ /* 0x000fe60003800000 */
[----:B------:R-:W-:-:S13]  /*3bd0*/  ISETP.GE.AND P0, PT, R2, c[0x0][0x1d4], PT ;  /* 0x0000750002007a0c */ /* 0x000fda0003f06270 */
        /* <DEDUP_REMOVED lines=17> */
[CC--:B------:R-:W-:Y:S02]  /*3cf0*/  @!P0 FMUL.FTZ R35, R29.reuse, R27.reuse ;  /* 0x0000001b1d238220 */ /* 0x0c0fe40000410000 */
[----:B------:R-:W-:Y:S01]  /*3d00*/  @!P0 FMUL.FTZ R2, R28, R27 ;  /* 0x0000001b1c028220 */ /* 0x000fe20000410000 */
[----:B------:R-:W-:Y:S01]  /*3d10*/  @!P0 HADD2.F32 R27, -RZ, R26.H0_H0 ;  /* 0x2000001aff1b8230 */ /* 0x000fe20000004100 */
[----:B------:R-:W-:Y:S01]  /*3d20*/  @!P0 FMUL.FTZ R36, R30, R22 ;  /* 0x000000161e248220 */ /* 0x000fe20000410000 */
[----:B------:R-:W-:Y:S01]  /*3d30*/  @!P0 MOV R26, R18 ;  /* 0x00000012001a8202 */ /* 0x000fe20000000f00 */
[----:B------:R-:W-:Y:S02]  /*3d40*/  @!P0 FFMA.FTZ R2, R29, R31, R2 ;  /* 0x0000001f1d028223 */ /* 0x000fe40000010002 */
[C---:B------:R-:W-:Y:S01]  /*3d50*/  @!P0 FMUL.FTZ R3, R27.reuse, R22 ;  /* 0x000000161b038220 */ /* 0x040fe20000410000 */
[----:B------:R-:W-:Y:S01]  /*3d60*/  @!P0 MOV R22, R19 ;  /* 0x0000001300168202 */ /* 0x000fe20000000f00 */
[-C--:B------:R-:W-:Y:S01]  /*3d70*/  @!P0 FFMA.FTZ R36, R27, R32.reuse, -R36 ;  /* 0x000000201b248223 */ /* 0x080fe20000010824 */
[--C-:B------:R-:W-:Y:S01]  /*3d80*/  @!P0 HADD2.F32 R29, -RZ, R26.reuse.H1_H1 ;  /* 0x3000001aff1d8230 */ /* 0x100fe20000004100 */
[----:B------:R-:W-:Y:S01]  /*3d90*/  @!P0 FFMA.FTZ R35, R28, R31, -R35 ;  /* 0x0000001f1c238223 */ /* 0x000fe20000010823 */
[----:B------:R-:W-:Y:S01]  /*3da0*/  @!P0 HADD2.F32 R26, -RZ, R26.H0_H0 ;  /* 0x2000001aff1a8230 */ /* 0x000fe20000004100 */
[----:B------:R-:W-:Y:S01]  /*3db0*/  @!P0 FFMA.FTZ R3, R30, R32, R3 ;  /* 0x000000201e038223 */ /* 0x000fe20000010003 */
[----:B------:R-:W-:Y:S02]  /*3dc0*/  @!P0 HADD2.F32 R27, -RZ, R9.H0_H0 ;  /* 0x20000009ff1b8230 */ /* 0x000fe40000004100 */
[----:B------:R-:W-:Y:S01]  /*3dd0*/  @!P0 F2FP.PACK_AB R35, R2, R35 ;  /* 0x000000230223823e */ /* 0x000fe200000000ff */
[--C-:B------:R-:W-:Y:S01]  /*3de0*/  @!P0 HADD2.F32 R34, -RZ, R22.reuse.H1_H1 ;  /* 0x30000016ff228230 */ /* 0x100fe20000004100 */
[----:B------:R-:W-:Y:S01]  /*3df0*/  @!P0 F2FP.PACK_AB R36, R3, R36 ;  /* 0x000000240324823e */ /* 0x000fe200000000ff */
[-C--:B------:R-:W-:Y:S01]  /*3e00*/  @!P0 FMUL.FTZ R4, R26, R27.reuse ;  /* 0x0000001b1a048220 */ /* 0x080fe20000410000 */
[----:B------:R-:W-:Y:S01]  /*3e10*/  @!P0 HADD2.F32 R22, -RZ, R22.H0_H0 ;  /* 0x20000016ff168230 */ /* 0x000fe20000004100 */
[C---:B------:R-:W-:Y:S01]  /*3e20*/  @!P0 FMUL.FTZ R37, R29.reuse, R27 ;  /* 0x0000001b1d258220 */ /* 0x040fe20000410000 */
[----:B------:R-:W-:Y:S01]  /*3e30*/  @!P0 MOV R16, R35 ;  /* 0x0000002300108202 */ /* 0x000fe20000000f00 */
[----:B------:R-:W-:Y:S01]  /*3e40*/  @!P0 HADD2.F32 R9, -RZ, R23.H0_H0 ;  /* 0x20000017ff098230 */ /* 0x000fe20000004100 */
[----:B------:R-:W-:Y:S01]  /*3e50*/  @!P0 MOV R17, R36 ;  /* 0x0000002400118202 */ /* 0x000fe20000000f00 */
[----:B------:R-:W-:Y:S03]  /*3e60*/  @!P0 HADD2.F32 R31, -RZ, R52.H0_H0 ;  /* 0x20000034ff1f8230 */ /* 0x000fe60000004100 */
[-C--:B------:R-:W-:Y:S02]  /*3e70*/  @!P0 FMUL.FTZ R38, R34, R9.reuse ;  /* 0x0000000922268220 */ /* 0x080fe40000410000 */
        /* <DEDUP_REMOVED lines=10> */
.L_x_1387:
[----:B------:R-:W-:Y:S05]  /*3f20*/  BSYNC B0 ;  /* 0x0000000000007941 */ /* 0x000fea0003800000 */
.L_x_1386:
[----:B------:R-:W-:Y:S01]  /*3f30*/  IADD3 R2, R144, 0x80, RZ ;  /* 0x0000008090027810 */ /* 0x000fe20007ffe0ff */
[----:B------:R-:W-:Y:S03]  /*3f40*/  BSSY B0, `(.L_x_1388) ;  /* 0x0000036000007945 */ /* 0x000fe60003800000 */
[----:B------:R-:W-:-:S13]  /*3f50*/  ISETP.GE.AND P0, PT, R2, c[0x0][0x1d4], PT ;  /* 0x0000750002007a0c */ /* 0x000fda0003f06270 */
        /* <DEDUP_REMOVED lines=21> */
[CC--:B------:R-:W-:Y:S02]  /*40b0*/  @!P0 FMUL.FTZ R34, R28.reuse, R8.reuse ;  /* 0x000000081c228220 */ /* 0x0c0fe40000410000 */
        /* <DEDUP_REMOVED lines=18> */
[-C--:B------:R-:W-:Y:S01]  /*41e0*/  @!P0 FMUL.FTZ R35, R32, R7.reuse ;  /* 0x0000000720238220 */ /* 0x080fe20000410000 */
        /* <DEDUP_REMOVED lines=11> */
.L_x_1389:
[----:B------:R-:W-:Y:S05]  /*42a0*/  BSYNC B0 ;  /* 0x0000000000007941 */ /* 0x000fea0003800000 */
.L_x_1388:
[----:B------:R-:W-:Y:S04]  /*42b0*/  IADD3 R2, R144, 0xa0, RZ ;  /* 0x000000a090027810 */ /* 0x000fe80007ffe0ff */
[----:B------:R-:W-:-:S13]  /*42c0*/  ISETP.GE.AND P0, PT, R2, c[0x0][0x1d4], PT ;  /* 0x0000750002007a0c */ /* 0x000fda0003f06270 */
[----:B------:R-:W-:-:S05]  /*42d0*/  @P0 BRA `(.L_x_1379) ;  /* 0x0000200000000947 */ /* 0x000fca0003800000 */
[----:B------:R-:W-:Y:S01]  /*42e0*/  ISETP.GE.AND P0, PT, R136, c[0x0][0x27c], PT ;  /* 0x00009f0088007a0c */ /* 0x000fe20003f06270 */
[----:B-1----:R-:W1:-:S12]  /*42f0*/  LDS.128 R16, [R129+0x10000] ;  /* 0x0100000081107984 */ /* 0x002e580000000c00 */
[--C-:B------:R-:W-:Y:S01]  /*4300*/  @!P0 HADD2.F32 R25, -RZ, R45.reuse.H1_H1 ;  /* 0x3000002dff198230 */ /* 0x100fe20000004100 */
[----:B------:R-:W-:Y:S01]  /*4310*/  @!P0 SHF.R.U64 R7, R20, 0x10, R21 ;  /* 0x0000001014078819 */ /* 0x000fe20000001215 */
[----:B------:R-:W-:Y:S01]  /*4320*/  @!P0 HADD2.F32 R26, -RZ, R45.H0_H0 ;  /* 0x2000002dff1a8230 */ /* 0x000fe20000004100 */
[----:B------:R-:W-:Y:S02]  /*4330*/  @!P0 SHF.R.U64 R27, R48, 0x10, R49 ;  /* 0x00000010301b8819 */ /* 0x000fe40000001231 */
[----:B------:R-:W-:Y:S01]  /*4340*/  @!P0 SHF.R.U32.HI R8, RZ, 0x10, R21 ;  /* 0x00000010ff088819 */ /* 0x000fe20000011615 */
[----:B------:R-:W-:Y:S01]  /*4350*/  @!P0 HADD2.F32 R7, -RZ, R7.H0_H0 ;  /* 0x20000007ff078230 */ /* 0x000fe20000004100 */
[----:B------:R-:W-:Y:S01]  /*4360*/  @!P0 SHF.R.U32.HI R28, RZ, 0x10, R49 ;  /* 0x00000010ff1c8819 */ /* 0x000fe20000011631 */
[----:B------:R-:W-:Y:S02]  /*4370*/  @!P0 HADD2.F32 R21, -RZ, R6.H1_H1 ;  /* 0x30000006ff158230 */ /* 0x000fe40000004100 */
[----:B------:R-:W-:Y:S02]  /*4380*/  @!P0 HADD2.F32 R27, -RZ, R27.H0_H0 ;  /* 0x2000001bff1b8230 */ /* 0x000fe40000004100 */
[----:B------:R-:W-:Y:S01]  /*4390*/  @!P0 HADD2.F32 R28, -RZ, R28.H0_H0 ;  /* 0x2000001cff1c8230 */ /* 0x000fe20000004100 */
[----:B-1----:R-:W-:Y:S02]  /*43a0*/  @!P0 MOV R9, R16 ;  /* 0x0000001000098202 */ /* 0x002fe40000000f00 */
[----:B------:R-:W-:Y:S03]  /*43b0*/  @!P0 MOV R20, R17 ;  /* 0x0000001100148202 */ /* 0x000fe60000000f00 */
[--C-:B------:R-:W-:Y:S02]  /*43c0*/  @!P0 HADD2.F32 R22, -RZ, R9.reuse.H0_H0 ;  /* 0x20000009ff168230 */ /* 0x100fe40000004100 */
[--C-:B------:R-:W-:Y:S02]  /*43d0*/  @!P0 HADD2.F32 R24, -RZ, R20.reuse.H1_H1 ;  /* 0x30000014ff188230 */ /* 0x100fe40000004100 */
[----:B------:R-:W-:Y:S01]  /*43e0*/  @!P0 HADD2.F32 R20, -RZ, R20.H0_H0 ;  /* 0x20000014ff148230 */ /* 0x000fe20000004100 */
[----:B------:R-:W-:Y:S01]  /*43f0*/  @!P0 FMUL.FTZ R2, R22, R21 ;  /* 0x0000001516028220 */ /* 0x000fe20000410000 */
[----:B------:R-:W-:Y:S01]  /*4400*/  @!P0 HADD2.F32 R23, -RZ, R9.H1_H1 ;  /* 0x30000009ff178230 */ /* 0x000fe20000004100 */
[-C--:B------:R-:W-:Y:S01]  /*4410*/  @!P0 FMUL.FTZ R30, R24, R7.reuse ;  /* 0x00000007181e8220 */ /* 0x080fe20000410000 */
[----:B------:R-:W-:Y:S01]  /*4420*/  @!P0 MOV R9, R18 ;  /* 0x0000001200098202 */ /* 0x000fe20000000f00 */
[C---:B------:R-:W-:Y:S01]  /*4430*/  @!P0 FMUL.FTZ R3, R20.reuse, R7 ;  /* 0x0000000714038220 */ /* 0x040fe20000410000 */
[----:B------:R-:W-:Y:S01]  /*4440*/  @!P0 MOV R7, R19 ;  /* 0x0000001300078202 */ /* 0x000fe20000000f00 */
[C---:B------:R-:W-:Y:S02]  /*4450*/  @!P0 FMUL.FTZ R29, R23.reuse, R21 ;  /* 0x00000015171d8220 */ /* 0x040fe40000410000 */
[----:B------:R-:W-:Y:S01]  /*4460*/  @!P0 FFMA.FTZ R2, R23, R25, R2 ;  /* 0x0000001917028223 */ /* 0x000fe20000010002 */
[--C-:B------:R-:W-:Y:S01]  /*4470*/  @!P0 HADD2.F32 R23, -RZ, R9.reuse.H1_H1 ;  /* 0x30000009ff178230 */ /* 0x100fe20000004100 */
[----:B------:R-:W-:Y:S01]  /*4480*/  @!P0 FFMA.FTZ R30, R20, R27, -R30 ;  /* 0x0000001b141e8223 */ /* 0x000fe2000001081e */
[----:B------:R-:W-:Y:S01]  /*4490*/  @!P0 HADD2.F32 R9, -RZ, R9.H0_H0 ;  /* 0x20000009ff098230 */ /* 0x000fe20000004100 */
[----:B------:R-:W-:Y:S01]  /*44a0*/  @!P0 FFMA.FTZ R29, R22, R25, -R29 ;  /* 0x00000019161d8223 */ /* 0x000fe2000001081d */
[----:B------:R-:W-:Y:S01]  /*44b0*/  @!P0 HADD2.F32 R20, -RZ, R6.H0_H0 ;  /* 0x20000006ff148230 */ /* 0x000fe20000004100 */
[----:B------:R-:W-:Y:S01]  /*44c0*/  @!P0 FFMA.FTZ R3, R24, R27, R3 ;  /* 0x0000001b18038223 */ /* 0x000fe20000010003 */
[--C-:B------:R-:W-:Y:S02]  /*44d0*/  @!P0 HADD2.F32 R25, -RZ, R7.reuse.H1_H1 ;  /* 0x30000007ff198230 */ /* 0x100fe40000004100 */
[----:B------:R-:W-:Y:S01]  /*44e0*/  @!P0 F2FP.PACK_AB R29, R2, R29 ;  /* 0x0000001d021d823e */ /* 0x000fe200000000ff */
[----:B------:R-:W-:Y:S01]  /*44f0*/  @!P0 FMUL.FTZ R4, R9, R20 ;  /* 0x0000001409048220 */ /* 0x000fe20000410000 */
[----:B------:R-:W-:Y:S01]  /*4500*/  @!P0 F2FP.PACK_AB R30, R3, R30 ;  /* 0x0000001e031e823e */ /* 0x000fe200000000ff */
[C---:B------:R-:W-:Y:S01]  /*4510*/  @!P0 FMUL.FTZ R31, R23.reuse, R20 ;  /* 0x00000014171f8220 */ /* 0x040fe20000410000 */
[----:B------:R-:W-:Y:S01]  /*4520*/  @!P0 MOV R16, R29 ;  /* 0x0000001d00108202 */ /* 0x000fe20000000f00 */
[----:B------:R-:W-:Y:S01]  /*4530*/  @!P0 FFMA.FTZ R4, R23, R26, R4 ;  /* 0x0000001a17048223 */ /* 0x000fe20000010004 */
[----:B------:R-:W-:Y:S01]  /*4540*/  @!P0 MOV R17, R30 ;  /* 0x0000001e00118202 */ /* 0x000fe20000000f00 */
[----:B------:R-:W-:Y:S01]  /*4550*/  @!P0 FFMA.FTZ R31, R9, R26, -R31 ;  /* 0x0000001a091f8223 */ /* 0x000fe2000001081f */
[----:B------:R-:W-:Y:S02]  /*4560*/  @!P0 HADD2.F32 R7, -RZ, R7.H0_H0 ;  /* 0x20000007ff078230 */ /* 0x000fe40000004100 */
[----:B------:R-:W-:Y:S02]  /*4570*/  @!P0 HADD2.F32 R6, -RZ, R8.H0_H0 ;  /* 0x20000008ff068230 */ /* 0x000fe40000004100 */
[----:B------:R-:W-:Y:S03]  /*4580*/  @!P0 F2FP.PACK_AB R31, R4, R31 ;  /* 0x0000001f041f823e */ /* 0x000fe600000000ff */
[-C--:B------:R-:W-:Y:S01]  /*4590*/  @!P0 FMUL.FTZ R32, R25, R6.reuse ;  /* 0x0000000619208220 */ /* 0x080fe20000410000 */
[----:B------:R-:W-:Y:S01]  /*45a0*/  @!P0 MOV R18, R31 ;  /* 0x0000001f00128202 */ /* 0x000fe20000000f00 */
[C---:B------:R-:W-:Y:S02]  /*45b0*/  @!P0 FMUL.FTZ R5, R7.reuse, R6 ;  /* 0x0000000607058220 */ /* 0x040fe40000410000 */
[-C--:B------:R-:W-:Y:S02]  /*45c0*/  @!P0 FFMA.FTZ R32, R7, R28.reuse, -R32 ;  /* 0x0000001c07208223 */ /* 0x080fe40000010820 */
[----:B------:R-:W-:Y:S05]  /*45d0*/  @!P0 FFMA.FTZ R5, R25, R28, R5 ;  /* 0x0000001c19058223 */ /* 0x000fea0000010005 */
[----:B------:R-:W-:Y:S04]  /*45e0*/  @!P0 F2FP.PACK_AB R32, R5, R32 ;  /* 0x000000200520823e */ /* 0x000fe800000000ff */
[----:B------:R-:W-:Y:S05]  /*45f0*/  @!P0 MOV R19, R32 ;  /* 0x0000002000138202 */ /* 0x000fea0000000f00 */
[----:B------:R1:W-:Y:S01]  /*4600*/  STG.E.128 [R66.64+0x140], R16 ;  /* 0x0001401042007986 */ /* 0x0003e2000c101d08 */
[----:B------:R-:W-:-:S05]  /*4610*/  BRA `(.L_x_1379) ;  /* 0x00001cc000007947 */ /* 0x000fca0003800000 */
.L_x_1376:
        /* <DEDUP_REMOVED lines=36> */
[----:B------:R1:W5:Y:S04]  /*4860*/  @!P0 LDG.E.128 R48, [R2.64] ;  /* 0x0000000802308981 */ /* 0x000368000c1e1d00 */
[----:B------:R1:W5:Y:S01]  /*4870*/  @!P0 LDG.E.128 R32, [R6.64] ;  /* 0x0000000806208981 */ /* 0x000362000c1e1d00 */
[----:B------:R-:W-:-:S13]  /*4880*/  ISETP.GE.AND P0, PT, R13, c[0x0][0x27c], PT ;  /* 0x00009f000d007a0c */ /* 0x000fda0003f06270 */
[----:B------:R1:W5:Y:S04]  /*4890*/  @!P0 LDG.E.128 R64, [R2.64+0x40] ;  /* 0x0000400802408981 */ /* 0x000368000c1e1d00 */
[----:B------:R1:W5:Y:S01]  /*48a0*/  @!P0 LDG.E.128 R24, [R6.64+0x40] ;  /* 0x0000400806188981 */ /* 0x000362000c1e1d00 */
[----:B------:R-:W-:-:S13]  /*48b0*/  ISETP.GE.AND P0, PT, R14, c[0x0][0x27c], PT ;  /* 0x00009f000e007a0c */ /* 0x000fda0003f06270 */
[----:B------:R1:W5:Y:S04]  /*48c0*/  @!P0 LDG.E.128 R60, [R2.64+0x80] ;  /* 0x00008008023c8981 */ /* 0x000368000c1e1d00 */
[----:B------:R1:W5:Y:S02]  /*48d0*/  @!P0 LDG.E.128 R16, [R6.64+0x80] ;  /* 0x0000800806108981 */ /* 0x000364000c1e1d00 */
.L_x_1391:
[----:B------:R-:W-:Y:S05]  /*48e0*/  BSYNC B0 ;  /* 0x0000000000007941 */ /* 0x000fea0003800000 */
.L_x_1390:
[----:B------:R-:W-:Y:S04]  /*48f0*/  IADD3 R171, P0, R160, R20, RZ ;  /* 0x00000014a0ab7210 */ /* 0x000fe80007f1e0ff */
[----:B------:R-:W-:Y:S01]  /*4900*/  IADD3.X R133, R133, R95, RZ, P0, !PT ;  /* 0x0000005f85857210 */ /* 0x000fe200007fe4ff */
[----:B------:R-:W-:-:S05]  /*4910*/  @P1 BRA `(.L_x_1379) ;  /* 0x000019c000001947 */ /* 0x000fca0003800000 */
[----:B------:R-:W-:Y:S01]  /*4920*/  ISETP.GE.AND P0, PT, R144, c[0x0][0x1d4], PT ;  /* 0x0000750090007a0c */ /* 0x000fe20003f06270 */
[----:B-----5:R-:W-:Y:S01]  /*4930*/  IMAD.MOV.U32 R9, RZ, RZ, R62 ;  /* 0x000000ffff097224 */ /* 0x020fe200078e003e */
[----:B-1----:R-:W-:Y:S01]  /*4940*/  MOV R6, R61 ;  /* 0x0000003d00067202 */ /* 0x002fe20000000f00 */
[----:B------:R-:W-:Y:S01]  /*4950*/  IMAD.MOV.U32 R8, RZ, RZ, R63 ;  /* 0x000000ffff087224 */ /* 0x000fe200078e003f */
[----:B------:R-:W-:Y:S01]  /*4960*/  MOV R4, R19 ;  /* 0x0000001300047202 */ /* 0x000fe20000000f00 */
        /* <DEDUP_REMOVED lines=18> */
[----:B------:R-:W-:Y:S01]  /*4a90*/  IMAD R170, R43, 0x3000, RZ ;  /* 0x000030002baa7824 */ /* 0x000fe200078e02ff */
[----:B------:R-:W-:Y:S02]  /*4aa0*/  PRMT R71, R6, 0x5410, R7 ;  /* 0x0000541006477816 */ /* 0x000fe40000000007 */
[----:B------:R-:W-:Y:S02]  /*4ab0*/  PRMT R30, R5, 0x5410, R4 ;  /* 0x00005410051e7816 */ /* 0x000fe40000000004 */
[----:B------:R-:W-:Y:S01]  /*4ac0*/  PRMT R31, R2, 0x5410, R3 ;  /* 0x00005410021f7816 */ /* 0x000fe20000000003 */
[----:B------:R-:W-:-:S05]  /*4ad0*/  @P0 BRA `(.L_x_1393) ;  /* 0x000007a000000947 */ /* 0x000fca0003800000 */
[----:B------:R-:W-:Y:S01]  /*4ae0*/  IMAD.MOV.U32 R54, RZ, RZ, R51 ;  /* 0x000000ffff367224 */ /* 0x000fe200078e0033 */
[----:B------:R-:W-:Y:S01]  /*4af0*/  ISETP.GE.AND P2, PT, R114, c[0x0][0x1d4], PT ;  /* 0x0000750072007a0c */ /* 0x000fe20003f46270 */
[----:B------:R-:W-:Y:S01]  /*4b00*/  IMAD.MOV.U32 R56, RZ, RZ, R49 ;  /* 0x000000ffff387224 */ /* 0x000fe200078e0031 */
[C---:B------:R-:W-:Y:S01]  /*4b10*/  IADD3 R175, P1, P0, R154.reuse, R171, R125 ;  /* 0x000000ab9aaf7210 */ /* 0x040fe2000783e07d */
[----:B------:R-:W-:Y:S01]  /*4b20*/  IMAD.MOV.U32 R37, RZ, RZ, R33 ;  /* 0x000000ffff257224 */ /* 0x000fe200078e0021 */
[----:B------:R-:W-:Y:S02]  /*4b30*/  IADD3 R179, R105, R170, RZ ;  /* 0x000000aa69b37210 */ /* 0x000fe40007ffe0ff */
[----:B------:R-:W-:Y:S02]  /*4b40*/  IADD3.X R174, R89, R133, R130, P1, P0 ;  /* 0x0000008559ae7210 */ /* 0x000fe40000fe0482 */
[----:B------:R-:W-:Y:S02]  /*4b50*/  SHF.L.U32 R178, R179, 0x1, RZ ;  /* 0x00000001b3b27819 */ /* 0x000fe400000006ff */
[----:B------:R-:W-:Y:S02]  /*4b60*/  MOV R39, R32 ;  /* 0x0000002000277202 */ /* 0x000fe40000000f00 */
[----:B------:R-:W-:Y:S01]  /*4b70*/  MOV R53, R50 ;  /* 0x0000003200357202 */ /* 0x000fe20000000f00 */
[----:B------:R-:W-:Y:S01]  /*4b80*/  LDS.128 R72, [R178+0xc100] ;  /* 0x00c10000b2487984 */ /* 0x000fe20000000c00 */
[----:B------:R-:W-:Y:S02]  /*4b90*/  @!P2 IADD3 R172, P1, P0, R154, R171, R114 ;  /* 0x000000ab9aaca210 */ /* 0x000fe4000783e072 */
[----:B------:R-:W-:Y:S02]  /*4ba0*/  MOV R47, R48 ;  /* 0x00000030002f7202 */ /* 0x000fe40000000f00 */
[----:B------:R-:W-:Y:S02]  /*4bb0*/  @!P2 IADD3.X R173, R89, R133, R124, P1, P0 ;  /* 0x0000008559ada210 */ /* 0x000fe40000fe047c */
[C---:B------:R-:W-:Y:S04]  /*4bc0*/  LEA R176, P0, R175.reuse, c[0x0][0x1c8], 0x1 ;  /* 0x00007200afb07a11 */ /* 0x040fe800078008ff */
[----:B------:R-:W-:Y:S02]  /*4bd0*/  LEA.HI.X R177, R175, c[0x0][0x1cc], R174, 0x1, P0 ;  /* 0x00007300afb17a11 */ /* 0x000fe400000f0cae */
[C---:B------:R-:W-:Y:S04]  /*4be0*/  @!P2 LEA R174, P0, R172.reuse, c[0x0][0x1c8], 0x1 ;  /* 0x00007200acaeaa11 */ /* 0x040fe800078008ff */
[----:B------:R-:W-:Y:S01]  /*4bf0*/  @!P2 LEA.HI.X R175, R172, c[0x0][0x1cc], R173, 0x1, P0 ;  /* 0x00007300acafaa11 */ /* 0x000fe200000f0cad */
[----:B------:R-:W-:Y:S01]  /*4c00*/  IMAD.IADD R173, R111, 0x1, R170 ;  /* 0x000000016fad7824 */ /* 0x000fe200078e02aa */
[----:B------:R-:W-:Y:S03]  /*4c10*/  ISETP.GE.AND P0, PT, R144, c[0x0][0x27c], PT ;  /* 0x00009f0090007a0c */ /* 0x000fe60003f06270 */
[----:B------:R-:W-:Y:S05]  /*4c20*/  IMAD.SHL.U32 R172, R173, 0x2, RZ ;  /* 0x00000002adac7824 */ /* 0x000fea00078e00ff */
[----:B------:R-:W1:Y:S05]  /*4c30*/  LDS.128 R20, [R172+0xc100] ;  /* 0x00c10000ac147984 */ /* 0x000e6a0000000c00 */
[--C-:B------:R-:W-:Y:S01]  /*4c40*/  @!P0 SHF.R.U64 R55, R50, 0x10, R51.reuse ;  /* 0x0000001032378819 */ /* 0x100fe20000001233 */
[----:B------:R-:W-:Y:S01]  /*4c50*/  @!P0 HADD2.F32 R41, -RZ, R39.H0_H0 ;  /* 0x20000027ff298230 */ /* 0x000fe20000004100 */
[----:B------:R-:W-:Y:S01]  /*4c60*/  @!P0 SHF.R.U32.HI R59, RZ, 0x10, R51 ;  /* 0x00000010ff3b8819 */ /* 0x000fe20000011633 */
[----:B------:R-:W-:Y:S01]  /*4c70*/  @!P0 HADD2.F32 R47, -RZ, R47.H0_H0 ;  /* 0x2000002fff2f8230 */ /* 0x000fe20000004100 */
[----:B------:R-:W-:Y:S01]  /*4c80*/  @!P0 SHF.R.U64 R46, R48, 0x10, R49 ;  /* 0x00000010302e8819 */ /* 0x000fe20000001231 */
[----:B------:R-:W-:Y:S01]  /*4c90*/  @!P0 HADD2.F32 R48, -RZ, R56.H0_H0 ;  /* 0x20000038ff308230 */ /* 0x000fe20000004100 */
[----:B------:R-:W-:Y:S01]  /*4ca0*/  @!P0 SHF.R.U64 R38, R32, 0x10, R33 ;  /* 0x0000001020268819 */ /* 0x000fe20000001221 */
[----:B------:R-:W-:Y:S01]  /*4cb0*/  IMAD.MOV.U32 R32, RZ, RZ, R35 ;  /* 0x000000ffff207224 */ /* 0x000fe200078e0023 */
[----:B------:R-:W-:Y:S01]  /*4cc0*/  @!P0 HADD2.F32 R53, -RZ, R53.H0_H0 ;  /* 0x20000035ff358230 */ /* 0x000fe20000004100 */
[----:B------:R-:W-:Y:S01]  /*4cd0*/  @!P0 SHF.R.U32.HI R36, RZ, 0x10, R33 ;  /* 0x00000010ff248819 */ /* 0x000fe20000011621 */
[----:B------:R-:W-:Y:S01]  /*4ce0*/  @!P0 HADD2.F32 R46, -RZ, R46.H0_H0 ;  /* 0x2000002eff2e8230 */ /* 0x000fe20000004100 */
[----:B------:R-:W-:Y:S01]  /*4cf0*/  @!P0 SHF.R.U32.HI R52, RZ, 0x10, R49 ;  /* 0x00000010ff348819 */ /* 0x000fe20000011631 */
[----:B------:R-:W-:Y:S01]  /*4d00*/  @!P0 HADD2.F32 R57, -RZ, R54.H0_H0 ;  /* 0x20000036ff398230 */ /* 0x000fe20000004100 */
[----:B------:R-:W-:Y:S01]  /*4d10*/  MOV R33, R34 ;  /* 0x0000002200217202 */ /* 0x000fe20000000f00 */
[----:B------:R-:W-:Y:S01]  /*4d20*/  @!P0 HADD2.F32 R36, -RZ, R36.H0_H0 ;  /* 0x20000024ff248230 */ /* 0x000fe20000004100 */
[--C-:B------:R-:W-:Y:S01]  /*4d30*/  @!P0 SHF.R.U64 R34, R34, 0x10, R35.reuse ;  /* 0x0000001022228819 */ /* 0x100fe20000001223 */
[----:B------:R-:W-:Y:S01]  /*4d40*/  @!P0 HADD2.F32 R55, -RZ, R55.H0_H0 ;  /* 0x20000037ff378230 */ /* 0x000fe20000004100 */
[----:B------:R-:W-:Y:S01]  /*4d50*/  @!P0 SHF.R.U32.HI R35, RZ, 0x10, R35 ;  /* 0x00000010ff238819 */ /* 0x000fe20000011623 */
[----:B------:R-:W-:Y:S02]  /*4d60*/  @!P0 HADD2.F32 R33, -RZ, R33.H0_H0 ;  /* 0x20000021ff218230 */ /* 0x000fe40000004100 */
[----:B------:R-:W-:Y:S02]  /*4d70*/  @!P0 HADD2.F32 R59, -RZ, R59.H0_H0 ;  /* 0x2000003bff3b8230 */ /* 0x000fe40000004100 */
[----:B------:R-:W-:Y:S02]  /*4d80*/  @!P0 HADD2.F32 R42, -RZ, R37.H0_H0 ;  /* 0x20000025ff2a8230 */ /* 0x000fe40000004100 */
[----:B------:R-:W-:Y:S02]  /*4d90*/  @!P0 HADD2.F32 R38, -RZ, R38.H0_H0 ;  /* 0x20000026ff268230 */ /* 0x000fe40000004100 */
[----:B------:R-:W-:Y:S01]  /*4da0*/  @!P0 HADD2.F32 R35, -RZ, R35.H0_H0 ;  /* 0x20000023ff238230 */ /* 0x000fe20000004100 */
[----:B-1----:R-:W-:Y:S01]  /*4db0*/  @!P0 IMAD.MOV.U32 R39, RZ, RZ, R20 ;  /* 0x000000ffff278224 */ /* 0x002fe200078e0014 */
[----:B------:R-:W-:Y:S02]  /*4dc0*/  @!P0 MOV R51, R72 ;  /* 0x0000004800338202 */ /* 0x000fe40000000f00 */
[----:B------:R-:W-:Y:S02]  /*4dd0*/  @!P0 MOV R50, R73 ;  /* 0x0000004900328202 */ /* 0x000fe40000000f00 */
[----:B------:R-:W-:Y:S01]  /*4de0*/  @!P0 HADD2.F32 R44, -RZ, R39.H0_H0 ;  /* 0x20000027ff2c8230 */ /* 0x000fe20000004100 */
[----:B------:R-:W-:Y:S01]  /*4df0*/  @!P0 MOV R40, R21 ;  /* 0x0000001500288202 */ /* 0x000fe20000000f00 */
[----:B------:R-:W-:Y:S01]  /*4e00*/  @!P0 HADD2.F32 R45, -RZ, R51.H0_H0 ;  /* 0x20000033ff2d8230 */ /* 0x000fe20000004100 */
[----:B------:R-:W-:Y:S01]  /*4e10*/  @!P0 MOV R56, R75 ;  /* 0x0000004b00388202 */ /* 0x000fe20000000f00 */
[----:B------:R-:W-:Y:S01]  /*4e20*/  @!P0 HADD2.F32 R49, -RZ, R50.H0_H0 ;  /* 0x20000032ff318230 */ /* 0x000fe20000004100 */
[CC--:B------:R-:W-:Y:S01]  /*4e30*/  @!P0 FMUL.FTZ R2, R44.reuse, R41.reuse ;  /* 0x000000292c028220 */ /* 0x0c0fe20000410000 */
[----:B------:R-:W-:Y:S01]  /*4e40*/  @!P0 HADD2.F32 R37, -RZ, R40.H0_H0 ;  /* 0x20000028ff258230 */ /* 0x000fe20000004100 */
[----:B------:R-:W-:Y:S01]  /*4e50*/  @!P0 FMUL.FTZ R172, R45, R41 ;  /* 0x000000292dac8220 */ /* 0x000fe20000410000 */
[----:B------:R-:W-:Y:S01]  /*4e60*/  @!P0 HADD2.F32 R39, -RZ, R39.H1_H1 ;  /* 0x30000027ff278230 */ /* 0x000fe20000004100 */
[-C--:B------:R-:W-:Y:S01]  /*4e70*/  @!P0 FMUL.FTZ R173, R49, R42.reuse ;  /* 0x0000002a31ad8220 */ /* 0x080fe20000410000 */
[--C-:B------:R-:W-:Y:S01]  /*4e80*/  @!P0 HADD2.F32 R54, -RZ, R56.reuse.H0_H0 ;  /* 0x20000038ff368230 */ /* 0x100fe20000004100 */
[-C--:B------:R-:W-:Y:S01]  /*4e90*/  @!P0 FFMA.FTZ R172, R44, R47.reuse, -R172 ;  /* 0x0000002f2cac8223 */ /* 0x080fe200000108ac */
[----:B------:R-:W-:Y:S01]  /*4ea0*/  @!P0 HADD2.F32 R56, -RZ, R56.H1_H1 ;  /* 0x30000038ff388230 */ /* 0x000fe20000004100 */
[----:B------:R-:W-:Y:S01]  /*4eb0*/  @!P0 FFMA.FTZ R2, R45, R47, R2 ;  /* 0x0000002f2d028223 */ /* 0x000fe20000010002 */
[----:B------:R-:W-:Y:S01]  /*4ec0*/  @!P0 HADD2.F32 R47, -RZ, R50.H1_H1 ;  /* 0x30000032ff2f8230 */ /* 0x000fe20000004100 */
[C---:B------:R-:W-:Y:S01]  /*4ed0*/  @!P0 FMUL.FTZ R4, R37.reuse, R42 ;  /* 0x0000002a25048220 */ /* 0x040fe20000410000 */
[----:B------:R-:W-:Y:S01]  /*4ee0*/  @!P0 HADD2.F32 R45, -RZ, R51.H1_H1 ;  /* 0x30000033ff2d8230 */ /* 0x000fe20000004100 */
[----:B------:R-:W-:Y:S01]  /*4ef0*/  @!P0 FFMA.FTZ R173, R37, R48, -R173 ;  /* 0x0000003025ad8223 */ /* 0x000fe200000108ad */
[----:B------:R-:W-:Y:S01]  /*4f00*/  @!P0 HADD2.F32 R37, -RZ, R40.H1_H1 ;  /* 0x30000028ff258230 */ /* 0x000fe20000004100 */
[-C--:B------:R-:W-:Y:S01]  /*4f10*/  @!P0 FMUL.FTZ R178, R47, R36.reuse ;  /* 0x000000242fb28220 */ /* 0x080fe20000410000 */
[----:B------:R-:W-:Y:S01]  /*4f20*/  @!P0 HADD2.F32 R50, -RZ, R52.H0_H0 ;  /* 0x20000034ff328230 */ /* 0x000fe20000004100 */
[----:B------:R-:W-:Y:S02]  /*4f30*/  @!P0 IMAD.MOV.U32 R51, RZ, RZ, R74 ;  /* 0x000000ffff338224 */ /* 0x000fe400078e004a */
[C---:B------:R-:W-:Y:S02]  /*4f40*/  @!P0 FMUL.FTZ R5, R37.reuse, R36 ;  /* 0x0000002425058220 */ /* 0x040fe40000410000 */
[----:B------:R-:W-:Y:S01]  /*4f50*/  @!P0 FFMA.FTZ R178, R37, R50, -R178 ;  /* 0x0000003225b28223 */ /* 0x000fe200000108b2 */
[----:B------:R-:W-:Y:S01]  /*4f60*/  @!P0 MOV R37, R22 ;  /* 0x0000001600258202 */ /* 0x000fe20000000f00 */
[-C--:B------:R-:W-:Y:S01]  /*4f70*/  @!P0 FMUL.FTZ R179, R45, R38.reuse ;  /* 0x000000262db38220 */ /* 0x080fe20000410000 */
[--C-:B------:R-:W-:Y:S01]  /*4f80*/  @!P0 HADD2.F32 R52, -RZ, R51.reuse.H1_H1 ;  /* 0x30000033ff348230 */ /* 0x100fe20000004100 */
[C---:B------:R-:W-:Y:S01]  /*4f90*/  @!P0 FMUL.FTZ R3, R39.reuse, R38 ;  /* 0x0000002627038220 */ /* 0x040fe20000410000 */
[----:B------:R-:W-:Y:S01]  /*4fa0*/  @!P0 F2FP.PACK_AB R173, R178, R173 ;  /* 0x000000adb2ad823e */ /* 0x000fe200000000ff */
[-C--:B------:R-:W-:Y:S01]  /*4fb0*/  @!P0 FFMA.FTZ R179, R39, R46.reuse, -R179 ;  /* 0x0000002e27b38223 */ /* 0x080fe200000108b3 */
[----:B------:R-:W-:Y:S01]  /*4fc0*/  @!P0 HADD2.F32 R51, -RZ, R51.H0_H0 ;  /* 0x20000033ff338230 */ /* 0x000fe20000004100 */
[----:B------:R-:W-:Y:S01]  /*4fd0*/  @!P0 FMUL.FTZ R183, R56, R35 ;  /* 0x0000002338b78220 */ /* 0x000fe20000410000 */
[----:B------:R-:W-:Y:S01]  /*4fe0*/  @!P0 HADD2.F32 R39, -RZ, R34.H0_H0 ;  /* 0x20000022ff278230 */ /* 0x000fe20000004100 */
[----:B------:R-:W-:Y:S01]  /*4ff0*/  @!P0 FFMA.FTZ R3, R45, R46, R3 ;  /* 0x0000002e2d038223 */ /* 0x000fe20000010003 */
[--C-:B------:R-:W-:Y:S01]  /*5000*/  @!P0 HADD2.F32 R34, -RZ, R37.reuse.H0_H0 ;  /* 0x20000025ff228230 */ /* 0x100fe20000004100 */
[----:B------:R-:W-:Y:S01]  /*5010*/  @!P0 FMUL.FTZ R181, R51, R33 ;  /* 0x0000002133b58220 */ /* 0x000fe20000410000 */
[----:B------:R-:W-:Y:S01]  /*5020*/  @!P0 MOV R21, R173 ;  /* 0x000000ad00158202 */ /* 0x000fe20000000f00 */
[----:B------:R-:W-:Y:S01]  /*5030*/  @!P0 FMUL.FTZ R180, R52, R39 ;  /* 0x0000002734b48220 */ /* 0x000fe20000410000 */
[----:B------:R-:W-:Y:S01]  /*5040*/  @!P0 F2FP.PACK_AB R172, R179, R172 ;  /* 0x000000acb3ac823e */ /* 0x000fe200000000ff */
[C---:B------:R-:W-:Y:S01]  /*5050*/  @!P0 FMUL.FTZ R6, R34.reuse, R33 ;  /* 0x0000002122068220 */ /* 0x040fe20000410000 */
[----:B------:R-:W-:Y:S01]  /*5060*/  @!P0 HADD2.F32 R33, -RZ, R32.H0_H0 ;  /* 0x20000020ff218230 */ /* 0x000fe20000004100 */
[----:B------:R-:W-:Y:S01]  /*5070*/  @!P0 IMAD.MOV.U32 R32, RZ, RZ, R23 ;  /* 0x000000ffff208224 */ /* 0x000fe200078e0017 */
[----:B------:R-:W-:Y:S01]  /*5080*/  @!P0 HADD2.F32 R36, -RZ, R37.H1_H1 ;  /* 0x30000025ff248230 */ /* 0x000fe20000004100 */
[----:B------:R-:W-:Y:S01]  /*5090*/  @!P0 FFMA.FTZ R181, R34, R53, -R181 ;  /* 0x0000003522b58223 */ /* 0x000fe200000108b5 */
[----:B------:R-:W-:Y:S01]  /*50a0*/  @!P0 MOV R20, R172 ;  /* 0x000000ac00148202 */ /* 0x000fe20000000f00 */
[----:B------:R-:W-:Y:S01]  /*50b0*/  @!P0 FMUL.FTZ R182, R54, R33 ;  /* 0x0000002136b68220 */ /* 0x000fe20000410000 */
[--C-:B------:R-:W-:Y:S01]  /*50c0*/  @!P0 HADD2.F32 R34, -RZ, R32.reuse.H0_H0 ;  /* 0x20000020ff228230 */ /* 0x100fe20000004100 */
[----:B------:R-:W-:Y:S01]  /*50d0*/  @!P0 FFMA.FTZ R4, R49, R48, R4 ;  /* 0x0000003031048223 */ /* 0x000fe20000010004 */
[----:B------:R-:W-:Y:S01]  /*50e0*/  @!P0 HADD2.F32 R32, -RZ, R32.H1_H1 ;  /* 0x30000020ff208230 */ /* 0x000fe20000004100 */
[C---:B------:R-:W-:Y:S01]  /*50f0*/  @!P0 FFMA.FTZ R180, R36.reuse, R55, -R180 ;  /* 0x0000003724b48223 */ /* 0x040fe200000108b4 */
[----:B------:R-:W-:Y:S01]  /*5100*/  @!P0 F2FP.PACK_AB R178, R3, R2 ;  /* 0x0000000203b2823e */ /* 0x000fe200000000ff */
[----:B------:R-:W-:Y:S02]  /*5110*/  @!P0 FMUL.FTZ R7, R36, R39 ;  /* 0x0000002724078220 */ /* 0x000fe40000410000 */
[----:B------:R-:W-:Y:S01]  /*5120*/  @!P0 FFMA.FTZ R182, R34, R57, -R182 ;  /* 0x0000003922b68223 */ /* 0x000fe200000108b6 */
[----:B------:R-:W-:Y:S01]  /*5130*/  @!P0 MOV R72, R178 ;  /* 0x000000b200488202 */ /* 0x000fe20000000f00 */
[----:B------:R-:W-:Y:S01]  /*5140*/  @!P0 FFMA.FTZ R183, R32, R59, -R183 ;  /* 0x0000003b20b78223 */ /* 0x000fe200000108b7 */
[----:B------:R-:W-:Y:S01]  /*5150*/  @!P0 F2FP.PACK_AB R180, R180, R181 ;  /* 0x000000b5b4b4823e */ /* 0x000fe200000000ff */
[----:B------:R-:W-:Y:S02]  /*5160*/  @!P0 FFMA.FTZ R5, R47, R50, R5 ;  /* 0x000000322f058223 */ /* 0x000fe40000010005 */
[----:B------:R-:W-:Y:S01]  /*5170*/  @!P0 FFMA.FTZ R6, R51, R53, R6 ;  /* 0x0000003533068223 */ /* 0x000fe20000010006 */
[----:B------:R-:W-:Y:S01]  /*5180*/  @!P0 F2FP.PACK_AB R183, R183, R182 ;  /* 0x000000b6b7b7823e */ /* 0x000fe200000000ff */
[----:B------:R-:W-:Y:S01]  /*5190*/  @!P0 FMUL.FTZ R8, R34, R33 ;  /* 0x0000002122088220 */ /* 0x000fe20000410000 */
[----:B------:R-:W-:Y:S01]  /*51a0*/  @!P0 F2FP.PACK_AB R179, R5, R4 ;  /* 0x0000000405b3823e */ /* 0x000fe200000000ff */
[----:B------:R-:W-:Y:S01]  /*51b0*/  @!P0 FFMA.FTZ R7, R52, R55, R7 ;  /* 0x0000003734078223 */ /* 0x000fe20000010007 */
[----:B------:R-:W-:Y:S01]  /*51c0*/  @!P0 MOV R23, R183 ;  /* 0x000000b700178202 */ /* 0x000fe20000000f00 */
[----:B------:R-:W-:Y:S02]  /*51d0*/  @!P0 FMUL.FTZ R9, R32, R35 ;  /* 0x0000002320098220 */ /* 0x000fe40000410000 */
[----:B------:R-:W-:Y:S01]  /*51e0*/  @!P0 FFMA.FTZ R8, R54, R57, R8 ;  /* 0x0000003936088223 */ /* 0x000fe20000010008 */
[----:B------:R-:W-:Y:S01]  /*51f0*/  @!P0 F2FP.PACK_AB R181, R7, R6 ;  /* 0x0000000607b5823e */ /* 0x000fe200000000ff */
[----:B------:R-:W-:Y:S02]  /*5200*/  @!P0 FFMA.FTZ R9, R56, R59, R9 ;  /* 0x0000003b38098223 */ /* 0x000fe40000010009 */
[----:B------:R-:W-:Y:S01]  /*5210*/  @!P0 IMAD.MOV.U32 R22, RZ, RZ, R180 ;  /* 0x000000ffff168224 */ /* 0x000fe200078e00b4 */
[----:B------:R-:W-:Y:S01]  /*5220*/  @!P0 MOV R74, R181 ;  /* 0x000000b5004a8202 */ /* 0x000fe20000000f00 */
[----:B------:R-:W-:Y:S01]  /*5230*/  @!P0 IMAD.MOV.U32 R73, RZ, RZ, R179 ;  /* 0x000000ffff498224 */ /* 0x000fe200078e00b3 */
[----:B------:R-:W-:Y:S02]  /*5240*/  @!P0 F2FP.PACK_AB R182, R9, R8 ;  /* 0x0000000809b6823e */ /* 0x000fe400000000ff */
[----:B------:R1:W-:Y:S02]  /*5250*/  STG.E.128 [R176.64], R20 ;  /* 0x00000014b0007986 */ /* 0x0003e4000c101d08 */
[----:B------:R-:W-:Y:S06]  /*5260*/  @!P0 MOV R75, R182 ;  /* 0x000000b6004b8202 */ /* 0x000fec0000000f00 */
[----:B------:R1:W-:Y:S02]  /*5270*/  @!P2 STG.E.128 [R174.64], R72 ;  /* 0x00000048ae00a986 */ /* 0x0003e4000c101d08 */
.L_x_1393:
[----:B------:R-:W-:Y:S05]  /*5280*/  BSYNC B0 ;  /* 0x0000000000007941 */ /* 0x000fea0003800000 */
.L_x_1392:
[----:B------:R-:W-:Y:S01]  /*5290*/  ISETP.GE.AND P0, PT, R13, c[0x0][0x1d4], PT ;  /* 0x000075000d007a0c */ /* 0x000fe20003f06270 */
[----:B------:R-:W-:-:S12]  /*52a0*/  BSSY B0, `(.L_x_1394) ;  /* 0x0000074000007945 */ /* 0x000fd80003800000 */
[----:B------:R-:W-:-:S05]  /*52b0*/  @P0 BRA `(.L_x_1395) ;  /* 0x0000072000000947 */ /* 0x000fca0003800000 */
[----:B------:R-:W-:Y:S02]  /*52c0*/  ISETP.GE.AND P2, PT, R112, c[0x0][0x1d4], PT ;  /* 0x0000750070007a0c */ /* 0x000fe40003f46270 */
[C---:B------:R-:W-:Y:S02]  /*52d0*/  IADD3 R59, P1, P0, R154.reuse, R171, R123 ;  /* 0x000000ab9a3b7210 */ /* 0x040fe4000783e07b */
[----:B-1----:R-:W-:Y:S02]  /*52e0*/  IADD3 R74, R103, R170, RZ ;  /* 0x000000aa674a7210 */ /* 0x002fe40007ffe0ff */
[C---:B------:R-:W-:Y:S07]  /*52f0*/  IADD3.X R48, R89.reuse, R133, R128, P1, P0 ;  /* 0x0000008559307210 */ /* 0x040fee0000fe0480 */
[----:B------:R-:W-:Y:S04]  /*5300*/  @!P2 IADD3 R57, P1, P0, R154, R171, R112 ;  /* 0x000000ab9a39a210 */ /* 0x000fe8000783e070 */
[----:B------:R-:W-:Y:S02]  /*5310*/  @!P2 IADD3.X R50, R89, R133, R122, P1, P0 ;  /* 0x000000855932a210 */ /* 0x000fe40000fe047a */
[C---:B------:R-:W-:Y:S04]  /*5320*/  LEA R72, P0, R59.reuse, c[0x0][0x1c8], 0x1 ;  /* 0x000072003b487a11 */ /* 0x040fe800078008ff */
[----:B------:R-:W-:Y:S02]  /*5330*/  LEA.HI.X R73, R59, c[0x0][0x1cc], R48, 0x1, P0 ;  /* 0x000073003b497a11 */ /* 0x000fe400000f0c30 */
[C---:B------:R-:W-:Y:S02]  /*5340*/  @!P2 LEA R56, P0, R57.reuse, c[0x0][0x1c8], 0x1 ;  /* 0x000072003938aa11 */ /* 0x040fe400078008ff */
[----:B------:R-:W-:Y:S02]  /*5350*/  SHF.L.U32 R59, R74, 0x1, RZ ;  /* 0x000000014a3b7819 */ /* 0x000fe400000006ff */
[----:B------:R-:W-:Y:S01]  /*5360*/  @!P2 LEA.HI.X R57, R57, c[0x0][0x1cc], R50, 0x1, P0 ;  /* 0x000073003939aa11 */ /* 0x000fe200000f0c32 */
[----:B------:R-:W-:Y:S01]  /*5370*/  IMAD.IADD R50, R109, 0x1, R170 ;  /* 0x000000016d327824 */ /* 0x000fe200078e02aa */
[----:B------:R-:W-:Y:S01]  /*5380*/  ISETP.GE.AND P0, PT, R13, c[0x0][0x27c], PT ;  /* 0x00009f000d007a0c */ /* 0x000fe20003f06270 */
[----:B------:R-:W1:Y:S02]  /*5390*/  LDS.128 R52, [R59+0xc100] ;  /* 0x00c100003b347984 */ /* 0x000e640000000c00 */
[----:B------:R-:W-:Y:S06]  /*53a0*/  IMAD.SHL.U32 R48, R50, 0x2, RZ ;  /* 0x0000000232307824 */ /* 0x000fec00078e00ff */
[----:B------:R-:W2:Y:S04]  /*53b0*/  LDS.128 R20, [R48+0xc100] ;  /* 0x00c1000030147984 */ /* 0x000ea80000000c00 */
[----:B------:R-:W-:Y:S01]  /*53c0*/  @!P0 SHF.R.U64 R26, R26, 0x10, R27 ;  /* 0x000000101a1a8819 */ /* 0x000fe2000000121b */
[----:B------:R-:W-:Y:S01]  /*53d0*/  @!P0 HADD2.F32 R34, -RZ, R31.H1_H1 ;  /* 0x3000001fff228230 */ /* 0x000fe20000004100 */
[----:B------:R-:W-:Y:S01]  /*53e0*/  @!P0 SHF.R.U64 R32, R24, 0x10, R25 ;  /* 0x0000001018208819 */ /* 0x000fe20000001219 */
[--C-:B------:R-:W-:Y:S01]  /*53f0*/  @!P0 HADD2.F32 R36, -RZ, R71.reuse.H1_H1 ;  /* 0x30000047ff248230 */ /* 0x100fe20000004100 */
[----:B------:R-:W-:Y:S01]  /*5400*/  @!P0 SHF.R.U32.HI R24, RZ, 0x10, R27 ;  /* 0x00000010ff188819 */ /* 0x000fe2000001161b */
[----:B------:R-:W-:Y:S01]  /*5410*/  @!P0 HADD2.F32 R39, -RZ, R71.H0_H0 ;  /* 0x20000047ff278230 */ /* 0x000fe20000004100 */
[----:B------:R-:W-:Y:S01]  /*5420*/  @!P0 SHF.R.U32.HI R25, RZ, 0x10, R25 ;  /* 0x00000010ff198819 */ /* 0x000fe20000011619 */
[--C-:B------:R-:W-:Y:S01]  /*5430*/  @!P0 HADD2.F32 R45, -RZ, R70.reuse.H0_H0 ;  /* 0x20000046ff2d8230 */ /* 0x100fe20000004100 */
[--C-:B------:R-:W-:Y:S01]  /*5440*/  @!P0 SHF.R.U64 R38, R64, 0x10, R65.reuse ;  /* 0x0000001040268819 */ /* 0x100fe20000001241 */
[----:B------:R-:W-:Y:S01]  /*5450*/  @!P0 HADD2.F32 R49, -RZ, R70.H1_H1 ;  /* 0x30000046ff318230 */ /* 0x000fe20000004100 */
[----:B------:R-:W-:Y:S01]  /*5460*/  @!P0 SHF.R.U32.HI R40, RZ, 0x10, R65 ;  /* 0x00000010ff288819 */ /* 0x000fe20000011641 */
[----:B------:R-:W-:Y:S01]  /*5470*/  @!P0 HADD2.F32 R32, -RZ, R32.H0_H0 ;  /* 0x20000020ff208230 */ /* 0x000fe20000004100 */
[--C-:B------:R-:W-:Y:S01]  /*5480*/  @!P0 SHF.R.U32.HI R41, RZ, 0x10, R67.reuse ;  /* 0x00000010ff298819 */ /* 0x100fe20000011643 */
[----:B------:R-:W-:Y:S01]  /*5490*/  @!P0 HADD2.F32 R38, -RZ, R38.H0_H0 ;  /* 0x20000026ff268230 */ /* 0x000fe20000004100 */
[----:B------:R-:W-:Y:S01]  /*54a0*/  @!P0 SHF.R.U64 R47, R66, 0x10, R67 ;  /* 0x00000010422f8819 */ /* 0x000fe20000001243 */
[----:B------:R-:W-:Y:S02]  /*54b0*/  @!P0 HADD2.F32 R40, -RZ, R40.H0_H0 ;  /* 0x20000028ff288230 */ /* 0x000fe40000004100 */
[----:B------:R-:W-:Y:S02]  /*54c0*/  @!P0 HADD2.F32 R51, -RZ, R41.H0_H0 ;  /* 0x20000029ff338230 */ /* 0x000fe40000004100 */
[----:B------:R-:W-:Y:S01]  /*54d0*/  @!P0 HADD2.F32 R47, -RZ, R47.H0_H0 ;  /* 0x2000002fff2f8230 */ /* 0x000fe20000004100 */
[----:B-1----:R-:W-:Y:S01]  /*54e0*/  @!P0 IMAD.MOV.U32 R42, RZ, RZ, R55 ;  /* 0x000000ffff2a8224 */ /* 0x002fe200078e0037 */
[----:B------:R-:W-:Y:S04]  /*54f0*/  @!P0 MOV R37, R52 ;  /* 0x0000003400258202 */ /* 0x000fe80000000f00 */
[--C-:B------:R-:W-:Y:S02]  /*5500*/  @!P0 HADD2.F32 R46, -RZ, R42.reuse.H1_H1 ;  /* 0x3000002aff2e8230 */ /* 0x100fe40000004100 */
[----:B------:R-:W-:Y:S01]  /*5510*/  @!P0 HADD2.F32 R44, -RZ, R42.H0_H0 ;  /* 0x2000002aff2c8230 */ /* 0x000fe20000004100 */
[----:B--2---:R-:W-:Y:S01]  /*5520*/  @!P0 IMAD.MOV.U32 R27, RZ, RZ, R20 ;  /* 0x000000ffff1b8224 */ /* 0x004fe200078e0014 */
[--C-:B------:R-:W-:Y:S01]  /*5530*/  @!P0 HADD2.F32 R35, -RZ, R37.reuse.H0_H0 ;  /* 0x20000025ff238230 */ /* 0x100fe20000004100 */
[----:B------:R-:W-:Y:S01]  /*5540*/  @!P0 MOV R42, R54 ;  /* 0x00000036002a8202 */ /* 0x000fe20000000f00 */
[----:B------:R-:W-:Y:S02]  /*5550*/  @!P0 HADD2.F32 R37, -RZ, R37.H1_H1 ;  /* 0x30000025ff258230 */ /* 0x000fe40000004100 */
[--C-:B------:R-:W-:Y:S01]  /*5560*/  @!P0 HADD2.F32 R33, -RZ, R27.reuse.H0_H0 ;  /* 0x2000001bff218230 */ /* 0x100fe20000004100 */
[----:B------:R-:W-:Y:S01]  /*5570*/  @!P0 FMUL.FTZ R48, R35, R34 ;  /* 0x0000002223308220 */ /* 0x000fe20000410000 */
[----:B------:R-:W-:Y:S01]  /*5580*/  @!P0 HADD2.F32 R27, -RZ, R27.H1_H1 ;  /* 0x3000001bff1b8230 */ /* 0x000fe20000004100 */
[----:B------:R-:W-:Y:S01]  /*5590*/  @!P0 FMUL.FTZ R59, R37, R32 ;  /* 0x00000020253b8220 */ /* 0x000fe20000410000 */
[--C-:B------:R-:W-:Y:S01]  /*55a0*/  @!P0 HADD2.F32 R41, -RZ, R42.reuse.H0_H0 ;  /* 0x2000002aff298230 */ /* 0x100fe20000004100 */
[C---:B------:R-:W-:Y:S01]  /*55b0*/  @!P0 FMUL.FTZ R2, R33.reuse, R34 ;  /* 0x0000002221028220 */ /* 0x040fe20000410000 */
[----:B------:R-:W-:Y:S01]  /*55c0*/  @!P0 HADD2.F32 R42, -RZ, R42.H1_H1 ;  /* 0x3000002aff2a8230 */ /* 0x000fe20000004100 */
[-C--:B------:R-:W-:Y:S01]  /*55d0*/  @!P0 FFMA.FTZ R48, R33, R36.reuse, -R48 ;  /* 0x0000002421308223 */ /* 0x080fe20000010830 */
[----:B------:R-:W-:Y:S01]  /*55e0*/  @!P0 MOV R33, R21 ;  /* 0x0000001500218202 */ /* 0x000fe20000000f00 */
[----:B------:R-:W-:Y:S01]  /*55f0*/  @!P0 FFMA.FTZ R2, R35, R36, R2 ;  /* 0x0000002423028223 */ /* 0x000fe20000010002 */
[----:B------:R-:W-:Y:S01]  /*5600*/  @!P0 MOV R36, R53 ;  /* 0x0000003500248202 */ /* 0x000fe20000000f00 */
[C---:B------:R-:W-:Y:S01]  /*5610*/  @!P0 FMUL.FTZ R3, R27.reuse, R32 ;  /* 0x000000201b038220 */ /* 0x040fe20000410000 */
[----:B------:R-:W-:Y:S01]  /*5620*/  @!P0 HADD2.F32 R32, -RZ, R25.H0_H0 ;  /* 0x20000019ff208230 */ /* 0x000fe20000004100 */
[-C--:B------:R-:W-:Y:S01]  /*5630*/  @!P0 FFMA.FTZ R59, R27, R38.reuse, -R59 ;  /* 0x000000261b3b8223 */ /* 0x080fe2000001083b */
[----:B------:R-:W-:Y:S01]  /*5640*/  @!P0 HADD2.F32 R25, -RZ, R33.H1_H1 ;  /* 0x30000021ff198230 */ /* 0x000fe20000004100 */
[----:B------:R-:W-:Y:S01]  /*5650*/  @!P0 FFMA.FTZ R3, R37, R38, R3 ;  /* 0x0000002625038223 */ /* 0x000fe20000010003 */
[--C-:B------:R-:W-:Y:S02]  /*5660*/  @!P0 HADD2.F32 R35, -RZ, R36.reuse.H0_H0 ;  /* 0x20000024ff238230 */ /* 0x100fe40000004100 */
[----:B------:R-:W-:Y:S01]  /*5670*/  @!P0 HADD2.F32 R36, -RZ, R36.H1_H1 ;  /* 0x30000024ff248230 */ /* 0x000fe20000004100 */
[----:B------:R-:W-:Y:S01]  /*5680*/  @!P0 FMUL.FTZ R5, R25, R32 ;  /* 0x0000002019058220 */ /* 0x000fe20000410000 */
[----:B------:R-:W-:Y:S01]  /*5690*/  @!P0 F2FP.PACK_AB R48, R59, R48 ;  /* 0x000000303b30823e */ /* 0x000fe200000000ff */
[----:B------:R-:W-:Y:S01]  /*56a0*/  @!P0 HADD2.F32 R27, -RZ, R31.H0_H0 ;  /* 0x2000001fff1b8230 */ /* 0x000fe20000004100 */
[----:B------:R-:W-:Y:S01]  /*56b0*/  @!P0 MOV R31, R23 ;  /* 0x00000017001f8202 */ /* 0x000fe20000000f00 */
[----:B------:R-:W-:Y:S01]  /*56c0*/  @!P0 FMUL.FTZ R75, R36, R32 ;  /* 0x00000020244b8220 */ /* 0x000fe20000410000 */
[----:B------:R-:W-:Y:S01]  /*56d0*/  @!P0 MOV R20, R48 ;  /* 0x0000003000148202 */ /* 0x000fe20000000f00 */
[----:B------:R-:W-:Y:S01]  /*56e0*/  @!P0 HADD2.F32 R34, -RZ, R33.H0_H0 ;  /* 0x20000021ff228230 */ /* 0x000fe20000004100 */
[-C--:B------:R-:W-:Y:S01]  /*56f0*/  @!P0 FMUL.FTZ R50, R35, R27.reuse ;  /* 0x0000001b23328220 */ /* 0x080fe20000410000 */
[--C-:B------:R-:W-:Y:S01]  /*5700*/  @!P0 HADD2.F32 R32, -RZ, R31.reuse.H0_H0 ;  /* 0x2000001fff208230 */ /* 0x100fe20000004100 */
[----:B------:R-:W-:Y:S01]  /*5710*/  @!P0 FFMA.FTZ R75, R25, R40, -R75 ;  /* 0x00000028194b8223 */ /* 0x000fe2000001084b */
[----:B------:R-:W-:Y:S01]  /*5720*/  @!P0 HADD2.F32 R25, -RZ, R24.H0_H0 ;  /* 0x20000018ff198230 */ /* 0x000fe20000004100 */
[C---:B------:R-:W-:Y:S01]  /*5730*/  @!P0 FMUL.FTZ R4, R34.reuse, R27 ;  /* 0x0000001b22048220 */ /* 0x040fe20000410000 */
[----:B------:R-:W-:Y:S01]  /*5740*/  @!P0 HADD2.F32 R24, -RZ, R31.H1_H1 ;  /* 0x3000001fff188230 */ /* 0x000fe20000004100 */
[----:B------:R-:W-:Y:S01]  /*5750*/  @!P0 FFMA.FTZ R50, R34, R39, -R50 ;  /* 0x0000002722328223 */ /* 0x000fe20000010832 */
[--C-:B------:R-:W-:Y:S01]  /*5760*/  @!P0 HADD2.F32 R27, -RZ, R30.reuse.H1_H1 ;  /* 0x3000001eff1b8230 */ /* 0x100fe20000004100 */
[-C--:B------:R-:W-:Y:S02]  /*5770*/  @!P0 FMUL.FTZ R173, R46, R25.reuse ;  /* 0x000000192ead8220 */ /* 0x080fe40000410000 */
[C---:B------:R-:W-:Y:S01]  /*5780*/  @!P0 FMUL.FTZ R9, R24.reuse, R25 ;  /* 0x0000001918098220 */ /* 0x040fe20000410000 */
[----:B------:R-:W-:Y:S01]  /*5790*/  @!P0 F2FP.PACK_AB R75, R75, R50 ;  /* 0x000000324b4b823e */ /* 0x000fe200000000ff */
[----:B------:R-:W-:Y:S01]  /*57a0*/  @!P0 FFMA.FTZ R173, R24, R51, -R173 ;  /* 0x0000003318ad8223 */ /* 0x000fe200000108ad */
[----:B------:R-:W-:Y:S01]  /*57b0*/  @!P0 F2FP.PACK_AB R50, R3, R2 ;  /* 0x000000020332823e */ /* 0x000fe200000000ff */
[----:B------:R-:W-:Y:S01]  /*57c0*/  @!P0 IMAD.MOV.U32 R24, RZ, RZ, R22 ;  /* 0x000000ffff188224 */ /* 0x000fe200078e0016 */
[----:B------:R-:W-:Y:S01]  /*57d0*/  @!P0 MOV R21, R75 ;  /* 0x0000004b00158202 */ /* 0x000fe20000000f00 */
[-C--:B------:R-:W-:Y:S01]  /*57e0*/  @!P0 FMUL.FTZ R74, R44, R27.reuse ;  /* 0x0000001b2c4a8220 */ /* 0x080fe20000410000 */
[----:B------:R-:W-:Y:S01]  /*57f0*/  @!P0 MOV R52, R50 ;  /* 0x0000003200348202 */ /* 0x000fe20000000f00 */
[C---:B------:R-:W-:Y:S01]  /*5800*/  @!P0 FMUL.FTZ R8, R32.reuse, R27 ;  /* 0x0000001b20088220 */ /* 0x040fe20000410000 */
[----:B------:R-:W-:Y:S01]  /*5810*/  @!P0 HADD2.F32 R27, -RZ, R30.H0_H0 ;  /* 0x2000001eff1b8230 */ /* 0x000fe20000004100 */
[----:B------:R-:W-:Y:S01]  /*5820*/  @!P0 FFMA.FTZ R4, R35, R39, R4 ;  /* 0x0000002723048223 */ /* 0x000fe20000010004 */
[----:B------:R-:W-:Y:S01]  /*5830*/  @!P0 HADD2.F32 R25, -RZ, R26.H0_H0 ;  /* 0x2000001aff198230 */ /* 0x000fe20000004100 */
[----:B------:R-:W-:Y:S01]  /*5840*/  @!P0 FFMA.FTZ R74, R32, R49, -R74 ;  /* 0x00000031204a8223 */ /* 0x000fe2000001084a */
[--C-:B------:R-:W-:Y:S01]  /*5850*/  @!P0 HADD2.F32 R26, -RZ, R24.reuse.H0_H0 ;  /* 0x20000018ff1a8230 */ /* 0x100fe20000004100 */
[----:B------:R-:W-:Y:S01]  /*5860*/  @!P0 FMUL.FTZ R172, R41, R27 ;  /* 0x0000001b29ac8220 */ /* 0x000fe20000410000 */
[----:B------:R-:W-:Y:S01]  /*5870*/  @!P0 HADD2.F32 R24, -RZ, R24.H1_H1 ;  /* 0x30000018ff188230 */ /* 0x000fe20000004100 */
[----:B------:R-:W-:Y:S01]  /*5880*/  @!P0 FMUL.FTZ R175, R42, R25 ;  /* 0x000000192aaf8220 */ /* 0x000fe20000410000 */
[----:B------:R-:W-:Y:S01]  /*5890*/  @!P0 F2FP.PACK_AB R74, R173, R74 ;  /* 0x0000004aad4a823e */ /* 0x000fe200000000ff */
[C---:B------:R-:W-:Y:S02]  /*58a0*/  @!P0 FMUL.FTZ R6, R26.reuse, R27 ;  /* 0x0000001b1a068220 */ /* 0x040fe40000410000 */
[----:B------:R-:W-:Y:S01]  /*58b0*/  @!P0 FFMA.FTZ R172, R26, R45, -R172 ;  /* 0x0000002d1aac8223 */ /* 0x000fe200000108ac */
[----:B------:R-:W-:Y:S01]  /*58c0*/  @!P0 MOV R23, R74 ;  /* 0x0000004a00178202 */ /* 0x000fe20000000f00 */
[----:B------:R-:W-:Y:S02]  /*58d0*/  @!P0 FFMA.FTZ R175, R24, R47, -R175 ;  /* 0x0000002f18af8223 */ /* 0x000fe400000108af */
[----:B------:R-:W-:Y:S02]  /*58e0*/  @!P0 FFMA.FTZ R5, R36, R40, R5 ;  /* 0x0000002824058223 */ /* 0x000fe40000010005 */
[----:B------:R-:W-:Y:S01]  /*58f0*/  @!P0 FMUL.FTZ R7, R24, R25 ;  /* 0x0000001918078220 */ /* 0x000fe20000410000 */
[----:B------:R-:W-:Y:S01]  /*5900*/  @!P0 F2FP.PACK_AB R175, R175, R172 ;  /* 0x000000acafaf823e */ /* 0x000fe200000000ff */
[----:B------:R-:W-:Y:S01]  /*5910*/  @!P0 FFMA.FTZ R6, R41, R45, R6 ;  /* 0x0000002d29068223 */ /* 0x000fe20000010006 */
[----:B------:R-:W-:Y:S01]  /*5920*/  @!P0 F2FP.PACK_AB R59, R5, R4 ;  /* 0x00000004053b823e */ /* 0x000fe200000000ff */
[----:B------:R-:W-:Y:S02]  /*5930*/  @!P0 FFMA.FTZ R7, R42, R47, R7 ;  /* 0x0000002f2a078223 */ /* 0x000fe40000010007 */
[----:B------:R-:W-:Y:S02]  /*5940*/  @!P0 FFMA.FTZ R8, R44, R49, R8 ;  /* 0x000000312c088223 */ /* 0x000fe40000010008 */
[----:B------:R-:W-:Y:S01]  /*5950*/  @!P0 FFMA.FTZ R9, R46, R51, R9 ;  /* 0x000000332e098223 */ /* 0x000fe20000010009 */
[----:B------:R-:W-:Y:S01]  /*5960*/  @!P0 F2FP.PACK_AB R172, R7, R6 ;  /* 0x0000000607ac823e */ /* 0x000fe200000000ff */
[----:B------:R-:W-:Y:S02]  /*5970*/  @!P0 IMAD.MOV.U32 R22, RZ, RZ, R175 ;  /* 0x000000ffff168224 */ /* 0x000fe400078e00af */
[----:B------:R-:W-:Y:S01]  /*5980*/  @!P0 IMAD.MOV.U32 R53, RZ, RZ, R59 ;  /* 0x000000ffff358224 */ /* 0x000fe200078e003b */
[----:B------:R-:W-:Y:S02]  /*5990*/  @!P0 F2FP.PACK_AB R173, R9, R8 ;  /* 0x0000000809ad823e */ /* 0x000fe400000000ff */
[----:B------:R1:W-:Y:S01]  /*59a0*/  STG.E.128 [R72.64], R20 ;  /* 0x0000001448007986 */ /* 0x0003e2000c101d08 */
[----:B------:R-:W-:Y:S02]  /*59b0*/  @!P0 MOV R54, R172 ;  /* 0x000000ac00368202 */ /* 0x000fe40000000f00 */
[----:B------:R-:W-:Y:S05]  /*59c0*/  @!P0 MOV R55, R173 ;  /* 0x000000ad00378202 */ /* 0x000fea0000000f00 */
[----:B------:R1:W-:Y:S02]  /*59d0*/  @!P2 STG.E.128 [R56.64], R52 ;  /* 0x000000343800a986 */ /* 0x0003e4000c101d08 */
.L_x_1395:
[----:B------:R-:W-:Y:S05]  /*59e0*/  BSYNC B0 ;  /* 0x0000000000007941 */ /* 0x000fea0003800000 */
.L_x_1394:
[----:B------:R-:W-:-:S13]  /*59f0*/  ISETP.GE.AND P0, PT, R14, c[0x0][0x1d4], PT ;  /* 0x000075000e007a0c */ /* 0x000fda0003f06270 */
[----:B------:R-:W-:-:S05]  /*5a00*/  @P0 BRA `(.L_x_1379) ;  /* 0x000008d000000947 */ /* 0x000fca0003800000 */
[-C--:B-1----:R-:W-:Y:S02]  /*5a10*/  IADD3 R54, R101, R170.reuse, RZ ;  /* 0x000000aa65367210 */ /* 0x082fe40007ffe0ff */
[----:B------:R-:W-:Y:S02]  /*5a20*/  IADD3 R170, R107, R170, RZ ;  /* 0x000000aa6baa7210 */ /* 0x000fe40007ffe0ff */
[----:B------:R-:W-:Y:S02]  /*5a30*/  SHF.L.U32 R59, R54, 0x1, RZ ;  /* 0x00000001363b7819 */ /* 0x000fe400000006ff */
[----:B------:R-:W-:Y:S01]  /*5a40*/  IADD3 R56, P1, P0, R154, R171, R121 ;  /* 0x000000ab9a387210 */ /* 0x000fe2000783e079 */
[----:B------:R-:W-:Y:S02]  /*5a50*/  IMAD.SHL.U32 R57, R170, 0x2, RZ ;  /* 0x00000002aa397824 */ /* 0x000fe400078e00ff */
[----:B------:R-:W1:Y:S01]  /*5a60*/  LDS.128 R48, [R59+0xc100] ;  /* 0x00c100003b307984 */ /* 0x000e620000000c00 */
[----:B------:R-:W-:Y:S02]  /*5a70*/  IADD3.X R53, R89, R133, R126, P1, P0 ;  /* 0x0000008559357210 */ /* 0x000fe40000fe047e */
[C---:B------:R-:W-:Y:S04]  /*5a80*/  LEA R54, P0, R56.reuse, c[0x0][0x1c8], 0x1 ;  /* 0x0000720038367a11 */ /* 0x040fe800078008ff */
[----:B------:R-:W-:Y:S01]  /*5a90*/  LEA.HI.X R55, R56, c[0x0][0x1cc], R53, 0x1, P0 ;  /* 0x0000730038377a11 */ /* 0x000fe200000f0c35 */
[----:B------:R-:W2:Y:S01]  /*5aa0*/  LDS.128 R20, [R57+0xc100] ;  /* 0x00c1000039147984 */ /* 0x000ea20000000c00 */
[----:B------:R-:W-:-:S13]  /*5ab0*/  ISETP.GE.AND P0, PT, R14, c[0x0][0x27c], PT ;  /* 0x00009f000e007a0c */ /* 0x000fda0003f06270 */
[----:B------:R-:W-:Y:S01]  /*5ac0*/  @!P0 SHF.R.U64 R24, R16, 0x10, R17 ;  /* 0x0000001010188819 */ /* 0x000fe20000001211 */
[--C-:B------:R-:W-:Y:S01]  /*5ad0*/  @!P0 HADD2.F32 R32, -RZ, R69.reuse.H1_H1 ;  /* 0x30000045ff208230 */ /* 0x100fe20000004100 */
[--C-:B------:R-:W-:Y:S01]  /*5ae0*/  @!P0 SHF.R.U32.HI R16, RZ, 0x10, R19.reuse ;  /* 0x00000010ff108819 */ /* 0x100fe20000011613 */
[----:B------:R-:W-:Y:S01]  /*5af0*/  @!P0 HADD2.F32 R37, -RZ, R69.H0_H0 ;  /* 0x20000045ff258230 */ /* 0x000fe20000004100 */
[----:B------:R-:W-:Y:S01]  /*5b00*/  @!P0 SHF.R.U64 R18, R18, 0x10, R19 ;  /* 0x0000001012128819 */ /* 0x000fe20000001213 */
[----:B------:R-:W-:Y:S01]  /*5b10*/  @!P0 HADD2.F32 R27, -RZ, R24.H0_H0 ;  /* 0x20000018ff1b8230 */ /* 0x000fe20000004100 */
[----:B------:R-:W-:Y:S01]  /*5b20*/  @!P0 SHF.R.U32.HI R17, RZ, 0x10, R17 ;  /* 0x00000010ff118819 */ /* 0x000fe20000011611 */
[--C-:B------:R-:W-:Y:S01]  /*5b30*/  @!P0 HADD2.F32 R41, -RZ, R68.reuse.H1_H1 ;  /* 0x30000044ff298230 */ /* 0x100fe20000004100 */
[----:B------:R-:W-:Y:S01]  /*5b40*/  @!P0 SHF.R.U32.HI R39, RZ, 0x10, R61 ;  /* 0x00000010ff278819 */ /* 0x000fe2000001163d */
[----:B------:R-:W-:Y:S01]  /*5b50*/  @!P0 HADD2.F32 R47, -RZ, R68.H0_H0 ;  /* 0x20000044ff2f8230 */ /* 0x000fe20000004100 */
[--C-:B------:R-:W-:Y:S01]  /*5b60*/  @!P0 SHF.R.U32.HI R40, RZ, 0x10, R63.reuse ;  /* 0x00000010ff288819 */ /* 0x100fe2000001163f */
[----:B------:R-:W-:Y:S01]  /*5b70*/  @!P0 HADD2.F32 R17, -RZ, R17.H0_H0 ;  /* 0x20000011ff118230 */ /* 0x000fe20000004100 */
[----:B------:R-:W-:Y:S01]  /*5b80*/  @!P0 SHF.R.U64 R42, R62, 0x10, R63 ;  /* 0x000000103e2a8819 */ /* 0x000fe2000000123f */
[----:B------:R-:W-:Y:S01]  /*5b90*/  @!P0 HADD2.F32 R39, -RZ, R39.H0_H0 ;  /* 0x20000027ff278230 */ /* 0x000fe20000004100 */
[----:B------:R-:W-:Y:S01]  /*5ba0*/  @!P0 SHF.R.U64 R33, R60, 0x10, R61 ;  /* 0x000000103c218819 */ /* 0x000fe2000000123d */
[----:B------:R-:W-:Y:S02]  /*5bb0*/  @!P0 HADD2.F32 R46, -RZ, R40.H0_H0 ;  /* 0x20000028ff2e8230 */ /* 0x000fe40000004100 */
[----:B------:R-:W-:Y:S01]  /*5bc0*/  @!P0 HADD2.F32 R45, -RZ, R42.H0_H0 ;  /* 0x2000002aff2d8230 */ /* 0x000fe20000004100 */
[----:B-1----:R-:W-:Y:S01]  /*5bd0*/  @!P0 IMAD.MOV.U32 R36, RZ, RZ, R49 ;  /* 0x000000ffff248224 */ /* 0x002fe200078e0031 */
[----:B------:R-:W-:Y:S01]  /*5be0*/  @!P0 MOV R34, R48 ;  /* 0x0000003000228202 */ /* 0x000fe20000000f00 */
[----:B------:R-:W-:Y:S01]  /*5bf0*/  @!P0 HADD2.F32 R26, -RZ, R29.H1_H1 ;  /* 0x3000001dff1a8230 */ /* 0x000fe20000004100 */
[----:B------:R-:W-:Y:S01]  /*5c00*/  @!P0 MOV R52, R50 ;  /* 0x0000003200348202 */ /* 0x000fe20000000f00 */
[----:B------:R-:W-:Y:S01]  /*5c10*/  @!P0 HADD2.F32 R33, -RZ, R33.H0_H0 ;  /* 0x20000021ff218230 */ /* 0x000fe20000004100 */
[----:B------:R-:W-:Y:S01]  /*5c20*/  @!P0 MOV R44, R51 ;  /* 0x00000033002c8202 */ /* 0x000fe20000000f00 */
[----:B------:R-:W-:Y:S01]  /*5c30*/  @!P0 HADD2.F32 R31, -RZ, R34.H0_H0 ;  /* 0x20000022ff1f8230 */ /* 0x000fe20000004100 */
[----:B--2---:R-:W-:Y:S01]  /*5c40*/  @!P0 MOV R25, R20 ;  /* 0x0000001400198202 */ /* 0x004fe20000000f00 */
[--C-:B------:R-:W-:Y:S01]  /*5c50*/  @!P0 HADD2.F32 R35, -RZ, R36.reuse.H0_H0 ;  /* 0x20000024ff238230 */ /* 0x100fe20000004100 */
[----:B------:R-:W-:Y:S02]  /*5c60*/  @!P0 MOV R24, R21 ;  /* 0x0000001500188202 */ /* 0x000fe40000000f00 */
[-C--:B------:R-:W-:Y:S01]  /*5c70*/  @!P0 FMUL.FTZ R53, R31, R26.reuse ;  /* 0x0000001a1f358220 */ /* 0x080fe20000410000 */
[----:B------:R-:W-:Y:S02]  /*5c80*/  @!P0 HADD2.F32 R36, -RZ, R36.H1_H1 ;  /* 0x30000024ff248230 */ /* 0x000fe40000004100 */
[--C-:B------:R-:W-:Y:S02]  /*5c90*/  @!P0 HADD2.F32 R19, -RZ, R25.reuse.H0_H0 ;  /* 0x20000019ff138230 */ /* 0x100fe40000004100 */
[----:B------:R-:W-:Y:S01]  /*5ca0*/  @!P0 HADD2.F32 R30, -RZ, R25.H1_H1 ;  /* 0x30000019ff1e8230 */ /* 0x000fe20000004100 */
[----:B------:R-:W-:Y:S01]  /*5cb0*/  @!P0 FMUL.FTZ R64, R36, R17 ;  /* 0x0000001124408220 */ /* 0x000fe20000410000 */
[----:B------:R-:W-:Y:S01]  /*5cc0*/  @!P0 HADD2.F32 R25, -RZ, R28.H1_H1 ;  /* 0x3000001cff198230 */ /* 0x000fe20000004100 */
[C---:B------:R-:W-:Y:S01]  /*5cd0*/  @!P0 FMUL.FTZ R2, R19.reuse, R26 ;  /* 0x0000001a13028220 */ /* 0x040fe20000410000 */
[----:B------:R-:W-:Y:S01]  /*5ce0*/  @!P0 HADD2.F32 R26, -RZ, R24.H0_H0 ;  /* 0x20000018ff1a8230 */ /* 0x000fe20000004100 */
[-C--:B------:R-:W-:Y:S01]  /*5cf0*/  @!P0 FFMA.FTZ R53, R19, R32.reuse, -R53 ;  /* 0x0000002013358223 */ /* 0x080fe20000010835 */
[----:B------:R-:W-:Y:S01]  /*5d00*/  @!P0 HADD2.F32 R19, -RZ, R29.H0_H0 ;  /* 0x2000001dff138230 */ /* 0x000fe20000004100 */
[----:B------:R-:W-:Y:S01]  /*5d10*/  @!P0 FMUL.FTZ R3, R30, R27 ;  /* 0x0000001b1e038220 */ /* 0x000fe20000410000 */
[----:B------:R-:W-:Y:S01]  /*5d20*/  @!P0 HADD2.F32 R38, -RZ, R52.H0_H0 ;  /* 0x20000034ff268230 */ /* 0x000fe20000004100 */
[----:B------:R-:W-:Y:S01]  /*5d30*/  @!P0 FFMA.FTZ R2, R31, R32, R2 ;  /* 0x000000201f028223 */ /* 0x000fe20000010002 */
[----:B------:R-:W-:Y:S01]  /*5d40*/  @!P0 HADD2.F32 R34, -RZ, R34.H1_H1 ;  /* 0x30000022ff228230 */ /* 0x000fe20000004100 */
[-C--:B------:R-:W-:Y:S01]  /*5d50*/  @!P0 FMUL.FTZ R57, R35, R19.reuse ;  /* 0x0000001323398220 */ /* 0x080fe20000410000 */
[----:B------:R-:W-:Y:S01]  /*5d60*/  @!P0 HADD2.F32 R16, -RZ, R16.H0_H0 ;  /* 0x20000010ff108230 */ /* 0x000fe20000004100 */
[C---:B------:R-:W-:Y:S01]  /*5d70*/  @!P0 FMUL.FTZ R4, R26.reuse, R19 ;  /* 0x000000131a048220 */ /* 0x040fe20000410000 */
[--C-:B------:R-:W-:Y:S01]  /*5d80*/  @!P0 HADD2.F32 R42, -RZ, R44.reuse.H0_H0 ;  /* 0x2000002cff2a8230 */ /* 0x100fe20000004100 */
[----:B------:R-:W-:Y:S01]  /*5d90*/  @!P0 IMAD.MOV.U32 R19, RZ, RZ, R22 ;  /* 0x000000ffff138224 */ /* 0x000fe200078e0016 */
[----:B------:R-:W-:Y:S01]  /*5da0*/  @!P0 HADD2.F32 R44, -RZ, R44.H1_H1 ;  /* 0x3000002cff2c8230 */ /* 0x000fe20000004100 */
[----:B------:R-:W-:Y:S01]  /*5db0*/  @!P0 FFMA.FTZ R57, R26, R37, -R57 ;  /* 0x000000251a398223 */ /* 0x000fe20000010839 */
[----:B------:R-:W-:Y:S01]  /*5dc0*/  @!P0 HADD2.F32 R26, -RZ, R24.H1_H1 ;  /* 0x30000018ff1a8230 */ /* 0x000fe20000004100 */
[----:B------:R-:W-:Y:S01]  /*5dd0*/  @!P0 FMUL.FTZ R59, R38, R25 ;  /* 0x00000019263b8220 */ /* 0x000fe20000410000 */
[--C-:B------:R-:W-:Y:S01]  /*5de0*/  @!P0 HADD2.F32 R24, -RZ, R19.reuse.H0_H0 ;  /* 0x20000013ff188230 */ /* 0x100fe20000004100 */
[----:B------:R-:W-:Y:S01]  /*5df0*/  @!P0 FMUL.FTZ R56, R34, R27 ;  /* 0x0000001b22388220 */ /* 0x000fe20000410000 */
[----:B------:R-:W-:Y:S01]  /*5e00*/  @!P0 HADD2.F32 R40, -RZ, R52.H1_H1 ;  /* 0x30000034ff288230 */ /* 0x000fe20000004100 */
[C---:B------:R-:W-:Y:S01]  /*5e10*/  @!P0 FMUL.FTZ R5, R26.reuse, R17 ;  /* 0x000000111a058220 */ /* 0x040fe20000410000 */
[----:B------:R-:W-:Y:S01]  /*5e20*/  @!P0 HADD2.F32 R17, -RZ, R28.H0_H0 ;  /* 0x2000001cff118230 */ /* 0x000fe20000004100 */
[----:B------:R-:W-:Y:S01]  /*5e30*/  @!P0 FFMA.FTZ R64, R26, R39, -R64 ;  /* 0x000000271a408223 */ /* 0x000fe20000010840 */
[----:B------:R-:W-:Y:S01]  /*5e40*/  @!P0 MOV R26, R23 ;  /* 0x00000017001a8202 */ /* 0x000fe20000000f00 */
[C---:B------:R-:W-:Y:S01]  /*5e50*/  @!P0 FMUL.FTZ R6, R24.reuse, R25 ;  /* 0x0000001918068220 */ /* 0x040fe20000410000 */
[----:B------:R-:W-:Y:S01]  /*5e60*/  @!P0 HADD2.F32 R25, -RZ, R18.H0_H0 ;  /* 0x20000012ff198230 */ /* 0x000fe20000004100 */
[----:B------:R-:W-:Y:S01]  /*5e70*/  @!P0 FFMA.FTZ R59, R24, R41, -R59 ;  /* 0x00000029183b8223 */ /* 0x000fe2000001083b */
[----:B------:R-:W-:Y:S01]  /*5e80*/  @!P0 HADD2.F32 R24, -RZ, R19.H1_H1 ;  /* 0x30000013ff188230 */ /* 0x000fe20000004100 */
[----:B------:R-:W-:Y:S01]  /*5e90*/  @!P0 FMUL.FTZ R66, R42, R17 ;  /* 0x000000112a428220 */ /* 0x000fe20000410000 */
[--C-:B------:R-:W-:Y:S01]  /*5ea0*/  @!P0 HADD2.F32 R18, -RZ, R26.reuse.H0_H0 ;  /* 0x2000001aff128230 */ /* 0x100fe20000004100 */
[----:B------:R-:W-:Y:S01]  /*5eb0*/  @!P0 FMUL.FTZ R65, R44, R16 ;  /* 0x000000102c418220 */ /* 0x000fe20000410000 */
[----:B------:R-:W-:Y:S01]  /*5ec0*/  @!P0 HADD2.F32 R19, -RZ, R26.H1_H1 ;  /* 0x3000001aff138230 */ /* 0x000fe20000004100 */
[----:B------:R-:W-:Y:S01]  /*5ed0*/  @!P0 FMUL.FTZ R67, R40, R25 ;  /* 0x0000001928438220 */ /* 0x000fe20000410000 */
[----:B------:R-:W-:Y:S01]  /*5ee0*/  @!P0 F2FP.PACK_AB R64, R64, R57 ;  /* 0x000000394040823e */ /* 0x000fe200000000ff */
[-C--:B------:R-:W-:Y:S02]  /*5ef0*/  @!P0 FFMA.FTZ R3, R34, R33.reuse, R3 ;  /* 0x0000002122038223 */ /* 0x080fe40000010003 */
[----:B------:R-:W-:Y:S01]  /*5f00*/  @!P0 FFMA.FTZ R56, R30, R33, -R56 ;  /* 0x000000211e388223 */ /* 0x000fe20000010838 */
[----:B------:R-:W-:Y:S01]  /*5f10*/  @!P0 MOV R21, R64 ;  /* 0x0000004000158202 */ /* 0x000fe20000000f00 */
[----:B------:R-:W-:Y:S02]  /*5f20*/  @!P0 FFMA.FTZ R66, R18, R47, -R66 ;  /* 0x0000002f12428223 */ /* 0x000fe40000010842 */
[----:B------:R-:W-:Y:S01]  /*5f30*/  @!P0 FFMA.FTZ R65, R19, R46, -R65 ;  /* 0x0000002e13418223 */ /* 0x000fe20000010841 */
[----:B------:R-:W-:Y:S01]  /*5f40*/  @!P0 F2FP.PACK_AB R53, R56, R53 ;  /* 0x000000353835823e */ /* 0x000fe200000000ff */
[C---:B------:R-:W-:Y:S02]  /*5f50*/  @!P0 FFMA.FTZ R67, R24.reuse, R45, -R67 ;  /* 0x0000002d18438223 */ /* 0x040fe40000010843 */
[----:B------:R-:W-:Y:S01]  /*5f60*/  @!P0 FFMA.FTZ R4, R35, R37, R4 ;  /* 0x0000002523048223 */ /* 0x000fe20000010004 */
[----:B------:R-:W-:Y:S01]  /*5f70*/  @!P0 F2FP.PACK_AB R65, R65, R66 ;  /* 0x000000424141823e */ /* 0x000fe200000000ff */
[----:B------:R-:W-:Y:S01]  /*5f80*/  @!P0 FMUL.FTZ R7, R24, R25 ;  /* 0x0000001918078220 */ /* 0x000fe20000410000 */
[----:B------:R-:W-:Y:S01]  /*5f90*/  @!P0 F2FP.PACK_AB R56, R67, R59 ;  /* 0x0000003b4338823e */ /* 0x000fe200000000ff */
        /* <DEDUP_REMOVED lines=8> */
[----:B------:R-:W-:Y:S01]  /*6020*/  @!P0 MOV R49, R56 ;  /* 0x0000003800318202 */ /* 0x000fe20000000f00 */
[----:B------:R-:W-:Y:S02]  /*6030*/  @!P0 FFMA.FTZ R8, R42, R47, R8 ;  /* 0x0000002f2a088223 */ /* 0x000fe40000010008 */
[----:B------:R-:W-:Y:S01]  /*6040*/  @!P0 IMAD.MOV.U32 R20, RZ, RZ, R53 ;  /* 0x000000ffff148224 */ /* 0x000fe200078e0035 */
[----:B------:R-:W-:Y:S01]  /*6050*/  @!P0 F2FP.PACK_AB R53, R3, R2 ;  /* 0x000000020335823e */ /* 0x000fe200000000ff */
[----:B------:R-:W-:Y:S01]  /*6060*/  @!P0 FFMA.FTZ R9, R44, R46, R9 ;  /* 0x0000002e2c098223 */ /* 0x000fe20000010009 */
[----:B------:R-:W-:Y:S02]  /*6070*/  @!P0 F2FP.PACK_AB R57, R7, R6 ;  /* 0x000000060739823e */ /* 0x000fe400000000ff */
[----:B------:R1:W-:Y:S01]  /*6080*/  STG.E.128 [R54.64], R20 ;  /* 0x0000001436007986 */ /* 0x0003e2000c101d08 */
[----:B------:R-:W-:Y:S01]  /*6090*/  @!P0 IMAD.MOV.U32 R48, RZ, RZ, R53 ;  /* 0x000000ffff308224 */ /* 0x000fe200078e0035 */
[----:B------:R-:W-:Y:S02]  /*60a0*/  @!P0 F2FP.PACK_AB R64, R9, R8 ;  /* 0x000000080940823e */ /* 0x000fe400000000ff */
[----:B------:R-:W-:Y:S02]  /*60b0*/  @!P0 MOV R50, R57 ;  /* 0x0000003900328202 */ /* 0x000fe40000000f00 */
[----:B------:R-:W-:Y:S02]  /*60c0*/  @!P0 MOV R51, R64 ;  /* 0x0000004000338202 */ /* 0x000fe40000000f00 */
[----:B------:R-:W-:-:S13]  /*60d0*/  ISETP.GE.AND P0, PT, R110, c[0x0][0x1d4], PT ;  /* 0x000075006e007a0c */ /* 0x000fda0003f06270 */
[----:B------:R-:W-:-:S05]  /*60e0*/  @P0 BRA `(.L_x_1379) ;  /* 0x000001f000000947 */ /* 0x000fca0003800000 */
[----:B------:R-:W-:Y:S04]  /*60f0*/  IADD3 R171, P1, P0, R154, R171, R110 ;  /* 0x000000ab9aab7210 */ /* 0x000fe8000783e06e */
[----:B------:R-:W-:Y:S02]  /*6100*/  IADD3.X R2, R89, R133, R120, P1, P0 ;  /* 0x0000008559027210 */ /* 0x000fe40000fe0478 */
[C---:B------:R-:W-:Y:S04]  /*6110*/  LEA R4, P0, R171.reuse, c[0x0][0x1c8], 0x1 ;  /* 0x00007200ab047a11 */ /* 0x040fe800078008ff */
[----:B------:R-:W-:Y:S05]  /*6120*/  LEA.HI.X R5, R171, c[0x0][0x1cc], R2, 0x1, P0 ;  /* 0x00007300ab057a11 */ /* 0x000fea00000f0c02 */
[----:B------:R2:W-:Y:S01]  /*6130*/  STG.E.128 [R4.64], R48 ;  /* 0x0000003004007986 */ /* 0x0005e2000c101d08 */
[----:B------:R-:W-:-:S05]  /*6140*/  BRA `(.L_x_1379) ;  /* 0x0000019000007947 */ /* 0x000fca0003800000 */
.L_x_1375:
[----:B------:R-:W-:Y:S05]  /*6150*/  IMAD R132, R15, -0x40, R82 ;  /* 0xffffffc00f847824 */ /* 0x000fea00078e0252 */
[----:B------:R-:W-:Y:S04]  /*6160*/  IMNMX R132, R132, 0x40, PT ;  /* 0x0000004084847817 */ /* 0x000fe80003800200 */
[----:B------:R-:W-:-:S13]  /*6170*/  ISETP.GE.AND P0, PT, R223, R132, PT ;  /* 0x00000084df00720c */ /* 0x000fda0003f06270 */
[----:B------:R-:W-:-:S05]  /*6180*/  @P0 BRA `(.L_x_1379) ;  /* 0x0000015000000947 */ /* 0x000fca0003800000 */
[C---:B------:R-:W-:Y:S02]  /*6190*/  ISETP.GE.AND P0, PT, R144.reuse, c[0x0][0x1d4], PT ;  /* 0x0000750090007a0c */ /* 0x040fe40003f06270 */
[----:B------:R-:W-:Y:S11]  /*61a0*/  IADD3 R2, R144, 0x60, RZ ;  /* 0x0000006090027810 */ /* 0x000ff60007ffe0ff */
[----:B------:R-:W1:Y:S04]  /*61b0*/  @!P0 LDS.128 R16, [R131+0xc000] ;  /* 0x00c0000083108984 */ /* 0x000e680000000c00 */
[----:B-1----:R-:W-:Y:S01]  /*61c0*/  @!P0 STG.E.128 [R66.64], R16 ;  /* 0x0000001042008986 */ /* 0x002fe2000c101d08 */
[----:B------:R-:W-:-:S13]  /*61d0*/  ISETP.GE.AND P0, PT, R13, c[0x0][0x1d4], PT ;  /* 0x000075000d007a0c */ /* 0x000fda0003f06270 */
[----:B------:R-:W1:Y:S04]  /*61e0*/  @!P0 LDS.128 R4, [R129+0xc000] ;  /* 0x00c0000081048984 */ /* 0x000e680000000c00 */
[----:B-1----:R-:W-:Y:S01]  /*61f0*/  @!P0 STG.E.128 [R66.64+0x40], R4 ;  /* 0x0000400442008986 */ /* 0x002fe2000c101d08 */
[----:B------:R-:W-:-:S13]  /*6200*/  ISETP.GE.AND P0, PT, R14, c[0x0][0x1d4], PT ;  /* 0x000075000e007a0c */ /* 0x000fda0003f06270 */
        /* <DEDUP_REMOVED lines=10> */
[----:B------:R-:W-:-:S13]  /*62b0*/  ISETP.GE.AND P0, PT, R2, c[0x0][0x1d4], PT ;  /* 0x0000750002007a0c */ /* 0x000fda0003f06270 */
[----:B------:R-:W1:Y:S04]  /*62c0*/  @!P0 LDS.128 R4, [R129+0x10000] ;  /* 0x0100000081048984 */ /* 0x000e680000000c00 */
[----:B-1----:R1:W-:Y:S02]  /*62d0*/  @!P0 STG.E.128 [R66.64+0x140], R4 ;  /* 0x0001400442008986 */ /* 0x0023e4000c101d08 */
.L_x_1379:
[----:B------:R-:W-:Y:S05]  /*62e0*/  BSYNC B1 ;  /* 0x0000000000017941 */ /* 0x000fea0003800000 */
.L_x_1374:
[----:B------:R-:W-:Y:S01]  /*62f0*/  ISETP.GT.AND P0, PT, R15, R12, PT ;  /* 0x0000000c0f00720c */ /* 0x000fe20003f04270 */
[----:B------:R-:W-:-:S12]  /*6300*/  BSSY B0, `(.L_x_1396) ;  /* 0x000003e000007945 */ /* 0x000fd80003800000 */
[----:B-1----:R-:W-:Y:S01]  /*6310*/  @P0 IADD3 R6, R15, -0x1, RZ ;  /* 0xffffffff0f060810 */ /* 0x002fe20007ffe0ff */
[----:B------:R-:W-:Y:S02]  /*6320*/  @P0 IMAD.MOV.U32 R8, RZ, RZ, R152 ;  /* 0x000000ffff080224 */ /* 0x000fe400078e0098 */
[----:B------:R-:W-:Y:S01]  /*6330*/  @P0 IMAD.MOV.U32 R9, RZ, RZ, R87 ;  /* 0x000000ffff090224 */ /* 0x000fe200078e0057 */
[----:B------:R-:W-:Y:S01]  /*6340*/  @P0 SHF.R.S32.HI R3, RZ, 0x1f, R6 ;  /* 0x0000001fff030819 */ /* 0x000fe20000011406 */
[----:B--2---:R-:W-:Y:S02]  /*6350*/  @P0 IMAD R4, R91, R6, RZ ;  /* 0x000000065b040224 */ /* 0x004fe400078e02ff */
[-C--:B------:R-:W-:Y:S04]  /*6360*/  @P0 IMAD.WIDE.U32 R6, R6, R93.reuse, R8 ;  /* 0x0000005d06060225 */ /* 0x080fe800078e0008 */
[----:B------:R-:W-:Y:S01]  /*6370*/  @P0 IMAD R4, R3, R93, R4 ;  /* 0x0000005d03040224 */ /* 0x000fe200078e0204 */
[----:B------:R-:W-:Y:S01]  /*6380*/  @P0 LEA R8, P1, R6, c[0x0][0x250], 0x1 ;  /* 0x0000940006080a11 */ /* 0x000fe200078208ff */
[C---:B------:R-:W-:Y:S01]  /*6390*/  @P0 IMAD R2, R58.reuse, 0x6000, R10 ;  /* 0x000060003a020824 */ /* 0x040fe200078e020a */
[----:B------:R-:W-:Y:S01]  /*63a0*/  IADD3 R3, R58, 0x1, RZ ;  /* 0x000000013a037810 */ /* 0x000fe20007ffe0ff */
[----:B------:R-:W-:Y:S05]  /*63b0*/  @P0 IMAD.IADD R4, R7, 0x1, R4 ;  /* 0x0000000107040824 */ /* 0x000fea00078e0204 */
[----:B------:R-:W-:Y:S02]  /*63c0*/  @P0 LEA.HI.X R9, R6, c[0x0][0x254], R4, 0x1, P1 ;  /* 0x0000950006090a11 */ /* 0x000fe400008f0c04 */
[C---:B------:R-:W-:Y:S03]  /*63d0*/  @P0 LEA R6, P1, R100.reuse, R8, 0x1 ;  /* 0x0000000864060211 */ /* 0x040fe600078208ff */
[----:B------:R-:W-:Y:S01]  /*63e0*/  @!PT LDS RZ, [RZ] ;  /* 0x00000000fffff984 */ /* 0x000fe20000000800 */
[----:B------:R-:W-:Y:S01]  /*63f0*/  @!PT LDS RZ, [RZ] ;  /* 0x00000000fffff984 */ /* 0x000fe20000000800 */
[----:B------:R-:W-:Y:S01]  /*6400*/  @!PT LDS RZ, [RZ] ;  /* 0x00000000fffff984 */ /* 0x000fe20000000800 */
[----:B------:R1:W-:Y:S01]  /*6410*/  @P0 LDGSTS.E.BYPASS.LTC128B.128 [R2], [R8.64], !P5 ;  /* 0x0000000008020fae */ /* 0x0003e2000e901d48 */
[----:B------:R-:W-:Y:S03]  /*6420*/  @P0 LEA.HI.X R7, R100, R9, R99, 0x1, P1 ;  /* 0x0000000964070211 */ /* 0x000fe600008f0c63 */
[----:B------:R1:W-:Y:S04]  /*6430*/  @P0 LDGSTS.E.BYPASS.LTC128B.128 [R2+0x2000], [R8.64+0x80], !P4 ;  /* 0x0200008008020fae */ /* 0x0003e8000e101d48 */
[----:B------:R1:W-:Y:S04]  /*6440*/  @P0 LDGSTS.E.BYPASS.LTC128B.128 [R2+0x4000], [R8.64+0x100], !P3 ;  /* 0x0400010008020fae */ /* 0x0003e8000d901d48 */
[----:B------:R1:W-:Y:S04]  /*6450*/  @P0 LDGSTS.E.BYPASS.LTC128B.128 [R2+0x1000], [R6.64], !P5 ;  /* 0x0100000006020fae */ /* 0x0003e8000e901d48 */
[----:B------:R1:W-:Y:S04]  /*6460*/  @P0 LDGSTS.E.BYPASS.LTC128B.128 [R2+0x3000], [R6.64+0x80], !P4 ;  /* 0x0300008006020fae */ /* 0x0003e8000e101d48 */
[----:B------:R1:W-:Y:S01]  /*6470*/  @P0 LDGSTS.E.BYPASS.LTC128B.128 [R2+0x5000], [R6.64+0x100], !P3 ;  /* 0x0500010006020fae */ /* 0x0003e2000d901d48 */
[----:B------:R-:W-:Y:S03]  /*6480*/  ISETP.GE.AND P0, PT, R58, 0x1, PT ;  /* 0x000000013a00780c */ /* 0x000fe60003f06270 */
[----:B------:R-:W0:Y:S01]  /*6490*/  LDGDEPBAR ;  /* 0x00000000000079af */ /* 0x000e220000000000 */
[----:B------:R-:W-:Y:S02]  /*64a0*/  SEL R58, R3, RZ, !P0 ;  /* 0x000000ff033a7207 */ /* 0x000fe40004000000 */
[----:B------:R-:W-:Y:S01]  /*64b0*/  ISETP.GE.AND P0, PT, R223, R132, PT ;  /* 0x00000084df00720c */ /* 0x000fe20003f06270 */
[----:B------:R-:W-:Y:S04]  /*64c0*/  DEPBAR.LE SB0, 0x2 ;  /* 0x000080800000791a */ /* 0x000fe80000000000 */
[----:B------:R-:W-:Y:S08]  /*64d0*/  BAR.SYNC.DEFER_BLOCKING 0x0 ;  /* 0x0000000000007b1d */ /* 0x000ff00000010000 */
[----:B------:R-:W-:-:S05]  /*64e0*/  @P0 BRA `(.L_x_1397) ;  /* 0x000001f000000947 */ /* 0x000fca0003800000 */
[C---:B-1----:R-:W-:Y:S01]  /*64f0*/  LEA R6, P0, R15.reuse, R156, 0x6 ;  /* 0x0000009c0f067211 */ /* 0x042fe200078030ff */
[----:B------:R-:W-:Y:S02]  /*6500*/  IMAD.MOV.U32 R4, RZ, RZ, R148 ;  /* 0x000000ffff047224 */ /* 0x000fe400078e0094 */
[----:B------:R-:W-:Y:S01]  /*6510*/  IMAD.MOV.U32 R5, RZ, RZ, R119 ;  /* 0x000000ffff057224 */ /* 0x000fe200078e0077 */
[----:B------:R-:W-:Y:S03]  /*6520*/  LEA.HI.X.SX32 R7, R15, R157, 0x6, P0 ;  /* 0x0000009d0f077211 */ /* 0x000fe600000f36ff */
[----:B------:R-:W-:Y:S04]  /*6530*/  IMAD.WIDE.U32 R4, R6, c[0x0][0x208], R4 ;  /* 0x0000820006047a25 */ /* 0x000fe800078e0004 */
[----:B------:R-:W-:Y:S01]  /*6540*/  IMAD R2, R7, c[0x0][0x208], RZ ;  /* 0x0000820007027a24 */ /* 0x000fe200078e02ff */
[----:B------:R-:W-:Y:S03]  /*6550*/  LEA R8, P0, R4, c[0x0][0x1f8], 0x1 ;  /* 0x00007e0004087a11 */ /* 0x000fe600078008ff */
[----:B------:R-:W-:Y:S04]  /*6560*/  IMAD R2, R6, c[0x0][0x20c], R2 ;  /* 0x0000830006027a24 */ /* 0x000fe800078e0202 */
[----:B------:R-:W-:Y:S05]  /*6570*/  IMAD.IADD R2, R5, 0x1, R2 ;  /* 0x0000000105027824 */ /* 0x000fea00078e0202 */
[----:B------:R-:W-:Y:S02]  /*6580*/  LEA.HI.X R9, R4, c[0x0][0x1fc], R2, 0x1, P0 ;  /* 0x00007f0004097a11 */ /* 0x000fe400000f0c02 */
[C---:B------:R-:W-:Y:S02]  /*6590*/  ISETP.GE.AND P0, PT, R144.reuse, c[0x0][0x1d4], PT ;  /* 0x0000750090007a0c */ /* 0x040fe40003f06270 */
[----:B------:R-:W-:Y:S11]  /*65a0*/  IADD3 R2, R144, 0x80, RZ ;  /* 0x0000008090027810 */ /* 0x000ff60007ffe0ff */
[----:B-----5:R-:W1:Y:S04]  /*65b0*/  @!P0 LDS.128 R16, [R131] ;  /* 0x0000000083108984 */ /* 0x020e680000000c00 */
[----:B-1----:R-:W-:Y:S01]  /*65c0*/  @!P0 STG.E.128 [R8.64], R16 ;  /* 0x0000001008008986 */ /* 0x002fe2000c101d08 */
[----:B------:R-:W-:-:S13]  /*65d0*/  ISETP.GE.AND P0, PT, R14, c[0x0][0x1d4], PT ;  /* 0x000075000e007a0c */ /* 0x000fda0003f06270 */
[----:B------:R-:W1:Y:S04]  /*65e0*/  @!P0 LDS.128 R4, [R131+0x2000] ;  /* 0x0020000083048984 */ /* 0x000e680000000c00 */
[----:B-1----:R-:W-:Y:S01]  /*65f0*/  @!P0 STG.E.128 [R8.64+0x80], R4 ;  /* 0x0000800408008986 */ /* 0x002fe2000c101d08 */
[----:B------:R-:W-:Y:S02]  /*6600*/  ISETP.GE.AND P0, PT, R2, c[0x0][0x1d4], PT ;  /* 0x0000750002007a0c */ /* 0x000fe40003f06270 */
[----:B------:R-:W-:Y:S11]  /*6610*/  IADD3 R2, R144, 0x60, RZ ;  /* 0x0000006090027810 */ /* 0x000ff60007ffe0ff */
[----:B------:R-:W1:Y:S04]  /*6620*/  @!P0 LDS.128 R20, [R131+0x4000] ;  /* 0x0040000083148984 */ /* 0x000e680000000c00 */
[----:B-1----:R-:W-:Y:S01]  /*6630*/  @!P0 STG.E.128 [R8.64+0x100], R20 ;  /* 0x0001001408008986 */ /* 0x002fe2000c101d08 */
[----:B------:R-:W-:-:S13]  /*6640*/  ISETP.GE.AND P0, PT, R13, c[0x0][0x1d4], PT ;  /* 0x000075000d007a0c */ /* 0x000fda0003f06270 */
[----:B------:R-:W1:Y:S04]  /*6650*/  @!P0 LDS.128 R24, [R129] ;  /* 0x0000000081188984 */ /* 0x000e680000000c00 */
        /* <DEDUP_REMOVED lines=8> */
.L_x_1397:
[----:B-1----:R-:W-:Y:S05]  /*66e0*/  BSYNC B0 ;  /* 0x0000000000007941 */ /* 0x002fea0003800000 */
.L_x_1396:
[----:B------:R-:W-:Y:S04]  /*66f0*/  IADD3 R3, R15, -0x2, RZ ;  /* 0xfffffffe0f037810 */ /* 0x000fe80007ffe0ff */
[----:B------:R-:W-:-:S13]  /*6700*/  ISETP.GE.AND P0, PT, R3, R12, PT ;  /* 0x0000000c0300720c */ /* 0x000fda0003f06270 */
[----:B------:R-:W-:Y:S01]  /*6710*/  @P0 SHF.R.S32.HI R4, RZ, 0x1f, R3 ;  /* 0x0000001fff040819 */ /* 0x000fe20000011403 */
[----:B------:R-:W-:Y:S02]  /*6720*/  @P0 IMAD.MOV.U32 R6, RZ, RZ, R150 ;  /* 0x000000ffff060224 */ /* 0x000fe400078e0096 */
[----:B------:R-:W-:Y:S02]  /*6730*/  @P0 IMAD.MOV.U32 R7, RZ, RZ, R159 ;  /* 0x000000ffff070224 */ /* 0x000fe400078e009f */
[----:B------:R-:W-:Y:S02]  /*6740*/  @P0 IMAD R5, R94, R3, RZ ;  /* 0x000000035e050224 */ /* 0x000fe400078e02ff */
[-C--:B------:R-:W-:Y:S04]  /*6750*/  @P0 IMAD.WIDE.U32 R6, R3, R96.reuse, R6 ;  /* 0x0000006003060225 */ /* 0x080fe800078e0006 */
[----:B------:R-:W-:Y:S01]  /*6760*/  @P0 IMAD R5, R4, R96, R5 ;  /* 0x0000006004050224 */ /* 0x000fe200078e0205 */
[----:B------:R-:W-:Y:S01]  /*6770*/  @P0 LEA R8, P1, R6, c[0x0][0x220], 0x1 ;  /* 0x0000880006080a11 */ /* 0x000fe200078208ff */
[----:B------:R-:W-:Y:S01]  /*6780*/  @P0 IMAD R2, R58, 0x6000, R11 ;  /* 0x000060003a020824 */ /* 0x000fe200078e020b */
[----:B------:R-:W-:Y:S01]  /*6790*/  IADD3 R4, R43, 0x1, RZ ;  /* 0x000000012b047810 */ /* 0x000fe20007ffe0ff */
[----:B------:R-:W-:Y:S05]  /*67a0*/  @P0 IMAD.IADD R5, R7, 0x1, R5 ;  /* 0x0000000107050824 */ /* 0x000fea00078e0205 */
[----:B------:R-:W-:Y:S02]  /*67b0*/  @P0 LEA.HI.X R9, R6, c[0x0][0x224], R5, 0x1, P1 ;  /* 0x0000890006090a11 */ /* 0x000fe400008f0c05 */
[C---:B-----5:R-:W-:Y:S03]  /*67c0*/  @P0 LEA R16, P1, R98.reuse, R8, 0x1 ;  /* 0x0000000862100211 */ /* 0x060fe600078208ff */
        /* <DEDUP_REMOVED lines=13> */
[C---:B------:R-:W-:Y:S02]  /*68a0*/  ISETP.GT.AND P0, PT, R15.reuse, R12, PT ;  /* 0x0000000c0f00720c */ /* 0x040fe40003f04270 */
[----:B------:R-:W-:Y:S11]  /*68b0*/  IADD3 R15, R15, -0x1, RZ ;  /* 0xffffffff0f0f7810 */ /* 0x000ff60007ffe0ff */
[----:B------:R-:W-:-:S05]  /*68c0*/  @P0 BRA `(.L_x_1398) ;  /* 0xffffc0e000000947 */ /* 0x000fca000383ffff */
[----:B------:R-:W-:Y:S01]  /*68d0*/  WARPSYNC 0xffffffff ;  /* 0xffffffff00007948 */ /* 0x000fe20003800000 */
[----:B------:R-:W-:Y:S06]  /*68e0*/  BAR.SYNC.DEFER_BLOCKING 0x0 ;  /* 0x0000000000007b1d */ /* 0x000fec0000010000 */
.L_x_1373:
[----:B------:R-:W-:Y:S01]  /*68f0*/  ISETP.GE.AND P0, PT, R76, 0x1, PT ;  /* 0x000000014c00780c */ /* 0x000fe20003f06270 */
[----:B------:R-:W-:Y:S01]  /*6900*/  BSSY B0, `(.L_x_1399) ;  /* 0x000001e000007945 */ /* 0x000fe20003800000 */
[----:B-1----:R-:W-:Y:S01]  /*6910*/  IMAD.IADD R2, R83, 0x1, R84 ;  /* 0x0000000153027824 */ /* 0x002fe200078e0254 */
[----:B------:R-:W-:-:S10]  /*6920*/  MOV R0, RZ ;  /* 0x000000ff00007202 */ /* 0x000fd40000000f00 */
[----:B------:R-:W-:Y:S05]  /*6930*/  @!P0 BRA `(.L_x_1400) ;  /* 0x000001a000008947 */ /* 0x000fea0003800000 */
[-C--:B------:R-:W-:Y:S02]  /*6940*/  IABS R5, R86.reuse ;  /* 0x0000005600057213 */ /* 0x080fe40000000000 */
        /* <DEDUP_REMOVED lines=22> */
[----:B------:R-:W-:-:S04]  /*6ab0*/  IMAD.MOV.U32 R0, RZ, RZ, R4 ;  /* 0x000000ffff007224 */ /* 0x000fc800078e0004 */
[----:B------:R-:W-:Y:S01]  /*6ac0*/  @!P1 IMAD.MOV R0, RZ, RZ, -R0 ;  /* 0x000000ffff009224 */ /* 0x000fe200078e0a00 */
[----:B------:R-:W-:Y:S02]  /*6ad0*/  @!P0 LOP3.LUT R0, RZ, R86, RZ, 0x33, !PT ;  /* 0x00000056ff008212 */ /* 0x000fe400078e33ff */
.L_x_1400:
[----:B------:R-:W-:Y:S05]  /*6ae0*/  BSYNC B0 ;  /* 0x0000000000007941 */ /* 0x000fea0003800000 */
.L_x_1399:
[----:B------:R-:W-:Y:S01]  /*6af0*/  IMAD R230, R227, R0, RZ ;  /* 0x00000000e3e67224 */ /* 0x000fe200078e02ff */
[----:B------:R-:W-:Y:S01]  /*6b00*/  PRMT R3, RZ, 0x7610, R3 ;  /* 0x00007610ff037816 */ /* 0x000fe20000000003 */
[----:B------:R-:W-:Y:S01]  /*6b10*/  CS2R R102, SRZ ;  /* 0x0000000000667805 */ /* 0x000fe2000001ff00 */
[----:B------:R-:W-:Y:S01]  /*6b20*/  MOV R8, RZ ;  /* 0x000000ff00087202 */ /* 0x000fe20000000f00 */
[----:B------:R-:W-:Y:S01]  /*6b30*/  IMAD.IADD R0, R230, 0x1, R0 ;  /* 0x00000001e6007824 */ /* 0x000fe200078e0200 */
[----:B------:R-:W-:Y:S01]  /*6b40*/  CS2R R100, SRZ ;  /* 0x0000000000647805 */ /* 0x000fe2000001ff00 */
[----:B------:R-:W-:Y:S01]  /*6b50*/  CS2R R98, SRZ ;  /* 0x0000000000627805 */ /* 0x000fe2000001ff00 */
[----:B------:R-:W-:Y:S01]  /*6b60*/  CS2R R96, SRZ ;  /* 0x0000000000607805 */ /* 0x000fe2000001ff00 */
[----:B------:R-:W-:Y:S01]  /*6b70*/  CS2R R94, SRZ ;  /* 0x00000000005e7805 */ /* 0x000fe2000001ff00 */
[----:B------:R-:W-:Y:S01]  /*6b80*/  IMNMX R9, R81, R0, PT ;  /* 0x0000000051097217 */ /* 0x000fe20003800200 */
[----:B------:R-:W-:Y:S01]  /*6b90*/  IMAD.MOV.U32 R0, RZ, RZ, RZ ;  /* 0x000000ffff007224 */ /* 0x000fe200078e00ff */
        /* <DEDUP_REMOVED lines=47> */
[----:B------:R-:W-:-:S04]  /*6e90*/  @P1 IMAD.MOV.U32 R3, RZ, RZ, 0x4 ;  /* 0x00000004ff031424 */ /* 0x000fc800078e00ff */
[----:B------:R-:W-:-:S05]  /*6ea0*/  @P1 IMAD.WIDE R12, R224, R3, c[0x0][0x340] ;  /* 0x0000d000e00c1625 */ /* 0x000fca00078e0203 */
[----:B------:R1:W2:Y:S01]  /*6eb0*/  @P1 LDG.E R0, [R12.64] ;  /* 0x000000080c001981 */ /* 0x0002a2000c1e1900 */
[----:B------:R-:W-:Y:S02]  /*6ec0*/  SHF.R.S32.HI R3, RZ, 0x1f, R146 ;  /* 0x0000001fff037819 */ /* 0x000fe40000011492 */
[----:B------:R-:W-:Y:S02]  /*6ed0*/  MOV R6, 0x1 ;  /* 0x0000000100067802 */ /* 0x000fe40000000f00 */
[----:B------:R-:W-:Y:S02]  /*6ee0*/  LEA.HI R5, R3, R146, RZ, 0x3 ;  /* 0x0000009203057211 */ /* 0x000fe400078f18ff */
[----:B------:R-:W-:Y:S02]  /*6ef0*/  SHF.R.S32.HI R4, RZ, 0x1f, R80 ;  /* 0x0000001fff047819 */ /* 0x000fe40000011450 */
[----:B------:R-:W-:Y:S02]  /*6f00*/  SHF.R.S32.HI R5, RZ, 0x3, R5 ;  /* 0x00000003ff057819 */ /* 0x000fe40000011405 */
[----:B------:R-:W-:Y:S01]  /*6f10*/  ISETP.NE.AND P3, PT, R6, c[0x0][0x2c4], PT ;  /* 0x0000b10006007a0c */ /* 0x000fe20003f65270 */
[----:B------:R-:W-:Y:S01]  /*6f20*/  IMAD R7, R4, c[0x0][0x178], RZ ;  /* 0x00005e0004077a24 */ /* 0x000fe200078e02ff */
[----:B------:R-:W-:Y:S01]  /*6f30*/  ISETP.NE.U32.AND P2, PT, RZ, c[0x0][0x348], PT ;  /* 0x0000d200ff007a0c */ /* 0x000fe20003f45070 */
[----:B------:R-:W-:Y:S01]  /*6f40*/  IMAD R4, R201, 0x20, R5 ;  /* 0x00000020c9047824 */ /* 0x000fe200078e0205 */
[----:B------:R-:W-:Y:S01]  /*6f50*/  SHF.R.S32.HI R21, RZ, 0x1f, R134 ;  /* 0x0000001fff157819 */ /* 0x000fe20000011486 */
[C---:B------:R-:W-:Y:S01]  /*6f60*/  IMAD R16, R80.reuse, c[0x0][0x17c], R7 ;  /* 0x00005f0050107a24 */ /* 0x040fe200078e0207 */
[----:B------:R-:W-:Y:S01]  /*6f70*/  IADD3 R7, P0, R5, R2, RZ ;  /* 0x0000000205077210 */ /* 0x000fe20007f1e0ff */
[----:B------:R-:W-:Y:S01]  /*6f80*/  IMAD.WIDE.U32 R80, R80, c[0x0][0x178], RZ ;  /* 0x00005e0050507a25 */ /* 0x000fe200078e00ff */
[----:B------:R-:W-:-:S02]  /*6f90*/  LEA R4, R209, R4, 0x7 ;  /* 0x00000004d1047211 */ /* 0x000fc400078e38ff */
[----:B------:R-:W-:Y:S01]  /*6fa0*/  ISETP.NE.AND.EX P2, PT, RZ, c[0x0][0x34c], PT, P2 ;  /* 0x0000d300ff007a0c */ /* 0x000fe20003f45320 */
[----:B------:R-:W-:Y:S01]  /*6fb0*/  IMAD.IADD R17, R81, 0x1, R16 ;  /* 0x0000000151117824 */ /* 0x000fe200078e0210 */
[----:B------:R-:W-:Y:S01]  /*6fc0*/  MOV R6, R4 ;  /* 0x0000000400067202 */ /* 0x000fe20000000f00 */
[----:B------:R-:W-:Y:S01]  /*6fd0*/  IMAD.MOV.U32 R16, RZ, RZ, R80 ;  /* 0x000000ffff107224 */ /* 0x000fe200078e0050 */
[----:B-1----:R-:W-:Y:S01]  /*6fe0*/  SHF.R.S32.HI R12, RZ, 0x1f, R2 ;  /* 0x0000001fff0c7819 */ /* 0x002fe20000011402 */
[----:B------:R-:W-:Y:S01]  /*6ff0*/  @P3 IMAD.HI.U32 R8, R4, c[0x0][0x2c8], RZ ;  /* 0x0000b20004083a27 */ /* 0x000fe200078e00ff */
[----:B------:R-:W-:Y:S02]  /*7000*/  SEL R15, R79, RZ, !P2 ;  /* 0x000000ff4f0f7207 */ /* 0x000fe40005000000 */
[----:B------:R-:W-:Y:S01]  /*7010*/  LEA.HI.X.SX32 R12, R5, R12, 0x1, P0 ;  /* 0x0000000c050c7211 */ /* 0x000fe200000f0eff */
[----:B------:R-:W-:Y:S01]  /*7020*/  IMAD.WIDE.U32 R16, R225, c[0x0][0x1b8], R16 ;  /* 0x00006e00e1107a25 */ /* 0x000fe200078e0010 */
[----:B------:R-:W-:-:S02]  /*7030*/  @P3 SHF.R.U32.HI R6, RZ, c[0x0][0x2cc], R8 ;  /* 0x0000b300ff063a19 */ /* 0x000fc40000011608 */
[----:B------:R-:W-:Y:S01]  /*7040*/  MOV R20, R134 ;  /* 0x0000008600147202 */ /* 0x000fe20000000f00 */
[----:B------:R-:W-:Y:S01]  /*7050*/  IMAD R8, R12, c[0x0][0x1e0], RZ ;  /* 0x000078000c087a24 */ /* 0x000fe200078e02ff */
[----:B------:R-:W-:Y:S01]  /*7060*/  SEL R2, R224, RZ, !P2 ;  /* 0x000000ffe0027207 */ /* 0x000fe20005000000 */
[----:B------:R-:W-:Y:S01]  /*7070*/  IMAD R15, R15, c[0x0][0x1c0], RZ ;  /* 0x000070000f0f7a24 */ /* 0x000fe200078e02ff */
[----:B------:R-:W-:Y:S01]  /*7080*/  ISETP.NE.U32.AND P0, PT, RZ, c[0x0][0x350], PT ;  /* 0x0000d400ff007a0c */ /* 0x000fe20003f05070 */
[----:B------:R-:W-:Y:S01]  /*7090*/  IMAD R17, R225, c[0x0][0x1bc], R17 ;  /* 0x00006f00e1117a24 */ /* 0x000fe200078e0211 */
[----:B------:R-:W-:Y:S01]  /*70a0*/  ISETP.GE.AND P2, PT, R134, c[0x0][0x1d4], PT ;  /* 0x0000750086007a0c */ /* 0x000fe20003f46270 */
[C---:B------:R-:W-:Y:S01]  /*70b0*/  IMAD R13, R7.reuse, c[0x0][0x1e4], R8 ;  /* 0x00007900070d7a24 */ /* 0x040fe200078e0208 */
[----:B------:R-:W-:Y:S01]  /*70c0*/  ISETP.NE.AND.EX P0, PT, RZ, c[0x0][0x354], PT, P0 ;  /* 0x0000d500ff007a0c */ /* 0x000fe20003f05300 */
[----:B------:R-:W-:Y:S01]  /*70d0*/  IMAD.WIDE.U32 R22, R7, c[0x0][0x1e0], R20 ;  /* 0x0000780007167a25 */ /* 0x000fe200078e0014 */
[----:B------:R-:W-:-:S02]  /*70e0*/  LOP3.LUT R226, R226, 0xfffffffe, RZ, 0xc0, !PT ;  /* 0xfffffffee2e27812 */ /* 0x000fc400078ec0ff */
[----:B------:R-:W-:Y:S01]  /*70f0*/  ISETP.GE.AND P4, PT, R134, c[0x0][0x198], PT ;  /* 0x0000660086007a0c */ /* 0x000fe20003f86270 */
[C---:B------:R-:W-:Y:S01]  /*7100*/  IMAD R8, R2.reuse, c[0x0][0x1c4], R15 ;  /* 0x0000710002087a24 */ /* 0x040fe200078e020f */
[----:B------:R-:W-:Y:S01]  /*7110*/  IADD3 R23, R23, R13, RZ ;  /* 0x0000000d17177210 */ /* 0x000fe20007ffe0ff */
[----:B------:R-:W-:Y:S01]  /*7120*/  IMAD.WIDE.U32 R16, R2, c[0x0][0x1c0], R16 ;  /* 0x0000700002107a25 */ /* 0x000fe200078e0010 */
[----:B------:R-:W-:Y:S02]  /*7130*/  SHF.R.S32.HI R2, RZ, 0x1f, R6 ;  /* 0x0000001fff027819 */ /* 0x000fe40000011406 */
[----:B------:R-:W-:Y:S01]  /*7140*/  ISETP.GE.AND P3, PT, R218, c[0x0][0x198], PT ;  /* 0x00006600da007a0c */ /* 0x000fe20003f66270 */
[----:B------:R-:W-:Y:S01]  /*7150*/  IMAD R12, R12, c[0x0][0x208], RZ ;  /* 0x000082000c0c7a24 */ /* 0x000fe200078e02ff */
[----:B------:R-:W-:Y:S01]  /*7160*/  IADD3 R17, R17, R8, RZ ;  /* 0x0000000811117210 */ /* 0x000fe20007ffe0ff */
[----:B------:R-:W-:Y:S01]  /*7170*/  IMAD.WIDE.U32 R18, R7, c[0x0][0x208], R20 ;  /* 0x0000820007127a25 */ /* 0x000fe200078e0014 */
[----:B------:R-:W-:-:S02]  /*7180*/  @P2 LOP3.LUT R226, R226, 0x1, RZ, 0xfc, !PT ;  /* 0x00000001e2e22812 */ /* 0x000fc400078efcff */
[----:B------:R-:W-:Y:S01]  /*7190*/  ISETP.GE.AND P2, PT, R217, c[0x0][0x198], PT ;  /* 0x00006600d9007a0c */ /* 0x000fe20003f46270 */
[----:B------:R-:W-:Y:S01]  /*71a0*/  IMAD R12, R7, c[0x0][0x20c], R12 ;  /* 0x00008300070c7a24 */ /* 0x000fe200078e020c */
[----:B------:R-:W-:Y:S01]  /*71b0*/  LOP3.LUT R226, R226, 0xfffffffd, RZ, 0xc0, !PT ;  /* 0xfffffffde2e27812 */ /* 0x000fe200078ec0ff */
[----:B------:R-:W-:Y:S02]  /*71c0*/  IMAD R13, R2, c[0x0][0x1b0], RZ ;  /* 0x00006c00020d7a24 */ /* 0x000fe400078e02ff */
[----:B------:R-:W-:Y:S02]  /*71d0*/  IMAD.MOV R7, RZ, RZ, -R6 ;  /* 0x000000ffff077224 */ /* 0x000fe400078e0a06 */
[C---:B------:R-:W-:Y:S02]  /*71e0*/  IMAD R2, R6.reuse, c[0x0][0x1b4], R13 ;  /* 0x00006d0006027a24 */ /* 0x040fe400078e020d */
[----:B------:R-:W-:-:S04]  /*71f0*/  IMAD.WIDE.U32 R16, R6, c[0x0][0x1b0], R16 ;  /* 0x00006c0006107a25 */ /* 0x000fc800078e0010 */
[----:B------:R-:W-:Y:S02]  /*7200*/  IMAD R7, R7, c[0x0][0x2c4], R4 ;  /* 0x0000b10007077a24 */ /* 0x000fe400078e0204 */
[----:B------:R-:W-:Y:S02]  /*7210*/  IMAD.IADD R17, R17, 0x1, R2 ;  /* 0x0000000111117824 */ /* 0x000fe400078e0202 */
[----:B------:R-:W-:Y:S01]  /*7220*/  IMAD.IADD R19, R19, 0x1, R12 ;  /* 0x0000000113137824 */ /* 0x000fe200078e020c */
[----:B------:R-:W-:Y:S01]  /*7230*/  SHF.R.S32.HI R4, RZ, 0x1f, R7 ;  /* 0x0000001fff047819 */ /* 0x000fe20000011407 */
[----:B------:R-:W-:-:S04]  /*7240*/  IMAD.WIDE.U32 R236, R225, c[0x0][0x1e8], R22 ;  /* 0x00007a00e1ec7a25 */ /* 0x000fc800078e0016 */
[----:B------:R-:W-:Y:S02]  /*7250*/  IMAD R4, R4, c[0x0][0x1a8], RZ ;  /* 0x00006a0004047a24 */ /* 0x000fe400078e02ff */
[----:B------:R-:W-:-:S04]  /*7260*/  IMAD.WIDE.U32 R234, R225, c[0x0][0x210], R18 ;  /* 0x00008400e1ea7a25 */ /* 0x000fc800078e0012 */
[----:B------:R-:W-:Y:S02]  /*7270*/  IMAD R237, R225, c[0x0][0x1ec], R237 ;  /* 0x00007b00e1ed7a24 */ /* 0x000fe400078e02ed */
[C---:B------:R-:W-:Y:S02]  /*7280*/  IMAD R6, R7.reuse, c[0x0][0x1ac], R4 ;  /* 0x00006b0007067a24 */ /* 0x040fe400078e0204 */
[----:B------:R-:W-:-:S04]  /*7290*/  IMAD.WIDE.U32 R14, R7, c[0x0][0x1a8], R16 ;  /* 0x00006a00070e7a25 */ /* 0x000fc800078e0010 */
[----:B------:R-:W-:Y:S01]  /*72a0*/  IMAD R235, R225, c[0x0][0x214], R235 ;  /* 0x00008500e1eb7a24 */ /* 0x000fe200078e02eb */
[----:B------:R-:W-:Y:S01]  /*72b0*/  IADD3 R6, R15, R6, RZ ;  /* 0x000000060f067210 */ /* 0x000fe20007ffe0ff */
[----:B------:R-:W-:Y:S01]  /*72c0*/  IMAD R7, R209, 0x80, R5 ;  /* 0x00000080d1077824 */ /* 0x000fe200078e0205 */
[----:B--2---:R-:W-:Y:S01]  /*72d0*/  @P1 SHF.R.S32.HI R2, RZ, 0x1f, R0 ;  /* 0x0000001fff021819 */ /* 0x004fe20000011400 */
[----:B------:R-:W-:Y:S01]  /*72e0*/  @!P1 IMAD.MOV.U32 R0, RZ, RZ, R224 ;  /* 0x000000ffff009224 */ /* 0x000fe200078e00e0 */
[----:B------:R-:W-:Y:S02]  /*72f0*/  @!P1 MOV R2, R79 ;  /* 0x0000004f00029202 */ /* 0x000fe40000000f00 */
[----:B------:R-:W-:Y:S02]  /*7300*/  ISETP.GE.AND P1, PT, R218, c[0x0][0x1d4], PT ;  /* 0x00007500da007a0c */ /* 0x000fe40003f26270 */
[----:B------:R-:W-:Y:S02]  /*7310*/  SEL R2, R2, RZ, !P0 ;  /* 0x000000ff02027207 */ /* 0x000fe40004000000 */
[----:B------:R-:W-:-:S02]  /*7320*/  SEL R0, R0, RZ, !P0 ;  /* 0x000000ff00007207 */ /* 0x000fc40004000000 */
[----:B------:R-:W-:Y:S01]  /*7330*/  LEA R12, P0, R14, c[0x0][0x160], 0x1 ;  /* 0x000058000e0c7a11 */ /* 0x000fe200078008ff */
[C---:B------:R-:W-:Y:S01]  /*7340*/  IMAD R229, R2.reuse, c[0x0][0x1f0], RZ ;  /* 0x00007c0002e57a24 */ /* 0x040fe200078e02ff */
[----:B------:R-:W-:Y:S01]  /*7350*/  IADD3 R79, R9, -0x1, RZ ;  /* 0xffffffff094f7810 */ /* 0x000fe20007ffe0ff */
[----:B------:R-:W-:Y:S01]  /*7360*/  IMAD R13, R2, c[0x0][0x218], RZ ;  /* 0x00008600020d7a24 */ /* 0x000fe200078e02ff */
[----:B------:R-:W-:Y:S01]  /*7370*/  LEA.HI.X R6, R14, c[0x0][0x164], R6, 0x1, P0 ;  /* 0x000059000e067a11 */ /* 0x000fe200000f0c06 */
[C---:B------:R-:W-:Y:S02]  /*7380*/  IMAD R229, R0.reuse, c[0x0][0x1f4], R229 ;  /* 0x00007d0000e57a24 */ /* 0x040fe400078e02e5 */
[----:B------:R-:W-:Y:S01]  /*7390*/  IMAD.WIDE.U32 R236, R0, c[0x0][0x1f0], R236 ;  /* 0x00007c0000ec7a25 */ /* 0x000fe200078e00ec */
[----:B------:R-:W-:-:S03]  /*73a0*/  @P1 LOP3.LUT R226, R226, 0x2, RZ, 0xfc, !PT ;  /* 0x00000002e2e21812 */ /* 0x000fc600078efcff */
[C---:B------:R-:W-:Y:S01]  /*73b0*/  IMAD R13, R0.reuse, c[0x0][0x21c], R13 ;  /* 0x00008700000d7a24 */ /* 0x040fe200078e020d */
[----:B------:R-:W-:Y:S01]  /*73c0*/  IADD3 R229, R237, R229, RZ ;  /* 0x000000e5ede57210 */ /* 0x000fe20007ffe0ff */
[----:B------:R-:W-:-:S04]  /*73d0*/  IMAD.WIDE.U32 R234, R0, c[0x0][0x218], R234 ;  /* 0x0000860000ea7a25 */ /* 0x000fc800078e00ea */
[----:B------:R-:W-:Y:S01]  /*73e0*/  IMAD.IADD R228, R235, 0x1, R13 ;  /* 0x00000001ebe47824 */ /* 0x000fe200078e020d */
[----:B------:R-:W-:Y:S05]  /*73f0*/  BRA.DIV ~URZ, `(.L_x_1402) ;  /* 0x000106a27f007947 */ /* 0x000fea000b800000 */
[----:B------:R1:W2:Y:S02]  /*7400*/  SHFL.IDX PT, R13, R6, RZ, 0x181f ;  /* 0x00181fff060d7589 */ /* 0x0002a400000e0000 */
.L_x_1526:
[----:B------:R-:W-:Y:S05]  /*7410*/  BRA.DIV ~URZ, `(.L_x_1403) ;  /* 0x000106f27f007947 */ /* 0x000fea000b800000 */
[----:B------:R3:W4:Y:S02]  /*7420*/  SHFL.IDX PT, R2, R12, RZ, 0x181f ;  /* 0x00181fff0c027589 */ /* 0x00072400000e0000 */
.L_x_1527:
[----:B------:R-:W-:Y:S01]  /*7430*/  IMAD R4, R78, c[0x0][0x2c4], RZ ;  /* 0x0000b1004e047a24 */ /* 0x000fe200078e02ff */
[----:B------:R-:W-:Y:S01]  /*7440*/  BSSY B0, `(.L_x_1404) ;  /* 0x0000011000007945 */ /* 0x000fe20003800000 */
[----:B------:R-:W-:Y:S02]  /*7450*/  SHF.R.S32.HI R14, RZ, 0x1f, R217 ;  /* 0x0000001fff0e7819 */ /* 0x000fe400000114d9 */
[----:B------:R-:W-:Y:S02]  /*7460*/  SHF.R.S32.HI R15, RZ, 0x1f, R218 ;  /* 0x0000001fff0f7819 */ /* 0x000fe400000114da */
[----:B------:R-:W-:-:S13]  /*7470*/  ISETP.GE.AND P0, PT, R7, R4, PT ;  /* 0x000000040700720c */ /* 0x000fda0003f06270 */
[----:B------:R-:W-:Y:S05]  /*7480*/  @P0 BRA `(.L_x_1405) ;  /* 0x000000c000000947 */ /* 0x000fea0003800000 */
[-C--:B----4-:R-:W-:Y:S02]  /*7490*/  LEA R18, P0, R134, R2.reuse, 0x1 ;  /* 0x0000000286127211 */ /* 0x090fe400078008ff */
[-C--:B------:R-:W-:Y:S02]  /*74a0*/  LEA R16, P1, R218, R2.reuse, 0x1 ;  /* 0x00000002da107211 */ /* 0x080fe400078208ff */
[-C--:B--2---:R-:W-:Y:S02]  /*74b0*/  LEA.HI.X R19, R134, R13.reuse, R21, 0x1, P0 ;  /* 0x0000000d86137211 */ /* 0x084fe400000f0c15 */
        /* <DEDUP_REMOVED lines=9> */
.L_x_1405:
[----:B------:R-:W-:Y:S05]  /*7550*/  BSYNC B0 ;  /* 0x0000000000007941 */ /* 0x000fea0003800000 */
.L_x_1404:
[----:B------:R-:W-:Y:S05]  /*7560*/  BRA.DIV ~URZ, `(.L_x_1406) ;  /* 0x000106027f007947 */ /* 0x000fea000b800000 */
[----:B--2---:R2:W1:Y:S04]  /*7570*/  SHFL.IDX PT, R13, R6, 0x1, 0x181f ;  /* 0x00381f00060d7f89 */ /* 0x00446800000e0000 */
[----:B----4-:R2:W4:Y:S02]  /*7580*/  SHFL.IDX PT, R2, R12, 0x1, 0x181f ;  /* 0x00381f000c027f89 */ /* 0x01052400000e0000 */
.L_x_1528:
[----:B------:R-:W-:Y:S01]  /*7590*/  IADD3 R17, R7, 0x20, RZ ;  /* 0x0000002007117810 */ /* 0x000fe20007ffe0ff */
[----:B------:R-:W-:Y:S03]  /*75a0*/  BSSY B0, `(.L_x_1407) ;  /* 0x000000f000007945 */ /* 0x000fe60003800000 */
[----:B------:R-:W-:-:S13]  /*75b0*/  ISETP.GE.AND P0, PT, R17, R4, PT ;  /* 0x000000041100720c */ /* 0x000fda0003f06270 */
[----:B------:R-:W-:Y:S05]  /*75c0*/  @P0 BRA `(.L_x_1408) ;  /* 0x000000c000000947 */ /* 0x000fea0003800000 */
[-C--:B----4-:R-:W-:Y:S02]  /*75d0*/  LEA R18, P0, R134, R2.reuse, 0x1 ;  /* 0x0000000286127211 */ /* 0x090fe400078008ff */
[-C--:B------:R-:W-:Y:S02]  /*75e0*/  LEA R16, P1, R218, R2.reuse, 0x1 ;  /* 0x00000002da107211 */ /* 0x080fe400078208ff */
[-C--:B-1----:R-:W-:Y:S02]  /*75f0*/  LEA.HI.X R19, R134, R13.reuse, R21, 0x1, P0 ;  /* 0x0000000d86137211 */ /* 0x082fe400000f0c15 */
        /* <DEDUP_REMOVED lines=9> */
.L_x_1408:
[----:B------:R-:W-:Y:S05]  /*7690*/  BSYNC B0 ;  /* 0x0000000000007941 */ /* 0x000fea0003800000 */
.L_x_1407:
[----:B------:R-:W-:Y:S05]  /*76a0*/  BRA.DIV ~URZ, `(.L_x_1409) ;  /* 0x000105827f007947 */ /* 0x000fea000b800000 */
[----:B-1----:R1:W2:Y:S02]  /*76b0*/  SHFL.IDX PT, R13, R6, 0x2, 0x181f ;  /* 0x00581f00060d7f89 */ /* 0x0022a400000e0000 */
.L_x_1529:
[----:B------:R-:W-:Y:S05]  /*76c0*/  BRA.DIV ~URZ, `(.L_x_1410) ;  /* 0x000105d27f007947 */ /* 0x000fea000b800000 */
[----:B----4-:R4:W1:Y:S02]  /*76d0*/  SHFL.IDX PT, R2, R12, 0x2, 0x181f ;  /* 0x00581f000c027f89 */ /* 0x01086400000e0000 */
.L_x_1530:
[----:B------:R-:W-:Y:S01]  /*76e0*/  IADD3 R17, R7, 0x40, RZ ;  /* 0x0000004007117810 */ /* 0x000fe20007ffe0ff */
[----:B------:R-:W-:Y:S03]  /*76f0*/  BSSY B0, `(.L_x_1411) ;  /* 0x000000f000007945 */ /* 0x000fe60003800000 */
[----:B------:R-:W-:-:S13]  /*7700*/  ISETP.GE.AND P0, PT, R17, R4, PT ;  /* 0x000000041100720c */ /* 0x000fda0003f06270 */
[----:B------:R-:W-:Y:S05]  /*7710*/  @P0 BRA `(.L_x_1412) ;  /* 0x000000c000000947 */ /* 0x000fea0003800000 */
[-C--:B-1----:R-:W-:Y:S02]  /*7720*/  LEA R18, P0, R134, R2.reuse, 0x1 ;  /* 0x0000000286127211 */ /* 0x082fe400078008ff */
        /* <DEDUP_REMOVED lines=11> */
.L_x_1412:
[----:B------:R-:W-:Y:S05]  /*77e0*/  BSYNC B0 ;  /* 0x0000000000007941 */ /* 0x000fea0003800000 */
.L_x_1411:
[----:B------:R-:W-:Y:S05]  /*77f0*/  BRA.DIV ~URZ, `(.L_x_1413) ;  /* 0x000105027f007947 */ /* 0x000fea000b800000 */
[----:B--2---:R2:W3:Y:S04]  /*7800*/  SHFL.IDX PT, R13, R6, 0x3, 0x181f ;  /* 0x00781f00060d7f89 */ /* 0x0044e800000e0000 */
[----:B-1----:R2:W1:Y:S02]  /*7810*/  SHFL.IDX PT, R2, R12, 0x3, 0x181f ;  /* 0x00781f000c027f89 */ /* 0x00246400000e0000 */
.L_x_1531:
[----:B------:R-:W-:-:S04]  /*7820*/  IADD3 R7, R7, 0x60, RZ ;  /* 0x0000006007077810 */ /* 0x000fc80007ffe0ff */
[----:B------:R-:W-:-:S13]  /*7830*/  ISETP.GE.AND P0, PT, R7, R4, PT ;  /* 0x000000040700720c */ /* 0x000fda0003f06270 */
[----:B-1----:R-:W-:-:S04]  /*7840*/  @!P0 LEA R16, P1, R134, R2, 0x1 ;  /* 0x0000000286108211 */ /* 0x002fc800078208ff */
[----:B---3--:R-:W-:Y:S02]  /*7850*/  @!P0 LEA.HI.X R17, R134, R13, R21, 0x1, P1 ;  /* 0x0000000d86118211 */ /* 0x008fe400008f0c15 */
[----:B--2---:R-:W-:-:S03]  /*7860*/  @!P0 LEA R6, P1, R218, R2, 0x1 ;  /* 0x00000002da068211 */ /* 0x004fc600078208ff */
[----:B------:R-:W-:Y:S01]  /*7870*/  @!PT LDS RZ, [RZ] ;  /* 0x00000000fffff984 */ /* 0x000fe20000000800 */
[----:B------:R-:W-:Y:S01]  /*7880*/  @!PT LDS RZ, [RZ] ;  /* 0x00000000fffff984 */ /* 0x000fe20000000800 */
[----:B------:R-:W-:Y:S01]  /*7890*/  @!PT LDS RZ, [RZ] ;  /* 0x00000000fffff984 */ /* 0x000fe20000000800 */
[----:B------:R1:W-:Y:S01]  /*78a0*/  @!P0 LDGSTS.E.BYPASS.LTC128B.128 [R139+0x1b100], [R16.64], !P4 ;  /* 0x1b100000108b8fae */ /* 0x0003e2000e101d48 */
[----:B------:R-:W-:Y:S02]  /*78b0*/  @!P0 LEA.HI.X R7, R218, R13, R15, 0x1, P1 ;  /* 0x0000000dda078211 */ /* 0x000fe400008f0c0f */
[----:B----4-:R-:W-:-:S03]  /*78c0*/  @!P0 LEA R12, P1, R217, R2, 0x1 ;  /* 0x00000002d90c8211 */ /* 0x010fc600078208ff */
        /* <DEDUP_REMOVED lines=8> */
[----:B------:R-:W-:Y:S01]  /*7950*/  BAR.SYNC.DEFER_BLOCKING 0x0 ;  /* 0x0000000000007b1d */ /* 0x000fe20000010000 */
[----:B------:R-:W-:Y:S02]  /*7960*/  ISETP.GE.AND P6, PT, R218, c[0x0][0x1d4], PT ;  /* 0x00007500da007a0c */ /* 0x000fe40003fc6270 */
[C---:B------:R-:W-:Y:S01]  /*7970*/  IMAD R6, R79.reuse, -0x40, R6 ;  /* 0xffffffc04f067824 */ /* 0x040fe200078e0206 */
[----:B------:R-:W-:Y:S01]  /*7980*/  LEA R5, P2, R14, R236, 0x6 ;  /* 0x000000ec0e057211 */ /* 0x000fe200078430ff */
[----:B------:R-:W-:Y:S01]  /*7990*/  IMAD R2, R12, c[0x0][0x1e0], RZ ;  /* 0x000078000c027a24 */ /* 0x000fe200078e02ff */
[----:B------:R-:W-:Y:S01]  /*79a0*/  ULDC.64 UR4, c[0x0][0x208] ;  /* 0x0000820000047ab9 */ /* 0x000fe20000000a00 */
[----:B------:R-:W-:Y:S01]  /*79b0*/  IMAD.MOV.U32 R0, RZ, RZ, 0x20 ;  /* 0x00000020ff007424 */ /* 0x000fe200078e00ff */
[C---:B------:R-:W-:Y:S01]  /*79c0*/  ISETP.GE.AND P0, PT, R6.reuse, 0x21, PT ;  /* 0x000000210600780c */ /* 0x040fe20003f06270 */
[----:B------:R-:W-:Y:S01]  /*79d0*/  IMAD R2, R79, c[0x0][0x1e4], R2 ;  /* 0x000079004f027a24 */ /* 0x000fe200078e0202 */
[----:B------:R-:W-:Y:S01]  /*79e0*/  ISETP.GE.AND P1, PT, R6, 0x1, PT ;  /* 0x000000010600780c */ /* 0x000fe20003f26270 */
[C---:B------:R-:W-:Y:S01]  /*79f0*/  IMAD.WIDE.U32 R16, R0.reuse, c[0x0][0x1e0], RZ ;  /* 0x0000780000107a25 */ /* 0x040fe200078e00ff */
[----:B------:R-:W-:Y:S01]  /*7a00*/  USHF.L.U32 UR7, UR4, 0x6, URZ ;  /* 0x0000000604077899 */ /* 0x000fe2000800063f */
[----:B------:R-:W-:Y:S01]  /*7a10*/  BSSY B0, `(.L_x_1414) ;  /* 0x000004d000007945 */ /* 0x000fe20003800000 */
[----:B------:R-:W-:Y:S01]  /*7a20*/  UMOV UR6, 0x6 ;  /* 0x0000000600067882 */ /* 0x000fe20000000000 */
[----:B------:R-:W-:Y:S01]  /*7a30*/  IMAD.IADD R2, R15, 0x1, R2 ;  /* 0x000000010f027824 */ /* 0x000fe200078e0202 */
[----:B------:R-:W-:Y:S01]  /*7a40*/  USHF.L.U64.HI UR5, UR4, UR6, UR5 ;  /* 0x0000000604057299 */ /* 0x000fe20008010205 */
[----:B------:R-:W-:-:S02]  /*7a50*/  IMAD R13, R0, c[0x0][0x1e4], RZ ;  /* 0x00007900000d7a24 */ /* 0x000fc400078e02ff */
[----:B------:R-:W-:Y:S01]  /*7a60*/  IMAD R12, R12, c[0x0][0x208], RZ ;  /* 0x000082000c0c7a24 */ /* 0x000fe200078e02ff */
[----:B------:R-:W-:Y:S01]  /*7a70*/  LEA.HI.X R2, R14, R229, R2, 0x6, P2 ;  /* 0x000000e50e027211 */ /* 0x000fe200010f3402 */
[----:B------:R-:W-:Y:S01]  /*7a80*/  IMAD.WIDE.U32 R14, R79, c[0x0][0x208], RZ ;  /* 0x000082004f0e7a25 */ /* 0x000fe200078e00ff */
[C---:B------:R-:W-:Y:S02]  /*7a90*/  @P0 IADD3 R8, P2, R5.reuse, R16, RZ ;  /* 0x0000001005080210 */ /* 0x040fe40007f5e0ff */
[----:B------:R-:W-:Y:S01]  /*7aa0*/  @P1 LEA R16, P3, R5, c[0x0][0x1c8], 0x1 ;  /* 0x0000720005101a11 */ /* 0x000fe200078608ff */
[----:B------:R-:W-:Y:S01]  /*7ab0*/  IMAD R7, R79, c[0x0][0x20c], R12 ;  /* 0x000083004f077a24 */ /* 0x000fe200078e020c */
[----:B------:R-:W-:Y:S02]  /*7ac0*/  @P0 IADD3.X R13, R2, R17, R13, P2, !PT ;  /* 0x00000011020d0210 */ /* 0x000fe400017fe40d */
[----:B------:R-:W-:Y:S01]  /*7ad0*/  @P1 LEA.HI.X R17, R5, c[0x0][0x1cc], R2, 0x1, P3 ;  /* 0x0000730005111a11 */ /* 0x000fe200018f0c02 */
[----:B------:R-:W-:Y:S01]  /*7ae0*/  IMAD.IADD R7, R15, 0x1, R7 ;  /* 0x000000010f077824 */ /* 0x000fe200078e0207 */
[----:B------:R-:W-:-:S02]  /*7af0*/  @P0 LEA R12, P3, R8, c[0x0][0x1c8], 0x1 ;  /* 0x00007200080c0a11 */ /* 0x000fc400078608ff */
[C---:B------:R-:W-:Y:S02]  /*7b00*/  @P1 ISETP.GE.AND P5, PT, R217.reuse, c[0x0][0x1d4], PT ;  /* 0x00007500d9001a0c */ /* 0x040fe40003fa6270 */
[----:B------:R-:W-:Y:S02]  /*7b10*/  @P0 LEA.HI.X R13, R8, c[0x0][0x1cc], R13, 0x1, P3 ;  /* 0x00007300080d0a11 */ /* 0x000fe400018f0c0d */
[----:B------:R-:W-:Y:S02]  /*7b20*/  LOP3.LUT P3, RZ, R226, 0x1, RZ, 0xc0, !PT ;  /* 0x00000001e2ff7812 */ /* 0x000fe4000786c0ff */
[C---:B------:R-:W-:Y:S02]  /*7b30*/  LEA R2, P2, R14.reuse, R234, 0x6 ;  /* 0x000000ea0e027211 */ /* 0x040fe400078430ff */
[----:B------:R-:W-:Y:S02]  /*7b40*/  @P0 ISETP.GE.AND P4, PT, R217, c[0x0][0x1d4], PT ;  /* 0x00007500d9000a0c */ /* 0x000fe40003f86270 */
[----:B------:R-:W-:-:S02]  /*7b50*/  LEA.HI.X R7, R14, R228, R7, 0x6, P2 ;  /* 0x000000e40e077211 */ /* 0x000fc400010f3407 */
[----:B------:R-:W-:-:S04]  /*7b60*/  LEA R14, P2, R2, c[0x0][0x1f8], 0x1 ;  /* 0x00007e00020e7a11 */ /* 0x000fc800078408ff */
[----:B------:R-:W-:Y:S01]  /*7b70*/  LEA.HI.X R15, R2, c[0x0][0x1fc], R7, 0x1, P2 ;  /* 0x00007f00020f7a11 */ /* 0x000fe200010f0c07 */
[----:B------:R-:W-:Y:S01]  /*7b80*/  @!PT LDS RZ, [RZ] ;  /* 0x00000000fffff984 */ /* 0x000fe20000000800 */
[----:B------:R-:W-:Y:S01]  /*7b90*/  @!PT LDS RZ, [RZ] ;  /* 0x00000000fffff984 */ /* 0x000fe20000000800 */
[----:B------:R-:W-:Y:S01]  /*7ba0*/  @!PT LDS RZ, [RZ] ;  /* 0x00000000fffff984 */ /* 0x000fe20000000800 */
[----:B------:R1:W-:Y:S01]  /*7bb0*/  @P1 LDGSTS.E.BYPASS.LTC128B.128 [R139+0xc100], [R16.64], !P3 ;  /* 0x0c100000108b1fae */ /* 0x0003e2000d901d48 */
[----:B------:R-:W-:Y:S01]  /*7bc0*/  ISETP.GE.AND P2, PT, R134, c[0x0][0x1d4], PT ;  /* 0x0000750086007a0c */ /* 0x000fe20003f46270 */
[----:B------:R-:W-:Y:S02]  /*7bd0*/  IMAD.MOV.U32 R2, RZ, RZ, 0x40 ;  /* 0x00000040ff027424 */ /* 0x000fe400078e00ff */
[----:B------:R1:W-:Y:S01]  /*7be0*/  @P1 LDGSTS.E.BYPASS.LTC128B.128 [R139+0xe100], [R16.64+0x80], !P6 ;  /* 0x0e100080108b1fae */ /* 0x0003e2000f101d48 */
[----:B------:R-:W-:-:S03]  /*7bf0*/  ISETP.LT.OR P3, PT, R6, 0x1, P2 ;  /* 0x000000010600780c */ /* 0x000fc60001761670 */
[----:B------:R1:W-:Y:S01]  /*7c00*/  @P1 LDGSTS.E.BYPASS.LTC128B.128 [R139+0x10100], [R16.64+0x100], !P5 ;  /* 0x10100100108b1fae */ /* 0x0003e2000e901d48 */
[----:B------:R-:W-:Y:S02]  /*7c10*/  LOP3.LUT P5, RZ, R226, 0x1, RZ, 0xc0, !PT ;  /* 0x00000001e2ff7812 */ /* 0x000fe400078ac0ff */
[----:B------:R-:W-:-:S11]  /*7c20*/  ISETP.GE.AND P1, PT, R218, c[0x0][0x1d4], PT ;  /* 0x00007500da007a0c */ /* 0x000fd60003f26270 */
[----:B------:R1:W-:Y:S01]  /*7c30*/  @P0 LDGSTS.E.BYPASS.LTC128B.128 [R139+0xd100], [R12.64], !P5 ;  /* 0x0d1000000c8b0fae */ /* 0x0003e2000e901d48 */
[----:B------:R-:W-:-:S03]  /*7c40*/  ISETP.LT.OR P5, PT, R6, 0x1, P1 ;  /* 0x000000010600780c */ /* 0x000fc60000fa1670 */
[----:B------:R1:W-:Y:S04]  /*7c50*/  @P0 LDGSTS.E.BYPASS.LTC128B.128 [R139+0xf100], [R12.64+0x80], !P6 ;  /* 0x0f1000800c8b0fae */ /* 0x0003e8000f101d48 */
[----:B------:R1:W-:Y:S01]  /*7c60*/  @P0 LDGSTS.E.BYPASS.LTC128B.128 [R139+0x11100], [R12.64+0x100], !P4 ;  /* 0x111001000c8b0fae */ /* 0x0003e2000e101d48 */
[----:B------:R-:W-:-:S03]  /*7c70*/  ISETP.GE.AND P0, PT, R217, c[0x0][0x1d4], PT ;  /* 0x00007500d9007a0c */ /* 0x000fc60003f06270 */
[----:B------:R-:W0:Y:S01]  /*7c80*/  LDGDEPBAR ;  /* 0x00000000000079af */ /* 0x000e220000000000 */
[----:B------:R-:W-:-:S03]  /*7c90*/  ISETP.LT.OR P4, PT, R6, 0x1, P0 ;  /* 0x000000010600780c */ /* 0x000fc60000781670 */
[----:B------:R1:W-:Y:S01]  /*7ca0*/  LDGSTS.E.BYPASS.LTC128B.128 [R139+0x100], [R14.64], !P3 ;  /* 0x001000000e8b7fae */ /* 0x0003e2000d901d48 */
[C---:B------:R-:W-:Y:S02]  /*7cb0*/  ISETP.LT.OR P3, PT, R6.reuse, 0x21, P2 ;  /* 0x000000210600780c */ /* 0x040fe40001761670 */
[C---:B------:R-:W-:Y:S01]  /*7cc0*/  ISETP.LT.OR P2, PT, R6.reuse, 0x21, P1 ;  /* 0x000000210600780c */ /* 0x040fe20000f41670 */
[----:B------:R1:W-:Y:S01]  /*7cd0*/  LDGSTS.E.BYPASS.LTC128B.128 [R139+0x2100], [R14.64+0x80], !P5 ;  /* 0x021000800e8b7fae */ /* 0x0003e2000e901d48 */
[----:B------:R-:W-:Y:S02]  /*7ce0*/  ISETP.LT.OR P1, PT, R6, 0x21, P0 ;  /* 0x000000210600780c */ /* 0x000fe40000721670 */
[----:B------:R-:W-:Y:S02]  /*7cf0*/  IADD3 R6, P0, R14, UR7, RZ ;  /* 0x000000070e067c10 */ /* 0x000fe4000ff1e0ff */
[----:B------:R-:W-:Y:S01]  /*7d00*/  ISETP.GT.AND P5, PT, R79, R230, PT ;  /* 0x000000e64f00720c */ /* 0x000fe20003fa4270 */
[----:B------:R1:W-:Y:S01]  /*7d10*/  LDGSTS.E.BYPASS.LTC128B.128 [R139+0x4100], [R14.64+0x100], !P4 ;  /* 0x041001000e8b7fae */ /* 0x0003e2000e101d48 */
[----:B------:R-:W-:-:S05]  /*7d20*/  IADD3.X R7, R15, UR5, RZ, P0, !PT ;  /* 0x000000050f077c10 */ /* 0x000fca00087fe4ff */
[----:B------:R1:W-:Y:S04]  /*7d30*/  LDGSTS.E.BYPASS.LTC128B.128 [R139+0x1100], [R6.64], !P3 ;  /* 0x01100000068b7fae */ /* 0x0003e8000d901d48 */
[----:B------:R1:W-:Y:S04]  /*7d40*/  LDGSTS.E.BYPASS.LTC128B.128 [R139+0x3100], [R6.64+0x80], !P2 ;  /* 0x03100080068b7fae */ /* 0x0003e8000d101d48 */
[----:B------:R1:W-:Y:S04]  /*7d50*/  LDGSTS.E.BYPASS.LTC128B.128 [R139+0x5100], [R6.64+0x100], !P1 ;  /* 0x05100100068b7fae */ /* 0x0003e8000c901d48 */
[----:B------:R-:W0:Y:S01]  /*7d60*/  LDGDEPBAR ;  /* 0x00000000000079af */ /* 0x000e220000000000 */
[----:B------:R-:W-:Y:S05]  /*7d70*/  @!P5 BRA `(.L_x_1415) ;  /* 0x000001600000d947 */ /* 0x000fea0003800000 */
[----:B-1----:R-:W-:Y:S01]  /*7d80*/  IADD3 R6, R9, -0x2, RZ ;  /* 0xfffffffe09067810 */ /* 0x002fe20007ffe0ff */
[----:B------:R-:W-:Y:S01]  /*7d90*/  IMAD.WIDE.U32 R16, R2, c[0x0][0x1e0], RZ ;  /* 0x0000780002107a25 */ /* 0x000fe200078e00ff */
[----:B------:R-:W-:-:S02]  /*7da0*/  LOP3.LUT P4, RZ, R226, 0x1, RZ, 0xc0, !PT ;  /* 0x00000001e2ff7812 */ /* 0x000fc4000788c0ff */
[----:B------:R-:W-:Y:S01]  /*7db0*/  SHF.R.S32.HI R5, RZ, 0x1f, R6 ;  /* 0x0000001fff057819 */ /* 0x000fe20000011406 */
[----:B------:R-:W-:-:S04]  /*7dc0*/  IMAD.WIDE.U32 R12, R6, c[0x0][0x1e0], RZ ;  /* 0x00007800060c7a25 */ /* 0x000fc800078e00ff */
[----:B------:R-:W-:-:S04]  /*7dd0*/  IMAD R5, R5, c[0x0][0x1e0], RZ ;  /* 0x0000780005057a24 */ /* 0x000fc800078e02ff */
[----:B------:R-:W-:Y:S01]  /*7de0*/  IMAD R5, R6, c[0x0][0x1e4], R5 ;  /* 0x0000790006057a24 */ /* 0x000fe200078e0205 */
[----:B------:R-:W-:-:S03]  /*7df0*/  LEA R6, P0, R12, R236, 0x6 ;  /* 0x000000ec0c067211 */ /* 0x000fc600078030ff */
[----:B------:R-:W-:Y:S01]  /*7e00*/  IMAD.IADD R8, R13, 0x1, R5 ;  /* 0x000000010d087824 */ /* 0x000fe200078e0205 */
[----:B------:R-:W-:Y:S01]  /*7e10*/  LEA R14, P1, R6, c[0x0][0x1c8], 0x1 ;  /* 0x00007200060e7a11 */ /* 0x000fe200078208ff */
[----:B------:R-:W-:-:S03]  /*7e20*/  IMAD R5, R2, c[0x0][0x1e4], RZ ;  /* 0x0000790002057a24 */ /* 0x000fc600078e02ff */
[----:B------:R-:W-:Y:S02]  /*7e30*/  LEA.HI.X R13, R12, R229, R8, 0x6, P0 ;  /* 0x000000e50c0d7211 */ /* 0x000fe400000f3408 */
        /* <DEDUP_REMOVED lines=10> */
.L_x_1415:
[----:B------:R-:W-:Y:S05]  /*7ee0*/  BSYNC B0 ;  /* 0x0000000000007941 */ /* 0x000fea0003800000 */
.L_x_1414:
[----:B------:R-:W-:Y:S01]  /*7ef0*/  ISETP.LT.AND P0, PT, RZ, c[0x0][0x27c], PT ;  /* 0x00009f00ff007a0c */ /* 0x000fe20003f01270 */
[----:B------:R-:W0:-:S12]  /*7f00*/  LDGDEPBAR ;  /* 0x00000000000079af */ /* 0x000e180000000000 */
[----:B------:R-:W-:Y:S05]  /*7f10*/  @P0 BRA `(.L_x_1416) ;  /* 0x0000002000000947 */ /* 0x000fea0003800000 */
[----:B------:R-:W-:-:S04]  /*7f20*/  DEPBAR.LE SB0, 0x3 ;  /* 0x000080c00000791a */ /* 0x000fc80000000000 */
[----:B------:R-:W-:Y:S05]  /*7f30*/  BRA `(.L_x_1417) ;  /* 0x0000597000007947 */ /* 0x000fea0003800000 */
.L_x_1416:
[----:B-----5:R-:W-:Y:S01]  /*7f40*/  SHF.R.S32.HI R8, RZ, 0x1f, R77 ;  /* 0x0000001fff087819 */ /* 0x020fe2000001144d */
[----:B------:R-:W-:Y:S01]  /*7f50*/  ULDC.U8 UR4, c[0x0][0x298] ;  /* 0x0000a60000047ab9 */ /* 0x000fe20000000000 */
[C---:B-1----:R-:W-:Y:S01]  /*7f60*/  IMAD.WIDE.U32 R12, R77.reuse, c[0x0][0x280], RZ ;  /* 0x0000a0004d0c7a25 */ /* 0x042fe200078e00ff */
[----:B------:R-:W-:Y:S01]  /*7f70*/  ISETP.NE.AND P2, PT, RZ, UR4, PT ;  /* 0x00000004ff007c0c */ /* 0x000fe2000bf45270 */
[----:B------:R-:W-:Y:S01]  /*7f80*/  BSSY B2, `(.L_x_1417) ;  /* 0x0000592000027945 */ /* 0x000fe20003800000 */
[----:B------:R-:W-:Y:S01]  /*7f90*/  IADD3 R23, R142, 0x40, RZ ;  /* 0x000000408e177810 */ /* 0x000fe20007ffe0ff */
[----:B------:R-:W-:Y:S01]  /*7fa0*/  IMAD R6, R8, c[0x0][0x280], RZ ;  /* 0x0000a00008067a24 */ /* 0x000fe200078e02ff */
[----:B------:R-:W-:Y:S01]  /*7fb0*/  LEA R7, P1, R12, c[0x0][0x270], 0x1 ;  /* 0x00009c000c077a11 */ /* 0x000fe200078208ff */
[----:B------:R-:W-:Y:S01]  /*7fc0*/  IMAD R8, R8, c[0x0][0x290], RZ ;  /* 0x0000a40008087a24 */ /* 0x000fe200078e02ff */
[----:B------:R-:W-:Y:S01]  /*7fd0*/  IADD3 R31, R142, 0x20, RZ ;  /* 0x000000208e1f7810 */ /* 0x000fe20007ffe0ff */
[----:B------:R-:W-:-:S04]  /*7fe0*/  IMAD.WIDE.U32 R14, R77, c[0x0][0x290], RZ ;  /* 0x0000a4004d0e7a25 */ /* 0x000fc800078e00ff */
[C---:B------:R-:W-:Y:S01]  /*7ff0*/  IMAD R6, R77.reuse, c[0x0][0x284], R6 ;  /* 0x0000a1004d067a24 */ /* 0x040fe200078e0206 */
[----:B------:R-:W-:Y:S01]  /*8000*/  LEA R5, P0, R14, c[0x0][0x288], 0x1 ;  /* 0x0000a2000e057a11 */ /* 0x000fe200078008ff */
[----:B------:R-:W-:Y:S01]  /*8010*/  IMAD R77, R77, c[0x0][0x294], R8 ;  /* 0x0000a5004d4d7a24 */ /* 0x000fe200078e0208 */
[----:B------:R-:W-:Y:S01]  /*8020*/  IADD3 R8, R223, 0x40, RZ ;  /* 0x00000040df087810 */ /* 0x000fe20007ffe0ff */
[----:B------:R-:W-:Y:S02]  /*8030*/  IMAD.IADD R6, R6, 0x1, R13 ;  /* 0x0000000106067824 */ /* 0x000fe400078e020d */
[----:B------:R-:W-:Y:S02]  /*8040*/  IMAD.IADD R77, R77, 0x1, R15 ;  /* 0x000000014d4d7824 */ /* 0x000fe400078e020f */
[----:B------:R-:W-:Y:S01]  /*8050*/  IMAD R13, R209, 0x80, R223 ;  /* 0x00000080d10d7824 */ /* 0x000fe200078e02df */
[----:B------:R-:W-:Y:S02]  /*8060*/  LEA.HI.X R12, R12, c[0x0][0x274], R6, 0x1, P1 ;  /* 0x00009d000c0c7a11 */ /* 0x000fe400008f0c06 */
[----:B------:R-:W-:Y:S01]  /*8070*/  LEA.HI.X R6, R14, c[0x0][0x28c], R77, 0x1, P0 ;  /* 0x0000a3000e067a11 */ /* 0x000fe200000f0c4d */
[----:B------:R-:W-:Y:S05]  /*8080*/  @!P2 BRA `(.L_x_1418) ;  /* 0x00002a500000a947 */ /* 0x000fea0003800000 */
[----:B------:R-:W-:Y:S01]  /*8090*/  ISETP.GE.AND P0, PT, R13, R4, PT ;  /* 0x000000040d00720c */ /* 0x000fe20003f06270 */
[----:B------:R1:W2:Y:S01]  /*80a0*/  SHFL.IDX PT, R27, R12, RZ, 0x1c1f ;  /* 0x001c1fff0c1b7589 */ /* 0x0002a200000e0000 */
[----:B------:R-:W-:Y:S01]  /*80b0*/  BSSY B0, `(.L_x_1419) ;  /* 0x0000054000007945 */ /* 0x000fe20003800000 */
[----:B------:R-:W-:Y:S01]  /*80c0*/  CS2R R14, SRZ ;  /* 0x00000000000e7805 */ /* 0x000fe2000001ff00 */
[----:B------:R-:W-:Y:S01]  /*80d0*/  CS2R R16, SRZ ;  /* 0x0000000000107805 */ /* 0x000fe2000001ff00 */
[----:B------:R-:W3:Y:S01]  /*80e0*/  SHFL.IDX PT, R26, R7, RZ, 0x1c1f ;  /* 0x001c1fff071a7589 */ /* 0x000ee200000e0000 */
[----:B------:R-:W-:Y:S01]  /*80f0*/  CS2R R18, SRZ ;  /* 0x0000000000127805 */ /* 0x000fe2000001ff00 */
[----:B------:R-:W-:Y:S01]  /*8100*/  CS2R R20, SRZ ;  /* 0x0000000000147805 */ /* 0x000fe2000001ff00 */
[----:B------:R-:W-:Y:S01]  /*8110*/  CS2R R28, SRZ ;  /* 0x00000000001c7805 */ /* 0x000fe2000001ff00 */
[----:B------:R4:W2:Y:S01]  /*8120*/  SHFL.IDX PT, R25, R6, RZ, 0x1c1f ;  /* 0x001c1fff06197589 */ /* 0x0008a200000e0000 */
[----:B------:R-:W-:Y:S01]  /*8130*/  CS2R R32, SRZ ;  /* 0x0000000000207805 */ /* 0x000fe2000001ff00 */
[----:B------:R-:W-:Y:S01]  /*8140*/  CS2R R60, SRZ ;  /* 0x00000000003c7805 */ /* 0x000fe2000001ff00 */
[----:B------:R-:W-:Y:S01]  /*8150*/  CS2R R62, SRZ ;  /* 0x00000000003e7805 */ /* 0x000fe2000001ff00 */
[----:B------:R2:W2:Y:S01]  /*8160*/  SHFL.IDX PT, R24, R5, RZ, 0x1c1f ;  /* 0x001c1fff05187589 */ /* 0x0004a200000e0000 */
[----:B------:R-:W-:Y:S01]  /*8170*/  CS2R R40, SRZ ;  /* 0x0000000000287805 */ /* 0x000fe2000001ff00 */
[----:B------:R-:W-:Y:S01]  /*8180*/  CS2R R42, SRZ ;  /* 0x00000000002a7805 */ /* 0x000fe2000001ff00 */
[----:B-1----:R-:W-:Y:S01]  /*8190*/  CS2R R12, SRZ ;  /* 0x00000000000c7805 */ /* 0x002fe2000001ff00 */
[----:B----4-:R-:W-:Y:S01]  /*81a0*/  CS2R R6, SRZ ;  /* 0x0000000000067805 */ /* 0x010fe2000001ff00 */
[----:B------:R-:W-:Y:S05]  /*81b0*/  @P0 BRA `(.L_x_1420) ;  /* 0x0000043000000947 */ /* 0x000fea0003800000 */
[C---:B---3--:R-:W-:Y:S01]  /*81c0*/  ISETP.GE.AND P1, PT, R31.reuse, c[0x0][0x27c], PT ;  /* 0x00009f001f007a0c */ /* 0x048fe20003f26270 */
[----:B------:R-:W-:Y:S01]  /*81d0*/  IMAD.SHL.U32 R7, R31, 0x2, RZ ;  /* 0x000000021f077824 */ /* 0x000fe200078e00ff */
[----:B------:R-:W-:Y:S01]  /*81e0*/  SHF.R.S32.HI R12, RZ, 0x1f, R31 ;  /* 0x0000001fff0c7819 */ /* 0x000fe2000001141f */
[----:B------:R-:W-:Y:S01]  /*81f0*/  CS2R R20, SRZ ;  /* 0x0000000000147805 */ /* 0x000fe2000001ff00 */
[C---:B------:R-:W-:Y:S01]  /*8200*/  ISETP.GE.AND P0, PT, R137.reuse, c[0x0][0x27c], PT ;  /* 0x00009f0089007a0c */ /* 0x040fe20003f06270 */
[----:B--2---:R-:W-:Y:S01]  /*8210*/  IMAD.SHL.U32 R5, R137, 0x2, RZ ;  /* 0x0000000289057824 */ /* 0x004fe200078e00ff */
[----:B------:R-:W-:-:S02]  /*8220*/  SHF.L.U64.HI R13, R31, 0x1, R12 ;  /* 0x000000011f0d7819 */ /* 0x000fc4000001020c */
[----:B------:R-:W-:-:S05]  /*8230*/  SHF.R.S32.HI R6, RZ, 0x1f, R137 ;  /* 0x0000001fff067819 */ /* 0x000fca0000011489 */
[-C--:B------:R-:W-:Y:S02]  /*8240*/  @!P1 IADD3 R16, P2, R26, R7.reuse, RZ ;  /* 0x000000071a109210 */ /* 0x080fe40007f5e0ff */
[----:B------:R-:W-:Y:S02]  /*8250*/  @!P1 IADD3 R34, P3, R24, R7, RZ ;  /* 0x0000000718229210 */ /* 0x000fe40007f7e0ff */
[----:B------:R-:W-:Y:S01]  /*8260*/  SHF.L.U64.HI R7, R137, 0x1, R6 ;  /* 0x0000000189077819 */ /* 0x000fe20000010206 */
[--C-:B------:R-:W-:Y:S01]  /*8270*/  @!P1 IMAD.X R17, R27, 0x1, R13.reuse, P2 ;  /* 0x000000011b119824 */ /* 0x100fe200010e060d */
[----:B------:R-:W-:Y:S01]  /*8280*/  @!P0 IADD3 R32, P2, R26, R5, RZ ;  /* 0x000000051a208210 */ /* 0x000fe20007f5e0ff */
[----:B------:R-:W-:Y:S02]  /*8290*/  @!P1 IMAD.X R35, R25, 0x1, R13, P3 ;  /* 0x0000000119239824 */ /* 0x000fe400018e060d */
[----:B------:R-:W-:Y:S01]  /*82a0*/  CS2R R12, SRZ ;  /* 0x00000000000c7805 */ /* 0x000fe2000001ff00 */
[----:B------:R1:W5:Y:S01]  /*82b0*/  @!P1 LD.E.64 R20, [R16.64] ;  /* 0x0000000810149980 */ /* 0x000362000c101b00 */
[----:B------:R-:W-:Y:S01]  /*82c0*/  ISETP.GE.AND P3, PT, R23, c[0x0][0x27c], PT ;  /* 0x00009f0017007a0c */ /* 0x000fe20003f66270 */
[----:B------:R-:W-:-:S03]  /*82d0*/  @!P0 IMAD.X R33, R27, 0x1, R7, P2 ;  /* 0x000000011b218824 */ /* 0x000fc600010e0607 */
[----:B------:R2:W5:Y:S01]  /*82e0*/  @!P1 LD.E.64 R12, [R34.64] ;  /* 0x00000008220c9980 */ /* 0x000562000c101b00 */
[----:B------:R-:W-:Y:S01]  /*82f0*/  @!P0 IADD3 R28, P1, R24, R5, RZ ;  /* 0x00000005181c8210 */ /* 0x000fe20007f3e0ff */
[----:B------:R-:W-:Y:S01]  /*8300*/  CS2R R18, SRZ ;  /* 0x0000000000127805 */ /* 0x000fe2000001ff00 */
[----:B------:R-:W-:-:S03]  /*8310*/  ISETP.GE.AND P2, PT, R138, c[0x0][0x27c], PT ;  /* 0x00009f008a007a0c */ /* 0x000fc60003f46270 */
[----:B------:R-:W-:Y:S02]  /*8320*/  @!P0 IMAD.X R29, R25, 0x1, R7, P1 ;  /* 0x00000001191d8824 */ /* 0x000fe400008e0607 */
[----:B------:R-:W-:Y:S01]  /*8330*/  CS2R R6, SRZ ;  /* 0x0000000000067805 */ /* 0x000fe2000001ff00 */
[C---:B------:R-:W-:Y:S01]  /*8340*/  IMAD.SHL.U32 R15, R23.reuse, 0x2, RZ ;  /* 0x00000002170f7824 */ /* 0x040fe200078e00ff */
[----:B------:R-:W-:Y:S01]  /*8350*/  SHF.R.S32.HI R14, RZ, 0x1f, R23 ;  /* 0x0000001fff0e7819 */ /* 0x000fe20000011417 */
[----:B------:R3:W5:Y:S01]  /*8360*/  @!P0 LD.E.64 R18, [R32.64] ;  /* 0x0000000820128980 */ /* 0x000762000c101b00 */
[----:B------:R-:W-:Y:S02]  /*8370*/  SHF.R.S32.HI R5, RZ, 0x1f, R138 ;  /* 0x0000001fff057819 */ /* 0x000fe4000001148a */
[----:B------:R-:W-:Y:S01]  /*8380*/  SHF.L.U64.HI R14, R23, 0x1, R14 ;  /* 0x00000001170e7819 */ /* 0x000fe2000001020e */
[----:B------:R4:W5:Y:S01]  /*8390*/  @!P0 LD.E.64 R6, [R28.64] ;  /* 0x000000081c068980 */ /* 0x000962000c101b00 */
[----:B------:R-:W-:Y:S01]  /*83a0*/  @!P3 IADD3 R36, P0, R26, R15, RZ ;  /* 0x0000000f1a24b210 */ /* 0x000fe20007f1e0ff */
[----:B------:R-:W-:Y:S01]  /*83b0*/  CS2R R42, SRZ ;  /* 0x00000000002a7805 */ /* 0x000fe2000001ff00 */
[C---:B------:R-:W-:Y:S01]  /*83c0*/  SHF.L.U64.HI R5, R138.reuse, 0x1, R5 ;  /* 0x000000018a057819 */ /* 0x040fe20000010205 */
[----:B-1----:R-:W-:Y:S01]  /*83d0*/  IMAD.SHL.U32 R16, R138, 0x2, RZ ;  /* 0x000000028a107824 */ /* 0x002fe200078e00ff */
[----:B------:R-:W-:Y:S01]  /*83e0*/  ISETP.GE.AND P1, PT, R142, c[0x0][0x27c], PT ;  /* 0x00009f008e007a0c */ /* 0x000fe20003f26270 */
[----:B------:R-:W-:-:S03]  /*83f0*/  @!P3 IMAD.X R37, R27, 0x1, R14, P0 ;  /* 0x000000011b25b824 */ /* 0x000fc600000e060e */
[----:B------:R-:W-:Y:S02]  /*8400*/  @!P2 IADD3 R44, P0, R26, R16, RZ ;  /* 0x000000101a2ca210 */ /* 0x000fe40007f1e0ff */
[----:B--2---:R-:W-:-:S03]  /*8410*/  @!P3 IADD3 R34, P4, R24, R15, RZ ;  /* 0x0000000f1822b210 */ /* 0x004fc60007f9e0ff */
[----:B------:R-:W-:Y:S01]  /*8420*/  @!P2 IMAD.X R45, R27, 0x1, R5, P0 ;  /* 0x000000011b2da824 */ /* 0x000fe200000e0605 */
[----:B------:R-:W-:Y:S01]  /*8430*/  @!P2 IADD3 R38, P0, R24, R16, RZ ;  /* 0x000000101826a210 */ /* 0x000fe20007f1e0ff */
[----:B------:R-:W-:Y:S02]  /*8440*/  @!P3 IMAD.X R35, R25, 0x1, R14, P4 ;  /* 0x000000011923b824 */ /* 0x000fe400020e060e */
[----:B------:R-:W-:Y:S01]  /*8450*/  @!P1 IMAD.WIDE R46, R142, 0x2, R26 ;  /* 0x000000028e2e9825 */ /* 0x000fe200078e021a */
[----:B---3--:R-:W-:-:S03]  /*8460*/  CS2R R32, SRZ ;  /* 0x0000000000207805 */ /* 0x008fc6000001ff00 */
[----:B------:R-:W-:Y:S01]  /*8470*/  @!P2 IMAD.X R39, R25, 0x1, R5, P0 ;  /* 0x000000011927a824 */ /* 0x000fe200000e0605 */
[----:B------:R-:W-:Y:S01]  /*8480*/  ISETP.GE.AND P0, PT, R136, c[0x0][0x27c], PT ;  /* 0x00009f0088007a0c */ /* 0x000fe20003f06270 */
[----:B------:R-:W-:Y:S01]  /*8490*/  @!P1 IMAD.WIDE R40, R142, 0x2, R24 ;  /* 0x000000028e289825 */ /* 0x000fe200078e0218 */
[----:B------:R-:W-:Y:S01]  /*84a0*/  SHF.R.S32.HI R5, RZ, 0x1f, R136 ;  /* 0x0000001fff057819 */ /* 0x000fe20000011488 */
[----:B------:R1:W5:Y:S02]  /*84b0*/  @!P1 LD.E.64 R32, [R46.64] ;  /* 0x000000082e209980 */ /* 0x000364000c101b00 */
[C---:B------:R-:W-:Y:S01]  /*84c0*/  IMAD.SHL.U32 R14, R136.reuse, 0x2, RZ ;  /* 0x00000002880e7824 */ /* 0x040fe200078e00ff */
[----:B------:R-:W-:Y:S01]  /*84d0*/  SHF.L.U64.HI R5, R136, 0x1, R5 ;  /* 0x0000000188057819 */ /* 0x000fe20000010205 */
[----:B------:R2:W5:Y:S06]  /*84e0*/  @!P1 LD.E.64 R42, [R40.64] ;  /* 0x00000008282a9980 */ /* 0x00056c000c101b00 */
[----:B------:R-:W-:-:S05]  /*84f0*/  @!P0 IADD3 R26, P1, R26, R14, RZ ;  /* 0x0000000e1a1a8210 */ /* 0x000fca0007f3e0ff */
[--C-:B------:R-:W-:Y:S01]  /*8500*/  @!P0 IMAD.X R27, R27, 0x1, R5.reuse, P1 ;  /* 0x000000011b1b8824 */ /* 0x100fe200008e0605 */
[----:B------:R-:W-:Y:S01]  /*8510*/  @!P0 IADD3 R24, P1, R24, R14, RZ ;  /* 0x0000000e18188210 */ /* 0x000fe20007f3e0ff */
[----:B------:R-:W-:Y:S01]  /*8520*/  CS2R R16, SRZ ;  /* 0x0000000000107805 */ /* 0x000fe2000001ff00 */
[----:B------:R-:W-:Y:S01]  /*8530*/  CS2R R62, SRZ ;  /* 0x00000000003e7805 */ /* 0x000fe2000001ff00 */
[----:B----4-:R-:W-:Y:S01]  /*8540*/  CS2R R28, SRZ ;  /* 0x00000000001c7805 */ /* 0x010fe2000001ff00 */
[----:B------:R-:W-:Y:S01]  /*8550*/  CS2R R14, SRZ ;  /* 0x00000000000e7805 */ /* 0x000fe2000001ff00 */
[----:B------:R-:W-:Y:S01]  /*8560*/  CS2R R60, SRZ ;  /* 0x00000000003c7805 */ /* 0x000fe2000001ff00 */
[----:B------:R-:W-:Y:S01]  /*8570*/  @!P0 IMAD.X R25, R25, 0x1, R5, P1 ;  /* 0x0000000119198824 */ /* 0x000fe200008e0605 */
[----:B------:R1:W5:Y:S04]  /*8580*/  @!P3 LD.E.64 R16, [R36.64] ;  /* 0x000000082410b980 */ /* 0x000368000c101b00 */
[----:B------:R1:W5:Y:S01]  /*8590*/  @!P3 LD.E.64 R62, [R34.64] ;  /* 0x00000008223eb980 */ /* 0x000362000c101b00 */
[----:B--2---:R-:W-:-:S03]  /*85a0*/  CS2R R40, SRZ ;  /* 0x0000000000287805 */ /* 0x004fc6000001ff00 */
[----:B------:R1:W5:Y:S04]  /*85b0*/  @!P2 LD.E.64 R28, [R44.64] ;  /* 0x000000082c1ca980 */ /* 0x000368000c101b00 */
[----:B------:R1:W5:Y:S04]  /*85c0*/  @!P2 LD.E.64 R40, [R38.64] ;  /* 0x000000082628a980 */ /* 0x000368000c101b00 */
[----:B------:R1:W5:Y:S04]  /*85d0*/  @!P0 LD.E.64 R14, [R26.64] ;  /* 0x000000081a0e8980 */ /* 0x000368000c101b00 */
[----:B------:R1:W5:Y:S02]  /*85e0*/  @!P0 LD.E.64 R60, [R24.64] ;  /* 0x00000008183c8980 */ /* 0x000364000c101b00 */
.L_x_1420:
[----:B---3--:R-:W-:Y:S05]  /*85f0*/  BSYNC B0 ;  /* 0x0000000000007941 */ /* 0x008fea0003800000 */
.L_x_1419:
[--C-:B-1---5:R-:W-:Y:S01]  /*8600*/  IMAD.MOV.U32 R47, RZ, RZ, R43.reuse ;  /* 0x000000ffff2f7224 */ /* 0x122fe200078e002b */
[--C-:B------:R-:W-:Y:S01]  /*8610*/  SHF.R.U64 R44, R42, 0x10, R43.reuse ;  /* 0x000000102a2c7819 */ /* 0x100fe2000000122b */
[----:B------:R-:W-:Y:S01]  /*8620*/  IMAD.MOV.U32 R34, RZ, RZ, R40 ;  /* 0x000000ffff227224 */ /* 0x000fe200078e0028 */
[----:B------:R-:W-:Y:S01]  /*8630*/  SHF.R.U32.HI R36, RZ, 0x10, R43 ;  /* 0x00000010ff247819 */ /* 0x000fe2000001162b */
[----:B--2---:R-:W-:Y:S01]  /*8640*/  IMAD.MOV.U32 R25, RZ, RZ, R7 ;  /* 0x000000ffff197224 */ /* 0x004fe200078e0007 */
[----:B------:R-:W-:Y:S01]  /*8650*/  SHF.R.U64 R43, R40, 0x10, R41 ;  /* 0x00000010282b7819 */ /* 0x000fe20000001229 */
[----:B------:R-:W-:Y:S01]  /*8660*/  IMAD.MOV.U32 R40, RZ, RZ, R6 ;  /* 0x000000ffff287224 */ /* 0x000fe200078e0006 */
[----:B------:R-:W-:Y:S01]  /*8670*/  SHF.R.U64 R54, R28, 0x10, R29 ;  /* 0x000000101c367819 */ /* 0x000fe2000000121d */
[----:B------:R-:W-:Y:S01]  /*8680*/  IMAD.MOV.U32 R56, RZ, RZ, R28 ;  /* 0x000000ffff387224 */ /* 0x000fe200078e001c */
[--C-:B------:R-:W-:Y:S01]  /*8690*/  SHF.R.U64 R52, R20, 0x10, R21.reuse ;  /* 0x0000001014347819 */ /* 0x100fe20000001215 */
[--C-:B------:R-:W-:Y:S01]  /*86a0*/  IMAD.MOV.U32 R55, RZ, RZ, R21.reuse ;  /* 0x000000ffff377224 */ /* 0x100fe200078e0015 */
[----:B------:R-:W-:Y:S01]  /*86b0*/  SHF.R.U32.HI R28, RZ, 0x10, R21 ;  /* 0x00000010ff1c7819 */ /* 0x000fe20000011615 */
[--C-:B------:R-:W-:Y:S01]  /*86c0*/  IMAD.MOV.U32 R53, RZ, RZ, R19.reuse ;  /* 0x000000ffff357224 */ /* 0x100fe200078e0013 */
[----:B------:R-:W-:Y:S01]  /*86d0*/  SHF.R.U64 R51, R18, 0x10, R19 ;  /* 0x0000001012337819 */ /* 0x000fe20000001213 */
[----:B------:R-:W-:Y:S01]  /*86e0*/  IMAD.MOV.U32 R21, RZ, RZ, R17 ;  /* 0x000000ffff157224 */ /* 0x000fe200078e0011 */
[----:B------:R-:W-:Y:S01]  /*86f0*/  SHF.R.U32.HI R24, RZ, 0x10, R19 ;  /* 0x00000010ff187819 */ /* 0x000fe20000011613 */
[----:B------:R-:W-:Y:S01]  /*8700*/  IMAD.MOV.U32 R50, RZ, RZ, R16 ;  /* 0x000000ffff327224 */ /* 0x000fe200078e0010 */
[----:B------:R-:W-:Y:S01]  /*8710*/  PRMT R25, R25, 0x5410, R40 ;  /* 0x0000541019197816 */ /* 0x000fe20000000028 */
[----:B------:R-:W-:Y:S01]  /*8720*/  IMAD R40, R209, -0x80, R4 ;  /* 0xffffff80d1287824 */ /* 0x000fe200078e0204 */
[--C-:B------:R-:W-:Y:S01]  /*8730*/  SHF.R.U64 R48, R16, 0x10, R17.reuse ;  /* 0x0000001010307819 */ /* 0x100fe20000001211 */
[----:B------:R-:W-:Y:S01]  /*8740*/  IMAD.MOV.U32 R38, RZ, RZ, R42 ;  /* 0x000000ffff267224 */ /* 0x000fe200078e002a */
[----:B------:R-:W-:Y:S01]  /*8750*/  SHF.R.U32.HI R19, RZ, 0x10, R17 ;  /* 0x00000010ff137819 */ /* 0x000fe20000011611 */
[----:B------:R-:W-:Y:S01]  /*8760*/  IMAD.MOV.U32 R58, RZ, RZ, R32 ;  /* 0x000000ffff3a7224 */ /* 0x000fe200078e0020 */
[----:B------:R-:W-:Y:S01]  /*8770*/  SHF.R.U64 R17, R12, 0x10, R13 ;  /* 0x000000100c117819 */ /* 0x000fe2000000120d */
[----:B------:R-:W-:Y:S01]  /*8780*/  IMAD.MOV.U32 R39, RZ, RZ, R33 ;  /* 0x000000ffff277224 */ /* 0x000fe200078e0021 */
[----:B------:R-:W-:Y:S01]  /*8790*/  SHF.R.U32.HI R27, RZ, 0x10, R13 ;  /* 0x00000010ff1b7819 */ /* 0x000fe2000001160d */
[----:B------:R-:W-:Y:S01]  /*87a0*/  IMAD.MOV.U32 R16, RZ, RZ, R14 ;  /* 0x000000ffff107224 */ /* 0x000fe200078e000e */
[----:B------:R-:W-:Y:S01]  /*87b0*/  IMNMX R40, R40, 0x80, PT ;  /* 0x0000008028287817 */ /* 0x000fe20003800200 */
[----:B------:R-:W-:Y:S01]  /*87c0*/  IMAD.MOV.U32 R42, RZ, RZ, R12 ;  /* 0x000000ffff2a7224 */ /* 0x000fe200078e000c */
[----:B------:R-:W-:Y:S01]  /*87d0*/  PRMT R27, R27, 0x5410, R17 ;  /* 0x000054101b1b7816 */ /* 0x000fe20000000011 */
[----:B------:R-:W-:Y:S01]  /*87e0*/  IMAD.MOV.U32 R35, RZ, RZ, R29 ;  /* 0x000000ffff237224 */ /* 0x000fe200078e001d */
[----:B------:R-:W-:Y:S01]  /*87f0*/  LOP3.LUT R17, R221, 0x18, R144, 0xf8, !PT ;  /* 0x00000018dd117812 */ /* 0x000fe200078ef890 */
[----:B------:R-:W-:Y:S01]  /*8800*/  IMAD.MOV.U32 R30, RZ, RZ, R20 ;  /* 0x000000ffff1e7224 */ /* 0x000fe200078e0014 */
[----:B------:R-:W-:Y:S01]  /*8810*/  ISETP.GE.AND P1, PT, R223, R40, PT ;  /* 0x00000028df00720c */ /* 0x000fe20003f26270 */
[----:B------:R-:W-:Y:S01]  /*8820*/  IMAD.MOV.U32 R49, RZ, RZ, R15 ;  /* 0x000000ffff317224 */ /* 0x000fe200078e000f */
[----:B------:R-:W-:Y:S01]  /*8830*/  LOP3.LUT R17, R140, R17, R141, 0xf6, !PT ;  /* 0x000000118c117212 */ /* 0x000fe200078ef68d */
[----:B------:R-:W-:Y:S01]  /*8840*/  IMAD.MOV.U32 R45, RZ, RZ, R41 ;  /* 0x000000ffff2d7224 */ /* 0x000fe200078e0029 */
[----:B------:R-:W-:Y:S01]  /*8850*/  LOP3.LUT P0, RZ, R220, 0x4, RZ, 0xc0, !PT ;  /* 0x00000004dcff7812 */ /* 0x000fe2000780c0ff */
[----:B------:R-:W-:Y:S01]  /*8860*/  IMAD.MOV.U32 R26, RZ, RZ, R18 ;  /* 0x000000ffff1a7224 */ /* 0x000fe200078e0012 */
[--C-:B------:R-:W-:Y:S01]  /*8870*/  SHF.R.U64 R57, R32, 0x10, R33.reuse ;  /* 0x0000001020397819 */ /* 0x100fe20000001221 */
[----:B------:R-:W-:Y:S01]  /*8880*/  IMAD.SHL.U32 R17, R17, 0x2, RZ ;  /* 0x0000000211117824 */ /* 0x000fe200078e00ff */
[----:B------:R-:W-:Y:S01]  /*8890*/  SHF.R.U32.HI R37, RZ, 0x10, R33 ;  /* 0x00000010ff257819 */ /* 0x000fe20000011621 */
[----:B------:R-:W-:Y:S01]  /*88a0*/  IMAD.MOV.U32 R20, RZ, RZ, R62 ;  /* 0x000000ffff147224 */ /* 0x000fe200078e003e */
[----:B------:R-:W-:Y:S01]  /*88b0*/  SHF.R.U64 R46, R14, 0x10, R15 ;  /* 0x000000100e2e7819 */ /* 0x000fe2000000120f */
[----:B------:R-:W-:-:S04]  /*88c0*/  DEPBAR.LE SB0, 0x3 ;  /* 0x000080c00000791a */ /* 0x000fc80000000000 */
[----:B------:R-:W-:Y:S01]  /*88d0*/  SHF.R.U32.HI R33, RZ, 0x10, R29 ;  /* 0x00000010ff217819 */ /* 0x000fe2000001161d */
[----:B------:R-:W-:Y:S01]  /*88e0*/  IMAD.MOV.U32 R29, RZ, RZ, R13 ;  /* 0x000000ffff1d7224 */ /* 0x000fe200078e000d */
[----:B------:R-:W-:Y:S01]  /*88f0*/  SHF.R.U32.HI R14, RZ, 0x10, R15 ;  /* 0x00000010ff0e7819 */ /* 0x000fe2000001160f */
[----:B------:R-:W-:Y:S01]  /*8900*/  IMAD.MOV.U32 R15, RZ, RZ, R61 ;  /* 0x000000ffff0f7224 */ /* 0x000fe200078e003d */
[----:B------:R-:W-:Y:S01]  /*8910*/  SHF.R.U32.HI R32, RZ, 0x10, R41 ;  /* 0x00000010ff207819 */ /* 0x000fe20000011629 */
[----:B------:R-:W-:Y:S01]  /*8920*/  IMAD.MOV.U32 R41, RZ, RZ, R63 ;  /* 0x000000ffff297224 */ /* 0x000fe200078e003f */
[--C-:B------:R-:W-:Y:S01]  /*8930*/  SHF.R.U64 R12, R6, 0x10, R7.reuse ;  /* 0x00000010060c7819 */ /* 0x100fe20000001207 */
[----:B------:R-:W-:Y:S01]  /*8940*/  IMAD.MOV.U32 R6, RZ, RZ, R60 ;  /* 0x000000ffff067224 */ /* 0x000fe200078e003c */
[----:B------:R-:W-:Y:S01]  /*8950*/  SHF.R.U32.HI R22, RZ, 0x10, R7 ;  /* 0x00000010ff167819 */ /* 0x000fe20000011607 */
[----:B------:R-:W-:Y:S01]  /*8960*/  BSSY B1, `(.L_x_1421) ;  /* 0x000011a000017945 */ /* 0x000fe20003800000 */
[----:B------:R-:W-:-:S02]  /*8970*/  SHF.R.U64 R7, R62, 0x10, R63 ;  /* 0x000000103e077819 */ /* 0x000fc4000000123f */
[----:B------:R-:W-:Y:S02]  /*8980*/  SHF.R.U32.HI R18, RZ, 0x10, R63 ;  /* 0x00000010ff127819 */ /* 0x000fe4000001163f */
[--C-:B------:R-:W-:Y:S02]  /*8990*/  SHF.R.U64 R5, R60, 0x10, R61.reuse ;  /* 0x000000103c057819 */ /* 0x100fe4000000123d */
[----:B------:R-:W-:Y:S02]  /*89a0*/  SHF.R.U32.HI R13, RZ, 0x10, R61 ;  /* 0x00000010ff0d7819 */ /* 0x000fe4000001163d */
[C---:B------:R-:W-:Y:S02]  /*89b0*/  IADD3 R4, R17.reuse, 0x18100, RZ ;  /* 0x0001810011047810 */ /* 0x040fe40007ffe0ff */
[----:B------:R-:W-:Y:S02]  /*89c0*/  PRMT R22, R22, 0x5410, R12 ;  /* 0x0000541016167816 */ /* 0x000fe4000000000c */
[----:B------:R-:W-:-:S02]  /*89d0*/  IADD3 R12, R17, 0x18140, RZ ;  /* 0x00018140110c7810 */ /* 0x000fc40007ffe0ff */
        /* <DEDUP_REMOVED lines=21> */
[----:B------:R-:W-:Y:S01]  /*8b30*/  @P0 IADD3 R12, R4, -0x40, RZ ;  /* 0xffffffc0040c0810 */ /* 0x000fe20007ffe0ff */
[----:B------:R-:W-:Y:S06]  /*8b40*/  BAR.SYNC.DEFER_BLOCKING 0x0 ;  /* 0x0000000000007b1d */ /* 0x000fec0000010000 */
[----:B------:R-:W-:Y:S05]  /*8b50*/  @P1 BRA `(.L_x_1422) ;  /* 0x00000fa000001947 */ /* 0x000fea0003800000 */
[----:B------:R-:W-:Y:S01]  /*8b60*/  ISETP.GE.AND P0, PT, R142, c[0x0][0x27c], PT ;  /* 0x00009f008e007a0c */ /* 0x000fe20003f06270 */
[----:B------:R-:W-:-:S12]  /*8b70*/  BSSY B0, `(.L_x_1423) ;  /* 0x0000028000007945 */ /* 0x000fd80003800000 */
[----:B------:R-:W-:Y:S05]  /*8b80*/  @P0 BRA `(.L_x_1424) ;  /* 0x0000026000000947 */ /* 0x000fea0003800000 */
[----:B------:R-:W1:Y:S01]  /*8b90*/  LDS.128 R4, [R17+0x18100] ;  /* 0x0181000011047984 */ /* 0x000e620000000c00 */
[----:B------:R-:W-:Y:S02]  /*8ba0*/  HADD2.F32 R41, -RZ, R38.H1_H1 ;  /* 0x30000026ff297230 */ /* 0x000fe40000004100 */
[----:B------:R-:W-:Y:S02]  /*8bb0*/  HADD2.F32 R46, -RZ, R36.H1_H1 ;  /* 0x30000024ff2e7230 */ /* 0x000fe40000004100 */
[----:B------:R-:W-:Y:S02]  /*8bc0*/  HADD2.F32 R47, -RZ, R37.H1_H1 ;  /* 0x30000025ff2f7230 */ /* 0x000fe40000004100 */
[--C-:B------:R-:W-:Y:S02]  /*8bd0*/  HADD2.F32 R49, -RZ, R39.reuse.H1_H1 ;  /* 0x30000027ff317230 */ /* 0x100fe40000004100 */
[----:B------:R-:W-:Y:S02]  /*8be0*/  HADD2.F32 R52, -RZ, R39.H0_H0 ;  /* 0x20000027ff347230 */ /* 0x000fe40000004100 */
[----:B-1----:R-:W-:-:S02]  /*8bf0*/  HADD2.F32 R42, -RZ, R4.H0_H0 ;  /* 0x20000004ff2a7230 */ /* 0x002fc40000004100 */
[----:B------:R-:W-:Y:S02]  /*8c00*/  HADD2.F32 R44, -RZ, R4.H1_H1 ;  /* 0x30000004ff2c7230 */ /* 0x000fe40000004100 */
[--C-:B------:R-:W-:Y:S01]  /*8c10*/  HADD2.F32 R43, -RZ, R5.reuse.H1_H1 ;  /* 0x30000005ff2b7230 */ /* 0x100fe20000004100 */
[----:B------:R-:W-:Y:S01]  /*8c20*/  FMUL.FTZ R50, R42, R41 ;  /* 0x000000292a327220 */ /* 0x000fe20000410000 */
[----:B------:R-:W-:Y:S02]  /*8c30*/  HADD2.F32 R4, -RZ, R5.H0_H0 ;  /* 0x20000005ff047230 */ /* 0x000fe40000004100 */
[--C-:B------:R-:W-:Y:S01]  /*8c40*/  HADD2.F32 R5, -RZ, R6.reuse.H0_H0 ;  /* 0x20000006ff057230 */ /* 0x100fe20000004100 */
[----:B------:R-:W-:Y:S01]  /*8c50*/  FFMA.FTZ R50, R44, R49, R50 ;  /* 0x000000312c327223 */ /* 0x000fe20000010032 */
[----:B------:R-:W-:Y:S02]  /*8c60*/  HADD2.F32 R45, -RZ, R6.H1_H1 ;  /* 0x30000006ff2d7230 */ /* 0x000fe40000004100 */
[----:B------:R-:W-:-:S02]  /*8c70*/  HADD2.F32 R6, -RZ, R7.H0_H0 ;  /* 0x20000007ff067230 */ /* 0x000fc40000004100 */
[----:B------:R-:W-:Y:S01]  /*8c80*/  HADD2.F32 R48, -RZ, R7.H1_H1 ;  /* 0x30000007ff307230 */ /* 0x000fe20000004100 */
[----:B------:R-:W-:Y:S01]  /*8c90*/  FMUL.FTZ R7, R44, R41 ;  /* 0x000000292c077220 */ /* 0x000fe20000410000 */
[----:B------:R-:W-:Y:S01]  /*8ca0*/  HADD2.F32 R44, -RZ, R37.H0_H0 ;  /* 0x20000025ff2c7230 */ /* 0x000fe20000004100 */
[CC--:B------:R-:W-:Y:S02]  /*8cb0*/  FMUL.FTZ R41, R43.reuse, R46.reuse ;  /* 0x0000002e2b297220 */ /* 0x0c0fe40000410000 */
[C---:B------:R-:W-:Y:S02]  /*8cc0*/  FMUL.FTZ R46, R4.reuse, R46 ;  /* 0x0000002e042e7220 */ /* 0x040fe40000410000 */
[-C--:B------:R-:W-:Y:S01]  /*8cd0*/  FFMA.FTZ R41, R4, R47.reuse, -R41 ;  /* 0x0000002f04297223 */ /* 0x080fe20000010829 */
[----:B------:R-:W-:Y:S01]  /*8ce0*/  HADD2.F32 R4, -RZ, R38.H0_H0 ;  /* 0x20000026ff047230 */ /* 0x000fe20000004100 */
[----:B------:R-:W-:Y:S01]  /*8cf0*/  FFMA.FTZ R46, R43, R47, R46 ;  /* 0x0000002f2b2e7223 */ /* 0x000fe2000001002e */
[----:B------:R-:W-:Y:S01]  /*8d00*/  HADD2.F32 R43, -RZ, R36.H0_H0 ;  /* 0x20000024ff2b7230 */ /* 0x000fe20000004100 */
[----:B------:R-:W-:-:S02]  /*8d10*/  FFMA.FTZ R7, R42, R49, -R7 ;  /* 0x000000312a077223 */ /* 0x000fc40000010807 */
[-C--:B------:R-:W-:Y:S02]  /*8d20*/  FMUL.FTZ R42, R45, R4.reuse ;  /* 0x000000042d2a7220 */ /* 0x080fe40000410000 */
[-C--:B------:R-:W-:Y:S02]  /*8d30*/  FMUL.FTZ R47, R48, R43.reuse ;  /* 0x0000002b302f7220 */ /* 0x080fe40000410000 */
[C---:B------:R-:W-:Y:S02]  /*8d40*/  FMUL.FTZ R4, R5.reuse, R4 ;  /* 0x0000000405047220 */ /* 0x040fe40000410000 */
[C---:B------:R-:W-:Y:S02]  /*8d50*/  FMUL.FTZ R43, R6.reuse, R43 ;  /* 0x0000002b062b7220 */ /* 0x040fe40000410000 */
[----:B------:R-:W-:Y:S02]  /*8d60*/  FFMA.FTZ R47, R6, R44, -R47 ;  /* 0x0000002c062f7223 */ /* 0x000fe4000001082f */
[-C--:B------:R-:W-:Y:S01]  /*8d70*/  FFMA.FTZ R42, R5, R52.reuse, -R42 ;  /* 0x00000034052a7223 */ /* 0x080fe2000001082a */
[----:B------:R-:W-:Y:S01]  /*8d80*/  F2FP.PACK_AB R5, R46, R41 ;  /* 0x000000292e05723e */ /* 0x000fe200000000ff */
[----:B------:R-:W-:Y:S01]  /*8d90*/  FFMA.FTZ R45, R45, R52, R4 ;  /* 0x000000342d2d7223 */ /* 0x000fe20000010004 */
[----:B------:R-:W-:Y:S01]  /*8da0*/  F2FP.PACK_AB R4, R50, R7 ;  /* 0x000000073204723e */ /* 0x000fe200000000ff */
[----:B------:R-:W-:-:S03]  /*8db0*/  FFMA.FTZ R44, R48, R44, R43 ;  /* 0x0000002c302c7223 */ /* 0x000fc6000001002b */
[----:B------:R-:W-:Y:S02]  /*8dc0*/  F2FP.PACK_AB R6, R45, R42 ;  /* 0x0000002a2d06723e */ /* 0x000fe400000000ff */
[----:B------:R-:W-:-:S05]  /*8dd0*/  F2FP.PACK_AB R7, R44, R47 ;  /* 0x0000002f2c07723e */ /* 0x000fca00000000ff */
[----:B------:R1:W-:Y:S02]  /*8de0*/  STS.128 [R17+0x18100], R4 ;  /* 0x0181000411007388 */ /* 0x0003e40000000c00 */
.L_x_1424:
[----:B------:R-:W-:Y:S05]  /*8df0*/  BSYNC B0 ;  /* 0x0000000000007941 */ /* 0x000fea0003800000 */
.L_x_1423:
[----:B------:R-:W-:Y:S01]  /*8e00*/  ISETP.GE.AND P0, PT, R138, c[0x0][0x27c], PT ;  /* 0x00009f008a007a0c */ /* 0x000fe20003f06270 */
[----:B------:R-:W-:-:S12]  /*8e10*/  BSSY B0, `(.L_x_1425) ;  /* 0x0000028000007945 */ /* 0x000fd80003800000 */
[----:B------:R-:W-:Y:S05]  /*8e20*/  @P0 BRA `(.L_x_1426) ;  /* 0x0000026000000947 */ /* 0x000fea0003800000 */
[----:B-1----:R-:W1:Y:S01]  /*8e30*/  LDS.128 R4, [R12] ;  /* 0x000000000c047984 */ /* 0x002e620000000c00 */
        /* <DEDUP_REMOVED lines=36> */
[----:B------:R1:W-:Y:S02]  /*9080*/  STS.128 [R12], R4 ;  /* 0x000000040c007388 */ /* 0x0003e40000000c00 */
.L_x_1426:
[----:B------:R-:W-:Y:S05]  /*9090*/  BSYNC B0 ;  /* 0x0000000000007941 */ /* 0x000fea0003800000 */
.L_x_1425:
[----:B------:R-:W-:Y:S01]  /*90a0*/  ISETP.GE.AND P0, PT, R31, c[0x0][0x27c], PT ;  /* 0x00009f001f007a0c */ /* 0x000fe20003f06270 */
[----:B------:R-:W-:-:S12]  /*90b0*/  BSSY B0, `(.L_x_1427) ;  /* 0x0000028000007945 */ /* 0x000fd80003800000 */
[----:B------:R-:W-:Y:S05]  /*90c0*/  @P0 BRA `(.L_x_1428) ;  /* 0x0000026000000947 */ /* 0x000fea0003800000 */
[----:B-1----:R-:W1:Y:S01]  /*90d0*/  LDS.128 R4, [R17+0x1c100] ;  /* 0x01c1000011047984 */ /* 0x002e620000000c00 */
        /* <DEDUP_REMOVED lines=37> */
.L_x_1428:
[----:B------:R-:W-:Y:S05]  /*9330*/  BSYNC B0 ;  /* 0x0000000000007941 */ /* 0x000fea0003800000 */
.L_x_1427:
        /* <DEDUP_REMOVED lines=41> */
.L_x_1430:
[----:B------:R-:W-:Y:S05]  /*95d0*/  BSYNC B0 ;  /* 0x0000000000007941 */ /* 0x000fea0003800000 */
.L_x_1429:
        /* <DEDUP_REMOVED lines=41> */
.L_x_1432:
[----:B------:R-:W-:Y:S05]  /*9870*/  BSYNC B0 ;  /* 0x0000000000007941 */ /* 0x000fea0003800000 */
.L_x_1431:
[----:B------:R-:W-:-:S13]  /*9880*/  ISETP.GE.AND P0, PT, R136, c[0x0][0x27c], PT ;  /* 0x00009f0088007a0c */ /* 0x000fda0003f06270 */
        /* <DEDUP_REMOVED lines=39> */
.L_x_1422:
[----:B------:R-:W-:Y:S05]  /*9b00*/  BSYNC B1 ;  /* 0x0000000000017941 */ /* 0x000fea0003800000 */
.L_x_1421:
[----:B------:R-:W-:-:S13]  /*9b10*/  ISETP.GE.AND P0, PT, R8, R40, PT ;  /* 0x000000280800720c */ /* 0x000fda0003f06270 */
[----:B------:R-:W-:Y:S05]  /*9b20*/  @P0 BRA `(.L_x_1433) ;  /* 0x00003d7000000947 */ /* 0x000fea0003800000 */
[----:B------:R-:W-:Y:S01]  /*9b30*/  ISETP.GE.AND P0, PT, R142, c[0x0][0x27c], PT ;  /* 0x00009f008e007a0c */ /* 0x000fe20003f06270 */
[----:B------:R-:W-:-:S12]  /*9b40*/  BSSY B0, `(.L_x_1434) ;  /* 0x0000028000007945 */ /* 0x000fd80003800000 */
[----:B------:R-:W-:Y:S05]  /*9b50*/  @P0 BRA `(.L_x_1435) ;  /* 0x0000026000000947 */ /* 0x000fea0003800000 */
[----:B-1----:R-:W1:Y:S01]  /*9b60*/  LDS.128 R4, [R17+0x1a100] ;  /* 0x01a1000011047984 */ /* 0x002e620000000c00 */
[----:B------:R-:W-:Y:S02]  /*9b70*/  HADD2.F32 R8, -RZ, R38.H1_H1 ;  /* 0x30000026ff087230 */ /* 0x000fe40000004100 */
[----:B------:R-:W-:Y:S02]  /*9b80*/  HADD2.F32 R45, -RZ, R36.H1_H1 ;  /* 0x30000024ff2d7230 */ /* 0x000fe40000004100 */
[----:B------:R-:W-:Y:S02]  /*9b90*/  HADD2.F32 R47, -RZ, R37.H1_H1 ;  /* 0x30000025ff2f7230 */ /* 0x000fe40000004100 */
[----:B------:R-:W-:Y:S02]  /*9ba0*/  HADD2.F32 R38, -RZ, R38.H0_H0 ;  /* 0x20000026ff267230 */ /* 0x000fe40000004100 */
[----:B------:R-:W-:Y:S02]  /*9bb0*/  HADD2.F32 R36, -RZ, R36.H0_H0 ;  /* 0x20000024ff247230 */ /* 0x000fe40000004100 */
[----:B------:R-:W-:-:S02]  /*9bc0*/  HADD2.F32 R44, -RZ, R39.H1_H1 ;  /* 0x30000027ff2c7230 */ /* 0x000fc40000004100 */
[----:B------:R-:W-:Y:S02]  /*9bd0*/  HADD2.F32 R39, -RZ, R39.H0_H0 ;  /* 0x20000027ff277230 */ /* 0x000fe40000004100 */
[----:B------:R-:W-:Y:S02]  /*9be0*/  HADD2.F32 R37, -RZ, R37.H0_H0 ;  /* 0x20000025ff257230 */ /* 0x000fe40000004100 */
[--C-:B-1----:R-:W-:Y:S02]  /*9bf0*/  HADD2.F32 R41, -RZ, R4.reuse.H0_H0 ;  /* 0x20000004ff297230 */ /* 0x102fe40000004100 */
[----:B------:R-:W-:Y:S02]  /*9c00*/  HADD2.F32 R43, -RZ, R4.H1_H1 ;  /* 0x30000004ff2b7230 */ /* 0x000fe40000004100 */
[--C-:B------:R-:W-:Y:S01]  /*9c10*/  HADD2.F32 R40, -RZ, R5.reuse.H1_H1 ;  /* 0x30000005ff287230 */ /* 0x100fe20000004100 */
[C---:B------:R-:W-:Y:S01]  /*9c20*/  FMUL.FTZ R48, R8.reuse, R41 ;  /* 0x0000002908307220 */ /* 0x040fe20000410000 */
[----:B------:R-:W-:Y:S01]  /*9c30*/  HADD2.F32 R4, -RZ, R5.H0_H0 ;  /* 0x20000005ff047230 */ /* 0x000fe20000004100 */
[----:B------:R-:W-:Y:S01]  /*9c40*/  FMUL.FTZ R46, R8, R43 ;  /* 0x0000002b082e7220 */ /* 0x000fe20000410000 */
[--C-:B------:R-:W-:Y:S01]  /*9c50*/  HADD2.F32 R5, -RZ, R6.reuse.H0_H0 ;  /* 0x20000006ff057230 */ /* 0x100fe20000004100 */
[C---:B------:R-:W-:Y:S01]  /*9c60*/  FMUL.FTZ R8, R45.reuse, R40 ;  /* 0x000000282d087220 */ /* 0x040fe20000410000 */
[----:B------:R-:W-:Y:S01]  /*9c70*/  HADD2.F32 R42, -RZ, R6.H1_H1 ;  /* 0x30000006ff2a7230 */ /* 0x000fe20000004100 */
[-C--:B------:R-:W-:Y:S01]  /*9c80*/  FMUL.FTZ R45, R45, R4.reuse ;  /* 0x000000042d2d7220 */ /* 0x080fe20000410000 */
[--C-:B------:R-:W-:Y:S01]  /*9c90*/  HADD2.F32 R6, -RZ, R7.reuse.H0_H0 ;  /* 0x20000007ff067230 */ /* 0x100fe20000004100 */
[C---:B------:R-:W-:Y:S01]  /*9ca0*/  FFMA.FTZ R8, R47.reuse, R4, -R8 ;  /* 0x000000042f087223 */ /* 0x040fe20000010808 */
[----:B------:R-:W-:Y:S01]  /*9cb0*/  HADD2.F32 R7, -RZ, R7.H1_H1 ;  /* 0x30000007ff077230 */ /* 0x000fe20000004100 */
[----:B------:R-:W-:-:S02]  /*9cc0*/  FFMA.FTZ R45, R47, R40, R45 ;  /* 0x000000282f2d7223 */ /* 0x000fc4000001002d */
[C---:B------:R-:W-:Y:S02]  /*9cd0*/  FMUL.FTZ R4, R38.reuse, R42 ;  /* 0x0000002a26047220 */ /* 0x040fe40000410000 */
[----:B------:R-:W-:Y:S02]  /*9ce0*/  FMUL.FTZ R40, R38, R5 ;  /* 0x0000000526287220 */ /* 0x000fe40000410000 */
[C---:B------:R-:W-:Y:S02]  /*9cf0*/  FMUL.FTZ R38, R36.reuse, R7 ;  /* 0x0000000724267220 */ /* 0x040fe40000410000 */
[----:B------:R-:W-:Y:S02]  /*9d00*/  FMUL.FTZ R36, R36, R6 ;  /* 0x0000000624247220 */ /* 0x000fe40000410000 */
[C---:B------:R-:W-:Y:S02]  /*9d10*/  FFMA.FTZ R46, R44.reuse, R41, -R46 ;  /* 0x000000292c2e7223 */ /* 0x040fe4000001082e */
[----:B------:R-:W-:-:S02]  /*9d20*/  FFMA.FTZ R43, R44, R43, R48 ;  /* 0x0000002b2c2b7223 */ /* 0x000fc40000010030 */
[----:B------:R-:W-:Y:S01]  /*9d30*/  FFMA.FTZ R41, R39, R5, -R4 ;  /* 0x0000000527297223 */ /* 0x000fe20000010804 */
[----:B------:R-:W-:Y:S01]  /*9d40*/  F2FP.PACK_AB R5, R45, R8 ;  /* 0x000000082d05723e */ /* 0x000fe200000000ff */
[----:B------:R-:W-:Y:S01]  /*9d50*/  FFMA.FTZ R40, R39, R42, R40 ;  /* 0x0000002a27287223 */ /* 0x000fe20000010028 */
[----:B------:R-:W-:Y:S01]  /*9d60*/  F2FP.PACK_AB R4, R43, R46 ;  /* 0x0000002e2b04723e */ /* 0x000fe200000000ff */
[C---:B------:R-:W-:Y:S02]  /*9d70*/  FFMA.FTZ R38, R37.reuse, R6, -R38 ;  /* 0x0000000625267223 */ /* 0x040fe40000010826 */
[----:B------:R-:W-:Y:S01]  /*9d80*/  FFMA.FTZ R7, R37, R7, R36 ;  /* 0x0000000725077223 */ /* 0x000fe20000010024 */
[----:B------:R-:W-:-:S04]  /*9d90*/  F2FP.PACK_AB R6, R40, R41 ;  /* 0x000000292806723e */ /* 0x000fc800000000ff */
[----:B------:R-:W-:-:S05]  /*9da0*/  F2FP.PACK_AB R7, R7, R38 ;  /* 0x000000260707723e */ /* 0x000fca00000000ff */
[----:B------:R1:W-:Y:S02]  /*9db0*/  STS.128 [R17+0x1a100], R4 ;  /* 0x01a1000411007388 */ /* 0x0003e40000000c00 */
.L_x_1435:
[----:B------:R-:W-:Y:S05]  /*9dc0*/  BSYNC B0 ;  /* 0x0000000000007941 */ /* 0x000fea0003800000 */
.L_x_1434:
        /* <DEDUP_REMOVED lines=41> */
.L_x_1437:
[----:B------:R-:W-:Y:S05]  /*a060*/  BSYNC B0 ;  /* 0x0000000000007941 */ /* 0x000fea0003800000 */
.L_x_1436:
        /* <DEDUP_REMOVED lines=8> */
[----:B------:R-:W-:Y:S02]  /*a0f0*/  HADD2.F32 R29, -RZ, R29.H0_H0 ;  /* 0x2000001dff1d7230 */ /* 0x000fe40000004100 */
[----:B------:R-:W-:-:S02]  /*a100*/  HADD2.F32 R27, -RZ, R27.H0_H0 ;  /* 0x2000001bff1b7230 */ /* 0x000fc40000004100 */
        /* <DEDUP_REMOVED lines=11> */
[----:B------:R-:W-:Y:S01]  /*a1c0*/  FFMA.FTZ R37, R36, R31, -R37 ;  /* 0x0000001f24257223 */ /* 0x000fe20000010825 */
[--C-:B------:R-:W-:Y:S01]  /*a1d0*/  HADD2.F32 R6, -RZ, R7.reuse.H0_H0 ;  /* 0x20000007ff067230 */ /* 0x100fe20000004100 */
[-C--:B------:R-:W-:Y:S01]  /*a1e0*/  FMUL.FTZ R35, R35, R4.reuse ;  /* 0x0000000423237220 */ /* 0x080fe20000410000 */
[----:B------:R-:W-:Y:S01]  /*a1f0*/  HADD2.F32 R7, -RZ, R7.H1_H1 ;  /* 0x30000007ff077230 */ /* 0x000fe20000004100 */
[----:B------:R-:W-:-:S02]  /*a200*/  FFMA.FTZ R8, R39, R4, -R8 ;  /* 0x0000000427087223 */ /* 0x000fc40000010808 */
[C---:B------:R-:W-:Y:S02]  /*a210*/  FMUL.FTZ R4, R29.reuse, R34 ;  /* 0x000000221d047220 */ /* 0x040fe40000410000 */
[----:B------:R-:W-:Y:S02]  /*a220*/  FMUL.FTZ R31, R29, R5 ;  /* 0x000000051d1f7220 */ /* 0x000fe40000410000 */
[C---:B------:R-:W-:Y:S02]  /*a230*/  FMUL.FTZ R29, R27.reuse, R7 ;  /* 0x000000071b1d7220 */ /* 0x040fe40000410000 */
[----:B------:R-:W-:Y:S02]  /*a240*/  FMUL.FTZ R27, R27, R6 ;  /* 0x000000061b1b7220 */ /* 0x000fe40000410000 */
[----:B------:R-:W-:Y:S02]  /*a250*/  FFMA.FTZ R35, R39, R32, R35 ;  /* 0x0000002027237223 */ /* 0x000fe40000010023 */
[----:B------:R-:W-:-:S02]  /*a260*/  FFMA.FTZ R29, R28, R6, -R29 ;  /* 0x000000061c1d7223 */ /* 0x000fc4000001081d */
[----:B------:R-:W-:Y:S02]  /*a270*/  FFMA.FTZ R38, R36, R33, R38 ;  /* 0x0000002124267223 */ /* 0x000fe40000010026 */
[C---:B------:R-:W-:Y:S01]  /*a280*/  FFMA.FTZ R32, R30.reuse, R5, -R4 ;  /* 0x000000051e207223 */ /* 0x040fe20000010804 */
[----:B------:R-:W-:Y:S01]  /*a290*/  F2FP.PACK_AB R5, R35, R8 ;  /* 0x000000082305723e */ /* 0x000fe200000000ff */
[----:B------:R-:W-:Y:S01]  /*a2a0*/  FFMA.FTZ R31, R30, R34, R31 ;  /* 0x000000221e1f7223 */ /* 0x000fe2000001001f */
[----:B------:R-:W-:Y:S01]  /*a2b0*/  F2FP.PACK_AB R4, R38, R37 ;  /* 0x000000252604723e */ /* 0x000fe200000000ff */
[----:B------:R-:W-:-:S03]  /*a2c0*/  FFMA.FTZ R28, R28, R7, R27 ;  /* 0x000000071c1c7223 */ /* 0x000fc6000001001b */
[----:B------:R-:W-:Y:S02]  /*a2d0*/  F2FP.PACK_AB R6, R31, R32 ;  /* 0x000000201f06723e */ /* 0x000fe400000000ff */
[----:B------:R-:W-:-:S05]  /*a2e0*/  F2FP.PACK_AB R7, R28, R29 ;  /* 0x0000001d1c07723e */ /* 0x000fca00000000ff */
[----:B------:R1:W-:Y:S02]  /*a2f0*/  STS.128 [R17+0x1e100], R4 ;  /* 0x01e1000411007388 */ /* 0x0003e40000000c00 */
.L_x_1439:
[----:B------:R-:W-:Y:S05]  /*a300*/  BSYNC B0 ;  /* 0x0000000000007941 */ /* 0x000fea0003800000 */
.L_x_1438:
[----:B------:R-:W-:Y:S01]  /*a310*/  ISETP.GE.AND P0, PT, R137, c[0x0][0x27c], PT ;  /* 0x00009f0089007a0c */ /* 0x000fe20003f06270 */
[----:B------:R-:W-:-:S12]  /*a320*/  BSSY B0, `(.L_x_1440) ;  /* 0x0000028000007945 */ /* 0x000fd80003800000 */
[----:B------:R-:W-:Y:S05]  /*a330*/  @P0 BRA `(.L_x_1441) ;  /* 0x0000026000000947 */ /* 0x000fea0003800000 */
[----:B-1----:R-:W1:Y:S01]  /*a340*/  LDS.128 R4, [R12+0x6000] ;  /* 0x006000000c047984 */ /* 0x002e620000000c00 */
[--C-:B------:R-:W-:Y:S02]  /*a350*/  HADD2.F32 R8, -RZ, R25.reuse.H1_H1 ;  /* 0x30000019ff087230 */ /* 0x100fe40000004100 */
        /* <DEDUP_REMOVED lines=26> */
[----:B------:R-:W-:-:S02]  /*a500*/  FFMA.FTZ R34, R32, R29, R34 ;  /* 0x0000001d20227223 */ /* 0x000fc40000010022 */
[C---:B------:R-:W-:Y:S01]  /*a510*/  FFMA.FTZ R28, R26.reuse, R5, -R4 ;  /* 0x000000051a1c7223 */ /* 0x040fe20000010804 */
        /* <DEDUP_REMOVED lines=8> */
.L_x_1441:
[----:B------:R-:W-:Y:S05]  /*a5a0*/  BSYNC B0 ;  /* 0x0000000000007941 */ /* 0x000fea0003800000 */
.L_x_1440:
        /* <DEDUP_REMOVED lines=41> */
.L_x_1443:
[----:B------:R-:W-:Y:S05]  /*a840*/  BSYNC B0 ;  /* 0x0000000000007941 */ /* 0x000fea0003800000 */
.L_x_1442:
[----:B------:R-:W-:-:S13]  /*a850*/  ISETP.GE.AND P0, PT, R136, c[0x0][0x27c], PT ;  /* 0x00009f0088007a0c */ /* 0x000fda0003f06270 */
        /* <DEDUP_REMOVED lines=38> */
[----:B------:R1:W-:Y:S01]  /*aac0*/  STS.128 [R12+0xa000], R4 ;  /* 0x00a000040c007388 */ /* 0x0003e20000000c00 */
[----:B------:R-:W-:Y:S05]  /*aad0*/  BRA `(.L_x_1433) ;  /* 0x00002dc000007947 */ /* 0x000fea0003800000 */
.L_x_1418:
[----:B------:R-:W-:Y:S01]  /*aae0*/  ISETP.GE.AND P0, PT, R13, R4, PT ;  /* 0x000000040d00720c */ /* 0x000fe20003f06270 */
[C---:B------:R-:W-:Y:S01]  /*aaf0*/  IMAD.IADD R28, R142.reuse, 0x1, R23 ;  /* 0x000000018e1c7824 */ /* 0x040fe200078e0217 */
[----:B------:R1:W2:Y:S01]  /*ab00*/  SHFL.IDX PT, R43, R12, RZ, 0x1c1f ;  /* 0x001c1fff0c2b7589 */ /* 0x0002a200000e0000 */
[----:B------:R-:W-:Y:S01]  /*ab10*/  IMAD.IADD R40, R142, 0x1, R31 ;  /* 0x000000018e287824 */ /* 0x000fe200078e021f */
[----:B------:R-:W-:Y:S01]  /*ab20*/  BSSY B0, `(.L_x_1444) ;  /* 0x000003a000007945 */ /* 0x000fe20003800000 */
[----:B------:R-:W-:Y:S01]  /*ab30*/  CS2R R50, SRZ ;  /* 0x0000000000327805 */ /* 0x000fe2000001ff00 */
[----:B------:R-:W-:Y:S01]  /*ab40*/  SHF.R.S32.HI R25, RZ, 0x1f, R28 ;  /* 0x0000001fff197819 */ /* 0x000fe2000001141c */
[----:B------:R3:W4:Y:S01]  /*ab50*/  SHFL.IDX PT, R42, R7, RZ, 0x1c1f ;  /* 0x001c1fff072a7589 */ /* 0x00072200000e0000 */
[----:B------:R-:W-:Y:S01]  /*ab60*/  SHF.R.S32.HI R37, RZ, 0x1f, R40 ;  /* 0x0000001fff257819 */ /* 0x000fe20000011428 */
[----:B------:R-:W-:Y:S01]  /*ab70*/  CS2R R48, SRZ ;  /* 0x0000000000307805 */ /* 0x000fe2000001ff00 */
[----:B------:R-:W-:Y:S01]  /*ab80*/  LEA.HI R26, R25, R28, RZ, 0x3 ;  /* 0x0000001c191a7211 */ /* 0x000fe200078f18ff */
[----:B------:R3:W2:Y:S01]  /*ab90*/  SHFL.IDX PT, R31, R6, RZ, 0x1c1f ;  /* 0x001c1fff061f7589 */ /* 0x0006a200000e0000 */
[----:B------:R-:W-:Y:S01]  /*aba0*/  LEA.HI R38, R37, R40, RZ, 0x3 ;  /* 0x0000002825267211 */ /* 0x000fe200078f18ff */
[----:B------:R-:W-:Y:S01]  /*abb0*/  CS2R R46, SRZ ;  /* 0x00000000002e7805 */ /* 0x000fe2000001ff00 */
[----:B------:R-:W-:Y:S01]  /*abc0*/  CS2R R44, SRZ ;  /* 0x00000000002c7805 */ /* 0x000fe2000001ff00 */
[----:B------:R3:W2:Y:S01]  /*abd0*/  SHFL.IDX PT, R30, R5, RZ, 0x1c1f ;  /* 0x001c1fff051e7589 */ /* 0x0006a200000e0000 */
[----:B------:R-:W-:Y:S01]  /*abe0*/  CS2R R34, SRZ ;  /* 0x0000000000227805 */ /* 0x000fe2000001ff00 */
[----:B------:R-:W-:Y:S01]  /*abf0*/  CS2R R32, SRZ ;  /* 0x0000000000207805 */ /* 0x000fe2000001ff00 */
[----:B------:R-:W-:Y:S01]  /*ac00*/  CS2R R22, SRZ ;  /* 0x0000000000167805 */ /* 0x000fe2000001ff00 */
[----:B------:R-:W-:Y:S01]  /*ac10*/  CS2R R20, SRZ ;  /* 0x0000000000147805 */ /* 0x000fe2000001ff00 */
[----:B------:R-:W-:Y:S01]  /*ac20*/  CS2R R18, SRZ ;  /* 0x0000000000127805 */ /* 0x000fe2000001ff00 */
[----:B------:R-:W-:Y:S01]  /*ac30*/  CS2R R16, SRZ ;  /* 0x0000000000107805 */ /* 0x000fe2000001ff00 */
[----:B------:R-:W-:Y:S01]  /*ac40*/  CS2R R14, SRZ ;  /* 0x00000000000e7805 */ /* 0x000fe2000001ff00 */
[----:B------:R-:W-:Y:S01]  /*ac50*/  SHF.R.S32.HI R24, RZ, 0x3, R26 ;  /* 0x00000003ff187819 */ /* 0x000fe2000001141a */
[----:B-1----:R-:W-:Y:S01]  /*ac60*/  CS2R R12, SRZ ;  /* 0x00000000000c7805 */ /* 0x002fe2000001ff00 */
[----:B------:R-:W-:Y:S01]  /*ac70*/  SHF.R.S32.HI R36, RZ, 0x3, R38 ;  /* 0x00000003ff247819 */ /* 0x000fe20000011426 */
[----:B------:R-:W-:Y:S05]  /*ac80*/  @P0 BRA `(.L_x_1445) ;  /* 0x0000023000000947 */ /* 0x000fea0003800000 */
[C---:B------:R-:W-:Y:S01]  /*ac90*/  ISETP.GE.AND P0, PT, R144.reuse, c[0x0][0x27c], PT ;  /* 0x00009f0090007a0c */ /* 0x040fe20003f06270 */
[----:B------:R-:W-:Y:S01]  /*aca0*/  CS2R R46, SRZ ;  /* 0x00000000002e7805 */ /* 0x000fe2000001ff00 */
[C---:B---3--:R-:W-:Y:S01]  /*acb0*/  IADD3 R6, R144.reuse, 0x20, RZ ;  /* 0x0000002090067810 */ /* 0x048fe20007ffe0ff */
        /* <DEDUP_REMOVED lines=10> */
[-C--:B----4-:R-:W-:Y:S02]  /*ad60*/  @!P0 IADD3 R54, P3, R42, R53.reuse, RZ ;  /* 0x000000352a368210 */ /* 0x090fe40007f7e0ff */
[----:B------:R-:W-:Y:S01]  /*ad70*/  @!P2 SHF.L.U32 R7, R36, 0x3, RZ ;  /* 0x000000032407a819 */ /* 0x000fe200000006ff */
[----:B------:R-:W-:Y:S02]  /*ad80*/  @!P1 IMAD.SHL.U32 R6, R24, 0x8, RZ ;  /* 0x0000000818069824 */ /* 0x000fe400078e00ff */
[----:B--2---:R-:W-:Y:S01]  /*ad90*/  @!P0 IMAD.X R55, R43, 0x1, R5, P3 ;  /* 0x000000012b378824 */ /* 0x004fe200018e0605 */
[----:B------:R-:W-:Y:S01]  /*ada0*/  @!P0 IADD3 R52, P3, R30, R53, RZ ;  /* 0x000000351e348210 */ /* 0x000fe20007f7e0ff */
[C---:B------:R-:W-:Y:S01]  /*adb0*/  @!P2 IMAD.WIDE R56, R7.reuse, 0x2, R42 ;  /* 0x000000020738a825 */ /* 0x040fe200078e022a */
[----:B------:R-:W-:Y:S01]  /*adc0*/  CS2R R22, SRZ ;  /* 0x0000000000167805 */ /* 0x000fe2000001ff00 */
[----:B------:R-:W-:Y:S01]  /*add0*/  CS2R R20, SRZ ;  /* 0x0000000000147805 */ /* 0x000fe2000001ff00 */
[----:B------:R-:W-:Y:S01]  /*ade0*/  CS2R R34, SRZ ;  /* 0x0000000000227805 */ /* 0x000fe2000001ff00 */
[----:B------:R-:W-:Y:S01]  /*adf0*/  @!P2 IMAD.WIDE R58, R7, 0x2, R30 ;  /* 0x00000002073aa825 */ /* 0x000fe200078e021e */
[----:B------:R-:W-:Y:S01]  /*ae00*/  CS2R R32, SRZ ;  /* 0x0000000000207805 */ /* 0x000fe2000001ff00 */
[----:B------:R-:W-:Y:S01]  /*ae10*/  CS2R R14, SRZ ;  /* 0x00000000000e7805 */ /* 0x000fe2000001ff00 */
[----:B------:R-:W-:Y:S01]  /*ae20*/  CS2R R12, SRZ ;  /* 0x00000000000c7805 */ /* 0x000fe2000001ff00 */
[C---:B------:R-:W-:Y:S01]  /*ae30*/  @!P1 IMAD.WIDE R42, R6.reuse, 0x2, R42 ;  /* 0x00000002062a9825 */ /* 0x040fe200078e022a */
[----:B------:R-:W-:Y:S01]  /*ae40*/  @!P0 IADD3.X R53, R31, R5, RZ, P3, !PT ;  /* 0x000000051f358210 */ /* 0x000fe20001ffe4ff */
[----:B------:R1:W5:Y:S02]  /*ae50*/  @!P2 LD.E.128 R44, [R56.64] ;  /* 0x00000008382ca980 */ /* 0x000364000c101d00 */
[----:B------:R-:W-:-:S02]  /*ae60*/  @!P1 IMAD.WIDE R6, R6, 0x2, R30 ;  /* 0x0000000206069825 */ /* 0x000fc400078e021e */
[----:B------:R1:W5:Y:S04]  /*ae70*/  @!P2 LD.E.128 R16, [R58.64] ;  /* 0x000000083a10a980 */ /* 0x000368000c101d00 */
[----:B------:R1:W5:Y:S04]  /*ae80*/  @!P1 LD.E.128 R48, [R42.64] ;  /* 0x000000082a309980 */ /* 0x000368000c101d00 */
[----:B------:R1:W5:Y:S04]  /*ae90*/  @!P1 LD.E.128 R20, [R6.64] ;  /* 0x0000000806149980 */ /* 0x000368000c101d00 */
[----:B------:R1:W5:Y:S04]  /*aea0*/  @!P0 LD.E.128 R32, [R54.64] ;  /* 0x0000000836208980 */ /* 0x000368000c101d00 */
[----:B------:R1:W5:Y:S02]  /*aeb0*/  @!P0 LD.E.128 R12, [R52.64] ;  /* 0x00000008340c8980 */ /* 0x000364000c101d00 */
.L_x_1445:
[----:B------:R-:W-:Y:S05]  /*aec0*/  BSYNC B0 ;  /* 0x0000000000007941 */ /* 0x000fea0003800000 */
.L_x_1444:
[----:B-----5:R-:W-:Y:S01]  /*aed0*/  IMAD.MOV.U32 R61, RZ, RZ, R48 ;  /* 0x000000ffff3d7224 */ /* 0x020fe200078e0030 */
[----:B-1----:R-:W-:Y:S01]  /*aee0*/  SHF.R.U64 R57, R48, 0x10, R49 ;  /* 0x0000001030397819 */ /* 0x002fe20000001231 */
[----:B------:R-:W-:Y:S01]  /*aef0*/  IMAD R4, R209, -0x80, R4 ;  /* 0xffffff80d1047824 */ /* 0x000fe200078e0204 */
[--C-:B------:R-:W-:Y:S01]  /*af00*/  SHF.R.U64 R29, R16, 0x10, R17.reuse ;  /* 0x00000010101d7819 */ /* 0x100fe20000001211 */
[----:B------:R-:W-:Y:S01]  /*af10*/  IMAD.MOV.U32 R71, RZ, RZ, R32 ;  /* 0x000000ffff477224 */ /* 0x000fe200078e0020 */
[----:B------:R-:W-:Y:S01]  /*af20*/  SHF.R.U32.HI R48, RZ, 0x10, R17 ;  /* 0x00000010ff307819 */ /* 0x000fe20000011611 */
[----:B------:R-:W-:Y:S01]  /*af30*/  IMAD.MOV.U32 R68, RZ, RZ, R34 ;  /* 0x000000ffff447224 */ /* 0x000fe200078e0022 */
[----:B--2---:R-:W-:Y:S01]  /*af40*/  SHF.R.U64 R43, R32, 0x10, R33 ;  /* 0x00000010202b7819 */ /* 0x004fe20000001221 */
[----:B------:R-:W-:Y:S01]  /*af50*/  IMAD.MOV.U32 R65, RZ, RZ, R44 ;  /* 0x000000ffff417224 */ /* 0x000fe200078e002c */
[----:B------:R-:W-:Y:S01]  /*af60*/  PRMT R29, R48, 0x5410, R29 ;  /* 0x00005410301d7816 */ /* 0x000fe2000000001d */
[----:B------:R-:W-:Y:S01]  /*af70*/  IMAD.MOV.U32 R58, RZ, RZ, R50 ;  /* 0x000000ffff3a7224 */ /* 0x000fe200078e0032 */
[----:B------:R-:W-:Y:S01]  /*af80*/  IMNMX R48, R4, 0x80, PT ;  /* 0x0000008004307817 */ /* 0x000fe20003800200 */
[----:B------:R-:W-:Y:S01]  /*af90*/  IMAD.MOV.U32 R54, RZ, RZ, R12 ;  /* 0x000000ffff367224 */ /* 0x000fe200078e000c */
[----:B----4-:R-:W-:Y:S01]  /*afa0*/  SHF.R.U64 R42, R34, 0x10, R35 ;  /* 0x00000010222a7819 */ /* 0x010fe20000001223 */
[----:B------:R-:W-:Y:S01]  /*afb0*/  IMAD.MOV.U32 R34, RZ, RZ, R45 ;  /* 0x000000ffff227224 */ /* 0x000fe200078e002d */
[----:B------:R-:W-:Y:S01]  /*afc0*/  ISETP.GE.AND P0, PT, R223, R48, PT ;  /* 0x00000030df00720c */ /* 0x000fe20003f06270 */
[----:B------:R-:W-:Y:S01]  /*afd0*/  IMAD.MOV.U32 R32, RZ, RZ, R17 ;  /* 0x000000ffff207224 */ /* 0x000fe200078e0011 */
[----:B------:R-:W-:Y:S01]  /*afe0*/  SHF.R.U64 R31, R44, 0x10, R45 ;  /* 0x000000102c1f7819 */ /* 0x000fe2000000122d */
        /* <DEDUP_REMOVED lines=23> */
[----:B---3--:R-:W-:Y:S01]  /*b160*/  SHF.R.U32.HI R7, RZ, 0x10, R21 ;  /* 0x00000010ff077819 */ /* 0x008fe20000011615 */
[----:B------:R-:W-:Y:S01]  /*b170*/  IMAD.MOV.U32 R33, RZ, RZ, R19 ;  /* 0x000000ffff217224 */ /* 0x000fe200078e0013 */
[--C-:B------:R-:W-:Y:S01]  /*b180*/  SHF.R.U64 R30, R46, 0x10, R47.reuse ;  /* 0x000000102e1e7819 */ /* 0x100fe2000000122f */
[----:B------:R-:W-:Y:S01]  /*b190*/  IMAD.MOV.U32 R13, RZ, RZ, R20 ;  /* 0x000000ffff0d7224 */ /* 0x000fe200078e0014 */
[----:B------:R-:W-:Y:S01]  /*b1a0*/  SHF.R.U32.HI R62, RZ, 0x10, R47 ;  /* 0x00000010ff3e7819 */ /* 0x000fe2000001162f */
[----:B------:R-:W-:Y:S01]  /*b1b0*/  IMAD.MOV.U32 R6, RZ, RZ, R22 ;  /* 0x000000ffff067224 */ /* 0x000fe200078e0016 */
[----:B------:R-:W-:Y:S01]  /*b1c0*/  SHF.R.U64 R14, R18, 0x10, R19 ;  /* 0x00000010120e7819 */ /* 0x000fe20000001213 */
[----:B------:R-:W-:Y:S01]  /*b1d0*/  IMAD.MOV.U32 R21, RZ, RZ, R23 ;  /* 0x000000ffff157224 */ /* 0x000fe200078e0017 */
[----:B------:R-:W-:Y:S01]  /*b1e0*/  SHF.R.U32.HI R27, RZ, 0x10, R19 ;  /* 0x00000010ff1b7819 */ /* 0x000fe20000011613 */
[----:B------:R-:W-:-:S04]  /*b1f0*/  DEPBAR.LE SB0, 0x3 ;  /* 0x000080c00000791a */ /* 0x000fc80000000000 */
[--C-:B------:R-:W-:Y:S01]  /*b200*/  SHF.R.U64 R16, R22, 0x10, R23.reuse ;  /* 0x0000001016107819 */ /* 0x100fe20000001217 */
[----:B------:R-:W-:Y:S01]  /*b210*/  BSSY B1, `(.L_x_1446) ;  /* 0x000013d000017945 */ /* 0x000fe20003800000 */
[----:B------:R-:W-:Y:S02]  /*b220*/  SHF.R.U32.HI R5, RZ, 0x10, R23 ;  /* 0x00000010ff057819 */ /* 0x000fe40000011617 */
        /* <DEDUP_REMOVED lines=22> */
[----:B------:R-:W-:Y:S01]  /*b390*/  PRMT R16, R5, 0x5410, R16 ;  /* 0x0000541005107816 */ /* 0x000fe20000000010 */
[----:B------:R-:W-:Y:S06]  /*b3a0*/  BAR.SYNC.DEFER_BLOCKING 0x0 ;  /* 0x0000000000007b1d */ /* 0x000fec0000010000 */
[----:B------:R-:W-:Y:S05]  /*b3b0*/  @P0 BRA `(.L_x_1447) ;  /* 0x0000122000000947 */ /* 0x000fea0003800000 */
[----:B------:R-:W-:Y:S01]  /*b3c0*/  ISETP.GE.AND P0, PT, R144, c[0x0][0x27c], PT ;  /* 0x00009f0090007a0c */ /* 0x000fe20003f06270 */
[----:B------:R-:W-:-:S12]  /*b3d0*/  BSSY B0, `(.L_x_1448) ;  /* 0x000005c000007945 */ /* 0x000fd80003800000 */
[----:B------:R-:W-:Y:S05]  /*b3e0*/  @P0 BRA `(.L_x_1449) ;  /* 0x000005a000000947 */ /* 0x000fea0003800000 */
[----:B------:R-:W-:Y:S01]  /*b3f0*/  MOV R4, c[0x0][0x27c] ;  /* 0x00009f0000047a02 */ /* 0x000fe20000000f00 */
[----:B------:R-:W-:Y:S01]  /*b400*/  HADD2.F32 R66, -RZ, R44.H1_H1 ;  /* 0x3000002cff427230 */ /* 0x000fe20000004100 */
[----:B------:R-:W-:Y:S01]  /*b410*/  LOP3.LUT R50, R221, 0x38, R144, 0xf8, !PT ;  /* 0x00000038dd327812 */ /* 0x000fe200078ef890 */
[----:B------:R-:W-:Y:S01]  /*b420*/  HADD2.F32 R64, -RZ, R41.H1_H1 ;  /* 0x30000029ff407230 */ /* 0x000fe20000004100 */
[----:B------:R-:W-:Y:S01]  /*b430*/  LEA.HI R5, R4, R219, RZ, 0x1d ;  /* 0x000000db04057211 */ /* 0x000fe200078fe8ff */
[----:B------:R-:W-:Y:S01]  /*b440*/  HADD2.F32 R74, -RZ, R46.H1_H1 ;  /* 0x3000002eff4a7230 */ /* 0x000fe20000004100 */
[----:B------:R-:W-:Y:S01]  /*b450*/  LOP3.LUT R50, R140, R50, R141, 0xf6, !PT ;  /* 0x000000328c327212 */ /* 0x000fe200078ef68d */
[----:B------:R-:W-:Y:S01]  /*b460*/  HADD2.F32 R73, -RZ, R43.H1_H1 ;  /* 0x3000002bff497230 */ /* 0x000fe20000004100 */
[----:B------:R-:W-:Y:S01]  /*b470*/  SHF.R.S32.HI R4, RZ, 0x1f, R5 ;  /* 0x0000001fff047819 */ /* 0x000fe20000011405 */
[----:B------:R-:W-:Y:S01]  /*b480*/  HADD2.F32 R63, -RZ, R44.H0_H0 ;  /* 0x2000002cff3f7230 */ /* 0x000fe20000004100 */
[----:B------:R-:W-:Y:S01]  /*b490*/  SHF.L.U32 R6, R5, 0x3, RZ ;  /* 0x0000000305067819 */ /* 0x000fe200000006ff */
[----:B------:R-:W-:Y:S01]  /*b4a0*/  HADD2.F32 R61, -RZ, R41.H0_H0 ;  /* 0x20000029ff3d7230 */ /* 0x000fe20000004100 */
[----:B------:R-:W-:Y:S01]  /*b4b0*/  LEA.HI R4, R4, R5, RZ, 0x3 ;  /* 0x0000000504047211 */ /* 0x000fe200078f18ff */
[----:B------:R-:W-:Y:S01]  /*b4c0*/  HADD2.F32 R60, -RZ, R45.H1_H1 ;  /* 0x3000002dff3c7230 */ /* 0x000fe20000004100 */
[----:B------:R-:W-:Y:S01]  /*b4d0*/  LOP3.LUT R6, R221, 0x38, R6, 0xf8, !PT ;  /* 0x00000038dd067812 */ /* 0x000fe200078ef806 */
[----:B------:R-:W-:Y:S01]  /*b4e0*/  HADD2.F32 R72, -RZ, R46.H0_H0 ;  /* 0x2000002eff487230 */ /* 0x000fe20000004100 */
[----:B------:R-:W-:Y:S01]  /*b4f0*/  SHF.L.U32 R4, R4, 0xa, RZ ;  /* 0x0000000a04047819 */ /* 0x000fe200000006ff */
[----:B------:R-:W-:Y:S01]  /*b500*/  HADD2.F32 R71, -RZ, R43.H0_H0 ;  /* 0x2000002bff477230 */ /* 0x000fe20000004100 */
[----:B------:R-:W-:Y:S01]  /*b510*/  LOP3.LUT R5, R6, R141, RZ, 0x3c, !PT ;  /* 0x0000008d06057212 */ /* 0x000fe200078e3cff */
[----:B------:R-:W-:Y:S01]  /*b520*/  HADD2.F32 R70, -RZ, R47.H1_H1 ;  /* 0x3000002fff467230 */ /* 0x000fe20000004100 */
[----:B------:R-:W-:Y:S01]  /*b530*/  LOP3.LUT R4, R4, 0x7fffe000, RZ, 0xc0, !PT ;  /* 0x7fffe00004047812 */ /* 0x000fe200078ec0ff */
[----:B------:R-:W-:Y:S01]  /*b540*/  HADD2.F32 R58, -RZ, R39.H1_H1 ;  /* 0x30000027ff3a7230 */ /* 0x000fe20000004100 */
[----:B------:R-:W-:Y:S01]  /*b550*/  SHF.L.U32 R50, R50, 0x1, RZ ;  /* 0x0000000132327819 */ /* 0x000fe200000006ff */
[----:B------:R-:W-:Y:S01]  /*b560*/  HADD2.F32 R69, -RZ, R42.H1_H1 ;  /* 0x3000002aff457230 */ /* 0x000fe20000004100 */
[----:B------:R-:W-:Y:S01]  /*b570*/  IADD3 R4, R5, R4, R140 ;  /* 0x0000000405047210 */ /* 0x000fe20007ffe08c */
[----:B------:R-:W-:-:S02]  /*b580*/  HADD2.F32 R68, -RZ, R47.H0_H0 ;  /* 0x2000002fff447230 */ /* 0x000fc40000004100 */
[----:B------:R-:W1:Y:S01]  /*b590*/  LDS.128 R12, [R50+0x18100] ;  /* 0x01810000320c7984 */ /* 0x000e620000000c00 */
[----:B------:R-:W-:Y:S01]  /*b5a0*/  SHF.L.U32 R49, R4, 0x1, RZ ;  /* 0x0000000104317819 */ /* 0x000fe200000006ff */
[----:B------:R-:W-:-:S04]  /*b5b0*/  HADD2.F32 R67, -RZ, R42.H0_H0 ;  /* 0x2000002aff437230 */ /* 0x000fc80000004100 */
[----:B------:R-:W2:Y:S01]  /*b5c0*/  LDS.128 R4, [R49+0x18100] ;  /* 0x0181000031047984 */ /* 0x000ea20000000c00 */
[--C-:B-1----:R-:W-:Y:S02]  /*b5d0*/  HADD2.F32 R51, -RZ, R12.reuse.H0_H0 ;  /* 0x2000000cff337230 */ /* 0x102fe40000004100 */
[----:B------:R-:W-:Y:S02]  /*b5e0*/  HADD2.F32 R53, -RZ, R12.H1_H1 ;  /* 0x3000000cff357230 */ /* 0x000fe40000004100 */
[--C-:B------:R-:W-:Y:S02]  /*b5f0*/  HADD2.F32 R12, -RZ, R13.reuse.H0_H0 ;  /* 0x2000000dff0c7230 */ /* 0x100fe40000004100 */
[--C-:B--2---:R-:W-:Y:S01]  /*b600*/  HADD2.F32 R65, -RZ, R4.reuse.H0_H0 ;  /* 0x20000004ff417230 */ /* 0x104fe20000004100 */
[----:B------:R-:W-:Y:S01]  /*b610*/  FMUL.FTZ R62, R53, R64 ;  /* 0x00000040353e7220 */ /* 0x000fe20000410000 */
[----:B------:R-:W-:Y:S01]  /*b620*/  HADD2.F32 R54, -RZ, R13.H1_H1 ;  /* 0x3000000dff367230 */ /* 0x000fe20000004100 */
[----:B------:R-:W-:Y:S01]  /*b630*/  FMUL.FTZ R56, R12, R63 ;  /* 0x0000003f0c387220 */ /* 0x000fe20000410000 */
[----:B------:R-:W-:-:S02]  /*b640*/  HADD2.F32 R4, -RZ, R4.H1_H1 ;  /* 0x30000004ff047230 */ /* 0x000fc40000004100 */
[--C-:B------:R-:W-:Y:S02]  /*b650*/  HADD2.F32 R59, -RZ, R5.reuse.H0_H0 ;  /* 0x20000005ff3b7230 */ /* 0x100fe40000004100 */
[----:B------:R-:W-:Y:S01]  /*b660*/  HADD2.F32 R52, -RZ, R5.H1_H1 ;  /* 0x30000005ff347230 */ /* 0x000fe20000004100 */
[-C--:B------:R-:W-:Y:S01]  /*b670*/  FMUL.FTZ R5, R51, R66.reuse ;  /* 0x0000004233057220 */ /* 0x080fe20000410000 */
[----:B------:R-:W-:Y:S01]  /*b680*/  HADD2.F32 R13, -RZ, R14.H0_H0 ;  /* 0x2000000eff0d7230 */ /* 0x000fe20000004100 */
[C---:B------:R-:W-:Y:S01]  /*b690*/  FMUL.FTZ R66, R65.reuse, R66 ;  /* 0x0000004241427220 */ /* 0x040fe20000410000 */
[----:B------:R-:W-:Y:S01]  /*b6a0*/  HADD2.F32 R57, -RZ, R6.H0_H0 ;  /* 0x20000006ff397230 */ /* 0x000fe20000004100 */
[----:B------:R-:W-:Y:S01]  /*b6b0*/  FFMA.FTZ R65, R65, R74, R5 ;  /* 0x0000004a41417223 */ /* 0x000fe20000010005 */
[----:B------:R-:W-:Y:S01]  /*b6c0*/  HADD2.F32 R55, -RZ, R14.H1_H1 ;  /* 0x3000000eff377230 */ /* 0x000fe20000004100 */
[C---:B------:R-:W-:Y:S01]  /*b6d0*/  FMUL.FTZ R64, R4.reuse, R64 ;  /* 0x0000004004407220 */ /* 0x040fe20000410000 */
[----:B------:R-:W-:Y:S01]  /*b6e0*/  HADD2.F32 R6, -RZ, R6.H1_H1 ;  /* 0x30000006ff067230 */ /* 0x000fe20000004100 */
[----:B------:R-:W-:Y:S01]  /*b6f0*/  FFMA.FTZ R62, R4, R73, R62 ;  /* 0x00000049043e7223 */ /* 0x000fe2000001003e */
[--C-:B------:R-:W-:Y:S01]  /*b700*/  HADD2.F32 R14, -RZ, R15.reuse.H0_H0 ;  /* 0x2000000fff0e7230 */ /* 0x100fe20000004100 */
[----:B------:R-:W-:Y:S01]  /*b710*/  FMUL.FTZ R5, R54, R61 ;  /* 0x0000003d36057220 */ /* 0x000fe20000410000 */
[----:B------:R-:W-:Y:S01]  /*b720*/  HADD2.F32 R15, -RZ, R15.H1_H1 ;  /* 0x3000000fff0f7230 */ /* 0x000fe20000004100 */
[-C--:B------:R-:W-:Y:S01]  /*b730*/  FMUL.FTZ R4, R13, R60.reuse ;  /* 0x0000003c0d047220 */ /* 0x080fe20000410000 */
[--C-:B------:R-:W-:Y:S01]  /*b740*/  HADD2.F32 R75, -RZ, R7.reuse.H0_H0 ;  /* 0x20000007ff4b7230 */ /* 0x100fe20000004100 */
[----:B------:R-:W-:Y:S01]  /*b750*/  FMUL.FTZ R60, R57, R60 ;  /* 0x0000003c393c7220 */ /* 0x000fe20000410000 */
[----:B------:R-:W-:Y:S01]  /*b760*/  HADD2.F32 R7, -RZ, R7.H1_H1 ;  /* 0x30000007ff077230 */ /* 0x000fe20000004100 */
[----:B------:R-:W-:-:S02]  /*b770*/  FMUL.FTZ R63, R59, R63 ;  /* 0x0000003f3b3f7220 */ /* 0x000fc40000410000 */
[----:B------:R-:W-:Y:S01]  /*b780*/  FFMA.FTZ R56, R59, R72, R56 ;  /* 0x000000483b387223 */ /* 0x000fe20000010038 */
[----:B------:R-:W-:Y:S01]  /*b790*/  HADD2.F32 R59, -RZ, R45.H0_H0 ;  /* 0x2000002dff3b7230 */ /* 0x000fe20000004100 */
[C---:B------:R-:W-:Y:S02]  /*b7a0*/  FMUL.FTZ R61, R52.reuse, R61 ;  /* 0x0000003d343d7220 */ /* 0x040fe40000410000 */
[----:B------:R-:W-:Y:S02]  /*b7b0*/  FFMA.FTZ R5, R52, R71, R5 ;  /* 0x0000004734057223 */ /* 0x000fe40000010005 */
[----:B------:R-:W-:Y:S01]  /*b7c0*/  FFMA.FTZ R57, R57, R70, R4 ;  /* 0x0000004639397223 */ /* 0x000fe20000010004 */
[----:B------:R-:W-:Y:S01]  /*b7d0*/  HADD2.F32 R4, -RZ, R39.H0_H0 ;  /* 0x20000027ff047230 */ /* 0x000fe20000004100 */
[----:B------:R-:W-:Y:S01]  /*b7e0*/  FMUL.FTZ R52, R55, R58 ;  /* 0x0000003a37347220 */ /* 0x000fe20000410000 */
[----:B------:R-:W-:Y:S01]  /*b7f0*/  F2FP.PACK_AB R5, R5, R56 ;  /* 0x000000380505723e */ /* 0x000fe200000000ff */
[----:B------:R-:W-:-:S02]  /*b800*/  FMUL.FTZ R58, R6, R58 ;  /* 0x0000003a063a7220 */ /* 0x000fc40000410000 */
[----:B------:R-:W-:Y:S02]  /*b810*/  FFMA.FTZ R6, R6, R69, R52 ;  /* 0x0000004506067223 */ /* 0x000fe40000010034 */
[----:B------:R-:W-:Y:S02]  /*b820*/  FMUL.FTZ R52, R14, R59 ;  /* 0x0000003b0e347220 */ /* 0x000fe40000410000 */
[-C--:B------:R-:W-:Y:S01]  /*b830*/  FMUL.FTZ R78, R15, R4.reuse ;  /* 0x000000040f4e7220 */ /* 0x080fe20000410000 */
[----:B------:R-:W-:Y:S01]  /*b840*/  F2FP.PACK_AB R6, R6, R57 ;  /* 0x000000390606723e */ /* 0x000fe200000000ff */
[----:B------:R-:W-:Y:S02]  /*b850*/  FMUL.FTZ R59, R75, R59 ;  /* 0x0000003b4b3b7220 */ /* 0x000fe40000410000 */
[----:B------:R-:W-:Y:S02]  /*b860*/  FMUL.FTZ R4, R7, R4 ;  /* 0x0000000407047220 */ /* 0x000fe40000410000 */
[----:B------:R-:W-:-:S02]  /*b870*/  FFMA.FTZ R55, R55, R69, -R58 ;  /* 0x0000004537377223 */ /* 0x000fc4000001083a */
[----:B------:R-:W-:Y:S02]  /*b880*/  FFMA.FTZ R66, R51, R74, -R66 ;  /* 0x0000004a33427223 */ /* 0x000fe40000010842 */
[----:B------:R-:W-:Y:S02]  /*b890*/  FFMA.FTZ R53, R53, R73, -R64 ;  /* 0x0000004935357223 */ /* 0x000fe40000010840 */
        /* <DEDUP_REMOVED lines=8> */
[----:B------:R-:W-:Y:S01]  /*b920*/  FFMA.FTZ R52, R75, R68, R52 ;  /* 0x000000444b347223 */ /* 0x000fe20000010034 */
[----:B------:R-:W-:Y:S01]  /*b930*/  F2FP.PACK_AB R4, R62, R65 ;  /* 0x000000413e04723e */ /* 0x000fe200000000ff */
[----:B------:R-:W-:Y:S01]  /*b940*/  FFMA.FTZ R7, R7, R67, R78 ;  /* 0x0000004307077223 */ /* 0x000fe2000001004e */
[----:B------:R-:W-:-:S04]  /*b950*/  F2FP.PACK_AB R15, R58, R59 ;  /* 0x0000003b3a0f723e */ /* 0x000fc800000000ff */
[----:B------:R-:W-:Y:S01]  /*b960*/  F2FP.PACK_AB R7, R7, R52 ;  /* 0x000000340707723e */ /* 0x000fe200000000ff */
[----:B------:R1:W-:Y:S04]  /*b970*/  STS.128 [R50+0x18100], R12 ;  /* 0x0181000c32007388 */ /* 0x0003e80000000c00 */
[----:B------:R1:W-:Y:S02]  /*b980*/  STS.128 [R49+0x18100], R4 ;  /* 0x0181000431007388 */ /* 0x0003e40000000c00 */
.L_x_1449:
[----:B------:R-:W-:Y:S05]  /*b990*/  BSYNC B0 ;  /* 0x0000000000007941 */ /* 0x000fea0003800000 */
.L_x_1448:
[----:B-1----:R-:W-:Y:S01]  /*b9a0*/  IADD3 R4, R144, 0x20, RZ ;  /* 0x0000002090047810 */ /* 0x002fe20007ffe0ff */
[----:B------:R-:W-:Y:S03]  /*b9b0*/  BSSY B0, `(.L_x_1450) ;  /* 0x0000061000007945 */ /* 0x000fe60003800000 */
[----:B------:R-:W-:-:S13]  /*b9c0*/  ISETP.GE.AND P0, PT, R4, c[0x0][0x27c], PT ;  /* 0x00009f0004007a0c */ /* 0x000fda0003f06270 */
[----:B------:R-:W-:Y:S05]  /*b9d0*/  @P0 BRA `(.L_x_1451) ;  /* 0x000005e000000947 */ /* 0x000fea0003800000 */
[----:B------:R-:W-:Y:S01]  /*b9e0*/  MOV R7, c[0x0][0x27c] ;  /* 0x00009f0000077a02 */ /* 0x000fe20000000f00 */
[----:B------:R-:W-:Y:S01]  /*b9f0*/  HADD2.F32 R66, -RZ, R32.H1_H1 ;  /* 0x30000020ff427230 */ /* 0x000fe20000004100 */
[----:B------:R-:W-:Y:S01]  /*ba00*/  LEA.HI R5, R37, R40, RZ, 0x6 ;  /* 0x0000002825057211 */ /* 0x000fe200078f30ff */
[----:B------:R-:W-:Y:S01]  /*ba10*/  HADD2.F32 R64, -RZ, R29.H1_H1 ;  /* 0x3000001dff407230 */ /* 0x000fe20000004100 */
[----:B------:R-:W-:Y:S01]  /*ba20*/  LEA.HI R7, R7, R36, RZ, 0x1d ;  /* 0x0000002407077211 */ /* 0x000fe200078fe8ff */
[----:B------:R-:W-:Y:S01]  /*ba30*/  HADD2.F32 R74, -RZ, R34.H1_H1 ;  /* 0x30000022ff4a7230 */ /* 0x000fe20000004100 */
[----:B------:R-:W-:Y:S01]  /*ba40*/  LOP3.LUT R6, R221, 0x38, R38, 0xf8, !PT ;  /* 0x00000038dd067812 */ /* 0x000fe200078ef826 */
[----:B------:R-:W-:Y:S01]  /*ba50*/  HADD2.F32 R73, -RZ, R31.H1_H1 ;  /* 0x3000001fff497230 */ /* 0x000fe20000004100 */
[----:B------:R-:W-:Y:S01]  /*ba60*/  SHF.R.S32.HI R4, RZ, 0x1f, R7 ;  /* 0x0000001fff047819 */ /* 0x000fe20000011407 */
[----:B------:R-:W-:Y:S01]  /*ba70*/  HADD2.F32 R63, -RZ, R32.H0_H0 ;  /* 0x20000020ff3f7230 */ /* 0x000fe20000004100 */
[----:B------:R-:W-:Y:S01]  /*ba80*/  SHF.L.U32 R5, R5, 0x7, RZ ;  /* 0x0000000705057819 */ /* 0x000fe200000006ff */
[----:B------:R-:W-:Y:S01]  /*ba90*/  HADD2.F32 R61, -RZ, R29.H0_H0 ;  /* 0x2000001dff3d7230 */ /* 0x000fe20000004100 */
[----:B------:R-:W-:Y:S01]  /*baa0*/  LOP3.LUT R49, R6, R141, RZ, 0x3c, !PT ;  /* 0x0000008d06317212 */ /* 0x000fe200078e3cff */
[----:B------:R-:W-:Y:S01]  /*bab0*/  HADD2.F32 R60, -RZ, R33.H1_H1 ;  /* 0x30000021ff3c7230 */ /* 0x000fe20000004100 */
[----:B------:R-:W-:Y:S01]  /*bac0*/  SHF.L.U32 R6, R7, 0x3, RZ ;  /* 0x0000000307067819 */ /* 0x000fe200000006ff */
[----:B------:R-:W-:Y:S01]  /*bad0*/  HADD2.F32 R72, -RZ, R34.H0_H0 ;  /* 0x20000022ff487230 */ /* 0x000fe20000004100 */
[----:B------:R-:W-:Y:S01]  /*bae0*/  LEA.HI R4, R4, R7, RZ, 0x3 ;  /* 0x0000000704047211 */ /* 0x000fe200078f18ff */
[----:B------:R-:W-:Y:S01]  /*baf0*/  HADD2.F32 R71, -RZ, R31.H0_H0 ;  /* 0x2000001fff477230 */ /* 0x000fe20000004100 */
[----:B------:R-:W-:Y:S01]  /*bb00*/  LOP3.LUT R5, R5, 0xffffe000, RZ, 0xc0, !PT ;  /* 0xffffe00005057812 */ /* 0x000fe200078ec0ff */
[----:B------:R-:W-:Y:S01]  /*bb10*/  HADD2.F32 R70, -RZ, R35.H1_H1 ;  /* 0x30000023ff467230 */ /* 0x000fe20000004100 */
[----:B------:R-:W-:Y:S01]  /*bb20*/  LOP3.LUT R6, R221, 0x38, R6, 0xf8, !PT ;  /* 0x00000038dd067812 */ /* 0x000fe200078ef806 */
[----:B------:R-:W-:Y:S01]  /*bb30*/  HADD2.F32 R58, -RZ, R27.H1_H1 ;  /* 0x3000001bff3a7230 */ /* 0x000fe20000004100 */
[----:B------:R-:W-:Y:S01]  /*bb40*/  SHF.L.U32 R4, R4, 0xa, RZ ;  /* 0x0000000a04047819 */ /* 0x000fe200000006ff */
[--C-:B------:R-:W-:Y:S01]  /*bb50*/  HADD2.F32 R69, -RZ, R30.reuse.H1_H1 ;  /* 0x3000001eff457230 */ /* 0x100fe20000004100 */
[----:B------:R-:W-:Y:S01]  /*bb60*/  IADD3 R49, R49, R5, R140 ;  /* 0x0000000531317210 */ /* 0x000fe20007ffe08c */
[----:B------:R-:W-:Y:S01]  /*bb70*/  HADD2.F32 R68, -RZ, R35.H0_H0 ;  /* 0x20000023ff447230 */ /* 0x000fe20000004100 */
[----:B------:R-:W-:Y:S01]  /*bb80*/  LOP3.LUT R5, R6, R141, RZ, 0x3c, !PT ;  /* 0x0000008d06057212 */ /* 0x000fe200078e3cff */
[----:B------:R-:W-:Y:S01]  /*bb90*/  HADD2.F32 R67, -RZ, R30.H0_H0 ;  /* 0x2000001eff437230 */ /* 0x000fe20000004100 */
[----:B------:R-:W-:-:S02]  /*bba0*/  LOP3.LUT R4, R4, 0x7fffe000, RZ, 0xc0, !PT ;  /* 0x7fffe00004047812 */ /* 0x000fc400078ec0ff */
[----:B------:R-:W-:Y:S02]  /*bbb0*/  LEA R49, R49, 0x18100, 0x1 ;  /* 0x0001810031317811 */ /* 0x000fe400078e08ff */
[----:B------:R-:W-:-:S03]  /*bbc0*/  IADD3 R4, R5, R4, R140 ;  /* 0x0000000405047210 */ /* 0x000fc60007ffe08c */
[----:B------:R-:W1:Y:S01]  /*bbd0*/  LDS.128 R12, [R49] ;  /* 0x00000000310c7984 */ /* 0x000e620000000c00 */
[----:B------:R-:W-:-:S05]  /*bbe0*/  SHF.L.U32 R50, R4, 0x1, RZ ;  /* 0x0000000104327819 */ /* 0x000fca00000006ff */
        /* <DEDUP_REMOVED lines=59> */
[----:B------:R1:W-:Y:S04]  /*bfa0*/  STS.128 [R49], R12 ;  /* 0x0000000c31007388 */ /* 0x0003e80000000c00 */
[----:B------:R1:W-:Y:S02]  /*bfb0*/  STS.128 [R50+0x18100], R4 ;  /* 0x0181000432007388 */ /* 0x0003e40000000c00 */
.L_x_1451:
[----:B------:R-:W-:Y:S05]  /*bfc0*/  BSYNC B0 ;  /* 0x0000000000007941 */ /* 0x000fea0003800000 */
.L_x_1450:
[----:B-1----:R-:W-:-:S04]  /*bfd0*/  IADD3 R4, R144, 0x40, RZ ;  /* 0x0000004090047810 */ /* 0x002fc80007ffe0ff */
        /* <DEDUP_REMOVED lines=21> */
[--C-:B------:R-:W-:Y:S01]  /*c130*/  HADD2.F32 R70, -RZ, R23.reuse.H1_H1 ;  /* 0x30000017ff467230 */ /* 0x100fe20000004100 */
        /* <DEDUP_REMOVED lines=74> */
.L_x_1447:
[----:B------:R-:W-:Y:S05]  /*c5e0*/  BSYNC B1 ;  /* 0x0000000000017941 */ /* 0x000fea0003800000 */
.L_x_1446:
[----:B------:R-:W-:-:S13]  /*c5f0*/  ISETP.GE.AND P0, PT, R8, R48, PT ;  /* 0x000000300800720c */ /* 0x000fda0003f06270 */
[----:B------:R-:W-:Y:S05]  /*c600*/  @P0 BRA `(.L_x_1433) ;  /* 0x0000129000000947 */ /* 0x000fea0003800000 */
[----:B------:R-:W-:Y:S01]  /*c610*/  ISETP.GE.AND P0, PT, R144, c[0x0][0x27c], PT ;  /* 0x00009f0090007a0c */ /* 0x000fe20003f06270 */
[----:B------:R-:W-:Y:S01]  /*c620*/  IMAD.SHL.U32 R51, R8, 0x40, RZ ;  /* 0x0000004008337824 */ /* 0x000fe200078e00ff */
[----:B-1----:R-:W-:Y:S01]  /*c630*/  SHF.R.S32.HI R5, RZ, 0x1f, R8 ;  /* 0x0000001fff057819 */ /* 0x002fe20000011408 */
[----:B------:R-:W-:Y:S03]  /*c640*/  BSSY B0, `(.L_x_1452) ;  /* 0x0000061000007945 */ /* 0x000fe60003800000 */
[----:B------:R-:W-:Y:S02]  /*c650*/  LEA.HI R8, R5, R8, RZ, 0x3 ;  /* 0x0000000805087211 */ /* 0x000fe400078f18ff */
[----:B------:R-:W-:-:S03]  /*c660*/  LOP3.LUT R51, R51, 0x1c0, RZ, 0xc0, !PT ;  /* 0x000001c033337812 */ /* 0x000fc600078ec0ff */
[----:B------:R-:W-:Y:S01]  /*c670*/  IMAD.SHL.U32 R8, R8, 0x40, RZ ;  /* 0x0000004008087824 */ /* 0x000fe200078e00ff */
[----:B------:R-:W-:-:S04]  /*c680*/  SHF.R.U32.HI R49, RZ, 0x3, R51 ;  /* 0x00000003ff317819 */ /* 0x000fc80000011633 */
[----:B------:R-:W-:Y:S01]  /*c690*/  LOP3.LUT R8, R8, 0xfffffe00, RZ, 0xc0, !PT ;  /* 0xfffffe0008087812 */ /* 0x000fe200078ec0ff */
[----:B------:R-:W-:Y:S05]  /*c6a0*/  @P0 BRA `(.L_x_1453) ;  /* 0x000005a000000947 */ /* 0x000fea0003800000 */
[----:B------:R-:W-:Y:S01]  /*c6b0*/  MOV R6, c[0x0][0x27c] ;  /* 0x00009f0000067a02 */ /* 0x000fe20000000f00 */
[----:B------:R-:W-:Y:S01]  /*c6c0*/  HADD2.F32 R63, -RZ, R44.H0_H0 ;  /* 0x2000002cff3f7230 */ /* 0x000fe20000004100 */
[----:B------:R-:W-:Y:S01]  /*c6d0*/  LOP3.LUT R48, R51, 0x38, R144, 0xf8, !PT ;  /* 0x0000003833307812 */ /* 0x000fe200078ef890 */
[--C-:B------:R-:W-:Y:S01]  /*c6e0*/  HADD2.F32 R61, -RZ, R46.reuse.H1_H1 ;  /* 0x3000002eff3d7230 */ /* 0x100fe20000004100 */
[----:B------:R-:W-:Y:S01]  /*c6f0*/  LEA.HI R6, R6, R219, RZ, 0x1d ;  /* 0x000000db06067211 */ /* 0x000fe200078fe8ff */
[----:B------:R-:W-:Y:S01]  /*c700*/  HADD2.F32 R62, -RZ, R41.H1_H1 ;  /* 0x30000029ff3e7230 */ /* 0x000fe20000004100 */
[----:B------:R-:W-:Y:S01]  /*c710*/  LOP3.LUT R48, R8, R48, R49, 0xf6, !PT ;  /* 0x0000003008307212 */ /* 0x000fe200078ef631 */
[----:B------:R-:W-:Y:S01]  /*c720*/  HADD2.F32 R65, -RZ, R46.H0_H0 ;  /* 0x2000002eff417230 */ /* 0x000fe20000004100 */
[----:B------:R-:W-:Y:S01]  /*c730*/  SHF.R.S32.HI R5, RZ, 0x1f, R6 ;  /* 0x0000001fff057819 */ /* 0x000fe20000011406 */
[----:B------:R-:W-:Y:S01]  /*c740*/  HADD2.F32 R57, -RZ, R44.H1_H1 ;  /* 0x3000002cff397230 */ /* 0x000fe20000004100 */
[----:B------:R-:W-:Y:S01]  /*c750*/  SHF.L.U32 R4, R6, 0x3, RZ ;  /* 0x0000000306047819 */ /* 0x000fe200000006ff */
[----:B------:R-:W-:Y:S01]  /*c760*/  HADD2.F32 R44, -RZ, R43.H1_H1 ;  /* 0x3000002bff2c7230 */ /* 0x000fe20000004100 */
[----:B------:R-:W-:Y:S01]  /*c770*/  LEA.HI R5, R5, R6, RZ, 0x3 ;  /* 0x0000000605057211 */ /* 0x000fe200078f18ff */
[----:B------:R-:W-:Y:S01]  /*c780*/  HADD2.F32 R41, -RZ, R41.H0_H0 ;  /* 0x20000029ff297230 */ /* 0x000fe20000004100 */
[----:B------:R-:W-:Y:S01]  /*c790*/  LOP3.LUT R4, R51, 0x38, R4, 0xf8, !PT ;  /* 0x0000003833047812 */ /* 0x000fe200078ef804 */
[----:B------:R-:W-:Y:S01]  /*c7a0*/  HADD2.F32 R43, -RZ, R43.H0_H0 ;  /* 0x2000002bff2b7230 */ /* 0x000fe20000004100 */
[----:B------:R-:W-:-:S02]  /*c7b0*/  SHF.L.U32 R5, R5, 0xa, RZ ;  /* 0x0000000a05057819 */ /* 0x000fc400000006ff */
[----:B------:R-:W-:Y:S02]  /*c7c0*/  LOP3.LUT R4, R4, R49, RZ, 0x3c, !PT ;  /* 0x0000003104047212 */ /* 0x000fe400078e3cff */
[----:B------:R-:W-:Y:S02]  /*c7d0*/  LOP3.LUT R5, R5, 0x7fffe000, RZ, 0xc0, !PT ;  /* 0x7fffe00005057812 */ /* 0x000fe400078ec0ff */
[----:B------:R-:W-:Y:S02]  /*c7e0*/  LEA R48, R48, 0x18100, 0x1 ;  /* 0x0001810030307811 */ /* 0x000fe400078e08ff */
[----:B------:R-:W-:-:S03]  /*c7f0*/  IADD3 R4, R4, R5, R8 ;  /* 0x0000000504047210 */ /* 0x000fc60007ffe008 */
[----:B------:R-:W1:Y:S01]  /*c800*/  LDS.128 R12, [R48] ;  /* 0x00000000300c7984 */ /* 0x000e620000000c00 */
[----:B------:R-:W-:-:S05]  /*c810*/  SHF.L.U32 R50, R4, 0x1, RZ ;  /* 0x0000000104327819 */ /* 0x000fca00000006ff */
[----:B------:R-:W2:Y:S01]  /*c820*/  LDS.128 R4, [R50+0x18100] ;  /* 0x0181000032047984 */ /* 0x000ea20000000c00 */
[--C-:B-1----:R-:W-:Y:S02]  /*c830*/  HADD2.F32 R52, -RZ, R12.reuse.H0_H0 ;  /* 0x2000000cff347230 */ /* 0x102fe40000004100 */
[----:B------:R-:W-:Y:S02]  /*c840*/  HADD2.F32 R53, -RZ, R12.H1_H1 ;  /* 0x3000000cff357230 */ /* 0x000fe40000004100 */
[----:B------:R-:W-:Y:S01]  /*c850*/  HADD2.F32 R12, -RZ, R13.H0_H0 ;  /* 0x2000000dff0c7230 */ /* 0x000fe20000004100 */
[----:B------:R-:W-:Y:S01]  /*c860*/  FMUL.FTZ R64, R57, R52 ;  /* 0x0000003439407220 */ /* 0x000fe20000410000 */
[--C-:B--2---:R-:W-:Y:S01]  /*c870*/  HADD2.F32 R56, -RZ, R4.reuse.H0_H0 ;  /* 0x20000004ff387230 */ /* 0x104fe20000004100 */
[C---:B------:R-:W-:Y:S01]  /*c880*/  FMUL.FTZ R67, R62.reuse, R53 ;  /* 0x000000353e437220 */ /* 0x040fe20000410000 */
[----:B------:R-:W-:Y:S01]  /*c890*/  HADD2.F32 R58, -RZ, R4.H1_H1 ;  /* 0x30000004ff3a7230 */ /* 0x000fe20000004100 */
[----:B------:R-:W-:Y:S01]  /*c8a0*/  FMUL.FTZ R46, R63, R12 ;  /* 0x0000000c3f2e7220 */ /* 0x000fe20000410000 */
[----:B------:R-:W-:Y:S01]  /*c8b0*/  HADD2.F32 R4, -RZ, R5.H0_H0 ;  /* 0x20000005ff047230 */ /* 0x000fe20000004100 */
        /* <DEDUP_REMOVED lines=9> */
[----:B------:R-:W-:Y:S01]  /*c950*/  HADD2.F32 R5, -RZ, R6.H0_H0 ;  /* 0x20000006ff057230 */ /* 0x000fe20000004100 */
[----:B------:R-:W-:Y:S01]  /*c960*/  FFMA.FTZ R56, R61, R56, R64 ;  /* 0x000000383d387223 */ /* 0x000fe20000010040 */
[----:B------:R-:W-:Y:S01]  /*c970*/  HADD2.F32 R58, -RZ, R47.H1_H1 ;  /* 0x3000002fff3a7230 */ /* 0x000fe20000004100 */
[C---:B------:R-:W-:Y:S01]  /*c980*/  FMUL.FTZ R66, R4.reuse, R13 ;  /* 0x0000000d04427220 */ /* 0x040fe20000410000 */
[----:B------:R-:W-:Y:S01]  /*c990*/  HADD2.F32 R55, -RZ, R14.H1_H1 ;  /* 0x3000000eff377230 */ /* 0x000fe20000004100 */
[C---:B------:R-:W-:Y:S01]  /*c9a0*/  FMUL.FTZ R68, R41.reuse, R54 ;  /* 0x0000003629447220 */ /* 0x040fe20000410000 */
[----:B------:R-:W-:Y:S01]  /*c9b0*/  HADD2.F32 R64, -RZ, R39.H1_H1 ;  /* 0x30000027ff407230 */ /* 0x000fe20000004100 */
[-C--:B------:R-:W-:Y:S01]  /*c9c0*/  FMUL.FTZ R4, R4, R5.reuse ;  /* 0x0000000504047220 */ /* 0x080fe20000410000 */
[----:B------:R-:W-:Y:S01]  /*c9d0*/  HADD2.F32 R60, -RZ, R6.H1_H1 ;  /* 0x30000006ff3c7230 */ /* 0x000fe20000004100 */
[----:B------:R-:W-:Y:S01]  /*c9e0*/  FFMA.FTZ R66, R58, R5, R66 ;  /* 0x000000053a427223 */ /* 0x000fe20000010042 */
[--C-:B------:R-:W-:Y:S01]  /*c9f0*/  HADD2.F32 R5, -RZ, R42.reuse.H1_H1 ;  /* 0x3000002aff057230 */ /* 0x100fe20000004100 */
[-C--:B------:R-:W-:Y:S01]  /*ca00*/  FMUL.FTZ R41, R41, R59.reuse ;  /* 0x0000003b29297220 */ /* 0x080fe20000410000 */
[--C-:B------:R-:W-:Y:S01]  /*ca10*/  HADD2.F32 R14, -RZ, R15.reuse.H0_H0 ;  /* 0x2000000fff0e7230 */ /* 0x100fe20000004100 */
[----:B------:R-:W-:Y:S01]  /*ca20*/  FFMA.FTZ R59, R43, R59, R68 ;  /* 0x0000003b2b3b7223 */ /* 0x000fe20000010044 */
[----:B------:R-:W-:Y:S01]  /*ca30*/  HADD2.F32 R15, -RZ, R15.H1_H1 ;  /* 0x3000000fff0f7230 */ /* 0x000fe20000004100 */
[C---:B------:R-:W-:Y:S01]  /*ca40*/  FMUL.FTZ R69, R64.reuse, R55 ;  /* 0x0000003740457220 */ /* 0x040fe20000410000 */
[----:B------:R-:W-:Y:S01]  /*ca50*/  HADD2.F32 R6, -RZ, R7.H0_H0 ;  /* 0x20000007ff067230 */ /* 0x000fe20000004100 */
[-C--:B------:R-:W-:Y:S01]  /*ca60*/  FMUL.FTZ R64, R64, R60.reuse ;  /* 0x0000003c40407220 */ /* 0x080fe20000410000 */
[----:B------:R-:W-:Y:S01]  /*ca70*/  HADD2.F32 R45, -RZ, R45.H0_H0 ;  /* 0x2000002dff2d7230 */ /* 0x000fe20000004100 */
[----:B------:R-:W-:Y:S01]  /*ca80*/  FFMA.FTZ R69, R5, R60, R69 ;  /* 0x0000003c05457223 */ /* 0x000fe20000010045 */
[----:B------:R-:W-:Y:S01]  /*ca90*/  HADD2.F32 R68, -RZ, R39.H0_H0 ;  /* 0x20000027ff447230 */ /* 0x000fe20000004100 */
[----:B------:R-:W-:Y:S01]  /*caa0*/  FFMA.FTZ R57, R61, R52, -R57 ;  /* 0x000000343d397223 */ /* 0x000fe20000010839 */
[----:B------:R-:W-:Y:S01]  /*cab0*/  HADD2.F32 R7, -RZ, R7.H1_H1 ;  /* 0x30000007ff077230 */ /* 0x000fe20000004100 */
[C---:B------:R-:W-:Y:S01]  /*cac0*/  FMUL.FTZ R39, R45.reuse, R14 ;  /* 0x0000000e2d277220 */ /* 0x040fe20000410000 */
[----:B------:R-:W-:Y:S01]  /*cad0*/  HADD2.F32 R60, -RZ, R42.H0_H0 ;  /* 0x2000002aff3c7230 */ /* 0x000fe20000004100 */
[----:B------:R-:W-:Y:S01]  /*cae0*/  FMUL.FTZ R42, R68, R15 ;  /* 0x0000000f442a7220 */ /* 0x000fe20000410000 */
[----:B------:R-:W-:Y:S01]  /*caf0*/  HADD2.F32 R47, -RZ, R47.H0_H0 ;  /* 0x2000002fff2f7230 */ /* 0x000fe20000004100 */
[----:B------:R-:W-:-:S02]  /*cb00*/  FMUL.FTZ R45, R45, R6 ;  /* 0x000000062d2d7220 */ /* 0x000fc40000410000 */
[----:B------:R-:W-:Y:S02]  /*cb10*/  FMUL.FTZ R68, R68, R7 ;  /* 0x0000000744447220 */ /* 0x000fe40000410000 */
        /* <DEDUP_REMOVED lines=9> */
[----:B------:R-:W-:Y:S01]  /*cbb0*/  F2FP.PACK_AB R5, R59, R46 ;  /* 0x0000002e3b05723e */ /* 0x000fe200000000ff */
[C---:B------:R-:W-:Y:S01]  /*cbc0*/  FFMA.FTZ R68, R60.reuse, R15, -R68 ;  /* 0x0000000f3c447223 */ /* 0x040fe20000010844 */
        /* <DEDUP_REMOVED lines=8> */
.L_x_1453:
[----:B------:R-:W-:Y:S05]  /*cc50*/  BSYNC B0 ;  /* 0x0000000000007941 */ /* 0x000fea0003800000 */
.L_x_1452:
[----:B-1----:R-:W-:Y:S01]  /*cc60*/  IADD3 R4, R144, 0x20, RZ ;  /* 0x0000002090047810 */ /* 0x002fe20007ffe0ff */
[----:B------:R-:W-:Y:S03]  /*cc70*/  BSSY B0, `(.L_x_1454) ;  /* 0x0000061000007945 */ /* 0x000fe60003800000 */
[----:B------:R-:W-:-:S13]  /*cc80*/  ISETP.GE.AND P0, PT, R4, c[0x0][0x27c], PT ;  /* 0x00009f0004007a0c */ /* 0x000fda0003f06270 */
[----:B------:R-:W-:Y:S05]  /*cc90*/  @P0 BRA `(.L_x_1455) ;  /* 0x000005e000000947 */ /* 0x000fea0003800000 */
[----:B------:R-:W-:Y:S01]  /*cca0*/  MOV R5, c[0x0][0x27c] ;  /* 0x00009f0000057a02 */ /* 0x000fe20000000f00 */
[----:B------:R-:W-:Y:S01]  /*ccb0*/  HADD2.F32 R53, -RZ, R32.H0_H0 ;  /* 0x20000020ff357230 */ /* 0x000fe20000004100 */
[----:B------:R-:W-:Y:S01]  /*ccc0*/  LEA.HI R37, R37, R40, RZ, 0x6 ;  /* 0x0000002825257211 */ /* 0x000fe200078f30ff */
[--C-:B------:R-:W-:Y:S01]  /*ccd0*/  HADD2.F32 R47, -RZ, R34.reuse.H1_H1 ;  /* 0x30000022ff2f7230 */ /* 0x100fe20000004100 */
[----:B------:R-:W-:Y:S01]  /*cce0*/  LEA.HI R5, R5, R36, RZ, 0x1d ;  /* 0x0000002405057211 */ /* 0x000fe200078fe8ff */
[----:B------:R-:W-:Y:S01]  /*ccf0*/  HADD2.F32 R48, -RZ, R29.H1_H1 ;  /* 0x3000001dff307230 */ /* 0x000fe20000004100 */
[----:B------:R-:W-:Y:S01]  /*cd00*/  LOP3.LUT R38, R51, 0x38, R38, 0xf8, !PT ;  /* 0x0000003833267812 */ /* 0x000fe200078ef826 */
[----:B------:R-:W-:Y:S01]  /*cd10*/  HADD2.F32 R55, -RZ, R34.H0_H0 ;  /* 0x20000022ff377230 */ /* 0x000fe20000004100 */
[----:B------:R-:W-:Y:S01]  /*cd20*/  SHF.R.S32.HI R4, RZ, 0x1f, R5 ;  /* 0x0000001fff047819 */ /* 0x000fe20000011405 */
[----:B------:R-:W-:Y:S01]  /*cd30*/  HADD2.F32 R43, -RZ, R32.H1_H1 ;  /* 0x30000020ff2b7230 */ /* 0x000fe20000004100 */
[----:B------:R-:W-:Y:S01]  /*cd40*/  SHF.L.U32 R37, R37, 0x7, RZ ;  /* 0x0000000725257819 */ /* 0x000fe200000006ff */
[----:B------:R-:W-:Y:S01]  /*cd50*/  HADD2.F32 R32, -RZ, R31.H1_H1 ;  /* 0x3000001fff207230 */ /* 0x000fe20000004100 */
[----:B------:R-:W-:Y:S01]  /*cd60*/  SHF.L.U32 R6, R5, 0x3, RZ ;  /* 0x0000000305067819 */ /* 0x000fe200000006ff */
[----:B------:R-:W-:Y:S01]  /*cd70*/  HADD2.F32 R29, -RZ, R29.H0_H0 ;  /* 0x2000001dff1d7230 */ /* 0x000fe20000004100 */
[----:B------:R-:W-:Y:S01]  /*cd80*/  LEA.HI R4, R4, R5, RZ, 0x3 ;  /* 0x0000000504047211 */ /* 0x000fe200078f18ff */
[----:B------:R-:W-:Y:S01]  /*cd90*/  HADD2.F32 R31, -RZ, R31.H0_H0 ;  /* 0x2000001fff1f7230 */ /* 0x000fe20000004100 */
[----:B------:R-:W-:-:S02]  /*cda0*/  LOP3.LUT R7, R38, R49, RZ, 0x3c, !PT ;  /* 0x0000003126077212 */ /* 0x000fc400078e3cff */
[----:B------:R-:W-:Y:S02]  /*cdb0*/  LOP3.LUT R37, R37, 0xffffe000, RZ, 0xc0, !PT ;  /* 0xffffe00025257812 */ /* 0x000fe400078ec0ff */
[----:B------:R-:W-:Y:S02]  /*cdc0*/  LOP3.LUT R6, R51, 0x38, R6, 0xf8, !PT ;  /* 0x0000003833067812 */ /* 0x000fe400078ef806 */
[----:B------:R-:W-:Y:S02]  /*cdd0*/  SHF.L.U32 R5, R4, 0xa, RZ ;  /* 0x0000000a04057819 */ /* 0x000fe400000006ff */
[----:B------:R-:W-:Y:S02]  /*cde0*/  IADD3 R7, R7, R37, R8 ;  /* 0x0000002507077210 */ /* 0x000fe40007ffe008 */
[----:B------:R-:W-:Y:S02]  /*cdf0*/  LOP3.LUT R4, R6, R49, RZ, 0x3c, !PT ;  /* 0x0000003106047212 */ /* 0x000fe400078e3cff */
        /* <DEDUP_REMOVED lines=72> */
.L_x_1455:
[----:B------:R-:W-:Y:S05]  /*d280*/  BSYNC B0 ;  /* 0x0000000000007941 */ /* 0x000fea0003800000 */
.L_x_1454:
[----:B-1----:R-:W-:-:S04]  /*d290*/  IADD3 R4, R144, 0x40, RZ ;  /* 0x0000004090047810 */ /* 0x002fc80007ffe0ff */
[----:B------:R-:W-:-:S13]  /*d2a0*/  ISETP.GE.AND P0, PT, R4, c[0x0][0x27c], PT ;  /* 0x00009f0004007a0c */ /* 0x000fda0003f06270 */
[----:B------:R-:W-:Y:S05]  /*d2b0*/  @P0 BRA `(.L_x_1433) ;  /* 0x000005e000000947 */ /* 0x000fea0003800000 */
[----:B------:R-:W-:Y:S01]  /*d2c0*/  MOV R5, c[0x0][0x27c] ;  /* 0x00009f0000057a02 */ /* 0x000fe20000000f00 */
[--C-:B------:R-:W-:Y:S01]  /*d2d0*/  HADD2.F32 R30, -RZ, R20.reuse.H1_H1 ;  /* 0x30000014ff1e7230 */ /* 0x100fe20000004100 */
[----:B------:R-:W-:Y:S01]  /*d2e0*/  LEA.HI R25, R25, R28, RZ, 0x6 ;  /* 0x0000001c19197211 */ /* 0x000fe200078f30ff */
[----:B------:R-:W-:Y:S01]  /*d2f0*/  HADD2.F32 R35, -RZ, R20.H0_H0 ;  /* 0x20000014ff237230 */ /* 0x000fe20000004100 */
[----:B------:R-:W-:Y:S01]  /*d300*/  LEA.HI R5, R5, R24, RZ, 0x1d ;  /* 0x0000001805057211 */ /* 0x000fe200078fe8ff */
[--C-:B------:R-:W-:Y:S01]  /*d310*/  HADD2.F32 R34, -RZ, R22.reuse.H1_H1 ;  /* 0x30000016ff227230 */ /* 0x100fe20000004100 */
[----:B------:R-:W-:Y:S01]  /*d320*/  LOP3.LUT R26, R51, 0x38, R26, 0xf8, !PT ;  /* 0x00000038331a7812 */ /* 0x000fe200078ef81a */
[----:B------:R-:W-:Y:S01]  /*d330*/  HADD2.F32 R39, -RZ, R22.H0_H0 ;  /* 0x20000016ff277230 */ /* 0x000fe20000004100 */
[----:B------:R-:W-:Y:S01]  /*d340*/  SHF.R.S32.HI R4, RZ, 0x1f, R5 ;  /* 0x0000001fff047819 */ /* 0x000fe20000011405 */
[--C-:B------:R-:W-:Y:S01]  /*d350*/  HADD2.F32 R36, -RZ, R17.reuse.H1_H1 ;  /* 0x30000011ff247230 */ /* 0x100fe20000004100 */
[----:B------:R-:W-:Y:S01]  /*d360*/  SHF.L.U32 R25, R25, 0x7, RZ ;  /* 0x0000000719197819 */ /* 0x000fe200000006ff */
[----:B------:R-:W-:Y:S01]  /*d370*/  HADD2.F32 R17, -RZ, R17.H0_H0 ;  /* 0x20000011ff117230 */ /* 0x000fe20000004100 */
[----:B------:R-:W-:Y:S01]  /*d380*/  SHF.L.U32 R6, R5, 0x3, RZ ;  /* 0x0000000305067819 */ /* 0x000fe200000006ff */
[--C-:B------:R-:W-:Y:S01]  /*d390*/  HADD2.F32 R38, -RZ, R23.reuse.H1_H1 ;  /* 0x30000017ff267230 */ /* 0x100fe20000004100 */
[----:B------:R-:W-:Y:S01]  /*d3a0*/  LEA.HI R4, R4, R5, RZ, 0x3 ;  /* 0x0000000504047211 */ /* 0x000fe200078f18ff */
[--C-:B------:R-:W-:Y:S01]  /*d3b0*/  HADD2.F32 R40, -RZ, R16.reuse.H1_H1 ;  /* 0x30000010ff287230 */ /* 0x100fe20000004100 */
[----:B------:R-:W-:Y:S01]  /*d3c0*/  LOP3.LUT R7, R26, R49, RZ, 0x3c, !PT ;  /* 0x000000311a077212 */ /* 0x000fe200078e3cff */
[----:B------:R-:W-:Y:S01]  /*d3d0*/  HADD2.F32 R16, -RZ, R16.H0_H0 ;  /* 0x20000010ff107230 */ /* 0x000fe20000004100 */
[----:B------:R-:W-:Y:S01]  /*d3e0*/  LOP3.LUT R25, R25, 0xffffe000, RZ, 0xc0, !PT ;  /* 0xffffe00019197812 */ /* 0x000fe200078ec0ff */
[----:B------:R-:W-:Y:S01]  /*d3f0*/  HADD2.F32 R23, -RZ, R23.H0_H0 ;  /* 0x20000017ff177230 */ /* 0x000fe20000004100 */
[----:B------:R-:W-:-:S02]  /*d400*/  LOP3.LUT R6, R51, 0x38, R6, 0xf8, !PT ;  /* 0x0000003833067812 */ /* 0x000fc400078ef806 */
[----:B------:R-:W-:Y:S02]  /*d410*/  SHF.L.U32 R4, R4, 0xa, RZ ;  /* 0x0000000a04047819 */ /* 0x000fe400000006ff */
[--C-:B------:R-:W-:Y:S02]  /*d420*/  IADD3 R7, R7, R25, R8.reuse ;  /* 0x0000001907077210 */ /* 0x100fe40007ffe008 */
        /* <DEDUP_REMOVED lines=12> */
[----:B------:R-:W-:Y:S01]  /*d4f0*/  FMUL.FTZ R20, R36, R26 ;  /* 0x0000001a24147220 */ /* 0x000fe20000410000 */
[----:B------:R-:W-:Y:S01]  /*d500*/  HADD2.F32 R31, -RZ, R4.H1_H1 ;  /* 0x30000004ff1f7230 */ /* 0x000fe20000004100 */
[C---:B------:R-:W-:Y:S01]  /*d510*/  FMUL.FTZ R22, R35.reuse, R12 ;  /* 0x0000000c23167220 */ /* 0x040fe20000410000 */
[----:B------:R-:W-:Y:S01]  /*d520*/  HADD2.F32 R4, -RZ, R5.H0_H0 ;  /* 0x20000005ff047230 */ /* 0x000fe20000004100 */
[-C--:B------:R-:W-:Y:S01]  /*d530*/  FMUL.FTZ R30, R30, R29.reuse ;  /* 0x0000001d1e1e7220 */ /* 0x080fe20000410000 */
[----:B------:R-:W-:Y:S01]  /*d540*/  HADD2.F32 R27, -RZ, R13.H1_H1 ;  /* 0x3000000dff1b7230 */ /* 0x000fe20000004100 */
[----:B------:R-:W-:Y:S01]  /*d550*/  FFMA.FTZ R29, R34, R29, R37 ;  /* 0x0000001d221d7223 */ /* 0x000fe20000010025 */
[----:B------:R-:W-:Y:S01]  /*d560*/  HADD2.F32 R13, -RZ, R14.H0_H0 ;  /* 0x2000000eff0d7230 */ /* 0x000fe20000004100 */
[-C--:B------:R-:W-:Y:S01]  /*d570*/  FMUL.FTZ R35, R35, R4.reuse ;  /* 0x0000000423237220 */ /* 0x080fe20000410000 */
[----:B------:R-:W-:Y:S01]  /*d580*/  HADD2.F32 R37, -RZ, R19.H1_H1 ;  /* 0x30000013ff257230 */ /* 0x000fe20000004100 */
[----:B------:R-:W-:Y:S01]  /*d590*/  FFMA.FTZ R22, R39, R4, R22 ;  /* 0x0000000427167223 */ /* 0x000fe20000010016 */
[----:B------:R-:W-:Y:S01]  /*d5a0*/  HADD2.F32 R4, -RZ, R21.H1_H1 ;  /* 0x30000015ff047230 */ /* 0x000fe20000004100 */
[-C--:B------:R-:W-:Y:S01]  /*d5b0*/  FMUL.FTZ R36, R36, R31.reuse ;  /* 0x0000001f24247220 */ /* 0x080fe20000410000 */
[----:B------:R-:W-:Y:S01]  /*d5c0*/  HADD2.F32 R32, -RZ, R5.H1_H1 ;  /* 0x30000005ff207230 */ /* 0x000fe20000004100 */
[----:B------:R-:W-:Y:S01]  /*d5d0*/  FFMA.FTZ R20, R37, R31, R20 ;  /* 0x0000001f25147223 */ /* 0x000fe20000010014 */
[----:B------:R-:W-:Y:S01]  /*d5e0*/  HADD2.F32 R5, -RZ, R6.H0_H0 ;  /* 0x20000006ff057230 */ /* 0x000fe20000004100 */
[C---:B------:R-:W-:Y:S01]  /*d5f0*/  FMUL.FTZ R41, R4.reuse, R13 ;  /* 0x0000000d04297220 */ /* 0x040fe20000410000 */
[----:B------:R-:W-:Y:S01]  /*d600*/  HADD2.F32 R19, -RZ, R19.H0_H0 ;  /* 0x20000013ff137230 */ /* 0x000fe20000004100 */
[C---:B------:R-:W-:Y:S01]  /*d610*/  FMUL.FTZ R31, R17.reuse, R27 ;  /* 0x0000001b111f7220 */ /* 0x040fe20000410000 */
[----:B------:R-:W-:Y:S01]  /*d620*/  HADD2.F32 R28, -RZ, R14.H1_H1 ;  /* 0x3000000eff1c7230 */ /* 0x000fe20000004100 */
[-C--:B------:R-:W-:Y:S01]  /*d630*/  FMUL.FTZ R4, R4, R5.reuse ;  /* 0x0000000504047220 */ /* 0x080fe20000410000 */
[--C-:B------:R-:W-:Y:S01]  /*d640*/  HADD2.F32 R14, -RZ, R15.reuse.H0_H0 ;  /* 0x2000000fff0e7230 */ /* 0x100fe20000004100 */
[----:B------:R-:W-:Y:S01]  /*d650*/  FFMA.FTZ R41, R38, R5, R41 ;  /* 0x0000000526297223 */ /* 0x000fe20000010029 */
[----:B------:R-:W-:Y:S01]  /*d660*/  HADD2.F32 R33, -RZ, R6.H1_H1 ;  /* 0x30000006ff217230 */ /* 0x000fe20000004100 */
[-C--:B------:R-:W-:Y:S01]  /*d670*/  FMUL.FTZ R42, R17, R32.reuse ;  /* 0x00000020112a7220 */ /* 0x080fe20000410000 */
[--C-:B------:R-:W-:Y:S01]  /*d680*/  HADD2.F32 R5, -RZ, R18.reuse.H1_H1 ;  /* 0x30000012ff057230 */ /* 0x100fe20000004100 */
[----:B------:R-:W-:Y:S01]  /*d690*/  FFMA.FTZ R31, R19, R32, R31 ;  /* 0x00000020131f7223 */ /* 0x000fe2000001001f */
[----:B------:R-:W-:Y:S01]  /*d6a0*/  HADD2.F32 R15, -RZ, R15.H1_H1 ;  /* 0x3000000fff0f7230 */ /* 0x000fe20000004100 */
[C---:B------:R-:W-:Y:S01]  /*d6b0*/  FMUL.FTZ R32, R40.reuse, R28 ;  /* 0x0000001c28207220 */ /* 0x040fe20000410000 */
[----:B------:R-:W-:Y:S01]  /*d6c0*/  HADD2.F32 R6, -RZ, R7.H0_H0 ;  /* 0x20000007ff067230 */ /* 0x000fe20000004100 */
[-C--:B------:R-:W-:Y:S01]  /*d6d0*/  FMUL.FTZ R40, R40, R33.reuse ;  /* 0x0000002128287220 */ /* 0x080fe20000410000 */
[----:B------:R-:W-:Y:S01]  /*d6e0*/  HADD2.F32 R21, -RZ, R21.H0_H0 ;  /* 0x20000015ff157230 */ /* 0x000fe20000004100 */
[----:B------:R-:W-:Y:S01]  /*d6f0*/  FFMA.FTZ R32, R5, R33, R32 ;  /* 0x0000002105207223 */ /* 0x000fe20000010020 */
[----:B------:R-:W-:Y:S01]  /*d700*/  HADD2.F32 R7, -RZ, R7.H1_H1 ;  /* 0x30000007ff077230 */ /* 0x000fe20000004100 */
[----:B------:R-:W-:Y:S01]  /*d710*/  FMUL.FTZ R33, R16, R15 ;  /* 0x0000000f10217220 */ /* 0x000fe20000410000 */
[----:B------:R-:W-:Y:S01]  /*d720*/  HADD2.F32 R18, -RZ, R18.H0_H0 ;  /* 0x20000012ff127230 */ /* 0x000fe20000004100 */
[----:B------:R-:W-:-:S02]  /*d730*/  FMUL.FTZ R17, R21, R14 ;  /* 0x0000000e15117220 */ /* 0x000fc40000410000 */
[-C--:B------:R-:W-:Y:S02]  /*d740*/  FMUL.FTZ R21, R21, R6.reuse ;  /* 0x0000000615157220 */ /* 0x080fe40000410000 */
[----:B------:R-:W-:Y:S02]  /*d750*/  FMUL.FTZ R16, R16, R7 ;  /* 0x0000000710107220 */ /* 0x000fe40000410000 */
[----:B------:R-:W-:Y:S02]  /*d760*/  FFMA.FTZ R17, R23, R6, R17 ;  /* 0x0000000617117223 */ /* 0x000fe40000010011 */
[----:B------:R-:W-:Y:S02]  /*d770*/  FFMA.FTZ R42, R19, R27, -R42 ;  /* 0x0000001b132a7223 */ /* 0x000fe4000001082a */
[----:B------:R-:W-:Y:S02]  /*d780*/  FFMA.FTZ R6, R18, R7, R33 ;  /* 0x0000000712067223 */ /* 0x000fe40000010021 */
        /* <DEDUP_REMOVED lines=14> */
[----:B------:R-:W-:-:S05]  /*d870*/  F2FP.PACK_AB R15, R16, R21 ;  /* 0x00000015100f723e */ /* 0x000fca00000000ff */
[----:B------:R1:W-:Y:S04]  /*d880*/  STS.128 [R24], R12 ;  /* 0x0000000c18007388 */ /* 0x0003e80000000c00 */
[----:B------:R1:W-:Y:S02]  /*d890*/  STS.128 [R8+0x18100], R4 ;  /* 0x0181000408007388 */ /* 0x0003e40000000c00 */
.L_x_1433:
[----:B------:R-:W-:Y:S05]  /*d8a0*/  BSYNC B2 ;  /* 0x0000000000027941 */ /* 0x000fea0003800000 */
.L_x_1417:
[----:B------:R-:W-:-:S04]  /*d8b0*/  DEPBAR.LE SB0, 0x2 ;  /* 0x000080800000791a */ /* 0x000fc80000000000 */
[----:B------:R-:W-:Y:S01]  /*d8c0*/  BAR.SYNC.DEFER_BLOCKING 0x0 ;  /* 0x0000000000007b1d */ /* 0x000fe20000010000 */
[----:B------:R-:W-:Y:S01]  /*d8d0*/  LOP3.LUT P0, RZ, R201, 0x2, RZ, 0xc0, !PT ;  /* 0x00000002c9ff7812 */ /* 0x000fe2000780c0ff */
[----:B------:R-:W-:-:S03]  /*d8e0*/  IMAD.IADD R203, R202, 0x1, R199 ;  /* 0x00000001cacb7824 */ /* 0x000fc600078e02c7 */
[----:B------:R-:W-:Y:S01]  /*d8f0*/  SEL R205, R0, 0xffffffe0, !P0 ;  /* 0xffffffe000cd7807 */ /* 0x000fe20004000000 */
[----:B------:R-:W-:Y:S04]  /*d900*/  BSSY B0, `(.L_x_1456) ;  /* 0x0000024000007945 */ /* 0x000fe80003800000 */
[----:B-1----:R-:W-:Y:S01]  /*d910*/  IMAD.IADD R8, R200, 0x1, R205 ;  /* 0x00000001c8087824 */ /* 0x002fe200078e02cd */
[----:B------:R1:W2:Y:S04]  /*d920*/  LDSM.16.M88.4 R44, [R202] ;  /* 0x00000000ca2c783b */ /* 0x0002a80000000200 */
        /* <DEDUP_REMOVED lines=10> */
[----:B------:R-:W-:Y:S02]  /*d9d0*/  IADD3 R20, R9, -0x2, RZ ;  /* 0xfffffffe09147810 */ /* 0x000fe40007ffe0ff */
[----:B------:R-:W-:-:S02]  /*d9e0*/  LOP3.LUT P3, RZ, R226, 0x1, RZ, 0xc0, !PT ;  /* 0x00000001e2ff7812 */ /* 0x000fc4000786c0ff */
[----:B------:R-:W-:Y:S01]  /*d9f0*/  SHF.R.S32.HI R0, RZ, 0x1f, R20 ;  /* 0x0000001fff007819 */ /* 0x000fe20000011414 */
[----:B------:R-:W-:-:S04]  /*da00*/  IMAD.WIDE.U32 R22, R20, c[0x0][0x208], RZ ;  /* 0x0000820014167a25 */ /* 0x000fc800078e00ff */
[----:B------:R-:W-:Y:S01]  /*da10*/  IMAD R21, R0, c[0x0][0x208], RZ ;  /* 0x0000820000157a24 */ /* 0x000fe200078e02ff */
[----:B------:R-:W-:-:S03]  /*da20*/  LEA R0, P0, R22, R234, 0x6 ;  /* 0x000000ea16007211 */ /* 0x000fc600078030ff */
[----:B------:R-:W-:Y:S01]  /*da30*/  IMAD R21, R20, c[0x0][0x20c], R21 ;  /* 0x0000830014157a24 */ /* 0x000fe200078e0215 */
[----:B------:R-:W-:-:S03]  /*da40*/  LEA R20, P2, R0, c[0x0][0x1f8], 0x1 ;  /* 0x00007e0000147a11 */ /* 0x000fc600078408ff */
[----:B------:R-:W-:-:S05]  /*da50*/  IMAD.IADD R21, R23, 0x1, R21 ;  /* 0x0000000117157824 */ /* 0x000fca00078e0215 */
        /* <DEDUP_REMOVED lines=14> */
.L_x_1457:
[----:B------:R-:W-:Y:S05]  /*db40*/  BSYNC B0 ;  /* 0x0000000000007941 */ /* 0x000fea0003800000 */
.L_x_1456:
[----:B------:R-:W-:Y:S01]  /*db50*/  LOP3.LUT P0, RZ, R201, 0x4, RZ, 0xc0, !PT ;  /* 0x00000004c9ff7812 */ /* 0x000fe2000780c0ff */
[C---:B--234-:R-:W-:Y:S01]  /*db60*/  HMMA.16816.F32 R20, R44.reuse, R16, RZ ;  /* 0x000000102c14723c */ /* 0x05cfe200000018ff */
[----:B------:R-:W-:Y:S01]  /*db70*/  LDSM.16.M88.4 R36, [R198] ;  /* 0x00000000c624783b */ /* 0x000fe20000000200 */
[----:B------:R-:W-:Y:S01]  /*db80*/  LEA.HI R3, R3, R146, RZ, 0x5 ;  /* 0x0000009203037211 */ /* 0x000fe200078f28ff */
[----:B------:R-:W-:Y:S01]  /*db90*/  IMAD R76, R79, -0x40, R76 ;  /* 0xffffffc04f4c7824 */ /* 0x000fe200078e024c */
[----:B------:R-:W-:Y:S01]  /*dba0*/  SEL R33, R2, 0xffffffc0, !P0 ;  /* 0xffffffc002217807 */ /* 0x000fe20004000000 */
[----:B------:R-:W0:Y:S01]  /*dbb0*/  LDGDEPBAR ;  /* 0x00000000000079af */ /* 0x000e220000000000 */
[----:B------:R-:W-:Y:S01]  /*dbc0*/  LOP3.LUT R3, R3, 0xffffffe0, RZ, 0xc0, !PT ;  /* 0xffffffe003037812 */ /* 0x000fe200078ec0ff */
[----:B------:R-:W-:Y:S01]  /*dbd0*/  IMAD.IADD R176, R199, 0x1, R196 ;  /* 0x00000001c7b07824 */ /* 0x000fe200078e02c4 */
[C---:B------:R-:W-:Y:S01]  /*dbe0*/  HMMA.16816.F32 R16, R44.reuse, R18, RZ ;  /* 0x000000122c10723c */ /* 0x040fe200000018ff */
[----:B------:R-:W-:Y:S01]  /*dbf0*/  IMAD.IADD R2, R200, 0x1, R33 ;  /* 0x00000001c8027824 */ /* 0x000fe200078e0221 */
[----:B------:R-:W-:Y:S01]  /*dc00*/  IADD3 R0, R33, R200, R205 ;  /* 0x000000c821007210 */ /* 0x000fe20007ffe0cd */
[----:B------:R-:W-:Y:S01]  /*dc10*/  IMAD.IADD R168, R199, 0x1, R147 ;  /* 0x00000001c7a87824 */ /* 0x000fe200078e0293 */
[----:B------:R-:W-:Y:S02]  /*dc20*/  BSSY B0, `(.L_x_1458) ;  /* 0x000024f000007945 */ /* 0x000fe40003800000 */
[----:B------:R-:W2:Y:S02]  /*dc30*/  LDSM.16.M88.4 R80, [R2] ;  /* 0x000000000250783b */ /* 0x000ea40000000200 */
[C---:B------:R-:W-:Y:S02]  /*dc40*/  HMMA.16816.F32 R64, R44.reuse, R60, RZ ;  /* 0x0000003c2c40723c */ /* 0x040fe400000018ff */
[----:B------:R-:W3:Y:S04]  /*dc50*/  LDSM.16.M88.4 R72, [R2+0x800] ;  /* 0x000800000248783b */ /* 0x000ee80000000200 */
[----:B------:R-:W-:Y:S02]  /*dc60*/  LDSM.16.M88.4 R32, [R0] ;  /* 0x000000000020783b */ /* 0x000fe40000000200 */
[C---:B------:R-:W-:Y:S02]  /*dc70*/  HMMA.16816.F32 R60, R44.reuse, R62, RZ ;  /* 0x0000003e2c3c723c */ /* 0x040fe400000018ff */
[----:B------:R-:W-:Y:S04]  /*dc80*/  LDSM.16.M88.4 R68, [R2+0x1000] ;  /* 0x001000000244783b */ /* 0x000fe80000000200 */
[----:B------:R-:W-:Y:S02]  /*dc90*/  LDSM.16.M88.4 R40, [R2+0x1800] ;  /* 0x001800000228783b */ /* 0x000fe40000000200 */
[----:B-1----:R-:W-:Y:S08]  /*dca0*/  HMMA.16816.F32 R56, R44, R52, RZ ;  /* 0x000000342c38723c */ /* 0x002ff000000018ff */
[----:B------:R-:W-:Y:S08]  /*dcb0*/  HMMA.16816.F32 R16, R12, R90, R16 ;  /* 0x0000005a0c10723c */ /* 0x000ff00000001810 */
[C---:B------:R-:W-:Y:S08]  /*dcc0*/  HMMA.16816.F32 R52, R44.reuse, R54, RZ ;  /* 0x000000362c34723c */ /* 0x040ff000000018ff */
[C---:B------:R-:W-:Y:S08]  /*dcd0*/  HMMA.16816.F32 R48, R44.reuse, R4, RZ ;  /* 0x000000042c30723c */ /* 0x040ff000000018ff */
[----:B------:R-:W-:Y:S01]  /*dce0*/  HMMA.16816.F32 R44, R44, R6, RZ ;  /* 0x000000062c2c723c */ /* 0x000fe200000018ff */
[----:B------:R-:W1:Y:S07]  /*dcf0*/  LDSM.16.M88.4 R4, [R197] ;  /* 0x00000000c504783b */ /* 0x000e6e0000000200 */
[C---:B------:R-:W-:Y:S08]  /*dd00*/  HMMA.16816.F32 R64, R12.reuse, R28, R64 ;  /* 0x0000001c0c40723c */ /* 0x040ff00000001840 */
[C---:B------:R-:W-:Y:S01]  /*dd10*/  HMMA.16816.F32 R60, R12.reuse, R30, R60 ;  /* 0x0000001e0c3c723c */ /* 0x040fe2000000183c */
[----:B------:R-:W4:Y:S07]  /*dd20*/  LDSM.16.M88.4 R28, [R0+0x800] ;  /* 0x00080000001c783b */ /* 0x000f2e0000000200 */
[----:B------:R-:W-:Y:S01]  /*dd30*/  HMMA.16816.F32 R20, R12, R88, R20 ;  /* 0x000000580c14723c */ /* 0x000fe20000001814 */
[----:B------:R-:W-:Y:S07]  /*dd40*/  LDSM.16.M88.4 R88, [R200+0x2000] ;  /* 0x00200000c858783b */ /* 0x000fee0000000200 */
[----:B--2---:R-:W-:Y:S08]  /*dd50*/  HMMA.16816.F32 R16, R36, R82, R16 ;  /* 0x000000522410723c */ /* 0x004ff00000001810 */
[C---:B------:R-:W-:Y:S08]  /*dd60*/  HMMA.16816.F32 R56, R12.reuse, R24, R56 ;  /* 0x000000180c38723c */ /* 0x040ff00000001838 */
[C---:B------:R-:W-:Y:S01]  /*dd70*/  HMMA.16816.F32 R52, R12.reuse, R26, R52 ;  /* 0x0000001a0c34723c */ /* 0x040fe20000001834 */
[----:B------:R-:W-:Y:S07]  /*dd80*/  LDSM.16.M88.4 R24, [R0+0x1000] ;  /* 0x001000000018783b */ /* 0x000fee0000000200 */
[C---:B------:R-:W-:Y:S08]  /*dd90*/  HMMA.16816.F32 R48, R12.reuse, R84, R48 ;  /* 0x000000540c30723c */ /* 0x040ff00000001830 */
[----:B------:R-:W-:Y:S01]  /*dda0*/  HMMA.16816.F32 R44, R12, R86, R44 ;  /* 0x000000560c2c723c */ /* 0x000fe2000000182c */
[----:B------:R-:W2:Y:S04]  /*ddb0*/  LDSM.16.M88.4 R84, [R202+0x4000] ;  /* 0x00400000ca54783b */ /* 0x000ea80000000200 */
[----:B------:R-:W2:Y:S03]  /*ddc0*/  LDSM.16.M88.4 R12, [R0+0x1800] ;  /* 0x00180000000c783b */ /* 0x000ea60000000200 */
[C---:B---3--:R-:W-:Y:S08]  /*ddd0*/  HMMA.16816.F32 R64, R36.reuse, R72, R64 ;  /* 0x000000482440723c */ /* 0x048ff00000001840 */
[C---:B------:R-:W-:Y:S01]  /*dde0*/  HMMA.16816.F32 R60, R36.reuse, R74, R60 ;  /* 0x0000004a243c723c */ /* 0x040fe2000000183c */
[----:B------:R-:W-:Y:S07]  /*ddf0*/  LDSM.16.M88.4 R72, [R200+0x3000] ;  /* 0x00300000c848783b */ /* 0x000fee0000000200 */
[----:B------:R-:W-:Y:S01]  /*de00*/  HMMA.16816.F32 R20, R36, R80, R20 ;  /* 0x000000502414723c */ /* 0x000fe20000001814 */
[----:B------:R-:W3:Y:S07]  /*de10*/  LDSM.16.M88.4 R80, [R200+0x2800] ;  /* 0x00280000c850783b */ /* 0x000eee0000000200 */
[----:B-1----:R-:W-:Y:S08]  /*de20*/  HMMA.16816.F32 R16, R4, R34, R16 ;  /* 0x000000220410723c */ /* 0x002ff00000001810 */
[C---:B------:R-:W-:Y:S08]  /*de30*/  HMMA.16816.F32 R56, R36.reuse, R68, R56 ;  /* 0x000000442438723c */ /* 0x040ff00000001838 */
[C---:B------:R-:W-:Y:S01]  /*de40*/  HMMA.16816.F32 R52, R36.reuse, R70, R52 ;  /* 0x000000462434723c */ /* 0x040fe20000001834 */
[----:B------:R-:W-:Y:S07]  /*de50*/  LDSM.16.M88.4 R68, [R200+0x3800] ;  /* 0x00380000c844783b */ /* 0x000fee0000000200 */
[C---:B------:R-:W-:Y:S08]  /*de60*/  HMMA.16816.F32 R48, R36.reuse, R40, R48 ;  /* 0x000000282430723c */ /* 0x040ff00000001830 */
[----:B------:R-:W-:Y:S01]  /*de70*/  HMMA.16816.F32 R44, R36, R42, R44 ;  /* 0x0000002a242c723c */ /* 0x000fe2000000182c */
[----:B------:R-:W-:Y:S04]  /*de80*/  LDSM.16.M88.4 R40, [R203+0x4000] ;  /* 0x00400000cb28783b */ /* 0x000fe80000000200 */
[----:B------:R-:W1:Y:S03]  /*de90*/  LDSM.16.M88.4 R36, [R8+0x2000] ;  /* 0x002000000824783b */ /* 0x000e660000000200 */
[C---:B----4-:R-:W-:Y:S08]  /*dea0*/  HMMA.16816.F32 R64, R4.reuse, R28, R64 ;  /* 0x0000001c0440723c */ /* 0x050ff00000001840 */
[C---:B------:R-:W-:Y:S01]  /*deb0*/  HMMA.16816.F32 R60, R4.reuse, R30, R60 ;  /* 0x0000001e043c723c */ /* 0x040fe2000000183c */
[----:B------:R-:W-:Y:S07]  /*dec0*/  LDSM.16.M88.4 R28, [R8+0x3000] ;  /* 0x00300000081c783b */ /* 0x000fee0000000200 */
[----:B------:R-:W-:Y:S01]  /*ded0*/  HMMA.16816.F32 R20, R4, R32, R20 ;  /* 0x000000200414723c */ /* 0x000fe20000001814 */
[----:B------:R-:W4:Y:S07]  /*dee0*/  LDSM.16.M88.4 R32, [R8+0x2800] ;  /* 0x002800000820783b */ /* 0x000f2e0000000200 */
[----:B--2---:R-:W-:Y:S08]  /*def0*/  HMMA.16816.F32 R16, R84, R90, R16 ;  /* 0x0000005a5410723c */ /* 0x004ff00000001810 */
[C---:B------:R-:W-:Y:S08]  /*df00*/  HMMA.16816.F32 R56, R4.reuse, R24, R56 ;  /* 0x000000180438723c */ /* 0x040ff00000001838 */
[C---:B------:R-:W-:Y:S01]  /*df10*/  HMMA.16816.F32 R52, R4.reuse, R26, R52 ;  /* 0x0000001a0434723c */ /* 0x040fe20000001834 */
[----:B------:R-:W-:Y:S07]  /*df20*/  LDSM.16.M88.4 R24, [R8+0x3800] ;  /* 0x003800000818783b */ /* 0x000fee0000000200 */
[C---:B------:R-:W-:Y:S08]  /*df30*/  HMMA.16816.F32 R48, R4.reuse, R12, R48 ;  /* 0x0000000c0430723c */ /* 0x040ff00000001830 */
[----:B------:R-:W-:Y:S01]  /*df40*/  HMMA.16816.F32 R44, R4, R14, R44 ;  /* 0x0000000e042c723c */ /* 0x000fe2000000182c */
[----:B------:R-:W-:Y:S04]  /*df50*/  LDSM.16.M88.4 R12, [R198+0x4000] ;  /* 0x00400000c60c783b */ /* 0x000fe80000000200 */
[----:B------:R-:W2:Y:S03]  /*df60*/  LDSM.16.M88.4 R4, [R2+0x2000] ;  /* 0x002000000204783b */ /* 0x000ea60000000200 */
[C---:B---3--:R-:W-:Y:S08]  /*df70*/  HMMA.16816.F32 R64, R84.reuse, R80, R64 ;  /* 0x000000505440723c */ /* 0x048ff00000001840 */
[C---:B------:R-:W-:Y:S01]  /*df80*/  HMMA.16816.F32 R60, R84.reuse, R82, R60 ;  /* 0x00000052543c723c */ /* 0x040fe2000000183c */
[----:B------:R-:W-:Y:S07]  /*df90*/  LDSM.16.M88.4 R80, [R2+0x2800] ;  /* 0x002800000250783b */ /* 0x000fee0000000200 */
[----:B------:R-:W-:Y:S08]  /*dfa0*/  HMMA.16816.F32 R20, R84, R88, R20 ;  /* 0x000000585414723c */ /* 0x000ff00000001814 */
        /* <DEDUP_REMOVED lines=10> */
[----:B------:R-:W3:Y:S07]  /*e050*/  LDSM.16.M88.4 R32, [R2+0x3800] ;  /* 0x003800000220783b */ /* 0x000eee0000000200 */
        /* <DEDUP_REMOVED lines=9> */
[----:B------:R-:W-:Y:S03]  /*e0f0*/  LDSM.16.M88.4 R40, [R8+0x4000] ;  /* 0x004000000828783b */ /* 0x000fe60000000200 */
[----:B------:R-:W-:Y:S01]  /*e100*/  HMMA.16816.F32 R20, R12, R4, R20 ;  /* 0x000000040c14723c */ /* 0x000fe20000001814 */
[----:B------:R-:W-:Y:S07]  /*e110*/  LDSM.16.M88.4 R4, [R0+0x3000] ;  /* 0x003000000004783b */ /* 0x000fee0000000200 */
[----:B-1----:R-:W-:Y:S08]  /*e120*/  HMMA.16816.F32 R16, R68, R46, R16 ;  /* 0x0000002e4410723c */ /* 0x002ff00000001810 */
[C---:B------:R-:W-:Y:S08]  /*e130*/  HMMA.16816.F32 R56, R12.reuse, R72, R56 ;  /* 0x000000480c38723c */ /* 0x040ff00000001838 */
[C---:B------:R-:W-:Y:S08]  /*e140*/  HMMA.16816.F32 R64, R12.reuse, R80, R64 ;  /* 0x000000500c40723c */ /* 0x040ff00000001840 */
[C---:B------:R-:W-:Y:S08]  /*e150*/  HMMA.16816.F32 R60, R12.reuse, R82, R60 ;  /* 0x000000520c3c723c */ /* 0x040ff0000000183c */
[C---:B------:R-:W-:Y:S01]  /*e160*/  HMMA.16816.F32 R72, R12.reuse, R74, R52 ;  /* 0x0000004a0c48723c */ /* 0x040fe20000001834 */
[----:B------:R-:W-:Y:S07]  /*e170*/  LDSM.16.M88.4 R52, [R203+0x8000] ;  /* 0x00800000cb34783b */ /* 0x000fee0000000200 */
[C---:B---3--:R-:W-:Y:S08]  /*e180*/  HMMA.16816.F32 R48, R12.reuse, R32, R48 ;  /* 0x000000200c30723c */ /* 0x048ff00000001830 */
[----:B------:R-:W-:Y:S01]  /*e190*/  HMMA.16816.F32 R84, R12, R34, R84 ;  /* 0x000000220c54723c */ /* 0x000fe20000001854 */
[----:B------:R-:W1:Y:S04]  /*e1a0*/  LDSM.16.M88.4 R12, [R0+0x3800] ;  /* 0x00380000000c783b */ /* 0x000e680000000200 */
[----:B------:R-:W-:Y:S03]  /*e1b0*/  LDSM.16.M88.4 R32, [R198+0x8000] ;  /* 0x00800000c620783b */ /* 0x000fe60000000200 */
[----:B------:R-:W-:Y:S01]  /*e1c0*/  HMMA.16816.F32 R20, R68, R44, R20 ;  /* 0x0000002c4414723c */ /* 0x000fe20000001814 */
[----:B------:R-:W3:Y:S07]  /*e1d0*/  LDSM.16.M88.4 R44, [R200+0x4800] ;  /* 0x00480000c82c783b */ /* 0x000eee0000000200 */
[----:B--2---:R-:W-:Y:S08]  /*e1e0*/  HMMA.16816.F32 R16, R36, R26, R16 ;  /* 0x0000001a2410723c */ /* 0x004ff00000001810 */
[C---:B------:R-:W-:Y:S08]  /*e1f0*/  HMMA.16816.F32 R64, R68.reuse, R28, R64 ;  /* 0x0000001c4440723c */ /* 0x040ff00000001840 */
[----:B------:R-:W-:Y:S01]  /*e200*/  HMMA.16816.F32 R60, R68, R30, R60 ;  /* 0x0000001e443c723c */ /* 0x000fe2000000183c */
[----:B------:R-:W2:Y:S07]  /*e210*/  LDSM.16.M88.4 R28, [R2+0x4000] ;  /* 0x00400000021c783b */ /* 0x000eae0000000200 */
[----:B------:R-:W-:Y:S01]  /*e220*/  HMMA.16816.F32 R20, R36, R24, R20 ;  /* 0x000000182414723c */ /* 0x000fe20000001814 */
[----:B------:R-:W-:Y:S07]  /*e230*/  LDSM.16.M88.4 R24, [R197+0x8000] ;  /* 0x00800000c518783b */ /* 0x000fee0000000200 */
[----:B-1----:R-:W-:Y:S01]  /*e240*/  HMMA.16816.F32 R80, R68, R12, R48 ;  /* 0x0000000c4450723c */ /* 0x002fe20000001830 */
[----:B------:R-:W1:Y:S07]  /*e250*/  LDSM.16.M88.4 R48, [R8+0x4800] ;  /* 0x004800000830783b */ /* 0x000e6e0000000200 */
[----:B------:R-:W-:Y:S08]  /*e260*/  HMMA.16816.F32 R16, R52, R42, R16 ;  /* 0x0000002a3410723c */ /* 0x000ff00000001810 */
[C---:B------:R-:W-:Y:S08]  /*e270*/  HMMA.16816.F32 R56, R68.reuse, R4, R56 ;  /* 0x000000044438723c */ /* 0x040ff00000001838 */
[----:B------:R-:W-:Y:S01]  /*e280*/  HMMA.16816.F32 R72, R68, R6, R72 ;  /* 0x000000064448723c */ /* 0x000fe20000001848 */
[----:B------:R-:W4:Y:S07]  /*e290*/  LDSM.16.M88.4 R4, [R0+0x4000] ;  /* 0x004000000004783b */ /* 0x000f2e0000000200 */
[----:B------:R-:W-:Y:S01]  /*e2a0*/  HMMA.16816.F32 R20, R52, R40, R20 ;  /* 0x000000283414723c */ /* 0x000fe20000001814 */
[----:B------:R-:W4:Y:S07]  /*e2b0*/  LDSM.16.M88.4 R40, [R200+0x5000] ;  /* 0x00500000c828783b */ /* 0x000f2e0000000200 */
[C---:B---3--:R-:W-:Y:S08]  /*e2c0*/  HMMA.16816.F32 R64, R36.reuse, R44, R64 ;  /* 0x0000002c2440723c */ /* 0x048ff00000001840 */
[----:B------:R-:W-:Y:S01]  /*e2d0*/  HMMA.16816.F32 R60, R36, R46, R60 ;  /* 0x0000002e243c723c */ /* 0x000fe2000000183c */
[----:B------:R-:W-:Y:S07]  /*e2e0*/  LDSM.16.M88.4 R44, [R0+0x4800] ;  /* 0x00480000002c783b */ /* 0x000fee0000000200 */
[C---:B--2---:R-:W-:Y:S08]  /*e2f0*/  HMMA.16816.F32 R16, R32.reuse, R30, R16 ;  /* 0x0000001e2010723c */ /* 0x044ff00000001810 */
[----:B------:R-:W-:Y:S01]  /*e300*/  HMMA.16816.F32 R20, R32, R28, R20 ;  /* 0x0000001c2014723c */ /* 0x000fe20000001814 */
[----:B------:R-:W2:Y:S07]  /*e310*/  LDSM.16.M88.4 R28, [R200+0x5800] ;  /* 0x00580000c81c783b */ /* 0x000eae0000000200 */
[C---:B-1----:R-:W-:Y:S08]  /*e320*/  HMMA.16816.F32 R64, R52.reuse, R48, R64 ;  /* 0x000000303440723c */ /* 0x042ff00000001840 */
[----:B------:R-:W-:Y:S01]  /*e330*/  HMMA.16816.F32 R60, R52, R50, R60 ;  /* 0x00000032343c723c */ /* 0x000fe2000000183c */
[----:B------:R-:W1:Y:S07]  /*e340*/  LDSM.16.M88.4 R48, [R8+0x5000] ;  /* 0x005000000830783b */ /* 0x000e6e0000000200 */
[----:B----4-:R-:W-:Y:S08]  /*e350*/  HMMA.16816.F32 R16, R24, R6, R16 ;  /* 0x000000061810723c */ /* 0x010ff00000001810 */
[C---:B------:R-:W-:Y:S08]  /*e360*/  HMMA.16816.F32 R56, R36.reuse, R40, R56 ;  /* 0x000000282438723c */ /* 0x040ff00000001838 */
[----:B------:R-:W-:Y:S08]  /*e370*/  HMMA.16816.F32 R72, R36, R42, R72 ;  /* 0x0000002a2448723c */ /* 0x000ff00000001848 */
[----:B------:R-:W-:Y:S01]  /*e380*/  HMMA.16816.F32 R20, R24, R4, R20 ;  /* 0x000000041814723c */ /* 0x000fe20000001814 */
[----:B------:R-:W3:Y:S01]  /*e390*/  LDSM.16.M88.4 R4, [R2+0x5000] ;  /* 0x005000000204783b */ /* 0x000ee20000000200 */
[----:B------:R-:W-:-:S02]  /*e3a0*/  FMUL.FTZ R16, R16, c[0x0][0x320] ;  /* 0x0000c80010107a20 */ /* 0x000fc40000410000 */
[----:B------:R-:W-:Y:S02]  /*e3b0*/  FMUL.FTZ R40, R18, c[0x0][0x320] ;  /* 0x0000c80012287a20 */ /* 0x000fe40000410000 */
[----:B------:R-:W-:Y:S02]  /*e3c0*/  FMUL.FTZ R41, R19, c[0x0][0x320] ;  /* 0x0000c80013297a20 */ /* 0x000fe40000410000 */
[----:B------:R-:W-:Y:S01]  /*e3d0*/  HMMA.16816.F32 R84, R68, R14, R84 ;  /* 0x0000000e4454723c */ /* 0x000fe20000001854 */
[----:B------:R-:W4:Y:S01]  /*e3e0*/  LDSM.16.M88.4 R12, [R2+0x4800] ;  /* 0x00480000020c783b */ /* 0x000f220000000200 */
[----:B------:R-:W-:Y:S06]  /*e3f0*/  MUFU.TANH R40, R40 ;  /* 0x0000002800287308 */ /* 0x000fec0000002400 */
[----:B--2---:R-:W-:Y:S02]  /*e400*/  HMMA.16816.F32 R80, R36, R28, R80 ;  /* 0x0000001c2450723c */ /* 0x004fe40000001850 */
[----:B------:R2:W-:Y:S05]  /*e410*/  MUFU.TANH R28, R16 ;  /* 0x00000010001c7308 */ /* 0x0005ea0000002400 */
[----:B------:R-:W-:Y:S01]  /*e420*/  FMUL.FTZ R29, R17, c[0x0][0x320] ;  /* 0x0000c800111d7a20 */ /* 0x000fe20000410000 */
[----:B-1----:R-:W-:Y:S01]  /*e430*/  HMMA.16816.F32 R56, R52, R48, R56 ;  /* 0x000000303438723c */ /* 0x002fe20000001838 */
[----:B------:R-:W-:Y:S01]  /*e440*/  FMUL.FTZ R20, R20, c[0x0][0x320] ;  /* 0x0000c80014147a20 */ /* 0x000fe20000410000 */
[----:B------:R-:W-:Y:S01]  /*e450*/  MUFU.TANH R41, R41 ;  /* 0x0000002900297308 */ /* 0x000fe20000002400 */
[----:B------:R-:W-:-:S02]  /*e460*/  FMUL.FTZ R21, R21, c[0x0][0x320] ;  /* 0x0000c80015157a20 */ /* 0x000fc40000410000 */
[----:B------:R-:W-:Y:S02]  /*e470*/  FMUL.FTZ R22, R22, c[0x0][0x320] ;  /* 0x0000c80016167a20 */ /* 0x000fe40000410000 */
[----:B------:R-:W-:Y:S01]  /*e480*/  FMUL.FTZ R23, R23, c[0x0][0x320] ;  /* 0x0000c80017177a20 */ /* 0x000fe20000410000 */
[----:B------:R-:W-:Y:S01]  /*e490*/  HMMA.16816.F32 R72, R52, R50, R72 ;  /* 0x000000323448723c */ /* 0x000fe20000001848 */
[----:B--2---:R-:W1:Y:S01]  /*e4a0*/  LDSM.16.M88.4 R16, [R8+0x5800] ;  /* 0x005800000810783b */ /* 0x004e620000000200 */
[----:B------:R-:W2:Y:S06]  /*e4b0*/  MUFU.TANH R20, R20 ;  /* 0x0000001400147308 */ /* 0x000eac0000002400 */
[----:B------:R-:W-:Y:S02]  /*e4c0*/  HMMA.16816.F32 R84, R36, R30, R84 ;  /* 0x0000001e2454723c */ /* 0x000fe40000001854 */
[----:B------:R-:W1:Y:S06]  /*e4d0*/  MUFU.TANH R21, R21 ;  /* 0x0000001500157308 */ /* 0x000e6c0000002400 */
[C---:B---3--:R-:W-:Y:S02]  /*e4e0*/  HMMA.16816.F32 R56, R32.reuse, R4, R56 ;  /* 0x000000042038723c */ /* 0x048fe40000001838 */
[----:B------:R-:W3:Y:S06]  /*e4f0*/  MUFU.TANH R22, R22 ;  /* 0x0000001600167308 */ /* 0x000eec0000002400 */
[C---:B------:R-:W-:Y:S01]  /*e500*/  HMMA.16816.F32 R72, R32.reuse, R6, R72 ;  /* 0x000000062048723c */ /* 0x040fe20000001848 */
[----:B------:R-:W2:Y:S01]  /*e510*/  LDSM.16.M88.4 R4, [R2+0x5800] ;  /* 0x005800000204783b */ /* 0x000ea20000000200 */
[----:B------:R-:W1:Y:S06]  /*e520*/  MUFU.TANH R29, R29 ;  /* 0x0000001d001d7308 */ /* 0x000e6c0000002400 */
[C---:B----4-:R-:W-:Y:S02]  /*e530*/  HMMA.16816.F32 R60, R32.reuse, R14, R60 ;  /* 0x0000000e203c723c */ /* 0x050fe4000000183c */
[----:B------:R-:W-:Y:S06]  /*e540*/  MUFU.TANH R23, R23 ;  /* 0x0000001700177308 */ /* 0x000fec0000002400 */
[----:B------:R-:W-:Y:S01]  /*e550*/  HMMA.16816.F32 R64, R32, R12, R64 ;  /* 0x0000000c2040723c */ /* 0x000fe20000001840 */
[----:B------:R-:W4:Y:S07]  /*e560*/  LDSM.16.M88.4 R12, [R0+0x5000] ;  /* 0x00500000000c783b */ /* 0x000f2e0000000200 */
[C---:B-1----:R-:W-:Y:S08]  /*e570*/  HMMA.16816.F32 R80, R52.reuse, R16, R80 ;  /* 0x000000103450723c */ /* 0x042ff00000001850 */
[----:B------:R-:W-:Y:S01]  /*e580*/  HMMA.16816.F32 R84, R52, R18, R84 ;  /* 0x000000123454723c */ /* 0x000fe20000001854 */
[----:B------:R1:W3:Y:S01]  /*e590*/  LDSM.16.M88.4 R16, [R0+0x5800] ;  /* 0x005800000010783b */ /* 0x0002e20000000200 */
[----:B------:R-:W-:-:S04]  /*e5a0*/  DEPBAR.LE SB0, 0x2 ;  /* 0x000080800000791a */ /* 0x000fc80000000000 */
[----:B------:R-:W-:Y:S02]  /*e5b0*/  BAR.SYNC.DEFER_BLOCKING 0x0 ;  /* 0x0000000000007b1d */ /* 0x000fe40000010000 */
[C---:B------:R-:W-:Y:S08]  /*e5c0*/  HMMA.16816.F32 R60, R24.reuse, R46, R60 ;  /* 0x0000002e183c723c */ /* 0x040ff0000000183c */
[----:B------:R-:W-:Y:S01]  /*e5d0*/  HMMA.16816.F32 R64, R24, R44, R64 ;  /* 0x0000002c1840723c */ /* 0x000fe20000001840 */
[----:B-1----:R-:W-:-:S07]  /*e5e0*/  IMAD.IADD R0, R146, 0x1, -R3 ;  /* 0x0000000192007824 */ /* 0x002fce00078e0a03 */
[----:B--2---:R-:W-:Y:S01]  /*e5f0*/  HMMA.16816.F32 R80, R32, R4, R80 ;  /* 0x000000042050723c */ /* 0x004fe20000001850 */
[----:B------:R-:W-:Y:S01]  /*e600*/  SHF.R.S32.HI R3, RZ, 0x1f, R0 ;  /* 0x0000001fff037819 */ /* 0x000fe20000011400 */
[----:B------:R-:W-:Y:S06]  /*e610*/  LDSM.16.MT88.4 R44, [R196+0x2000] ;  /* 0x00200000c42c783b */ /* 0x000fec0000004200 */
[----:B------:R-:W-:Y:S01]  /*e620*/  FMUL.FTZ R2, R63, c[0x0][0x320] ;  /* 0x0000c8003f027a20 */ /* 0x000fe20000410000 */
[----:B------:R-:W-:Y:S01]  /*e630*/  LEA.HI R3, R3, R0, RZ, 0x2 ;  /* 0x0000000003037211 */ /* 0x000fe200078f10ff */
[----:B----4-:R-:W-:Y:S01]  /*e640*/  HMMA.16816.F32 R56, R24, R12, R56 ;  /* 0x0000000c1838723c */ /* 0x010fe20000001838 */
[----:B------:R-:W-:Y:S01]  /*e650*/  FMUL.FTZ R8, R60, c[0x0][0x320] ;  /* 0x0000c8003c087a20 */ /* 0x000fe20000410000 */
[----:B------:R-:W-:Y:S01]  /*e660*/  LDSM.16.MT88.4 R128, [R196] ;  /* 0x00000000c480783b */ /* 0x000fe20000004200 */
[----:B------:R-:W-:Y:S01]  /*e670*/  LOP3.LUT R3, R3, 0x7ffffffc, RZ, 0xc0, !PT ;  /* 0x7ffffffc03037812 */ /* 0x000fe200078ec0ff */
[----:B------:R-:W-:Y:S02]  /*e680*/  MUFU.TANH R2, R2 ;  /* 0x0000000200027308 */ /* 0x000fe40000002400 */
[----:B------:R-:W-:Y:S01]  /*e690*/  FMUL.FTZ R42, R64, c[0x0][0x320] ;  /* 0x0000c800402a7a20 */ /* 0x000fe20000410000 */
[----:B------:R-:W-:Y:S01]  /*e6a0*/  LDSM.16.MT88.4 R120, [R176] ;  /* 0x00000000b078783b */ /* 0x000fe20000004200 */
[----:B------:R-:W-:Y:S01]  /*e6b0*/  IMAD.IADD R0, R0, 0x1, -R3 ;  /* 0x0000000100007824 */ /* 0x000fe200078e0a03 */
[----:B------:R-:W-:Y:S01]  /*e6c0*/  HMMA.16816.F32 R84, R32, R6, R84 ;  /* 0x000000062054723c */ /* 0x000fe20000001854 */
[----:B------:R-:W-:Y:S01]  /*e6d0*/  FMUL.FTZ R13, R62, c[0x0][0x320] ;  /* 0x0000c8003e0d7a20 */ /* 0x000fe20000410000 */
[----:B------:R-:W-:Y:S01]  /*e6e0*/  LDSM.16.MT88.4 R112, [R147] ;  /* 0x000000009370783b */ /* 0x000fe20000004200 */
[----:B------:R-:W-:Y:S01]  /*e6f0*/  IMAD.SHL.U32 R3, R0, 0x2, RZ ;  /* 0x0000000200037824 */ /* 0x000fe200078e00ff */
[----:B------:R-:W-:Y:S01]  /*e700*/  MUFU.TANH R42, R42 ;  /* 0x0000002a002a7308 */ /* 0x000fe20000002400 */
[----:B------:R-:W-:Y:S01]  /*e710*/  FMUL.FTZ R43, R65, c[0x0][0x320] ;  /* 0x0000c800412b7a20 */ /* 0x000fe20000410000 */
[----:B------:R-:W-:Y:S01]  /*e720*/  LDSM.16.MT88.4 R104, [R222] ;  /* 0x00000000de68783b */ /* 0x000fe20000004200 */
[----:B------:R-:W-:Y:S01]  /*e730*/  IMAD.IADD R0, R76, 0x1, -R3 ;  /* 0x000000014c007824 */ /* 0x000fe200078e0a03 */
[C---:B------:R-:W-:Y:S01]  /*e740*/  HMMA.16816.F32 R72, R24.reuse, R14, R72 ;  /* 0x0000000e1848723c */ /* 0x040fe20000001848 */
[----:B------:R-:W-:Y:S01]  /*e750*/  FMUL.FTZ R12, R61, c[0x0][0x320] ;  /* 0x0000c8003d0c7a20 */ /* 0x000fe20000410000 */
[----:B------:R-:W-:Y:S01]  /*e760*/  LDSM.16.MT88.4 R52, [R176+0x2000] ;  /* 0x00200000b034783b */ /* 0x000fe20000004200 */
[----:B------:R-:W-:Y:S01]  /*e770*/  FMUL.FTZ R30, R66, c[0x0][0x320] ;  /* 0x0000c800421e7a20 */ /* 0x000fe20000410000 */
[----:B------:R-:W1:Y:S01]  /*e780*/  MUFU.TANH R13, R13 ;  /* 0x0000000d000d7308 */ /* 0x000e620000002400 */
[C---:B------:R-:W-:Y:S01]  /*e790*/  ISETP.GT.AND P1, PT, R0.reuse, RZ, PT ;  /* 0x000000ff0000720c */ /* 0x040fe20003f24270 */
[----:B------:R-:W-:Y:S01]  /*e7a0*/  FMUL.FTZ R31, R67, c[0x0][0x320] ;  /* 0x0000c800431f7a20 */ /* 0x000fe20000410000 */
[C---:B------:R-:W-:Y:S01]  /*e7b0*/  ISETP.GT.AND P0, PT, R0.reuse, 0x1, PT ;  /* 0x000000010000780c */ /* 0x040fe20003f04270 */
[C---:B---3--:R-:W-:Y:S01]  /*e7c0*/  HMMA.16816.F32 R80, R24.reuse, R16, R80 ;  /* 0x000000101850723c */ /* 0x048fe20000001850 */
[----:B------:R-:W-:Y:S01]  /*e7d0*/  ISETP.GT.AND P3, PT, R0, 0x8, PT ;  /* 0x000000080000780c */ /* 0x000fe20003f64270 */
[----:B------:R-:W-:Y:S01]  /*e7e0*/  FMUL.FTZ R56, R56, c[0x0][0x320] ;  /* 0x0000c80038387a20 */ /* 0x000fe20000410000 */
[----:B------:R-:W-:Y:S01]  /*e7f0*/  FSEL R20, R20, -INF , P1 ;  /* 0xff80000014147808 */ /* 0x000fe20000800000 */
[----:B------:R-:W2:Y:S01]  /*e800*/  MUFU.TANH R43, R43 ;  /* 0x0000002b002b7308 */ /* 0x000ea20000002400 */
[----:B------:R-:W-:Y:S01]  /*e810*/  FSEL R33, R21, -INF , P0 ;  /* 0xff80000015217808 */ /* 0x000fe20000000000 */
[----:B------:R-:W-:Y:S01]  /*e820*/  FMUL.FTZ R57, R57, c[0x0][0x320] ;  /* 0x0000c80039397a20 */ /* 0x000fe20000410000 */
[----:B------:R-:W-:Y:S01]  /*e830*/  ISETP.GT.AND P5, PT, R0, 0x9, PT ;  /* 0x000000090000780c */ /* 0x000fe20003fa4270 */
[----:B------:R-:W-:Y:S01]  /*e840*/  HMMA.16816.F32 R84, R24, R18, R84 ;  /* 0x000000121854723c */ /* 0x000fe20000001854 */
[----:B------:R-:W-:Y:S01]  /*e850*/  FSEL R35, R28, -INF , P3 ;  /* 0xff8000001c237808 */ /* 0x000fe20001800000 */
[----:B------:R-:W-:Y:S01]  /*e860*/  FMUL.FTZ R58, R58, c[0x0][0x320] ;  /* 0x0000c8003a3a7a20 */ /* 0x000fe20000410000 */
[----:B------:R-:W-:Y:S01]  /*e870*/  FMNMX.FTZ R4, R20, R33, !PT ;  /* 0x0000002114047209 */ /* 0x000fe20007810000 */
[----:B------:R-:W3:Y:S01]  /*e880*/  MUFU.TANH R8, R8 ;  /* 0x0000000800087308 */ /* 0x000ee20000002400 */
[----:B------:R-:W-:Y:S01]  /*e890*/  FSEL R22, R22, -INF , P1 ;  /* 0xff80000016167808 */ /* 0x000fe20000800000 */
[----:B------:R-:W-:Y:S01]  /*e8a0*/  FMUL.FTZ R59, R59, c[0x0][0x320] ;  /* 0x0000c8003b3b7a20 */ /* 0x000fe20000410000 */
[----:B------:R-:W-:Y:S01]  /*e8b0*/  ISETP.GT.AND P2, PT, R0, 0x18, PT ;  /* 0x000000180000780c */ /* 0x000fe20003f44270 */
[----:B------:R-:W-:Y:S01]  /*e8c0*/  FMUL.FTZ R72, R72, c[0x0][0x320] ;  /* 0x0000c80048487a20 */ /* 0x000fe20000410000 */
[C---:B------:R-:W-:Y:S01]  /*e8d0*/  ISETP.GT.AND P1, PT, R0.reuse, 0x19, PT ;  /* 0x000000190000780c */ /* 0x040fe20003f24270 */
[----:B------:R-:W-:Y:S01]  /*e8e0*/  FMUL.FTZ R73, R73, c[0x0][0x320] ;  /* 0x0000c80049497a20 */ /* 0x000fe20000410000 */
[----:B------:R-:W-:Y:S01]  /*e8f0*/  ISETP.GT.AND P6, PT, R0, 0x10, PT ;  /* 0x000000100000780c */ /* 0x000fe20003fc4270 */
[----:B------:R-:W4:Y:S01]  /*e900*/  MUFU.TANH R12, R12 ;  /* 0x0000000c000c7308 */ /* 0x000f220000002400 */
[----:B------:R-:W-:Y:S01]  /*e910*/  FSEL R29, R29, -INF , P5 ;  /* 0xff8000001d1d7808 */ /* 0x000fe20002800000 */
[----:B------:R-:W-:Y:S01]  /*e920*/  FMUL.FTZ R74, R74, c[0x0][0x320] ;  /* 0x0000c8004a4a7a20 */ /* 0x000fe20000410000 */
[----:B------:R-:W-:Y:S01]  /*e930*/  FMNMX.FTZ R4, R35, R4, !PT ;  /* 0x0000000423047209 */ /* 0x000fe20007810000 */
[----:B------:R-:W-:Y:S01]  /*e940*/  FMUL.FTZ R80, R80, c[0x0][0x320] ;  /* 0x0000c80050507a20 */ /* 0x000fe20000410000 */
[----:B-1----:R-:W-:Y:S01]  /*e950*/  FSEL R15, R13, -INF , P2 ;  /* 0xff8000000d0f7808 */ /* 0x002fe20001000000 */
[----:B------:R-:W-:Y:S01]  /*e960*/  FMUL.FTZ R81, R81, c[0x0][0x320] ;  /* 0x0000c80051517a20 */ /* 0x000fe20000410000 */
[----:B------:R-:W-:Y:S01]  /*e970*/  FSEL R27, R23, -INF , P0 ;  /* 0xff800000171b7808 */ /* 0x000fe20000000000 */
[----:B------:R-:W1:Y:S01]  /*e980*/  MUFU.TANH R30, R30 ;  /* 0x0000001e001e7308 */ /* 0x000e620000002400 */
[----:B------:R-:W-:Y:S01]  /*e990*/  FSEL R13, R2, -INF , P1 ;  /* 0xff800000020d7808 */ /* 0x000fe20000800000 */
[----:B------:R-:W-:Y:S01]  /*e9a0*/  FMUL.FTZ R75, R75, c[0x0][0x320] ;  /* 0x0000c8004b4b7a20 */ /* 0x000fe20000410000 */
[----:B------:R-:W-:Y:S01]  /*e9b0*/  ISETP.GT.AND P4, PT, R0, 0x11, PT ;  /* 0x000000110000780c */ /* 0x000fe20003f84270 */
[----:B------:R-:W-:Y:S01]  /*e9c0*/  FMUL.FTZ R84, R84, c[0x0][0x320] ;  /* 0x0000c80054547a20 */ /* 0x000fe20000410000 */
[----:B------:R-:W-:Y:S01]  /*e9d0*/  FSEL R23, R42, -INF , P6 ;  /* 0xff8000002a177808 */ /* 0x000fe20003000000 */
[----:B------:R-:W-:Y:S01]  /*e9e0*/  FMUL.FTZ R82, R82, c[0x0][0x320] ;  /* 0x0000c80052527a20 */ /* 0x000fe20000410000 */
[----:B------:R-:W-:Y:S01]  /*e9f0*/  FMNMX.FTZ R2, R29, R4, !PT ;  /* 0x000000041d027209 */ /* 0x000fe20007810000 */
[----:B------:R-:W1:Y:S01]  /*ea00*/  MUFU.TANH R231, R56 ;  /* 0x0000003800e77308 */ /* 0x000e620000002400 */
[----:B--2---:R-:W-:Y:S01]  /*ea10*/  FSEL R21, R43, -INF , P4 ;  /* 0xff8000002b157808 */ /* 0x004fe20002000000 */
[----:B------:R-:W-:Y:S01]  /*ea20*/  FMUL.FTZ R83, R83, c[0x0][0x320] ;  /* 0x0000c80053537a20 */ /* 0x000fe20000410000 */
[----:B------:R-:W-:Y:S01]  /*ea30*/  FMNMX.FTZ R2, R23, R2, !PT ;  /* 0x0000000217027209 */ /* 0x000fe20007810000 */
[----:B------:R-:W-:Y:S01]  /*ea40*/  FMUL.FTZ R85, R85, c[0x0][0x320] ;  /* 0x0000c80055557a20 */ /* 0x000fe20000410000 */
[----:B---3--:R-:W-:Y:S01]  /*ea50*/  FSEL R7, R8, -INF , P2 ;  /* 0xff80000008077808 */ /* 0x008fe20001000000 */
[----:B------:R-:W-:Y:S01]  /*ea60*/  FMUL.FTZ R86, R86, c[0x0][0x320] ;  /* 0x0000c80056567a20 */ /* 0x000fe20000410000 */
[----:B------:R-:W-:Y:S01]  /*ea70*/  FMNMX.FTZ R2, R21, R2, !PT ;  /* 0x0000000215027209 */ /* 0x000fe20007810000 */
[----:B------:R-:W2:Y:S01]  /*ea80*/  MUFU.TANH R173, R57 ;  /* 0x0000003900ad7308 */ /* 0x000ea20000002400 */
[----:B------:R-:W-:Y:S01]  /*ea90*/  FSEL R25, R40, -INF , P3 ;  /* 0xff80000028197808 */ /* 0x000fe20001800000 */
[----:B------:R-:W-:Y:S01]  /*eaa0*/  FMUL.FTZ R87, R87, c[0x0][0x320] ;  /* 0x0000c80057577a20 */ /* 0x000fe20000410000 */
[----:B------:R-:W-:Y:S01]  /*eab0*/  FMNMX.FTZ R4, R22, R27, !PT ;  /* 0x0000001b16047209 */ /* 0x000fe20007810000 */
[----:B------:R-:W-:Y:S01]  /*eac0*/  LDSM.16.MT88.4 R60, [R147+0x2000] ;  /* 0x00200000933c783b */ /* 0x000fe20000004200 */
[----:B------:R-:W-:-:S02]  /*ead0*/  ISETP.GT.AND P0, PT, R0, 0x20, PT ;  /* 0x000000200000780c */ /* 0x000fc40003f04270 */
[----:B----4-:R-:W-:Y:S01]  /*eae0*/  FSEL R5, R12, -INF , P1 ;  /* 0xff8000000c057808 */ /* 0x010fe20000800000 */
[----:B------:R-:W3:Y:S01]  /*eaf0*/  MUFU.TANH R31, R31 ;  /* 0x0000001f001f7308 */ /* 0x000ee20000002400 */
[----:B------:R-:W-:Y:S01]  /*eb00*/  FMNMX.FTZ R2, R7, R2, !PT ;  /* 0x0000000207027209 */ /* 0x000fe20007810000 */
[----:B------:R-:W-:Y:S01]  /*eb10*/  LDSM.16.MT88.4 R68, [R168+0x2000] ;  /* 0x00200000a844783b */ /* 0x000fe20000004200 */
[----:B------:R-:W-:Y:S02]  /*eb20*/  FSEL R41, R41, -INF , P5 ;  /* 0xff80000029297808 */ /* 0x000fe40002800000 */
[----:B------:R-:W-:Y:S01]  /*eb30*/  FMNMX.FTZ R4, R25, R4, !PT ;  /* 0x0000000419047209 */ /* 0x000fe20007810000 */
[----:B-----5:R-:W-:Y:S01]  /*eb40*/  LDSM.16.MT88.4 R76, [R196+0x4000] ;  /* 0x00400000c44c783b */ /* 0x020fe20000004200 */
[----:B-1----:R-:W-:Y:S01]  /*eb50*/  FSEL R19, R30, -INF , P6 ;  /* 0xff8000001e137808 */ /* 0x002fe20003000000 */
[----:B------:R-:W1:Y:S01]  /*eb60*/  MUFU.TANH R207, R72 ;  /* 0x0000004800cf7308 */ /* 0x000e620000002400 */
[----:B------:R-:W-:Y:S01]  /*eb70*/  ISETP.GT.AND P6, PT, R0, 0x21, PT ;  /* 0x000000210000780c */ /* 0x000fe20003fc4270 */
[----:B------:R-:W-:Y:S01]  /*eb80*/  LDSM.16.MT88.4 R92, [R147+0x4000] ;  /* 0x00400000935c783b */ /* 0x000fe20000004200 */
[----:B------:R-:W-:-:S02]  /*eb90*/  FSEL R231, R231, -INF , P0 ;  /* 0xff800000e7e77808 */ /* 0x000fc40000000000 */
[----:B------:R-:W-:Y:S01]  /*eba0*/  FMNMX.FTZ R2, R5, R2, !PT ;  /* 0x0000000205027209 */ /* 0x000fe20007810000 */
[----:B------:R-:W-:Y:S01]  /*ebb0*/  LDSM.16.MT88.4 R148, [R176+0x800] ;  /* 0x00080000b094783b */ /* 0x000fe20000004200 */
[----:B------:R-:W-:Y:S01]  /*ebc0*/  FMNMX.FTZ R4, R41, R4, !PT ;  /* 0x0000000429047209 */ /* 0x000fe20007810000 */
[----:B------:R-:W4:Y:S01]  /*ebd0*/  MUFU.TANH R175, R73 ;  /* 0x0000004900af7308 */ /* 0x000f220000002400 */
[----:B------:R-:W-:Y:S02]  /*ebe0*/  ISETP.GT.AND P5, PT, R0, 0x28, PT ;  /* 0x000000280000780c */ /* 0x000fe40003fa4270 */
[----:B--2---:R-:W-:Y:S02]  /*ebf0*/  FSEL R173, R173, -INF , P6 ;  /* 0xff800000adad7808 */ /* 0x004fe40003000000 */
[----:B------:R-:W-:Y:S02]  /*ec00*/  FMNMX.FTZ R2, R231, R2, !PT ;  /* 0x00000002e7027209 */ /* 0x000fe40007810000 */
[----:B---3--:R-:W-:Y:S01]  /*ec10*/  FSEL R17, R31, -INF , P4 ;  /* 0xff8000001f117808 */ /* 0x008fe20002000000 */
[----:B------:R-:W2:Y:S01]  /*ec20*/  MUFU.TANH R191, R80 ;  /* 0x0000005000bf7308 */ /* 0x000ea20000002400 */
[----:B------:R-:W-:-:S02]  /*ec30*/  FMNMX.FTZ R4, R19, R4, !PT ;  /* 0x0000000413047209 */ /* 0x000fc40007810000 */
[C---:B------:R-:W-:Y:S02]  /*ec40*/  ISETP.GT.AND P4, PT, R0.reuse, 0x29, PT ;  /* 0x000000290000780c */ /* 0x040fe40003f84270 */
[----:B-1----:R-:W-:Y:S02]  /*ec50*/  FSEL R207, R207, -INF , P5 ;  /* 0xff800000cfcf7808 */ /* 0x002fe40002800000 */
[----:B------:R-:W-:Y:S01]  /*ec60*/  FMNMX.FTZ R2, R173, R2, !PT ;  /* 0x00000002ad027209 */ /* 0x000fe20007810000 */
[----:B------:R-:W1:Y:S01]  /*ec70*/  MUFU.TANH R195, R58 ;  /* 0x0000003a00c37308 */ /* 0x000e620000002400 */
[----:B------:R-:W-:Y:S02]  /*ec80*/  FMNMX.FTZ R4, R17, R4, !PT ;  /* 0x0000000411047209 */ /* 0x000fe40007810000 */
[----:B------:R-:W-:Y:S02]  /*ec90*/  ISETP.GT.AND P3, PT, R0, 0x30, PT ;  /* 0x000000300000780c */ /* 0x000fe40003f64270 */
[----:B----4-:R-:W-:-:S02]  /*eca0*/  FSEL R175, R175, -INF , P4 ;  /* 0xff800000afaf7808 */ /* 0x010fc40002000000 */
[----:B------:R-:W-:Y:S01]  /*ecb0*/  FMNMX.FTZ R2, R207, R2, !PT ;  /* 0x00000002cf027209 */ /* 0x000fe20007810000 */
[----:B------:R-:W3:Y:S01]  /*ecc0*/  MUFU.TANH R189, R81 ;  /* 0x0000005100bd7308 */ /* 0x000ee20000002400 */
[----:B------:R-:W-:Y:S02]  /*ecd0*/  FMNMX.FTZ R4, R15, R4, !PT ;  /* 0x000000040f047209 */ /* 0x000fe40007810000 */
[----:B------:R-:W-:Y:S02]  /*ece0*/  ISETP.GT.AND P2, PT, R0, 0x31, PT ;  /* 0x000000310000780c */ /* 0x000fe40003f44270 */
[----:B--2---:R-:W-:Y:S02]  /*ecf0*/  FSEL R191, R191, -INF , P3 ;  /* 0xff800000bfbf7808 */ /* 0x004fe40001800000 */
[----:B------:R-:W-:Y:S01]  /*ed00*/  FMNMX.FTZ R2, R175, R2, !PT ;  /* 0x00000002af027209 */ /* 0x000fe20007810000 */
[----:B------:R-:W2:Y:S01]  /*ed10*/  MUFU.TANH R179, R59 ;  /* 0x0000003b00b37308 */ /* 0x000ea20000002400 */
[----:B-1----:R-:W-:-:S02]  /*ed20*/  FSEL R195, R195, -INF , P0 ;  /* 0xff800000c3c37808 */ /* 0x002fc40000000000 */
[----:B------:R-:W-:Y:S02]  /*ed30*/  FMNMX.FTZ R4, R13, R4, !PT ;  /* 0x000000040d047209 */ /* 0x000fe40007810000 */
[----:B------:R-:W-:Y:S02]  /*ed40*/  ISETP.GT.AND P1, PT, R0, 0x38, PT ;  /* 0x000000380000780c */ /* 0x000fe40003f24270 */
[----:B------:R-:W-:Y:S01]  /*ed50*/  FMNMX.FTZ R2, R191, R2, !PT ;  /* 0x00000002bf027209 */ /* 0x000fe20007810000 */
[----:B------:R-:W1:Y:S01]  /*ed60*/  MUFU.TANH R187, R84 ;  /* 0x0000005400bb7308 */ /* 0x000e620000002400 */
[----:B---3--:R-:W-:Y:S02]  /*ed70*/  FSEL R189, R189, -INF , P2 ;  /* 0xff800000bdbd7808 */ /* 0x008fe40001000000 */
[----:B------:R-:W-:Y:S02]  /*ed80*/  FMNMX.FTZ R4, R195, R4, !PT ;  /* 0x00000004c3047209 */ /* 0x000fe40007810000 */
[----:B------:R-:W-:-:S02]  /*ed90*/  FMNMX.FTZ R2, R189, R2, !PT ;  /* 0x00000002bd027209 */ /* 0x000fc40007810000 */
[----:B------:R-:W-:Y:S01]  /*eda0*/  ISETP.GT.AND P0, PT, R0, 0x39, PT ;  /* 0x000000390000780c */ /* 0x000fe20003f04270 */
[----:B------:R-:W3:Y:S01]  /*edb0*/  MUFU.TANH R193, R74 ;  /* 0x0000004a00c17308 */ /* 0x000ee20000002400 */
[----:B--2---:R-:W-:-:S04]  /*edc0*/  FSEL R179, R179, -INF , P6 ;  /* 0xff800000b3b37808 */ /* 0x004fc80003000000 */
[----:B------:R-:W-:-:S03]  /*edd0*/  FMNMX.FTZ R4, R179, R4, !PT ;  /* 0x00000004b3047209 */ /* 0x000fc60007810000 */
[----:B------:R-:W2:Y:S01]  /*ede0*/  MUFU.TANH R185, R75 ;  /* 0x0000004b00b97308 */ /* 0x000ea20000002400 */
[----:B-1----:R-:W-:-:S04]  /*edf0*/  FSEL R187, R187, -INF , P1 ;  /* 0xff800000bbbb7808 */ /* 0x002fc80000800000 */
[----:B------:R-:W-:-:S03]  /*ee00*/  FMNMX.FTZ R0, R187, R2, !PT ;  /* 0x00000002bb007209 */ /* 0x000fc60007810000 */
[----:B------:R-:W1:Y:S01]  /*ee10*/  MUFU.TANH R181, R82 ;  /* 0x0000005200b57308 */ /* 0x000e620000002400 */
[----:B---3--:R-:W-:-:S04]  /*ee20*/  FSEL R193, R193, -INF , P5 ;  /* 0xff800000c1c17808 */ /* 0x008fc80002800000 */
[----:B------:R-:W-:-:S03]  /*ee30*/  FMNMX.FTZ R2, R193, R4, !PT ;  /* 0x00000004c1027209 */ /* 0x000fc60007810000 */
        /* <DEDUP_REMOVED lines=11> */
[----:B------:R-:W-:Y:S02]  /*eef0*/  FMNMX.FTZ R0, R183, R0, !PT ;  /* 0x00000000b7007209 */ /* 0x000fe40007810000 */
[----:B-1----:R-:W-:-:S03]  /*ef00*/  FSEL R153, R153, -INF , P1 ;  /* 0xff80000099997808 */ /* 0x002fc60000800000 */
[----:B------:R-:W1:Y:S01]  /*ef10*/  SHFL.BFLY PT, R31, R0, 0x2, 0x1f ;  /* 0x0c401f00001f7f89 */ /* 0x000e6200000e0000 */
[----:B------:R-:W-:Y:S02]  /*ef20*/  FMNMX.FTZ R2, R153, R2, !PT ;  /* 0x0000000299027209 */ /* 0x000fe40007810000 */
[----:B---3--:R-:W-:Y:S01]  /*ef30*/  FSEL R177, R177, -INF , P0 ;  /* 0xff800000b1b17808 */ /* 0x008fe20000000000 */
[----:B------:R-:W-:Y:S03]  /*ef40*/  LDSM.16.MT88.4 R84, [R176+0x4000] ;  /* 0x00400000b054783b */ /* 0x000fe60000004200 */
[----:B------:R-:W-:-:S05]  /*ef50*/  FMNMX.FTZ R37, R177, R2, !PT ;  /* 0x00000002b1257209 */ /* 0x000fca0007810000 */
[----:B------:R-:W2:Y:S01]  /*ef60*/  SHFL.BFLY PT, R2, R37, 0x2, 0x1f ;  /* 0x0c401f0025027f89 */ /* 0x000ea200000e0000 */
[----:B-1----:R-:W-:-:S05]  /*ef70*/  FMNMX.FTZ R31, R0, R31, !PT ;  /* 0x0000001f001f7209 */ /* 0x002fca0007810000 */
[----:B------:R-:W1:Y:S01]  /*ef80*/  SHFL.BFLY PT, R8, R31, 0x1, 0x1f ;  /* 0x0c201f001f087f89 */ /* 0x000e6200000e0000 */
[----:B--2---:R-:W-:-:S03]  /*ef90*/  FMNMX.FTZ R0, R37, R2, !PT ;  /* 0x0000000225007209 */ /* 0x004fc60007810000 */
[----:B------:R-:W-:Y:S04]  /*efa0*/  LDSM.16.MT88.4 R36, [R147+0x800] ;  /* 0x000800009324783b */ /* 0x000fe80000004200 */
[----:B------:R-:W2:Y:S01]  /*efb0*/  SHFL.BFLY PT, R3, R0, 0x1, 0x1f ;  /* 0x0c201f0000037f89 */ /* 0x000ea200000e0000 */
[----:B-1----:R-:W-:-:S04]  /*efc0*/  FMNMX.FTZ R8, R31, R8, !PT ;  /* 0x000000081f087209 */ /* 0x002fc80007810000 */
[C---:B------:R-:W-:Y:S01]  /*efd0*/  FSETP.NEU.FTZ.AND P0, PT, R8.reuse, -INF , PT ;  /* 0xff8000000800780b */ /* 0x040fe20003f1d000 */
[----:B------:R-:W-:-:S05]  /*efe0*/  FMUL.FTZ R152, R8, c[0x0][0x2d0] ;  /* 0x0000b40008987a20 */ /* 0x000fca0000410000 */
[----:B------:R-:W-:-:S05]  /*eff0*/  FSEL R152, R152, RZ, P0 ;  /* 0x000000ff98987208 */ /* 0x000fca0000000000 */
[--C-:B------:R-:W-:Y:S01]  /*f000*/  FFMA.FTZ R171, R20, c[0x0][0x2d0], -R152.reuse ;  /* 0x0000b40014ab7a23 */ /* 0x100fe20000010898 */
[----:B--2---:R-:W-:Y:S01]  /*f010*/  FMNMX.FTZ R3, R0, R3, !PT ;  /* 0x0000000300037209 */ /* 0x004fe20007810000 */
[--C-:B------:R-:W-:Y:S02]  /*f020*/  FFMA.FTZ R166, R33, c[0x0][0x2d0], -R152.reuse ;  /* 0x0000b40021a67a23 */ /* 0x100fe40000010898 */
[--C-:B------:R-:W-:Y:S01]  /*f030*/  FFMA.FTZ R169, R35, c[0x0][0x2d0], -R152.reuse ;  /* 0x0000b40023a97a23 */ /* 0x100fe20000010898 */
[C---:B------:R-:W-:Y:S01]  /*f040*/  FSETP.NEU.FTZ.AND P0, PT, R3.reuse, -INF , PT ;  /* 0xff8000000300780b */ /* 0x040fe20003f1d000 */
[----:B------:R-:W-:Y:S01]  /*f050*/  FMUL.FTZ R174, R3, c[0x0][0x2d0] ;  /* 0x0000b40003ae7a20 */ /* 0x000fe20000410000 */
[----:B------:R-:W-:Y:S01]  /*f060*/  MUFU.EX2 R171, R171 ;  /* 0x000000ab00ab7308 */ /* 0x000fe20000000800 */
[--C-:B------:R-:W-:Y:S01]  /*f070*/  FFMA.FTZ R162, R29, c[0x0][0x2d0], -R152.reuse ;  /* 0x0000b4001da27a23 */ /* 0x100fe20000010898 */
[----:B------:R-:W-:Y:S01]  /*f080*/  LDSM.16.MT88.4 R32, [R168+0x800] ;  /* 0x00080000a820783b */ /* 0x000fe20000004200 */
[--C-:B------:R-:W-:Y:S01]  /*f090*/  FFMA.FTZ R157, R7, c[0x0][0x2d0], -R152.reuse ;  /* 0x0000b400079d7a23 */ /* 0x100fe20000010898 */
[----:B------:R-:W-:Y:S01]  /*f0a0*/  FSEL R174, R174, RZ, P0 ;  /* 0x000000ffaeae7208 */ /* 0x000fe20000000000 */
[--C-:B------:R-:W-:Y:S01]  /*f0b0*/  FFMA.FTZ R0, R5, c[0x0][0x2d0], -R152.reuse ;  /* 0x0000b40005007a23 */ /* 0x100fe20000010898 */
[----:B------:R-:W-:Y:S01]  /*f0c0*/  LDSM.16.MT88.4 R28, [R176+0x2800] ;  /* 0x00280000b01c783b */ /* 0x000fe20000004200 */
[----:B------:R-:W-:Y:S01]  /*f0d0*/  FFMA.FTZ R163, R23, c[0x0][0x2d0], -R152 ;  /* 0x0000b40017a37a23 */ /* 0x000fe20000010898 */
[----:B------:R-:W1:Y:S01]  /*f0e0*/  MUFU.EX2 R166, R166 ;  /* 0x000000a600a67308 */ /* 0x000e620000000800 */
[--C-:B------:R-:W-:Y:S01]  /*f0f0*/  FFMA.FTZ R167, R22, c[0x0][0x2d0], -R174.reuse ;  /* 0x0000b40016a77a23 */ /* 0x100fe200000108ae */
[----:B------:R-:W2:Y:S01]  /*f100*/  LDSM.16.MT88.4 R4, [R222+0x4000] ;  /* 0x00400000de04783b */ /* 0x000ea20000004200 */
[----:B------:R-:W-:-:S02]  /*f110*/  FFMA.FTZ R164, R27, c[0x0][0x2d0], -R174 ;  /* 0x0000b4001ba47a23 */ /* 0x000fc400000108ae */
[--C-:B------:R-:W-:Y:S02]  /*f120*/  FFMA.FTZ R165, R25, c[0x0][0x2d0], -R174.reuse ;  /* 0x0000b40019a57a23 */ /* 0x100fe400000108ae */
[----:B------:R-:W-:Y:S01]  /*f130*/  FFMA.FTZ R160, R41, c[0x0][0x2d0], -R174 ;  /* 0x0000b40029a07a23 */ /* 0x000fe200000108ae */
[----:B------:R-:W-:Y:S01]  /*f140*/  MUFU.EX2 R169, R169 ;  /* 0x000000a900a97308 */ /* 0x000fe20000000800 */
[----:B------:R-:W-:Y:S01]  /*f150*/  FFMA.FTZ R158, R21, c[0x0][0x2d0], -R152 ;  /* 0x0000b400159e7a23 */ /* 0x000fe20000010898 */
[----:B------:R-:W-:Y:S01]  /*f160*/  LDSM.16.MT88.4 R24, [R196+0x800] ;  /* 0x00080000c418783b */ /* 0x000fe20000004200 */
[--C-:B------:R-:W-:Y:S02]  /*f170*/  FFMA.FTZ R159, R15, c[0x0][0x2d0], -R174.reuse ;  /* 0x0000b4000f9f7a23 */ /* 0x100fe400000108ae */
[--C-:B------:R-:W-:Y:S01]  /*f180*/  FFMA.FTZ R2, R13, c[0x0][0x2d0], -R174.reuse ;  /* 0x0000b4000d027a23 */ /* 0x100fe200000108ae */
[----:B------:R-:W-:Y:S01]  /*f190*/  LDSM.16.MT88.4 R20, [R147+0x2800] ;  /* 0x002800009314783b */ /* 0x000fe20000004200 */
[--C-:B------:R-:W-:Y:S01]  /*f1a0*/  FFMA.FTZ R161, R19, c[0x0][0x2d0], -R174.reuse ;  /* 0x0000b40013a17a23 */ /* 0x100fe200000108ae */
[----:B------:R-:W3:Y:S01]  /*f1b0*/  MUFU.EX2 R162, R162 ;  /* 0x000000a200a27308 */ /* 0x000ee20000000800 */
[----:B-1----:R-:W-:Y:S01]  /*f1c0*/  F2FP.PACK_AB R100, R166, R171 ;  /* 0x000000aba664723e */ /* 0x002fe200000000ff */
[----:B------:R-:W1:Y:S01]  /*f1d0*/  LDSM.16.MT88.4 R12, [R196+0x2800] ;  /* 0x00280000c40c783b */ /* 0x000e620000004200 */
[----:B------:R-:W-:-:S02]  /*f1e0*/  FFMA.FTZ R156, R17, c[0x0][0x2d0], -R174 ;  /* 0x0000b400119c7a23 */ /* 0x000fc400000108ae */
[--C-:B------:R-:W-:Y:S01]  /*f1f0*/  FFMA.FTZ R170, R231, c[0x0][0x2d0], -R152.reuse ;  /* 0x0000b400e7aa7a23 */ /* 0x100fe20000010898 */
[----:B------:R-:W4:Y:S01]  /*f200*/  LDSM.16.MT88.4 R16, [R168+0x2800] ;  /* 0x00280000a810783b */ /* 0x000f220000004200 */
[--C-:B------:R-:W-:Y:S01]  /*f210*/  FFMA.FTZ R173, R173, c[0x0][0x2d0], -R152.reuse ;  /* 0x0000b400adad7a23 */ /* 0x100fe20000010898 */
[----:B------:R-:W-:Y:S01]  /*f220*/  MUFU.EX2 R167, R167 ;  /* 0x000000a700a77308 */ /* 0x000fe20000000800 */
[--C-:B------:R-:W-:Y:S02]  /*f230*/  FFMA.FTZ R172, R207, c[0x0][0x2d0], -R152.reuse ;  /* 0x0000b400cfac7a23 */ /* 0x100fe40000010898 */
[----:B------:R-:W-:Y:S02]  /*f240*/  FFMA.FTZ R175, R175, c[0x0][0x2d0], -R152 ;  /* 0x0000b400afaf7a23 */ /* 0x000fe40000010898 */
[--C-:B------:R-:W-:Y:S02]  /*f250*/  FFMA.FTZ R178, R195, c[0x0][0x2d0], -R174.reuse ;  /* 0x0000b400c3b27a23 */ /* 0x100fe400000108ae */
[--C-:B------:R-:W-:Y:S01]  /*f260*/  FFMA.FTZ R179, R179, c[0x0][0x2d0], -R174.reuse ;  /* 0x0000b400b3b37a23 */ /* 0x100fe200000108ae */
[----:B------:R-:W2:Y:S01]  /*f270*/  MUFU.EX2 R164, R164 ;  /* 0x000000a400a47308 */ /* 0x000ea20000000800 */
[----:B---3--:R-:W-:Y:S01]  /*f280*/  F2FP.PACK_AB R102, R162, R169 ;  /* 0x000000a9a266723e */ /* 0x008fe200000000ff */
[----:B------:R-:W-:-:S02]  /*f290*/  FFMA.FTZ R180, R193, c[0x0][0x2d0], -R174 ;  /* 0x0000b400c1b47a23 */ /* 0x000fc400000108ae */
[----:B------:R-:W-:Y:S02]  /*f2a0*/  FFMA.FTZ R185, R185, c[0x0][0x2d0], -R174 ;  /* 0x0000b400b9b97a23 */ /* 0x000fe400000108ae */
[----:B------:R-:W-:Y:S02]  /*f2b0*/  FFMA.FTZ R241, R183, c[0x0][0x2d0], -R152 ;  /* 0x0000b400b7f17a23 */ /* 0x000fe40000010898 */
[----:B------:R-:W-:Y:S01]  /*f2c0*/  MUFU.EX2 R165, R165 ;  /* 0x000000a500a57308 */ /* 0x000fe20000000800 */
[--C-:B------:R-:W-:Y:S02]  /*f2d0*/  FFMA.FTZ R181, R181, c[0x0][0x2d0], -R174.reuse ;  /* 0x0000b400b5b57a23 */ /* 0x100fe400000108ae */
[--C-:B------:R-:W-:Y:S02]  /*f2e0*/  FFMA.FTZ R186, R155, c[0x0][0x2d0], -R174.reuse ;  /* 0x0000b4009bba7a23 */ /* 0x100fe400000108ae */
[----:B------:R-:W-:Y:S02]  /*f2f0*/  FFMA.FTZ R183, R153, c[0x0][0x2d0], -R174 ;  /* 0x0000b40099b77a23 */ /* 0x000fe400000108ae */
[--C-:B------:R-:W-:Y:S01]  /*f300*/  FFMA.FTZ R182, R191, c[0x0][0x2d0], -R152.reuse ;  /* 0x0000b400bfb67a23 */ /* 0x100fe20000010898 */
[----:B------:R-:W3:Y:S01]  /*f310*/  MUFU.EX2 R160, R160 ;  /* 0x000000a000a07308 */ /* 0x000ee20000000800 */
[----:B--2---:R-:W-:Y:S01]  /*f320*/  F2FP.PACK_AB R101, R164, R167 ;  /* 0x000000a7a465723e */ /* 0x004fe200000000ff */
[----:B------:R-:W-:-:S02]  /*f330*/  FFMA.FTZ R189, R189, c[0x0][0x2d0], -R152 ;  /* 0x0000b400bdbd7a23 */ /* 0x000fc40000010898 */
[----:B------:R-:W-:Y:S02]  /*f340*/  FFMA.FTZ R184, R187, c[0x0][0x2d0], -R152 ;  /* 0x0000b400bbb87a23 */ /* 0x000fe40000010898 */
[----:B------:R-:W-:Y:S01]  /*f350*/  FFMA.FTZ R174, R177, c[0x0][0x2d0], -R174 ;  /* 0x0000b400b1ae7a23 */ /* 0x000fe200000108ae */
[----:B------:R-:W-:Y:S01]  /*f360*/  LDSM.16.MT88.4 R152, [R176+0x3800] ;  /* 0x00380000b098783b */ /* 0x000fe20000004200 */
[----:B------:R-:W-:Y:S01]  /*f370*/  MUFU.EX2 R163, R163 ;  /* 0x000000a300a37308 */ /* 0x000fe20000000800 */
[----:B------:R-:W-:Y:S02]  /*f380*/  FADD.FTZ R166, R171, R166 ;  /* 0x000000a6aba67221 */ /* 0x000fe40000010000 */
[----:B------:R-:W-:Y:S02]  /*f390*/  FADD.FTZ R164, R167, R164 ;  /* 0x000000a4a7a47221 */ /* 0x000fe40000010000 */
[----:B------:R-:W-:Y:S01]  /*f3a0*/  FADD.FTZ R169, R169, R166 ;  /* 0x000000a6a9a97221 */ /* 0x000fe20000010000 */
[----:B---3--:R-:W-:-:S02]  /*f3b0*/  F2FP.PACK_AB R103, R160, R165 ;  /* 0x000000a5a067723e */ /* 0x008fc400000000ff */
[----:B------:R-:W2:Y:S01]  /*f3c0*/  MUFU.EX2 R158, R158 ;  /* 0x0000009e009e7308 */ /* 0x000ea20000000800 */
[----:B------:R-:W-:Y:S02]  /*f3d0*/  FADD.FTZ R165, R165, R164 ;  /* 0x000000a4a5a57221 */ /* 0x000fe40000010000 */
[----:B------:R-:W-:Y:S02]  /*f3e0*/  FADD.FTZ R162, R162, R169 ;  /* 0x000000a9a2a27221 */ /* 0x000fe40000010000 */
[----:B------:R-:W-:Y:S01]  /*f3f0*/  FADD.FTZ R160, R160, R165 ;  /* 0x000000a5a0a07221 */ /* 0x000fe20000010000 */
[C---:B------:R-:W-:Y:S02]  /*f400*/  HMMA.16816.F32 R40, R100.reuse, R44, RZ ;  /* 0x0000002c6428723c */ /* 0x040fe400000018ff */
[----:B------:R-:W-:Y:S06]  /*f410*/  MUFU.EX2 R157, R157 ;  /* 0x0000009d009d7308 */ /* 0x000fec0000000800 */
[C---:B------:R-:W-:Y:S02]  /*f420*/  HMMA.16816.F32 R56, R100.reuse, R60, RZ ;  /* 0x0000003c6438723c */ /* 0x040fe400000018ff */
[----:B------:R-:W-:Y:S06]  /*f430*/  MUFU.EX2 R0, R0 ;  /* 0x0000000000007308 */ /* 0x000fec0000000800 */
[C---:B------:R-:W-:Y:S02]  /*f440*/  HMMA.16816.F32 R44, R100.reuse, R46, RZ ;  /* 0x0000002e642c723c */ /* 0x040fe400000018ff */
[----:B------:R-:W-:Y:S06]  /*f450*/  MUFU.EX2 R161, R161 ;  /* 0x000000a100a17308 */ /* 0x000fec0000000800 */
[C---:B------:R-:W-:Y:S02]  /*f460*/  HMMA.16816.F32 R60, R100.reuse, R62, RZ ;  /* 0x0000003e643c723c */ /* 0x040fe400000018ff */
[----:B------:R-:W3:Y:S06]  /*f470*/  MUFU.EX2 R156, R156 ;  /* 0x0000009c009c7308 */ /* 0x000eec0000000800 */
        /* <DEDUP_REMOVED lines=11> */
[----:B------:R-:W-:Y:S06]  /*f530*/  MUFU.EX2 R175, R175 ;  /* 0x000000af00af7308 */ /* 0x000fec0000000800 */
        /* <DEDUP_REMOVED lines=24> */
[C---:B------:R-:W-:Y:S07]  /*f6c0*/  HMMA.16816.F32 R96, R100.reuse, R4, RZ ;  /* 0x000000046460723c */ /* 0x040fee00000018ff */
[----:B--2---:R-:W-:Y:S01]  /*f6d0*/  F2FP.PACK_AB R4, R158, R163 ;  /* 0x000000a39e04723e */ /* 0x004fe200000000ff */
[----:B------:R-:W-:Y:S01]  /*f6e0*/  HMMA.16816.F32 R100, R100, R6, RZ ;  /* 0x000000066464723c */ /* 0x000fe200000018ff */
[----:B---3--:R-:W-:Y:S01]  /*f6f0*/  F2FP.PACK_AB R5, R156, R161 ;  /* 0x000000a19c05723e */ /* 0x008fe200000000ff */
        /* <DEDUP_REMOVED lines=9> */
[----:B------:R-:W-:Y:S01]  /*f790*/  HMMA.16816.F32 R40, R4, R12, R40 ;  /* 0x0000000c0428723c */ /* 0x000fe20000001828 */
        /* <DEDUP_REMOVED lines=38> */
[----:B------:R-:W-:Y:S01]  /*fa00*/  F2FP.PACK_AB R5, R179, R178 ;  /* 0x000000b2b305723e */ /* 0x000fe200000000ff */
[----:B------:R-:W-:Y:S01]  /*fa10*/  FADD.FTZ R178, R178, R159 ;  /* 0x0000009fb2b27221 */ /* 0x000fe20000010000 */
[----:B------:R-:W-:Y:S01]  /*fa20*/  F2FP.PACK_AB R6, R175, R172 ;  /* 0x000000acaf06723e */ /* 0x000fe200000000ff */
[----:B------:R-:W-:Y:S01]  /*fa30*/  FADD.FTZ R173, R173, R170 ;  /* 0x000000aaadad7221 */ /* 0x000fe20000010000 */
[----:B------:R-:W-:Y:S01]  /*fa40*/  F2FP.PACK_AB R7, R185, R180 ;  /* 0x000000b4b907723e */ /* 0x000fe200000000ff */
[----:B------:R-:W-:-:S02]  /*fa50*/  FADD.FTZ R179, R179, R178 ;  /* 0x000000b2b3b37221 */ /* 0x000fc40000010000 */
[----:B------:R-:W-:Y:S02]  /*fa60*/  FADD.FTZ R172, R172, R173 ;  /* 0x000000adacac7221 */ /* 0x000fe40000010000 */
[----:B------:R-:W-:Y:S02]  /*fa70*/  FADD.FTZ R180, R180, R179 ;  /* 0x000000b3b4b47221 */ /* 0x000fe40000010000 */
[----:B-1----:R-:W-:Y:S01]  /*fa80*/  HMMA.16816.F32 R132, R4, R12, R132 ;  /* 0x0000000c0484723c */ /* 0x002fe20000001884 */
[----:B------:R-:W-:Y:S02]  /*fa90*/  FADD.FTZ R175, R175, R172 ;  /* 0x000000acafaf7221 */ /* 0x000fe40000010000 */
[----:B------:R-:W-:-:S05]  /*faa0*/  FADD.FTZ R180, R185, R180 ;  /* 0x000000b4b9b47221 */ /* 0x000fca0000010000 */
        /* <DEDUP_REMOVED lines=31> */
[----:B------:R-:W1:Y:S07]  /*fca0*/  LDSM.16.MT88.4 R28, [R196+0x3800] ;  /* 0x00380000c41c783b */ /* 0x000e6e0000004200 */
[C---:B------:R-:W-:Y:S08]  /*fcb0*/  HMMA.16816.F32 R72, R4.reuse, R24, R72 ;  /* 0x000000180448723c */ /* 0x040ff00000001848 */
[----:B------:R-:W-:Y:S01]  /*fcc0*/  HMMA.16816.F32 R76, R4, R26, R76 ;  /* 0x0000001a044c723c */ /* 0x000fe2000000184c */
[----:B------:R-:W2:Y:S06]  /*fcd0*/  LDSM.16.MT88.4 R24, [R147+0x3800] ;  /* 0x003800009318783b */ /* 0x000eac0000004200 */
        /* <DEDUP_REMOVED lines=10> */
[----:B---3--:R-:W-:Y:S01]  /*fd80*/  HMMA.16816.F32 R124, R4, R16, R124 ;  /* 0x00000010047c723c */ /* 0x008fe2000000187c */
[----:B------:R-:W-:Y:S02]  /*fd90*/  FADD.FTZ R241, R241, R184 ;  /* 0x000000b8f1f17221 */ /* 0x000fe40000010000 */
[----:B------:R-:W-:-:S05]  /*fda0*/  FADD.FTZ R239, R174, R183 ;  /* 0x000000b7aeef7221 */ /* 0x000fca0000010000 */
        /* <DEDUP_REMOVED lines=25> */
[----:B------:R-:W-:Y:S07]  /*ff40*/  HMMA.16816.F32 R100, R4, R22, R100 ;  /* 0x000000160464723c */ /* 0x000fee0000001864 */
[----:B------:R-:W-:-:S04]  /*ff50*/  IADD3 R5, R9, -0x3, RZ ;  /* 0xfffffffd09057810 */ /* 0x000fc80007ffe0ff */
[----:B------:R-:W-:-:S13]  /*ff60*/  ISETP.GE.AND P0, PT, R5, R230, PT ;  /* 0x000000e60500720c */ /* 0x000fda0003f06270 */
[----:B------:R-:W-:Y:S05]  /*ff70*/  @!P0 BRA `(.L_x_1459) ;  /* 0x0000019000008947 */ /* 0x000fea0003800000 */
[----:B------:R-:W-:Y:S01]  /*ff80*/  SHF.R.S32.HI R0, RZ, 0x1f, R5 ;  /* 0x0000001fff007819 */ /* 0x000fe20000011405 */
[----:B------:R-:W-:Y:S01]  /*ff90*/  IMAD.WIDE.U32 R6, R5, c[0x0][0x1e0], RZ ;  /* 0x0000780005067a25 */ /* 0x000fe200078e00ff */
[----:B------:R-:W-:Y:S02]  /*ffa0*/  LOP3.LUT P5, RZ, R226, 0x1, RZ, 0xc0, !PT ;  /* 0x00000001e2ff7812 */ /* 0x000fe400078ac0ff */
[----:B------:R-:W-:Y:S01]  /*ffb0*/  ISETP.GE.AND P6, PT, R218, c[0x0][0x1d4], PT ;  /* 0x00007500da007a0c */ /* 0x000fe20003fc6270 */
[----:B------:R-:W-:-:S04]  /*ffc0*/  IMAD R0, R0, c[0x0][0x1e0], RZ ;  /* 0x0000780000007a24 */ /* 0x000fc800078e02ff */
[----:B------:R-:W-:Y:S01]  /*ffd0*/  IMAD R0, R5, c[0x0][0x1e4], R0 ;  /* 0x0000790005007a24 */ /* 0x000fe200078e0200 */
[----:B------:R-:W-:-:S03]  /*ffe0*/  LEA R5, P0, R6, R236, 0x6 ;  /* 0x000000ec06057211 */ /* 0x000fc600078030ff */
[----:B------:R-:W-:Y:S01]  /*fff0*/  IMAD.IADD R0, R7, 0x1, R0 ;  /* 0x0000000107007824 */ /* 0x000fe200078e0200 */
[----:B------:R-:W-:-:S04]  /*10000*/  LEA R12, P1, R5, c[0x0][0x1c8], 0x1 ;  /* 0x00007200050c7a11 */ /* 0x000fc800078208ff */
[----:B------:R-:W-:Y:S01]  /*10010*/  LEA.HI.X R2, R6, R229, R0, 0x6, P0 ;  /* 0x000000e506027211 */ /* 0x000fe200000f3400 */
[----:B------:R-:W-:Y:S01]  /*10020*/  IMAD.MOV.U32 R0, RZ, RZ, c[0x0][0x1e0] ;  /* 0x00007800ff007624 */ /* 0x000fe200078e00ff */
        /* <DEDUP_REMOVED lines=14> */
.L_x_1459:
[----:B------:R-:W-:Y:S05]  /*10110*/  BSYNC B0 ;  /* 0x0000000000007941 */ /* 0x000fea0003800000 */
.L_x_1458:
[----:B------:R-:W-:Y:S01]  /*10120*/  IADD3 R233, R9, -0x2, RZ ;  /* 0xfffffffe09e97810 */ /* 0x000fe20007ffe0ff */
[----:B------:R-:W0:Y:S03]  /*10130*/  LDGDEPBAR ;  /* 0x00000000000079af */ /* 0x000e260000000000 */
[----:B------:R-:W-:-:S13]  /*10140*/  ISETP.GE.AND P0, PT, R233, R230, PT ;  /* 0x000000e6e900720c */ /* 0x000fda0003f06270 */
[----:B------:R-:W-:Y:S05]  /*10150*/  @!P0 BRA `(.L_x_1460) ;  /* 0x00002d4000008947 */ /* 0x000fea0003800000 */
[----:B------:R-:W-:Y:S01]  /*10160*/  IMAD.MOV.U32 R0, RZ, RZ, R3 ;  /* 0x000000ffff007224 */ /* 0x000fe200078e0003 */
[----:B------:R-:W-:Y:S01]  /*10170*/  MOV R231, RZ ;  /* 0x000000ff00e77202 */ /* 0x000fe20000000f00 */
[----:B------:R-:W-:Y:S01]  /*10180*/  IMAD.MOV.U32 R9, RZ, RZ, R8 ;  /* 0x000000ffff097224 */ /* 0x000fe200078e0008 */
[----:B------:R-:W-:Y:S02]  /*10190*/  MOV R204, 0x1 ;  /* 0x0000000100cc7802 */ /* 0x000fe40000000f00 */
.L_x_1461:
        /* <DEDUP_REMOVED lines=16> */
[----:B------:R-:W-:Y:S05]  /*102a0*/  @!P1 IMAD R2, R232, c[0x0][0x20c], R2 ;  /* 0x00008300e8029a24 */ /* 0x000fea00078e0202 */
[----:B------:R-:W-:Y:S02]  /*102b0*/  @!P1 IADD3 R2, R25, R2, RZ ;  /* 0x0000000219029210 */ /* 0x000fe40007ffe0ff */
[----:B------:R-:W2:Y:S02]  /*102c0*/  LDSM.16.M88.4 R152, [R206] ;  /* 0x00000000ce98783b */ /* 0x000ea40000000200 */
[----:B------:R-:W-:Y:S02]  /*102d0*/  @!P1 SHF.L.U64.HI R33, R24, 0x6, R2 ;  /* 0x0000000618219819 */ /* 0x000fe40000010202 */
[----:B------:R-:W-:Y:S04]  /*102e0*/  @!P1 MOV R2, c[0x0][0x208] ;  /* 0x0000820000029a02 */ /* 0x000fe80000000f00 */
[----:B------:R-:W3:Y:S01]  /*102f0*/  LDSM.16.M88.4 R156, [R206+0x800] ;  /* 0x00080000ce9c783b */ /* 0x000ee20000000200 */
[C---:B------:R-:W-:Y:S04]  /*10300*/  @!P1 LEA R35, P0, R2.reuse, R169, 0x5 ;  /* 0x000000a902239211 */ /* 0x040fe800078028ff */
[-C--:B------:R-:W-:Y:S02]  /*10310*/  @!P1 IADD3 R168, P5, R35, R234.reuse, RZ ;  /* 0x000000ea23a89210 */ /* 0x080fe40007fbe0ff */
[----:B------:R-:W-:Y:S01]  /*10320*/  @!P1 LEA.HI.X R3, R2, R33, R3, 0x5, P0 ;  /* 0x0000002102039211 */ /* 0x000fe200000f2c03 */
[----:B------:R-:W4:Y:S01]  /*10330*/  LDSM.16.M88.4 R160, [R206+0x1000] ;  /* 0x00100000cea0783b */ /* 0x000f220000000200 */
[----:B------:R-:W-:Y:S02]  /*10340*/  @!P1 IADD3 R169, P0, R169, R234, RZ ;  /* 0x000000eaa9a99210 */ /* 0x000fe40007f1e0ff */
[----:B------:R-:W-:Y:S02]  /*10350*/  @!P1 LEA R178, P4, R168, c[0x0][0x1f8], 0x1 ;  /* 0x00007e00a8b29a11 */ /* 0x000fe400078808ff */
[----:B------:R-:W-:Y:S02]  /*10360*/  @!P1 LEA R176, P6, R169, c[0x0][0x1f8], 0x1 ;  /* 0x00007e00a9b09a11 */ /* 0x000fe400078c08ff */
[----:B------:R-:W-:Y:S01]  /*10370*/  @!P1 IADD3.X R2, R33, R228, RZ, P0, !PT ;  /* 0x000000e421029210 */ /* 0x000fe200007fe4ff */
[----:B------:R-:W5:Y:S01]  /*10380*/  LDSM.16.M88.4 R36, [R206+0x1800] ;  /* 0x00180000ce24783b */ /* 0x000f620000000200 */
[----:B------:R-:W-:Y:S02]  /*10390*/  LOP3.LUT P0, RZ, R201, 0x4, RZ, 0xc0, !PT ;  /* 0x00000004c9ff7812 */ /* 0x000fe4000780c0ff */
[----:B------:R-:W-:Y:S02]  /*103a0*/  @!P1 LEA.HI.X R177, R169, c[0x0][0x1fc], R2, 0x1, P6 ;  /* 0x00007f00a9b19a11 */ /* 0x000fe400030f0c02 */
[----:B------:R-:W-:Y:S02]  /*103b0*/  MOV R2, 0x40 ;  /* 0x0000004000027802 */ /* 0x000fe40000000f00 */
[----:B------:R-:W-:Y:S01]  /*103c0*/  ISETP.GE.AND P6, PT, R231, 0x1, PT ;  /* 0x00000001e700780c */ /* 0x000fe20003fc6270 */
[----:B------:R-:W-:Y:S01]  /*103d0*/  LDSM.16.M88.4 R164, [R8+0x800] ;  /* 0x0008000008a4783b */ /* 0x000fe20000000200 */
[----:B------:R-:W-:Y:S04]  /*103e0*/  SEL R193, R2, 0xffffffc0, !P0 ;  /* 0xffffffc002c17807 */ /* 0x000fe80004000000 */
[-C--:B------:R-:W-:Y:S02]  /*103f0*/  IADD3 R2, R193, R206.reuse, RZ ;  /* 0x000000cec1027210 */ /* 0x080fe40007ffe0ff */
[----:B------:R-:W-:Y:S01]  /*10400*/  IADD3 R207, R205, R206, R193 ;  /* 0x000000cecdcf7210 */ /* 0x000fe20007ffe0c1 */
[C---:B-12---:R-:W-:Y:S08]  /*10410*/  HMMA.16816.F32 R4, R148.reuse, R152, RZ ;  /* 0x000000989404723c */ /* 0x046ff000000018ff */
[C---:B------:R-:W-:Y:S01]  /*10420*/  HMMA.16816.F32 R12, R148.reuse, R154, RZ ;  /* 0x0000009a940c723c */ /* 0x040fe200000018ff */
[----:B------:R-:W-:Y:S07]  /*10430*/  LDSM.16.M88.4 R152, [R203] ;  /* 0x00000000cb98783b */ /* 0x000fee0000000200 */
[C---:B---3--:R-:W-:Y:S08]  /*10440*/  HMMA.16816.F32 R16, R148.reuse, R156, RZ ;  /* 0x0000009c9410723c */ /* 0x048ff000000018ff */
[C---:B------:R-:W-:Y:S01]  /*10450*/  HMMA.16816.F32 R20, R148.reuse, R158, RZ ;  /* 0x0000009e9414723c */ /* 0x040fe200000018ff */
[----:B------:R-:W1:Y:S07]  /*10460*/  LDSM.16.M88.4 R156, [R8] ;  /* 0x00000000089c783b */ /* 0x000e6e0000000200 */
[C---:B----4-:R-:W-:Y:S08]  /*10470*/  HMMA.16816.F32 R24, R148.reuse, R160, RZ ;  /* 0x000000a09418723c */ /* 0x050ff000000018ff */
[C---:B------:R-:W-:Y:S01]  /*10480*/  HMMA.16816.F32 R28, R148.reuse, R162, RZ ;  /* 0x000000a2941c723c */ /* 0x040fe200000018ff */
[----:B------:R-:W2:Y:S07]  /*10490*/  LDSM.16.M88.4 R160, [R8+0x1000] ;  /* 0x0010000008a0783b */ /* 0x000eae0000000200 */
[C---:B-----5:R-:W-:Y:S07]  /*104a0*/  HMMA.16816.F32 R32, R148.reuse, R36, RZ ;  /* 0x000000249420723c */ /* 0x060fee00000018ff */
[----:B------:R-:W-:Y:S01]  /*104b0*/  @!P1 IADD3.X R37, R3, R228, RZ, P5, !PT ;  /* 0x000000e403259210 */ /* 0x000fe20002ffe4ff */
[C---:B------:R-:W-:Y:S01]  /*104c0*/  @!P1 IMAD R3, R231.reuse, 0x6000, R10 ;  /* 0x00006000e7039824 */ /* 0x040fe200078e020a */
[----:B------:R-:W-:Y:S03]  /*104d0*/  LOP3.LUT P5, RZ, R226, 0x1, RZ, 0xc0, !PT ;  /* 0x00000001e2ff7812 */ /* 0x000fe600078ac0ff */
[----:B------:R-:W-:Y:S02]  /*104e0*/  @!P1 LEA.HI.X R179, R168, c[0x0][0x1fc], R37, 0x1, P4 ;  /* 0x00007f00a8b39a11 */ /* 0x000fe400020f0c25 */
[----:B------:R-:W-:Y:S01]  /*104f0*/  HMMA.16816.F32 R36, R148, R38, RZ ;  /* 0x000000269424723c */ /* 0x000fe200000018ff */
[----:B------:R-:W3:Y:S01]  /*10500*/  LDSM.16.M88.4 R148, [R8+0x1800] ;  /* 0x001800000894783b */ /* 0x000ee20000000200 */
[----:B------:R-:W-:Y:S04]  /*10510*/  IADD3 R231, R231, 0x1, RZ ;  /* 0x00000001e7e77810 */ /* 0x000fe80007ffe0ff */
[----:B------:R-:W-:Y:S02]  /*10520*/  SEL R231, R231, RZ, !P6 ;  /* 0x000000ffe7e77207 */ /* 0x000fe40007000000 */
[C---:B-1----:R-:W-:Y:S01]  /*10530*/  HMMA.16816.F32 R4, R152.reuse, R156, R4 ;  /* 0x0000009c9804723c */ /* 0x042fe20000001804 */
[----:B------:R-:W-:Y:S01]  /*10540*/  @!PT LDS RZ, [RZ] ;  /* 0x00000000fffff984 */ /* 0x000fe20000000800 */
[----:B------:R-:W-:Y:S01]  /*10550*/  @!PT LDS RZ, [RZ] ;  /* 0x00000000fffff984 */ /* 0x000fe20000000800 */
[----:B------:R-:W-:Y:S01]  /*10560*/  @!PT LDS RZ, [RZ] ;  /* 0x00000000fffff984 */ /* 0x000fe20000000800 */
[----:B------:R1:W-:Y:S07]  /*10570*/  @!P1 LDGSTS.E.BYPASS.LTC128B.128 [R3], [R176.64], !P5 ;  /* 0x00000000b0039fae */ /* 0x0003ee000e901d48 */
[C---:B------:R-:W-:Y:S01]  /*10580*/  HMMA.16816.F32 R12, R152.reuse, R158, R12 ;  /* 0x0000009e980c723c */ /* 0x040fe2000000180c */
[----:B------:R1:W-:Y:S07]  /*10590*/  @!P1 LDGSTS.E.BYPASS.LTC128B.128 [R3+0x2000], [R176.64+0x80], !P3 ;  /* 0x02000080b0039fae */ /* 0x0003ee000d901d48 */
[C---:B------:R-:W-:Y:S01]  /*105a0*/  HMMA.16816.F32 R16, R152.reuse, R164, R16 ;  /* 0x000000a49810723c */ /* 0x040fe20000001810 */
[----:B------:R1:W-:Y:S07]  /*105b0*/  @!P1 LDGSTS.E.BYPASS.LTC128B.128 [R3+0x4000], [R176.64+0x100], !P2 ;  /* 0x04000100b0039fae */ /* 0x0003ee000d101d48 */
[C---:B------:R-:W-:Y:S01]  /*105c0*/  HMMA.16816.F32 R20, R152.reuse, R166, R20 ;  /* 0x000000a69814723c */ /* 0x040fe20000001814 */
[----:B------:R1:W-:Y:S07]  /*105d0*/  @!P1 LDGSTS.E.BYPASS.LTC128B.128 [R3+0x1000], [R178.64], !P5 ;  /* 0x01000000b2039fae */ /* 0x0003ee000e901d48 */
[C---:B--2---:R-:W-:Y:S01]  /*105e0*/  HMMA.16816.F32 R24, R152.reuse, R160, R24 ;  /* 0x000000a09818723c */ /* 0x044fe20000001818 */
[----:B------:R1:W-:Y:S07]  /*105f0*/  @!P1 LDGSTS.E.BYPASS.LTC128B.128 [R3+0x3000], [R178.64+0x80], !P3 ;  /* 0x03000080b2039fae */ /* 0x0003ee000d901d48 */
[C---:B------:R-:W-:Y:S01]  /*10600*/  HMMA.16816.F32 R28, R152.reuse, R162, R28 ;  /* 0x000000a2981c723c */ /* 0x040fe2000000181c */
[----:B------:R1:W-:Y:S07]  /*10610*/  @!P1 LDGSTS.E.BYPASS.LTC128B.128 [R3+0x5000], [R178.64+0x100], !P2 ;  /* 0x05000100b2039fae */ /* 0x0003ee000d101d48 */
[C---:B---3--:R-:W-:Y:S01]  /*10620*/  HMMA.16816.F32 R32, R152.reuse, R148, R32 ;  /* 0x000000949820723c */ /* 0x048fe20000001820 */
[----:B------:R-:W-:Y:S07]  /*10630*/  LDSM.16.M88.4 R168, [R198] ;  /* 0x00000000c6a8783b */ /* 0x000fee0000000200 */
[----:B------:R-:W-:Y:S01]  /*10640*/  HMMA.16816.F32 R36, R152, R150, R36 ;  /* 0x000000969824723c */ /* 0x000fe20000001824 */
[----:B------:R-:W2:Y:S08]  /*10650*/  LDSM.16.M88.4 R172, [R2] ;  /* 0x0000000002ac783b */ /* 0x000eb00000000200 */
[----:B------:R-:W3:Y:S03]  /*10660*/  LDSM.16.M88.4 R156, [R2+0x800] ;  /* 0x00080000029c783b */ /* 0x000ee60000000200 */
[----:B-1----:R-:W-:Y:S05]  /*10670*/  IADD3 R3, R193, R8, RZ ;  /* 0x00000008c1037210 */ /* 0x002fea0007ffe0ff */
[----:B------:R-:W1:Y:S08]  /*10680*/  LDSM.16.M88.4 R164, [R2+0x1000] ;  /* 0x0010000002a4783b */ /* 0x000e700000000200 */
[----:B------:R-:W0:Y:S08]  /*10690*/  LDGDEPBAR ;  /* 0x00000000000079af */ /* 0x000e300000000000 */
[----:B------:R-:W4:Y:S01]  /*106a0*/  LDSM.16.M88.4 R160, [R2+0x1800] ;  /* 0x0018000002a0783b */ /* 0x000f220000000200 */
[C---:B--2---:R-:W-:Y:S07]  /*106b0*/  HMMA.16816.F32 R4, R168.reuse, R172, R4 ;  /* 0x000000aca804723c */ /* 0x044fee0000001804 */
[----:B------:R-:W-:Y:S01]  /*106c0*/  LDSM.16.M88.4 R176, [R197] ;  /* 0x00000000c5b0783b */ /* 0x000fe20000000200 */
[C---:B------:R-:W-:Y:S07]  /*106d0*/  HMMA.16816.F32 R12, R168.reuse, R174, R12 ;  /* 0x000000aea80c723c */ /* 0x040fee000000180c */
[----:B------:R-:W2:Y:S01]  /*106e0*/  LDSM.16.M88.4 R180, [R3] ;  /* 0x0000000003b4783b */ /* 0x000ea20000000200 */
[C---:B---3--:R-:W-:Y:S07]  /*106f0*/  HMMA.16816.F32 R16, R168.reuse, R156, R16 ;  /* 0x0000009ca810723c */ /* 0x048fee0000001810 */
[----:B------:R-:W3:Y:S01]  /*10700*/  LDSM.16.M88.4 R148, [R3+0x800] ;  /* 0x000800000394783b */ /* 0x000ee20000000200 */
[C---:B------:R-:W-:Y:S07]  /*10710*/  HMMA.16816.F32 R20, R168.reuse, R158, R20 ;  /* 0x0000009ea814723c */ /* 0x040fee0000001814 */
[----:B------:R-:W5:Y:S01]  /*10720*/  LDSM.16.M88.4 R152, [R3+0x1000] ;  /* 0x001000000398783b */ /* 0x000f620000000200 */
[C---:B-1----:R-:W-:Y:S07]  /*10730*/  HMMA.16816.F32 R24, R168.reuse, R164, R24 ;  /* 0x000000a4a818723c */ /* 0x042fee0000001818 */
[----:B------:R-:W1:Y:S01]  /*10740*/  LDSM.16.M88.4 R156, [R3+0x1800] ;  /* 0x00180000039c783b */ /* 0x000e620000000200 */
[C---:B------:R-:W-:Y:S07]  /*10750*/  HMMA.16816.F32 R28, R168.reuse, R166, R28 ;  /* 0x000000a6a81c723c */ /* 0x040fee000000181c */
[----:B------:R-:W-:Y:S01]  /*10760*/  LDSM.16.M88.4 R164, [R206+0x2000] ;  /* 0x00200000cea4783b */ /* 0x000fe20000000200 */
[C---:B----4-:R-:W-:Y:S07]  /*10770*/  HMMA.16816.F32 R32, R168.reuse, R160, R32 ;  /* 0x000000a0a820723c */ /* 0x050fee0000001820 */
[----:B------:R-:W-:Y:S01]  /*10780*/  LDSM.16.M88.4 R172, [R206+0x3800] ;  /* 0x00380000ceac783b */ /* 0x000fe20000000200 */
[----:B------:R-:W-:Y:S07]  /*10790*/  HMMA.16816.F32 R36, R168, R162, R36 ;  /* 0x000000a2a824723c */ /* 0x000fee0000001824 */
[----:B------:R-:W4:Y:S01]  /*107a0*/  LDSM.16.M88.4 R160, [R202+0x4000] ;  /* 0x00400000caa0783b */ /* 0x000f220000000200 */
[C---:B--2---:R-:W-:Y:S07]  /*107b0*/  HMMA.16816.F32 R4, R176.reuse, R180, R4 ;  /* 0x000000b4b004723c */ /* 0x044fee0000001804 */
[----:B------:R-:W2:Y:S01]  /*107c0*/  LDSM.16.M88.4 R168, [R206+0x2800] ;  /* 0x00280000cea8783b */ /* 0x000ea20000000200 */
[C---:B------:R-:W-:Y:S07]  /*107d0*/  HMMA.16816.F32 R12, R176.reuse, R182, R12 ;  /* 0x000000b6b00c723c */ /* 0x040fee000000180c */
[----:B------:R-:W-:Y:S01]  /*107e0*/  LDSM.16.M88.4 R180, [R8+0x2000] ;  /* 0x0020000008b4783b */ /* 0x000fe20000000200 */
[C---:B---3--:R-:W-:Y:S07]  /*107f0*/  HMMA.16816.F32 R16, R176.reuse, R148, R16 ;  /* 0x00000094b010723c */ /* 0x048fee0000001810 */
[----:B------:R-:W-:Y:S01]  /*10800*/  LDSM.16.M88.4 R184, [R8+0x2800] ;  /* 0x0028000008b8783b */ /* 0x000fe20000000200 */
[C---:B------:R-:W-:Y:S07]  /*10810*/  HMMA.16816.F32 R20, R176.reuse, R150, R20 ;  /* 0x00000096b014723c */ /* 0x040fee0000001814 */
[----:B------:R-:W3:Y:S01]  /*10820*/  LDSM.16.M88.4 R148, [R206+0x3000] ;  /* 0x00300000ce94783b */ /* 0x000ee20000000200 */
[C---:B-----5:R-:W-:Y:S07]  /*10830*/  HMMA.16816.F32 R24, R176.reuse, R152, R24 ;  /* 0x00000098b018723c */ /* 0x060fee0000001818 */
[----:B------:R-:W-:Y:S01]  /*10840*/  LDSM.16.M88.4 R188, [R2+0x2000] ;  /* 0x0020000002bc783b */ /* 0x000fe20000000200 */
[C---:B------:R-:W-:Y:S07]  /*10850*/  HMMA.16816.F32 R28, R176.reuse, R154, R28 ;  /* 0x0000009ab01c723c */ /* 0x040fee000000181c */
[----:B------:R-:W5:Y:S01]  /*10860*/  LDSM.16.M88.4 R152, [R203+0x4000] ;  /* 0x00400000cb98783b */ /* 0x000f620000000200 */
[C---:B-1----:R-:W-:Y:S07]  /*10870*/  HMMA.16816.F32 R32, R176.reuse, R156, R32 ;  /* 0x0000009cb020723c */ /* 0x042fee0000001820 */
[----:B------:R-:W-:Y:S01]  /*10880*/  LDSM.16.M88.4 R192, [R206+0x4000] ;  /* 0x00400000cec0783b */ /* 0x000fe20000000200 */
[----:B------:R-:W-:Y:S07]  /*10890*/  HMMA.16816.F32 R36, R176, R158, R36 ;  /* 0x0000009eb024723c */ /* 0x000fee0000001824 */
[----:B------:R-:W1:Y:S01]  /*108a0*/  LDSM.16.M88.4 R156, [R8+0x3000] ;  /* 0x00300000089c783b */ /* 0x000e620000000200 */
[C---:B----4-:R-:W-:Y:S07]  /*108b0*/  HMMA.16816.F32 R4, R160.reuse, R164, R4 ;  /* 0x000000a4a004723c */ /* 0x050fee0000001804 */
[----:B------:R-:W-:Y:S01]  /*108c0*/  LDSM.16.M88.4 R176, [R198+0x4000] ;  /* 0x00400000c6b0783b */ /* 0x000fe20000000200 */
[C---:B------:R-:W-:Y:S07]  /*108d0*/  HMMA.16816.F32 R12, R160.reuse, R166, R12 ;  /* 0x000000a6a00c723c */ /* 0x040fee000000180c */
[----:B------:R-:W4:Y:S01]  /*108e0*/  LDSM.16.M88.4 R164, [R8+0x3800] ;  /* 0x0038000008a4783b */ /* 0x000f220000000200 */
[C---:B--2---:R-:W-:Y:S08]  /*108f0*/  HMMA.16816.F32 R16, R160.reuse, R168, R16 ;  /* 0x000000a8a010723c */ /* 0x044ff00000001810 */
[C---:B------:R-:W-:Y:S01]  /*10900*/  HMMA.16816.F32 R20, R160.reuse, R170, R20 ;  /* 0x000000aaa014723c */ /* 0x040fe20000001814 */
[----:B------:R-:W-:Y:S07]  /*10910*/  LDSM.16.M88.4 R168, [R2+0x3800] ;  /* 0x0038000002a8783b */ /* 0x000fee0000000200 */
[C---:B---3--:R-:W-:Y:S08]  /*10920*/  HMMA.16816.F32 R24, R160.reuse, R148, R24 ;  /* 0x00000094a018723c */ /* 0x048ff00000001818 */
[C---:B------:R-:W-:Y:S01]  /*10930*/  HMMA.16816.F32 R28, R160.reuse, R150, R28 ;  /* 0x00000096a01c723c */ /* 0x040fe2000000181c */
[----:B------:R-:W2:Y:S07]  /*10940*/  LDSM.16.M88.4 R148, [R2+0x2800] ;  /* 0x002800000294783b */ /* 0x000eae0000000200 */
[C---:B------:R-:W-:Y:S08]  /*10950*/  HMMA.16816.F32 R32, R160.reuse, R172, R32 ;  /* 0x000000aca020723c */ /* 0x040ff00000001820 */
[----:B------:R-:W-:Y:S01]  /*10960*/  HMMA.16816.F32 R36, R160, R174, R36 ;  /* 0x000000aea024723c */ /* 0x000fe20000001824 */
[----:B------:R-:W3:Y:S07]  /*10970*/  LDSM.16.M88.4 R160, [R2+0x3000] ;  /* 0x0030000002a0783b */ /* 0x000eee0000000200 */
[C---:B-----5:R-:W-:Y:S01]  /*10980*/  HMMA.16816.F32 R4, R152.reuse, R180, R4 ;  /* 0x000000b49804723c */ /* 0x060fe20000001804 */
[----:B------:R-:W-:Y:S07]  /*10990*/  LDSM.16.M88.4 R172, [R197+0x4000] ;  /* 0x00400000c5ac783b */ /* 0x000fee0000000200 */
[C---:B------:R-:W-:Y:S01]  /*109a0*/  HMMA.16816.F32 R12, R152.reuse, R182, R12 ;  /* 0x000000b6980c723c */ /* 0x040fe2000000180c */
[----:B------:R-:W5:Y:S07]  /*109b0*/  LDSM.16.M88.4 R180, [R3+0x2000] ;  /* 0x0020000003b4783b */ /* 0x000f6e0000000200 */
[C---:B------:R-:W-:Y:S08]  /*109c0*/  HMMA.16816.F32 R16, R152.reuse, R184, R16 ;  /* 0x000000b89810723c */ /* 0x040ff00000001810 */
[C---:B------:R-:W-:Y:S01]  /*109d0*/  HMMA.16816.F32 R20, R152.reuse, R186, R20 ;  /* 0x000000ba9814723c */ /* 0x040fe20000001814 */
[----:B------:R-:W-:Y:S07]  /*109e0*/  LDSM.16.M88.4 R184, [R202+0x8000] ;  /* 0x00800000cab8783b */ /* 0x000fee0000000200 */
[C---:B-1----:R-:W-:Y:S08]  /*109f0*/  HMMA.16816.F32 R24, R152.reuse, R156, R24 ;  /* 0x0000009c9818723c */ /* 0x042ff00000001818 */
[C---:B------:R-:W-:Y:S01]  /*10a00*/  HMMA.16816.F32 R28, R152.reuse, R158, R28 ;  /* 0x0000009e981c723c */ /* 0x040fe2000000181c */
[----:B------:R-:W-:Y:S07]  /*10a10*/  LDSM.16.M88.4 R156, [R207+0x3000] ;  /* 0x00300000cf9c783b */ /* 0x000fee0000000200 */
[C---:B----4-:R-:W-:Y:S08]  /*10a20*/  HMMA.16816.F32 R32, R152.reuse, R164, R32 ;  /* 0x000000a49820723c */ /* 0x050ff00000001820 */
[----:B------:R-:W-:Y:S01]  /*10a30*/  HMMA.16816.F32 R36, R152, R166, R36 ;  /* 0x000000a69824723c */ /* 0x000fe20000001824 */
[----:B------:R-:W1:Y:S07]  /*10a40*/  LDSM.16.M88.4 R152, [R207+0x2800] ;  /* 0x00280000cf98783b */ /* 0x000e6e0000000200 */
[C---:B------:R-:W-:Y:S01]  /*10a50*/  HMMA.16816.F32 R4, R176.reuse, R188, R4 ;  /* 0x000000bcb004723c */ /* 0x040fe20000001804 */
[----:B------:R-:W4:Y:S07]  /*10a60*/  LDSM.16.M88.4 R164, [R207+0x3800] ;  /* 0x00380000cfa4783b */ /* 0x000f2e0000000200 */
[C---:B------:R-:W-:Y:S01]  /*10a70*/  HMMA.16816.F32 R12, R176.reuse, R190, R12 ;  /* 0x000000beb00c723c */ /* 0x040fe2000000180c */
[----:B------:R-:W-:Y:S07]  /*10a80*/  LDSM.16.M88.4 R188, [R8+0x4000] ;  /* 0x0040000008bc783b */ /* 0x000fee0000000200 */
[C---:B--2---:R-:W-:Y:S08]  /*10a90*/  HMMA.16816.F32 R16, R176.reuse, R148, R16 ;  /* 0x00000094b010723c */ /* 0x044ff00000001810 */
[C---:B------:R-:W-:Y:S01]  /*10aa0*/  HMMA.16816.F32 R20, R176.reuse, R150, R20 ;  /* 0x00000096b014723c */ /* 0x040fe20000001814 */
[----:B------:R-:W2:Y:S07]  /*10ab0*/  LDSM.16.M88.4 R148, [R206+0x4800] ;  /* 0x00480000ce94783b */ /* 0x000eae0000000200 */
[C---:B---3--:R-:W-:Y:S08]  /*10ac0*/  HMMA.16816.F32 R24, R176.reuse, R160, R24 ;  /* 0x000000a0b018723c */ /* 0x048ff00000001818 */
[C---:B------:R-:W-:Y:S01]  /*10ad0*/  HMMA.16816.F32 R28, R176.reuse, R162, R28 ;  /* 0x000000a2b01c723c */ /* 0x040fe2000000181c */
[----:B------:R-:W3:Y:S07]  /*10ae0*/  LDSM.16.M88.4 R160, [R206+0x5000] ;  /* 0x00500000cea0783b */ /* 0x000eee0000000200 */
        /* <DEDUP_REMOVED lines=13> */
[C---:B----4-:R-:W-:Y:S08]  /*10bc0*/  HMMA.16816.F32 R32, R172.reuse, R164, R32 ;  /* 0x000000a4ac20723c */ /* 0x050ff00000001820 */
[----:B------:R-:W-:Y:S01]  /*10bd0*/  HMMA.16816.F32 R36, R172, R166, R36 ;  /* 0x000000a6ac24723c */ /* 0x000fe20000001824 */
[----:B------:R-:W4:Y:S07]  /*10be0*/  LDSM.16.M88.4 R164, [R8+0x5800] ;  /* 0x0058000008a4783b */ /* 0x000f2e0000000200 */
        /* <DEDUP_REMOVED lines=15> */
[C---:B------:R-:W-:Y:S08]  /*10ce0*/  HMMA.16816.F32 R12, R176.reuse, R190, R12 ;  /* 0x000000beb00c723c */ /* 0x040ff0000000180c */
[C---:B-1----:R-:W-:Y:S08]  /*10cf0*/  HMMA.16816.F32 R16, R176.reuse, R152, R16 ;  /* 0x00000098b010723c */ /* 0x042ff00000001810 */
[C---:B------:R-:W-:Y:S01]  /*10d00*/  HMMA.16816.F32 R20, R176.reuse, R154, R20 ;  /* 0x0000009ab014723c */ /* 0x040fe20000001814 */
[----:B------:R-:W-:Y:S07]  /*10d10*/  LDSM.16.M88.4 R152, [R207+0x5000] ;  /* 0x00500000cf98783b */ /* 0x000fee0000000200 */
[C---:B------:R-:W-:Y:S08]  /*10d20*/  HMMA.16816.F32 R24, R176.reuse, R156, R24 ;  /* 0x0000009cb018723c */ /* 0x040ff00000001818 */
[C---:B------:R-:W-:Y:S08]  /*10d30*/  HMMA.16816.F32 R28, R176.reuse, R158, R28 ;  /* 0x0000009eb01c723c */ /* 0x040ff0000000181c */
[C---:B----4-:R-:W-:Y:S08]  /*10d40*/  HMMA.16816.F32 R32, R176.reuse, R164, R32 ;  /* 0x000000a4b020723c */ /* 0x050ff00000001820 */
        /* <DEDUP_REMOVED lines=8> */
[C---:B------:R-:W-:Y:S08]  /*10dd0*/  HMMA.16816.F32 R32, R172.reuse, R168, R32 ;  /* 0x000000a8ac20723c */ /* 0x040ff00000001820 */
[----:B------:R-:W-:Y:S08]  /*10de0*/  HMMA.16816.F32 R36, R172, R170, R36 ;  /* 0x000000aaac24723c */ /* 0x000ff00000001824 */
[C---:B-----5:R-:W-:Y:S08]  /*10df0*/  HMMA.16816.F32 R4, R184.reuse, R192, R4 ;  /* 0x000000c0b804723c */ /* 0x060ff00000001804 */
[C---:B------:R-:W-:Y:S08]  /*10e00*/  HMMA.16816.F32 R12, R184.reuse, R194, R12 ;  /* 0x000000c2b80c723c */ /* 0x040ff0000000180c */
[C---:B-1----:R-:W-:Y:S08]  /*10e10*/  HMMA.16816.F32 R16, R184.reuse, R148, R16 ;  /* 0x00000094b810723c */ /* 0x042ff00000001810 */
[C---:B------:R-:W-:Y:S04]  /*10e20*/  HMMA.16816.F32 R20, R184.reuse, R150, R20 ;  /* 0x00000096b814723c */ /* 0x040fe80000001814 */
[----:B------:R-:W-:Y:S02]  /*10e30*/  FMUL.FTZ R174, R4, c[0x0][0x320] ;  /* 0x0000c80004ae7a20 */ /* 0x000fe40000410000 */
[----:B------:R-:W-:Y:S02]  /*10e40*/  FMUL.FTZ R173, R6, c[0x0][0x320] ;  /* 0x0000c80006ad7a20 */ /* 0x000fe40000410000 */
[C---:B------:R-:W-:Y:S02]  /*10e50*/  HMMA.16816.F32 R24, R184.reuse, R152, R24 ;  /* 0x00000098b818723c */ /* 0x040fe40000001818 */
[----:B------:R-:W1:Y:S02]  /*10e60*/  MUFU.TANH R174, R174 ;  /* 0x000000ae00ae7308 */ /* 0x000e640000002400 */
[----:B------:R-:W-:Y:S02]  /*10e70*/  FMUL.FTZ R13, R13, c[0x0][0x320] ;  /* 0x0000c8000d0d7a20 */ /* 0x000fe40000410000 */
[----:B------:R-:W-:Y:S02]  /*10e80*/  FMUL.FTZ R14, R14, c[0x0][0x320] ;  /* 0x0000c8000e0e7a20 */ /* 0x000fe40000410000 */
[C---:B------:R-:W-:Y:S04]  /*10e90*/  HMMA.16816.F32 R28, R184.reuse, R154, R28 ;  /* 0x0000009ab81c723c */ /* 0x040fe8000000181c */
[----:B------:R-:W-:Y:S01]  /*10ea0*/  FMUL.FTZ R15, R15, c[0x0][0x320] ;  /* 0x0000c8000f0f7a20 */ /* 0x000fe20000410000 */
[----:B------:R-:W-:Y:S01]  /*10eb0*/  MUFU.TANH R177, R13 ;  /* 0x0000000d00b17308 */ /* 0x000fe20000002400 */
[----:B------:R-:W-:Y:S02]  /*10ec0*/  FMUL.FTZ R175, R12, c[0x0][0x320] ;  /* 0x0000c8000caf7a20 */ /* 0x000fe40000410000 */
[----:B------:R-:W-:Y:S04]  /*10ed0*/  FMUL.FTZ R165, R5, c[0x0][0x320] ;  /* 0x0000c80005a57a20 */ /* 0x000fe80000410000 */
[----:B------:R-:W-:Y:S02]  /*10ee0*/  FMUL.FTZ R172, R7, c[0x0][0x320] ;  /* 0x0000c80007ac7a20 */ /* 0x000fe40000410000 */
[----:B------:R-:W-:Y:S01]  /*10ef0*/  FMUL.FTZ R183, R16, c[0x0][0x320] ;  /* 0x0000c80010b77a20 */ /* 0x000fe20000410000 */
[----:B------:R-:W-:Y:S01]  /*10f00*/  MUFU.TANH R176, R14 ;  /* 0x0000000e00b07308 */ /* 0x000fe20000002400 */
[----:B------:R-:W-:Y:S02]  /*10f10*/  FMUL.FTZ R17, R17, c[0x0][0x320] ;  /* 0x0000c80011117a20 */ /* 0x000fe40000410000 */
[----:B------:R-:W-:Y:S01]  /*10f20*/  FMUL.FTZ R18, R18, c[0x0][0x320] ;  /* 0x0000c80012127a20 */ /* 0x000fe20000410000 */
[----:B-1----:R-:W-:Y:S01]  /*10f30*/  FMNMX.FTZ R2, R174, R9, !PT ;  /* 0x00000009ae027209 */ /* 0x002fe20007810000 */
[----:B------:R-:W-:Y:S02]  /*10f40*/  FMUL.FTZ R19, R19, c[0x0][0x320] ;  /* 0x0000c80013137a20 */ /* 0x000fe40000410000 */
[----:B------:R-:W-:Y:S02]  /*10f50*/  FMUL.FTZ R20, R20, c[0x0][0x320] ;  /* 0x0000c80014147a20 */ /* 0x000fe40000410000 */
[----:B------:R-:W-:Y:S01]  /*10f60*/  FMUL.FTZ R21, R21, c[0x0][0x320] ;  /* 0x0000c80015157a20 */ /* 0x000fe20000410000 */
[----:B------:R1:W-:Y:S01]  /*10f70*/  MUFU.TANH R188, R15 ;  /* 0x0000000f00bc7308 */ /* 0x0003e20000002400 */
[----:B------:R-:W-:Y:S02]  /*10f80*/  FMUL.FTZ R22, R22, c[0x0][0x320] ;  /* 0x0000c80016167a20 */ /* 0x000fe40000410000 */
        /* <DEDUP_REMOVED lines=11> */
[----:B-1----:R-:W1:Y:S01]  /*11040*/  LDSM.16.M88.4 R12, [R207+0x5800] ;  /* 0x00580000cf0c783b */ /* 0x002e620000000200 */
[----:B------:R-:W-:Y:S08]  /*11050*/  DEPBAR.LE SB0, 0x2 ;  /* 0x000080800000791a */ /* 0x000ff00000000000 */
[----:B------:R-:W4:Y:S01]  /*11060*/  MUFU.TANH R172, R172 ;  /* 0x000000ac00ac7308 */ /* 0x000f220000002400 */
[----:B------:R-:W-:Y:S01]  /*11070*/  BAR.SYNC.DEFER_BLOCKING 0x0 ;  /* 0x0000000000007b1d */ /* 0x000fe20000010000 */
[----:B--2---:R-:W-:Y:S02]  /*11080*/  FMNMX.FTZ R3, R173, R0, !PT ;  /* 0x00000000ad037209 */ /* 0x004fe40007810000 */
[----:B---3--:R-:W-:Y:S02]  /*11090*/  FMNMX.FTZ R2, R165, R2, !PT ;  /* 0x00000002a5027209 */ /* 0x008fe40007810000 */
[----:B----4-:R-:W-:Y:S04]  /*110a0*/  FMNMX.FTZ R3, R172, R3, !PT ;  /* 0x00000003ac037209 */ /* 0x010fe80007810000 */
[----:B------:R-:W-:Y:S01]  /*110b0*/  FMNMX.FTZ R3, R176, R3, !PT ;  /* 0x00000003b0037209 */ /* 0x000fe20007810000 */
[----:B------:R-:W2:Y:S03]  /*110c0*/  MUFU.TANH R175, R175 ;  /* 0x000000af00af7308 */ /* 0x000ea60000002400 */
[----:B------:R-:W-:Y:S01]  /*110d0*/  FMNMX.FTZ R3, R188, R3, !PT ;  /* 0x00000003bc037209 */ /* 0x000fe20007810000 */
[C---:B-1----:R-:W-:Y:S06]  /*110e0*/  HMMA.16816.F32 R32, R184.reuse, R12, R32 ;  /* 0x0000000cb820723c */ /* 0x042fec0000001820 */
[----:B------:R-:W1:Y:S02]  /*110f0*/  MUFU.TANH R183, R183 ;  /* 0x000000b700b77308 */ /* 0x000e640000002400 */
[----:B------:R-:W-:Y:S08]  /*11100*/  HMMA.16816.F32 R36, R184, R14, R36 ;  /* 0x0000000eb824723c */ /* 0x000ff00000001824 */
[----:B------:R-:W3:Y:S01]  /*11110*/  MUFU.TANH R245, R17 ;  /* 0x0000001100f57308 */ /* 0x000ee20000002400 */
[----:B--2---:R-:W-:Y:S04]  /*11120*/  FMNMX.FTZ R2, R175, R2, !PT ;  /* 0x00000002af027209 */ /* 0x004fe80007810000 */
[----:B------:R-:W-:Y:S05]  /*11130*/  FMNMX.FTZ R2, R177, R2, !PT ;  /* 0x00000002b1027209 */ /* 0x000fea0007810000 */
[----:B------:R-:W2:Y:S01]  /*11140*/  MUFU.TANH R246, R18 ;  /* 0x0000001200f67308 */ /* 0x000ea20000002400 */
        /* <DEDUP_REMOVED lines=9> */
[----:B---3--:R-:W-:Y:S01]  /*111e0*/  FMNMX.FTZ R2, R245, R2, !PT ;  /* 0x00000002f5027209 */ /* 0x008fe20007810000 */
[----:B------:R-:W-:Y:S05]  /*111f0*/  FMUL.FTZ R39, R39, c[0x0][0x320] ;  /* 0x0000c80027277a20 */ /* 0x000fea0000410000 */
[----:B------:R-:W3:Y:S01]  /*11200*/  MUFU.TANH R191, R20 ;  /* 0x0000001400bf7308 */ /* 0x000ee20000002400 */
[----:B--2---:R-:W-:Y:S09]  /*11210*/  FMNMX.FTZ R3, R246, R3, !PT ;  /* 0x00000003f6037209 */ /* 0x004ff20007810000 */
[----:B------:R-:W2:Y:S01]  /*11220*/  MUFU.TANH R189, R21 ;  /* 0x0000001500bd7308 */ /* 0x000ea20000002400 */
[----:B-1----:R-:W-:Y:S09]  /*11230*/  FMNMX.FTZ R3, R190, R3, !PT ;  /* 0x00000003be037209 */ /* 0x002ff20007810000 */
[----:B------:R-:W1:Y:S01]  /*11240*/  MUFU.TANH R244, R22 ;  /* 0x0000001600f47308 */ /* 0x000e620000002400 */
[----:B---3--:R-:W-:Y:S09]  /*11250*/  FMNMX.FTZ R2, R191, R2, !PT ;  /* 0x00000002bf027209 */ /* 0x008ff20007810000 */
        /* <DEDUP_REMOVED lines=33> */
[----:B-1----:R-:W-:Y:S05]  /*11470*/  FMNMX.FTZ R15, R167, R2, !PT ;  /* 0x00000002a70f7209 */ /* 0x002fea0007810000 */
[----:B------:R-:W1:Y:S01]  /*11480*/  SHFL.BFLY PT, R2, R15, 0x2, 0x1f ;  /* 0x0c401f000f027f89 */ /* 0x000e6200000e0000 */
[----:B---3--:R-:W-:Y:S04]  /*11490*/  FMNMX.FTZ R3, R166, R3, !PT ;  /* 0x00000003a6037209 */ /* 0x008fe80007810000 */
[----:B--2---:R-:W-:Y:S05]  /*114a0*/  FMNMX.FTZ R14, R164, R3, !PT ;  /* 0x00000003a40e7209 */ /* 0x004fea0007810000 */
        /* <DEDUP_REMOVED lines=8> */
[--C-:B------:R-:W-:Y:S02]  /*11530*/  FFMA.FTZ R182, R174, c[0x0][0x2d0], -R184.reuse ;  /* 0x0000b400aeb67a23 */ /* 0x100fe400000108b8 */
[--C-:B------:R-:W-:Y:S02]  /*11540*/  FFMA.FTZ R181, R165, c[0x0][0x2d0], -R184.reuse ;  /* 0x0000b400a5b57a23 */ /* 0x100fe400000108b8 */
[----:B------:R-:W-:Y:S02]  /*11550*/  FMUL.FTZ R2, R4, c[0x0][0x2d0] ;  /* 0x0000b40004027a20 */ /* 0x000fe40000410000 */
[--C-:B------:R-:W-:Y:S01]  /*11560*/  FFMA.FTZ R180, R175, c[0x0][0x2d0], -R184.reuse ;  /* 0x0000b400afb47a23 */ /* 0x100fe200000108b8 */
[----:B------:R-:W-:Y:S01]  /*11570*/  MUFU.EX2 R182, R182 ;  /* 0x000000b600b67308 */ /* 0x000fe20000000800 */
[--C-:B------:R-:W-:Y:S02]  /*11580*/  FFMA.FTZ R179, R177, c[0x0][0x2d0], -R184.reuse ;  /* 0x0000b400b1b37a23 */ /* 0x100fe400000108b8 */
[--C-:B------:R-:W-:Y:S01]  /*11590*/  FFMA.FTZ R183, R183, c[0x0][0x2d0], -R184.reuse ;  /* 0x0000b400b7b77a23 */ /* 0x100fe200000108b8 */
[----:B--2---:R-:W-:Y:S01]  /*115a0*/  FMNMX.FTZ R3, R12, R3, !PT ;  /* 0x000000030c037209 */ /* 0x004fe20007810000 */
[----:B------:R-:W-:Y:S02]  /*115b0*/  IMAD R12, R204, 0x6000, RZ ;  /* 0x00006000cc0c7824 */ /* 0x000fe400078e02ff */
[----:B------:R-:W-:Y:S02]  /*115c0*/  FFMA.FTZ R186, R245, c[0x0][0x2d0], -R184 ;  /* 0x0000b400f5ba7a23 */ /* 0x000fe400000108b8 */
[C---:B------:R-:W-:Y:S01]  /*115d0*/  FMUL.FTZ R165, R3.reuse, c[0x0][0x2d0] ;  /* 0x0000b40003a57a20 */ /* 0x040fe20000410000 */
[----:B------:R-:W-:Y:S01]  /*115e0*/  IADD3 R174, R196, R12, RZ ;  /* 0x0000000cc4ae7210 */ /* 0x000fe20007ffe0ff */
[----:B------:R-:W-:Y:S01]  /*115f0*/  FADD.FTZ R4, -R3, R0 ;  /* 0x0000000003047221 */ /* 0x000fe20000010100 */
[----:B------:R-:W1:Y:S01]  /*11600*/  MUFU.EX2 R2, R2 ;  /* 0x0000000200027308 */ /* 0x000e620000000800 */
[--C-:B------:R-:W-:Y:S01]  /*11610*/  FFMA.FTZ R178, R173, c[0x0][0x2d0], -R165.reuse ;  /* 0x0000b400adb27a23 */ /* 0x100fe200000108a5 */
[----:B------:R-:W-:Y:S01]  /*11620*/  IADD3 R9, R199, R174, RZ ;  /* 0x000000aec7097210 */ /* 0x000fe20007ffe0ff */
[----:B------:R-:W2:Y:S01]  /*11630*/  LDSM.16.MT88.4 R16, [R174] ;  /* 0x00000000ae10783b */ /* 0x000ea20000004200 */
[--C-:B------:R-:W-:Y:S01]  /*11640*/  FFMA.FTZ R177, R172, c[0x0][0x2d0], -R165.reuse ;  /* 0x0000b400acb17a23 */ /* 0x100fe200000108a5 */
[----:B------:R-:W-:Y:S01]  /*11650*/  IADD3 R172, R147, R12, RZ ;  /* 0x0000000c93ac7210 */ /* 0x000fe20007ffe0ff */
[--C-:B------:R-:W-:Y:S02]  /*11660*/  FFMA.FTZ R176, R176, c[0x0][0x2d0], -R165.reuse ;  /* 0x0000b400b0b07a23 */ /* 0x100fe400000108a5 */
[--C-:B------:R-:W-:Y:S01]  /*11670*/  FFMA.FTZ R175, R188, c[0x0][0x2d0], -R165.reuse ;  /* 0x0000b400bcaf7a23 */ /* 0x100fe200000108a5 */
[----:B------:R-:W-:Y:S01]  /*11680*/  IADD3 R173, R199, R172, RZ ;  /* 0x000000acc7ad7210 */ /* 0x000fe20007ffe0ff */
[----:B------:R-:W-:Y:S01]  /*11690*/  FMUL.FTZ R0, R4, c[0x0][0x2d0] ;  /* 0x0000b40004007a20 */ /* 0x000fe20000410000 */
[----:B------:R-:W3:Y:S01]  /*116a0*/  MUFU.EX2 R181, R181 ;  /* 0x000000b500b57308 */ /* 0x000ee20000000800 */
[----:B------:R-:W4:Y:S01]  /*116b0*/  LDSM.16.MT88.4 R24, [R9] ;  /* 0x000000000918783b */ /* 0x000f220000004200 */
[--C-:B------:R-:W-:Y:S02]  /*116c0*/  FFMA.FTZ R247, R170, c[0x0][0x2d0], -R165.reuse ;  /* 0x0000b400aaf77a23 */ /* 0x100fe400000108a5 */
[--C-:B------:R-:W-:Y:S02]  /*116d0*/  FFMA.FTZ R248, R168, c[0x0][0x2d0], -R165.reuse ;  /* 0x0000b400a8f87a23 */ /* 0x100fe400000108a5 */
[--C-:B------:R-:W-:Y:S02]  /*116e0*/  FFMA.FTZ R166, R166, c[0x0][0x2d0], -R165.reuse ;  /* 0x0000b400a6a67a23 */ /* 0x100fe400000108a5 */
[--C-:B------:R-:W-:Y:S01]  /*116f0*/  FFMA.FTZ R187, R191, c[0x0][0x2d0], -R184.reuse ;  /* 0x0000b400bfbb7a23 */ /* 0x100fe200000108b8 */
[----:B------:R-:W5:Y:S01]  /*11700*/  LDSM.16.MT88.4 R32, [R172] ;  /* 0x00000000ac20783b */ /* 0x000f620000004200 */
[----:B------:R-:W2:Y:S01]  /*11710*/  MUFU.EX2 R0, R0 ;  /* 0x0000000000007308 */ /* 0x000ea20000000800 */
[--C-:B------:R-:W-:Y:S02]  /*11720*/  FFMA.FTZ R188, R189, c[0x0][0x2d0], -R184.reuse ;  /* 0x0000b400bdbc7a23 */ /* 0x100fe400000108b8 */
[C---:B-1----:R-:W-:Y:S02]  /*11730*/  FMUL.FTZ R4, R2.reuse, R132 ;  /* 0x0000008402047220 */ /* 0x042fe40000410000 */
[C---:B------:R-:W-:Y:S02]  /*11740*/  FMUL.FTZ R5, R2.reuse, R133 ;  /* 0x0000008502057220 */ /* 0x040fe40000410000 */
[C---:B------:R-:W-:Y:S01]  /*11750*/  FMUL.FTZ R12, R2.reuse, R128 ;  /* 0x00000080020c7220 */ /* 0x040fe20000410000 */
[----:B------:R-:W-:Y:S01]  /*11760*/  LDSM.16.MT88.4 R148, [R9+0x2800] ;  /* 0x002800000994783b */ /* 0x000fe20000004200 */
[C---:B------:R-:W-:Y:S01]  /*11770*/  FMUL.FTZ R13, R2.reuse, R129 ;  /* 0x00000081020d7220 */ /* 0x040fe20000410000 */
[----:B------:R-:W-:Y:S01]  /*11780*/  MUFU.EX2 R180, R180 ;  /* 0x000000b400b47308 */ /* 0x000fe20000000800 */
[C---:B------:R-:W-:Y:S02]  /*11790*/  FMUL.FTZ R20, R2.reuse, R120 ;  /* 0x0000007802147220 */ /* 0x040fe40000410000 */
[C---:B------:R-:W-:Y:S01]  /*117a0*/  FMUL.FTZ R21, R2.reuse, R121 ;  /* 0x0000007902157220 */ /* 0x040fe20000410000 */
[----:B---3--:R-:W-:Y:S01]  /*117b0*/  F2FP.PACK_AB R132, R181, R182 ;  /* 0x000000b6b584723e */ /* 0x008fe200000000ff */
[C---:B------:R-:W-:Y:S01]  /*117c0*/  FMUL.FTZ R28, R2.reuse, R112 ;  /* 0x00000070021c7220 */ /* 0x040fe20000410000 */
[----:B------:R-:W-:Y:S01]  /*117d0*/  LDSM.16.MT88.4 R152, [R172+0x2800] ;  /* 0x00280000ac98783b */ /* 0x000fe20000004200 */
[C---:B------:R-:W-:Y:S02]  /*117e0*/  FMUL.FTZ R29, R2.reuse, R113 ;  /* 0x00000071021d7220 */ /* 0x040fe40000410000 */
[C---:B------:R-:W-:Y:S01]  /*117f0*/  FMUL.FTZ R36, R2.reuse, R104 ;  /* 0x0000006802247220 */ /* 0x040fe20000410000 */
[----:B------:R-:W1:Y:S01]  /*11800*/  MUFU.EX2 R179, R179 ;  /* 0x000000b300b37308 */ /* 0x000e620000000800 */
[C---:B------:R-:W-:Y:S02]  /*11810*/  FMUL.FTZ R37, R2.reuse, R105 ;  /* 0x0000006902257220 */ /* 0x040fe40000410000 */
[----:B------:R-:W-:Y:S01]  /*11820*/  FMUL.FTZ R40, R2, R40 ;  /* 0x0000002802287220 */ /* 0x000fe20000410000 */
[----:B------:R-:W-:Y:S01]  /*11830*/  LDSM.16.MT88.4 R156, [R174+0x3800] ;  /* 0x00380000ae9c783b */ /* 0x000fe20000004200 */
[C---:B--2---:R-:W-:Y:S02]  /*11840*/  FMUL.FTZ R6, R0.reuse, R134 ;  /* 0x0000008600067220 */ /* 0x044fe40000410000 */
[C---:B------:R-:W-:Y:S02]  /*11850*/  FMUL.FTZ R7, R0.reuse, R135 ;  /* 0x0000008700077220 */ /* 0x040fe40000410000 */
[C---:B------:R-:W-:Y:S01]  /*11860*/  FMUL.FTZ R14, R0.reuse, R130 ;  /* 0x00000082000e7220 */ /* 0x040fe20000410000 */
[----:B------:R-:W-:Y:S01]  /*11870*/  MUFU.EX2 R178, R178 ;  /* 0x000000b200b27308 */ /* 0x000fe20000000800 */
[C---:B------:R-:W-:Y:S01]  /*11880*/  FMUL.FTZ R15, R0.reuse, R131 ;  /* 0x00000083000f7220 */ /* 0x040fe20000410000 */
[----:B------:R-:W-:Y:S01]  /*11890*/  LDSM.16.MT88.4 R160, [R9+0x3800] ;  /* 0x0038000009a0783b */ /* 0x000fe20000004200 */
[C---:B------:R-:W-:Y:S02]  /*118a0*/  FMUL.FTZ R22, R0.reuse, R122 ;  /* 0x0000007a00167220 */ /* 0x040fe40000410000 */
[C---:B------:R-:W-:Y:S02]  /*118b0*/  FMUL.FTZ R23, R0.reuse, R123 ;  /* 0x0000007b00177220 */ /* 0x040fe40000410000 */
[C---:B------:R-:W-:Y:S02]  /*118c0*/  FMUL.FTZ R30, R0.reuse, R114 ;  /* 0x00000072001e7220 */ /* 0x040fe40000410000 */
[C---:B------:R-:W-:Y:S01]  /*118d0*/  FMUL.FTZ R31, R0.reuse, R115 ;  /* 0x00000073001f7220 */ /* 0x040fe20000410000 */
[----:B------:R-:W2:Y:S01]  /*118e0*/  MUFU.EX2 R177, R177 ;  /* 0x000000b100b17308 */ /* 0x000ea20000000800 */
[C---:B------:R-:W-:Y:S01]  /*118f0*/  FMUL.FTZ R38, R0.reuse, R106 ;  /* 0x0000006a00267220 */ /* 0x040fe20000410000 */
[----:B------:R-:W-:Y:S01]  /*11900*/  LDSM.16.MT88.4 R112, [R173+0x2000] ;  /* 0x00200000ad70783b */ /* 0x000fe20000004200 */
[----:B------:R-:W-:Y:S01]  /*11910*/  FMUL.FTZ R39, R0, R107 ;  /* 0x0000006b00277220 */ /* 0x000fe20000410000 */
[----:B-1----:R-:W-:Y:S01]  /*11920*/  F2FP.PACK_AB R134, R179, R180 ;  /* 0x000000b4b386723e */ /* 0x002fe200000000ff */
[----:B------:R-:W-:Y:S02]  /*11930*/  FMUL.FTZ R41, R2, R41 ;  /* 0x0000002902297220 */ /* 0x000fe40000410000 */
[C---:B------:R-:W-:Y:S02]  /*11940*/  FMUL.FTZ R42, R0.reuse, R42 ;  /* 0x0000002a002a7220 */ /* 0x040fe40000410000 */
[----:B------:R-:W-:Y:S01]  /*11950*/  FMUL.FTZ R43, R0, R43 ;  /* 0x0000002b002b7220 */ /* 0x000fe20000410000 */
[----:B------:R-:W-:Y:S01]  /*11960*/  MUFU.EX2 R176, R176 ;  /* 0x000000b000b07308 */ /* 0x000fe20000000800 */
[----:B------:R-:W-:Y:S01]  /*11970*/  LDSM.16.MT88.4 R104, [R172+0x2000] ;  /* 0x00200000ac68783b */ /* 0x000fe20000004200 */
[C---:B------:R-:W-:Y:S02]  /*11980*/  FMUL.FTZ R44, R2.reuse, R44 ;  /* 0x0000002c022c7220 */ /* 0x040fe40000410000 */
[----:B------:R-:W-:Y:S02]  /*11990*/  FMUL.FTZ R45, R2, R45 ;  /* 0x0000002d022d7220 */ /* 0x000fe40000410000 */
[C---:B------:R-:W-:Y:S02]  /*119a0*/  FMUL.FTZ R46, R0.reuse, R46 ;  /* 0x0000002e002e7220 */ /* 0x040fe40000410000 */
[----:B------:R-:W-:Y:S01]  /*119b0*/  FMUL.FTZ R47, R0, R47 ;  /* 0x0000002f002f7220 */ /* 0x000fe20000410000 */
[----:B------:R-:W-:Y:S01]  /*119c0*/  LDSM.16.MT88.4 R120, [R172+0x800] ;  /* 0x00080000ac78783b */ /* 0x000fe20000004200 */
[----:B------:R-:W1:Y:S01]  /*119d0*/  MUFU.EX2 R175, R175 ;  /* 0x000000af00af7308 */ /* 0x000e620000000800 */
[C---:B------:R-:W-:Y:S02]  /*119e0*/  FMUL.FTZ R48, R2.reuse, R48 ;  /* 0x0000003002307220 */ /* 0x040fe40000410000 */
[----:B------:R-:W-:Y:S01]  /*119f0*/  FMUL.FTZ R49, R2, R49 ;  /* 0x0000003102317220 */ /* 0x000fe20000410000 */
[----:B--2---:R-:W-:Y:S01]  /*11a00*/  F2FP.PACK_AB R133, R177, R178 ;  /* 0x000000b2b185723e */ /* 0x004fe200000000ff */
[C---:B------:R-:W-:Y:S02]  /*11a10*/  FMUL.FTZ R50, R0.reuse, R50 ;  /* 0x0000003200327220 */ /* 0x040fe40000410000 */
[----:B------:R-:W-:Y:S01]  /*11a20*/  LDSM.16.MT88.4 R128, [R174+0x2800] ;  /* 0x00280000ae80783b */ /* 0x000fe20000004200 */
[----:B------:R-:W-:Y:S02]  /*11a30*/  FMUL.FTZ R51, R0, R51 ;  /* 0x0000003300337220 */ /* 0x000fe40000410000 */
[C---:B------:R-:W-:Y:S01]  /*11a40*/  FMUL.FTZ R52, R2.reuse, R52 ;  /* 0x0000003402347220 */ /* 0x040fe20000410000 */
[----:B------:R-:W-:Y:S01]  /*11a50*/  MUFU.EX2 R183, R183 ;  /* 0x000000b700b77308 */ /* 0x000fe20000000800 */
[----:B------:R-:W-:Y:S02]  /*11a60*/  FMUL.FTZ R53, R2, R53 ;  /* 0x0000003502357220 */ /* 0x000fe40000410000 */
[C---:B------:R-:W-:Y:S02]  /*11a70*/  FMUL.FTZ R54, R0.reuse, R54 ;  /* 0x0000003600367220 */ /* 0x040fe40000410000 */
[----:B------:R-:W-:Y:S02]  /*11a80*/  FMUL.FTZ R55, R0, R55 ;  /* 0x0000003700377220 */ /* 0x000fe40000410000 */
[C---:B------:R-:W-:Y:S02]  /*11a90*/  FMUL.FTZ R56, R2.reuse, R56 ;  /* 0x0000003802387220 */ /* 0x040fe40000410000 */
[----:B------:R-:W-:Y:S01]  /*11aa0*/  FMUL.FTZ R57, R2, R57 ;  /* 0x0000003902397220 */ /* 0x000fe20000410000 */
[----:B------:R-:W2:Y:S01]  /*11ab0*/  MUFU.EX2 R186, R186 ;  /* 0x000000ba00ba7308 */ /* 0x000ea20000000800 */
[C---:B------:R-:W-:Y:S01]  /*11ac0*/  FMUL.FTZ R58, R0.reuse, R58 ;  /* 0x0000003a003a7220 */ /* 0x040fe20000410000 */
[----:B-1----:R-:W-:Y:S01]  /*11ad0*/  F2FP.PACK_AB R135, R175, R176 ;  /* 0x000000b0af87723e */ /* 0x002fe200000000ff */
[----:B------:R-:W-:Y:S02]  /*11ae0*/  FMUL.FTZ R59, R0, R59 ;  /* 0x0000003b003b7220 */ /* 0x000fe40000410000 */
[C---:B------:R-:W-:Y:S02]  /*11af0*/  FMUL.FTZ R60, R2.reuse, R60 ;  /* 0x0000003c023c7220 */ /* 0x040fe40000410000 */
[----:B------:R-:W-:Y:S02]  /*11b00*/  FMUL.FTZ R61, R2, R61 ;  /* 0x0000003d023d7220 */ /* 0x000fe40000410000 */
[C---:B------:R-:W-:Y:S01]  /*11b10*/  HMMA.16816.F32 R4, R132.reuse, R16, R4 ;  /* 0x000000108404723c */ /* 0x040fe20000001804 */
[----:B------:R-:W-:Y:S04]  /*11b20*/  MUFU.EX2 R187, R187 ;  /* 0x000000bb00bb7308 */ /* 0x000fe80000000800 */
[----:B------:R-:W-:Y:S02]  /*11b30*/  FMUL.FTZ R62, R0, R62 ;  /* 0x0000003e003e7220 */ /* 0x000fe40000410000 */
[C---:B------:R-:W-:Y:S01]  /*11b40*/  FMUL.FTZ R16, R2.reuse, R124 ;  /* 0x0000007c02107220 */ /* 0x040fe20000410000 */
[C---:B------:R-:W-:Y:S03]  /*11b50*/  HMMA.16816.F32 R12, R132.reuse, R18, R12 ;  /* 0x00000012840c723c */ /* 0x040fe6000000180c */
[----:B------:R-:W-:Y:S01]  /*11b60*/  MUFU.EX2 R188, R188 ;  /* 0x000000bc00bc7308 */ /* 0x000fe20000000800 */
[----:B------:R-:W-:Y:S02]  /*11b70*/  FMUL.FTZ R17, R2, R125 ;  /* 0x0000007d02117220 */ /* 0x000fe40000410000 */
[C---:B------:R-:W-:Y:S02]  /*11b80*/  FMUL.FTZ R63, R0.reuse, R63 ;  /* 0x0000003f003f7220 */ /* 0x040fe40000410000 */
[C---:B------:R-:W-:Y:S04]  /*11b90*/  FMUL.FTZ R18, R0.reuse, R126 ;  /* 0x0000007e00127220 */ /* 0x040fe80000410000 */
[----:B------:R-:W-:Y:S01]  /*11ba0*/  FMUL.FTZ R19, R0, R127 ;  /* 0x0000007f00137220 */ /* 0x000fe20000410000 */
[----:B------:R-:W-:Y:S01]  /*11bb0*/  MUFU.EX2 R247, R247 ;  /* 0x000000f700f77308 */ /* 0x000fe20000000800 */
[----:B------:R-:W1:Y:S01]  /*11bc0*/  LDSM.16.MT88.4 R124, [R173] ;  /* 0x00000000ad7c783b */ /* 0x000e620000004200 */
[C---:B------:R-:W-:Y:S02]  /*11bd0*/  FMUL.FTZ R64, R2.reuse, R64 ;  /* 0x0000004002407220 */ /* 0x040fe40000410000 */
[----:B------:R-:W-:Y:S02]  /*11be0*/  FMUL.FTZ R65, R2, R65 ;  /* 0x0000004102417220 */ /* 0x000fe40000410000 */
[C---:B----4-:R-:W-:Y:S03]  /*11bf0*/  HMMA.16816.F32 R16, R132.reuse, R24, R16 ;  /* 0x000000188410723c */ /* 0x050fe60000001810 */
[C---:B------:R-:W-:Y:S01]  /*11c00*/  FMUL.FTZ R66, R0.reuse, R66 ;  /* 0x0000004200427220 */ /* 0x040fe20000410000 */
[----:B------:R-:W-:Y:S01]  /*11c10*/  MUFU.EX2 R248, R248 ;  /* 0x000000f800f87308 */ /* 0x000fe20000000800 */
[----:B------:R-:W-:Y:S02]  /*11c20*/  FMUL.FTZ R67, R0, R67 ;  /* 0x0000004300437220 */ /* 0x000fe40000410000 */
[C---:B------:R-:W-:Y:S01]  /*11c30*/  FMUL.FTZ R24, R2.reuse, R116 ;  /* 0x0000007402187220 */ /* 0x040fe20000410000 */
[C---:B------:R-:W-:Y:S04]  /*11c40*/  HMMA.16816.F32 R20, R132.reuse, R26, R20 ;  /* 0x0000001a8414723c */ /* 0x040fe80000001814 */
[C---:B------:R-:W-:Y:S02]  /*11c50*/  FMUL.FTZ R25, R2.reuse, R117 ;  /* 0x0000007502197220 */ /* 0x040fe40000410000 */
[----:B------:R-:W-:Y:S02]  /*11c60*/  FMUL.FTZ R68, R2, R68 ;  /* 0x0000004402447220 */ /* 0x000fe40000410000 */
[C---:B------:R-:W-:Y:S04]  /*11c70*/  FMUL.FTZ R26, R0.reuse, R118 ;  /* 0x00000076001a7220 */ /* 0x040fe80000410000 */
[----:B------:R-:W-:Y:S02]  /*11c80*/  FMUL.FTZ R27, R0, R119 ;  /* 0x00000077001b7220 */ /* 0x000fe40000410000 */
[----:B------:R-:W3:Y:S01]  /*11c90*/  LDSM.16.MT88.4 R116, [R174+0x2000] ;  /* 0x00200000ae74783b */ /* 0x000ee20000004200 */
[----:B------:R-:W-:Y:S02]  /*11ca0*/  FMUL.FTZ R69, R2, R69 ;  /* 0x0000004502457220 */ /* 0x000fe40000410000 */
[C---:B------:R-:W-:Y:S02]  /*11cb0*/  FMUL.FTZ R70, R0.reuse, R70 ;  /* 0x0000004600467220 */ /* 0x040fe40000410000 */
[C---:B-----5:R-:W-:Y:S03]  /*11cc0*/  HMMA.16816.F32 R24, R132.reuse, R32, R24 ;  /* 0x000000208418723c */ /* 0x060fe60000001818 */
        /* <DEDUP_REMOVED lines=8> */
[----:B------:R-:W4:Y:S01]  /*11d50*/  LDSM.16.MT88.4 R108, [R9+0x2000] ;  /* 0x00200000096c783b */ /* 0x000f220000004200 */
[C---:B------:R-:W-:Y:S02]  /*11d60*/  FMUL.FTZ R74, R0.reuse, R74 ;  /* 0x0000004a004a7220 */ /* 0x040fe40000410000 */
[----:B------:R-:W-:Y:S02]  /*11d70*/  FMUL.FTZ R75, R0, R75 ;  /* 0x0000004b004b7220 */ /* 0x000fe40000410000 */
[C---:B-1----:R-:W-:Y:S03]  /*11d80*/  HMMA.16816.F32 R32, R132.reuse, R124, R32 ;  /* 0x0000007c8420723c */ /* 0x042fe60000001820 */
[C---:B------:R-:W-:Y:S02]  /*11d90*/  FMUL.FTZ R76, R2.reuse, R76 ;  /* 0x0000004c024c7220 */ /* 0x040fe40000410000 */
[----:B------:R-:W-:Y:S02]  /*11da0*/  FMUL.FTZ R77, R2, R77 ;  /* 0x0000004d024d7220 */ /* 0x000fe40000410000 */
[C---:B------:R-:W-:Y:S01]  /*11db0*/  FMUL.FTZ R78, R0.reuse, R78 ;  /* 0x0000004e004e7220 */ /* 0x040fe20000410000 */
[C---:B------:R-:W-:Y:S01]  /*11dc0*/  HMMA.16816.F32 R36, R132.reuse, R126, R36 ;  /* 0x0000007e8424723c */ /* 0x040fe20000001824 */
[----:B------:R-:W-:Y:S03]  /*11dd0*/  LDSM.16.MT88.4 R124, [R173+0x800] ;  /* 0x00080000ad7c783b */ /* 0x000fe60000004200 */
[----:B------:R-:W-:Y:S02]  /*11de0*/  FMUL.FTZ R79, R0, R79 ;  /* 0x0000004f004f7220 */ /* 0x000fe40000410000 */
[C---:B------:R-:W-:Y:S02]  /*11df0*/  FMUL.FTZ R88, R2.reuse, R88 ;  /* 0x0000005802587220 */ /* 0x040fe40000410000 */
[C---:B---3--:R-:W-:Y:S04]  /*11e00*/  HMMA.16816.F32 R40, R132.reuse, R116, R40 ;  /* 0x000000748428723c */ /* 0x048fe80000001828 */
[----:B------:R-:W-:Y:S02]  /*11e10*/  FMUL.FTZ R89, R2, R89 ;  /* 0x0000005902597220 */ /* 0x000fe40000410000 */
[C---:B------:R-:W-:Y:S02]  /*11e20*/  FMUL.FTZ R90, R0.reuse, R90 ;  /* 0x0000005a005a7220 */ /* 0x040fe40000410000 */
[C---:B------:R-:W-:Y:S01]  /*11e30*/  HMMA.16816.F32 R44, R132.reuse, R118, R44 ;  /* 0x00000076842c723c */ /* 0x040fe2000000182c */
[----:B------:R-:W-:Y:S03]  /*11e40*/  LDSM.16.MT88.4 R116, [R174+0x800] ;  /* 0x00080000ae74783b */ /* 0x000fe60000004200 */
[----:B------:R-:W-:Y:S02]  /*11e50*/  FMUL.FTZ R91, R0, R91 ;  /* 0x0000005b005b7220 */ /* 0x000fe40000410000 */
[--C-:B------:R-:W-:Y:S02]  /*11e60*/  FFMA.FTZ R189, R246, c[0x0][0x2d0], -R165.reuse ;  /* 0x0000b400f6bd7a23 */ /* 0x100fe400000108a5 */
[--C-:B------:R-:W-:Y:S01]  /*11e70*/  FFMA.FTZ R190, R190, c[0x0][0x2d0], -R165.reuse ;  /* 0x0000b400bebe7a23 */ /* 0x100fe200000108a5 */
[C---:B----4-:R-:W-:Y:S03]  /*11e80*/  HMMA.16816.F32 R48, R132.reuse, R108, R48 ;  /* 0x0000006c8430723c */ /* 0x050fe60000001830 */
[----:B------:R-:W-:Y:S01]  /*11e90*/  MUFU.EX2 R189, R189 ;  /* 0x000000bd00bd7308 */ /* 0x000fe20000000800 */
[--C-:B------:R-:W-:Y:S02]  /*11ea0*/  FFMA.FTZ R191, R244, c[0x0][0x2d0], -R165.reuse ;  /* 0x0000b400f4bf7a23 */ /* 0x100fe400000108a5 */
[--C-:B------:R-:W-:Y:S02]  /*11eb0*/  FFMA.FTZ R192, R192, c[0x0][0x2d0], -R165.reuse ;  /* 0x0000b400c0c07a23 */ /* 0x100fe400000108a5 */
[C---:B------:R-:W-:Y:S01]  /*11ec0*/  FMUL.FTZ R92, R2.reuse, R92 ;  /* 0x0000005c025c7220 */ /* 0x040fe20000410000 */
[C---:B------:R-:W-:Y:S01]  /*11ed0*/  HMMA.16816.F32 R52, R132.reuse, R110, R52 ;  /* 0x0000006e8434723c */ /* 0x040fe20000001834 */
[----:B------:R-:W1:Y:S03]  /*11ee0*/  LDSM.16.MT88.4 R108, [R174+0x4000] ;  /* 0x00400000ae6c783b */ /* 0x000e660000004200 */
[----:B------:R-:W3:Y:S01]  /*11ef0*/  MUFU.EX2 R190, R190 ;  /* 0x000000be00be7308 */ /* 0x000ee20000000800 */
[----:B------:R-:W-:Y:S02]  /*11f00*/  FMUL.FTZ R93, R2, R93 ;  /* 0x0000005d025d7220 */ /* 0x000fe40000410000 */
[C---:B------:R-:W-:Y:S01]  /*11f10*/  FMUL.FTZ R94, R0.reuse, R94 ;  /* 0x0000005e005e7220 */ /* 0x040fe20000410000 */
[C---:B------:R-:W-:Y:S04]  /*11f20*/  HMMA.16816.F32 R56, R132.reuse, R104, R56 ;  /* 0x000000688438723c */ /* 0x040fe80000001838 */
[----:B------:R-:W-:Y:S02]  /*11f30*/  FMUL.FTZ R95, R0, R95 ;  /* 0x0000005f005f7220 */ /* 0x000fe40000410000 */
[----:B------:R-:W-:Y:S01]  /*11f40*/  MUFU.EX2 R191, R191 ;  /* 0x000000bf00bf7308 */ /* 0x000fe20000000800 */
[C---:B------:R-:W-:Y:S01]  /*11f50*/  FMUL.FTZ R96, R2.reuse, R96 ;  /* 0x0000006002607220 */ /* 0x040fe20000410000 */
[C---:B------:R-:W-:Y:S01]  /*11f60*/  HMMA.16816.F32 R60, R132.reuse, R106, R60 ;  /* 0x0000006a843c723c */ /* 0x040fe2000000183c */
[----:B------:R-:W4:Y:S03]  /*11f70*/  LDSM.16.MT88.4 R104, [R9+0x4000] ;  /* 0x004000000968783b */ /* 0x000f260000004200 */
[----:B------:R-:W-:Y:S02]  /*11f80*/  FMUL.FTZ R97, R2, R97 ;  /* 0x0000006102617220 */ /* 0x000fe40000410000 */
[C---:B------:R-:W-:Y:S02]  /*11f90*/  FMUL.FTZ R98, R0.reuse, R98 ;  /* 0x0000006200627220 */ /* 0x040fe40000410000 */
[----:B------:R-:W5:Y:S01]  /*11fa0*/  MUFU.EX2 R192, R192 ;  /* 0x000000c000c07308 */ /* 0x000f620000000800 */
[C---:B------:R-:W-:Y:S03]  /*11fb0*/  HMMA.16816.F32 R64, R132.reuse, R112, R64 ;  /* 0x000000708440723c */ /* 0x040fe60000001840 */
[----:B------:R-:W-:Y:S02]  /*11fc0*/  FMUL.FTZ R99, R0, R99 ;  /* 0x0000006300637220 */ /* 0x000fe40000410000 */
[C---:B------:R-:W-:Y:S03]  /*11fd0*/  FMUL.FTZ R100, R2.reuse, R100 ;  /* 0x0000006402647220 */ /* 0x040fe60000410000 */
[C---:B------:R-:W-:Y:S01]  /*11fe0*/  HMMA.16816.F32 R68, R132.reuse, R114, R68 ;  /* 0x000000728444723c */ /* 0x040fe20000001844 */
[----:B------:R-:W2:Y:S03]  /*11ff0*/  LDSM.16.MT88.4 R112, [R172+0x4000] ;  /* 0x00400000ac70783b */ /* 0x000ea60000004200 */
[----:B------:R-:W-:Y:S02]  /*12000*/  FMUL.FTZ R101, R2, R101 ;  /* 0x0000006502657220 */ /* 0x000fe40000410000 */
[C---:B------:R-:W-:Y:S02]  /*12010*/  FMUL.FTZ R102, R0.reuse, R102 ;  /* 0x0000006600667220 */ /* 0x040fe40000410000 */
[----:B------:R-:W-:Y:S01]  /*12020*/  FMUL.FTZ R103, R0, R103 ;  /* 0x0000006700677220 */ /* 0x000fe20000410000 */
[C---:B-1----:R-:W-:Y:S03]  /*12030*/  HMMA.16816.F32 R72, R132.reuse, R108, R72 ;  /* 0x0000006c8448723c */ /* 0x042fe60000001848 */
[--C-:B------:R-:W-:Y:S02]  /*12040*/  FFMA.FTZ R243, R243, c[0x0][0x2d0], -R184.reuse ;  /* 0x0000b400f3f37a23 */ /* 0x100fe400000108b8 */
[--C-:B------:R-:W-:Y:S02]  /*12050*/  FFMA.FTZ R244, R195, c[0x0][0x2d0], -R184.reuse ;  /* 0x0000b400c3f47a23 */ /* 0x100fe400000108b8 */
[--C-:B------:R-:W-:Y:S01]  /*12060*/  FFMA.FTZ R195, R207, c[0x0][0x2d0], -R184.reuse ;  /* 0x0000b400cfc37a23 */ /* 0x100fe200000108b8 */
[C---:B------:R-:W-:Y:S01]  /*12070*/  HMMA.16816.F32 R76, R132.reuse, R110, R76 ;  /* 0x0000006e844c723c */ /* 0x040fe2000000184c */
[----:B------:R-:W1:Y:S01]  /*12080*/  LDSM.16.MT88.4 R108, [R173+0x4000] ;  /* 0x00400000ad6c783b */ /* 0x000e620000004200 */
[----:B------:R-:W-:Y:S02]  /*12090*/  MUFU.EX2 R243, R243 ;  /* 0x000000f300f37308 */ /* 0x000fe40000000800 */
[C---:B------:R-:W-:Y:S02]  /*120a0*/  FMUL.FTZ R80, R2.reuse, R80 ;  /* 0x0000005002507220 */ /* 0x040fe40000410000 */
[----:B------:R-:W-:Y:S02]  /*120b0*/  FMUL.FTZ R81, R2, R81 ;  /* 0x0000005102517220 */ /* 0x000fe40000410000 */
[C---:B------:R-:W-:Y:S04]  /*120c0*/  FMUL.FTZ R82, R0.reuse, R82 ;  /* 0x0000005200527220 */ /* 0x040fe80000410000 */
[----:B------:R-:W-:Y:S01]  /*120d0*/  FMUL.FTZ R83, R0, R83 ;  /* 0x0000005300537220 */ /* 0x000fe20000410000 */
[----:B------:R-:W-:Y:S01]  /*120e0*/  MUFU.EX2 R244, R244 ;  /* 0x000000f400f47308 */ /* 0x000fe20000000800 */
[--C-:B------:R-:W-:Y:S02]  /*120f0*/  FFMA.FTZ R246, R193, c[0x0][0x2d0], -R184.reuse ;  /* 0x0000b400c1f67a23 */ /* 0x100fe400000108b8 */
[--C-:B------:R-:W-:Y:S02]  /*12100*/  FFMA.FTZ R193, R240, c[0x0][0x2d0], -R165.reuse ;  /* 0x0000b400f0c17a23 */ /* 0x100fe400000108a5 */
[--C-:B------:R-:W-:Y:S01]  /*12110*/  FFMA.FTZ R240, R171, c[0x0][0x2d0], -R184.reuse ;  /* 0x0000b400abf07a23 */ /* 0x100fe200000108b8 */
[C---:B----4-:R-:W-:Y:S03]  /*12120*/  HMMA.16816.F32 R80, R132.reuse, R104, R80 ;  /* 0x000000688450723c */ /* 0x050fe60000001850 */
[C---:B------:R-:W-:Y:S01]  /*12130*/  FMUL.FTZ R84, R2.reuse, R84 ;  /* 0x0000005402547220 */ /* 0x040fe20000410000 */
[----:B------:R-:W-:Y:S01]  /*12140*/  MUFU.EX2 R195, R195 ;  /* 0x000000c300c37308 */ /* 0x000fe20000000800 */
[----:B------:R-:W-:Y:S02]  /*12150*/  FMUL.FTZ R85, R2, R85 ;  /* 0x0000005502557220 */ /* 0x000fe40000410000 */
[----:B------:R-:W-:Y:S01]  /*12160*/  FMUL.FTZ R86, R0, R86 ;  /* 0x0000005600567220 */ /* 0x000fe20000410000 */
[----:B--2---:R-:W-:Y:S01]  /*12170*/  F2FP.PACK_AB R104, R186, R183 ;  /* 0x000000b7ba68723e */ /* 0x004fe200000000ff */
[----:B------:R-:W-:Y:S03]  /*12180*/  FMUL.FTZ R87, R0, R87 ;  /* 0x0000005700577220 */ /* 0x000fe60000410000 */
[----:B---3--:R-:W-:Y:S01]  /*12190*/  F2FP.PACK_AB R105, R190, R189 ;  /* 0x000000bdbe69723e */ /* 0x008fe200000000ff */
[--C-:B------:R-:W-:Y:S01]  /*121a0*/  FFMA.FTZ R238, R238, c[0x0][0x2d0], -R165.reuse ;  /* 0x0000b400eeee7a23 */ /* 0x100fe200000108a5 */
[----:B------:R-:W-:Y:S01]  /*121b0*/  MUFU.EX2 R246, R246 ;  /* 0x000000f600f67308 */ /* 0x000fe20000000800 */
[--C-:B------:R-:W-:Y:S01]  /*121c0*/  FFMA.FTZ R207, R242, c[0x0][0x2d0], -R165.reuse ;  /* 0x0000b400f2cf7a23 */ /* 0x100fe200000108a5 */
[C---:B------:R-:W-:Y:S03]  /*121d0*/  HMMA.16816.F32 R84, R132.reuse, R106, R84 ;  /* 0x0000006a8454723c */ /* 0x040fe60000001854 */
[--C-:B------:R-:W-:Y:S02]  /*121e0*/  FFMA.FTZ R242, R169, c[0x0][0x2d0], -R184.reuse ;  /* 0x0000b400a9f27a23 */ /* 0x100fe400000108b8 */
[----:B------:R-:W-:Y:S01]  /*121f0*/  LDSM.16.MT88.4 R168, [R173+0x3800] ;  /* 0x00380000ada8783b */ /* 0x000fe20000004200 */
[--C-:B------:R-:W-:Y:S01]  /*12200*/  FFMA.FTZ R194, R194, c[0x0][0x2d0], -R165.reuse ;  /* 0x0000b400c2c27a23 */ /* 0x100fe200000108a5 */
[----:B------:R-:W-:Y:S01]  /*12210*/  F2FP.PACK_AB R106, R188, R187 ;  /* 0x000000bbbc6a723e */ /* 0x000fe200000000ff */
[C---:B------:R-:W-:Y:S01]  /*12220*/  HMMA.16816.F32 R88, R132.reuse, R112, R88 ;  /* 0x000000708458723c */ /* 0x040fe20000001858 */
[----:B------:R-:W-:Y:S03]  /*12230*/  MUFU.EX2 R193, R193 ;  /* 0x000000c100c17308 */ /* 0x000fe60000000800 */
[----:B------:R-:W-:Y:S01]  /*12240*/  FFMA.FTZ R165, R164, c[0x0][0x2d0], -R165 ;  /* 0x0000b400a4a57a23 */ /* 0x000fe200000108a5 */
[----:B-----5:R-:W-:Y:S01]  /*12250*/  F2FP.PACK_AB R107, R192, R191 ;  /* 0x000000bfc06b723e */ /* 0x020fe200000000ff */
[--C-:B------:R-:W-:Y:S02]  /*12260*/  FFMA.FTZ R185, R185, c[0x0][0x2d0], -R184.reuse ;  /* 0x0000b400b9b97a23 */ /* 0x100fe400000108b8 */
[C---:B------:R-:W-:Y:S01]  /*12270*/  HMMA.16816.F32 R92, R132.reuse, R114, R92 ;  /* 0x00000072845c723c */ /* 0x040fe2000000185c */
[----:B------:R-:W2:Y:S02]  /*12280*/  LDSM.16.MT88.4 R112, [R9+0x800] ;  /* 0x000800000970783b */ /* 0x000ea40000004200 */
[----:B------:R-:W-:Y:S01]  /*12290*/  MUFU.EX2 R249, R165 ;  /* 0x000000a500f97308 */ /* 0x000fe20000000800 */
[----:B------:R-:W-:Y:S02]  /*122a0*/  FFMA.FTZ R184, R167, c[0x0][0x2d0], -R184 ;  /* 0x0000b400a7b87a23 */ /* 0x000fe400000108b8 */
[----:B------:R-:W-:Y:S02]  /*122b0*/  FFMA.FTZ R182, R2, R241, R182 ;  /* 0x000000f102b67223 */ /* 0x000fe400000100b6 */
[C---:B-1----:R-:W-:Y:S04]  /*122c0*/  HMMA.16816.F32 R96, R132.reuse, R108, R96 ;  /* 0x0000006c8460723c */ /* 0x042fe80000001860 */
[----:B------:R-:W-:Y:S01]  /*122d0*/  FFMA.FTZ R178, R0, R239, R178 ;  /* 0x000000ef00b27223 */ /* 0x000fe200000100b2 */
[----:B------:R-:W-:Y:S01]  /*122e0*/  MUFU.EX2 R245, R184 ;  /* 0x000000b800f57308 */ /* 0x000fe20000000800 */
[----:B------:R-:W-:Y:S02]  /*122f0*/  FADD.FTZ R181, R181, R182 ;  /* 0x000000b6b5b57221 */ /* 0x000fe40000010000 */
[----:B------:R-:W-:Y:S01]  /*12300*/  HMMA.16816.F32 R100, R132, R110, R100 ;  /* 0x0000006e8464723c */ /* 0x000fe20000001864 */
[----:B------:R-:W1:Y:S03]  /*12310*/  LDSM.16.MT88.4 R108, [R173+0x2800] ;  /* 0x00280000ad6c783b */ /* 0x000e660000004200 */
[----:B------:R-:W-:Y:S02]  /*12320*/  FADD.FTZ R177, R177, R178 ;  /* 0x000000b2b1b17221 */ /* 0x000fe40000010000 */
[----:B------:R-:W-:Y:S01]  /*12330*/  FADD.FTZ R180, R180, R181 ;  /* 0x000000b5b4b47221 */ /* 0x000fe20000010000 */
[----:B------:R3:W-:Y:S01]  /*12340*/  MUFU.EX2 R184, R166 ;  /* 0x000000a600b87308 */ /* 0x0007e20000000800 */
[C---:B------:R-:W-:Y:S05]  /*12350*/  HMMA.16816.F32 R4, R104.reuse, R116, R4 ;  /* 0x000000746804723c */ /* 0x040fea0000001804 */
[----:B------:R-:W-:Y:S02]  /*12360*/  FADD.FTZ R176, R176, R177 ;  /* 0x000000b1b0b07221 */ /* 0x000fe40000010000 */
[----:B------:R-:W-:Y:S01]  /*12370*/  FADD.FTZ R180, R179, R180 ;  /* 0x000000b4b3b47221 */ /* 0x000fe20000010000 */
[C---:B------:R-:W-:Y:S01]  /*12380*/  HMMA.16816.F32 R12, R104.reuse, R118, R12 ;  /* 0x00000076680c723c */ /* 0x040fe2000000180c */
[----:B------:R-:W-:Y:S01]  /*12390*/  LDSM.16.MT88.4 R116, [R9+0x4800] ;  /* 0x004800000974783b */ /* 0x000fe20000004200 */
[----:B------:R-:W-:Y:S02]  /*123a0*/  MUFU.EX2 R238, R238 ;  /* 0x000000ee00ee7308 */ /* 0x000fe40000000800 */
[----:B------:R-:W-:Y:S02]  /*123b0*/  FADD.FTZ R176, R175, R176 ;  /* 0x000000b0afb07221 */ /* 0x000fe40000010000 */
[----:B------:R-:W-:Y:S02]  /*123c0*/  FADD.FTZ R183, R183, R180 ;  /* 0x000000b4b7b77221 */ /* 0x000fe40000010000 */
[----:B------:R-:W-:Y:S01]  /*123d0*/  FADD.FTZ R189, R189, R176 ;  /* 0x000000b0bdbd7221 */ /* 0x000fe20000010000 */
[C---:B--2---:R-:W-:Y:S03]  /*123e0*/  HMMA.16816.F32 R16, R104.reuse, R112, R16 ;  /* 0x000000706810723c */ /* 0x044fe60000001810 */
[----:B------:R-:W-:Y:S01]  /*123f0*/  MUFU.EX2 R207, R207 ;  /* 0x000000cf00cf7308 */ /* 0x000fe20000000800 */
[----:B------:R-:W-:Y:S01]  /*12400*/  FADD.FTZ R186, R186, R183 ;  /* 0x000000b7baba7221 */ /* 0x000fe20000010000 */
[----:B---3--:R-:W-:Y:S01]  /*12410*/  LDSM.16.MT88.4 R164, [R172+0x3800] ;  /* 0x00380000aca4783b */ /* 0x008fe20000004200 */
[----:B------:R-:W-:Y:S02]  /*12420*/  FADD.FTZ R190, R190, R189 ;  /* 0x000000bdbebe7221 */ /* 0x000fe40000010000 */
[C---:B------:R-:W-:Y:S04]  /*12430*/  HMMA.16816.F32 R20, R104.reuse, R114, R20 ;  /* 0x000000726814723c */ /* 0x040fe80000001814 */
[----:B------:R-:W-:Y:S01]  /*12440*/  FADD.FTZ R187, R187, R186 ;  /* 0x000000babbbb7221 */ /* 0x000fe20000010000 */
[----:B------:R-:W-:Y:S01]  /*12450*/  MUFU.EX2 R194, R194 ;  /* 0x000000c200c27308 */ /* 0x000fe20000000800 */
[----:B------:R-:W2:Y:S01]  /*12460*/  LDSM.16.MT88.4 R112, [R174+0x4800] ;  /* 0x00480000ae70783b */ /* 0x000ea20000004200 */
[----:B------:R-:W-:Y:S01]  /*12470*/  FADD.FTZ R191, R191, R190 ;  /* 0x000000bebfbf7221 */ /* 0x000fe20000010000 */
[C---:B------:R-:W-:Y:S04]  /*12480*/  HMMA.16816.F32 R24, R104.reuse, R120, R24 ;  /* 0x000000786818723c */ /* 0x040fe80000001818 */
[----:B------:R-:W-:Y:S02]  /*12490*/  FADD.FTZ R188, R188, R187 ;  /* 0x000000bbbcbc7221 */ /* 0x000fe40000010000 */
[----:B------:R-:W-:Y:S01]  /*124a0*/  FADD.FTZ R192, R192, R191 ;  /* 0x000000bfc0c07221 */ /* 0x000fe20000010000 */
[----:B------:R-:W-:Y:S01]  /*124b0*/  MUFU.EX2 R185, R185 ;  /* 0x000000b900b97308 */ /* 0x000fe20000000800 */
[C---:B------:R-:W-:Y:S01]  /*124c0*/  HMMA.16816.F32 R28, R104.reuse, R122, R28 ;  /* 0x0000007a681c723c */ /* 0x040fe2000000181c */
[----:B------:R-:W3:Y:S07]  /*124d0*/  LDSM.16.MT88.4 R120, [R172+0x4800] ;  /* 0x00480000ac78783b */ /* 0x000eee0000004200 */
[C---:B------:R-:W-:Y:S01]  /*124e0*/  HMMA.16816.F32 R32, R104.reuse, R124, R32 ;  /* 0x0000007c6820723c */ /* 0x040fe20000001820 */
[----:B------:R-:W4:Y:S07]  /*124f0*/  MUFU.EX2 R240, R240 ;  /* 0x000000f000f07308 */ /* 0x000f2e0000000800 */
[C---:B------:R-:W-:Y:S01]  /*12500*/  HMMA.16816.F32 R36, R104.reuse, R126, R36 ;  /* 0x0000007e6824723c */ /* 0x040fe20000001824 */
[----:B------:R-:W-:Y:S02]  /*12510*/  LDSM.16.MT88.4 R124, [R173+0x1000] ;  /* 0x00100000ad7c783b */ /* 0x000fe40000004200 */
[----:B------:R-:W5:Y:S05]  /*12520*/  MUFU.EX2 R242, R242 ;  /* 0x000000f200f27308 */ /* 0x000f6a0000000800 */
[C---:B------:R-:W-:Y:S08]  /*12530*/  HMMA.16816.F32 R40, R104.reuse, R128, R40 ;  /* 0x000000806828723c */ /* 0x040ff00000001828 */
[C---:B------:R-:W-:Y:S01]  /*12540*/  HMMA.16816.F32 R44, R104.reuse, R130, R44 ;  /* 0x00000082682c723c */ /* 0x040fe2000000182c */
[----:B------:R-:W-:Y:S07]  /*12550*/  LDSM.16.MT88.4 R128, [R9+0x3000] ;  /* 0x003000000980783b */ /* 0x000fee0000004200 */
[C---:B------:R-:W-:Y:S07]  /*12560*/  HMMA.16816.F32 R48, R104.reuse, R148, R48 ;  /* 0x000000946830723c */ /* 0x040fee0000001830 */
[----:B----4-:R-:W-:Y:S01]  /*12570*/  F2FP.PACK_AB R148, R240, R185 ;  /* 0x000000b9f094723e */ /* 0x010fe200000000ff */
[C---:B------:R-:W-:Y:S04]  /*12580*/  HMMA.16816.F32 R52, R104.reuse, R150, R52 ;  /* 0x000000966834723c */ /* 0x040fe80000001834 */
[----:B------:R-:W-:Y:S03]  /*12590*/  F2FP.PACK_AB R149, R248, R247 ;  /* 0x000000f7f895723e */ /* 0x000fe600000000ff */
[----:B-----5:R-:W-:Y:S01]  /*125a0*/  F2FP.PACK_AB R150, R245, R242 ;  /* 0x000000f2f596723e */ /* 0x020fe200000000ff */
[C---:B------:R-:W-:Y:S04]  /*125b0*/  HMMA.16816.F32 R56, R104.reuse, R152, R56 ;  /* 0x000000986838723c */ /* 0x040fe80000001838 */
[----:B------:R-:W-:Y:S04]  /*125c0*/  F2FP.PACK_AB R151, R249, R184 ;  /* 0x000000b8f997723e */ /* 0x000fe800000000ff */
        /* <DEDUP_REMOVED lines=11> */
[C---:B---3--:R-:W-:Y:S08]  /*12680*/  HMMA.16816.F32 R88, R104.reuse, R120, R88 ;  /* 0x000000786858723c */ /* 0x048ff00000001858 */
[C---:B------:R-:W-:Y:S01]  /*12690*/  HMMA.16816.F32 R92, R104.reuse, R122, R92 ;  /* 0x0000007a685c723c */ /* 0x040fe2000000185c */
[----:B------:R-:W3:Y:S07]  /*126a0*/  LDSM.16.MT88.4 R120, [R172+0x1000] ;  /* 0x00100000ac78783b */ /* 0x000eee0000004200 */
[C---:B-1----:R-:W-:Y:S08]  /*126b0*/  HMMA.16816.F32 R96, R104.reuse, R108, R96 ;  /* 0x0000006c6860723c */ /* 0x042ff00000001860 */
[----:B------:R-:W-:Y:S01]  /*126c0*/  HMMA.16816.F32 R100, R104, R110, R100 ;  /* 0x0000006e6864723c */ /* 0x000fe20000001864 */
[----:B------:R-:W1:Y:S06]  /*126d0*/  LDSM.16.MT88.4 R108, [R174+0x3000] ;  /* 0x00300000ae6c783b */ /* 0x000e6c0000004200 */
        /* <DEDUP_REMOVED lines=9> */
[C---:B--2---:R-:W-:Y:S03]  /*12770*/  HMMA.16816.F32 R4, R104.reuse, R112, R4 ;  /* 0x000000706804723c */ /* 0x044fe60000001804 */
[----:B------:R-:W-:Y:S02]  /*12780*/  FADD.FTZ R207, R207, R238 ;  /* 0x000000eecfcf7221 */ /* 0x000fe40000010000 */
[----:B------:R-:W-:Y:S02]  /*12790*/  FADD.FTZ R246, R246, R195 ;  /* 0x000000c3f6f67221 */ /* 0x000fe40000010000 */
[----:B------:R-:W-:Y:S01]  /*127a0*/  FADD.FTZ R194, R194, R207 ;  /* 0x000000cfc2c27221 */ /* 0x000fe20000010000 */
[C---:B------:R-:W-:Y:S01]  /*127b0*/  HMMA.16816.F32 R12, R104.reuse, R114, R12 ;  /* 0x00000072680c723c */ /* 0x040fe2000000180c */
[----:B------:R-:W2:Y:S03]  /*127c0*/  LDSM.16.MT88.4 R112, [R172+0x3000] ;  /* 0x00300000ac70783b */ /* 0x000ea60000004200 */
[----:B------:R-:W-:Y:S02]  /*127d0*/  FADD.FTZ R185, R185, R246 ;  /* 0x000000f6b9b97221 */ /* 0x000fe40000010000 */
[----:B------:R-:W-:Y:S02]  /*127e0*/  FADD.FTZ R247, R247, R194 ;  /* 0x000000c2f7f77221 */ /* 0x000fe40000010000 */
[C---:B----4-:R-:W-:Y:S04]  /*127f0*/  HMMA.16816.F32 R16, R104.reuse, R116, R16 ;  /* 0x000000746810723c */ /* 0x050fe80000001810 */
[----:B------:R-:W-:Y:S02]  /*12800*/  FADD.FTZ R185, R240, R185 ;  /* 0x000000b9f0b97221 */ /* 0x000fe40000010000 */
[----:B------:R-:W-:Y:S02]  /*12810*/  FADD.FTZ R247, R248, R247 ;  /* 0x000000f7f8f77221 */ /* 0x000fe40000010000 */
[C---:B------:R-:W-:Y:S01]  /*12820*/  HMMA.16816.F32 R20, R104.reuse, R118, R20 ;  /* 0x000000766814723c */ /* 0x040fe20000001814 */
[----:B------:R-:W4:Y:S03]  /*12830*/  LDSM.16.MT88.4 R116, [R173+0x3000] ;  /* 0x00300000ad74783b */ /* 0x000f260000004200 */
[----:B------:R-:W-:Y:S02]  /*12840*/  FADD.FTZ R242, R242, R185 ;  /* 0x000000b9f2f27221 */ /* 0x000fe40000010000 */
[----:B------:R-:W-:Y:S02]  /*12850*/  FADD.FTZ R184, R184, R247 ;  /* 0x000000f7b8b87221 */ /* 0x000fe40000010000 */
[C---:B---3--:R-:W-:Y:S04]  /*12860*/  HMMA.16816.F32 R24, R104.reuse, R120, R24 ;  /* 0x000000786818723c */ /* 0x048fe80000001818 */
[----:B------:R-:W-:Y:S02]  /*12870*/  FADD.FTZ R241, R245, R242 ;  /* 0x000000f2f5f17221 */ /* 0x000fe40000010000 */
[----:B------:R-:W-:Y:S02]  /*12880*/  FADD.FTZ R239, R249, R184 ;  /* 0x000000b8f9ef7221 */ /* 0x000fe40000010000 */
[C---:B------:R-:W-:Y:S01]  /*12890*/  HMMA.16816.F32 R28, R104.reuse, R122, R28 ;  /* 0x0000007a681c723c */ /* 0x040fe2000000181c */
[----:B------:R-:W3:Y:S07]  /*128a0*/  LDSM.16.MT88.4 R120, [R174+0x5000] ;  /* 0x00500000ae78783b */ /* 0x000eee0000004200 */
        /* <DEDUP_REMOVED lines=8> */
[C---:B--2---:R-:W-:Y:S08]  /*12930*/  HMMA.16816.F32 R56, R104.reuse, R112, R56 ;  /* 0x000000706838723c */ /* 0x044ff00000001838 */
[C---:B------:R-:W-:Y:S01]  /*12940*/  HMMA.16816.F32 R60, R104.reuse, R114, R60 ;  /* 0x00000072683c723c */ /* 0x040fe2000000183c */
[----:B------:R-:W2:Y:S07]  /*12950*/  LDSM.16.MT88.4 R112, [R172+0x5000] ;  /* 0x00500000ac70783b */ /* 0x000eae0000004200 */
[C---:B----4-:R-:W-:Y:S08]  /*12960*/  HMMA.16816.F32 R64, R104.reuse, R116, R64 ;  /* 0x000000746840723c */ /* 0x050ff00000001840 */
[C---:B------:R-:W-:Y:S01]  /*12970*/  HMMA.16816.F32 R68, R104.reuse, R118, R68 ;  /* 0x000000766844723c */ /* 0x040fe20000001844 */
[----:B------:R-:W4:Y:S07]  /*12980*/  LDSM.16.MT88.4 R116, [R173+0x5000] ;  /* 0x00500000ad74783b */ /* 0x000f2e0000004200 */
[C---:B---3--:R-:W-:Y:S08]  /*12990*/  HMMA.16816.F32 R72, R104.reuse, R120, R72 ;  /* 0x000000786848723c */ /* 0x048ff00000001848 */
[C---:B------:R-:W-:Y:S01]  /*129a0*/  HMMA.16816.F32 R76, R104.reuse, R122, R76 ;  /* 0x0000007a684c723c */ /* 0x040fe2000000184c */
[----:B------:R-:W3:Y:S07]  /*129b0*/  LDSM.16.MT88.4 R120, [R9+0x1800] ;  /* 0x001800000978783b */ /* 0x000eee0000004200 */
[C---:B-1----:R-:W-:Y:S08]  /*129c0*/  HMMA.16816.F32 R80, R104.reuse, R108, R80 ;  /* 0x0000006c6850723c */ /* 0x042ff00000001850 */
[C---:B------:R-:W-:Y:S01]  /*129d0*/  HMMA.16816.F32 R84, R104.reuse, R110, R84 ;  /* 0x0000006e6854723c */ /* 0x040fe20000001854 */
[----:B------:R-:W1:Y:S07]  /*129e0*/  LDSM.16.MT88.4 R108, [R172+0x1800] ;  /* 0x00180000ac6c783b */ /* 0x000e6e0000004200 */
[C---:B--2---:R-:W-:Y:S08]  /*129f0*/  HMMA.16816.F32 R88, R104.reuse, R112, R88 ;  /* 0x000000706858723c */ /* 0x044ff00000001858 */
[C---:B------:R-:W-:Y:S08]  /*12a00*/  HMMA.16816.F32 R92, R104.reuse, R114, R92 ;  /* 0x00000072685c723c */ /* 0x040ff0000000185c */
[C---:B----4-:R-:W-:Y:S08]  /*12a10*/  HMMA.16816.F32 R96, R104.reuse, R116, R96 ;  /* 0x000000746860723c */ /* 0x050ff00000001860 */
[----:B------:R-:W-:Y:S08]  /*12a20*/  HMMA.16816.F32 R100, R104, R118, R100 ;  /* 0x000000766864723c */ /* 0x000ff00000001864 */
[C---:B------:R-:W-:Y:S08]  /*12a30*/  HMMA.16816.F32 R132, R148.reuse, R128, R4 ;  /* 0x000000809484723c */ /* 0x040ff00000001804 */
[C---:B------:R-:W-:Y:S01]  /*12a40*/  HMMA.16816.F32 R128, R148.reuse, R130, R12 ;  /* 0x000000829480723c */ /* 0x040fe2000000180c */
[----:B------:R-:W2:Y:S07]  /*12a50*/  LDSM.16.MT88.4 R12, [R174+0x5800] ;  /* 0x00580000ae0c783b */ /* 0x000eae0000004200 */
[C---:B---3--:R-:W-:Y:S01]  /*12a60*/  HMMA.16816.F32 R124, R148.reuse, R120, R16 ;  /* 0x00000078947c723c */ /* 0x048fe20000001810 */
[----:B------:R3:W4:Y:S07]  /*12a70*/  LDSM.16.MT88.4 R16, [R9+0x5800] ;  /* 0x005800000910783b */ /* 0x00072e0000004200 */
[C---:B------:R-:W-:Y:S01]  /*12a80*/  HMMA.16816.F32 R120, R148.reuse, R122, R20 ;  /* 0x0000007a9478723c */ /* 0x040fe20000001814 */
[----:B------:R-:W5:Y:S07]  /*12a90*/  LDSM.16.MT88.4 R20, [R172+0x5800] ;  /* 0x00580000ac14783b */ /* 0x000f6e0000004200 */
[C---:B-1----:R-:W-:Y:S07]  /*12aa0*/  HMMA.16816.F32 R116, R148.reuse, R108, R24 ;  /* 0x0000006c9474723c */ /* 0x042fee0000001818 */
[----:B------:R-:W-:Y:S01]  /*12ab0*/  IADD3 R25, R233, -0x2, RZ ;  /* 0xfffffffee9197810 */ /* 0x000fe20007ffe0ff */
[C---:B------:R-:W-:Y:S03]  /*12ac0*/  HMMA.16816.F32 R112, R148.reuse, R110, R28 ;  /* 0x0000006e9470723c */ /* 0x040fe6000000181c */
[C---:B------:R-:W-:Y:S05]  /*12ad0*/  ISETP.GE.AND P0, PT, R25.reuse, R230, PT ;  /* 0x000000e61900720c */ /* 0x040fea0003f06270 */
[C---:B------:R-:W-:Y:S08]  /*12ae0*/  HMMA.16816.F32 R108, R148.reuse, R152, R32 ;  /* 0x00000098946c723c */ /* 0x040ff00000001820 */
[C---:B------:R-:W-:Y:S01]  /*12af0*/  HMMA.16816.F32 R104, R148.reuse, R154, R36 ;  /* 0x0000009a9468723c */ /* 0x040fe20000001824 */
[----:B------:R-:W-:Y:S02]  /*12b00*/  @P0 MOV R2, c[0x0][0x1e0] ;  /* 0x0000780000020a02 */ /* 0x000fe40000000f00 */
[----:B------:R-:W-:Y:S02]  /*12b10*/  @P0 ISETP.GE.AND P2, PT, R218, c[0x0][0x1d4], PT ;  /* 0x00007500da000a0c */ /* 0x000fe40003f46270 */
[----:B------:R-:W-:Y:S03]  /*12b20*/  @P0 SHF.R.S32.HI R0, RZ, 0x1f, R25 ;  /* 0x0000001fff000819 */ /* 0x000fe60000011419 */
[C---:B------:R-:W-:Y:S04]  /*12b30*/  HMMA.16816.F32 R40, R148.reuse, R156, R40 ;  /* 0x0000009c9428723c */ /* 0x040fe80000001828 */
[----:B------:R-:W-:Y:S04]  /*12b40*/  @P0 IMAD R0, R0, c[0x0][0x1e0], RZ ;  /* 0x0000780000000a24 */ /* 0x000fe800078e02ff */
[C---:B------:R-:W-:Y:S04]  /*12b50*/  HMMA.16816.F32 R44, R148.reuse, R158, R44 ;  /* 0x0000009e942c723c */ /* 0x040fe8000000182c */
[C---:B------:R-:W-:Y:S02]  /*12b60*/  @P0 IMAD R0, R25.reuse, c[0x0][0x1e4], R0 ;  /* 0x0000790019000a24 */ /* 0x040fe400078e0200 */
[----:B------:R-:W-:Y:S02]  /*12b70*/  @P0 IMAD.WIDE.U32 R24, R25, c[0x0][0x1e0], RZ ;  /* 0x0000780019180a25 */ /* 0x000fe400078e00ff */
[C---:B------:R-:W-:Y:S04]  /*12b80*/  HMMA.16816.F32 R48, R148.reuse, R160, R48 ;  /* 0x000000a09430723c */ /* 0x040fe80000001830 */
[C---:B---3--:R-:W-:Y:S04]  /*12b90*/  @P0 SHF.L.U32 R9, R24.reuse, 0x6, RZ ;  /* 0x0000000618090819 */ /* 0x048fe800000006ff */
[C---:B------:R-:W-:Y:S08]  /*12ba0*/  HMMA.16816.F32 R52, R148.reuse, R162, R52 ;  /* 0x000000a29434723c */ /* 0x040ff00000001834 */
[C---:B------:R-:W-:Y:S08]  /*12bb0*/  HMMA.16816.F32 R56, R148.reuse, R164, R56 ;  /* 0x000000a49438723c */ /* 0x040ff00000001838 */
[C---:B------:R-:W-:Y:S08]  /*12bc0*/  HMMA.16816.F32 R60, R148.reuse, R166, R60 ;  /* 0x000000a6943c723c */ /* 0x040ff0000000183c */
[C---:B------:R-:W-:Y:S08]  /*12bd0*/  HMMA.16816.F32 R64, R148.reuse, R168, R64 ;  /* 0x000000a89440723c */ /* 0x040ff00000001840 */
[C---:B------:R-:W-:Y:S08]  /*12be0*/  HMMA.16816.F32 R68, R148.reuse, R170, R68 ;  /* 0x000000aa9444723c */ /* 0x040ff00000001844 */
[C---:B--2---:R-:W-:Y:S08]  /*12bf0*/  HMMA.16816.F32 R72, R148.reuse, R12, R72 ;  /* 0x0000000c9448723c */ /* 0x044ff00000001848 */
[C---:B------:R-:W-:Y:S01]  /*12c00*/  HMMA.16816.F32 R76, R148.reuse, R14, R76 ;  /* 0x0000000e944c723c */ /* 0x040fe2000000184c */
[----:B------:R-:W1:Y:S07]  /*12c10*/  LDSM.16.MT88.4 R12, [R173+0x5800] ;  /* 0x00580000ad0c783b */ /* 0x000e6e0000004200 */
[C---:B----4-:R-:W-:Y:S07]  /*12c20*/  HMMA.16816.F32 R80, R148.reuse, R16, R80 ;  /* 0x000000109450723c */ /* 0x050fee0000001850 */
[----:B------:R-:W-:Y:S01]  /*12c30*/  @P0 IADD3 R17, R25, R0, RZ ;  /* 0x0000000019110210 */ /* 0x000fe20007ffe0ff */
[C---:B------:R-:W-:Y:S04]  /*12c40*/  HMMA.16816.F32 R84, R148.reuse, R18, R84 ;  /* 0x000000129454723c */ /* 0x040fe80000001854 */
[----:B------:R-:W-:Y:S02]  /*12c50*/  @P0 SHF.L.U64.HI R0, R24, 0x6, R17 ;  /* 0x0000000618000819 */ /* 0x000fe40000010211 */
[C---:B------:R-:W-:Y:S02]  /*12c60*/  @P0 LEA R17, P1, R2.reuse, R9, 0x5 ;  /* 0x0000000902110211 */ /* 0x040fe400078228ff */
[----:B------:R-:W-:Y:S01]  /*12c70*/  @P0 MOV R19, c[0x0][0x1e4] ;  /* 0x0000790000130a02 */ /* 0x000fe20000000f00 */
[C---:B-----5:R-:W-:Y:S03]  /*12c80*/  HMMA.16816.F32 R88, R148.reuse, R20, R88 ;  /* 0x000000149458723c */ /* 0x060fe60000001858 */
[----:B------:R-:W-:Y:S02]  /*12c90*/  @P0 LEA.HI.X R2, R2, R0, R19, 0x5, P1 ;  /* 0x0000000002020211 */ /* 0x000fe400008f2c13 */
[-C--:B------:R-:W-:Y:S02]  /*12ca0*/  @P0 IADD3 R17, P4, R17, R236.reuse, RZ ;  /* 0x000000ec11110210 */ /* 0x080fe40007f9e0ff */
[----:B------:R-:W-:Y:S01]  /*12cb0*/  @P0 IADD3 R9, P1, R9, R236, RZ ;  /* 0x000000ec09090210 */ /* 0x000fe20007f3e0ff */
[C---:B------:R-:W-:Y:S04]  /*12cc0*/  HMMA.16816.F32 R92, R148.reuse, R22, R92 ;  /* 0x00000016945c723c */ /* 0x040fe8000000185c */
[-C--:B------:R-:W-:Y:S02]  /*12cd0*/  @P0 IADD3.X R2, R2, R229.reuse, RZ, P4, !PT ;  /* 0x000000e502020210 */ /* 0x080fe400027fe4ff */
[----:B------:R-:W-:Y:S02]  /*12ce0*/  LOP3.LUT P4, RZ, R226, 0x1, RZ, 0xc0, !PT ;  /* 0x00000001e2ff7812 */ /* 0x000fe4000788c0ff */
[----:B------:R-:W-:Y:S01]  /*12cf0*/  @P0 LEA R18, P5, R9, c[0x0][0x1c8], 0x1 ;  /* 0x0000720009120a11 */ /* 0x000fe200078a08ff */
[C---:B-1----:R-:W-:Y:S03]  /*12d00*/  HMMA.16816.F32 R96, R148.reuse, R12, R96 ;  /* 0x0000000c9460723c */ /* 0x042fe60000001860 */
[----:B------:R-:W-:Y:S02]  /*12d10*/  @P0 IADD3.X R0, R0, R229, RZ, P1, !PT ;  /* 0x000000e500000210 */ /* 0x000fe40000ffe4ff */
[----:B------:R-:W-:Y:S02]  /*12d20*/  @P0 ISETP.GE.AND P1, PT, R217, c[0x0][0x1d4], PT ;  /* 0x00007500d9000a0c */ /* 0x000fe40003f26270 */
[----:B------:R-:W-:Y:S01]  /*12d30*/  @P0 LEA.HI.X R19, R9, c[0x0][0x1cc], R0, 0x1, P5 ;  /* 0x0000730009130a11 */ /* 0x000fe200028f0c00 */
[----:B------:R-:W-:Y:S01]  /*12d40*/  @P0 IMAD R9, R231, 0x6000, R11 ;  /* 0x00006000e7090824 */ /* 0x000fe200078e020b */
[C---:B------:R-:W-:Y:S01]  /*12d50*/  @P0 LEA R16, P3, R17.reuse, c[0x0][0x1c8], 0x1 ;  /* 0x0000720011100a11 */ /* 0x040fe200078608ff */
[----:B------:R-:W-:Y:S03]  /*12d60*/  HMMA.16816.F32 R100, R148, R14, R100 ;  /* 0x0000000e9464723c */ /* 0x000fe60000001864 */
[----:B------:R-:W-:Y:S01]  /*12d70*/  @!PT LDS RZ, [RZ] ;  /* 0x00000000fffff984 */ /* 0x000fe20000000800 */
[----:B------:R-:W-:Y:S01]  /*12d80*/  @!PT LDS RZ, [RZ] ;  /* 0x00000000fffff984 */ /* 0x000fe20000000800 */
[----:B------:R-:W-:Y:S01]  /*12d90*/  @!PT LDS RZ, [RZ] ;  /* 0x00000000fffff984 */ /* 0x000fe20000000800 */
[----:B------:R1:W-:Y:S01]  /*12da0*/  @P0 LDGSTS.E.BYPASS.LTC128B.128 [R9], [R18.64], !P4 ;  /* 0x0000000012090fae */ /* 0x0003e2000e101d48 */
[----:B------:R-:W-:Y:S02]  /*12db0*/  @P0 LEA.HI.X R17, R17, c[0x0][0x1cc], R2, 0x1, P3 ;  /* 0x0000730011110a11 */ /* 0x000fe400018f0c02 */
[----:B------:R-:W-:Y:S05]  /*12dc0*/  IADD3 R0, R204, 0x1, RZ ;  /* 0x00000001cc007810 */ /* 0x000fea0007ffe0ff */
[----:B------:R1:W-:Y:S08]  /*12dd0*/  @P0 LDGSTS.E.BYPASS.LTC128B.128 [R9+0x2000], [R18.64+0x80], !P2 ;  /* 0x0200008012090fae */ /* 0x0003f0000d101d48 */
[----:B------:R1:W-:Y:S08]  /*12de0*/  @P0 LDGSTS.E.BYPASS.LTC128B.128 [R9+0x4000], [R18.64+0x100], !P1 ;  /* 0x0400010012090fae */ /* 0x0003f0000c901d48 */
[----:B------:R1:W-:Y:S08]  /*12df0*/  @P0 LDGSTS.E.BYPASS.LTC128B.128 [R9+0x1000], [R16.64], !P4 ;  /* 0x0100000010090fae */ /* 0x0003f0000e101d48 */
[----:B------:R1:W-:Y:S08]  /*12e00*/  @P0 LDGSTS.E.BYPASS.LTC128B.128 [R9+0x3000], [R16.64+0x80], !P2 ;  /* 0x0300008010090fae */ /* 0x0003f0000d101d48 */
[----:B------:R1:W-:Y:S01]  /*12e10*/  @P0 LDGSTS.E.BYPASS.LTC128B.128 [R9+0x5000], [R16.64+0x100], !P1 ;  /* 0x0500010010090fae */ /* 0x0003e2000c901d48 */
[----:B------:R-:W-:Y:S02]  /*12e20*/  ISETP.GE.AND P0, PT, R230, R233, PT ;  /* 0x000000e9e600720c */ /* 0x000fe40003f06270 */
[----:B------:R-:W-:Y:S02]  /*12e30*/  ISETP.GE.AND P1, PT, R204, 0x1, PT ;  /* 0x00000001cc00780c */ /* 0x000fe40003f26270 */
[----:B------:R-:W-:Y:S02]  /*12e40*/  MOV R233, R232 ;  /* 0x000000e800e97202 */ /* 0x000fe40000000f00 */
[----:B------:R-:W-:Y:S01]  /*12e50*/  SEL R204, R0, RZ, !P1 ;  /* 0x000000ff00cc7207 */ /* 0x000fe20004800000 */
[----:B------:R-:W0:Y:S01]  /*12e60*/  LDGDEPBAR ;  /* 0x00000000000079af */ /* 0x000e220000000000 */
[----:B------:R-:W-:Y:S02]  /*12e70*/  MOV R0, R3 ;  /* 0x0000000300007202 */ /* 0x000fe40000000f00 */
[----:B-1----:R-:W-:Y:S03]  /*12e80*/  MOV R9, R8 ;  /* 0x0000000800097202 */ /* 0x002fe60000000f00 */
[----:B------:R-:W-:-:S05]  /*12e90*/  @!P0 BRA `(.L_x_1461) ;  /* 0xffffd30000008947 */ /* 0x000fca000383ffff */
.L_x_1460:
[----:B-1----:R-:W-:Y:S02]  /*12ea0*/  MOV R5, 0x1f ;  /* 0x0000001f00057802 */ /* 0x002fe40000000f00 */
[----:B------:R-:W-:Y:S01]  /*12eb0*/  MOV R0, 0xffffffff ;  /* 0xffffffff00007802 */ /* 0x000fe20000000f00 */
[----:B------:R-:W-:Y:S05]  /*12ec0*/  BRA.DIV ~URZ, `(.L_x_1462) ;  /* 0x00004ef27f007947 */ /* 0x000fea000b800000 */
[----:B------:R1:W2:Y:S02]  /*12ed0*/  SHFL.BFLY PT, R6, R241, 0x2, 0x1f ;  /* 0x0c401f00f1067f89 */ /* 0x0002a400000e0000 */
.L_x_1532:
[----:B-12---:R-:W-:Y:S01]  /*12ee0*/  FADD.FTZ R241, R6, R241 ;  /* 0x000000f106f17221 */ /* 0x006fe20000010000 */
[----:B------:R-:W-:Y:S05]  /*12ef0*/  BRA.DIV ~URZ, `(.L_x_1463) ;  /* 0x00004f027f007947 */ /* 0x000fea000b800000 */
[----:B------:R-:W1:Y:S04]  /*12f00*/  SHFL.BFLY PT, R0, R239, 0x2, 0x1f ;  /* 0x0c401f00ef007f89 */ /* 0x000e6800000e0000 */
[----:B------:R-:W2:Y:S01]  /*12f10*/  SHFL.BFLY PT, R4, R241, 0x1, 0x1f ;  /* 0x0c201f00f1047f89 */ /* 0x000ea200000e0000 */
[----:B-1----:R-:W-:-:S02]  /*12f20*/  FADD.FTZ R9, R0, R239 ;  /* 0x000000ef00097221 */ /* 0x002fc40000010000 */
[----:B--2---:R-:W-:-:S03]  /*12f30*/  FADD.FTZ R4, R241, R4 ;  /* 0x00000004f1047221 */ /* 0x004fc60000010000 */
[----:B------:R1:W2:Y:S04]  /*12f40*/  SHFL.BFLY PT, R6, R9, 0x1, 0x1f ;  /* 0x0c201f0009067f89 */ /* 0x0002a800000e0000 */
.L_x_1533:
[----:B-12---:R-:W-:Y:S01]  /*12f50*/  FADD.FTZ R9, R6, R9 ;  /* 0x0000000906097221 */ /* 0x006fe20000010000 */
[----:B------:R-:W-:Y:S02]  /*12f60*/  FSETP.NE.FTZ.AND P1, PT, R4, RZ, PT ;  /* 0x000000ff0400720b */ /* 0x000fe40003f35000 */
[----:B------:R-:W-:Y:S02]  /*12f70*/  MOV R2, RZ ;  /* 0x000000ff00027202 */ /* 0x000fe40000000f00 */
[----:B------:R-:W-:Y:S02]  /*12f80*/  FSETP.NE.FTZ.AND P0, PT, R9, RZ, PT ;  /* 0x000000ff0900720b */ /* 0x000fe40003f15000 */
[----:B------:R-:W-:Y:S02]  /*12f90*/  MOV R12, RZ ;  /* 0x000000ff000c7202 */ /* 0x000fe40000000f00 */
[----:B------:R-:W-:-:S05]  /*12fa0*/  MOV R0, 0xff800000 ;  /* 0xff80000000007802 */ /* 0x000fca0000000f00 */
[----:B------:R-:W1:Y:S01]  /*12fb0*/  @P1 MUFU.LG2 R5, R4 ;  /* 0x0000000400051308 */ /* 0x000e620000000c00 */
[----:B------:R-:W-:-:S03]  /*12fc0*/  @P1 MOV R6, 0x3f317218 ;  /* 0x3f31721800061802 */ /* 0x000fc60000000f00 */
[----:B------:R-:W-:Y:S02]  /*12fd0*/  @P0 MOV R16, 0x3f317218 ;  /* 0x3f31721800100802 */ /* 0x000fe40000000f00 */
[----:B------:R-:W-:Y:S02]  /*12fe0*/  @P1 FMUL.FTZ R6, R6, c[0x0][0x2d0] ;  /* 0x0000b40006061a20 */ /* 0x000fe40000410000 */
[----:B------:R-:W2:Y:S01]  /*12ff0*/  @P0 MUFU.RCP R2, R9 ;  /* 0x0000000900020308 */ /* 0x000ea20000001000 */
[----:B------:R-:W-:-:S07]  /*13000*/  @P0 FMUL.FTZ R16, R16, c[0x0][0x2d0] ;  /* 0x0000b40010100a20 */ /* 0x000fce0000410000 */
[----:B------:R-:W3:Y:S01]  /*13010*/  @P0 MUFU.LG2 R9, R9 ;  /* 0x0000000900090308 */ /* 0x000ee20000000c00 */
[----:B-1----:R-:W-:-:S04]  /*13020*/  @P1 FMUL.FTZ R5, R5, 0.69314718246459960938 ;  /* 0x3f31721805051820 */ /* 0x002fc80000410000 */
[----:B------:R-:W-:Y:S01]  /*13030*/  @P1 FFMA.FTZ R0, R6, R8, R5 ;  /* 0x0000000806001223 */ /* 0x000fe20000010005 */
[----:B------:R-:W-:Y:S02]  /*13040*/  MOV R8, 0xff800000 ;  /* 0xff80000000087802 */ /* 0x000fe40000000f00 */
[----:B------:R-:W1:Y:S01]  /*13050*/  @P1 MUFU.RCP R12, R4 ;  /* 0x00000004000c1308 */ /* 0x000e620000001000 */
[C---:B--2---:R-:W-:Y:S02]  /*13060*/  FMUL.FTZ R13, R2.reuse, R135 ;  /* 0x00000087020d7220 */ /* 0x044fe40000410000 */
[C---:B------:R-:W-:Y:S02]  /*13070*/  FMUL.FTZ R130, R2.reuse, R130 ;  /* 0x0000008202827220 */ /* 0x040fe40000410000 */
[C---:B------:R-:W-:Y:S02]  /*13080*/  FMUL.FTZ R131, R2.reuse, R131 ;  /* 0x0000008302837220 */ /* 0x040fe40000410000 */
[----:B------:R-:W-:-:S02]  /*13090*/  FMUL.FTZ R126, R2, R126 ;  /* 0x0000007e027e7220 */ /* 0x000fc40000410000 */
[----:B---3--:R-:W-:Y:S01]  /*130a0*/  @P0 FMUL.FTZ R17, R9, 0.69314718246459960938 ;  /* 0x3f31721809110820 */ /* 0x008fe20000410000 */
[----:B------:R-:W-:Y:S01]  /*130b0*/  MOV R9, 0x1 ;  /* 0x0000000100097802 */ /* 0x000fe20000000f00 */
[----:B------:R-:W-:Y:S02]  /*130c0*/  FMUL.FTZ R127, R2, R127 ;  /* 0x0000007f027f7220 */ /* 0x000fe40000410000 */
[----:B------:R-:W-:Y:S01]  /*130d0*/  @P0 FFMA.FTZ R8, R16, R3, R17 ;  /* 0x0000000310080223 */ /* 0x000fe20000010011 */
[----:B------:R-:W-:Y:S01]  /*130e0*/  PRMT R3, R9, 0x7610, R3 ;  /* 0x0000761009037816 */ /* 0x000fe20000000003 */
[----:B------:R-:W-:Y:S02]  /*130f0*/  FMUL.FTZ R122, R2, R122 ;  /* 0x0000007a027a7220 */ /* 0x000fe40000410000 */
[C---:B-1----:R-:W-:Y:S02]  /*13100*/  FMUL.FTZ R132, R12.reuse, R132 ;  /* 0x000000840c847220 */ /* 0x042fe40000410000 */
        /* <DEDUP_REMOVED lines=46> */
[----:B------:R-:W-:Y:S02]  /*133f0*/  FMUL.FTZ R101, R12, R101 ;  /* 0x000000650c657220 */ /* 0x000fe40000410000 */
        /* <DEDUP_REMOVED lines=42> */
.L_x_1401:
[----:B------:R-:W-:Y:S01]  /*136a0*/  LOP3.LUT P0, RZ, R146, 0xff, RZ, 0xc0, !PT ;  /* 0x000000ff92ff7812 */ /* 0x000fe2000780c0ff */
[----:B------:R-:W-:-:S12]  /*136b0*/  BSSY B0, `(.L_x_1464) ;  /* 0x000000f000007945 */ /* 0x000fd80003800000 */
[----:B------:R-:W-:Y:S05]  /*136c0*/  @P0 BRA `(.L_x_1465) ;  /* 0x000000d000000947 */ /* 0x000fea0003800000 */
[----:B------:R-:W1:Y:S01]  /*136d0*/  S2R R9, SR_LANEID ;  /* 0x0000000000097919 */ /* 0x000e620000000000 */
[----:B------:R-:W-:Y:S01]  /*136e0*/  VOTEU.ANY UR4, UPT, PT ;  /* 0x0000000000047886 */ /* 0x000fe200038e0100 */
[----:B------:R-:W-:Y:S01]  /*136f0*/  IMAD.MOV.U32 R18, RZ, RZ, c[0x0][0x560] ;  /* 0x00015800ff127624 */ /* 0x000fe200078e00ff */
[----:B------:R-:W1:Y:S01]  /*13700*/  FLO.U32 R16, UR4 ;  /* 0x0000000400107d00 */ /* 0x000e6200080e0000 */
[----:B------:R-:W-:-:S07]  /*13710*/  IMAD.MOV.U32 R19, RZ, RZ, c[0x0][0x564] ;  /* 0x00015900ff137624 */ /* 0x000fce00078e00ff */
[----:B------:R-:W2:Y:S01]  /*13720*/  POPC R17, UR4 ;  /* 0x0000000400117d09 */ /* 0x000ea20008000000 */
[----:B-1----:R-:W-:-:S13]  /*13730*/  ISETP.EQ.U32.AND P0, PT, R16, R9, PT ;  /* 0x000000091000720c */ /* 0x002fda0003f02070 */
[----:B--2---:R-:W2:Y:S04]  /*13740*/  @P0 ATOMG.E.ADD.STRONG.GPU PT, R9, [R18.64], R17 ;  /* 0x00000011120909a8 */ /* 0x004ea800081ee1c8 */
[----:B------:R-:W1:Y:S02]  /*13750*/  S2R R2, SR_LTMASK ;  /* 0x0000000000027919 */ /* 0x000e640000003900 */
[----:B-1----:R-:W-:-:S04]  /*13760*/  LOP3.LUT R2, R2, UR4, RZ, 0xc0, !PT ;  /* 0x0000000402027c12 */ /* 0x002fc8000f8ec0ff */
[----:B------:R-:W1:Y:S01]  /*13770*/  POPC R208, R2 ;  /* 0x0000000200d07309 */ /* 0x000e620000000000 */
[----:B--2---:R-:W1:Y:S02]  /*13780*/  SHFL.IDX PT, R9, R9, R16, 0x1f ;  /* 0x00001f1009097589 */ /* 0x004e6400000e0000 */
[----:B-1----:R-:W-:-:S05]  /*13790*/  IADD3 R208, R9, c[0x0][0xc], R208 ;  /* 0x0000030009d07a10 */ /* 0x002fca0007ffe0d0 */
.L_x_1465:
[----:B------:R-:W-:Y:S05]  /*137a0*/  BSYNC B0 ;  /* 0x0000000000007941 */ /* 0x000fea0003800000 */
.L_x_1464:
[----:B------:R-:W-:Y:S01]  /*137b0*/  PRMT R3, R3, 0x9910, RZ ;  /* 0x0000991003037816 */ /* 0x000fe200000000ff */
[----:B------:R-:W-:Y:S01]  /*137c0*/  BSSY B1, `(.L_x_1466) ;  /* 0x0000346000017945 */ /* 0x000fe20003800000 */
[----:B------:R-:W-:Y:S02]  /*137d0*/  IMAD.SHL.U32 R22, R201, 0x8, RZ ;  /* 0x00000008c9167824 */ /* 0x000fe400078e00ff */
[----:B------:R-:W-:Y:S01]  /*137e0*/  ISETP.NE.AND P0, PT, R3, RZ, PT ;  /* 0x000000ff0300720c */ /* 0x000fe20003f05270 */
[----:B------:R-:W-:-:S12]  /*137f0*/  IMAD.MOV.U32 R3, RZ, RZ, R208 ;  /* 0x000000ffff037224 */ /* 0x000fd800078e00d0 */
[----:B------:R-:W-:Y:S05]  /*13800*/  @!P0 BRA `(.L_x_1467) ;  /* 0x000027e000008947 */ /* 0x000fea0003800000 */
[----:B------:R-:W-:Y:S01]  /*13810*/  SHF.R.S32.HI R17, RZ, 0x1f, R146 ;  /* 0x0000001fff117819 */ /* 0x000fe20000011492 */
[----:B------:R-:W-:Y:S01]  /*13820*/  WARPSYNC 0xffffffff ;  /* 0xffffffff00007948 */ /* 0x000fe20003800000 */
[----:B------:R-:W-:Y:S01]  /*13830*/  BAR.SYNC.DEFER_BLOCKING 0x1, 0x100 ;  /* 0x0044000000007b1d */ /* 0x000fe20000010000 */
[----:B------:R-:W-:Y:S02]  /*13840*/  LOP3.LUT R16, R141, R221, RZ, 0xfc, !PT ;  /* 0x000000dd8d107212 */ /* 0x000fe400078efcff */
[----:B------:R-:W-:Y:S02]  /*13850*/  LEA.HI R21, R17, R146, RZ, 0x5 ;  /* 0x0000009211157211 */ /* 0x000fe400078f28ff */
[----:B------:R-:W-:Y:S02]  /*13860*/  LOP3.LUT R9, R220, 0x1, RZ, 0xc0, !PT ;  /* 0x00000001dc097812 */ /* 0x000fe400078ec0ff */
[----:B------:R-:W-:Y:S02]  /*13870*/  SHF.R.S32.HI R23, RZ, 0x5, R21 ;  /* 0x00000005ff177819 */ /* 0x000fe40000011415 */
[----:B------:R-:W-:-:S02]  /*13880*/  ISETP.NE.U32.AND P0, PT, R9, 0x1, PT ;  /* 0x000000010900780c */ /* 0x000fc40003f05070 */
[----:B------:R-:W-:Y:S01]  /*13890*/  F2FP.PACK_AB R31, R133, R132 ;  /* 0x00000084851f723e */ /* 0x000fe200000000ff */
[----:B------:R-:W-:Y:S01]  /*138a0*/  IMAD.SHL.U32 R2, R23, 0x400, RZ ;  /* 0x0000040017027824 */ /* 0x000fe200078e00ff */
[----:B------:R-:W-:Y:S02]  /*138b0*/  R2P PR, R220, 0x6 ;  /* 0x00000006dc007804 */ /* 0x000fe40000000000 */
[----:B------:R-:W-:Y:S01]  /*138c0*/  F2FP.PACK_AB R29, R13, R12 ;  /* 0x0000000c0d1d723e */ /* 0x000fe200000000ff */
[----:B------:R-:W-:Y:S01]  /*138d0*/  IMAD R19, R219, 0x2, R2 ;  /* 0x00000002db137824 */ /* 0x000fe200078e0202 */
[----:B------:R-:W-:Y:S02]  /*138e0*/  F2FP.PACK_AB R27, R129, R128 ;  /* 0x00000080811b723e */ /* 0x000fe400000000ff */
[----:B------:R-:W-:Y:S01]  /*138f0*/  F2FP.PACK_AB R25, R131, R130 ;  /* 0x000000828319723e */ /* 0x000fe200000000ff */
[----:B------:R-:W-:Y:S01]  /*13900*/  IMAD.IADD R16, R19, 0x1, R16 ;  /* 0x0000000113107824 */ /* 0x000fe200078e0210 */
[----:B------:R-:W-:Y:S01]  /*13910*/  F2FP.PACK_AB R32, R125, R124 ;  /* 0x0000007c7d20723e */ /* 0x000fe200000000ff */
[----:B------:R-:W-:Y:S01]  /*13920*/  IMAD.MOV.U32 R19, RZ, RZ, 0x20 ;  /* 0x00000020ff137424 */ /* 0x000fe200078e00ff */
[----:B------:R-:W-:Y:S01]  /*13930*/  F2FP.PACK_AB R30, R127, R126 ;  /* 0x0000007e7f1e723e */ /* 0x000fe200000000ff */
[----:B------:R-:W-:Y:S01]  /*13940*/  IMAD.SHL.U32 R26, R16, 0x2, RZ ;  /* 0x00000002101a7824 */ /* 0x000fe200078e00ff */
[----:B------:R-:W-:Y:S01]  /*13950*/  F2FP.PACK_AB R18, R121, R120 ;  /* 0x000000787912723e */ /* 0x000fe200000000ff */
[----:B------:R-:W-:Y:S01]  /*13960*/  IMAD.MOV.U32 R16, RZ, RZ, 0x40 ;  /* 0x00000040ff107424 */ /* 0x000fe200078e00ff */
[----:B------:R-:W-:-:S02]  /*13970*/  SEL R19, R19, 0xffffffe0, !P1 ;  /* 0xffffffe013137807 */ /* 0x000fc40004800000 */
[C---:B------:R-:W-:Y:S01]  /*13980*/  IADD3 R2, R26.reuse, 0x80, RZ ;  /* 0x000000801a027810 */ /* 0x040fe20007ffe0ff */
[----:B------:R1:W-:Y:S01]  /*13990*/  STS [R26+0x80], R31 ;  /* 0x0000801f1a007388 */ /* 0x0003e20000000800 */
[C---:B------:R-:W-:Y:S01]  /*139a0*/  IADD3 R24, R26.reuse, 0x70, RZ ;  /* 0x000000701a187810 */ /* 0x040fe20007ffe0ff */
[----:B------:R-:W-:Y:S01]  /*139b0*/  IMAD.IADD R9, R26, 0x1, R19 ;  /* 0x000000011a097824 */ /* 0x000fe200078e0213 */
[----:B------:R-:W-:Y:S01]  /*139c0*/  @P0 IADD3 R24, R2, 0x10, RZ ;  /* 0x0000001002180810 */ /* 0x000fe20007ffe0ff */
[----:B------:R2:W-:Y:S01]  /*139d0*/  STS [R26+0x480], R29 ;  /* 0x0004801d1a007388 */ /* 0x0005e20000000800 */
[----:B------:R-:W-:Y:S02]  /*139e0*/  SEL R16, R16, 0xffffffc0, !P2 ;  /* 0xffffffc010107807 */ /* 0x000fe40005000000 */
[----:B------:R-:W-:Y:S01]  /*139f0*/  F2FP.PACK_AB R28, R123, R122 ;  /* 0x0000007a7b1c723e */ /* 0x000fe200000000ff */
[----:B------:R-:W-:Y:S01]  /*13a00*/  IMAD.IADD R19, R19, 0x1, R24 ;  /* 0x0000000113137824 */ /* 0x000fe200078e0218 */
[----:B------:R-:W-:Y:S01]  /*13a10*/  F2FP.PACK_AB R33, R119, R118 ;  /* 0x000000767721723e */ /* 0x000fe200000000ff */
[----:B------:R-:W-:Y:S01]  /*13a20*/  IMAD.IADD R2, R26, 0x1, R16 ;  /* 0x000000011a027824 */ /* 0x000fe200078e0210 */
[----:B------:R-:W-:Y:S01]  /*13a30*/  F2FP.PACK_AB R35, R113, R112 ;  /* 0x000000707123723e */ /* 0x000fe200000000ff */
[----:B------:R-:W-:Y:S01]  /*13a40*/  IMAD.IADD R20, R16, 0x1, R24 ;  /* 0x0000000110147824 */ /* 0x000fe200078e0218 */
[----:B------:R3:W-:Y:S01]  /*13a50*/  STS [R24], R27 ;  /* 0x0000001b18007388 */ /* 0x0007e20000000800 */
[----:B------:R-:W-:-:S02]  /*13a60*/  F2FP.PACK_AB R37, R115, R114 ;  /* 0x000000727325723e */ /* 0x000fc400000000ff */
[----:B------:R-:W-:Y:S01]  /*13a70*/  F2FP.PACK_AB R39, R47, R46 ;  /* 0x0000002e2f27723e */ /* 0x000fe200000000ff */
[----:B------:R4:W-:Y:S01]  /*13a80*/  STS [R24+0x400], R25 ;  /* 0x0004001918007388 */ /* 0x0009e20000000800 */
[----:B------:R-:W-:Y:S02]  /*13a90*/  F2FP.PACK_AB R34, R55, R54 ;  /* 0x000000363722723e */ /* 0x000fe400000000ff */
[----:B------:R-:W-:Y:S01]  /*13aa0*/  ISETP.NE.U32.AND P0, PT, RZ, c[0x0][0x508], PT ;  /* 0x00014200ff007a0c */ /* 0x000fe20003f05070 */
[----:B------:R4:W-:Y:S01]  /*13ab0*/  STS [R9+0x80], R32 ;  /* 0x0000802009007388 */ /* 0x0009e20000000800 */
[----:B------:R-:W-:Y:S02]  /*13ac0*/  ISETP.NE.U32.AND P2, PT, RZ, c[0x0][0x500], PT ;  /* 0x00014000ff007a0c */ /* 0x000fe40003f45070 */
[----:B------:R-:W-:Y:S01]  /*13ad0*/  ISETP.NE.AND.EX P1, PT, RZ, c[0x0][0x50c], PT, P0 ;  /* 0x00014300ff007a0c */ /* 0x000fe20003f25300 */
[----:B------:R4:W-:Y:S01]  /*13ae0*/  STS [R9+0x480], R30 ;  /* 0x0004801e09007388 */ /* 0x0009e20000000800 */
[----:B-1----:R-:W-:-:S02]  /*13af0*/  F2FP.PACK_AB R31, R117, R116 ;  /* 0x00000074751f723e */ /* 0x002fc400000000ff */
[----:B------:R-:W-:Y:S01]  /*13b00*/  ISETP.NE.AND.EX P2, PT, RZ, c[0x0][0x504], PT, P2 ;  /* 0x00014100ff007a0c */ /* 0x000fe20003f45320 */
[----:B------:R1:W-:Y:S01]  /*13b10*/  STS [R19], R18 ;  /* 0x0000001213007388 */ /* 0x0003e20000000800 */
[----:B--2---:R-:W-:-:S03]  /*13b20*/  F2FP.PACK_AB R29, R109, R108 ;  /* 0x0000006c6d1d723e */ /* 0x004fc600000000ff */
[----:B------:R2:W-:Y:S04]  /*13b30*/  STS [R19+0x400], R28 ;  /* 0x0004001c13007388 */ /* 0x0005e80000000800 */
[----:B------:R2:W-:Y:S01]  /*13b40*/  STS [R2+0x80], R31 ;  /* 0x0000801f02007388 */ /* 0x0005e20000000800 */
[----:B---3--:R-:W-:Y:S02]  /*13b50*/  F2FP.PACK_AB R27, R111, R110 ;  /* 0x0000006e6f1b723e */ /* 0x008fe400000000ff */
[----:B------:R-:W-:Y:S01]  /*13b60*/  @P1 LEA R38, P0, R224, c[0x0][0x508], 0x2 ;  /* 0x00014200e0261a11 */ /* 0x000fe200078010ff */
[----:B------:R3:W-:Y:S01]  /*13b70*/  STS [R2+0x480], R33 ;  /* 0x0004802102007388 */ /* 0x0007e20000000800 */
[----:B----4-:R-:W-:-:S03]  /*13b80*/  F2FP.PACK_AB R25, R105, R104 ;  /* 0x000000686919723e */ /* 0x010fc600000000ff */
[----:B------:R4:W-:Y:S01]  /*13b90*/  STS [R20], R35 ;  /* 0x0000002314007388 */ /* 0x0009e20000000800 */
[----:B------:R-:W-:-:S03]  /*13ba0*/  F2FP.PACK_AB R32, R53, R52 ;  /* 0x000000343520723e */ /* 0x000fc600000000ff */
[----:B------:R4:W-:Y:S01]  /*13bb0*/  STS [R20+0x400], R37 ;  /* 0x0004002514007388 */ /* 0x0009e20000000800 */
[----:B------:R-:W-:Y:S01]  /*13bc0*/  F2FP.PACK_AB R30, R51, R50 ;  /* 0x00000032331e723e */ /* 0x000fe200000000ff */
[----:B-1----:R-:W-:Y:S02]  /*13bd0*/  IMAD.IADD R18, R16, 0x1, R9 ;  /* 0x0000000110127824 */ /* 0x002fe400078e0209 */
[----:B------:R-:W-:Y:S01]  /*13be0*/  IMAD.IADD R16, R19, 0x1, R16 ;  /* 0x0000000113107824 */ /* 0x000fe200078e0210 */
[----:B--2---:R-:W-:Y:S02]  /*13bf0*/  F2FP.PACK_AB R28, R49, R48 ;  /* 0x00000030311c723e */ /* 0x004fe400000000ff */
[----:B------:R1:W-:Y:S01]  /*13c00*/  STS [R18+0x80], R29 ;  /* 0x0000801d12007388 */ /* 0x0003e20000000800 */
[----:B------:R-:W-:-:S03]  /*13c10*/  F2FP.PACK_AB R31, R107, R106 ;  /* 0x0000006a6b1f723e */ /* 0x000fc600000000ff */
[----:B------:R2:W-:Y:S01]  /*13c20*/  STS [R18+0x480], R27 ;  /* 0x0004801b12007388 */ /* 0x0005e20000000800 */
[----:B---3--:R-:W-:-:S03]  /*13c30*/  F2FP.PACK_AB R33, R41, R40 ;  /* 0x000000282921723e */ /* 0x008fc600000000ff */
[----:B------:R3:W-:Y:S01]  /*13c40*/  STS [R16], R25 ;  /* 0x0000001910007388 */ /* 0x0007e20000000800 */
[----:B----4-:R-:W-:-:S03]  /*13c50*/  F2FP.PACK_AB R35, R43, R42 ;  /* 0x0000002a2b23723e */ /* 0x010fc600000000ff */
[----:B------:R4:W-:Y:S01]  /*13c60*/  STS [R16+0x400], R31 ;  /* 0x0004001f10007388 */ /* 0x0009e20000000800 */
[----:B------:R-:W-:-:S03]  /*13c70*/  F2FP.PACK_AB R37, R45, R44 ;  /* 0x0000002c2d25723e */ /* 0x000fc600000000ff */
[----:B------:R4:W-:Y:S04]  /*13c80*/  STS [R26+0x4080], R33 ;  /* 0x004080211a007388 */ /* 0x0009e80000000800 */
[----:B------:R4:W-:Y:S04]  /*13c90*/  STS [R26+0x4480], R35 ;  /* 0x004480231a007388 */ /* 0x0009e80000000800 */
[----:B------:R4:W-:Y:S01]  /*13ca0*/  STS [R24+0x4000], R37 ;  /* 0x0040002518007388 */ /* 0x0009e20000000800 */
[----:B-1----:R-:W-:-:S03]  /*13cb0*/  F2FP.PACK_AB R29, R61, R60 ;  /* 0x0000003c3d1d723e */ /* 0x002fc600000000ff */
[----:B------:R1:W-:Y:S01]  /*13cc0*/  STS [R24+0x4400], R39 ;  /* 0x0044002718007388 */ /* 0x0003e20000000800 */
[----:B--2---:R-:W-:-:S03]  /*13cd0*/  F2FP.PACK_AB R27, R59, R58 ;  /* 0x0000003a3b1b723e */ /* 0x004fc600000000ff */
[----:B------:R2:W-:Y:S01]  /*13ce0*/  STS [R9+0x4080], R28 ;  /* 0x0040801c09007388 */ /* 0x0005e20000000800 */
[----:B---3--:R-:W-:-:S03]  /*13cf0*/  F2FP.PACK_AB R25, R57, R56 ;  /* 0x000000383919723e */ /* 0x008fc600000000ff */
[----:B------:R3:W-:Y:S01]  /*13d00*/  STS [R9+0x4480], R30 ;  /* 0x0044801e09007388 */ /* 0x0007e20000000800 */
[----:B----4-:R-:W-:-:S03]  /*13d10*/  F2FP.PACK_AB R31, R63, R62 ;  /* 0x0000003e3f1f723e */ /* 0x010fc600000000ff */
[----:B------:R4:W-:Y:S01]  /*13d20*/  STS [R19+0x4000], R32 ;  /* 0x0040002013007388 */ /* 0x0009e20000000800 */
[----:B------:R-:W-:-:S03]  /*13d30*/  F2FP.PACK_AB R33, R65, R64 ;  /* 0x000000404121723e */ /* 0x000fc600000000ff */
[----:B------:R4:W-:Y:S01]  /*13d40*/  STS [R19+0x4400], R34 ;  /* 0x0044002213007388 */ /* 0x0009e20000000800 */
[----:B------:R-:W-:-:S03]  /*13d50*/  F2FP.PACK_AB R35, R67, R66 ;  /* 0x000000424323723e */ /* 0x000fc600000000ff */
[----:B------:R4:W-:Y:S01]  /*13d60*/  STS [R2+0x4480], R27 ;  /* 0x0044801b02007388 */ /* 0x0009e20000000800 */
[----:B------:R-:W-:-:S03]  /*13d70*/  F2FP.PACK_AB R37, R69, R68 ;  /* 0x000000444525723e */ /* 0x000fc600000000ff */
        /* <DEDUP_REMOVED lines=12> */
[----:B------:R-:W-:Y:S01]  /*13e40*/  STS [R16+0x4400], R39 ;  /* 0x0044002710007388 */ /* 0x000fe20000000800 */
        /* <DEDUP_REMOVED lines=9> */
[----:B------:R-:W-:Y:S01]  /*13ee0*/  STS [R9+0x8080], R28 ;  /* 0x0080801c09007388 */ /* 0x000fe20000000800 */
[----:B------:R-:W-:-:S03]  /*13ef0*/  F2FP.PACK_AB R37, R101, R100 ;  /* 0x000000646525723e */ /* 0x000fc600000000ff */
[----:B------:R4:W-:Y:S04]  /*13f00*/  STS [R9+0x8480], R30 ;  /* 0x0084801e09007388 */ /* 0x0009e80000000800 */
        /* <DEDUP_REMOVED lines=8> */
[----:B------:R3:W-:Y:S04]  /*13f90*/  STS [R20+0x8000], R33 ;  /* 0x0080002114007388 */ /* 0x0007e80000000800 */
[----:B------:R3:W-:Y:S01]  /*13fa0*/  STS [R20+0x8400], R31 ;  /* 0x0084001f14007388 */ /* 0x0007e20000000800 */
[----:B----4-:R-:W-:-:S03]  /*13fb0*/  IMAD.MOV.U32 R9, RZ, RZ, c[0x0][0x388] ;  /* 0x0000e200ff097624 */ /* 0x010fc600078e00ff */
[----:B------:R3:W-:Y:S04]  /*13fc0*/  STS [R18+0x8080], R29 ;  /* 0x0080801d12007388 */ /* 0x0007e80000000800 */
[----:B------:R3:W-:Y:S01]  /*13fd0*/  STS [R18+0x8480], R35 ;  /* 0x0084802312007388 */ /* 0x0007e20000000800 */
[----:B------:R-:W-:-:S03]  /*13fe0*/  SHF.R.S32.HI R19, RZ, 0x1f, R224 ;  /* 0x0000001fff137819 */ /* 0x000fc600000114e0 */
[----:B------:R3:W-:Y:S01]  /*13ff0*/  STS [R16+0x8000], R37 ;  /* 0x0080002510007388 */ /* 0x0007e20000000800 */
[----:B-1----:R-:W-:Y:S02]  /*14000*/  F2FP.PACK_AB R27, R103, R102 ;  /* 0x00000066671b723e */ /* 0x002fe400000000ff */
[C---:B------:R-:W-:Y:S01]  /*14010*/  @P1 LEA.HI.X R39, R224.reuse, c[0x0][0x50c], R19, 0x2, P0 ;  /* 0x00014300e0271a11 */ /* 0x040fe200000f1413 */
[----:B--2---:R-:W-:Y:S02]  /*14020*/  IMAD.MOV.U32 R25, RZ, RZ, 0x4 ;  /* 0x00000004ff197424 */ /* 0x004fe400078e00ff */
[----:B------:R3:W-:Y:S01]  /*14030*/  STS [R16+0x8400], R27 ;  /* 0x0084001b10007388 */ /* 0x0007e20000000800 */
[----:B------:R-:W-:Y:S02]  /*14040*/  IMAD.MOV.U32 R2, RZ, RZ, RZ ;  /* 0x000000ffff027224 */ /* 0x000fe400078e00ff */
[----:B------:R-:W-:Y:S01]  /*14050*/  IMAD.WIDE R24, R224, R25, c[0x0][0x500] ;  /* 0x00014000e0187625 */ /* 0x000fe200078e0219 */
[----:B------:R-:W-:Y:S06]  /*14060*/  BAR.SYNC.DEFER_BLOCKING 0x1, 0x100 ;  /* 0x0044000000007b1d */ /* 0x000fec0000010000 */
[----:B------:R3:W5:Y:S04]  /*14070*/  @P1 LDG.E R9, [R38.64] ;  /* 0x0000000826091981 */ /* 0x000768000c1e1900 */
[----:B------:R3:W5:Y:S01]  /*14080*/  @P2 LDG.E R2, [R24.64] ;  /* 0x0000000818022981 */ /* 0x000762000c1e1900 */
[----:B------:R-:W-:-:S04]  /*14090*/  ISETP.NE.AND P0, PT, R210, RZ, PT ;  /* 0x000000ffd200720c */ /* 0x000fc80003f05270 */
[----:B------:R-:W-:Y:S01]  /*140a0*/  SEL R210, R210, c[0x0][0x3d4], P0 ;  /* 0x0000f500d2d27a07 */ /* 0x000fe20000000000 */
[----:B------:R-:W-:Y:S05]  /*140b0*/  @P1 BRA `(.L_x_1468) ;  /* 0x0000004000001947 */ /* 0x000fea0003800000 */
[----:B------:R-:W-:Y:S05]  /*140c0*/  @!P2 BRA `(.L_x_1468) ;  /* 0x000000300000a947 */ /* 0x000fea0003800000 */
[----:B-----5:R-:W2:Y:S04]  /*140d0*/  LDG.E R9, [R24.64] ;  /* 0x0000000818097981 */ /* 0x020ea8000c1e1900 */
[----:B---3--:R-:W2:Y:S02]  /*140e0*/  LDG.E R16, [R24.64+0x4] ;  /* 0x0000040818107981 */ /* 0x008ea4000c1e1900 */
[----:B--2---:R-:W-:Y:S02]  /*140f0*/  IADD3 R9, -R9, R16, RZ ;  /* 0x0000001009097210 */ /* 0x004fe40007ffe1ff */
.L_x_1468:
[----:B---3--:R-:W-:Y:S01]  /*14100*/  IMAD.MOV.U32 R25, RZ, RZ, 0x368 ;  /* 0x00000368ff197424 */ /* 0x008fe200078e00ff */
[----:B------:R-:W-:Y:S01]  /*14110*/  ISETP.GT.AND P2, PT, R210, 0x1, PT ;  /* 0x00000001d200780c */ /* 0x000fe20003f44270 */
[----:B------:R-:W-:Y:S01]  /*14120*/  IMAD.MOV.U32 R24, RZ, RZ, c[0x0][0x4e8] ;  /* 0x00013a00ff187624 */ /* 0x000fe200078e00ff */
[----:B------:R-:W-:-:S02]  /*14130*/  SHF.R.S32.HI R16, RZ, 0x1f, R21 ;  /* 0x0000001fff107819 */ /* 0x000fc40000011415 */
[----:B------:R-:W-:Y:S02]  /*14140*/  SEL R25, R25, 0x328, P2 ;  /* 0x0000032819197807 */ /* 0x000fe40001000000 */
[----:B------:R-:W-:Y:S02]  /*14150*/  LOP3.LUT R21, R21, 0xffffffe0, RZ, 0xc0, !PT ;  /* 0xffffffe015157812 */ /* 0x000fe400078ec0ff */
[----:B------:R-:W1:Y:S01]  /*14160*/  LDC.64 R26, c[0x0][R25+0x170] ;  /* 0x00005c00191a7b82 */ /* 0x000e620000000a00 */
[----:B------:R-:W-:Y:S02]  /*14170*/  LEA.HI R16, R16, R23, RZ, 0x3 ;  /* 0x0000001710107211 */ /* 0x000fe400078f18ff */
[----:B------:R-:W-:Y:S01]  /*14180*/  IMAD.IADD R21, R146, 0x1, -R21 ;  /* 0x0000000192157824 */ /* 0x000fe200078e0a15 */
[----:B------:R-:W-:Y:S02]  /*14190*/  LEA.HI R18, R219, R219, RZ, 0x1 ;  /* 0x000000dbdb127211 */ /* 0x000fe400078f08ff */
[----:B------:R-:W-:-:S02]  /*141a0*/  LOP3.LUT R16, R16, 0xffffff8, RZ, 0xc0, !PT ;  /* 0x0ffffff810107812 */ /* 0x000fc400078ec0ff */
[----:B------:R-:W2:Y:S01]  /*141b0*/  LDC.64 R28, c[0x0][R25+0x168] ;  /* 0x00005a00191c7b82 */ /* 0x000ea20000000a00 */
[----:B------:R-:W-:Y:S02]  /*141c0*/  SHF.R.S32.HI R20, RZ, 0x1f, R21 ;  /* 0x0000001fff147819 */ /* 0x000fe40000011415 */
[----:B------:R-:W-:Y:S01]  /*141d0*/  IMAD.IADD R23, R23, 0x1, -R16 ;  /* 0x0000000117177824 */ /* 0x000fe200078e0a10 */
[----:B------:R-:W-:Y:S02]  /*141e0*/  ISETP.NE.U32.AND P0, PT, RZ, c[0x0][0x500], PT ;  /* 0x00014000ff007a0c */ /* 0x000fe40003f05070 */
[----:B------:R-:W-:Y:S02]  /*141f0*/  LEA.HI R20, R20, R21, RZ, 0x2 ;  /* 0x0000001514147211 */ /* 0x000fe400078f10ff */
[----:B------:R-:W3:Y:S01]  /*14200*/  LDC.64 R32, c[0x0][R25+0x178] ;  /* 0x00005e0019207b82 */ /* 0x000ee20000000a00 */
[----:B------:R-:W-:Y:S02]  /*14210*/  LOP3.LUT R18, R18, 0x1ffffffe, RZ, 0xc0, !PT ;  /* 0x1ffffffe12127812 */ /* 0x000fe400078ec0ff */
[----:B------:R-:W-:-:S02]  /*14220*/  SHF.R.S32.HI R16, RZ, 0x2, R20 ;  /* 0x00000002ff107819 */ /* 0x000fc40000011414 */
[----:B------:R-:W-:Y:S02]  /*14230*/  ISETP.NE.AND.EX P0, PT, RZ, c[0x0][0x504], PT, P0 ;  /* 0x00014100ff007a0c */ /* 0x000fe40003f05300 */
[----:B------:R-:W-:Y:S01]  /*14240*/  ISETP.NE.AND P3, PT, R24, 0x1, PT ;  /* 0x000000011800780c */ /* 0x000fe20003f65270 */
[----:B------:R3:W4:Y:S01]  /*14250*/  LDC.64 R30, c[0x0][R25+0x160] ;  /* 0x00005800191e7b82 */ /* 0x0007220000000a00 */
[----:B------:R-:W-:Y:S01]  /*14260*/  IMAD R16, R23, 0x10, R16 ;  /* 0x0000001017107824 */ /* 0x000fe200078e0210 */
[----:B------:R-:W-:Y:S01]  /*14270*/  SEL R224, R224, RZ, !P0 ;  /* 0x000000ffe0e07207 */ /* 0x000fe20004000000 */
[----:B------:R-:W-:Y:S01]  /*14280*/  IMAD.IADD R23, R219, 0x1, -R18 ;  /* 0x00000001db177824 */ /* 0x000fe200078e0a12 */
[----:B------:R-:W-:-:S03]  /*14290*/  SEL R24, R19, RZ, !P0 ;  /* 0x000000ff13187207 */ /* 0x000fc60004000000 */
[--C-:B------:R-:W-:Y:S02]  /*142a0*/  IMAD R18, R23, 0x8, R16.reuse ;  /* 0x0000000817127824 */ /* 0x100fe400078e0210 */
[C---:B------:R-:W-:Y:S02]  /*142b0*/  IMAD R16, R209.reuse, 0x80, R16 ;  /* 0x00000080d1107824 */ /* 0x040fe400078e0210 */
[----:B------:R-:W-:Y:S02]  /*142c0*/  IMAD R18, R209, 0x80, R18 ;  /* 0x00000080d1127824 */ /* 0x000fe400078e0212 */
[-C--:B-1----:R-:W-:Y:S02]  /*142d0*/  IMAD R19, R27, R224.reuse, RZ ;  /* 0x000000e01b137224 */ /* 0x082fe400078e02ff */
[----:B------:R-:W-:-:S04]  /*142e0*/  IMAD.WIDE.U32 R36, R26, R224, RZ ;  /* 0x000000e01a247225 */ /* 0x000fc800078e00ff */
[----:B------:R-:W-:Y:S02]  /*142f0*/  IMAD R24, R26, R24, R19 ;  /* 0x000000181a187224 */ /* 0x000fe400078e0213 */
[----:B------:R-:W-:-:S04]  /*14300*/  @P3 IMAD.HI.U32 R19, R18, c[0x0][0x4ec], RZ ;  /* 0x00013b0012133a27 */ /* 0x000fc800078e00ff */
[----:B--2---:R-:W-:Y:S01]  /*14310*/  IMAD.WIDE.U32 R34, R28, R225, RZ ;  /* 0x000000e11c227225 */ /* 0x004fe200078e00ff */
[----:B------:R-:W-:-:S03]  /*14320*/  SEL R28, R227, RZ, P2 ;  /* 0x000000ffe31c7207 */ /* 0x000fc60001000000 */
[----:B------:R-:W-:Y:S01]  /*14330*/  IMAD R23, R29, R225, RZ ;  /* 0x000000e11d177224 */ /* 0x000fe200078e02ff */
[----:B-----5:R-:W-:Y:S01]  /*14340*/  IADD3 R26, P1, P0, R36, R34, R2 ;  /* 0x00000022241a7210 */ /* 0x020fe2000783e002 */
[----:B------:R-:W-:Y:S01]  /*14350*/  IMAD.MOV.U32 R27, RZ, RZ, R18 ;  /* 0x000000ffff1b7224 */ /* 0x000fe200078e0012 */
[----:B------:R-:W-:Y:S01]  /*14360*/  @P3 SHF.R.U32.HI R27, RZ, c[0x0][0x4f0], R19 ;  /* 0x00013c00ff1b3a19 */ /* 0x000fe20000011613 */
[----:B------:R-:W-:Y:S01]  /*14370*/  IMAD.IADD R24, R37, 0x1, R24 ;  /* 0x0000000125187824 */ /* 0x000fe200078e0218 */
[----:B------:R-:W-:Y:S01]  /*14380*/  SHF.R.S32.HI R19, RZ, 0x1f, R2 ;  /* 0x0000001fff137819 */ /* 0x000fe20000011402 */
[----:B------:R-:W-:Y:S02]  /*14390*/  IMAD.IADD R23, R35, 0x1, R23 ;  /* 0x0000000123177824 */ /* 0x000fe400078e0217 */
[-C--:B---3--:R-:W-:Y:S02]  /*143a0*/  IMAD R25, R33, R28.reuse, RZ ;  /* 0x0000001c21197224 */ /* 0x088fe400078e02ff */
[----:B------:R-:W-:Y:S01]  /*143b0*/  IMAD.WIDE.U32 R28, R32, R28, RZ ;  /* 0x0000001c201c7225 */ /* 0x000fe200078e00ff */
[----:B------:R-:W-:-:S03]  /*143c0*/  IADD3.X R24, R24, R23, R19, P1, P0 ;  /* 0x0000001718187210 */ /* 0x000fc60000fe0413 */
[----:B------:R-:W-:Y:S01]  /*143d0*/  IMAD.MOV R23, RZ, RZ, -R27 ;  /* 0x000000ffff177224 */ /* 0x000fe200078e0a1b */
[----:B------:R-:W-:Y:S01]  /*143e0*/  IADD3 R28, P1, P0, R27, R26, R28 ;  /* 0x0000001a1b1c7210 */ /* 0x000fe2000783e01c */
[----:B------:R-:W-:Y:S01]  /*143f0*/  IMAD.IADD R25, R29, 0x1, R25 ;  /* 0x000000011d197824 */ /* 0x000fe200078e0219 */
[----:B------:R-:W-:Y:S01]  /*14400*/  SHF.R.S32.HI R26, RZ, 0x1f, R27 ;  /* 0x0000001fff1a7819 */ /* 0x000fe2000001141b */
[----:B------:R-:W-:-:S03]  /*14410*/  IMAD R23, R23, c[0x0][0x4e8], R18 ;  /* 0x00013a0017177a24 */ /* 0x000fc600078e0212 */
[----:B------:R-:W-:Y:S01]  /*14420*/  IADD3.X R29, R26, R24, R25, P1, P0 ;  /* 0x000000181a1d7210 */ /* 0x000fe20000fe0419 */
[----:B----4-:R-:W-:Y:S01]  /*14430*/  IMAD R25, R31, R23, RZ ;  /* 0x000000171f197224 */ /* 0x010fe200078e02ff */
[----:B------:R-:W-:-:S03]  /*14440*/  SHF.R.S32.HI R24, RZ, 0x1f, R23 ;  /* 0x0000001fff187819 */ /* 0x000fc60000011417 */
[----:B------:R-:W-:-:S04]  /*14450*/  IMAD.WIDE.U32 R28, R30, R23, R28 ;  /* 0x000000171e1c7225 */ /* 0x000fc800078e001c */
[----:B------:R-:W-:Y:S02]  /*14460*/  IMAD.MOV.U32 R23, RZ, RZ, c[0x0][0x4a8] ;  /* 0x00012a00ff177624 */ /* 0x000fe400078e00ff */
[----:B------:R-:W-:Y:S02]  /*14470*/  IMAD R25, R30, R24, R25 ;  /* 0x000000181e197224 */ /* 0x000fe400078e0219 */
[----:B------:R-:W-:Y:S01]  /*14480*/  IMAD.MOV.U32 R24, RZ, RZ, c[0x0][0x4ac] ;  /* 0x00012b00ff187624 */ /* 0x000fe200078e00ff */
[----:B------:R-:W-:Y:S01]  /*14490*/  SEL R23, R23, c[0x0][0x450], P2 ;  /* 0x0001140017177a07 */ /* 0x000fe20001000000 */
[----:B------:R-:W-:-:S03]  /*144a0*/  IMAD.IADD R25, R29, 0x1, R25 ;  /* 0x000000011d197824 */ /* 0x000fc600078e0219 */
[----:B------:R-:W-:Y:S02]  /*144b0*/  SEL R27, R24, c[0x0][0x454], P2 ;  /* 0x00011500181b7a07 */ /* 0x000fe40001000000 */
[----:B------:R-:W-:Y:S01]  /*144c0*/  LEA R24, P0, R28, R23, 0x2 ;  /* 0x000000171c187211 */ /* 0x000fe200078010ff */
[----:B------:R-:W-:-:S03]  /*144d0*/  IMAD R23, R9, c[0x0][0x4e8], RZ ;  /* 0x00013a0009177a24 */ /* 0x000fc600078e02ff */
[----:B------:R-:W-:Y:S01]  /*144e0*/  LEA.HI.X R25, R28, R27, R25, 0x2, P0 ;  /* 0x0000001b1c197211 */ /* 0x000fe200000f1419 */
[----:B------:R-:W-:Y:S01]  /*144f0*/  SHFL.IDX PT, R26, R24, RZ, 0x1c1f ;  /* 0x001c1fff181a7589 */ /* 0x000fe200000e0000 */
[----:B------:R-:W-:Y:S02]  /*14500*/  LOP3.LUT P0, RZ, R21, 0x3, RZ, 0xc0, !PT ;  /* 0x0000000315ff7812 */ /* 0x000fe4000780c0ff */
[C---:B------:R-:W-:Y:S01]  /*14510*/  IADD3 R28, R16.reuse, 0x8, RZ ;  /* 0x00000008101c7810 */ /* 0x040fe20007ffe0ff */
[----:B------:R-:W1:Y:S01]  /*14520*/  SHFL.IDX PT, R27, R25, RZ, 0x1c1f ;  /* 0x001c1fff191b7589 */ /* 0x000e6200000e0000 */
[-C--:B------:R-:W-:Y:S02]  /*14530*/  ISETP.GE.OR P1, PT, R16, R23.reuse, P0 ;  /* 0x000000171000720c */ /* 0x080fe40000726670 */
[CC--:B------:R-:W-:Y:S01]  /*14540*/  ISETP.GE.OR P0, PT, R28.reuse, R23.reuse, P0 ;  /* 0x000000171c00720c */ /* 0x0c0fe20000706670 */
[----:B------:R-:W-:Y:S04]  /*14550*/  SHFL.IDX PT, R30, R24, 0x1, 0x1c1f ;  /* 0x003c1f00181e7f89 */ /* 0x000fe800000e0000 */
[----:B------:R-:W2:Y:S06]  /*14560*/  SHFL.IDX PT, R31, R25, 0x1, 0x1c1f ;  /* 0x003c1f00191f7f89 */ /* 0x000eac00000e0000 */
[----:B-1----:R1:W-:Y:S01]  /*14570*/  @!P1 ST.E [R26.64], R0 ;  /* 0x000000001a009985 */ /* 0x0023e2000c101908 */
[----:B------:R-:W-:-:S04]  /*14580*/  ISETP.GE.AND P1, PT, R28, R23, PT ;  /* 0x000000171c00720c */ /* 0x000fc80003f26270 */
[----:B------:R-:W-:Y:S01]  /*14590*/  P2R R9, PR, RZ, 0x2 ;  /* 0x00000002ff097803 */ /* 0x000fe20000000000 */
[----:B--2---:R1:W-:Y:S01]  /*145a0*/  @!P0 ST.E [R30.64], R8 ;  /* 0x000000081e008985 */ /* 0x0043e2000c101908 */
[----:B------:R-:W-:Y:S01]  /*145b0*/  ISETP.GE.AND P0, PT, R16, R23, PT ;  /* 0x000000171000720c */ /* 0x000fe20003f06270 */
[----:B------:R-:W-:Y:S05]  /*145c0*/  @P2 BRA `(.L_x_1469) ;  /* 0x0000082000002947 */ /* 0x000fea0003800000 */
[----:B------:R-:W-:Y:S01]  /*145d0*/  IMAD R19, R19, c[0x0][0x3a0], RZ ;  /* 0x0000e80013137a24 */ /* 0x000fe200078e02ff */
[----:B------:R-:W-:Y:S01]  /*145e0*/  LEA.HI R64, R17, R146, RZ, 0x3 ;  /* 0x0000009211407211 */ /* 0x000fe200078f18ff */
[C---:B------:R-:W-:Y:S01]  /*145f0*/  IMAD.WIDE.U32 R4, R2.reuse, c[0x0][0x3a0], RZ ;  /* 0x0000e80002047a25 */ /* 0x040fe200078e00ff */
[----:B------:R2:W3:Y:S02]  /*14600*/  LDS.128 R60, [R139+0x80] ;  /* 0x000080008b3c7984 */ /* 0x0004e40000000c00 */
[----:B------:R-:W-:Y:S01]  /*14610*/  SHF.R.S32.HI R64, RZ, 0x3, R64 ;  /* 0x00000003ff407819 */ /* 0x000fe20000011440 */
[----:B------:R-:W-:Y:S01]  /*14620*/  IMAD R19, R2, c[0x0][0x3a4], R19 ;  /* 0x0000e90002137a24 */ /* 0x000fe200078e0213 */
[----:B------:R-:W-:Y:S01]  /*14630*/  MOV R6, R4 ;  /* 0x0000000400067202 */ /* 0x000fe20000000f00 */
[----:B------:R2:W4:Y:S01]  /*14640*/  LDS.128 R56, [R139+0x1080] ;  /* 0x001080008b387984 */ /* 0x0005220000000c00 */
[----:B-1----:R-:W-:-:S02]  /*14650*/  LEA R0, R201, R64, 0x5 ;  /* 0x00000040c9007211 */ /* 0x002fc400078e28ff */
[----:B------:R-:W-:Y:S01]  /*14660*/  IADD3 R7, R5, R19, RZ ;  /* 0x0000001305077210 */ /* 0x000fe20007ffe0ff */
[----:B------:R2:W1:Y:S01]  /*14670*/  LDS.128 R52, [R139+0x2080] ;  /* 0x002080008b347984 */ /* 0x0004620000000c00 */
[----:B------:R-:W-:Y:S02]  /*14680*/  SHF.R.S32.HI R5, RZ, 0x1f, R224 ;  /* 0x0000001fff057819 */ /* 0x000fe400000114e0 */
[----:B------:R-:W-:Y:S01]  /*14690*/  LEA R0, R209, R0, 0x7 ;  /* 0x00000000d1007211 */ /* 0x000fe200078e38ff */
[----:B------:R-:W-:Y:S01]  /*146a0*/  IMAD.WIDE.U32 R6, R225, c[0x0][0x3e8], R6 ;  /* 0x0000fa00e1067a25 */ /* 0x000fe200078e0006 */
[----:B------:R2:W1:Y:S01]  /*146b0*/  LDS.128 R48, [R139+0x3080] ;  /* 0x003080008b307984 */ /* 0x0004620000000c00 */
[----:B------:R-:W-:Y:S02]  /*146c0*/  LEA R64, R209, R64, 0x7 ;  /* 0x00000040d1407211 */ /* 0x000fe400078e38ff */
[----:B------:R-:W-:Y:S01]  /*146d0*/  IMAD R5, R5, c[0x0][0x3f0], RZ ;  /* 0x0000fc0005057a24 */ /* 0x000fe200078e02ff */
[----:B------:R-:W-:Y:S01]  /*146e0*/  MOV R2, R0 ;  /* 0x0000000000027202 */ /* 0x000fe20000000f00 */
[----:B------:R-:W-:Y:S01]  /*146f0*/  @P3 IMAD.HI.U32 R4, R0, c[0x0][0x4ec], RZ ;  /* 0x00013b0000043a27 */ /* 0x000fe200078e00ff */
[----:B------:R2:W1:Y:S03]  /*14700*/  LDS.128 R44, [R139+0x4080] ;  /* 0x004080008b2c7984 */ /* 0x0004660000000c00 */
[----:B------:R-:W-:Y:S01]  /*14710*/  IMAD R7, R225, c[0x0][0x3ec], R7 ;  /* 0x0000fb00e1077a24 */ /* 0x000fe200078e0207 */
[----:B------:R-:W-:Y:S01]  /*14720*/  @P3 SHF.R.U32.HI R2, RZ, c[0x0][0x4f0], R4 ;  /* 0x00013c00ff023a19 */ /* 0x000fe20000011604 */
[C---:B------:R-:W-:Y:S01]  /*14730*/  IMAD R8, R224.reuse, c[0x0][0x3f4], R5 ;  /* 0x0000fd00e0087a24 */ /* 0x040fe200078e0205 */
[----:B------:R2:W1:Y:S01]  /*14740*/  LDS.128 R40, [R139+0x5080] ;  /* 0x005080008b287984 */ /* 0x0004620000000c00 */
[----:B------:R-:W-:Y:S01]  /*14750*/  IMAD.WIDE.U32 R18, R224, c[0x0][0x3f0], R6 ;  /* 0x0000fc00e0127a25 */ /* 0x000fe200078e0006 */
[----:B------:R-:W-:-:S02]  /*14760*/  SHF.R.S32.HI R16, RZ, 0x1f, R2 ;  /* 0x0000001fff107819 */ /* 0x000fc40000011402 */
[----:B------:R2:W1:Y:S01]  /*14770*/  LDS.128 R36, [R139+0x6080] ;  /* 0x006080008b247984 */ /* 0x0004620000000c00 */
[----:B------:R-:W-:Y:S02]  /*14780*/  IADD3 R9, -R2, RZ, RZ ;  /* 0x000000ff02097210 */ /* 0x000fe40007ffe1ff */
[----:B------:R-:W-:Y:S01]  /*14790*/  IADD3 R19, R19, R8, RZ ;  /* 0x0000000813137210 */ /* 0x000fe20007ffe0ff */
[----:B------:R2:W1:Y:S01]  /*147a0*/  LDS.128 R32, [R139+0x7080] ;  /* 0x007080008b207984 */ /* 0x0004620000000c00 */
[----:B------:R-:W-:Y:S02]  /*147b0*/  IMAD R17, R16, c[0x0][0x3e0], RZ ;  /* 0x0000f80010117a24 */ /* 0x000fe400078e02ff */
[----:B------:R-:W-:Y:S01]  /*147c0*/  IMAD R9, R9, c[0x0][0x4e8], R0 ;  /* 0x00013a0009097a24 */ /* 0x000fe200078e0200 */
        /* <DEDUP_REMOVED lines=9> */
[----:B------:R-:W-:-:S04]  /*14860*/  IMAD.WIDE.U32 R16, R9, c[0x0][0x3d8], R18 ;  /* 0x0000f60009107a25 */ /* 0x000fc800078e0012 */
[----:B------:R-:W-:Y:S01]  /*14870*/  IMAD R66, R9, c[0x0][0x3dc], R0 ;  /* 0x0000f70009427a24 */ /* 0x000fe200078e0200 */
[----:B------:R-:W-:-:S04]  /*14880*/  LEA R9, P0, R16, c[0x0][0x380], 0x1 ;  /* 0x0000e00010097a11 */ /* 0x000fc800078008ff */
[----:B------:R-:W-:-:S04]  /*14890*/  IADD3 R66, R17, R66, RZ ;  /* 0x0000004211427210 */ /* 0x000fc80007ffe0ff */
[----:B------:R-:W-:Y:S01]  /*148a0*/  LEA.HI.X R66, R16, c[0x0][0x384], R66, 0x1, P0 ;  /* 0x0000e10010427a11 */ /* 0x000fe200000f0c42 */
[----:B------:R-:W-:Y:S05]  /*148b0*/  BRA.DIV ~URZ, `(.L_x_1470) ;  /* 0x000036227f007947 */ /* 0x000fea000b800000 */
[----:B---34-:R3:W4:Y:S02]  /*148c0*/  SHFL.IDX PT, R67, R66, RZ, 0x181f ;  /* 0x00181fff42437589 */ /* 0x01872400000e0000 */
.L_x_1534:
[----:B------:R-:W-:Y:S05]  /*148d0*/  BRA.DIV ~URZ, `(.L_x_1471) ;  /* 0x000036727f007947 */ /* 0x000fea000b800000 */
[----:B------:R2:W3:Y:S02]  /*148e0*/  SHFL.IDX PT, R2, R9, RZ, 0x181f ;  /* 0x00181fff09027589 */ /* 0x0004e400000e0000 */
.L_x_1535:
        /* <DEDUP_REMOVED lines=9> */
[-C--:B---3--:R-:W-:Y:S02]  /*14980*/  @!P2 LEA R18, P5, R22, R2.reuse, 0x1 ;  /* 0x000000021612a211 */ /* 0x088fe400078a08ff */
[-C--:B------:R-:W-:Y:S02]  /*14990*/  @!P1 LEA R16, P4, R218, R2.reuse, 0x1 ;  /* 0x00000002da109211 */ /* 0x080fe400078808ff */
[C---:B------:R-:W-:Y:S02]  /*149a0*/  @!P0 LEA R68, P3, R217.reuse, R2, 0x1 ;  /* 0x00000002d9448211 */ /* 0x040fe400078608ff */
[-C--:B----4-:R-:W-:Y:S02]  /*149b0*/  @!P2 LEA.HI.X R19, R22, R67.reuse, R21, 0x1, P5 ;  /* 0x000000431613a211 */ /* 0x090fe400028f0c15 */
[-C--:B------:R-:W-:Y:S02]  /*149c0*/  @!P1 LEA.HI.X R17, R218, R67.reuse, R65, 0x1, P4 ;  /* 0x00000043da119211 */ /* 0x080fe400020f0c41 */
[----:B------:R-:W-:Y:S01]  /*149d0*/  @!P0 LEA.HI.X R69, R217, R67, R20, 0x1, P3 ;  /* 0x00000043d9458211 */ /* 0x000fe200018f0c14 */
[----:B------:R3:W-:Y:S04]  /*149e0*/  @!P2 ST.E.128 [R18.64], R60 ;  /* 0x0000003c1200a985 */ /* 0x0007e8000c101d08 */
[----:B-1----:R3:W-:Y:S04]  /*149f0*/  @!P1 ST.E.128 [R16.64], R44 ;  /* 0x0000002c10009985 */ /* 0x0027e8000c101d08 */
[----:B------:R3:W-:Y:S02]  /*14a00*/  @!P0 ST.E.128 [R68.64], R28 ;  /* 0x0000001c44008985 */ /* 0x0007e4000c101d08 */
.L_x_1473:
[----:B------:R-:W-:Y:S05]  /*14a10*/  BSYNC B0 ;  /* 0x0000000000007941 */ /* 0x000fea0003800000 */
.L_x_1472:
[----:B------:R-:W-:Y:S05]  /*14a20*/  BRA.DIV ~URZ, `(.L_x_1474) ;  /* 0x000035827f007947 */ /* 0x000fea000b800000 */
[----:B-1-3--:R1:W3:Y:S04]  /*14a30*/  SHFL.IDX PT, R28, R66, 0x1, 0x181f ;  /* 0x00381f00421c7f89 */ /* 0x00a2e800000e0000 */
[----:B------:R1:W2:Y:S02]  /*14a40*/  SHFL.IDX PT, R2, R9, 0x1, 0x181f ;  /* 0x00381f0009027f89 */ /* 0x0002a400000e0000 */
.L_x_1536:
        /* <DEDUP_REMOVED lines=8> */
[-C--:B------:R-:W-:Y:S02]  /*14ad0*/  @!P1 LEA R16, P4, R218, R2.reuse, 0x1 ;  /* 0x00000002da109211 */ /* 0x080fe400078808ff */
[C---:B------:R-:W-:Y:S02]  /*14ae0*/  @!P0 LEA R30, P3, R217.reuse, R2, 0x1 ;  /* 0x00000002d91e8211 */ /* 0x040fe400078608ff */
[-C--:B---3--:R-:W-:Y:S02]  /*14af0*/  @!P2 LEA.HI.X R19, R22, R28.reuse, R21, 0x1, P5 ;  /* 0x0000001c1613a211 */ /* 0x088fe400028f0c15 */
[-C--:B------:R-:W-:Y:S02]  /*14b00*/  @!P1 LEA.HI.X R17, R218, R28.reuse, R65, 0x1, P4 ;  /* 0x0000001cda119211 */ /* 0x080fe400020f0c41 */
[----:B------:R-:W-:Y:S01]  /*14b10*/  @!P0 LEA.HI.X R31, R217, R28, R20, 0x1, P3 ;  /* 0x0000001cd91f8211 */ /* 0x000fe200018f0c14 */
[----:B------:R2:W-:Y:S04]  /*14b20*/  @!P2 ST.E.128 [R18.64], R56 ;  /* 0x000000381200a985 */ /* 0x0005e8000c101d08 */
[----:B------:R2:W-:Y:S04]  /*14b30*/  @!P1 ST.E.128 [R16.64], R40 ;  /* 0x0000002810009985 */ /* 0x0005e8000c101d08 */
[----:B------:R2:W-:Y:S02]  /*14b40*/  @!P0 ST.E.128 [R30.64], R24 ;  /* 0x000000181e008985 */ /* 0x0005e4000c101d08 */
.L_x_1476:
[----:B------:R-:W-:Y:S05]  /*14b50*/  BSYNC B0 ;  /* 0x0000000000007941 */ /* 0x000fea0003800000 */
.L_x_1475:
[----:B------:R-:W-:Y:S05]  /*14b60*/  BRA.DIV ~URZ, `(.L_x_1477) ;  /* 0x000035027f007947 */ /* 0x000fea000b800000 */
[----:B--2---:R2:W1:Y:S02]  /*14b70*/  SHFL.IDX PT, R24, R66, 0x2, 0x181f ;  /* 0x00581f0042187f89 */ /* 0x00446400000e0000 */
.L_x_1537:
[----:B------:R-:W-:Y:S05]  /*14b80*/  BRA.DIV ~URZ, `(.L_x_1478) ;  /* 0x000035527f007947 */ /* 0x000fea000b800000 */
[----:B------:R2:W4:Y:S02]  /*14b90*/  SHFL.IDX PT, R2, R9, 0x2, 0x181f ;  /* 0x00581f0009027f89 */ /* 0x00052400000e0000 */
.L_x_1538:
        /* <DEDUP_REMOVED lines=9> */
[C---:B------:R-:W-:Y:S02]  /*14c30*/  @!P0 LEA R26, P3, R217.reuse, R2, 0x1 ;  /* 0x00000002d91a8211 */ /* 0x040fe400078608ff */
[-C--:B-1----:R-:W-:Y:S02]  /*14c40*/  @!P2 LEA.HI.X R19, R22, R24.reuse, R21, 0x1, P5 ;  /* 0x000000181613a211 */ /* 0x082fe400028f0c15 */
[-C--:B------:R-:W-:Y:S02]  /*14c50*/  @!P1 LEA.HI.X R17, R218, R24.reuse, R65, 0x1, P4 ;  /* 0x00000018da119211 */ /* 0x080fe400020f0c41 */
[----:B------:R-:W-:Y:S01]  /*14c60*/  @!P0 LEA.HI.X R27, R217, R24, R20, 0x1, P3 ;  /* 0x00000018d91b8211 */ /* 0x000fe200018f0c14 */
[----:B------:R1:W-:Y:S04]  /*14c70*/  @!P2 ST.E.128 [R18.64], R52 ;  /* 0x000000341200a985 */ /* 0x0003e8000c101d08 */
[----:B------:R1:W-:Y:S04]  /*14c80*/  @!P1 ST.E.128 [R16.64], R36 ;  /* 0x0000002410009985 */ /* 0x0003e8000c101d08 */
[----:B------:R1:W-:Y:S02]  /*14c90*/  @!P0 ST.E.128 [R26.64], R12 ;  /* 0x0000000c1a008985 */ /* 0x0003e4000c101d08 */
.L_x_1480:
[----:B------:R-:W-:Y:S05]  /*14ca0*/  BSYNC B0 ;  /* 0x0000000000007941 */ /* 0x000fea0003800000 */
.L_x_1479:
[----:B------:R-:W-:Y:S05]  /*14cb0*/  BRA.DIV ~URZ, `(.L_x_1481) ;  /* 0x000034827f007947 */ /* 0x000fea000b800000 */
[----:B-12---:R-:W1:Y:S04]  /*14cc0*/  SHFL.IDX PT, R66, R66, 0x3, 0x181f ;  /* 0x00781f0042427f89 */ /* 0x006e6800000e0000 */
[----:B----4-:R2:W4:Y:S02]  /*14cd0*/  SHFL.IDX PT, R2, R9, 0x3, 0x181f ;  /* 0x00781f0009027f89 */ /* 0x01052400000e0000 */
.L_x_1539:
[----:B------:R-:W-:-:S04]  /*14ce0*/  IADD3 R64, R64, 0x60, RZ ;  /* 0x0000006040407810 */ /* 0x000fc80007ffe0ff */
[----:B------:R-:W-:-:S13]  /*14cf0*/  ISETP.GE.AND P0, PT, R64, R23, PT ;  /* 0x000000174000720c */ /* 0x000fda0003f06270 */
[----:B------:R-:W-:Y:S05]  /*14d00*/  @P0 BRA `(.L_x_1482) ;  /* 0x00001f1000000947 */ /* 0x000fea0003800000 */
[----:B------:R-:W-:Y:S02]  /*14d10*/  ISETP.GE.AND P1, PT, R22, c[0x0][0x3c8], PT ;  /* 0x0000f20016007a0c */ /* 0x000fe40003f26270 */
[----:B------:R-:W-:-:S11]  /*14d20*/  ISETP.GE.AND P0, PT, R218, c[0x0][0x3c8], PT ;  /* 0x0000f200da007a0c */ /* 0x000fd60003f06270 */
[-C--:B----4-:R-:W-:Y:S02]  /*14d30*/  @!P1 LEA R12, P3, R22, R2.reuse, 0x1 ;  /* 0x00000002160c9211 */ /* 0x090fe400078608ff */
[----:B------:R-:W-:Y:S02]  /*14d40*/  @!P0 LEA R8, P2, R218, R2, 0x1 ;  /* 0x00000002da088211 */ /* 0x000fe400078408ff */
[-C--:B-1----:R-:W-:Y:S02]  /*14d50*/  @!P1 LEA.HI.X R13, R22, R66.reuse, R21, 0x1, P3 ;  /* 0x00000042160d9211 */ /* 0x082fe400018f0c15 */
[----:B--2---:R-:W-:-:S03]  /*14d60*/  @!P0 LEA.HI.X R9, R218, R66, R65, 0x1, P2 ;  /* 0x00000042da098211 */ /* 0x004fc600010f0c41 */
[----:B------:R1:W-:Y:S04]  /*14d70*/  @!P1 ST.E.128 [R12.64], R48 ;  /* 0x000000300c009985 */ /* 0x0003e8000c101d08 */
[----:B------:R1:W-:Y:S01]  /*14d80*/  @!P0 ST.E.128 [R8.64], R32 ;  /* 0x0000002008008985 */ /* 0x0003e2000c101d08 */
[----:B------:R-:W-:-:S13]  /*14d90*/  ISETP.GE.AND P0, PT, R217, c[0x0][0x3c8], PT ;  /* 0x0000f200d9007a0c */ /* 0x000fda0003f06270 */
[----:B------:R-:W-:Y:S05]  /*14da0*/  @P0 BRA `(.L_x_1482) ;  /* 0x00001e7000000947 */ /* 0x000fea0003800000 */
[----:B-1----:R-:W-:-:S04]  /*14db0*/  LEA R8, P0, R217, R2, 0x1 ;  /* 0x00000002d9087211 */ /* 0x002fc800078008ff */
[----:B------:R-:W-:-:S05]  /*14dc0*/  LEA.HI.X R9, R217, R66, R20, 0x1, P0 ;  /* 0x00000042d9097211 */ /* 0x000fca00000f0c14 */
[----:B------:R1:W-:Y:S01]  /*14dd0*/  ST.E.128 [R8.64], R4 ;  /* 0x0000000408007985 */ /* 0x0003e2000c101d08 */
[----:B------:R-:W-:Y:S05]  /*14de0*/  BRA `(.L_x_1482) ;  /* 0x00001e3000007947 */ /* 0x000fea0003800000 */
.L_x_1469:
[----:B------:R-:W-:Y:S02]  /*14df0*/  IMAD R19, R19, c[0x0][0x408], RZ ;  /* 0x0001020013137a24 */ /* 0x000fe400078e02ff */
[----:B------:R-:W-:-:S04]  /*14e00*/  IMAD.WIDE.U32 R16, R2, c[0x0][0x408], RZ ;  /* 0x0001020002107a25 */ /* 0x000fc800078e00ff */
[----:B------:R-:W-:Y:S01]  /*14e10*/  IMAD R19, R2, c[0x0][0x40c], R19 ;  /* 0x0001030002137a24 */ /* 0x000fe200078e0213 */
[----:B------:R-:W-:Y:S01]  /*14e20*/  MOV R22, R16 ;  /* 0x0000001000167202 */ /* 0x000fe20000000f00 */
[----:B-1----:R-:W-:Y:S01]  /*14e30*/  @P3 IMAD.HI.U32 R0, R18, c[0x0][0x4ec], RZ ;  /* 0x00013b0012003a27 */ /* 0x002fe200078e00ff */
[----:B------:R-:W-:Y:S02]  /*14e40*/  MOV R2, R18 ;  /* 0x0000001200027202 */ /* 0x000fe40000000f00 */
[----:B------:R-:W-:Y:S02]  /*14e50*/  IADD3 R23, R17, R19, RZ ;  /* 0x0000001311177210 */ /* 0x000fe40007ffe0ff */
[----:B------:R-:W-:Y:S02]  /*14e60*/  SHF.R.S32.HI R17, RZ, 0x1f, R224 ;  /* 0x0000001fff117819 */ /* 0x000fe400000114e0 */
[----:B------:R-:W-:Y:S01]  /*14e70*/  @P3 SHF.R.U32.HI R2, RZ, c[0x0][0x4f0], R0 ;  /* 0x00013c00ff023a19 */ /* 0x000fe20000011600 */
[----:B------:R-:W-:-:S03]  /*14e80*/  IMAD.WIDE.U32 R22, R225, c[0x0][0x438], R22 ;  /* 0x00010e00e1167a25 */ /* 0x000fc600078e0016 */
[----:B------:R-:W-:Y:S01]  /*14e90*/  SHF.R.S32.HI R19, RZ, 0x1f, R2 ;  /* 0x0000001fff137819 */ /* 0x000fe20000011402 */
[----:B------:R-:W-:Y:S02]  /*14ea0*/  IMAD R17, R17, c[0x0][0x440], RZ ;  /* 0x0001100011117a24 */ /* 0x000fe400078e02ff */
[----:B------:R-:W-:Y:S02]  /*14eb0*/  IMAD R23, R225, c[0x0][0x43c], R23 ;  /* 0x00010f00e1177a24 */ /* 0x000fe400078e0217 */
[C---:B------:R-:W-:Y:S02]  /*14ec0*/  IMAD R17, R224.reuse, c[0x0][0x444], R17 ;  /* 0x00011100e0117a24 */ /* 0x040fe400078e0211 */
[----:B------:R-:W-:-:S04]  /*14ed0*/  IMAD.WIDE.U32 R22, R224, c[0x0][0x440], R22 ;  /* 0x00011000e0167a25 */ /* 0x000fc800078e0016 */
[----:B------:R-:W-:Y:S01]  /*14ee0*/  IMAD R19, R19, c[0x0][0x430], RZ ;  /* 0x00010c0013137a24 */ /* 0x000fe200078e02ff */
[----:B------:R-:W-:Y:S02]  /*14ef0*/  IADD3 R23, R23, R17, RZ ;  /* 0x0000001117177210 */ /* 0x000fe40007ffe0ff */
[C---:B------:R-:W-:Y:S01]  /*14f00*/  IADD3 R17, -R2.reuse, RZ, RZ ;  /* 0x000000ff02117210 */ /* 0x040fe20007ffe1ff */
[----:B------:R-:W-:Y:S02]  /*14f10*/  IMAD R19, R2, c[0x0][0x434], R19 ;  /* 0x00010d0002137a24 */ /* 0x000fe400078e0213 */
[----:B------:R-:W-:-:S04]  /*14f20*/  IMAD.WIDE.U32 R22, R227, c[0x0][0x448], R22 ;  /* 0x00011200e3167a25 */ /* 0x000fc800078e0016 */
[----:B------:R-:W-:Y:S02]  /*14f30*/  IMAD R23, R227, c[0x0][0x44c], R23 ;  /* 0x00011300e3177a24 */ /* 0x000fe400078e0217 */
[----:B------:R-:W-:Y:S02]  /*14f40*/  IMAD R17, R17, c[0x0][0x4e8], R18 ;  /* 0x00013a0011117a24 */ /* 0x000fe400078e0212 */
[----:B------:R-:W-:-:S03]  /*14f50*/  IMAD.WIDE.U32 R22, R2, c[0x0][0x430], R22 ;  /* 0x00010c0002167a25 */ /* 0x000fc600078e0016 */
[----:B------:R-:W-:Y:S02]  /*14f60*/  SHF.R.S32.HI R0, RZ, 0x1f, R17 ;  /* 0x0000001fff007819 */ /* 0x000fe40000011411 */
[----:B------:R-:W-:-:S03]  /*14f70*/  IADD3 R23, R23, R19, RZ ;  /* 0x0000001317177210 */ /* 0x000fc60007ffe0ff */
[----:B------:R-:W-:Y:S02]  /*14f80*/  IMAD R0, R0, c[0x0][0x428], RZ ;  /* 0x00010a0000007a24 */ /* 0x000fe400078e02ff */
[----:B------:R-:W-:-:S04]  /*14f90*/  IMAD.WIDE.U32 R18, R17, c[0x0][0x428], R22 ;  /* 0x00010a0011127a25 */ /* 0x000fc800078e0016 */
[----:B------:R-:W-:Y:S01]  /*14fa0*/  IMAD R17, R17, c[0x0][0x42c], R0 ;  /* 0x00010b0011117a24 */ /* 0x000fe200078e0200 */
[----:B------:R-:W-:-:S04]  /*14fb0*/  LEA R168, P1, R18, c[0x0][0x400], 0x2 ;  /* 0x0001000012a87a11 */ /* 0x000fc800078210ff */
[----:B------:R-:W-:-:S04]  /*14fc0*/  IADD3 R17, R19, R17, RZ ;  /* 0x0000001113117210 */ /* 0x000fc80007ffe0ff */
[----:B------:R-:W-:Y:S01]  /*14fd0*/  LEA.HI.X R167, R18, c[0x0][0x404], R17, 0x2, P1 ;  /* 0x0001010012a77a11 */ /* 0x000fe200008f1411 */
[----:B------:R-:W-:Y:S05]  /*14fe0*/  BRA.DIV ~URZ, `(.L_x_1483) ;  /* 0x000032127f007947 */ /* 0x000fea000b800000 */
[----:B------:R1:W2:Y:S02]  /*14ff0*/  SHFL.IDX PT, R169, R167, RZ, 0x1c1f ;  /* 0x001c1fffa7a97589 */ /* 0x0002a400000e0000 */
.L_x_1540:
[----:B------:R-:W-:Y:S05]  /*15000*/  BRA.DIV ~URZ, `(.L_x_1484) ;  /* 0x000032627f007947 */ /* 0x000fea000b800000 */
[----:B------:R3:W4:Y:S02]  /*15010*/  SHFL.IDX PT, R2, R168, RZ, 0x1c1f ;  /* 0x001c1fffa8027589 */ /* 0x00072400000e0000 */
.L_x_1541:
[----:B------:R-:W-:Y:S01]  /*15020*/  LOP3.LUT R20, R20, 0x7ffffffc, RZ, 0xc0, !PT ;  /* 0x7ffffffc14147812 */ /* 0x000fe200078ec0ff */
[----:B------:R-:W-:Y:S04]  /*15030*/  BSSY B0, `(.L_x_1485) ;  /* 0x0000093000007945 */ /* 0x000fe80003800000 */
        /* <DEDUP_REMOVED lines=56> */
[-C--:B------:R-:W-:Y:S02]  /*153c0*/  @!P0 LEA R16, P2, R25, R2.reuse, 0x2 ;  /* 0x0000000219108211 */ /* 0x080fe400078410ff */
[----:B------:R-:W-:Y:S01]  /*153d0*/  @!P3 LEA R170, P5, R163, R2, 0x2 ;  /* 0x00000002a3aab211 */ /* 0x000fe200078a10ff */
[----:B------:R-:W-:Y:S01]  /*153e0*/  @!P1 IMAD.WIDE R18, R166, 0x4, R18 ;  /* 0x00000004a6129825 */ /* 0x000fe200078e0212 */
[----:B------:R-:W-:Y:S02]  /*153f0*/  @!P0 LEA.HI.X R17, R25, R169, R24, 0x2, P2 ;  /* 0x000000a919118211 */ /* 0x000fe400010f1418 */
[----:B------:R-:W-:Y:S02]  /*15400*/  ISETP.GE.AND P2, PT, R159, c[0x0][0x3c8], PT ;  /* 0x0000f2009f007a0c */ /* 0x000fe40003f46270 */
[----:B------:R2:W-:Y:S01]  /*15410*/  @!P1 ST.E.64 [R18.64], R132 ;  /* 0x0000008412009985 */ /* 0x0005e2000c101b08 */
[----:B------:R-:W-:-:S02]  /*15420*/  ISETP.GE.AND P1, PT, R157, c[0x0][0x3c8], PT ;  /* 0x0000f2009d007a0c */ /* 0x000fc40003f26270 */
[----:B------:R-:W-:Y:S01]  /*15430*/  @!P3 LEA.HI.X R171, R163, R169, R162, 0x2, P5 ;  /* 0x000000a9a3abb211 */ /* 0x000fe200028f14a2 */
[----:B------:R4:W-:Y:S01]  /*15440*/  @!P0 ST.E.64 [R16.64], R128 ;  /* 0x0000008010008985 */ /* 0x0009e2000c101b08 */
[----:B------:R-:W-:-:S03]  /*15450*/  @!P4 LEA R172, P0, R161, R2, 0x2 ;  /* 0x00000002a1acc211 */ /* 0x000fc600078010ff */
[----:B------:R5:W-:Y:S01]  /*15460*/  @!P3 ST.E.64 [R170.64], R124 ;  /* 0x0000007caa00b985 */ /* 0x000be2000c101b08 */
[-C--:B------:R-:W-:Y:S02]  /*15470*/  @!P4 LEA.HI.X R173, R161, R169.reuse, R160, 0x2, P0 ;  /* 0x000000a9a1adc211 */ /* 0x080fe400000f14a0 */
[----:B------:R-:W-:Y:S02]  /*15480*/  @!P2 LEA R174, P5, R159, R2, 0x2 ;  /* 0x000000029faea211 */ /* 0x000fe400078a10ff */
[----:B------:R-:W-:Y:S01]  /*15490*/  ISETP.GE.AND P3, PT, R153, c[0x0][0x3c8], PT ;  /* 0x0000f20099007a0c */ /* 0x000fe20003f66270 */
[----:B------:R1:W-:Y:S01]  /*154a0*/  @!P4 ST.E.64 [R172.64], R120 ;  /* 0x00000078ac00c985 */ /* 0x0003e2000c101b08 */
[----:B------:R-:W-:Y:S02]  /*154b0*/  @!P2 LEA.HI.X R175, R159, R169, R158, 0x2, P5 ;  /* 0x000000a99fafa211 */ /* 0x000fe400028f149e */
[----:B------:R-:W-:-:S03]  /*154c0*/  ISETP.GE.AND P4, PT, R149, c[0x0][0x3c8], PT ;  /* 0x0000f20095007a0c */ /* 0x000fc60003f86270 */
[----:B------:R3:W-:Y:S01]  /*154d0*/  @!P2 ST.E.64 [R174.64], R116 ;  /* 0x00000074ae00a985 */ /* 0x0007e2000c101b08 */
[----:B------:R-:W-:Y:S02]  /*154e0*/  ISETP.GE.AND P2, PT, R81, c[0x0][0x3c8], PT ;  /* 0x0000f20051007a0c */ /* 0x000fe40003f46270 */
[----:B--2---:R-:W-:-:S04]  /*154f0*/  @!P1 LEA R18, P0, R157, R2, 0x2 ;  /* 0x000000029d129211 */ /* 0x004fc800078010ff */
[-C--:B------:R-:W-:Y:S02]  /*15500*/  @!P1 LEA.HI.X R19, R157, R169.reuse, R156, 0x2, P0 ;  /* 0x000000a99d139211 */ /* 0x080fe400000f149c */
[-C--:B----4-:R-:W-:Y:S02]  /*15510*/  @!P3 LEA R16, P5, R153, R2.reuse, 0x2 ;  /* 0x000000029910b211 */ /* 0x090fe400078a10ff */
[----:B-----5:R-:W-:Y:S01]  /*15520*/  @!P4 LEA R124, P0, R149, R2, 0x2 ;  /* 0x00000002957cc211 */ /* 0x020fe200078010ff */
[----:B------:R2:W-:Y:S01]  /*15530*/  @!P1 ST.E.64 [R18.64], R112 ;  /* 0x0000007012009985 */ /* 0x0005e2000c101b08 */
[----:B------:R-:W-:Y:S02]  /*15540*/  ISETP.GE.AND P1, PT, R77, c[0x0][0x3c8], PT ;  /* 0x0000f2004d007a0c */ /* 0x000fe40003f26270 */
[-C--:B------:R-:W-:Y:S02]  /*15550*/  @!P3 LEA.HI.X R17, R153, R169.reuse, R152, 0x2, P5 ;  /* 0x000000a99911b211 */ /* 0x080fe400028f1498 */
[----:B------:R-:W-:-:S02]  /*15560*/  @!P4 LEA.HI.X R125, R149, R169, R148, 0x2, P0 ;  /* 0x000000a9957dc211 */ /* 0x000fc400000f1494 */
[-C--:B-1----:R-:W-:Y:S01]  /*15570*/  @!P2 LEA R120, P5, R81, R2.reuse, 0x2 ;  /* 0x000000025178a211 */ /* 0x082fe200078a10ff */
[----:B------:R1:W-:Y:S01]  /*15580*/  @!P3 ST.E.64 [R16.64], R108 ;  /* 0x0000006c1000b985 */ /* 0x0003e2000c101b08 */
[----:B------:R-:W-:Y:S02]  /*15590*/  ISETP.GE.AND P3, PT, R37, c[0x0][0x3c8], PT ;  /* 0x0000f20025007a0c */ /* 0x000fe40003f66270 */
[----:B------:R-:W-:Y:S01]  /*155a0*/  @!P2 LEA.HI.X R121, R81, R169, R80, 0x2, P5 ;  /* 0x000000a95179a211 */ /* 0x000fe200028f1450 */
[----:B------:R4:W-:Y:S01]  /*155b0*/  @!P4 ST.E.64 [R124.64], R104 ;  /* 0x000000687c00c985 */ /* 0x0009e2000c101b08 */
[----:B------:R-:W-:Y:S02]  /*155c0*/  ISETP.GE.AND P4, PT, R35, c[0x0][0x3c8], PT ;  /* 0x0000f20023007a0c */ /* 0x000fe40003f86270 */
[----:B---3--:R-:W-:Y:S01]  /*155d0*/  @!P1 LEA R116, P0, R77, R2, 0x2 ;  /* 0x000000024d749211 */ /* 0x008fe200078010ff */
[----:B------:R3:W-:Y:S01]  /*155e0*/  @!P2 ST.E.64 [R120.64], R40 ;  /* 0x000000287800a985 */ /* 0x0007e2000c101b08 */
[----:B------:R-:W-:-:S02]  /*155f0*/  ISETP.GE.AND P2, PT, R33, c[0x0][0x3c8], PT ;  /* 0x0000f20021007a0c */ /* 0x000fc40003f46270 */
[----:B------:R-:W-:-:S05]  /*15600*/  @!P1 LEA.HI.X R117, R77, R169, R76, 0x2, P0 ;  /* 0x000000a94d759211 */ /* 0x000fca00000f144c */
[----:B------:R5:W-:Y:S01]  /*15610*/  @!P1 ST.E.64 [R116.64], R44 ;  /* 0x0000002c74009985 */ /* 0x000be2000c101b08 */
[----:B------:R-:W-:Y:S02]  /*15620*/  ISETP.GE.AND P1, PT, R31, c[0x0][0x3c8], PT ;  /* 0x0000f2001f007a0c */ /* 0x000fe40003f26270 */
[----:B--2---:R-:W-:-:S04]  /*15630*/  @!P3 LEA R18, P5, R37, R2, 0x2 ;  /* 0x000000022512b211 */ /* 0x004fc800078a10ff */
[----:B------:R-:W-:Y:S02]  /*15640*/  @!P3 LEA.HI.X R19, R37, R169, R36, 0x2, P5 ;  /* 0x000000a92513b211 */ /* 0x000fe400028f1424 */
[----:B-1----:R-:W-:-:S03]  /*15650*/  @!P4 LEA R16, P0, R35, R2, 0x2 ;  /* 0x000000022310c211 */ /* 0x002fc600078010ff */
[----:B------:R1:W-:Y:S01]  /*15660*/  @!P3 ST.E.64 [R18.64], R48 ;  /* 0x000000301200b985 */ /* 0x0003e2000c101b08 */
[----:B------:R-:W-:Y:S02]  /*15670*/  ISETP.GE.AND P3, PT, R27, c[0x0][0x3c8], PT ;  /* 0x0000f2001b007a0c */ /* 0x000fe40003f66270 */
[-C--:B------:R-:W-:Y:S02]  /*15680*/  @!P4 LEA.HI.X R17, R35, R169.reuse, R34, 0x2, P0 ;  /* 0x000000a92311c211 */ /* 0x080fe400000f1422 */
[-C--:B----4-:R-:W-:Y:S02]  /*15690*/  @!P2 LEA R104, P5, R33, R2.reuse, 0x2 ;  /* 0x000000022168a211 */ /* 0x090fe400078a10ff */
[----:B---3--:R-:W-:Y:S01]  /*156a0*/  @!P1 LEA R40, P0, R31, R2, 0x2 ;  /* 0x000000021f289211 */ /* 0x008fe200078010ff */
[----:B------:R2:W-:Y:S01]  /*156b0*/  @!P4 ST.E.64 [R16.64], R52 ;  /* 0x000000341000c985 */ /* 0x0005e2000c101b08 */
[----:B------:R-:W-:Y:S02]  /*156c0*/  @!P2 LEA.HI.X R105, R33, R169, R32, 0x2, P5 ;  /* 0x000000a92169a211 */ /* 0x000fe400028f1420 */
[----:B------:R-:W-:-:S02]  /*156d0*/  ISETP.GE.AND P4, PT, R23, c[0x0][0x3c8], PT ;  /* 0x0000f20017007a0c */ /* 0x000fc40003f86270 */
[-C--:B------:R-:W-:Y:S01]  /*156e0*/  @!P1 LEA.HI.X R41, R31, R169.reuse, R30, 0x2, P0 ;  /* 0x000000a91f299211 */ /* 0x080fe200000f141e */
[----:B------:R-:W-:Y:S01]  /*156f0*/  @!P2 ST.E.64 [R104.64], R56 ;  /* 0x000000386800a985 */ /* 0x000fe2000c101b08 */
[----:B------:R-:W-:Y:S02]  /*15700*/  ISETP.GE.AND P2, PT, R21, c[0x0][0x3c8], PT ;  /* 0x0000f20015007a0c */ /* 0x000fe40003f46270 */
[----:B-----5:R-:W-:Y:S01]  /*15710*/  @!P3 LEA R44, P5, R27, R2, 0x2 ;  /* 0x000000021b2cb211 */ /* 0x020fe200078a10ff */
[----:B------:R3:W-:Y:S01]  /*15720*/  @!P1 ST.E.64 [R40.64], R60 ;  /* 0x0000003c28009985 */ /* 0x0007e2000c101b08 */
[----:B------:R-:W-:Y:S02]  /*15730*/  ISETP.GE.AND P1, PT, R151, c[0x0][0x3c8], PT ;  /* 0x0000f20097007a0c */ /* 0x000fe40003f26270 */
[----:B------:R-:W-:Y:S02]  /*15740*/  @!P3 LEA.HI.X R45, R27, R169, R26, 0x2, P5 ;  /* 0x000000a91b2db211 */ /* 0x000fe400028f141a */
[----:B------:R-:W-:-:S03]  /*15750*/  ISETP.GE.AND P5, PT, R155, c[0x0][0x3c8], PT ;  /* 0x0000f2009b007a0c */ /* 0x000fc60003fa6270 */
[----:B------:R4:W-:Y:S01]  /*15760*/  @!P3 ST.E.64 [R44.64], R64 ;  /* 0x000000402c00b985 */ /* 0x0009e2000c101b08 */
[----:B-1----:R-:W-:-:S05]  /*15770*/  @!P4 LEA R18, P0, R23, R2, 0x2 ;  /* 0x000000021712c211 */ /* 0x002fca00078010ff */
[-C--:B------:R-:W-:Y:S02]  /*15780*/  @!P1 LEA R48, P3, R151, R2.reuse, 0x2 ;  /* 0x0000000297309211 */ /* 0x080fe400078610ff */
[-C--:B------:R-:W-:Y:S02]  /*15790*/  @!P4 LEA.HI.X R19, R23, R169.reuse, R22, 0x2, P0 ;  /* 0x000000a91713c211 */ /* 0x080fe400000f1416 */
[-C--:B------:R-:W-:Y:S02]  /*157a0*/  @!P1 LEA.HI.X R49, R151, R169.reuse, R150, 0x2, P3 ;  /* 0x000000a997319211 */ /* 0x080fe400018f1496 */
[----:B--2---:R-:W-:Y:S01]  /*157b0*/  @!P2 LEA R16, P0, R21, R2, 0x2 ;  /* 0x000000021510a211 */ /* 0x004fe200078010ff */
[----:B------:R1:W-:Y:S01]  /*157c0*/  @!P4 ST.E.64 [R18.64], R68 ;  /* 0x000000441200c985 */ /* 0x0003e2000c101b08 */
[----:B------:R-:W-:Y:S02]  /*157d0*/  ISETP.GE.AND P4, PT, R135, c[0x0][0x3c8], PT ;  /* 0x0000f20087007a0c */ /* 0x000fe40003f86270 */
[----:B------:R-:W-:-:S05]  /*157e0*/  @!P2 LEA.HI.X R17, R21, R169, R20, 0x2, P0 ;  /* 0x000000a91511a211 */ /* 0x000fca00000f1414 */
[----:B------:R2:W-:Y:S01]  /*157f0*/  @!P2 ST.E.64 [R16.64], R72 ;  /* 0x000000481000a985 */ /* 0x0005e2000c101b08 */
[-C--:B---3--:R-:W-:Y:S02]  /*15800*/  @!P6 LEA R40, P0, R165, R2.reuse, 0x2 ;  /* 0x00000002a528e211 */ /* 0x088fe400078010ff */
[----:B------:R-:W-:Y:S01]  /*15810*/  ISETP.GE.AND P2, PT, R79, c[0x0][0x3c8], PT ;  /* 0x0000f2004f007a0c */ /* 0x000fe20003f46270 */
[----:B------:R3:W-:Y:S01]  /*15820*/  @!P1 ST.E.64 [R48.64], R4 ;  /* 0x0000000430009985 */ /* 0x0007e2000c101b08 */
[----:B------:R-:W-:Y:S02]  /*15830*/  @!P6 LEA.HI.X R41, R165, R169, R164, 0x2, P0 ;  /* 0x000000a9a529e211 */ /* 0x000fe400000f14a4 */
[----:B------:R-:W-:Y:S02]  /*15840*/  ISETP.GE.AND P1, PT, R39, c[0x0][0x3c8], PT ;  /* 0x0000f20027007a0c */ /* 0x000fe40003f26270 */
[----:B------:R-:W-:Y:S01]  /*15850*/  ISETP.GE.AND P0, PT, R29, c[0x0][0x3c8], PT ;  /* 0x0000f2001d007a0c */ /* 0x000fe20003f06270 */
[----:B------:R3:W-:Y:S01]  /*15860*/  @!P6 ST.E.64 [R40.64], R6 ;  /* 0x000000062800e985 */ /* 0x0007e2000c101b08 */
[----:B----4-:R-:W-:-:S04]  /*15870*/  @!P4 LEA R44, P6, R135, R2, 0x2 ;  /* 0x00000002872cc211 */ /* 0x010fc800078c10ff */
[----:B------:R-:W-:Y:S02]  /*15880*/  @!P4 LEA.HI.X R45, R135, R169, R134, 0x2, P6 ;  /* 0x000000a9872dc211 */ /* 0x000fe400030f1486 */
[----:B-1----:R-:W-:-:S04]  /*15890*/  @!P5 LEA R18, P3, R155, R2, 0x2 ;  /* 0x000000029b12d211 */ /* 0x002fc800078610ff */
[----:B------:R-:W-:Y:S02]  /*158a0*/  @!P5 LEA.HI.X R19, R155, R169, R154, 0x2, P3 ;  /* 0x000000a99b13d211 */ /* 0x000fe400018f149a */
[----:B--2---:R-:W-:-:S03]  /*158b0*/  @!P2 LEA R16, P3, R79, R2, 0x2 ;  /* 0x000000024f10a211 */ /* 0x004fc600078610ff */
[----:B------:R1:W-:Y:S01]  /*158c0*/  @!P5 ST.E.64 [R18.64], R84 ;  /* 0x000000541200d985 */ /* 0x0003e2000c101b08 */
[----:B---3--:R-:W-:-:S03]  /*158d0*/  @!P1 LEA R4, P5, R39, R2, 0x2 ;  /* 0x0000000227049211 */ /* 0x008fc600078a10ff */
[----:B------:R1:W-:Y:S01]  /*158e0*/  @!P4 ST.E.64 [R44.64], R88 ;  /* 0x000000582c00c985 */ /* 0x0003e2000c101b08 */
[-C--:B------:R-:W-:Y:S02]  /*158f0*/  @!P2 LEA.HI.X R17, R79, R169.reuse, R78, 0x2, P3 ;  /* 0x000000a94f11a211 */ /* 0x080fe400018f144e */
[----:B------:R-:W-:Y:S02]  /*15900*/  @!P0 LEA R48, P3, R29, R2, 0x2 ;  /* 0x000000021d308211 */ /* 0x000fe400078610ff */
[-C--:B------:R-:W-:Y:S01]  /*15910*/  @!P1 LEA.HI.X R5, R39, R169.reuse, R38, 0x2, P5 ;  /* 0x000000a927059211 */ /* 0x080fe200028f1426 */
[----:B------:R1:W-:Y:S01]  /*15920*/  @!P2 ST.E.64 [R16.64], R92 ;  /* 0x0000005c1000a985 */ /* 0x0003e2000c101b08 */
[----:B------:R-:W-:-:S03]  /*15930*/  @!P0 LEA.HI.X R49, R29, R169, R28, 0x2, P3 ;  /* 0x000000a91d318211 */ /* 0x000fc600018f141c */
[----:B------:R1:W-:Y:S04]  /*15940*/  @!P1 ST.E.64 [R4.64], R96 ;  /* 0x0000006004009985 */ /* 0x0003e8000c101b08 */
[----:B------:R1:W-:Y:S02]  /*15950*/  @!P0 ST.E.64 [R48.64], R100 ;  /* 0x0000006430008985 */ /* 0x0003e4000c101b08 */
.L_x_1486:
[----:B------:R-:W-:Y:S05]  /*15960*/  BSYNC B0 ;  /* 0x0000000000007941 */ /* 0x000fea0003800000 */
.L_x_1485:
[----:B------:R-:W-:Y:S05]  /*15970*/  BRA.DIV ~URZ, `(.L_x_1487) ;  /* 0x000029527f007947 */ /* 0x000fea000b800000 */
[----:B-1----:R-:W1:Y:S04]  /*15980*/  SHFL.IDX PT, R167, R167, 0x1, 0x1c1f ;  /* 0x003c1f00a7a77f89 */ /* 0x002e6800000e0000 */
[----:B----4-:R4:W3:Y:S02]  /*15990*/  SHFL.IDX PT, R2, R168, 0x1, 0x1c1f ;  /* 0x003c1f00a8027f89 */ /* 0x0108e400000e0000 */
.L_x_1542:
[----:B------:R-:W-:-:S13]  /*159a0*/  ISETP.NE.AND P0, PT, R9, RZ, PT ;  /* 0x000000ff0900720c */ /* 0x000fda0003f05270 */
[----:B------:R-:W-:Y:S05]  /*159b0*/  @P0 BRA `(.L_x_1482) ;  /* 0x0000126000000947 */ /* 0x000fea0003800000 */
[----:B------:R-:W-:Y:S02]  /*159c0*/  ISETP.GE.AND P3, PT, R25, c[0x0][0x3c8], PT ;  /* 0x0000f20019007a0c */ /* 0x000fe40003f66270 */
[----:B------:R-:W-:Y:S02]  /*159d0*/  ISETP.GE.AND P2, PT, R163, c[0x0][0x3c8], PT ;  /* 0x0000f200a3007a0c */ /* 0x000fe40003f46270 */
[----:B------:R-:W-:Y:S02]  /*159e0*/  ISETP.GE.AND P1, PT, R161, c[0x0][0x3c8], PT ;  /* 0x0000f200a1007a0c */ /* 0x000fe40003f26270 */
[----:B------:R-:W-:Y:S02]  /*159f0*/  ISETP.GE.AND P4, PT, R166, c[0x0][0x3c8], PT ;  /* 0x0000f200a6007a0c */ /* 0x000fe40003f86270 */
[----:B------:R-:W-:-:S05]  /*15a00*/  ISETP.GE.AND P0, PT, R159, c[0x0][0x3c8], PT ;  /* 0x0000f2009f007a0c */ /* 0x000fca0003f06270 */
[-C--:B---3--:R-:W-:Y:S02]  /*15a10*/  @!P3 LEA R6, P6, R25, R2.reuse, 0x2 ;  /* 0x000000021906b211 */ /* 0x088fe400078c10ff */
[-C--:B------:R-:W-:Y:S02]  /*15a20*/  @!P2 LEA R4, P5, R163, R2.reuse, 0x2 ;  /* 0x00000002a304a211 */ /* 0x080fe400078a10ff */
[-C--:B-1----:R-:W-:Y:S02]  /*15a30*/  @!P3 LEA.HI.X R7, R25, R167.reuse, R24, 0x2, P6 ;  /* 0x000000a71907b211 */ /* 0x082fe400030f1418 */
[-C--:B------:R-:W-:Y:S01]  /*15a40*/  @!P1 LEA R16, P6, R161, R2.reuse, 0x2 ;  /* 0x00000002a1109211 */ /* 0x080fe200078c10ff */
[----:B------:R-:W-:Y:S01]  /*15a50*/  @!P4 IMAD.MOV.U32 R18, RZ, RZ, R2 ;  /* 0x000000ffff12c224 */ /* 0x000fe200078e0002 */
[----:B------:R-:W-:Y:S01]  /*15a60*/  @!P2 LEA.HI.X R5, R163, R167, R162, 0x2, P5 ;  /* 0x000000a7a305a211 */ /* 0x000fe200028f14a2 */
[----:B------:R-:W-:Y:S01]  /*15a70*/  @!P4 IMAD.MOV.U32 R19, RZ, RZ, R167 ;  /* 0x000000ffff13c224 */ /* 0x000fe200078e00a7 */
[----:B------:R-:W-:-:S02]  /*15a80*/  @!P0 LEA R8, P5, R159, R2, 0x2 ;  /* 0x000000029f088211 */ /* 0x000fc400078a10ff */
[-C--:B------:R-:W-:Y:S01]  /*15a90*/  @!P1 LEA.HI.X R17, R161, R167.reuse, R160, 0x2, P6 ;  /* 0x000000a7a1119211 */ /* 0x080fe200030f14a0 */
[----:B------:R-:W-:Y:S01]  /*15aa0*/  @!P4 IMAD.WIDE R18, R166, 0x4, R18 ;  /* 0x00000004a612c825 */ /* 0x000fe200078e0212 */
[----:B------:R-:W-:Y:S02]  /*15ab0*/  ISETP.GE.AND P6, PT, R157, c[0x0][0x3c8], PT ;  /* 0x0000f2009d007a0c */ /* 0x000fe40003fc6270 */
[----:B------:R-:W-:Y:S02]  /*15ac0*/  @!P0 LEA.HI.X R9, R159, R167, R158, 0x2, P5 ;  /* 0x000000a79f098211 */ /* 0x000fe400028f149e */
[----:B------:R-:W-:Y:S01]  /*15ad0*/  ISETP.GE.AND P5, PT, R153, c[0x0][0x3c8], PT ;  /* 0x0000f20099007a0c */ /* 0x000fe20003fa6270 */
[----:B------:R1:W-:Y:S01]  /*15ae0*/  @!P4 ST.E.64 [R18.64], R12 ;  /* 0x0000000c1200c985 */ /* 0x0003e2000c101b08 */
[----:B------:R-:W-:-:S03]  /*15af0*/  ISETP.GE.AND P4, PT, R149, c[0x0][0x3c8], PT ;  /* 0x0000f20095007a0c */ /* 0x000fc60003f86270 */
[----:B------:R-:W-:Y:S01]  /*15b00*/  @!P3 ST.E.64 [R6.64], R130 ;  /* 0x000000820600b985 */ /* 0x000fe2000c101b08 */
[----:B------:R-:W-:-:S03]  /*15b10*/  ISETP.GE.AND P3, PT, R81, c[0x0][0x3c8], PT ;  /* 0x0000f20051007a0c */ /* 0x000fc60003f66270 */
[----:B------:R3:W-:Y:S01]  /*15b20*/  @!P2 ST.E.64 [R4.64], R126 ;  /* 0x0000007e0400a985 */ /* 0x0007e2000c101b08 */
[----:B------:R-:W-:-:S03]  /*15b30*/  ISETP.GE.AND P2, PT, R77, c[0x0][0x3c8], PT ;  /* 0x0000f2004d007a0c */ /* 0x000fc60003f46270 */
[----:B------:R-:W-:Y:S01]  /*15b40*/  @!P1 ST.E.64 [R16.64], R122 ;  /* 0x0000007a10009985 */ /* 0x000fe2000c101b08 */
[----:B------:R-:W-:-:S03]  /*15b50*/  @!P5 LEA R24, P1, R153, R2, 0x2 ;  /* 0x000000029918d211 */ /* 0x000fc600078210ff */
[----:B------:R5:W-:Y:S01]  /*15b60*/  @!P0 ST.E.64 [R8.64], R118 ;  /* 0x0000007608008985 */ /* 0x000be2000c101b08 */
[----:B------:R-:W-:Y:S02]  /*15b70*/  @!P6 LEA R40, P0, R157, R2, 0x2 ;  /* 0x000000029d28e211 */ /* 0x000fe400078010ff */
[-C--:B------:R-:W-:Y:S02]  /*15b80*/  @!P5 LEA.HI.X R25, R153, R167.reuse, R152, 0x2, P1 ;  /* 0x000000a79919d211 */ /* 0x080fe400008f1498 */
[----:B------:R-:W-:Y:S02]  /*15b90*/  @!P6 LEA.HI.X R41, R157, R167, R156, 0x2, P0 ;  /* 0x000000a79d29e211 */ /* 0x000fe400000f149c */
[----:B------:R-:W-:-:S03]  /*15ba0*/  ISETP.GE.AND P1, PT, R37, c[0x0][0x3c8], PT ;  /* 0x0000f20025007a0c */ /* 0x000fc60003f26270 */
[----:B------:R-:W-:Y:S01]  /*15bb0*/  @!P6 ST.E.64 [R40.64], R114 ;  /* 0x000000722800e985 */ /* 0x000fe2000c101b08 */
[----:B------:R-:W-:Y:S02]  /*15bc0*/  ISETP.GE.AND P6, PT, R35, c[0x0][0x3c8], PT ;  /* 0x0000f20023007a0c */ /* 0x000fe40003fc6270 */
[-C--:B-1----:R-:W-:Y:S01]  /*15bd0*/  @!P4 LEA R12, P0, R149, R2.reuse, 0x2 ;  /* 0x00000002950cc211 */ /* 0x082fe200078010ff */
[----:B------:R1:W-:Y:S01]  /*15be0*/  @!P5 ST.E.64 [R24.64], R110 ;  /* 0x0000006e1800d985 */ /* 0x0003e2000c101b08 */
[----:B------:R-:W-:Y:S02]  /*15bf0*/  ISETP.GE.AND P5, PT, R33, c[0x0][0x3c8], PT ;  /* 0x0000f20021007a0c */ /* 0x000fe40003fa6270 */
[----:B------:R-:W-:Y:S02]  /*15c00*/  @!P4 LEA.HI.X R13, R149, R167, R148, 0x2, P0 ;  /* 0x000000a7950dc211 */ /* 0x000fe400000f1494 */
[----:B---3--:R-:W-:-:S03]  /*15c10*/  @!P3 LEA R4, P0, R81, R2, 0x2 ;  /* 0x000000025104b211 */ /* 0x008fc600078010ff */
[----:B------:R-:W-:Y:S01]  /*15c20*/  @!P4 ST.E.64 [R12.64], R106 ;  /* 0x0000006a0c00c985 */ /* 0x000fe2000c101b08 */
[----:B------:R-:W-:Y:S02]  /*15c30*/  ISETP.GE.AND P4, PT, R31, c[0x0][0x3c8], PT ;  /* 0x0000f2001f007a0c */ /* 0x000fe40003f86270 */
[----:B------:R-:W-:Y:S02]  /*15c40*/  @!P3 LEA.HI.X R5, R81, R167, R80, 0x2, P0 ;  /* 0x000000a75105b211 */ /* 0x000fe400000f1450 */
[----:B------:R-:W-:-:S03]  /*15c50*/  @!P2 LEA R6, P0, R77, R2, 0x2 ;  /* 0x000000024d06a211 */ /* 0x000fc600078010ff */
[----:B------:R3:W-:Y:S01]  /*15c60*/  @!P3 ST.E.64 [R4.64], R42 ;  /* 0x0000002a0400b985 */ /* 0x0007e2000c101b08 */
[-C--:B------:R-:W-:Y:S02]  /*15c70*/  @!P2 LEA.HI.X R7, R77, R167.reuse, R76, 0x2, P0 ;  /* 0x000000a74d07a211 */ /* 0x080fe400000f144c */
[-C--:B-----5:R-:W-:Y:S02]  /*15c80*/  @!P1 LEA R8, P0, R37, R2.reuse, 0x2 ;  /* 0x0000000225089211 */ /* 0x0a0fe400078010ff */
[----:B------:R-:W-:Y:S01]  /*15c90*/  ISETP.GE.AND P3, PT, R27, c[0x0][0x3c8], PT ;  /* 0x0000f2001b007a0c */ /* 0x000fe20003f66270 */
[----:B------:R5:W-:Y:S01]  /*15ca0*/  @!P2 ST.E.64 [R6.64], R46 ;  /* 0x0000002e0600a985 */ /* 0x000be2000c101b08 */
[----:B------:R-:W-:Y:S02]  /*15cb0*/  @!P1 LEA.HI.X R9, R37, R167, R36, 0x2, P0 ;  /* 0x000000a725099211 */ /* 0x000fe400000f1424 */
[-C--:B------:R-:W-:Y:S02]  /*15cc0*/  @!P6 LEA R18, P0, R35, R2.reuse, 0x2 ;  /* 0x000000022312e211 */ /* 0x080fe400078010ff */
[----:B------:R-:W-:Y:S01]  /*15cd0*/  ISETP.GE.AND P2, PT, R23, c[0x0][0x3c8], PT ;  /* 0x0000f20017007a0c */ /* 0x000fe20003f46270 */
[----:B------:R4:W-:Y:S01]  /*15ce0*/  @!P1 ST.E.64 [R8.64], R50 ;  /* 0x0000003208009985 */ /* 0x0009e2000c101b08 */
[----:B------:R-:W-:-:S02]  /*15cf0*/  @!P5 LEA R16, P1, R33, R2, 0x2 ;  /* 0x000000022110d211 */ /* 0x000fc400078210ff */
[-C--:B------:R-:W-:Y:S02]  /*15d00*/  @!P6 LEA.HI.X R19, R35, R167.reuse, R34, 0x2, P0 ;  /* 0x000000a72313e211 */ /* 0x080fe400000f1422 */
[----:B-1----:R-:W-:Y:S02]  /*15d10*/  @!P4 LEA R24, P0, R31, R2, 0x2 ;  /* 0x000000021f18c211 */ /* 0x002fe400078010ff */
[-C--:B------:R-:W-:Y:S01]  /*15d20*/  @!P5 LEA.HI.X R17, R33, R167.reuse, R32, 0x2, P1 ;  /* 0x000000a72111d211 */ /* 0x080fe200008f1420 */
[----:B------:R-:W-:Y:S01]  /*15d30*/  @!P6 ST.E.64 [R18.64], R54 ;  /* 0x000000361200e985 */ /* 0x000fe2000c101b08 */
[----:B------:R-:W-:Y:S02]  /*15d40*/  ISETP.GE.AND P1, PT, R21, c[0x0][0x3c8], PT ;  /* 0x0000f20015007a0c */ /* 0x000fe40003f26270 */
[----:B------:R-:W-:Y:S01]  /*15d50*/  @!P4 LEA.HI.X R25, R31, R167, R30, 0x2, P0 ;  /* 0x000000a71f19c211 */ /* 0x000fe200000f141e */
[----:B------:R1:W-:Y:S01]  /*15d60*/  @!P5 ST.E.64 [R16.64], R58 ;  /* 0x0000003a1000d985 */ /* 0x0003e2000c101b08 */
[----:B------:R-:W-:-:S02]  /*15d70*/  ISETP.GE.AND P6, PT, R151, c[0x0][0x3c8], PT ;  /* 0x0000f20097007a0c */ /* 0x000fc40003fc6270 */
[----:B------:R-:W-:Y:S01]  /*15d80*/  ISETP.GE.AND P5, PT, R165, c[0x0][0x3c8], PT ;  /* 0x0000f200a5007a0c */ /* 0x000fe20003fa6270 */
[----:B------:R-:W-:Y:S01]  /*15d90*/  @!P4 ST.E.64 [R24.64], R62 ;  /* 0x0000003e1800c985 */ /* 0x000fe2000c101b08 */
[-C--:B---3--:R-:W-:Y:S02]  /*15da0*/  @!P3 LEA R4, P0, R27, R2.reuse, 0x2 ;  /* 0x000000021b04b211 */ /* 0x088fe400078010ff */
[----:B------:R-:W-:Y:S02]  /*15db0*/  ISETP.GE.AND P4, PT, R155, c[0x0][0x3c8], PT ;  /* 0x0000f2009b007a0c */ /* 0x000fe40003f86270 */
[----:B------:R-:W-:Y:S02]  /*15dc0*/  @!P3 LEA.HI.X R5, R27, R167, R26, 0x2, P0 ;  /* 0x000000a71b05b211 */ /* 0x000fe400000f141a */
[----:B-----5:R-:W-:-:S03]  /*15dd0*/  @!P2 LEA R6, P0, R23, R2, 0x2 ;  /* 0x000000021706a211 */ /* 0x020fc600078010ff */
[----:B------:R3:W-:Y:S01]  /*15de0*/  @!P3 ST.E.64 [R4.64], R66 ;  /* 0x000000420400b985 */ /* 0x0007e2000c101b08 */
[-C--:B------:R-:W-:Y:S02]  /*15df0*/  @!P2 LEA.HI.X R7, R23, R167.reuse, R22, 0x2, P0 ;  /* 0x000000a71707a211 */ /* 0x080fe400000f1416 */
[-C--:B----4-:R-:W-:Y:S02]  /*15e00*/  @!P1 LEA R8, P0, R21, R2.reuse, 0x2 ;  /* 0x0000000215089211 */ /* 0x090fe400078010ff */
        /* <DEDUP_REMOVED lines=8> */
[-C--:B-1----:R-:W-:Y:S02]  /*15e90*/  @!P4 LEA R16, P0, R155, R2.reuse, 0x2 ;  /* 0x000000029b10c211 */ /* 0x082fe400078010ff */
[-C--:B------:R-:W-:Y:S01]  /*15ea0*/  @!P5 LEA.HI.X R13, R165, R167.reuse, R164, 0x2, P1 ;  /* 0x000000a7a50dd211 */ /* 0x080fe200008f14a4 */
[----:B------:R1:W-:Y:S01]  /*15eb0*/  @!P6 ST.E.64 [R20.64], R14 ;  /* 0x0000000e1400e985 */ /* 0x0003e2000c101b08 */
[----:B------:R-:W-:Y:S02]  /*15ec0*/  ISETP.GE.AND P1, PT, R39, c[0x0][0x3c8], PT ;  /* 0x0000f20027007a0c */ /* 0x000fe40003f26270 */
[----:B------:R-:W-:Y:S01]  /*15ed0*/  @!P4 LEA.HI.X R17, R155, R167, R154, 0x2, P0 ;  /* 0x000000a79b11c211 */ /* 0x000fe200000f149a */
[----:B------:R1:W-:Y:S04]  /*15ee0*/  @!P5 ST.E.64 [R12.64], R82 ;  /* 0x000000520c00d985 */ /* 0x0003e8000c101b08 */
[----:B------:R1:W-:Y:S01]  /*15ef0*/  @!P4 ST.E.64 [R16.64], R86 ;  /* 0x000000561000c985 */ /* 0x0003e2000c101b08 */
[----:B---3--:R-:W-:-:S04]  /*15f00*/  @!P3 LEA R4, P0, R135, R2, 0x2 ;  /* 0x000000028704b211 */ /* 0x008fc800078010ff */
[----:B------:R-:W-:Y:S02]  /*15f10*/  @!P3 LEA.HI.X R5, R135, R167, R134, 0x2, P0 ;  /* 0x000000a78705b211 */ /* 0x000fe400000f1486 */
[----:B----4-:R-:W-:-:S03]  /*15f20*/  @!P2 LEA R6, P0, R79, R2, 0x2 ;  /* 0x000000024f06a211 */ /* 0x010fc600078010ff */
        /* <DEDUP_REMOVED lines=12> */
.L_x_1467:
[----:B------:R-:W-:Y:S01]  /*15ff0*/  ISETP.NE.U32.AND P0, PT, RZ, c[0x0][0x508], PT ;  /* 0x00014200ff007a0c */ /* 0x000fe20003f05070 */
[----:B------:R-:W-:Y:S01]  /*16000*/  IMAD.MOV.U32 R7, RZ, RZ, 0x4 ;  /* 0x00000004ff077424 */ /* 0x000fe200078e00ff */
[----:B------:R-:W-:Y:S01]  /*16010*/  ISETP.NE.U32.AND P2, PT, RZ, c[0x0][0x500], PT ;  /* 0x00014000ff007a0c */ /* 0x000fe20003f45070 */
[----:B------:R-:W-:Y:S01]  /*16020*/  IMAD.MOV.U32 R0, RZ, RZ, RZ ;  /* 0x000000ffff007224 */ /* 0x000fe200078e00ff */
[----:B------:R-:W-:Y:S01]  /*16030*/  ISETP.NE.AND.EX P1, PT, RZ, c[0x0][0x50c], PT, P0 ;  /* 0x00014300ff007a0c */ /* 0x000fe20003f25300 */
[----:B------:R-:W-:Y:S01]  /*16040*/  IMAD.MOV.U32 R4, RZ, RZ, c[0x0][0x388] ;  /* 0x0000e200ff047624 */ /* 0x000fe200078e00ff */
[----:B------:R-:W-:Y:S01]  /*16050*/  ISETP.NE.AND.EX P2, PT, RZ, c[0x0][0x504], PT, P2 ;  /* 0x00014100ff007a0c */ /* 0x000fe20003f45320 */
[----:B------:R-:W-:Y:S01]  /*16060*/  IMAD.WIDE R6, R224, R7, c[0x0][0x500] ;  /* 0x00014000e0067625 */ /* 0x000fe200078e0207 */
[----:B------:R-:W-:-:S09]  /*16070*/  SHF.R.S32.HI R5, RZ, 0x1f, R224 ;  /* 0x0000001fff057819 */ /* 0x000fd200000114e0 */
        /* <DEDUP_REMOVED lines=8> */
[----:B-----5:R-:W2:Y:S04]  /*16100*/  LDG.E R4, [R6.64] ;  /* 0x0000000806047981 */ /* 0x020ea8000c1e1900 */
[----:B-1----:R-:W2:Y:S02]  /*16110*/  LDG.E R9, [R6.64+0x4] ;  /* 0x0000040806097981 */ /* 0x002ea4000c1e1900 */
[----:B--2---:R-:W-:Y:S02]  /*16120*/  IADD3 R4, -R4, R9, RZ ;  /* 0x0000000904047210 */ /* 0x004fe40007ffe1ff */
.L_x_1488:
[----:B------:R-:W-:Y:S01]  /*16130*/  ISETP.GT.AND P0, PT, R146, 0x7f, PT ;  /* 0x0000007f9200780c */ /* 0x000fe20003f04270 */
[----:B------:R-:W-:Y:S01]  /*16140*/  BSSY B0, `(.L_x_1489) ;  /* 0x0000034000007945 */ /* 0x000fe20003800000 */
[----:B------:R-:W-:Y:S02]  /*16150*/  SEL R224, R224, RZ, !P2 ;  /* 0x000000ffe0e07207 */ /* 0x000fe40005000000 */
[----:B------:R-:W-:-:S02]  /*16160*/  SEL R5, R5, RZ, !P2 ;  /* 0x000000ff05057207 */ /* 0x000fc40005000000 */
[----:B-1---5:R-:W-:-:S07]  /*16170*/  SHF.R.S32.HI R6, RZ, 0x1f, R0 ;  /* 0x0000001fff067819 */ /* 0x022fce0000011400 */
[----:B------:R-:W-:Y:S05]  /*16180*/  @P0 BRA `(.L_x_1490) ;  /* 0x000002f000000947 */ /* 0x000fea0003800000 */
[----:B------:R-:W-:Y:S01]  /*16190*/  IMAD R7, R4, c[0x0][0x4e8], RZ ;  /* 0x00013a0004077a24 */ /* 0x000fe200078e02ff */
[----:B------:R-:W-:-:S04]  /*161a0*/  LEA R2, R209, R146, 0x7 ;  /* 0x00000092d1027211 */ /* 0x000fc800078e38ff */
[----:B------:R-:W-:-:S13]  /*161b0*/  ISETP.GE.AND P0, PT, R2, R7, PT ;  /* 0x000000070200720c */ /* 0x000fda0003f06270 */
[----:B------:R-:W-:Y:S05]  /*161c0*/  @P0 BRA `(.L_x_1490) ;  /* 0x000002b000000947 */ /* 0x000fea0003800000 */
[----:B------:R-:W-:Y:S01]  /*161d0*/  IMAD.MOV.U32 R15, RZ, RZ, 0x368 ;  /* 0x00000368ff0f7424 */ /* 0x000fe200078e00ff */
[----:B------:R-:W-:Y:S01]  /*161e0*/  ISETP.GT.AND P2, PT, R210, 0x1, PT ;  /* 0x00000001d200780c */ /* 0x000fe20003f44270 */
[----:B------:R-:W-:-:S03]  /*161f0*/  IMAD.MOV.U32 R7, RZ, RZ, c[0x0][0x4e8] ;  /* 0x00013a00ff077624 */ /* 0x000fc600078e00ff */
[----:B------:R-:W-:Y:S02]  /*16200*/  SEL R15, R15, 0x328, P2 ;  /* 0x000003280f0f7807 */ /* 0x000fe40001000000 */
[----:B------:R-:W-:Y:S02]  /*16210*/  ISETP.NE.AND P0, PT, R7, 0x1, PT ;  /* 0x000000010700780c */ /* 0x000fe40003f05270 */
[----:B------:R-:W1:Y:S01]  /*16220*/  LDC.64 R26, c[0x0][R15+0x170] ;  /* 0x00005c000f1a7b82 */ /* 0x000e620000000a00 */
[----:B------:R-:W-:Y:S02]  /*16230*/  MOV R7, R2 ;  /* 0x0000000200077202 */ /* 0x000fe40000000f00 */
[----:B------:R-:W-:-:S05]  /*16240*/  SEL R227, R227, RZ, P2 ;  /* 0x000000ffe3e37207 */ /* 0x000fca0001000000 */
[----:B------:R-:W2:Y:S03]  /*16250*/  LDC.64 R24, c[0x0][R15+0x168] ;  /* 0x00005a000f187b82 */ /* 0x000ea60000000a00 */
[----:B------:R-:W-:-:S05]  /*16260*/  @P0 IMAD.HI.U32 R12, R2, c[0x0][0x4ec], RZ ;  /* 0x00013b00020c0a27 */ /* 0x000fca00078e00ff */
[----:B------:R-:W3:Y:S01]  /*16270*/  LDC.64 R18, c[0x0][R15+0x178] ;  /* 0x00005e000f127b82 */ /* 0x000ee20000000a00 */
[----:B------:R-:W-:-:S05]  /*16280*/  @P0 SHF.R.U32.HI R7, RZ, c[0x0][0x4f0], R12 ;  /* 0x00013c00ff070a19 */ /* 0x000fca000001160c */
[--C-:B------:R-:W-:Y:S02]  /*16290*/  IMAD.MOV R13, RZ, RZ, -R7.reuse ;  /* 0x000000ffff0d7224 */ /* 0x100fe400078e0a07 */
[----:B------:R-:W4:Y:S02]  /*162a0*/  LDC.64 R16, c[0x0][R15+0x160] ;  /* 0x000058000f107b82 */ /* 0x000f240000000a00 */
[----:B------:R-:W-:Y:S01]  /*162b0*/  IMAD R13, R13, c[0x0][0x4e8], R2 ;  /* 0x00013a000d0d7a24 */ /* 0x000fe200078e0202 */
[----:B------:R-:W-:Y:S01]  /*162c0*/  SHF.R.S32.HI R2, RZ, 0x1f, R7 ;  /* 0x0000001fff027819 */ /* 0x000fe20000011407 */
[-C--:B-1----:R-:W-:Y:S02]  /*162d0*/  IMAD R14, R27, R224.reuse, RZ ;  /* 0x000000e01b0e7224 */ /* 0x082fe400078e02ff */
[----:B------:R-:W-:-:S04]  /*162e0*/  IMAD.WIDE.U32 R20, R26, R224, RZ ;  /* 0x000000e01a147225 */ /* 0x000fc800078e00ff */
[----:B------:R-:W-:Y:S02]  /*162f0*/  IMAD R9, R26, R5, R14 ;  /* 0x000000051a097224 */ /* 0x000fe400078e020e */
[-C--:B--2---:R-:W-:Y:S02]  /*16300*/  IMAD R8, R25, R225.reuse, RZ ;  /* 0x000000e119087224 */ /* 0x084fe400078e02ff */
[----:B------:R-:W-:Y:S01]  /*16310*/  IMAD.WIDE.U32 R24, R24, R225, RZ ;  /* 0x000000e118187225 */ /* 0x000fe200078e00ff */
[----:B------:R-:W-:-:S03]  /*16320*/  IADD3 R9, R21, R9, RZ ;  /* 0x0000000915097210 */ /* 0x000fc60007ffe0ff */
[----:B------:R-:W-:Y:S01]  /*16330*/  IMAD.IADD R8, R25, 0x1, R8 ;  /* 0x0000000119087824 */ /* 0x000fe200078e0208 */
[----:B------:R-:W-:Y:S01]  /*16340*/  IADD3 R14, P1, P0, R20, R24, R0 ;  /* 0x00000018140e7210 */ /* 0x000fe2000783e000 */
[-C--:B---3--:R-:W-:Y:S02]  /*16350*/  IMAD R12, R19, R227.reuse, RZ ;  /* 0x000000e3130c7224 */ /* 0x088fe400078e02ff */
[----:B------:R-:W-:Y:S01]  /*16360*/  IMAD.WIDE.U32 R18, R18, R227, RZ ;  /* 0x000000e312127225 */ /* 0x000fe200078e00ff */
[----:B------:R-:W-:-:S04]  /*16370*/  IADD3.X R8, R9, R8, R6, P1, P0 ;  /* 0x0000000809087210 */ /* 0x000fc80000fe0406 */
[----:B------:R-:W-:Y:S02]  /*16380*/  IADD3 R9, R19, R12, RZ ;  /* 0x0000000c13097210 */ /* 0x000fe40007ffe0ff */
[----:B------:R-:W-:Y:S01]  /*16390*/  IADD3 R14, P1, P0, R7, R14, R18 ;  /* 0x0000000e070e7210 */ /* 0x000fe2000783e012 */
[-C--:B----4-:R-:W-:Y:S01]  /*163a0*/  IMAD R7, R17, R13.reuse, RZ ;  /* 0x0000000d11077224 */ /* 0x090fe200078e02ff */
[----:B------:R-:W-:Y:S02]  /*163b0*/  SHF.R.S32.HI R12, RZ, 0x1f, R13 ;  /* 0x0000001fff0c7819 */ /* 0x000fe4000001140d */
[----:B------:R-:W-:Y:S01]  /*163c0*/  IADD3.X R15, R2, R8, R9, P1, P0 ;  /* 0x00000008020f7210 */ /* 0x000fe20000fe0409 */
[----:B------:R-:W-:Y:S01]  /*163d0*/  IMAD.MOV.U32 R2, RZ, RZ, c[0x0][0x4a8] ;  /* 0x00012a00ff027624 */ /* 0x000fe200078e00ff */
[----:B------:R-:W-:Y:S01]  /*163e0*/  MOV R8, c[0x0][0x4ac] ;  /* 0x00012b0000087a02 */ /* 0x000fe20000000f00 */
[C---:B------:R-:W-:Y:S02]  /*163f0*/  IMAD R7, R16.reuse, R12, R7 ;  /* 0x0000000c10077224 */ /* 0x040fe400078e0207 */
[----:B------:R-:W-:Y:S01]  /*16400*/  IMAD.WIDE.U32 R14, R16, R13, R14 ;  /* 0x0000000d100e7225 */ /* 0x000fe200078e000e */
[----:B------:R-:W-:-:S02]  /*16410*/  SEL R2, R2, c[0x0][0x450], P2 ;  /* 0x0001140002027a07 */ /* 0x000fc40001000000 */
[----:B------:R-:W-:Y:S01]  /*16420*/  SEL R8, R8, c[0x0][0x454], P2 ;  /* 0x0001150008087a07 */ /* 0x000fe20001000000 */
[----:B------:R-:W-:Y:S01]  /*16430*/  IMAD.IADD R7, R15, 0x1, R7 ;  /* 0x000000010f077824 */ /* 0x000fe200078e0207 */
[C---:B------:R-:W-:Y:S02]  /*16440*/  LEA R12, P0, R14.reuse, R2, 0x2 ;  /* 0x000000020e0c7211 */ /* 0x040fe400078010ff */
[----:B------:R-:W-:Y:S02]  /*16450*/  MOV R2, 0xff800000 ;  /* 0xff80000000027802 */ /* 0x000fe40000000f00 */
[----:B------:R-:W-:-:S05]  /*16460*/  LEA.HI.X R13, R14, R8, R7, 0x2, P0 ;  /* 0x000000080e0d7211 */ /* 0x000fca00000f1407 */
[----:B------:R1:W-:Y:S04]  /*16470*/  STG.E [R12.64], R2 ;  /* 0x000000020c007986 */ /* 0x0003e8000c101908 */
.L_x_1490:
[----:B------:R-:W-:Y:S05]  /*16480*/  BSYNC B0 ;  /* 0x0000000000007941 */ /* 0x000fea0003800000 */
.L_x_1489:
[----:B------:R-:W-:-:S13]  /*16490*/  ISETP.GT.AND P0, PT, R210, 0x1, PT ;  /* 0x00000001d200780c */ /* 0x000fda0003f04270 */
[----:B------:R-:W-:Y:S05]  /*164a0*/  @P0 BRA `(.L_x_1482) ;  /* 0x0000077000000947 */ /* 0x000fea0003800000 */
[----:B-1----:R-:W-:Y:S01]  /*164b0*/  IMAD R13, R6, c[0x0][0x3a0], RZ ;  /* 0x0000e800060d7a24 */ /* 0x002fe200078e02ff */
[----:B------:R-:W-:Y:S01]  /*164c0*/  SHF.R.S32.HI R7, RZ, 0x1f, R146 ;  /* 0x0000001fff077819 */ /* 0x000fe20000011492 */
[----:B------:R-:W-:-:S03]  /*164d0*/  IMAD.WIDE.U32 R8, R0, c[0x0][0x3a0], RZ ;  /* 0x0000e80000087a25 */ /* 0x000fc600078e00ff */
[----:B------:R-:W-:Y:S01]  /*164e0*/  LEA.HI R7, R7, R146, RZ, 0x3 ;  /* 0x0000009207077211 */ /* 0x000fe200078f18ff */
[----:B------:R-:W-:Y:S01]  /*164f0*/  IMAD R2, R0, c[0x0][0x3a4], R13 ;  /* 0x0000e90000027a24 */ /* 0x000fe200078e020d */
[----:B------:R-:W-:Y:S01]  /*16500*/  MOV R0, c[0x0][0x4e8] ;  /* 0x00013a0000007a02 */ /* 0x000fe20000000f00 */
[----:B------:R-:W-:-:S03]  /*16510*/  IMAD R5, R5, c[0x0][0x3f0], RZ ;  /* 0x0000fc0005057a24 */ /* 0x000fc600078e02ff */
[----:B------:R-:W-:Y:S01]  /*16520*/  ISETP.NE.AND P0, PT, R0, 0x1, PT ;  /* 0x000000010000780c */ /* 0x000fe20003f05270 */
[----:B------:R-:W-:Y:S01]  /*16530*/  IMAD R5, R224, c[0x0][0x3f4], R5 ;  /* 0x0000fd00e0057a24 */ /* 0x000fe200078e0205 */
[----:B------:R-:W-:Y:S02]  /*16540*/  SHF.R.S32.HI R0, RZ, 0x3, R7 ;  /* 0x00000003ff007819 */ /* 0x000fe40000011407 */
[----:B------:R-:W-:Y:S02]  /*16550*/  IADD3 R9, R9, R2, RZ ;  /* 0x0000000209097210 */ /* 0x000fe40007ffe0ff */
[----:B------:R-:W-:-:S03]  /*16560*/  LEA R2, R201, R0, 0x5 ;  /* 0x00000000c9027211 */ /* 0x000fc600078e28ff */
[----:B------:R-:W-:Y:S01]  /*16570*/  IMAD.WIDE.U32 R6, R225, c[0x0][0x3e8], R8 ;  /* 0x0000fa00e1067a25 */ /* 0x000fe200078e0008 */
[C---:B------:R-:W-:Y:S02]  /*16580*/  LEA R2, R209.reuse, R2, 0x7 ;  /* 0x00000002d1027211 */ /* 0x040fe400078e38ff */
[----:B------:R-:W-:Y:S01]  /*16590*/  LEA R209, R209, R0, 0x7 ;  /* 0x00000000d1d17211 */ /* 0x000fe200078e38ff */
[----:B------:R-:W-:Y:S01]  /*165a0*/  IMAD R13, R225, c[0x0][0x3ec], R7 ;  /* 0x0000fb00e10d7a24 */ /* 0x000fe200078e0207 */
[----:B------:R-:W-:Y:S01]  /*165b0*/  MOV R12, R6 ;  /* 0x00000006000c7202 */ /* 0x000fe20000000f00 */
[----:B------:R-:W-:-:S04]  /*165c0*/  @P0 IMAD.HI.U32 R7, R2, c[0x0][0x4ec], RZ ;  /* 0x00013b0002070a27 */ /* 0x000fc800078e00ff */
[----:B------:R-:W-:Y:S01]  /*165d0*/  IMAD.MOV.U32 R8, RZ, RZ, R2 ;  /* 0x000000ffff087224 */ /* 0x000fe200078e0002 */
[----:B------:R-:W-:Y:S01]  /*165e0*/  @P0 SHF.R.U32.HI R8, RZ, c[0x0][0x4f0], R7 ;  /* 0x00013c00ff080a19 */ /* 0x000fe20000011607 */
[----:B------:R-:W-:-:S03]  /*165f0*/  IMAD.WIDE.U32 R224, R224, c[0x0][0x3f0], R12 ;  /* 0x0000fc00e0e07a25 */ /* 0x000fc600078e000c */
[----:B------:R-:W-:Y:S01]  /*16600*/  SHF.R.S32.HI R6, RZ, 0x1f, R8 ;  /* 0x0000001fff067819 */ /* 0x000fe20000011408 */
[----:B------:R-:W-:Y:S01]  /*16610*/  IMAD.IADD R225, R225, 0x1, R5 ;  /* 0x00000001e1e17824 */ /* 0x000fe200078e0205 */
[----:B------:R-:W-:-:S03]  /*16620*/  IADD3 R7, -R8, RZ, RZ ;  /* 0x000000ff08077210 */ /* 0x000fc60007ffe1ff */
        /* <DEDUP_REMOVED lines=14> */
.L_x_1543:
[----:B------:R-:W-:Y:S05]  /*16710*/  BRA.DIV ~URZ, `(.L_x_1492) ;  /* 0x00001ce27f007947 */ /* 0x000fea000b800000 */
[----:B------:R3:W4:Y:S02]  /*16720*/  SHFL.IDX PT, R2, R5, RZ, 0x181f ;  /* 0x00181fff05027589 */ /* 0x00072400000e0000 */
.L_x_1544:
        /* <DEDUP_REMOVED lines=12> */
[C---:B------:R-:W-:Y:S02]  /*167f0*/  @!P0 LEA R18, P3, R217.reuse, R2, 0x1 ;  /* 0x00000002d9128211 */ /* 0x040fe400078608ff */
[-C--:B--2---:R-:W-:Y:S02]  /*16800*/  @!P2 LEA.HI.X R17, R22, R7.reuse, R9, 0x1, P5 ;  /* 0x000000071611a211 */ /* 0x084fe400028f0c09 */
[-C--:B------:R-:W-:Y:S02]  /*16810*/  @!P1 LEA.HI.X R15, R218, R7.reuse, R13, 0x1, P4 ;  /* 0x00000007da0f9211 */ /* 0x080fe400020f0c0d */
[----:B------:R-:W-:Y:S01]  /*16820*/  @!P0 LEA.HI.X R19, R217, R7, R4, 0x1, P3 ;  /* 0x00000007d9138211 */ /* 0x000fe200018f0c04 */
[----:B------:R2:W-:Y:S04]  /*16830*/  @!P2 ST.E.128 [R16.64], RZ ;  /* 0x000000ff1000a985 */ /* 0x0005e8000c101d08 */
[----:B------:R2:W-:Y:S04]  /*16840*/  @!P1 ST.E.128 [R14.64], RZ ;  /* 0x000000ff0e009985 */ /* 0x0005e8000c101d08 */
[----:B------:R2:W-:Y:S02]  /*16850*/  @!P0 ST.E.128 [R18.64], RZ ;  /* 0x000000ff12008985 */ /* 0x0005e4000c101d08 */
.L_x_1494:
[----:B------:R-:W-:Y:S05]  /*16860*/  BSYNC B0 ;  /* 0x0000000000007941 */ /* 0x000fea0003800000 */
.L_x_1493:
[----:B------:R-:W-:Y:S05]  /*16870*/  BRA.DIV ~URZ, `(.L_x_1495) ;  /* 0x00001be27f007947 */ /* 0x000fea000b800000 */
[----:B--2---:R2:W1:Y:S04]  /*16880*/  SHFL.IDX PT, R7, R6, 0x1, 0x181f ;  /* 0x00381f0006077f89 */ /* 0x00446800000e0000 */
[----:B----4-:R2:W4:Y:S02]  /*16890*/  SHFL.IDX PT, R2, R5, 0x1, 0x181f ;  /* 0x00381f0005027f89 */ /* 0x01052400000e0000 */
.L_x_1545:
        /* <DEDUP_REMOVED lines=13> */
[----:B------:R1:W-:Y:S04]  /*16970*/  @!P2 ST.E.128 [R16.64], RZ ;  /* 0x000000ff1000a985 */ /* 0x0003e8000c101d08 */
[----:B------:R1:W-:Y:S04]  /*16980*/  @!P1 ST.E.128 [R14.64], RZ ;  /* 0x000000ff0e009985 */ /* 0x0003e8000c101d08 */
[----:B------:R1:W-:Y:S02]  /*16990*/  @!P0 ST.E.128 [R18.64], RZ ;  /* 0x000000ff12008985 */ /* 0x0003e4000c101d08 */
.L_x_1497:
[----:B------:R-:W-:Y:S05]  /*169a0*/  BSYNC B0 ;  /* 0x0000000000007941 */ /* 0x000fea0003800000 */
.L_x_1496:
[----:B------:R-:W-:Y:S05]  /*169b0*/  BRA.DIV ~URZ, `(.L_x_1498) ;  /* 0x00001b627f007947 */ /* 0x000fea000b800000 */
[----:B-1----:R1:W2:Y:S02]  /*169c0*/  SHFL.IDX PT, R7, R6, 0x2, 0x181f ;  /* 0x00581f0006077f89 */ /* 0x0022a400000e0000 */
.L_x_1546:
[----:B------:R-:W-:Y:S05]  /*169d0*/  BRA.DIV ~URZ, `(.L_x_1499) ;  /* 0x00001bb27f007947 */ /* 0x000fea000b800000 */
[----:B----4-:R4:W1:Y:S02]  /*169e0*/  SHFL.IDX PT, R2, R5, 0x2, 0x181f ;  /* 0x00581f0005027f89 */ /* 0x01086400000e0000 */
.L_x_1547:
        /* <DEDUP_REMOVED lines=16> */
.L_x_1501:
[----:B------:R-:W-:Y:S05]  /*16af0*/  BSYNC B0 ;  /* 0x0000000000007941 */ /* 0x000fea0003800000 */
.L_x_1500:
[----:B------:R-:W-:Y:S05]  /*16b00*/  BRA.DIV ~URZ, `(.L_x_1502) ;  /* 0x00001ae27f007947 */ /* 0x000fea000b800000 */
[----:B-12---:R-:W1:Y:S04]  /*16b10*/  SHFL.IDX PT, R6, R6, 0x3, 0x181f ;  /* 0x00781f0006067f89 */ /* 0x006e6800000e0000 */
[----:B------:R2:W3:Y:S02]  /*16b20*/  SHFL.IDX PT, R2, R5, 0x3, 0x181f ;  /* 0x00781f0005027f89 */ /* 0x0004e400000e0000 */
.L_x_1548:
[----:B------:R-:W-:-:S04]  /*16b30*/  IADD3 R209, R209, 0x60, RZ ;  /* 0x00000060d1d17810 */ /* 0x000fc80007ffe0ff */
[----:B------:R-:W-:-:S13]  /*16b40*/  ISETP.GE.AND P0, PT, R209, R12, PT ;  /* 0x0000000cd100720c */ /* 0x000fda0003f06270 */
[----:B------:R-:W-:Y:S05]  /*16b50*/  @P0 BRA `(.L_x_1482) ;  /* 0x000000c000000947 */ /* 0x000fea0003800000 */
[----:B------:R-:W-:Y:S02]  /*16b60*/  ISETP.GE.AND P2, PT, R22, c[0x0][0x3c8], PT ;  /* 0x0000f20016007a0c */ /* 0x000fe40003f46270 */
[----:B------:R-:W-:Y:S02]  /*16b70*/  ISETP.GE.AND P1, PT, R218, c[0x0][0x3c8], PT ;  /* 0x0000f200da007a0c */ /* 0x000fe40003f26270 */
[----:B------:R-:W-:-:S09]  /*16b80*/  ISETP.GE.AND P0, PT, R217, c[0x0][0x3c8], PT ;  /* 0x0000f200d9007a0c */ /* 0x000fd20003f06270 */
[-C--:B---3--:R-:W-:Y:S02]  /*16b90*/  @!P2 LEA R14, P5, R22, R2.reuse, 0x1 ;  /* 0x00000002160ea211 */ /* 0x088fe400078a08ff */
        /* <DEDUP_REMOVED lines=8> */
.L_x_1482:
[----:B------:R-:W-:Y:S05]  /*16c20*/  BSYNC B1 ;  /* 0x0000000000017941 */ /* 0x000fea0003800000 */
.L_x_1466:
[----:B------:R-:W-:-:S13]  /*16c30*/  ISETP.NE.AND P0, PT, R216, RZ, PT ;  /* 0x000000ffd800720c */ /* 0x000fda0003f05270 */
[----:B------:R-:W-:Y:S01]  /*16c40*/  @P0 WARPSYNC 0xffffffff ;  /* 0xffffffff00000948 */ /* 0x000fe20003800000 */
[----:B------:R-:W-:Y:S06]  /*16c50*/  @P0 BAR.SYNC.DEFER_BLOCKING 0x5, 0x100 ;  /* 0x0144000000000b1d */ /* 0x000fec0000010000 */
[----:B------:R-:W4:Y:S04]  /*16c60*/  @P0 LDS.128 R208, [0x24100] ;  /* 0x02410000ffd00984 */ /* 0x000f280000000c00 */
[----:B------:R-:W-:Y:S06]  /*16c70*/  @P0 BAR.ARV 0x4, 0x100 ;  /* 0x0104000000000b1d */ /* 0x000fec0000002000 */
[----:B------:R-:W-:Y:S05]  /*16c80*/  @P0 BRA `(.L_x_1503) ;  /* 0x00000a7000000947 */ /* 0x000fea0003800000 */
[----:B-1----:R-:W-:Y:S01]  /*16c90*/  LOP3.LUT R4, R146, 0x1f, RZ, 0xc0, !PT ;  /* 0x0000001f92047812 */ /* 0x002fe200078ec0ff */
[----:B------:R-:W-:-:S03]  /*16ca0*/  IMAD.MOV.U32 R21, RZ, RZ, RZ ;  /* 0x000000ffff157224 */ /* 0x000fc600078e00ff */
[----:B------:R-:W-:Y:S01]  /*16cb0*/  ISETP.NE.AND P6, PT, R4, 0x1f, PT ;  /* 0x0000001f0400780c */ /* 0x000fe20003fc5270 */
[----:B------:R-:W-:Y:S10]  /*16cc0*/  BRA.DIV ~URZ, `(.L_x_1504) ;  /* 0x000019e27f007947 */ /* 0x000ff4000b800000 */
[----:B--234-:R1:W2:Y:S02]  /*16cd0*/  SHFL.IDX PT, R5, R3, RZ, 0x1f ;  /* 0x00001fff03057589 */ /* 0x01c2a400000e0000 */
.L_x_1549:
[----:B------:R-:W-:Y:S05]  /*16ce0*/  BRA.DIV ~URZ, `(.L_x_1505) ;  /* 0x00001a327f007947 */ /* 0x000fea000b800000 */
[----:B-1----:R-:W1:Y:S02]  /*16cf0*/  SHFL.IDX PT, R3, R3, 0x1, 0x1f ;  /* 0x00201f0003037f89 */ /* 0x002e6400000e0000 */
.L_x_1550:
[----:B------:R-:W-:Y:S02]  /*16d00*/  IMAD.IADD R7, R211, 0x1, R4 ;  /* 0x00000001d3077824 */ /* 0x000fe400078e0204 */
[----:B------:R-:W-:-:S03]  /*16d10*/  IMAD.MOV.U32 R12, RZ, RZ, RZ ;  /* 0x000000ffff0c7224 */ /* 0x000fc600078e00ff */
[----:B------:R-:W-:-:S13]  /*16d20*/  ISETP.GE.OR P0, PT, R7, c[0x0][0x53c], !P6 ;  /* 0x00014f0007007a0c */ /* 0x000fda0007706670 */
[----:B------:R-:W-:Y:S01]  /*16d30*/  @!P0 IMAD.MOV.U32 R2, RZ, RZ, 0x4 ;  /* 0x00000004ff028424 */ /* 0x000fe200078e00ff */
[----:B------:R-:W-:-:S03]  /*16d40*/  @!P0 MOV R0, 0x4 ;  /* 0x0000000400008802 */ /* 0x000fc60000000f00 */
[----:B------:R-:W-:-:S04]  /*16d50*/  @!P0 IMAD.WIDE R8, R7, R2, c[0x0][0x580] ;  /* 0x0001600007088625 */ /* 0x000fc800078e0202 */
[----:B------:R-:W-:Y:S01]  /*16d60*/  @!P0 IMAD.WIDE R6, R7, R0, c[0x0][0x578] ;  /* 0x00015e0007068625 */ /* 0x000fe200078e0200 */
[----:B------:R-:W3:Y:S04]  /*16d70*/  @!P0 LDG.E R12, [R8.64] ;  /* 0x00000008080c8981 */ /* 0x000ee8000c1e1900 */
[----:B------:R-:W3:Y:S01]  /*16d80*/  @!P0 LDG.E R21, [R6.64] ;  /* 0x0000000806158981 */ /* 0x000ee2000c1e1900 */
[C---:B------:R-:W-:Y:S02]  /*16d90*/  ISETP.GE.U32.AND P4, PT, R4.reuse, 0x10, PT ;  /* 0x000000100400780c */ /* 0x040fe40003f86070 */
[C---:B------:R-:W-:Y:S02]  /*16da0*/  ISETP.GE.U32.AND P3, PT, R4.reuse, 0x8, PT ;  /* 0x000000080400780c */ /* 0x040fe40003f66070 */
[----:B------:R-:W-:-:S02]  /*16db0*/  ISETP.GE.U32.AND P2, PT, R4, 0x4, PT ;  /* 0x000000040400780c */ /* 0x000fc40003f46070 */
[C---:B------:R-:W-:Y:S02]  /*16dc0*/  ISETP.GE.U32.AND P1, PT, R4.reuse, 0x2, PT ;  /* 0x000000020400780c */ /* 0x040fe40003f26070 */
[----:B------:R-:W-:Y:S02]  /*16dd0*/  ISETP.NE.AND P5, PT, R4, RZ, PT ;  /* 0x000000ff0400720c */ /* 0x000fe40003fa5270 */
[----:B------:R-:W-:Y:S01]  /*16de0*/  MOV R15, RZ ;  /* 0x000000ff000f7202 */ /* 0x000fe20000000f00 */
[----:B---3--:R-:W-:Y:S01]  /*16df0*/  IMAD R13, R21, R12, RZ ;  /* 0x0000000c150d7224 */ /* 0x008fe200078e02ff */
[----:B------:R-:W-:Y:S07]  /*16e00*/  BRA.DIV ~URZ, `(.L_x_1506) ;  /* 0x000019827f007947 */ /* 0x000fee000b800000 */
[----:B------:R3:W4:Y:S02]  /*16e10*/  SHFL.UP PT, R2, R13, 0x1, RZ ;  /* 0x042000000d027989 */ /* 0x00072400000e00ff */
.L_x_1551:
[----:B----4-:R-:W-:-:S04]  /*16e20*/  SEL R0, R2, RZ, P5 ;  /* 0x000000ff02007207 */ /* 0x010fc80002800000 */
[----:B---3--:R-:W-:Y:S01]  /*16e30*/  IADD3 R13, R13, R0, RZ ;  /* 0x000000000d0d7210 */ /* 0x008fe20007ffe0ff */
        /* <DEDUP_REMOVED lines=14> */
.L_x_1552:
[----:B----4-:R-:W-:Y:S01]  /*16f20*/  IMAD R7, R2, c[0x0][0x538], RZ ;  /* 0x00014e0002077a24 */ /* 0x010fe200078e02ff */
[----:B------:R-:W-:Y:S04]  /*16f30*/  BSSY B1, `(.L_x_1508) ;  /* 0x0000077000017945 */ /* 0x000fe80003800000 */
[----:B-1----:R-:W-:-:S04]  /*16f40*/  IADD3 R208, R7, R3, RZ ;  /* 0x0000000307d07210 */ /* 0x002fc80007ffe0ff */
[----:B--2---:R-:W-:-:S13]  /*16f50*/  ISETP.GT.AND P0, PT, R208, R5, PT ;  /* 0x00000005d000720c */ /* 0x004fda0003f04270 */
[----:B------:R-:W-:Y:S05]  /*16f60*/  @P0 BRA `(.L_x_1509) ;  /* 0x0000024000000947 */ /* 0x000fea0003800000 */
.L_x_1513:
        /* <DEDUP_REMOVED lines=16> */
.L_x_1553:
        /* <DEDUP_REMOVED lines=12> */
[----:B---3--:R-:W1:Y:S02]  /*17130*/  SHFL.UP PT, R13, R0, 0x10, RZ ;  /* 0x06000000000d7989 */ /* 0x008e6400000e00ff */
[----:B-1----:R-:W-:-:S05]  /*17140*/  SEL R13, R13, RZ, P4 ;  /* 0x000000ff0d0d7207 */ /* 0x002fca0002000000 */
[----:B------:R-:W-:-:S05]  /*17150*/  IMAD.IADD R13, R0, 0x1, R13 ;  /* 0x00000001000d7824 */ /* 0x000fca00078e020d */
[----:B------:R1:W2:Y:S02]  /*17160*/  SHFL.IDX PT, R2, R13, 0x1f, 0x1f ;  /* 0x03e01f000d027f89 */ /* 0x0002a400000e0000 */
.L_x_1554:
[----:B--2---:R-:W-:-:S05]  /*17170*/  IMAD R7, R2, c[0x0][0x538], RZ ;  /* 0x00014e0002077a24 */ /* 0x004fca00078e02ff */
[----:B------:R-:W-:-:S04]  /*17180*/  IADD3 R208, R7, R208, RZ ;  /* 0x000000d007d07210 */ /* 0x000fc80007ffe0ff */
[----:B------:R-:W-:-:S13]  /*17190*/  ISETP.GT.AND P0, PT, R208, R5, PT ;  /* 0x00000005d000720c */ /* 0x000fda0003f04270 */
[----:B-1----:R-:W-:Y:S05]  /*171a0*/  @!P0 BRA `(.L_x_1513) ;  /* 0xfffffdc000008947 */ /* 0x002fea000383ffff */
.L_x_1509:
[----:B------:R-:W-:-:S05]  /*171b0*/  IADD3 R208, -R7, R208, RZ ;  /* 0x000000d007d07210 */ /* 0x000fca0007ffe1ff */
[----:B------:R-:W-:-:S05]  /*171c0*/  IMAD R0, R13, c[0x0][0x538], R208 ;  /* 0x00014e000d007a24 */ /* 0x000fca00078e02d0 */
[----:B------:R-:W-:Y:S01]  /*171d0*/  ISETP.GT.AND P0, PT, R0, R5, PT ;  /* 0x000000050000720c */ /* 0x000fe20003f04270 */
[----:B------:R-:W-:-:S12]  /*171e0*/  BRA.DIV ~URZ, `(.L_x_1514) ;  /* 0x000019827f007947 */ /* 0x000fd8000b800000 */
[----:B------:R-:W-:-:S04]  /*171f0*/  VOTE.ANY R9, PT, !P0 ;  /* 0x0000000000097806 */ /* 0x000fc800040e0100 */
.L_x_1555:
[----:B------:R1:W2:Y:S01]  /*17200*/  POPC R6, R9 ;  /* 0x0000000900067309 */ /* 0x0002a20000000000 */
[----:B------:R-:W-:Y:S05]  /*17210*/  BRA.DIV ~URZ, `(.L_x_1515) ;  /* 0x000019927f007947 */ /* 0x000fea000b800000 */
[----:B--2---:R2:W4:Y:S04]  /*17220*/  SHFL.IDX PT, R7, R12, R6, 0x1f ;  /* 0x00001f060c077589 */ /* 0x00452800000e0000 */
[----:B------:R2:W1:Y:S02]  /*17230*/  SHFL.IDX PT, R3, R21, R6, 0x1f ;  /* 0x00001f0615037589 */ /* 0x00046400000e0000 */
.L_x_1556:
[----:B------:R-:W-:Y:S01]  /*17240*/  ISETP.NE.AND P0, PT, R9, RZ, PT ;  /* 0x000000ff0900720c */ /* 0x000fe20003f05270 */
[----:B------:R-:W-:-:S12]  /*17250*/  BSSY B0, `(.L_x_1516) ;  /* 0x0000005000007945 */ /* 0x000fd80003800000 */
[----:B------:R-:W-:Y:S05]  /*17260*/  @!P0 BRA `(.L_x_1517) ;  /* 0x0000003000008947 */ /* 0x000fea0003800000 */
[----:B------:R-:W-:Y:S01]  /*17270*/  IADD3 R8, R6, -0x1, RZ ;  /* 0xffffffff06087810 */ /* 0x000fe20007ffe0ff */
[----:B------:R-:W-:Y:S05]  /*17280*/  BRA.DIV ~URZ, `(.L_x_1518) ;  /* 0x000019f27f007947 */ /* 0x000fea000b800000 */
[----:B------:R2:W3:Y:S02]  /*17290*/  SHFL.IDX PT, R15, R13, R8, 0x1f ;  /* 0x00001f080d0f7589 */ /* 0x0004e400000e0000 */
.L_x_1517:
[----:B------:R-:W-:Y:S05]  /*172a0*/  BSYNC B0 ;  /* 0x0000000000007941 */ /* 0x000fea0003800000 */
.L_x_1516:
[----:B----4-:R-:W-:Y:S01]  /*172b0*/  IABS R0, R7 ;  /* 0x0000000700007213 */ /* 0x010fe20000000000 */
[----:B---3--:R-:W-:Y:S01]  /*172c0*/  IMAD R208, R15, c[0x0][0x538], R208 ;  /* 0x00014e000fd07a24 */ /* 0x008fe200078e02d0 */
[----:B-12---:R-:W-:Y:S02]  /*172d0*/  IABS R13, R3 ;  /* 0x00000003000d7213 */ /* 0x006fe40000000000 */
[----:B------:R-:W1:Y:S01]  /*172e0*/  I2F.RP R14, R0 ;  /* 0x00000000000e7306 */ /* 0x000e620000209400 */
[----:B------:R-:W-:Y:S01]  /*172f0*/  IMAD.IADD R12, R5, 0x1, -R208 ;  /* 0x00000001050c7824 */ /* 0x000fe200078e0ad0 */
[----:B------:R-:W-:-:S04]  /*17300*/  IADD3 R211, R6, R211, RZ ;  /* 0x000000d306d37210 */ /* 0x000fc80007ffe0ff */
[----:B------:R-:W-:Y:S02]  /*17310*/  IABS R5, R12 ;  /* 0x0000000c00057213 */ /* 0x000fe40000000000 */
[----:B-1----:R-:W1:Y:S08]  /*17320*/  MUFU.RCP R8, R14 ;  /* 0x0000000e00087308 */ /* 0x002e700000001000 */
[----:B------:R-:W-:Y:S01]  /*17330*/  I2F.RP R14, R13 ;  /* 0x0000000d000e7306 */ /* 0x000fe20000209400 */
[----:B-1----:R-:W-:-:S07]  /*17340*/  IADD3 R8, R8, 0xffffffe, RZ ;  /* 0x0ffffffe08087810 */ /* 0x002fce0007ffe0ff */
[----:B------:R-:W1:Y:S02]  /*17350*/  F2I.FTZ.U32.TRUNC.NTZ R9, R8 ;  /* 0x0000000800097305 */ /* 0x000e64000021f000 */
[----:B-1----:R-:W-:Y:S02]  /*17360*/  IMAD.MOV R2, RZ, RZ, -R9 ;  /* 0x000000ffff027224 */ /* 0x002fe400078e0a09 */
[----:B------:R-:W-:Y:S02]  /*17370*/  IMAD.MOV.U32 R8, RZ, RZ, RZ ;  /* 0x000000ffff087224 */ /* 0x000fe400078e00ff */
[----:B------:R-:W-:Y:S01]  /*17380*/  IMAD.MOV.U32 R15, RZ, RZ, R2 ;  /* 0x000000ffff0f7224 */ /* 0x000fe200078e0002 */
[----:B------:R-:W-:-:S03]  /*17390*/  IABS R2, R7 ;  /* 0x0000000700027213 */ /* 0x000fc60000000000 */
[----:B------:R-:W-:Y:S02]  /*173a0*/  IMAD R15, R15, R0, RZ ;  /* 0x000000000f0f7224 */ /* 0x000fe400078e02ff */
[----:B------:R-:W-:Y:S02]  /*173b0*/  IMAD.MOV R2, RZ, RZ, -R2 ;  /* 0x000000ffff027224 */ /* 0x000fe400078e0a02 */
[----:B------:R-:W-:Y:S02]  /*173c0*/  IMAD.HI.U32 R15, R9, R15, R8 ;  /* 0x0000000f090f7227 */ /* 0x000fe400078e0008 */
[----:B------:R-:W1:Y:S04]  /*173d0*/  MUFU.RCP R8, R14 ;  /* 0x0000000e00087308 */ /* 0x000e680000001000 */
[----:B------:R-:W-:-:S04]  /*173e0*/  IMAD.HI.U32 R15, R15, R5, RZ ;  /* 0x000000050f0f7227 */ /* 0x000fc800078e00ff */
[----:B------:R-:W-:-:S05]  /*173f0*/  IMAD R5, R15, R2, R5 ;  /* 0x000000020f057224 */ /* 0x000fca00078e0205 */
[----:B------:R-:W-:Y:S02]  /*17400*/  ISETP.GT.U32.AND P0, PT, R0, R5, PT ;  /* 0x000000050000720c */ /* 0x000fe40003f04070 */
[----:B-1----:R-:W-:-:S04]  /*17410*/  IADD3 R8, R8, 0xffffffe, RZ ;  /* 0x0ffffffe08087810 */ /* 0x002fc80007ffe0ff */
[----:B------:R-:W1:Y:S07]  /*17420*/  F2I.FTZ.U32.TRUNC.NTZ R9, R8 ;  /* 0x0000000800097305 */ /* 0x000e6e000021f000 */
[-C--:B------:R-:W-:Y:S02]  /*17430*/  @!P0 IADD3 R5, R5, -R0.reuse, RZ ;  /* 0x8000000005058210 */ /* 0x080fe40007ffe0ff */
[----:B------:R-:W-:Y:S02]  /*17440*/  @!P0 IADD3 R15, R15, 0x1, RZ ;  /* 0x000000010f0f8810 */ /* 0x000fe40007ffe0ff */
[----:B------:R-:W-:-:S02]  /*17450*/  ISETP.GE.U32.AND P2, PT, R5, R0, PT ;  /* 0x000000000500720c */ /* 0x000fc40003f46070 */
[----:B------:R-:W-:Y:S02]  /*17460*/  LOP3.LUT R0, R12, R7, RZ, 0x3c, !PT ;  /* 0x000000070c007212 */ /* 0x000fe400078e3cff */
[----:B------:R-:W-:Y:S02]  /*17470*/  ISETP.NE.AND P0, PT, R7, RZ, PT ;  /* 0x000000ff0700720c */ /* 0x000fe40003f05270 */
[----:B------:R-:W-:Y:S01]  /*17480*/  ISETP.GE.AND P1, PT, R0, RZ, PT ;  /* 0x000000ff0000720c */ /* 0x000fe20003f26270 */
[----:B-1----:R-:W-:Y:S01]  /*17490*/  IMAD.MOV R2, RZ, RZ, -R9 ;  /* 0x000000ffff027224 */ /* 0x002fe200078e0a09 */
[----:B------:R-:W-:Y:S01]  /*174a0*/  IABS R0, R3 ;  /* 0x0000000300007213 */ /* 0x000fe20000000000 */
[----:B------:R-:W-:Y:S02]  /*174b0*/  IMAD.MOV.U32 R8, RZ, RZ, RZ ;  /* 0x000000ffff087224 */ /* 0x000fe400078e00ff */
[----:B------:R-:W-:Y:S02]  /*174c0*/  IMAD R5, R2, R13, RZ ;  /* 0x0000000d02057224 */ /* 0x000fe400078e02ff */
[----:B------:R-:W-:Y:S01]  /*174d0*/  @P2 IADD3 R15, R15, 0x1, RZ ;  /* 0x000000010f0f2810 */ /* 0x000fe20007ffe0ff */
[----:B------:R-:W-:-:S02]  /*174e0*/  IMAD.MOV R0, RZ, RZ, -R0 ;  /* 0x000000ffff007224 */ /* 0x000fc400078e0a00 */
[----:B------:R-:W-:-:S04]  /*174f0*/  IMAD.HI.U32 R5, R9, R5, R8 ;  /* 0x0000000509057227 */ /* 0x000fc800078e0008 */
        /* <DEDUP_REMOVED lines=8> */
[-C--:B------:R-:W-:Y:S02]  /*17580*/  @!P0 IADD3 R0, R0, -R13.reuse, RZ ;  /* 0x8000000d00008210 */ /* 0x080fe40007ffe0ff */
[----:B------:R-:W-:Y:S02]  /*17590*/  @!P0 IADD3 R5, R5, 0x1, RZ ;  /* 0x0000000105058810 */ /* 0x000fe40007ffe0ff */
[----:B------:R-:W-:Y:S02]  /*175a0*/  ISETP.GE.U32.AND P2, PT, R0, R13, PT ;  /* 0x0000000d0000720c */ /* 0x000fe40003f46070 */
[----:B------:R-:W-:Y:S02]  /*175b0*/  LOP3.LUT R0, R15, R3, RZ, 0x3c, !PT ;  /* 0x000000030f007212 */ /* 0x000fe400078e3cff */
[----:B------:R-:W-:Y:S02]  /*175c0*/  ISETP.NE.AND P0, PT, R3, RZ, PT ;  /* 0x000000ff0300720c */ /* 0x000fe40003f05270 */
[----:B------:R-:W-:-:S07]  /*175d0*/  ISETP.GE.AND P1, PT, R0, RZ, PT ;  /* 0x000000ff0000720c */ /* 0x000fce0003f26270 */
[----:B------:R-:W-:-:S06]  /*175e0*/  @P2 IADD3 R5, R5, 0x1, RZ ;  /* 0x0000000105052810 */ /* 0x000fcc0007ffe0ff */
[----:B------:R-:W-:Y:S01]  /*175f0*/  @!P1 IMAD.MOV R5, RZ, RZ, -R5 ;  /* 0x000000ffff059224 */ /* 0x000fe200078e0a05 */
[----:B------:R-:W-:-:S05]  /*17600*/  @!P0 LOP3.LUT R5, RZ, R3, RZ, 0x33, !PT ;  /* 0x00000003ff058212 */ /* 0x000fca00078e33ff */
[----:B------:R-:W-:-:S04]  /*17610*/  IMAD.MOV R0, RZ, RZ, -R5 ;  /* 0x000000ffff007224 */ /* 0x000fc800078e0a05 */
[C---:B------:R-:W-:Y:S02]  /*17620*/  IMAD R0, R3.reuse, R0, R15 ;  /* 0x0000000003007224 */ /* 0x040fe400078e020f */
[----:B------:R-:W-:-:S04]  /*17630*/  IMAD R3, R3, 0x1000000, R5 ;  /* 0x0100000003037824 */ /* 0x000fc800078e0205 */
[----:B------:R-:W-:Y:S01]  /*17640*/  IMAD R210, R0, 0x10000, R3 ;  /* 0x0001000000d27824 */ /* 0x000fe200078e0203 */
[----:B------:R-:W-:Y:S05]  /*17650*/  BRA `(.L_x_1519) ;  /* 0x0000004000007947 */ /* 0x000fea0003800000 */
.L_x_1510:
[----:B------:R-:W-:Y:S01]  /*17660*/  IMAD.MOV.U32 R208, RZ, RZ, R5 ;  /* 0x000000ffffd07224 */ /* 0x000fe200078e0005 */
[----:B------:R-:W-:Y:S01]  /*17670*/  MOV R210, RZ ;  /* 0x000000ff00d27202 */ /* 0x000fe20000000f00 */
[----:B------:R-:W-:Y:S01]  /*17680*/  IMAD.MOV.U32 R209, RZ, RZ, RZ ;  /* 0x000000ffffd17224 */ /* 0x000fe200078e00ff */
[----:B------:R-:W-:Y:S02]  /*17690*/  MOV R211, c[0x0][0x53c] ;  /* 0x00014f0000d37a02 */ /* 0x000fe40000000f00 */
.L_x_1519:
[----:B------:R-:W-:Y:S05]  /*176a0*/  BSYNC B1 ;  /* 0x0000000000017941 */ /* 0x000fea0003800000 */
.L_x_1508:
[----:B------:R-:W-:Y:S01]  /*176b0*/  WARPSYNC 0xffffffff ;  /* 0xffffffff00007948 */ /* 0x000fe20003800000 */
[----:B------:R-:W-:Y:S01]  /*176c0*/  BAR.SYNC.DEFER_BLOCKING 0x4, 0x100 ;  /* 0x0104000000007b1d */ /* 0x000fe20000010000 */
[----:B------:R-:W-:-:S13]  /*176d0*/  ISETP.NE.AND P0, PT, R4, RZ, PT ;  /* 0x000000ff0400720c */ /* 0x000fda0003f05270 */
[----:B------:R1:W-:Y:S04]  /*176e0*/  @!P0 STS.128 [0x24100], R208 ;  /* 0x024100d0ff008388 */ /* 0x0003e80000000c00 */
[----:B------:R-:W-:Y:S06]  /*176f0*/  BAR.ARV 0x5, 0x100 ;  /* 0x0144000000007b1d */ /* 0x000fec0000002000 */
.L_x_1503:
[----:B----4-:R-:W-:-:S13]  /*17700*/  ISETP.GE.AND P0, PT, R211, c[0x0][0x53c], PT ;  /* 0x00014f00d3007a0c */ /* 0x010fda0003f06270 */
[----:B-123--:R-:W-:Y:S01]  /*17710*/  @P0 CALL.REL.NOINC `(.L_x_1520) ;  /* 0x0000001000000944 */ /* 0x00efe20003c00000 */
[----:B------:R-:W-:Y:S05]  /*17720*/  BRA `(.L_x_1521) ;  /* 0xfffe98e000007947 */ /* 0x000fea000383ffff */
.L_x_1520:
[----:B------:R-:W-:Y:S05]  /*17730*/  EXIT ;  /* 0x000000000000794d */ /* 0x000fea0003800000 */
.L_x_1359:
[----:B------:R-:W-:Y:S02]  /*17740*/  MOV R2, 0x1 ;  /* 0x0000000100027802 */ /* 0x000fe40000000f00 */
[----:B------:R-:W-:Y:S02]  /*17750*/  MOV R0, 0x17770 ;  /* 0x0001777000007802 */ /* 0x000fe40000000f00 */
[----:B------:R-:W-:Y:S05]  /*17760*/  CALL.REL.NOINC `($__internal_32_$__cuda_sm70_shflsync_up_p) ;  /* 0x0000161000007944 */ /* 0x000fea0003c00000 */
[----:B-12---:R-:W-:Y:S05]  /*17770*/  BRA `(.L_x_1522) ;  /* 0xfffe8cf000007947 */ /* 0x006fea000383ffff */
.L_x_1360:
[----:B------:R-:W-:Y:S02]  /*17780*/  MOV R2, 0x2 ;  /* 0x0000000200027802 */ /* 0x000fe40000000f00 */
[----:B------:R-:W-:Y:S02]  /*17790*/  MOV R0, 0x177b0 ;  /* 0x000177b000007802 */ /* 0x000fe40000000f00 */
[----:B------:R-:W-:Y:S05]  /*177a0*/  CALL.REL.NOINC `($__internal_32_$__cuda_sm70_shflsync_up_p) ;  /* 0x000015d000007944 */ /* 0x000fea0003c00000 */
[----:B--2---:R-:W-:Y:S02]  /*177b0*/  SEL R2, R2, RZ, P4 ;  /* 0x000000ff02027207 */ /* 0x004fe40002000000 */
[----:B------:R-:W-:-:S03]  /*177c0*/  MOV R0, 0x17800 ;  /* 0x0001780000007802 */ /* 0x000fc60000000f00 */
[----:B-1----:R-:W-:Y:S02]  /*177d0*/  IMAD.IADD R13, R13, 0x1, R2 ;  /* 0x000000010d0d7824 */ /* 0x002fe400078e0202 */
[----:B------:R-:W-:Y:S02]  /*177e0*/  IMAD.MOV.U32 R2, RZ, RZ, 0x4 ;  /* 0x00000004ff027424 */ /* 0x000fe400078e00ff */
        /* <DEDUP_REMOVED lines=11> */
[----:B--2---:R-:W-:Y:S01]  /*178a0*/  SEL R2, R2, RZ, P1 ;  /* 0x000000ff02027207 */ /* 0x004fe20000800000 */
[----:B------:R-:W-:Y:S01]  /*178b0*/  IMAD.MOV.U32 R8, RZ, RZ, 0x1f ;  /* 0x0000001fff087424 */ /* 0x000fe200078e00ff */
[----:B------:R-:W-:-:S03]  /*178c0*/  MOV R0, 0x17910 ;  /* 0x0001791000007802 */ /* 0x000fc60000000f00 */
[----:B------:R-:W-:Y:S01]  /*178d0*/  IMAD.IADD R7, R13, 0x1, R2 ;  /* 0x000000010d077824 */ /* 0x000fe200078e0202 */
[----:B------:R-:W-:-:S03]  /*178e0*/  MOV R2, 0x1f ;  /* 0x0000001f00027802 */ /* 0x000fc60000000f00 */
[----:B------:R-:W-:Y:S02]  /*178f0*/  IMAD.MOV.U32 R17, RZ, RZ, R7 ;  /* 0x000000ffff117224 */ /* 0x000fe400078e0007 */
[----:B-1----:R-:W-:Y:S05]  /*17900*/  CALL.REL.NOINC `($__internal_31_$__cuda_sm70_shflsync_idx_p) ;  /* 0x0000142000007944 */ /* 0x002fea0003c00000 */
[----:B-12---:R-:W-:Y:S05]  /*17910*/  BRA `(.L_x_1523) ;  /* 0xfffe8c5000007947 */ /* 0x006fea000383ffff */
.L_x_1362:
[----:B------:R-:W-:Y:S02]  /*17920*/  SEL R2, RZ, 0x1, P0 ;  /* 0x00000001ff027807 */ /* 0x000fe40000000000 */
[----:B------:R-:W-:Y:S02]  /*17930*/  MOV R0, 0x17950 ;  /* 0x0001795000007802 */ /* 0x000fe40000000f00 */
[----:B------:R-:W-:Y:S05]  /*17940*/  CALL.REL.NOINC `($__internal_33_$__cuda_sm70_votesync_ballot) ;  /* 0x0000148000007944 */ /* 0x000fea0003c00000 */
[----:B------:R-:W-:Y:S05]  /*17950*/  BRA `(.L_x_1524) ;  /* 0xfffe8ca000007947 */ /* 0x000fea000383ffff */
.L_x_1363:
[----:B------:R-:W-:Y:S01]  /*17960*/  IMAD.MOV.U32 R17, RZ, RZ, R10 ;  /* 0x000000ffff117224 */ /* 0x000fe200078e000a */
[----:B--2---:R-:W-:Y:S01]  /*17970*/  MOV R8, R6 ;  /* 0x0000000600087202 */ /* 0x004fe20000000f00 */
[----:B------:R-:W-:Y:S01]  /*17980*/  IMAD.MOV.U32 R2, RZ, RZ, 0x1f ;  /* 0x0000001fff027424 */ /* 0x000fe200078e00ff */
[----:B------:R-:W-:Y:S02]  /*17990*/  MOV R0, 0x179b0 ;  /* 0x000179b000007802 */ /* 0x000fe40000000f00 */
[----:B-1----:R-:W-:Y:S05]  /*179a0*/  CALL.REL.NOINC `($__internal_31_$__cuda_sm70_shflsync_idx_p) ;  /* 0x0000138000007944 */ /* 0x002fea0003c00000 */
[----:B--2---:R-:W-:Y:S01]  /*179b0*/  IMAD.MOV.U32 R10, RZ, RZ, R2 ;  /* 0x000000ffff0a7224 */ /* 0x004fe200078e0002 */
[----:B-1----:R-:W-:Y:S01]  /*179c0*/  MOV R17, R5 ;  /* 0x0000000500117202 */ /* 0x002fe20000000f00 */
[----:B------:R-:W-:Y:S01]  /*179d0*/  IMAD.MOV.U32 R3, RZ, RZ, RZ ;  /* 0x000000ffff037224 */ /* 0x000fe200078e00ff */
[----:B------:R-:W-:Y:S01]  /*179e0*/  MOV R8, R6 ;  /* 0x0000000600087202 */ /* 0x000fe20000000f00 */
[----:B------:R-:W-:Y:S01]  /*179f0*/  IMAD.MOV.U32 R2, RZ, RZ, 0x1f ;  /* 0x0000001fff027424 */ /* 0x000fe200078e00ff */
[----:B------:R-:W-:-:S02]  /*17a00*/  MOV R0, 0x17a20 ;  /* 0x00017a2000007802 */ /* 0x000fc40000000f00 */
[----:B------:R-:W-:Y:S05]  /*17a10*/  CALL.REL.NOINC `($__internal_31_$__cuda_sm70_shflsync_idx_p) ;  /* 0x0000131000007944 */ /* 0x000fea0003c00000 */
[----:B--2---:R-:W-:Y:S01]  /*17a20*/  MOV R5, R2 ;  /* 0x0000000200057202 */ /* 0x004fe20000000f00 */
[----:B-1----:R-:W-:Y:S05]  /*17a30*/  BRA `(.L_x_1525) ;  /* 0xfffe8c1000007947 */ /* 0x002fea000383ffff */
.L_x_1366:
[----:B------:R-:W-:Y:S01]  /*17a40*/  IMAD.MOV.U32 R17, RZ, RZ, R7 ;  /* 0x000000ffff117224 */ /* 0x000fe200078e0007 */
[----:B------:R-:W-:-:S02]  /*17a50*/  MOV R2, 0x1f ;  /* 0x0000001f00027802 */ /* 0x000fc40000000f00 */
[----:B------:R-:W-:Y:S02]  /*17a60*/  MOV R0, 0x17a80 ;  /* 0x00017a8000007802 */ /* 0x000fe40000000f00 */
[----:B-1234-:R-:W-:Y:S05]  /*17a70*/  CALL.REL.NOINC `($__internal_31_$__cuda_sm70_shflsync_idx_p) ;  /* 0x000012b000007944 */ /* 0x01efea0003c00000 */
[----:B--2---:R-:W-:Y:S01]  /*17a80*/  MOV R3, R2 ;  /* 0x0000000200037202 */ /* 0x004fe20000000f00 */
[----:B-1----:R-:W-:Y:S05]  /*17a90*/  BRA `(.L_x_1365) ;  /* 0xfffe8c1000007947 */ /* 0x002fea000383ffff */
.L_x_1402:
[----:B------:R-:W-:Y:S01]  /*17aa0*/  IMAD.MOV.U32 R17, RZ, RZ, R6 ;  /* 0x000000ffff117224 */ /* 0x000fe200078e0006 */
[----:B------:R-:W-:Y:S01]  /*17ab0*/  MOV R8, RZ ;  /* 0x000000ff00087202 */ /* 0x000fe20000000f00 */
[----:B------:R-:W-:Y:S01]  /*17ac0*/  IMAD.MOV.U32 R2, RZ, RZ, 0x181f ;  /* 0x0000181fff027424 */ /* 0x000fe200078e00ff */
[----:B------:R-:W-:Y:S02]  /*17ad0*/  MOV R0, 0x17af0 ;  /* 0x00017af000007802 */ /* 0x000fe40000000f00 */
[----:B-----5:R-:W-:Y:S05]  /*17ae0*/  CALL.REL.NOINC `($__internal_31_$__cuda_sm70_shflsync_idx_p) ;  /* 0x0000124000007944 */ /* 0x020fea0003c00000 */
[----:B--2---:R-:W-:Y:S01]  /*17af0*/  MOV R13, R2 ;  /* 0x00000002000d7202 */ /* 0x004fe20000000f00 */
[----:B-1----:R-:W-:Y:S05]  /*17b00*/  BRA `(.L_x_1526) ;  /* 0xfffef90000007947 */ /* 0x002fea000383ffff */
.L_x_1403:
[----:B------:R-:W-:Y:S01]  /*17b10*/  IMAD.MOV.U32 R17, RZ, RZ, R12 ;  /* 0x000000ffff117224 */ /* 0x000fe200078e000c */
[----:B------:R-:W-:Y:S01]  /*17b20*/  MOV R8, RZ ;  /* 0x000000ff00087202 */ /* 0x000fe20000000f00 */
[----:B------:R-:W-:Y:S01]  /*17b30*/  IMAD.MOV.U32 R2, RZ, RZ, 0x181f ;  /* 0x0000181fff027424 */ /* 0x000fe200078e00ff */
[----:B------:R-:W-:Y:S02]  /*17b40*/  MOV R0, 0x17b60 ;  /* 0x00017b6000007802 */ /* 0x000fe40000000f00 */
[----:B-12--5:R-:W-:Y:S05]  /*17b50*/  CALL.REL.NOINC `($__internal_31_$__cuda_sm70_shflsync_idx_p) ;  /* 0x000011d000007944 */ /* 0x026fea0003c00000 */
[----:B-12---:R-:W-:Y:S05]  /*17b60*/  BRA `(.L_x_1527) ;  /* 0xfffef8c000007947 */ /* 0x006fea000383ffff */
.L_x_1406:
[----:B--2---:R-:W-:Y:S01]  /*17b70*/  IMAD.MOV.U32 R17, RZ, RZ, R6 ;  /* 0x000000ffff117224 */ /* 0x004fe200078e0006 */
[----:B------:R-:W-:Y:S01]  /*17b80*/  MOV R8, 0x1 ;  /* 0x0000000100087802 */ /* 0x000fe20000000f00 */
[----:B----4-:R-:W-:Y:S01]  /*17b90*/  IMAD.MOV.U32 R2, RZ, RZ, 0x181f ;  /* 0x0000181fff027424 */ /* 0x010fe200078e00ff */
[----:B------:R-:W-:-:S02]  /*17ba0*/  MOV R0, 0x17bc0 ;  /* 0x00017bc000007802 */ /* 0x000fc40000000f00 */
[----:B-1-3-5:R-:W-:Y:S05]  /*17bb0*/  CALL.REL.NOINC `($__internal_31_$__cuda_sm70_shflsync_idx_p) ;  /* 0x0000117000007944 */ /* 0x02afea0003c00000 */
[----:B--2---:R-:W-:Y:S01]  /*17bc0*/  IMAD.MOV.U32 R13, RZ, RZ, R2 ;  /* 0x000000ffff0d7224 */ /* 0x004fe200078e0002 */
[----:B-1----:R-:W-:Y:S01]  /*17bd0*/  MOV R8, 0x1 ;  /* 0x0000000100087802 */ /* 0x002fe20000000f00 */
[----:B------:R-:W-:Y:S01]  /*17be0*/  IMAD.MOV.U32 R17, RZ, RZ, R12 ;  /* 0x000000ffff117224 */ /* 0x000fe200078e000c */
[----:B------:R-:W-:-:S02]  /*17bf0*/  MOV R2, 0x181f ;  /* 0x0000181f00027802 */ /* 0x000fc40000000f00 */
[----:B------:R-:W-:Y:S02]  /*17c00*/  MOV R0, 0x17c20 ;  /* 0x00017c2000007802 */ /* 0x000fe40000000f00 */
[----:B------:R-:W-:Y:S05]  /*17c10*/  CALL.REL.NOINC `($__internal_31_$__cuda_sm70_shflsync_idx_p) ;  /* 0x0000111000007944 */ /* 0x000fea0003c00000 */
[----:B-12---:R-:W-:Y:S05]  /*17c20*/  BRA `(.L_x_1528) ;  /* 0xfffef96000007947 */ /* 0x006fea000383ffff */
.L_x_1409:
[----:B-1----:R-:W-:Y:S01]  /*17c30*/  IMAD.MOV.U32 R17, RZ, RZ, R6 ;  /* 0x000000ffff117224 */ /* 0x002fe200078e0006 */
[----:B------:R-:W-:Y:S01]  /*17c40*/  MOV R8, 0x2 ;  /* 0x0000000200087802 */ /* 0x000fe20000000f00 */
[----:B----4-:R-:W-:Y:S01]  /*17c50*/  IMAD.MOV.U32 R2, RZ, RZ, 0x181f ;  /* 0x0000181fff027424 */ /* 0x010fe200078e00ff */
[----:B------:R-:W-:Y:S02]  /*17c60*/  MOV R0, 0x17c80 ;  /* 0x00017c8000007802 */ /* 0x000fe40000000f00 */
[----:B--23-5:R-:W-:Y:S05]  /*17c70*/  CALL.REL.NOINC `($__internal_31_$__cuda_sm70_shflsync_idx_p) ;  /* 0x000010b000007944 */ /* 0x02cfea0003c00000 */
[----:B--2---:R-:W-:Y:S01]  /*17c80*/  MOV R13, R2 ;  /* 0x00000002000d7202 */ /* 0x004fe20000000f00 */
[----:B-1----:R-:W-:Y:S05]  /*17c90*/  BRA `(.L_x_1529) ;  /* 0xfffefa2000007947 */ /* 0x002fea000383ffff */
.L_x_1410:
[----:B------:R-:W-:Y:S01]  /*17ca0*/  IMAD.MOV.U32 R17, RZ, RZ, R12 ;  /* 0x000000ffff117224 */ /* 0x000fe200078e000c */
[----:B------:R-:W-:Y:S01]  /*17cb0*/  MOV R8, 0x2 ;  /* 0x0000000200087802 */ /* 0x000fe20000000f00 */
[----:B----4-:R-:W-:Y:S01]  /*17cc0*/  IMAD.MOV.U32 R2, RZ, RZ, 0x181f ;  /* 0x0000181fff027424 */ /* 0x010fe200078e00ff */
[----:B------:R-:W-:Y:S02]  /*17cd0*/  MOV R0, 0x17cf0 ;  /* 0x00017cf000007802 */ /* 0x000fe40000000f00 */
[----:B-123-5:R-:W-:Y:S05]  /*17ce0*/  CALL.REL.NOINC `($__internal_31_$__cuda_sm70_shflsync_idx_p) ;  /* 0x0000104000007944 */ /* 0x02efea0003c00000 */
[----:B-12---:R-:W-:Y:S05]  /*17cf0*/  BRA `(.L_x_1530) ;  /* 0xfffef9e000007947 */ /* 0x006fea000383ffff */
.L_x_1413:
[----:B-1----:R-:W-:Y:S01]  /*17d00*/  IMAD.MOV.U32 R17, RZ, RZ, R6 ;  /* 0x000000ffff117224 */ /* 0x002fe200078e0006 */
[----:B------:R-:W-:Y:S01]  /*17d10*/  MOV R8, 0x3 ;  /* 0x0000000300087802 */ /* 0x000fe20000000f00 */
[----:B------:R-:W-:Y:S01]  /*17d20*/  IMAD.MOV.U32 R2, RZ, RZ, 0x181f ;  /* 0x0000181fff027424 */ /* 0x000fe200078e00ff */
[----:B------:R-:W-:-:S02]  /*17d30*/  MOV R0, 0x17d50 ;  /* 0x00017d5000007802 */ /* 0x000fc40000000f00 */
[----:B--2345:R-:W-:Y:S05]  /*17d40*/  CALL.REL.NOINC `($__internal_31_$__cuda_sm70_shflsync_idx_p) ;  /* 0x00000fe000007944 */ /* 0x03cfea0003c00000 */
[----:B--2---:R-:W-:Y:S01]  /*17d50*/  IMAD.MOV.U32 R13, RZ, RZ, R2 ;  /* 0x000000ffff0d7224 */ /* 0x004fe200078e0002 */
[----:B-1----:R-:W-:Y:S01]  /*17d60*/  MOV R8, 0x3 ;  /* 0x0000000300087802 */ /* 0x002fe20000000f00 */
[----:B------:R-:W-:Y:S01]  /*17d70*/  IMAD.MOV.U32 R17, RZ, RZ, R12 ;  /* 0x000000ffff117224 */ /* 0x000fe200078e000c */
[----:B------:R-:W-:-:S02]  /*17d80*/  MOV R2, 0x181f ;  /* 0x0000181f00027802 */ /* 0x000fc40000000f00 */
[----:B------:R-:W-:Y:S02]  /*17d90*/  MOV R0, 0x17db0 ;  /* 0x00017db000007802 */ /* 0x000fe40000000f00 */
[----:B------:R-:W-:Y:S05]  /*17da0*/  CALL.REL.NOINC `($__internal_31_$__cuda_sm70_shflsync_idx_p) ;  /* 0x00000f8000007944 */ /* 0x000fea0003c00000 */
[----:B-12---:R-:W-:Y:S05]  /*17db0*/  BRA `(.L_x_1531) ;  /* 0xfffefa6000007947 */ /* 0x006fea000383ffff */
.L_x_1462:
[----:B------:R-:W-:Y:S02]  /*17dc0*/  MOV R6, 0x2 ;  /* 0x0000000200067802 */ /* 0x000fe40000000f00 */
[----:B------:R-:W-:Y:S02]  /*17dd0*/  MOV R2, 0x17df0 ;  /* 0x00017df000027802 */ /* 0x000fe40000000f00 */
[----:B------:R-:W-:Y:S05]  /*17de0*/  CALL.REL.NOINC `($__internal_30_$__cuda_sm70_shflsync_bfly_p) ;  /* 0x00000ef000007944 */ /* 0x000fea0003c00000 */
[----:B-12---:R-:W-:Y:S05]  /*17df0*/  BRA `(.L_x_1532) ;  /* 0xffffb0e000007947 */ /* 0x006fea000383ffff */
.L_x_1463:
[----:B------:R-:W-:Y:S02]  /*17e00*/  MOV R6, 0x1 ;  /* 0x0000000100067802 */ /* 0x000fe40000000f00 */
[----:B------:R-:W-:Y:S02]  /*17e10*/  MOV R2, 0x17e30 ;  /* 0x00017e3000027802 */ /* 0x000fe40000000f00 */
[----:B------:R-:W-:Y:S05]  /*17e20*/  CALL.REL.NOINC `($__internal_30_$__cuda_sm70_shflsync_bfly_p) ;  /* 0x00000eb000007944 */ /* 0x000fea0003c00000 */
[----:B--2---:R-:W-:Y:S01]  /*17e30*/  FADD.FTZ R4, R241, R6 ;  /* 0x00000006f1047221 */ /* 0x004fe20000010000 */
[----:B-1----:R-:W-:Y:S02]  /*17e40*/  MOV R241, R239 ;  /* 0x000000ef00f17202 */ /* 0x002fe40000000f00 */
[----:B------:R-:W-:Y:S02]  /*17e50*/  MOV R6, 0x2 ;  /* 0x0000000200067802 */ /* 0x000fe40000000f00 */
[----:B------:R-:W-:Y:S02]  /*17e60*/  MOV R2, 0x17e80 ;  /* 0x00017e8000027802 */ /* 0x000fe40000000f00 */
[----:B------:R-:W-:Y:S05]  /*17e70*/  CALL.REL.NOINC `($__internal_30_$__cuda_sm70_shflsync_bfly_p) ;  /* 0x00000e6000007944 */ /* 0x000fea0003c00000 */
[----:B--2---:R-:W-:Y:S01]  /*17e80*/  FADD.FTZ R9, R239, R6 ;  /* 0x00000006ef097221 */ /* 0x004fe20000010000 */
[----:B------:R-:W-:-:S02]  /*17e90*/  MOV R6, 0x1 ;  /* 0x0000000100067802 */ /* 0x000fc40000000f00 */
[----:B------:R-:W-:Y:S02]  /*17ea0*/  MOV R2, 0x17ed0 ;  /* 0x00017ed000027802 */ /* 0x000fe40000000f00 */
[----:B-1----:R-:W-:Y:S02]  /*17eb0*/  MOV R241, R9 ;  /* 0x0000000900f17202 */ /* 0x002fe40000000f00 */
[----:B------:R-:W-:Y:S05]  /*17ec0*/  CALL.REL.NOINC `($__internal_30_$__cuda_sm70_shflsync_bfly_p) ;  /* 0x00000e1000007944 */ /* 0x000fea0003c00000 */
[----:B-12---:R-:W-:Y:S05]  /*17ed0*/  BRA `(.L_x_1533) ;  /* 0xffffb07000007947 */ /* 0x006fea000383ffff */
.L_x_1470:
[----:B---34-:R-:W-:Y:S01]  /*17ee0*/  IMAD.MOV.U32 R17, RZ, RZ, R66 ;  /* 0x000000ffff117224 */ /* 0x018fe200078e0042 */
[----:B------:R-:W-:Y:S01]  /*17ef0*/  MOV R8, RZ ;  /* 0x000000ff00087202 */ /* 0x000fe20000000f00 */
[----:B------:R-:W-:Y:S01]  /*17f00*/  IMAD.MOV.U32 R2, RZ, RZ, 0x181f ;  /* 0x0000181fff027424 */ /* 0x000fe200078e00ff */
[----:B------:R-:W-:Y:S02]  /*17f10*/  MOV R0, 0x17f30 ;  /* 0x00017f3000007802 */ /* 0x000fe40000000f00 */
[----:B-12---:R-:W-:Y:S05]  /*17f20*/  CALL.REL.NOINC `($__internal_31_$__cuda_sm70_shflsync_idx_p) ;  /* 0x00000e0000007944 */ /* 0x006fea0003c00000 */
[----:B--2---:R-:W-:Y:S01]  /*17f30*/  MOV R67, R2 ;  /* 0x0000000200437202 */ /* 0x004fe20000000f00 */
[----:B-1----:R-:W-:Y:S05]  /*17f40*/  BRA `(.L_x_1534) ;  /* 0xffffc98000007947 */ /* 0x002fea000383ffff */
.L_x_1471:
[----:B------:R-:W-:Y:S01]  /*17f50*/  IMAD.MOV.U32 R17, RZ, RZ, R9 ;  /* 0x000000ffff117224 */ /* 0x000fe200078e0009 */
[----:B------:R-:W-:Y:S01]  /*17f60*/  MOV R8, RZ ;  /* 0x000000ff00087202 */ /* 0x000fe20000000f00 */
[----:B------:R-:W-:Y:S01]  /*17f70*/  IMAD.MOV.U32 R2, RZ, RZ, 0x181f ;  /* 0x0000181fff027424 */ /* 0x000fe200078e00ff */
[----:B------:R-:W-:Y:S02]  /*17f80*/  MOV R0, 0x17fa0 ;  /* 0x00017fa000007802 */ /* 0x000fe40000000f00 */
[----:B-1234-:R-:W-:Y:S05]  /*17f90*/  CALL.REL.NOINC `($__internal_31_$__cuda_sm70_shflsync_idx_p) ;  /* 0x00000d9000007944 */ /* 0x01efea0003c00000 */
[----:B-12---:R-:W-:Y:S05]  /*17fa0*/  BRA `(.L_x_1535) ;  /* 0xffffc94000007947 */ /* 0x006fea000383ffff */
.L_x_1474:
[----:B---3--:R-:W-:Y:S01]  /*17fb0*/  IMAD.MOV.U32 R17, RZ, RZ, R66 ;  /* 0x000000ffff117224 */ /* 0x008fe200078e0042 */
[----:B------:R-:W-:Y:S01]  /*17fc0*/  MOV R8, 0x1 ;  /* 0x0000000100087802 */ /* 0x000fe20000000f00 */
[----:B------:R-:W-:Y:S01]  /*17fd0*/  IMAD.MOV.U32 R2, RZ, RZ, 0x181f ;  /* 0x0000181fff027424 */ /* 0x000fe200078e00ff */
[----:B------:R-:W-:-:S02]  /*17fe0*/  MOV R0, 0x18000 ;  /* 0x0001800000007802 */ /* 0x000fc40000000f00 */
[----:B-12-4-:R-:W-:Y:S05]  /*17ff0*/  CALL.REL.NOINC `($__internal_31_$__cuda_sm70_shflsync_idx_p) ;  /* 0x00000d3000007944 */ /* 0x016fea0003c00000 */
[----:B--2---:R-:W-:Y:S01]  /*18000*/  IMAD.MOV.U32 R28, RZ, RZ, R2 ;  /* 0x000000ffff1c7224 */ /* 0x004fe200078e0002 */
[----:B-1----:R-:W-:Y:S01]  /*18010*/  MOV R8, 0x1 ;  /* 0x0000000100087802 */ /* 0x002fe20000000f00 */
[----:B------:R-:W-:Y:S01]  /*18020*/  IMAD.MOV.U32 R17, RZ, RZ, R9 ;  /* 0x000000ffff117224 */ /* 0x000fe200078e0009 */
[----:B------:R-:W-:-:S02]  /*18030*/  MOV R2, 0x181f ;  /* 0x0000181f00027802 */ /* 0x000fc40000000f00 */
[----:B------:R-:W-:Y:S02]  /*18040*/  MOV R0, 0x18060 ;  /* 0x0001806000007802 */ /* 0x000fe40000000f00 */
[----:B------:R-:W-:Y:S05]  /*18050*/  CALL.REL.NOINC `($__internal_31_$__cuda_sm70_shflsync_idx_p) ;  /* 0x00000cd000007944 */ /* 0x000fea0003c00000 */
[----:B-12---:R-:W-:Y:S05]  /*18060*/  BRA `(.L_x_1536) ;  /* 0xffffc9e000007947 */ /* 0x006fea000383ffff */
.L_x_1477:
[----:B--2---:R-:W-:Y:S01]  /*18070*/  IMAD.MOV.U32 R17, RZ, RZ, R66 ;  /* 0x000000ffff117224 */ /* 0x004fe200078e0042 */
[----:B------:R-:W-:Y:S01]  /*18080*/  MOV R8, 0x2 ;  /* 0x0000000200087802 */ /* 0x000fe20000000f00 */
[----:B------:R-:W-:Y:S01]  /*18090*/  IMAD.MOV.U32 R2, RZ, RZ, 0x181f ;  /* 0x0000181fff027424 */ /* 0x000fe200078e00ff */
[----:B------:R-:W-:Y:S02]  /*180a0*/  MOV R0, 0x180c0 ;  /* 0x000180c000007802 */ /* 0x000fe40000000f00 */
[----:B-1-34-:R-:W-:Y:S05]  /*180b0*/  CALL.REL.NOINC `($__internal_31_$__cuda_sm70_shflsync_idx_p) ;  /* 0x00000c7000007944 */ /* 0x01afea0003c00000 */
[----:B--2---:R-:W-:Y:S01]  /*180c0*/  MOV R24, R2 ;  /* 0x0000000200187202 */ /* 0x004fe20000000f00 */
[----:B-1----:R-:W-:Y:S05]  /*180d0*/  BRA `(.L_x_1537) ;  /* 0xffffcaa000007947 */ /* 0x002fea000383ffff */
.L_x_1478:
[----:B------:R-:W-:Y:S01]  /*180e0*/  IMAD.MOV.U32 R17, RZ, RZ, R9 ;  /* 0x000000ffff117224 */ /* 0x000fe200078e0009 */
[----:B------:R-:W-:Y:S01]  /*180f0*/  MOV R8, 0x2 ;  /* 0x0000000200087802 */ /* 0x000fe20000000f00 */
[----:B------:R-:W-:Y:S01]  /*18100*/  IMAD.MOV.U32 R2, RZ, RZ, 0x181f ;  /* 0x0000181fff027424 */ /* 0x000fe200078e00ff */
[----:B------:R-:W-:Y:S02]  /*18110*/  MOV R0, 0x18130 ;  /* 0x0001813000007802 */ /* 0x000fe40000000f00 */
[----:B-1234-:R-:W-:Y:S05]  /*18120*/  CALL.REL.NOINC `($__internal_31_$__cuda_sm70_shflsync_idx_p) ;  /* 0x00000c0000007944 */ /* 0x01efea0003c00000 */
[----:B-12---:R-:W-:Y:S05]  /*18130*/  BRA `(.L_x_1538) ;  /* 0xffffca6000007947 */ /* 0x006fea000383ffff */
.L_x_1481:
[----:B-1----:R-:W-:Y:S01]  /*18140*/  IMAD.MOV.U32 R17, RZ, RZ, R66 ;  /* 0x000000ffff117224 */ /* 0x002fe200078e0042 */
[----:B------:R-:W-:Y:S01]  /*18150*/  MOV R8, 0x3 ;  /* 0x0000000300087802 */ /* 0x000fe20000000f00 */
[----:B----4-:R-:W-:Y:S01]  /*18160*/  IMAD.MOV.U32 R2, RZ, RZ, 0x181f ;  /* 0x0000181fff027424 */ /* 0x010fe200078e00ff */
[----:B------:R-:W-:-:S02]  /*18170*/  MOV R0, 0x18190 ;  /* 0x0001819000007802 */ /* 0x000fc40000000f00 */
[----:B--23--:R-:W-:Y:S05]  /*18180*/  CALL.REL.NOINC `($__internal_31_$__cuda_sm70_shflsync_idx_p) ;  /* 0x00000ba000007944 */ /* 0x00cfea0003c00000 */
[----:B--2---:R-:W-:Y:S01]  /*18190*/  IMAD.MOV.U32 R66, RZ, RZ, R2 ;  /* 0x000000ffff427224 */ /* 0x004fe200078e0002 */
[----:B-1----:R-:W-:Y:S01]  /*181a0*/  MOV R8, 0x3 ;  /* 0x0000000300087802 */ /* 0x002fe20000000f00 */
[----:B------:R-:W-:Y:S01]  /*181b0*/  IMAD.MOV.U32 R17, RZ, RZ, R9 ;  /* 0x000000ffff117224 */ /* 0x000fe200078e0009 */
[----:B------:R-:W-:-:S02]  /*181c0*/  MOV R2, 0x181f ;  /* 0x0000181f00027802 */ /* 0x000fc40000000f00 */
[----:B------:R-:W-:Y:S02]  /*181d0*/  MOV R0, 0x181f0 ;  /* 0x000181f000007802 */ /* 0x000fe40000000f00 */
[----:B------:R-:W-:Y:S05]  /*181e0*/  CALL.REL.NOINC `($__internal_31_$__cuda_sm70_shflsync_idx_p) ;  /* 0x00000b4000007944 */ /* 0x000fea0003c00000 */
[----:B-12---:R-:W-:Y:S05]  /*181f0*/  BRA `(.L_x_1539) ;  /* 0xffffcae000007947 */ /* 0x006fea000383ffff */
.L_x_1483:
[----:B------:R-:W-:Y:S01]  /*18200*/  IMAD.MOV.U32 R17, RZ, RZ, R167 ;  /* 0x000000ffff117224 */ /* 0x000fe200078e00a7 */
[----:B------:R-:W-:Y:S01]  /*18210*/  MOV R8, RZ ;  /* 0x000000ff00087202 */ /* 0x000fe20000000f00 */
[----:B------:R-:W-:Y:S01]  /*18220*/  IMAD.MOV.U32 R2, RZ, RZ, 0x1c1f ;  /* 0x00001c1fff027424 */ /* 0x000fe200078e00ff */
[----:B------:R-:W-:Y:S02]  /*18230*/  MOV R0, 0x18250 ;  /* 0x0001825000007802 */ /* 0x000fe40000000f00 */
[----:B------:R-:W-:Y:S05]  /*18240*/  CALL.REL.NOINC `($__internal_31_$__cuda_sm70_shflsync_idx_p) ;  /* 0x00000ae000007944 */ /* 0x000fea0003c00000 */
[----:B--2---:R-:W-:Y:S01]  /*18250*/  MOV R169, R2 ;  /* 0x0000000200a97202 */ /* 0x004fe20000000f00 */
[----:B-1----:R-:W-:Y:S05]  /*18260*/  BRA `(.L_x_1540) ;  /* 0xffffcd9000007947 */ /* 0x002fea000383ffff */
.L_x_1484:
[----:B------:R-:W-:Y:S01]  /*18270*/  IMAD.MOV.U32 R17, RZ, RZ, R168 ;  /* 0x000000ffff117224 */ /* 0x000fe200078e00a8 */
[----:B------:R-:W-:Y:S01]  /*18280*/  MOV R8, RZ ;  /* 0x000000ff00087202 */ /* 0x000fe20000000f00 */
[----:B------:R-:W-:Y:S01]  /*18290*/  IMAD.MOV.U32 R2, RZ, RZ, 0x1c1f ;  /* 0x00001c1fff027424 */ /* 0x000fe200078e00ff */
[----:B------:R-:W-:Y:S02]  /*182a0*/  MOV R0, 0x182c0 ;  /* 0x000182c000007802 */ /* 0x000fe40000000f00 */
[----:B-12---:R-:W-:Y:S05]  /*182b0*/  CALL.REL.NOINC `($__internal_31_$__cuda_sm70_shflsync_idx_p) ;  /* 0x00000a7000007944 */ /* 0x006fea0003c00000 */
[----:B-12---:R-:W-:Y:S05]  /*182c0*/  BRA `(.L_x_1541) ;  /* 0xffffcd5000007947 */ /* 0x006fea000383ffff */
.L_x_1487:
        /* <DEDUP_REMOVED lines=12> */
.L_x_1491:
[----:B------:R-:W-:Y:S01]  /*18390*/  IMAD.MOV.U32 R17, RZ, RZ, R6 ;  /* 0x000000ffff117224 */ /* 0x000fe200078e0006 */
[----:B------:R-:W-:Y:S01]  /*183a0*/  MOV R8, RZ ;  /* 0x000000ff00087202 */ /* 0x000fe20000000f00 */
[----:B------:R-:W-:Y:S01]  /*183b0*/  IMAD.MOV.U32 R2, RZ, RZ, 0x181f ;  /* 0x0000181fff027424 */ /* 0x000fe200078e00ff */
[----:B------:R-:W-:Y:S02]  /*183c0*/  MOV R0, 0x183e0 ;  /* 0x000183e000007802 */ /* 0x000fe40000000f00 */
[----:B------:R-:W-:Y:S05]  /*183d0*/  CALL.REL.NOINC `($__internal_31_$__cuda_sm70_shflsync_idx_p) ;  /* 0x0000095000007944 */ /* 0x000fea0003c00000 */
[----:B--2---:R-:W-:Y:S01]  /*183e0*/  MOV R7, R2 ;  /* 0x0000000200077202 */ /* 0x004fe20000000f00 */
[----:B-1----:R-:W-:Y:S05]  /*183f0*/  BRA `(.L_x_1543) ;  /* 0xffffe31000007947 */ /* 0x002fea000383ffff */
.L_x_1492:
[----:B------:R-:W-:Y:S01]  /*18400*/  IMAD.MOV.U32 R17, RZ, RZ, R5 ;  /* 0x000000ffff117224 */ /* 0x000fe200078e0005 */
[----:B------:R-:W-:Y:S01]  /*18410*/  MOV R8, RZ ;  /* 0x000000ff00087202 */ /* 0x000fe20000000f00 */
[----:B------:R-:W-:Y:S01]  /*18420*/  IMAD.MOV.U32 R2, RZ, RZ, 0x181f ;  /* 0x0000181fff027424 */ /* 0x000fe200078e00ff */
[----:B------:R-:W-:Y:S02]  /*18430*/  MOV R0, 0x18450 ;  /* 0x0001845000007802 */ /* 0x000fe40000000f00 */
[----:B-12---:R-:W-:Y:S05]  /*18440*/  CALL.REL.NOINC `($__internal_31_$__cuda_sm70_shflsync_idx_p) ;  /* 0x000008e000007944 */ /* 0x006fea0003c00000 */
[----:B-12---:R-:W-:Y:S05]  /*18450*/  BRA `(.L_x_1544) ;  /* 0xffffe2d000007947 */ /* 0x006fea000383ffff */
.L_x_1495:
[----:B--2---:R-:W-:Y:S01]  /*18460*/  IMAD.MOV.U32 R17, RZ, RZ, R6 ;  /* 0x000000ffff117224 */ /* 0x004fe200078e0006 */
[----:B------:R-:W-:Y:S01]  /*18470*/  MOV R8, 0x1 ;  /* 0x0000000100087802 */ /* 0x000fe20000000f00 */
[----:B----4-:R-:W-:Y:S01]  /*18480*/  IMAD.MOV.U32 R2, RZ, RZ, 0x181f ;  /* 0x0000181fff027424 */ /* 0x010fe200078e00ff */
[----:B------:R-:W-:-:S02]  /*18490*/  MOV R0, 0x184b0 ;  /* 0x000184b000007802 */ /* 0x000fc40000000f00 */
[----:B-1-3--:R-:W-:Y:S05]  /*184a0*/  CALL.REL.NOINC `($__internal_31_$__cuda_sm70_shflsync_idx_p) ;  /* 0x0000088000007944 */ /* 0x00afea0003c00000 */
[----:B--2---:R-:W-:Y:S01]  /*184b0*/  IMAD.MOV.U32 R7, RZ, RZ, R2 ;  /* 0x000000ffff077224 */ /* 0x004fe200078e0002 */
[----:B-1----:R-:W-:Y:S01]  /*184c0*/  MOV R8, 0x1 ;  /* 0x0000000100087802 */ /* 0x002fe20000000f00 */
[----:B------:R-:W-:Y:S01]  /*184d0*/  IMAD.MOV.U32 R17, RZ, RZ, R5 ;  /* 0x000000ffff117224 */ /* 0x000fe200078e0005 */
[----:B------:R-:W-:-:S02]  /*184e0*/  MOV R2, 0x181f ;  /* 0x0000181f00027802 */ /* 0x000fc40000000f00 */
[----:B------:R-:W-:Y:S02]  /*184f0*/  MOV R0, 0x18510 ;  /* 0x0001851000007802 */ /* 0x000fe40000000f00 */
[----:B------:R-:W-:Y:S05]  /*18500*/  CALL.REL.NOINC `($__internal_31_$__cuda_sm70_shflsync_idx_p) ;  /* 0x0000082000007944 */ /* 0x000fea0003c00000 */
[----:B-12---:R-:W-:Y:S05]  /*18510*/  BRA `(.L_x_1545) ;  /* 0xffffe38000007947 */ /* 0x006fea000383ffff */
.L_x_1498:
[----:B-1----:R-:W-:Y:S01]  /*18520*/  IMAD.MOV.U32 R17, RZ, RZ, R6 ;  /* 0x000000ffff117224 */ /* 0x002fe200078e0006 */
[----:B------:R-:W-:Y:S01]  /*18530*/  MOV R8, 0x2 ;  /* 0x0000000200087802 */ /* 0x000fe20000000f00 */
[----:B----4-:R-:W-:Y:S01]  /*18540*/  IMAD.MOV.U32 R2, RZ, RZ, 0x181f ;  /* 0x0000181fff027424 */ /* 0x010fe200078e00ff */
[----:B------:R-:W-:Y:S02]  /*18550*/  MOV R0, 0x18570 ;  /* 0x0001857000007802 */ /* 0x000fe40000000f00 */
[----:B--23--:R-:W-:Y:S05]  /*18560*/  CALL.REL.NOINC `($__internal_31_$__cuda_sm70_shflsync_idx_p) ;  /* 0x000007c000007944 */ /* 0x00cfea0003c00000 */
[----:B--2---:R-:W-:Y:S01]  /*18570*/  MOV R7, R2 ;  /* 0x0000000200077202 */ /* 0x004fe20000000f00 */
[----:B-1----:R-:W-:Y:S05]  /*18580*/  BRA `(.L_x_1546) ;  /* 0xffffe44000007947 */ /* 0x002fea000383ffff */
.L_x_1499:
[----:B------:R-:W-:Y:S01]  /*18590*/  IMAD.MOV.U32 R17, RZ, RZ, R5 ;  /* 0x000000ffff117224 */ /* 0x000fe200078e0005 */
[----:B------:R-:W-:Y:S01]  /*185a0*/  MOV R8, 0x2 ;  /* 0x0000000200087802 */ /* 0x000fe20000000f00 */
[----:B----4-:R-:W-:Y:S01]  /*185b0*/  IMAD.MOV.U32 R2, RZ, RZ, 0x181f ;  /* 0x0000181fff027424 */ /* 0x010fe200078e00ff */
[----:B------:R-:W-:Y:S02]  /*185c0*/  MOV R0, 0x185e0 ;  /* 0x000185e000007802 */ /* 0x000fe40000000f00 */
[----:B-123--:R-:W-:Y:S05]  /*185d0*/  CALL.REL.NOINC `($__internal_31_$__cuda_sm70_shflsync_idx_p) ;  /* 0x0000075000007944 */ /* 0x00efea0003c00000 */
[----:B-12---:R-:W-:Y:S05]  /*185e0*/  BRA `(.L_x_1547) ;  /* 0xffffe40000007947 */ /* 0x006fea000383ffff */
.L_x_1502:
[----:B-1----:R-:W-:Y:S01]  /*185f0*/  IMAD.MOV.U32 R17, RZ, RZ, R6 ;  /* 0x000000ffff117224 */ /* 0x002fe200078e0006 */
[----:B------:R-:W-:Y:S01]  /*18600*/  MOV R8, 0x3 ;  /* 0x0000000300087802 */ /* 0x000fe20000000f00 */
[----:B------:R-:W-:Y:S01]  /*18610*/  IMAD.MOV.U32 R2, RZ, RZ, 0x181f ;  /* 0x0000181fff027424 */ /* 0x000fe200078e00ff */
[----:B------:R-:W-:-:S02]  /*18620*/  MOV R0, 0x18640 ;  /* 0x0001864000007802 */ /* 0x000fc40000000f00 */
[----:B--234-:R-:W-:Y:S05]  /*18630*/  CALL.REL.NOINC `($__internal_31_$__cuda_sm70_shflsync_idx_p) ;  /* 0x000006f000007944 */ /* 0x01cfea0003c00000 */
[----:B--2---:R-:W-:Y:S01]  /*18640*/  IMAD.MOV.U32 R6, RZ, RZ, R2 ;  /* 0x000000ffff067224 */ /* 0x004fe200078e0002 */
[----:B-1----:R-:W-:Y:S01]  /*18650*/  MOV R8, 0x3 ;  /* 0x0000000300087802 */ /* 0x002fe20000000f00 */
[----:B------:R-:W-:Y:S01]  /*18660*/  IMAD.MOV.U32 R17, RZ, RZ, R5 ;  /* 0x000000ffff117224 */ /* 0x000fe200078e0005 */
[----:B------:R-:W-:-:S02]  /*18670*/  MOV R2, 0x181f ;  /* 0x0000181f00027802 */ /* 0x000fc40000000f00 */
[----:B------:R-:W-:Y:S02]  /*18680*/  MOV R0, 0x186a0 ;  /* 0x000186a000007802 */ /* 0x000fe40000000f00 */
[----:B------:R-:W-:Y:S05]  /*18690*/  CALL.REL.NOINC `($__internal_31_$__cuda_sm70_shflsync_idx_p) ;  /* 0x0000069000007944 */ /* 0x000fea0003c00000 */
[----:B-12---:R-:W-:Y:S05]  /*186a0*/  BRA `(.L_x_1548) ;  /* 0xffffe48000007947 */ /* 0x006fea000383ffff */
.L_x_1504:
[----:B------:R-:W-:Y:S01]  /*186b0*/  IMAD.MOV.U32 R17, RZ, RZ, R3 ;  /* 0x000000ffff117224 */ /* 0x000fe200078e0003 */
[----:B------:R-:W-:Y:S01]  /*186c0*/  MOV R8, RZ ;  /* 0x000000ff00087202 */ /* 0x000fe20000000f00 */
[----:B---34-:R-:W-:Y:S01]  /*186d0*/  IMAD.MOV.U32 R2, RZ, RZ, 0x1f ;  /* 0x0000001fff027424 */ /* 0x018fe200078e00ff */
[----:B------:R-:W-:Y:S02]  /*186e0*/  MOV R0, 0x18700 ;  /* 0x0001870000007802 */ /* 0x000fe40000000f00 */
[----:B--2---:R-:W-:Y:S05]  /*186f0*/  CALL.REL.NOINC `($__internal_31_$__cuda_sm70_shflsync_idx_p) ;  /* 0x0000063000007944 */ /* 0x004fea0003c00000 */
[----:B--2---:R-:W-:Y:S01]  /*18700*/  MOV R5, R2 ;  /* 0x0000000200057202 */ /* 0x004fe20000000f00 */
[----:B-1----:R-:W-:Y:S05]  /*18710*/  BRA `(.L_x_1549) ;  /* 0xffffe5c000007947 */ /* 0x002fea000383ffff */
.L_x_1505:
[----:B------:R-:W-:Y:S01]  /*18720*/  IMAD.MOV.U32 R17, RZ, RZ, R3 ;  /* 0x000000ffff117224 */ /* 0x000fe200078e0003 */
[----:B------:R-:W-:Y:S01]  /*18730*/  MOV R8, 0x1 ;  /* 0x0000000100087802 */ /* 0x000fe20000000f00 */
[----:B------:R-:W-:Y:S01]  /*18740*/  IMAD.MOV.U32 R2, RZ, RZ, 0x1f ;  /* 0x0000001fff027424 */ /* 0x000fe200078e00ff */
[----:B------:R-:W-:Y:S02]  /*18750*/  MOV R0, 0x18770 ;  /* 0x0001877000007802 */ /* 0x000fe40000000f00 */
[----:B-12---:R-:W-:Y:S05]  /*18760*/  CALL.REL.NOINC `($__internal_31_$__cuda_sm70_shflsync_idx_p) ;  /* 0x000005c000007944 */ /* 0x006fea0003c00000 */
[----:B--2---:R-:W-:Y:S01]  /*18770*/  MOV R3, R2 ;  /* 0x0000000200037202 */ /* 0x004fe20000000f00 */
[----:B-1----:R-:W-:Y:S05]  /*18780*/  BRA `(.L_x_1550) ;  /* 0xffffe57000007947 */ /* 0x002fea000383ffff */
.L_x_1506:
[----:B------:R-:W-:Y:S02]  /*18790*/  MOV R2, 0x1 ;  /* 0x0000000100027802 */ /* 0x000fe40000000f00 */
[----:B------:R-:W-:-:S02]  /*187a0*/  MOV R0, 0x187c0 ;  /* 0x000187c000007802 */ /* 0x000fc40000000f00 */
[----:B-12---:R-:W-:Y:S05]  /*187b0*/  CALL.REL.NOINC `($__internal_32_$__cuda_sm70_shflsync_up_p) ;  /* 0x000005c000007944 */ /* 0x006fea0003c00000 */
[----:B-12---:R-:W-:Y:S05]  /*187c0*/  BRA `(.L_x_1551) ;  /* 0xffffe65000007947 */ /* 0x006fea000383ffff */
.L_x_1507:
[----:B------:R-:W-:Y:S02]  /*187d0*/  MOV R2, 0x2 ;  /* 0x0000000200027802 */ /* 0x000fe40000000f00 */
[----:B------:R-:W-:-:S02]  /*187e0*/  MOV R0, 0x18800 ;  /* 0x0001880000007802 */ /* 0x000fc40000000f00 */
[----:B-12---:R-:W-:Y:S05]  /*187f0*/  CALL.REL.NOINC `($__internal_32_$__cuda_sm70_shflsync_up_p) ;  /* 0x0000058000007944 */ /* 0x006fea0003c00000 */
        /* <DEDUP_REMOVED lines=18> */
[----:B-1----:R-:W-:Y:S01]  /*18920*/  IMAD.IADD R13, R2, 0x1, R13 ;  /* 0x00000001020d7824 */ /* 0x002fe200078e020d */
[----:B------:R-:W-:-:S03]  /*18930*/  MOV R2, 0x1f ;  /* 0x0000001f00027802 */ /* 0x000fc60000000f00 */
[----:B------:R-:W-:Y:S02]  /*18940*/  IMAD.MOV.U32 R17, RZ, RZ, R13 ;  /* 0x000000ffff117224 */ /* 0x000fe400078e000d */
[----:B------:R-:W-:Y:S05]  /*18950*/  CALL.REL.NOINC `($__internal_31_$__cuda_sm70_shflsync_idx_p) ;  /* 0x000003d000007944 */ /* 0x000fea0003c00000 */
[----:B-12---:R-:W-:Y:S05]  /*18960*/  BRA `(.L_x_1552) ;  /* 0xffffe5b000007947 */ /* 0x006fea000383ffff */
.L_x_1511:
[----:B---3--:R-:W-:Y:S01]  /*18970*/  IMAD.MOV.U32 R13, RZ, RZ, R3 ;  /* 0x000000ffff0d7224 */ /* 0x008fe200078e0003 */
[----:B------:R-:W-:Y:S02]  /*18980*/  MOV R2, 0x1 ;  /* 0x0000000100027802 */ /* 0x000fe40000000f00 */
[----:B------:R-:W-:Y:S02]  /*18990*/  MOV R0, 0x189b0 ;  /* 0x000189b000007802 */ /* 0x000fe40000000f00 */
[----:B------:R-:W-:Y:S05]  /*189a0*/  CALL.REL.NOINC `($__internal_32_$__cuda_sm70_shflsync_up_p) ;  /* 0x000003d000007944 */ /* 0x000fea0003c00000 */
[----:B-12---:R-:W-:Y:S05]  /*189b0*/  BRA `(.L_x_1553) ;  /* 0xffffe6b000007947 */ /* 0x006fea000383ffff */
.L_x_1512:
[----:B---3--:R-:W-:Y:S01]  /*189c0*/  IMAD.MOV.U32 R13, RZ, RZ, R3 ;  /* 0x000000ffff0d7224 */ /* 0x008fe200078e0003 */
        /* <DEDUP_REMOVED lines=26> */
.L_x_1514:
[----:B------:R-:W-:Y:S02]  /*18b70*/  SEL R2, RZ, 0x1, P0 ;  /* 0x00000001ff027807 */ /* 0x000fe40000000000 */
[----:B------:R-:W-:Y:S02]  /*18b80*/  MOV R0, 0x18ba0 ;  /* 0x00018ba000007802 */ /* 0x000fe40000000f00 */
[----:B---3--:R-:W-:Y:S05]  /*18b90*/  CALL.REL.NOINC `($__internal_33_$__cuda_sm70_votesync_ballot) ;  /* 0x0000023000007944 */ /* 0x008fea0003c00000 */
[----:B------:R-:W-:Y:S05]  /*18ba0*/  BRA `(.L_x_1555) ;  /* 0xffffe65000007947 */ /* 0x000fea000383ffff */
.L_x_1515:
[----:B------:R-:W-:Y:S01]  /*18bb0*/  IMAD.MOV.U32 R17, RZ, RZ, R12 ;  /* 0x000000ffff117224 */ /* 0x000fe200078e000c */
[----:B--2---:R-:W-:Y:S01]  /*18bc0*/  MOV R8, R6 ;  /* 0x0000000600087202 */ /* 0x004fe20000000f00 */
[----:B------:R-:W-:Y:S01]  /*18bd0*/  IMAD.MOV.U32 R2, RZ, RZ, 0x1f ;  /* 0x0000001fff027424 */ /* 0x000fe200078e00ff */
[----:B------:R-:W-:Y:S02]  /*18be0*/  MOV R0, 0x18c00 ;  /* 0x00018c0000007802 */ /* 0x000fe40000000f00 */
[----:B-1-3--:R-:W-:Y:S05]  /*18bf0*/  CALL.REL.NOINC `($__internal_31_$__cuda_sm70_shflsync_idx_p) ;  /* 0x0000013000007944 */ /* 0x00afea0003c00000 */
[----:B--2---:R-:W-:Y:S01]  /*18c00*/  IMAD.MOV.U32 R7, RZ, RZ, R2 ;  /* 0x000000ffff077224 */ /* 0x004fe200078e0002 */
[----:B-1----:R-:W-:Y:S01]  /*18c10*/  MOV R8, R6 ;  /* 0x0000000600087202 */ /* 0x002fe20000000f00 */
[----:B------:R-:W-:Y:S01]  /*18c20*/  IMAD.MOV.U32 R17, RZ, RZ, R21 ;  /* 0x000000ffff117224 */ /* 0x000fe200078e0015 */
[----:B------:R-:W-:Y:S02]  /*18c30*/  MOV R2, 0x1f ;  /* 0x0000001f00027802 */ /* 0x000fe40000000f00 */
[----:B------:R-:W-:-:S02]  /*18c40*/  MOV R0, 0x18c60 ;  /* 0x00018c6000007802 */ /* 0x000fc40000000f00 */
[----:B------:R-:W-:Y:S05]  /*18c50*/  CALL.REL.NOINC `($__internal_31_$__cuda_sm70_shflsync_idx_p) ;  /* 0x000000d000007944 */ /* 0x000fea0003c00000 */
[----:B--2---:R-:W-:Y:S01]  /*18c60*/  MOV R3, R2 ;  /* 0x0000000200037202 */ /* 0x004fe20000000f00 */
[----:B-1----:R-:W-:Y:S05]  /*18c70*/  BRA `(.L_x_1556) ;  /* 0xffffe5c000007947 */ /* 0x002fea000383ffff */
.L_x_1518:
[----:B------:R-:W-:Y:S01]  /*18c80*/  IMAD.MOV.U32 R17, RZ, RZ, R13 ;  /* 0x000000ffff117224 */ /* 0x000fe200078e000d */
[----:B------:R-:W-:-:S02]  /*18c90*/  MOV R2, 0x1f ;  /* 0x0000001f00027802 */ /* 0x000fc40000000f00 */
[----:B------:R-:W-:Y:S02]  /*18ca0*/  MOV R0, 0x18cc0 ;  /* 0x00018cc000007802 */ /* 0x000fe40000000f00 */
[----:B-1234-:R-:W-:Y:S05]  /*18cb0*/  CALL.REL.NOINC `($__internal_31_$__cuda_sm70_shflsync_idx_p) ;  /* 0x0000007000007944 */ /* 0x01efea0003c00000 */
[----:B--2---:R-:W-:Y:S01]  /*18cc0*/  MOV R15, R2 ;  /* 0x00000002000f7202 */ /* 0x004fe20000000f00 */
[----:B-1----:R-:W-:Y:S05]  /*18cd0*/  BRA `(.L_x_1517) ;  /* 0xffffe5c000007947 */ /* 0x002fea000383ffff */
        .weak           $__internal_30_$__cuda_sm70_shflsync_bfly_p
        .type           $__internal_30_$__cuda_sm70_shflsync_bfly_p,@function
        .size           $__internal_30_$__cuda_sm70_shflsync_bfly_p,($__internal_31_$__cuda_sm70_shflsync_idx_p - $__internal_30_$__cuda_sm70_shflsync_bfly_p)
$__internal_30_$__cuda_sm70_shflsync_bfly_p:
[----:B------:R-:W-:Y:S01]  /*18ce0*/  MOV R12, R2 ;  /* 0x00000002000c7202 */ /* 0x000fe20000000f00 */
[----:B------:R-:W-:Y:S04]  /*18cf0*/  WARPSYNC R0 ;  /* 0x0000000000007348 */ /* 0x000fe80003800000 */
[----:B------:R-:W-:Y:S01]  /*18d00*/  MOV R13, 0x0 ;  /* 0x00000000000d7802 */ /* 0x000fe20000000f00 */
[----:B------:R1:W2:Y:S03]  /*18d10*/  SHFL.BFLY PT, R6, R241, R6, R5 ;  /* 0x0c000006f1067389 */ /* 0x0002a600000e0005 */
[----:B------:R-:W-:Y:S05]  /*18d20*/  RET.REL.NODEC R12 `(_ZN7cutlass13device_kernelIN5flash19enable_sm80_to_sm89INS1_16FlashAttnFwdSm80INS1_25CollectiveMainloopFwdSm80ILi8ELi2ELb0EN4cute5tupleIJNS5_1CILi128EEENS7_ILi64EEENS7_ILi192EEEEEELi192ENS_6half_tEfNS_4arch4Sm80ELb0ELb0ELb1ELb1ELb0ELb1ELb1ELb1EEENS1_21CollectiveEpilogueFwdINS6_IJS8_SA_S9_EEENS6_IJNS7_ILi1EEESI_SI_EEESC_SE_Li256ELb1ELb1ELb1ELb0EEENS1_36VarlenDynamicPersistentTileSchedulerILi128ELi64ELi256ELi256ELb1ELb1ELb0ELb0ELb1ELb1EEEEEEEEEvNT_6ParamsE) ;  /* 0xfffe72d00c007950 */ /* 0x000fea0003c3ffff */
        .weak           $__internal_31_$__cuda_sm70_shflsync_idx_p
        .type           $__internal_31_$__cuda_sm70_shflsync_idx_p,@function
        .size           $__internal_31_$__cuda_sm70_shflsync_idx_p,($__internal_32_$__cuda_sm70_shflsync_up_p - $__internal_31_$__cuda_sm70_shflsync_idx_p)
$__internal_31_$__cuda_sm70_shflsync_idx_p:
[----:B------:R-:W-:Y:S01]  /*18d30*/  MOV R18, R0 ;  /* 0x0000000000127202 */ /* 0x000fe20000000f00 */
[----:B------:R-:W-:Y:S04]  /*18d40*/  WARPSYNC R213 ;  /* 0x000000d500007348 */ /* 0x000fe80003800000 */
[----:B------:R-:W-:Y:S01]  /*18d50*/  MOV R19, 0x0 ;  /* 0x0000000000137802 */ /* 0x000fe20000000f00 */
[----:B------:R1:W2:Y:S03]  /*18d60*/  SHFL.IDX PT, R2, R17, R8, R2 ;  /* 0x0000000811027389 */ /* 0x0002a600000e0002 */
[----:B------:R-:W-:Y:S05]  /*18d70*/  RET.REL.NODEC R18 `(_ZN7cutlass13device_kernelIN5flash19enable_sm80_to_sm89INS1_16FlashAttnFwdSm80INS1_25CollectiveMainloopFwdSm80ILi8ELi2ELb0EN4cute5tupleIJNS5_1CILi128EEENS7_ILi64EEENS7_ILi192EEEEEELi192ENS_6half_tEfNS_4arch4Sm80ELb0ELb0ELb1ELb1ELb0ELb1ELb1ELb1EEENS1_21CollectiveEpilogueFwdINS6_IJS8_SA_S9_EEENS6_IJNS7_ILi1EEESI_SI_EEESC_SE_Li256ELb1ELb1ELb1ELb0EEENS1_36VarlenDynamicPersistentTileSchedulerILi128ELi64ELi256ELi256ELb1ELb1ELb0ELb0ELb1ELb1EEEEEEEEEvNT_6ParamsE) ;  /* 0xfffe728012007950 */ /* 0x000fea0003c3ffff */
        .weak           $__internal_32_$__cuda_sm70_shflsync_up_p
        .type           $__internal_32_$__cuda_sm70_shflsync_up_p,@function
        .size           $__internal_32_$__cuda_sm70_shflsync_up_p,($__internal_33_$__cuda_sm70_votesync_ballot - $__internal_32_$__cuda_sm70_shflsync_up_p)
$__internal_32_$__cuda_sm70_shflsync_up_p:
[----:B------:R-:W-:Y:S01]  /*18d80*/  MOV R6, R0 ;  /* 0x0000000000067202 */ /* 0x000fe20000000f00 */
[----:B------:R-:W-:Y:S04]  /*18d90*/  WARPSYNC R214 ;  /* 0x000000d600007348 */ /* 0x000fe80003800000 */
[----:B------:R-:W-:Y:S01]  /*18da0*/  MOV R7, 0x0 ;  /* 0x0000000000077802 */ /* 0x000fe20000000f00 */
[----:B------:R1:W2:Y:S03]  /*18db0*/  SHFL.UP PT, R2, R13, R2, R215 ;  /* 0x040000020d027389 */ /* 0x0002a600000e00d7 */
[----:B------:R-:W-:Y:S05]  /*18dc0*/  RET.REL.NODEC R6 `(_ZN7cutlass13device_kernelIN5flash19enable_sm80_to_sm89INS1_16FlashAttnFwdSm80INS1_25CollectiveMainloopFwdSm80ILi8ELi2ELb0EN4cute5tupleIJNS5_1CILi128EEENS7_ILi64EEENS7_ILi192EEEEEELi192ENS_6half_tEfNS_4arch4Sm80ELb0ELb0ELb1ELb1ELb0ELb1ELb1ELb1EEENS1_21CollectiveEpilogueFwdINS6_IJS8_SA_S9_EEENS6_IJNS7_ILi1EEESI_SI_EEESC_SE_Li256ELb1ELb1ELb1ELb0EEENS1_36VarlenDynamicPersistentTileSchedulerILi128ELi64ELi256ELi256ELb1ELb1ELb0ELb0ELb1ELb1EEEEEEEEEvNT_6ParamsE) ;  /* 0xfffe723006007950 */ /* 0x000fea0003c3ffff */
        .weak           $__internal_33_$__cuda_sm70_votesync_ballot
        .type           $__internal_33_$__cuda_sm70_votesync_ballot,@function
        .size           $__internal_33_$__cuda_sm70_votesync_ballot,(.L_x_2493 - $__internal_33_$__cuda_sm70_votesync_ballot)
$__internal_33_$__cuda_sm70_votesync_ballot:
[----:B------:R-:W-:Y:S01]  /*18dd0*/  ISETP.NE.U32.AND P0, PT, R2, 0x1, PT ;  /* 0x000000010200780c */ /* 0x000fe20003f05070 */
[----:B------:R-:W-:Y:S01]  /*18de0*/  IMAD.MOV.U32 R2, RZ, RZ, R0 ;  /* 0x000000ffff027224 */ /* 0x000fe200078e0000 */
[----:B------:R-:W-:Y:S04]  /*18df0*/  WARPSYNC R212 ;  /* 0x000000d400007348 */ /* 0x000fe80003800000 */
[----:B------:R-:W-:-:S07]  /*18e00*/  IMAD.MOV.U32 R3, RZ, RZ, 0x0 ;  /* 0x00000000ff037424 */ /* 0x000fce00078e00ff */
[----:B------:R-:W-:-:S04]  /*18e10*/  VOTE.ANY R9, PT, !P0 ;  /* 0x0000000000097806 */ /* 0x000fc800040e0100 */
[----:B------:R-:W-:Y:S01]  /*18e20*/  LOP3.LUT R9, R9, R212, RZ, 0xc0, !PT ;  /* 0x000000d409097212 */ /* 0x000fe200078ec0ff */
[----:B------:R-:W-:Y:S06]  /*18e30*/  RET.REL.NODEC R2 `(_ZN7cutlass13device_kernelIN5flash19enable_sm80_to_sm89INS1_16FlashAttnFwdSm80INS1_25CollectiveMainloopFwdSm80ILi8ELi2ELb0EN4cute5tupleIJNS5_1CILi128EEENS7_ILi64EEENS7_ILi192EEEEEELi192ENS_6half_tEfNS_4arch4Sm80ELb0ELb0ELb1ELb1ELb0ELb1ELb1ELb1EEENS1_21CollectiveEpilogueFwdINS6_IJS8_SA_S9_EEENS6_IJNS7_ILi1EEESI_SI_EEESC_SE_Li256ELb1ELb1ELb1ELb0EEENS1_36VarlenDynamicPersistentTileSchedulerILi128ELi64ELi256ELi256ELb1ELb1ELb0ELb0ELb1ELb1EEEEEEEEEvNT_6ParamsE) ;  /* 0xfffe71c002007950 */ /* 0x000fec0003c3ffff */
.L_x_1557:
        /* <DEDUP_REMOVED lines=12> */
.L_x_2493:


//--------------------- .text._ZN7cutlass13device_kernelIN5flash19enable_sm80_to_sm89INS1_16FlashAttnFwdSm80INS1_25CollectiveMainloopFwdSm80ILi8ELi2ELb0EN4cute5tupleIJNS5_1CILi128EEENS7_ILi64EEENS7_ILi192EEEEEELi192ENS_6half_tEfNS_4arch4Sm80ELb0ELb1ELb1ELb0ELb0ELb0ELb1ELb1EEENS1_21CollectiveEpilogueFwdINS6_IJS8_SA_S9_EEENS6_IJNS7_ILi1EEESI_SI_EEESC_SE_Li256ELb0ELb1ELb1ELb0EEENS1_19SingleTileSchedulerILb0ELb1ELb1ELi128EEEEEEEEEvNT_6ParamsE --------------------------
	.section	.text._ZN7cutlass13device_kernelIN5flash19enable_sm80_to_sm89INS1_16FlashAttnFwdSm80INS1_25CollectiveMainloopFwdSm80ILi8ELi2ELb0EN4cute5tupleIJNS5_1CILi128EEENS7_ILi64EEENS7_ILi192EEEEEELi192ENS_6half_tEfNS_4arch4Sm80ELb0ELb1ELb1ELb0ELb0ELb0ELb1ELb1EEENS1_21CollectiveEpilogueFwdINS6_IJS8_SA_S9_EEENS6_IJNS7_ILi1EEESI_SI_EEESC_SE_Li256ELb0ELb1ELb1ELb0EEENS1_19SingleTileSchedulerILb0ELb1ELb1ELi128EEEEEEEEEvNT_6ParamsE,"ax",@progbits
	.sectioninfo	@"SHI_REGISTERS=244"
	.align	128
.text._ZN7cutlass13device_kernelIN5flash19enable_sm80_to_sm89INS1_16FlashAttnFwdSm80INS1_25CollectiveMainloopFwdSm80ILi8ELi2ELb0EN4cute5tupleIJNS5_1CILi128EEENS7_ILi64EEENS7_ILi192EEEEEELi192ENS_6half_tEfNS_4arch4Sm80ELb0ELb1ELb1ELb0ELb0ELb0ELb1ELb1EEENS1_21CollectiveEpilogueFwdINS6_IJS8_SA_S9_EEENS6_IJNS7_ILi1EEESI_SI_EEESC_SE_Li256ELb0ELb1ELb1ELb0EEENS1_19SingleTileSchedulerILb0ELb1ELb1ELi128EEEEEEEEEvNT_6ParamsE:
        .type           _ZN7cutlass13device_kernelIN5flash19enable_sm80_to_sm89INS1_16FlashAttnFwdSm80INS1_25CollectiveMainloopFwdSm80ILi8ELi2ELb0EN4cute5tupleIJNS5_1CILi128EEENS7_ILi64EEENS7_ILi192EEEEEELi192ENS_6half_tEfNS_4arch4Sm80ELb0ELb1ELb1ELb0ELb0ELb0ELb1ELb1EEENS1_21CollectiveEpilogueFwdINS6_IJS8_SA_S9_EEENS6_IJNS7_ILi1EEESI_SI_EEESC_SE_Li256ELb0ELb1ELb1ELb0EEENS1_19SingleTileSchedulerILb0ELb1ELb1ELi128EEEEEEEEEvNT_6ParamsE,@function
        .size           _ZN7cutlass13device_kernelIN5flash19enable_sm80_to_sm89INS1_16FlashAttnFwdSm80INS1_25CollectiveMainloopFwdSm80ILi8ELi2ELb0EN4cute5tupleIJNS5_1CILi128EEENS7_ILi64EEENS7_ILi192EEEEEELi192ENS_6half_tEfNS_4arch4Sm80ELb0ELb1ELb1ELb0ELb0ELb0ELb1ELb1EEENS1_21CollectiveEpilogueFwdINS6_IJS8_SA_S9_EEENS6_IJNS7_ILi1EEESI_SI_EEESC_SE_Li256ELb0ELb1ELb1ELb0EEENS1_19SingleTileSchedulerILb0ELb1ELb1ELi128EEEEEEEEEvNT_6ParamsE,(.L_x_2498 - _ZN7cutlass13device_kernelIN5flash19enable_sm80_to_sm89INS1_16FlashAttnFwdSm80INS1_25CollectiveMainloopFwdSm80ILi8ELi2ELb0EN4cute5tupleIJNS5_1CILi128EEENS7_ILi64EEENS7_ILi192EEEEEELi192ENS_6half_tEfNS_4arch4Sm80ELb0ELb1ELb1ELb0ELb0ELb0ELb1ELb1EEENS1_21CollectiveEpilogueFwdINS6_IJS8_SA_S9_EEENS6_IJNS7_ILi1EEESI_SI_EEESC_SE_Li256ELb0ELb1ELb1ELb0EEENS1_19SingleTileSchedulerILb0ELb1ELb1ELi128EEEEEEEEEvNT_6ParamsE)
        .other          _ZN7cutlass13device_kernelIN5flash19enable_sm80_to_sm89INS1_16FlashAttnFwdSm80INS1_25CollectiveMainloopFwdSm80ILi8ELi2ELb0EN4cute5tupleIJNS5_1CILi128EEENS7_ILi64EEENS7_ILi192EEEEEELi192ENS_6half_tEfNS_4arch4Sm80ELb0ELb1ELb1ELb0ELb0ELb0ELb1ELb1EEENS1_21CollectiveEpilogueFwdINS6_IJS8_SA_S9_EEENS6_IJNS7_ILi1EEESI_SI_EEESC_SE_Li256ELb0ELb1ELb1ELb0EEENS1_19SingleTileSchedulerILb0ELb1ELb1ELi128EEEEEEEEEvNT_6ParamsE,@"STO_CUDA_ENTRY STV_DEFAULT"
_ZN7cutlass13device_kernelIN5flash19enable_sm80_to_sm89INS1_16FlashAttnFwdSm80INS1_25CollectiveMainloopFwdSm80ILi8ELi2ELb0EN4cute5tupleIJNS5_1CILi128EEENS7_ILi64EEENS7_ILi192EEEEEELi192ENS_6half_tEfNS_4arch4Sm80ELb0ELb1ELb1ELb0ELb0ELb0ELb1ELb1EEENS1_21CollectiveEpilogueFwdINS6_IJS8_SA_S9_EEENS6_IJNS7_ILi1EEESI_SI_EEESC_SE_Li256ELb0ELb1ELb1ELb0EEENS1_19SingleTileSchedulerILb0ELb1ELb1ELi128EEEEEEEEEvNT_6ParamsE:
        /* <DEDUP_REMOVED lines=17> */
.L_x_1558:
[----:B---3--:R-:W-:Y:S02]  /*0110*/  ULDC.64 UR4, c[0x0][0x550] ;  /* 0x0001540000047ab9 */ /* 0x008fe40000000a00 */
[----:B------:R-:W-:Y:S02]  /*0120*/  UISETP.NE.AND UP0, UPT, UR4, 0x1, UPT ;  /* 0x000000010400788c */ /* 0x000fe4000bf05270 */
[----:B------:R-:W-:-:S02]  /*0130*/  UIMAD.WIDE.U32 UR10, UR6, UR5, URZ ;  /* 0x00000005060a72a5 */ /* 0x000fc4000f8e003f */
[----:B------:R-:W-:Y:S02]  /*0140*/  ULDC UR4, c[0x0][0x558] ;  /* 0x0001560000047ab9 */ /* 0x000fe40000000800 */
[----:B------:R-:W-:-:S05]  /*0150*/  UMOV UR8, UR6 ;  /* 0x0000000600087c82 */ /* 0x000fca0008000000 */
[----:B------:R-:W-:-:S03]  /*0160*/  @UP0 USHF.R.U32.HI UR8, URZ, UR4, UR11 ;  /* 0x000000043f080299 */ /* 0x000fc6000801160b */
.L_x_1559:
        /* <DEDUP_REMOVED lines=35> */
.L_x_1561:
[----:B------:R-:W-:Y:S02]  /*03a0*/  ULDC UR4, c[0x0][0x32c] ;  /* 0x0000cb0000047ab9 */ /* 0x000fe40000000800 */
[----:B------:R-:W-:-:S03]  /*03b0*/  UISETP.NE.AND UP0, UPT, UR11, UR4, UPT ;  /* 0x000000040b00728c */ /* 0x000fc6000bf05270 */
[----:B------:R-:W-:Y:S02]  /*03c0*/  ULDC.64 UR4, c[0x0][0x330] ;  /* 0x0000cc0000047ab9 */ /* 0x000fe40000000a00 */
[----:B------:R-:W-:-:S06]  /*03d0*/  UIMAD.WIDE.U32 UR14, UR7, UR4, URZ ;  /* 0x00000004070e72a5 */ /* 0x000fcc000f8e003f */
[----:B------:R-:W-:Y:S02]  /*03e0*/  @UP0 USHF.R.U32.HI UR7, URZ, UR5, UR15 ;  /* 0x000000053f070299 */ /* 0x000fe4000801160f */
.L_x_1562:
[----:B------:R-:W-:Y:S02]  /*03f0*/  ULDC UR4, c[0x0][0x32c] ;  /* 0x0000cb0000047ab9 */ /* 0x000fe40000000800 */
[----:B------:R-:W-:-:S04]  /*0400*/  UIMAD UR4, UR7, UR4, UR4 ;  /* 0x00000004070472a4 */ /* 0x000fc8000f8e0204 */
[----:B------:R-:W-:-:S04]  /*0410*/  UISETP.LT.AND UP0, UPT, UR6, UR4, UPT ;  /* 0x000000040600728c */ /* 0x000fc8000bf01270 */
[----:B------:R-:W-:-:S03]  /*0420*/  USEL UR6, UR6, UR4, UP0 ;  /* 0x0000000406067287 */ /* 0x000fc60008000000 */
.L_x_1560:
[----:B------:R-:W-:Y:S01]  /*0430*/  ULDC.64 UR4, c[0x0][0x2c8] ;  /* 0x0000b20000047ab9 */ /* 0x000fe20000000a00 */
[----:B------:R-:W-:Y:S01]  /*0440*/  PLOP3.LUT P0, PT, PT, PT, UP1, 0x40, 0x0 ;  /* 0x000000000000781c */ /* 0x000fe20003f0e818 */
[----:B------:R-:W-:Y:S02]  /*0450*/  UMOV UR7, 0x3f ;  /* 0x0000003f00077882 */ /* 0x000fe40000000000 */
[----:B------:R-:W-:Y:S02]  /*0460*/  ULDC UR12, c[0x0][0x1d0] ;  /* 0x00007400000c7ab9 */ /* 0x000fe40000000800 */
[----:B------:R-:W-:Y:S02]  /*0470*/  UIMAD.WIDE.U32 UR14, UR13, UR4, URZ ;  /* 0x000000040d0e72a5 */ /* 0x000fe4000f8e003f */
[----:B------:R-:W-:Y:S02]  /*0480*/  UIADD3 UR6, UR6, 0x3f, URZ ;  /* 0x0000003f06067890 */ /* 0x000fe4000fffe03f */
[----:B------:R-:W-:-:S02]  /*0490*/  UIADD3 UR7, UR7, UR12, URZ ;  /* 0x0000000c07077290 */ /* 0x000fc4000fffe03f */
[----:B------:R-:W-:Y:S02]  /*04a0*/  UMOV UR4, UR13 ;  /* 0x0000000d00047c82 */ /* 0x000fe40008000000 */
[----:B------:R-:W-:Y:S02]  /*04b0*/  @UP2 USHF.R.U32.HI UR4, URZ, UR5, UR15 ;  /* 0x000000053f042299 */ /* 0x000fe4000801160f */
[----:B------:R-:W-:Y:S02]  /*04c0*/  ULDC UR11, c[0x0][0x168] ;  /* 0x00005a00000b7ab9 */ /* 0x000fe40000000800 */
[----:B------:R-:W-:Y:S02]  /*04d0*/  USHF.R.S32.HI UR15, URZ, 0x1f, UR6 ;  /* 0x0000001f3f0f7899 */ /* 0x000fe40008011406 */
[----:B------:R-:W-:Y:S02]  /*04e0*/  USHF.R.S32.HI UR14, URZ, 0x1f, UR7 ;  /* 0x0000001f3f0e7899 */ /* 0x000fe40008011407 */
[----:B------:R-:W-:-:S02]  /*04f0*/  UIADD3 UR12, UR12, -UR11, URZ ;  /* 0x8000000b0c0c7290 */ /* 0x000fc4000fffe03f */
[----:B------:R-:W-:Y:S02]  /*0500*/  ULEA.HI UR6, UR15, UR6, URZ, 0x6 ;  /* 0x000000060f067291 */ /* 0x000fe4000f8f303f */
[----:B------:R-:W-:Y:S02]  /*0510*/  ULEA.HI UR14, UR14, UR7, URZ, 0x6 ;  /* 0x000000070e0e7291 */ /* 0x000fe4000f8f303f */
[----:B------:R-:W-:Y:S02]  /*0520*/  UIADD3 UR4, UR12, UR4, URZ ;  /* 0x000000040c047290 */ /* 0x000fe4000fffe03f */
[----:B------:R-:W-:Y:S02]  /*0530*/  ULDC UR5, c[0x0][0x324] ;  /* 0x0000c90000057ab9 */ /* 0x000fe40000000800 */
[----:B------:R-:W-:Y:S02]  /*0540*/  USHF.R.S32.HI UR6, URZ, 0x6, UR6 ;  /* 0x000000063f067899 */ /* 0x000fe40008011406 */
[----:B------:R-:W-:-:S02]  /*0550*/  USHF.R.S32.HI UR14, URZ, 0x6, UR14 ;  /* 0x000000063f0e7899 */ /* 0x000fc4000801140e */
[----:B------:R-:W-:Y:S02]  /*0560*/  UIADD3 UR5, UR4, -UR5, URZ ;  /* 0x8000000504057290 */ /* 0x000fe4000fffe03f */
[----:B------:R-:W-:-:S04]  /*0570*/  UISETP.LT.AND UP0, UPT, UR14, UR6, UPT ;  /* 0x000000060e00728c */ /* 0x000fc8000bf01270 */
[----:B------:R-:W-:Y:S01]  /*0580*/  USEL UR6, UR14, UR6, UP0 ;  /* 0x000000060e067287 */ /* 0x000fe20008000000 */
[----:B------:R-:W-:Y:S01]  /*0590*/  MOV R3, UR5 ;  /* 0x0000000500037c02 */ /* 0x000fe20008000f00 */
[----:B------:R-:W-:Y:S05]  /*05a0*/  @P0 BRA `(.L_x_1563) ;  /* 0x0000010000000947 */ /* 0x000fea0003800000 */
[----:B------:R-:W-:-:S04]  /*05b0*/  MOV R4, UR4 ;  /* 0x0000000400047c02 */ /* 0x000fc80008000f00 */
        /* <DEDUP_REMOVED lines=9> */
.L_x_1564:
[----:B------:R-:W-:-:S04]  /*0650*/  MOV R2, c[0x0][0x32c] ;  /* 0x0000cb0000027a02 */ /* 0x000fc80000000f00 */
[----:B------:R-:W-:-:S13]  /*0660*/  ISETP.NE.AND P0, PT, R2, 0x1, PT ;  /* 0x000000010200780c */ /* 0x000fda0003f05270 */
[----:B------:R-:W-:-:S05]  /*0670*/  @P0 IMAD.HI.U32 R2, R4, c[0x0][0x330], RZ ;  /* 0x0000cc0004020a27 */ /* 0x000fca00078e00ff */
[----:B------:R-:W-:-:S05]  /*0680*/  @P0 SHF.R.U32.HI R4, RZ, c[0x0][0x334], R2 ;  /* 0x0000cd00ff040a19 */ /* 0x000fca0000011602 */
.L_x_1565:
[----:B------:R-:W-:-:S05]  /*0690*/  IMAD R4, R4, c[0x0][0x32c], RZ ;  /* 0x0000cb0004047a24 */ /* 0x000fca00078e02ff */
[----:B------:R-:W-:-:S04]  /*06a0*/  IMNMX R3, R3, R4, !PT ;  /* 0x0000000403037217 */ /* 0x000fc80007800200 */
.L_x_1563:
[----:B------:R-:W-:Y:S01]  /*06b0*/  SHF.R.S32.HI R2, RZ, 0x1f, R3 ;  /* 0x0000001fff027819 */ /* 0x000fe20000011403 */
[----:B------:R-:W-:Y:S01]  /*06c0*/  USHF.R.U32.HI UR5, URZ, 0x10, UR10 ;  /* 0x000000103f057899 */ /* 0x000fe2000801160a */
[----:B------:R-:W-:Y:S01]  /*06d0*/  IMAD.MOV.U32 R132, RZ, RZ, RZ ;  /* 0x000000ffff847224 */ /* 0x000fe200078e00ff */
[----:B------:R-:W-:Y:S01]  /*06e0*/  ULDC UR4, c[0x0][0x338] ;  /* 0x0000ce0000047ab9 */ /* 0x000fe20000000800 */
[----:B------:R-:W-:Y:S01]  /*06f0*/  LEA.HI R2, R2, R3, RZ, 0x6 ;  /* 0x0000000302027211 */ /* 0x000fe200078f30ff */
[----:B------:R-:W-:-:S03]  /*0700*/  UISETP.NE.AND UP0, UPT, UR5, URZ, UPT ;  /* 0x0000003f0500728c */ /* 0x000fc6000bf05270 */
[----:B------:R-:W-:Y:S01]  /*0710*/  SHF.R.S32.HI R193, RZ, 0x6, R2 ;  /* 0x00000006ffc17819 */ /* 0x000fe20000011402 */
[----:B------:R-:W-:-:S03]  /*0720*/  USEL UR4, UR5, UR4, UP0 ;  /* 0x0000000405047287 */ /* 0x000fc60008000000 */
[----:B------:R-:W-:-:S04]  /*0730*/  IMNMX R193, RZ, R193, !PT ;  /* 0x000000c1ffc17217 */ /* 0x000fc80007800200 */
[----:B------:R-:W-:-:S13]  /*0740*/  ISETP.LT.AND P0, PT, R193, UR6, PT ;  /* 0x00000006c1007c0c */ /* 0x000fda000bf01270 */
[----:B------:R-:W-:Y:S05]  /*0750*/  @!P0 BRA `(.L_x_1566) ;  /* 0x000001c000008947 */ /* 0x000fea0003800000 */
[----:B------:R-:W-:Y:S01]  /*0760*/  IMAD.U32 R2, RZ, RZ, UR4 ;  /* 0x00000004ff027e24 */ /* 0x000fe2000f8e00ff */
[----:B------:R-:W-:-:S04]  /*0770*/  UIADD3 UR5, UR4, -0x1, UR6 ;  /* 0xffffffff04057890 */ /* 0x000fc8000fffe006 */
[-C--:B------:R-:W-:Y:S02]  /*0780*/  IABS R5, R2.reuse ;  /* 0x0000000200057213 */ /* 0x080fe40000000000 */
[----:B------:R-:W-:Y:S02]  /*0790*/  IADD3 R7, -R193, UR5, RZ ;  /* 0x00000005c1077c10 */ /* 0x000fe4000fffe1ff */
[----:B------:R-:W1:Y:S01]  /*07a0*/  I2F.RP R10, R5 ;  /* 0x00000005000a7306 */ /* 0x000e620000209400 */
[----:B------:R-:W-:Y:S02]  /*07b0*/  IABS R2, R2 ;  /* 0x0000000200027213 */ /* 0x000fe40000000000 */
[----:B------:R-:W-:Y:S02]  /*07c0*/  IABS R3, R7 ;  /* 0x0000000700037213 */ /* 0x000fe40000000000 */
[----:B------:R-:W-:Y:S01]  /*07d0*/  LOP3.LUT R7, R7, UR4, RZ, 0x3c, !PT ;  /* 0x0000000407077c12 */ /* 0x000fe2000f8e3cff */
        /* <DEDUP_REMOVED lines=14> */
[----:B------:R-:W-:Y:S02]  /*08c0*/  ISETP.NE.AND P1, PT, RZ, UR4, PT ;  /* 0x00000004ff007c0c */ /* 0x000fe4000bf25270 */
[----:B------:R-:W-:-:S13]  /*08d0*/  ISETP.GE.U32.AND P2, PT, R2, R5, PT ;  /* 0x000000050200720c */ /* 0x000fda0003f46070 */
[----:B------:R-:W-:-:S05]  /*08e0*/  @P2 IADD3 R4, R4, 0x1, RZ ;  /* 0x0000000104042810 */ /* 0x000fca0007ffe0ff */
[----:B------:R-:W-:Y:S01]  /*08f0*/  @!P0 IMAD.MOV R4, RZ, RZ, -R4 ;  /* 0x000000ffff048224 */ /* 0x000fe200078e0a04 */
[----:B------:R-:W-:-:S05]  /*0900*/  @!P1 LOP3.LUT R4, RZ, UR4, RZ, 0x33, !PT ;  /* 0x00000004ff049c12 */ /* 0x000fca000f8e33ff */
[----:B------:R-:W-:Y:S02]  /*0910*/  IMAD.MOV.U32 R132, RZ, RZ, R4 ;  /* 0x000000ffff847224 */ /* 0x000fe400078e0004 */
.L_x_1566:
[----:B------:R-:W-:Y:S01]  /*0920*/  ULOP3.LUT UR10, UR10, 0xffff, URZ, 0xc0, !UPT ;  /* 0x0000ffff0a0a7892 */ /* 0x000fe2000f8ec03f */
[----:B------:R-:W-:Y:S01]  /*0930*/  PLOP3.LUT P2, PT, PT, PT, PT, 0x80, 0x0 ;  /* 0x000000000000781c */ /* 0x000fe20003f4f070 */
[----:B------:R-:W-:Y:S01]  /*0940*/  IMAD.MOV.U32 R7, RZ, RZ, RZ ;  /* 0x000000ffff077224 */ /* 0x000fe200078e00ff */
[----:B------:R-:W-:Y:S01]  /*0950*/  MOV R4, RZ ;  /* 0x000000ff00047202 */ /* 0x000fe20000000f00 */
[----:B------:R-:W-:Y:S01]  /*0960*/  CS2R R84, SRZ ;  /* 0x0000000000547805 */ /* 0x000fe2000001ff00 */
[----:B------:R-:W-:Y:S01]  /*0970*/  CS2R R82, SRZ ;  /* 0x0000000000527805 */ /* 0x000fe2000001ff00 */
[----:B------:R-:W-:Y:S01]  /*0980*/  IMAD R193, R132, UR10, R193 ;  /* 0x0000000a84c17c24 */ /* 0x000fe2000f8e02c1 */
[----:B------:R-:W-:Y:S01]  /*0990*/  ULDC.64 UR10, c[0x0][0x118] ;  /* 0x00004600000a7ab9 */ /* 0x000fe20000000a00 */
[----:B------:R-:W-:Y:S01]  /*09a0*/  CS2R R80, SRZ ;  /* 0x0000000000507805 */ /* 0x000fe2000001ff00 */
[----:B------:R-:W-:Y:S01]  /*09b0*/  CS2R R78, SRZ ;  /* 0x00000000004e7805 */ /* 0x000fe2000001ff00 */
[----:B------:R-:W-:Y:S01]  /*09c0*/  IMAD.IADD R132, R193, 0x1, R132 ;  /* 0x00000001c1847824 */ /* 0x000fe200078e0284 */
[----:B------:R-:W-:Y:S01]  /*09d0*/  CS2R R76, SRZ ;  /* 0x00000000004c7805 */ /* 0x000fe2000001ff00 */
[----:B------:R-:W-:Y:S01]  /*09e0*/  CS2R R74, SRZ ;  /* 0x00000000004a7805 */ /* 0x000fe2000001ff00 */
[----:B------:R-:W-:Y:S01]  /*09f0*/  CS2R R72, SRZ ;  /* 0x0000000000487805 */ /* 0x000fe2000001ff00 */
[----:B------:R-:W-:Y:S01]  /*0a00*/  CS2R R70, SRZ ;  /* 0x0000000000467805 */ /* 0x000fe2000001ff00 */
[----:B------:R-:W-:Y:S01]  /*0a10*/  IMNMX R132, R132, UR6, PT ;  /* 0x0000000684847c17 */ /* 0x000fe2000b800200 */
        /* <DEDUP_REMOVED lines=47> */
[----:B------:R-:W-:-:S05]  /*0d10*/  @P4 IMAD.WIDE R4, R0, R3, c[0x0][0x340] ;  /* 0x0000d00000044625 */ /* 0x000fca00078e0203 */
[----:B------:R1:W2:Y:S01]  /*0d20*/  @P4 LDG.E R2, [R4.64] ;  /* 0x0000000a04024981 */ /* 0x0002a2000c1e1900 */
[----:B------:R-:W-:Y:S01]  /*0d30*/  SHF.R.S32.HI R89, RZ, 0x1f, R6 ;  /* 0x0000001fff597819 */ /* 0x000fe20000011406 */
[----:B------:R-:W-:Y:S01]  /*0d40*/  UIMAD UR6, UR14, UR4, URZ ;  /* 0x000000040e0672a4 */ /* 0x000fe2000f8e023f */
[----:B------:R-:W-:Y:S01]  /*0d50*/  PLOP3.LUT P2, PT, PT, PT, UP2, 0x80, 0x0 ;  /* 0x000000000000781c */ /* 0x000fe20003f4f028 */
[----:B------:R-:W-:Y:S01]  /*0d60*/  UIMAD.WIDE.U32 UR16, UR8, UR4, URZ ;  /* 0x00000004081072a5 */ /* 0x000fe2000f8e003f */
[CC--:B------:R-:W-:Y:S01]  /*0d70*/  LEA.HI R8, R89.reuse, R6.reuse, RZ, 0x3 ;  /* 0x0000000659087211 */ /* 0x0c0fe200078f18ff */
[----:B------:R-:W-:Y:S01]  /*0d80*/  UIMAD UR4, UR8, UR5, UR6 ;  /* 0x00000005080472a4 */ /* 0x000fe2000f8e0206 */
[CC--:B------:R-:W-:Y:S01]  /*0d90*/  LEA.HI R19, R89.reuse, R6.reuse, RZ, 0x4 ;  /* 0x0000000659137211 */ /* 0x0c0fe200078f20ff */
[----:B------:R-:W-:Y:S01]  /*0da0*/  BSSY B0, `(.L_x_1568) ;  /* 0x0000097000007945 */ /* 0x000fe20003800000 */
[----:B------:R-:W-:Y:S01]  /*0db0*/  LOP3.LUT R3, R8, 0xfffffff8, RZ, 0xc0, !PT ;  /* 0xfffffff808037812 */ /* 0x000fe200078ec0ff */
[----:B------:R-:W-:Y:S01]  /*0dc0*/  UIADD3 UR4, UR17, UR4, URZ ;  /* 0x0000000411047290 */ /* 0x000fe2000fffe03f */
[----:B------:R-:W-:Y:S01]  /*0dd0*/  SHF.R.S32.HI R9, RZ, 0x3, R8 ;  /* 0x00000003ff097819 */ /* 0x000fe20000011408 */
[----:B------:R-:W-:Y:S01]  /*0de0*/  IMAD.U32 R21, RZ, RZ, UR17 ;  /* 0x00000011ff157e24 */ /* 0x000fe2000f8e00ff */
[----:B------:R-:W-:Y:S01]  /*0df0*/  PLOP3.LUT P0, PT, PT, PT, UP2, 0x80, 0x0 ;  /* 0x000000000000781c */ /* 0x000fe20003f0f028 */
[----:B------:R-:W-:Y:S01]  /*0e00*/  IMAD.IADD R212, R6, 0x1, -R3 ;  /* 0x0000000106d47824 */ /* 0x000fe200078e0a03 */
[----:B------:R-:W-:Y:S01]  /*0e10*/  LEA.HI R13, R89, R6, RZ, 0x6 ;  /* 0x00000006590d7211 */ /* 0x000fe200078f30ff */
[----:B------:R-:W-:Y:S01]  /*0e20*/  IMAD.SHL.U32 R7, R9, 0x40, RZ ;  /* 0x0000004009077824 */ /* 0x000fe200078e00ff */
[----:B------:R-:W-:Y:S01]  /*0e30*/  ULDC.64 UR6, c[0x0][0x1e8] ;  /* 0x00007a0000067ab9 */ /* 0x000fe20000000a00 */
[C---:B------:R-:W-:Y:S01]  /*0e40*/  IMAD.SHL.U32 R18, R212.reuse, 0x8, RZ ;  /* 0x00000008d4127824 */ /* 0x040fe200078e00ff */
[----:B------:R-:W-:Y:S01]  /*0e50*/  UIMAD UR6, UR14, UR6, URZ ;  /* 0x000000060e0672a4 */ /* 0x000fe2000f8e023f */
[----:B------:R-:W-:Y:S01]  /*0e60*/  IMAD.SHL.U32 R17, R212, 0x40, RZ ;  /* 0x00000040d4117824 */ /* 0x000fe200078e00ff */
[----:B------:R-:W-:Y:S01]  /*0e70*/  LOP3.LUT R7, R7, 0x1c0, RZ, 0xc0, !PT ;  /* 0x000001c007077812 */ /* 0x000fe200078ec0ff */
[----:B------:R-:W-:Y:S01]  /*0e80*/  IMAD.U32 R20, RZ, RZ, UR16 ;  /* 0x00000010ff147e24 */ /* 0x000fe2000f8e00ff */
[----:B------:R-:W-:Y:S01]  /*0e90*/  UIMAD UR6, UR8, UR7, UR6 ;  /* 0x00000007080672a4 */ /* 0x000fe2000f8e0206 */
[----:B------:R-:W-:Y:S01]  /*0ea0*/  IMAD.U32 R21, RZ, RZ, UR4 ;  /* 0x00000004ff157e24 */ /* 0x000fe2000f8e00ff */
[----:B-1----:R-:W-:Y:S01]  /*0eb0*/  SHF.R.S32.HI R5, RZ, 0x4, R19 ;  /* 0x00000004ff057819 */ /* 0x002fe20000011413 */
[----:B------:R-:W-:Y:S01]  /*0ec0*/  IMAD.SHL.U32 R13, R13, 0x8, RZ ;  /* 0x000000080d0d7824 */ /* 0x000fe200078e00ff */
[----:B------:R-:W-:Y:S01]  /*0ed0*/  LOP3.LUT R3, R7, 0x38, R18, 0xf8, !PT ;  /* 0x0000003807037812 */ /* 0x000fe200078ef812 */
[----:B------:R-:W-:Y:S01]  /*0ee0*/  IMAD.WIDE.U32 R20, R0, c[0x0][0x1c0], R20 ;  /* 0x0000700000147a25 */ /* 0x000fe200078e0014 */
[C---:B------:R-:W-:Y:S01]  /*0ef0*/  LEA.HI R4, R19.reuse, R5, RZ, 0x1 ;  /* 0x0000000513047211 */ /* 0x040fe200078f08ff */
[----:B------:R-:W-:Y:S01]  /*0f00*/  ULDC.64 UR4, c[0x0][0x210] ;  /* 0x0000840000047ab9 */ /* 0x000fe20000000a00 */
[----:B------:R-:W-:Y:S01]  /*0f10*/  LOP3.LUT R19, R19, 0xfffffff0, RZ, 0xc0, !PT ;  /* 0xfffffff013137812 */ /* 0x000fe200078ec0ff */
[----:B------:R-:W-:Y:S01]  /*0f20*/  UIMAD UR4, UR14, UR4, URZ ;  /* 0x000000040e0472a4 */ /* 0x000fe2000f8e023f */
[----:B------:R-:W-:Y:S01]  /*0f30*/  SHF.R.U32.HI R198, RZ, 0x3, R7 ;  /* 0x00000003ffc67819 */ /* 0x000fe20000011607 */
[----:B------:R-:W-:Y:S01]  /*0f40*/  IMAD R7, R212, 0x20, R9 ;  /* 0x00000020d4077824 */ /* 0x000fe200078e0209 */
[----:B------:R-:W-:Y:S01]  /*0f50*/  LOP3.LUT R4, R4, 0xfffffffe, RZ, 0xc0, !PT ;  /* 0xfffffffe04047812 */ /* 0x000fe200078ec0ff */
[----:B------:R-:W-:Y:S01]  /*0f60*/  IMAD.IADD R19, R6, 0x1, -R19 ;  /* 0x0000000106137824 */ /* 0x000fe200078e0a13 */
[----:B------:R-:W-:Y:S01]  /*0f70*/  LOP3.LUT R17, R17, 0x1c0, RZ, 0xc0, !PT ;  /* 0x000001c011117812 */ /* 0x000fe200078ec0ff */
[----:B------:R-:W-:Y:S01]  /*0f80*/  UIMAD UR4, UR8, UR5, UR4 ;  /* 0x00000005080472a4 */ /* 0x000fe2000f8e0204 */
[----:B------:R-:W-:Y:S01]  /*0f90*/  IADD3 R7, R7, UR13, RZ ;  /* 0x0000000d07077c10 */ /* 0x000fe2000fffe0ff */
[----:B------:R-:W-:Y:S01]  /*0fa0*/  IMAD.IADD R4, R5, 0x1, -R4 ;  /* 0x0000000105047824 */ /* 0x000fe200078e0a04 */
[----:B------:R-:W-:Y:S01]  /*0fb0*/  IADD3 R5, R18, 0x80, RZ ;  /* 0x0000008012057810 */ /* 0x000fe20007ffe0ff */
[----:B------:R-:W-:Y:S01]  /*0fc0*/  ULDC UR5, c[0x0][0x2c4] ;  /* 0x0000b10000057ab9 */ /* 0x000fe20000000800 */
[----:B------:R-:W-:Y:S01]  /*0fd0*/  SHF.R.S32.HI R14, RZ, 0x1f, R19 ;  /* 0x0000001fff0e7819 */ /* 0x000fe20000011413 */
[----:B------:R-:W-:Y:S01]  /*0fe0*/  @P2 IMAD.HI.U32 R10, R7, c[0x0][0x2c8], RZ ;  /* 0x0000b200070a2a27 */ /* 0x000fe200078e00ff */
[----:B------:R-:W-:-:S02]  /*0ff0*/  ISETP.GE.AND P1, PT, R5, c[0x0][0x1d4], PT ;  /* 0x0000750005007a0c */ /* 0x000fc40003f26270 */
[----:B------:R-:W-:Y:S01]  /*1000*/  ISETP.GE.AND P5, PT, R5, c[0x0][0x198], PT ;  /* 0x0000660005007a0c */ /* 0x000fe20003fa6270 */
[----:B------:R-:W-:Y:S01]  /*1010*/  IMAD.MOV.U32 R15, RZ, RZ, R7 ;  /* 0x000000ffff0f7224 */ /* 0x000fe200078e0007 */
[----:B------:R-:W-:Y:S02]  /*1020*/  LOP3.LUT R198, R3, R198, RZ, 0x3c, !PT ;  /* 0x000000c603c67212 */ /* 0x000fe400078e3cff */
[----:B------:R-:W-:Y:S02]  /*1030*/  LEA.HI R5, R14, R19, RZ, 0x3 ;  /* 0x000000130e057211 */ /* 0x000fe400078f18ff */
[----:B------:R-:W-:Y:S02]  /*1040*/  SHF.R.S32.HI R3, RZ, 0x1f, R0 ;  /* 0x0000001fff037819 */ /* 0x000fe40000011400 */
[----:B------:R-:W-:Y:S02]  /*1050*/  @P0 SHF.R.U32.HI R15, RZ, c[0x0][0x2cc], R10 ;  /* 0x0000b300ff0f0a19 */ /* 0x000fe4000001160a */
[----:B------:R-:W-:Y:S01]  /*1060*/  LOP3.LUT R8, R17, 0x8, R8, 0xf8, !PT ;  /* 0x0000000811087812 */ /* 0x000fe200078ef808 */
[----:B------:R-:W-:Y:S01]  /*1070*/  IMAD R23, R3, c[0x0][0x1c0], RZ ;  /* 0x0000700003177a24 */ /* 0x000fe200078e02ff */
[----:B------:R-:W-:-:S02]  /*1080*/  LOP3.LUT R16, R5, 0xfffffff8, RZ, 0xc0, !PT ;  /* 0xfffffff805107812 */ /* 0x000fc400078ec0ff */
[----:B------:R-:W-:Y:S01]  /*1090*/  SHF.R.U32.HI R17, RZ, 0x3, R17 ;  /* 0x00000003ff117819 */ /* 0x000fe20000011611 */
[----:B------:R-:W-:Y:S01]  /*10a0*/  IMAD R23, R0, c[0x0][0x1c4], R23 ;  /* 0x0000710000177a24 */ /* 0x000fe200078e0217 */
[----:B------:R-:W-:Y:S01]  /*10b0*/  SHF.R.S32.HI R10, RZ, 0x1f, R9 ;  /* 0x0000001fff0a7819 */ /* 0x000fe20000011409 */
[----:B------:R-:W-:Y:S01]  /*10c0*/  IMAD.IADD R16, R19, 0x1, -R16 ;  /* 0x0000000113107824 */ /* 0x000fe200078e0a10 */
[----:B------:R-:W-:Y:S01]  /*10d0*/  LOP3.LUT R17, R8, R17, RZ, 0x3c, !PT ;  /* 0x0000001108117212 */ /* 0x000fe200078e3cff */
[----:B------:R-:W-:Y:S01]  /*10e0*/  IMAD.IADD R21, R21, 0x1, R23 ;  /* 0x0000000115157824 */ /* 0x000fe200078e0217 */
[----:B------:R-:W-:Y:S01]  /*10f0*/  SHF.R.S32.HI R19, RZ, 0x1f, R18 ;  /* 0x0000001fff137819 */ /* 0x000fe20000011412 */
[----:B------:R-:W-:Y:S01]  /*1100*/  IMAD R8, R10, c[0x0][0x1e0], RZ ;  /* 0x000078000a087a24 */ /* 0x000fe200078e02ff */
[----:B------:R-:W-:Y:S01]  /*1110*/  LOP3.LUT R198, R198, 0xfffffe00, R13, 0xf8, !PT ;  /* 0xfffffe00c6c67812 */ /* 0x000fe200078ef80d */
[----:B------:R-:W-:Y:S01]  /*1120*/  IMAD R10, R10, c[0x0][0x208], RZ ;  /* 0x000082000a0a7a24 */ /* 0x000fe200078e02ff */
[--C-:B------:R-:W-:Y:S01]  /*1130*/  SHF.R.S32.HI R14, RZ, 0x1f, R15.reuse ;  /* 0x0000001fff0e7819 */ /* 0x100fe2000001140f */
[C---:B------:R-:W-:Y:S01]  /*1140*/  IMAD R13, R9.reuse, c[0x0][0x1e4], R8 ;  /* 0x00007900090d7a24 */ /* 0x040fe200078e0208 */
[C---:B------:R-:W-:Y:S01]  /*1150*/  LOP3.LUT P2, RZ, R16.reuse, 0x4, RZ, 0xc0, !PT ;  /* 0x0000000410ff7812 */ /* 0x040fe2000784c0ff */
[----:B------:R-:W-:Y:S01]  /*1160*/  IMAD.MOV R8, RZ, RZ, -R15 ;  /* 0x000000ffff087224 */ /* 0x000fe200078e0a0f */
[----:B------:R-:W-:Y:S01]  /*1170*/  LOP3.LUT P3, RZ, R16, 0x2, RZ, 0xc0, !PT ;  /* 0x0000000210ff7812 */ /* 0x000fe2000786c0ff */
[C---:B------:R-:W-:Y:S01]  /*1180*/  IMAD R10, R9.reuse, c[0x0][0x20c], R10 ;  /* 0x00008300090a7a24 */ /* 0x040fe200078e020a */
[----:B------:R-:W-:Y:S01]  /*1190*/  P2R R12, PR, RZ, 0x2 ;  /* 0x00000002ff0c7803 */ /* 0x000fe20000000000 */
[----:B------:R-:W-:Y:S01]  /*11a0*/  IMAD.WIDE.U32 R24, R9, c[0x0][0x1e0], R18 ;  /* 0x0000780009187a25 */ /* 0x000fe200078e0012 */
[----:B------:R-:W-:-:S02]  /*11b0*/  LOP3.LUT P1, RZ, R212, 0x2, RZ, 0xc0, !PT ;  /* 0x00000002d4ff7812 */ /* 0x000fc4000782c0ff */
[----:B------:R-:W-:Y:S01]  /*11c0*/  LEA.HI R88, R89, R6, RZ, 0x5 ;  /* 0x0000000659587211 */ /* 0x000fe200078f28ff */
[----:B------:R-:W-:Y:S01]  /*11d0*/  IMAD.WIDE.U32 R22, R9, c[0x0][0x208], R18 ;  /* 0x0000820009167a25 */ /* 0x000fe200078e0012 */
[----:B------:R-:W-:-:S03]  /*11e0*/  P2R R11, PR, RZ, 0x20 ;  /* 0x00000020ff0b7803 */ /* 0x000fc60000000000 */
[----:B------:R-:W-:Y:S02]  /*11f0*/  IMAD R8, R8, c[0x0][0x2c4], R7 ;  /* 0x0000b10008087a24 */ /* 0x000fe400078e0207 */
[----:B------:R-:W-:Y:S02]  /*1200*/  IMAD.IADD R25, R25, 0x1, R13 ;  /* 0x0000000119197824 */ /* 0x000fe400078e020d */
[----:B------:R-:W-:Y:S02]  /*1210*/  IMAD.IADD R23, R23, 0x1, R10 ;  /* 0x0000000117177824 */ /* 0x000fe400078e020a */
[----:B------:R-:W-:Y:S02]  /*1220*/  IMAD.U32 R7, RZ, RZ, UR8 ;  /* 0x00000008ff077e24 */ /* 0x000fe4000f8e00ff */
[----:B------:R-:W-:Y:S02]  /*1230*/  IMAD R14, R14, c[0x0][0x1b0], RZ ;  /* 0x00006c000e0e7a24 */ /* 0x000fe400078e02ff */
[----:B------:R-:W-:-:S02]  /*1240*/  IMAD.SHL.U32 R16, R16, 0x40, RZ ;  /* 0x0000004010107824 */ /* 0x000fc400078e00ff */
[----:B------:R-:W-:-:S03]  /*1250*/  IMAD.WIDE.U32 R24, R7, c[0x0][0x1e8], R24 ;  /* 0x00007a0007187a25 */ /* 0x000fc600078e0018 */
[----:B------:R-:W-:Y:S01]  /*1260*/  LOP3.LUT R13, R16, 0x1c0, RZ, 0xc0, !PT ;  /* 0x000001c0100d7812 */ /* 0x000fe200078ec0ff */
[----:B------:R-:W-:Y:S01]  /*1270*/  IMAD.WIDE.U32 R22, R7, c[0x0][0x210], R22 ;  /* 0x0000840007167a25 */ /* 0x000fe200078e0016 */
[----:B------:R-:W-:Y:S02]  /*1280*/  SHF.R.S32.HI R7, RZ, 0x1f, R8 ;  /* 0x0000001fff077819 */ /* 0x000fe40000011408 */
[----:B------:R-:W-:Y:S01]  /*1290*/  IADD3 R16, R9, UR13, RZ ;  /* 0x0000000d09107c10 */ /* 0x000fe2000fffe0ff */
[----:B------:R-:W-:Y:S01]  /*12a0*/  IMAD R188, R4, 0x200, R17 ;  /* 0x0000020004bc7824 */ /* 0x000fe200078e0211 */
[----:B------:R-:W-:Y:S01]  /*12b0*/  IADD3 R23, R23, UR4, RZ ;  /* 0x0000000417177c10 */ /* 0x000fe2000fffe0ff */
[----:B------:R-:W-:Y:S01]  /*12c0*/  IMAD.WIDE.U32 R20, R15, c[0x0][0x1b0], R20 ;  /* 0x00006c000f147a25 */ /* 0x000fe200078e0014 */
[----:B------:R-:W-:Y:S01]  /*12d0*/  ULDC UR4, c[0x0][0x168] ;  /* 0x00005a0000047ab9 */ /* 0x000fe20000000800 */
[----:B------:R-:W-:Y:S01]  /*12e0*/  IADD3 R25, R25, UR6, RZ ;  /* 0x0000000619197c10 */ /* 0x000fe2000fffe0ff */
[----:B------:R-:W-:Y:S01]  /*12f0*/  UIMAD UR4, UR5, UR4, URZ ;  /* 0x00000004050472a4 */ /* 0x000fe2000f8e023f */
[----:B------:R-:W-:-:S02]  /*1300*/  IMAD R14, R15, c[0x0][0x1b4], R14 ;  /* 0x00006d000f0e7a24 */ /* 0x000fc400078e020e */
[----:B------:R-:W-:Y:S02]  /*1310*/  IMAD.SHL.U32 R4, R4, 0x8, RZ ;  /* 0x0000000804047824 */ /* 0x000fe400078e00ff */
[----:B------:R-:W-:Y:S02]  /*1320*/  IMAD.IADD R21, R21, 0x1, R14 ;  /* 0x0000000115157824 */ /* 0x000fe400078e020e */
[----:B------:R-:W-:Y:S01]  /*1330*/  IMAD R7, R7, c[0x0][0x1a8], RZ ;  /* 0x00006a0007077a24 */ /* 0x000fe200078e02ff */
[----:B------:R-:W-:Y:S01]  /*1340*/  LOP3.LUT R4, R13, 0x8, R4, 0xf8, !PT ;  /* 0x000000080d047812 */ /* 0x000fe200078ef804 */
[----:B------:R-:W-:Y:S01]  /*1350*/  IMAD.WIDE.U32 R14, R8, c[0x0][0x1a8], R20 ;  /* 0x00006a00080e7a25 */ /* 0x000fe200078e0014 */
[----:B------:R-:W-:-:S03]  /*1360*/  SHF.R.U32.HI R13, RZ, 0x3, R13 ;  /* 0x00000003ff0d7819 */ /* 0x000fc6000001160d */
[----:B------:R-:W-:Y:S01]  /*1370*/  IMAD R7, R8, c[0x0][0x1ac], R7 ;  /* 0x00006b0008077a24 */ /* 0x000fe200078e0207 */
[----:B------:R-:W-:Y:S01]  /*1380*/  LOP3.LUT R4, R4, R13, RZ, 0x3c, !PT ;  /* 0x0000000d04047212 */ /* 0x000fe200078e3cff */
[----:B------:R-:W-:Y:S01]  /*1390*/  IMAD.SHL.U32 R13, R5, 0x40, RZ ;  /* 0x00000040050d7824 */ /* 0x000fe200078e00ff */
[----:B------:R-:W-:Y:S01]  /*13a0*/  LEA R10, P0, R14, c[0x0][0x160], 0x1 ;  /* 0x000058000e0a7a11 */ /* 0x000fe200078008ff */
[----:B------:R-:W-:Y:S01]  /*13b0*/  IMAD.IADD R5, R15, 0x1, R7 ;  /* 0x000000010f057824 */ /* 0x000fe200078e0207 */
[----:B------:R-:W-:Y:S02]  /*13c0*/  IADD3 R15, R18, 0x40, RZ ;  /* 0x00000040120f7810 */ /* 0x000fe40007ffe0ff */
[----:B------:R-:W-:Y:S01]  /*13d0*/  LOP3.LUT R4, R4, 0xfffffe00, R13, 0xf8, !PT ;  /* 0xfffffe0004047812 */ /* 0x000fe200078ef80d */
[----:B------:R1:W3:Y:S01]  /*13e0*/  SHFL.IDX PT, R20, R10, RZ, 0x181f ;  /* 0x00181fff0a147589 */ /* 0x0002e200000e0000 */
[----:B------:R-:W-:Y:S02]  /*13f0*/  LEA.HI.X R5, R14, c[0x0][0x164], R5, 0x1, P0 ;  /* 0x000059000e057a11 */ /* 0x000fe400000f0c05 */
[----:B------:R-:W-:-:S03]  /*1400*/  LOP3.LUT P0, RZ, R212, 0x4, RZ, 0xc0, !PT ;  /* 0x00000004d4ff7812 */ /* 0x000fc6000780c0ff */
[----:B------:R1:W4:Y:S01]  /*1410*/  SHFL.IDX PT, R21, R5, RZ, 0x181f ;  /* 0x00181fff05157589 */ /* 0x00032200000e0000 */
[--C-:B--2---:R-:W-:Y:S01]  /*1420*/  @P4 IMAD.MOV.U32 R200, RZ, RZ, R2.reuse ;  /* 0x000000ffffc84224 */ /* 0x104fe200078e0002 */
[----:B------:R-:W-:Y:S01]  /*1430*/  @P4 SHF.R.S32.HI R201, RZ, 0x1f, R2 ;  /* 0x0000001fffc94819 */ /* 0x000fe20000011402 */
[----:B------:R-:W-:Y:S01]  /*1440*/  @!P4 IMAD.MOV.U32 R200, RZ, RZ, R0 ;  /* 0x000000ffffc8c224 */ /* 0x000fe200078e0000 */
[----:B------:R-:W-:Y:S01]  /*1450*/  LEA.HI R0, R89, R6, RZ, 0x3 ;  /* 0x0000000659007211 */ /* 0x000fe200078f18ff */
[----:B------:R-:W-:Y:S01]  /*1460*/  @!P4 IMAD.MOV.U32 R201, RZ, RZ, R3 ;  /* 0x000000ffffc9c224 */ /* 0x000fe200078e0003 */
[----:B------:R-:W-:Y:S01]  /*1470*/  ISETP.GE.AND P4, PT, R16, UR4, PT ;  /* 0x0000000410007c0c */ /* 0x000fe2000bf86270 */
[----:B------:R-:W-:Y:S01]  /*1480*/  IMAD.MOV.U32 R2, RZ, RZ, 0x10 ;  /* 0x00000010ff027424 */ /* 0x000fe200078e00ff */
[----:B------:R-:W-:Y:S01]  /*1490*/  LOP3.LUT R7, R0, 0xfffffff8, RZ, 0xc0, !PT ;  /* 0xfffffff800077812 */ /* 0x000fe200078ec0ff */
[C---:B------:R-:W-:Y:S01]  /*14a0*/  IMAD R207, R201.reuse, c[0x0][0x1f0], RZ ;  /* 0x00007c00c9cf7a24 */ /* 0x040fe200078e02ff */
[----:B------:R-:W-:Y:S01]  /*14b0*/  P2R R0, PR, RZ, 0x2 ;  /* 0x00000002ff007803 */ /* 0x000fe20000000000 */
[----:B------:R-:W-:Y:S01]  /*14c0*/  IMAD R205, R201, c[0x0][0x218], RZ ;  /* 0x00008600c9cd7a24 */ /* 0x000fe200078e02ff */
[----:B------:R-:W-:Y:S01]  /*14d0*/  ISETP.GE.AND P1, PT, R15, c[0x0][0x198], PT ;  /* 0x000066000f007a0c */ /* 0x000fe20003f26270 */
[----:B------:R-:W-:Y:S01]  /*14e0*/  IMAD.IADD R8, R6, 0x1, -R7 ;  /* 0x0000000106087824 */ /* 0x000fe200078e0a07 */
[----:B------:R-:W-:Y:S01]  /*14f0*/  SEL R2, R2, 0xfffffff0, !P3 ;  /* 0xfffffff002027807 */ /* 0x000fe20005800000 */
[----:B------:R-:W-:Y:S01]  /*1500*/  IMAD.MOV.U32 R3, RZ, RZ, 0x20 ;  /* 0x00000020ff037424 */ /* 0x000fe200078e00ff */
[----:B------:R-:W-:Y:S01]  /*1510*/  P2R R0, PR, RZ, 0x2 ;  /* 0x00000002ff007803 */ /* 0x000fe20000000000 */
[C---:B------:R-:W-:Y:S01]  /*1520*/  IMAD R207, R200.reuse, c[0x0][0x1f4], R207 ;  /* 0x00007d00c8cf7a24 */ /* 0x040fe200078e02cf */
[----:B------:R-:W-:Y:S01]  /*1530*/  SHF.R.S32.HI R7, RZ, 0x5, R88 ;  /* 0x00000005ff077819 */ /* 0x000fe20000011458 */
[C---:B------:R-:W-:Y:S01]  /*1540*/  IMAD R205, R200.reuse, c[0x0][0x21c], R205 ;  /* 0x00008700c8cd7a24 */ /* 0x040fe200078e02cd */
[----:B------:R-:W-:Y:S01]  /*1550*/  SEL R3, R3, 0xffffffe0, !P2 ;  /* 0xffffffe003037807 */ /* 0x000fe20005000000 */
[----:B------:R-:W-:Y:S01]  /*1560*/  IMAD.WIDE.U32 R202, R200, c[0x0][0x1f0], R24 ;  /* 0x00007c00c8ca7a25 */ /* 0x000fe200078e0018 */
[----:B------:R-:W-:-:S02]  /*1570*/  ISETP.GE.AND P3, PT, R18, c[0x0][0x1d4], PT ;  /* 0x0000750012007a0c */ /* 0x000fc40003f66270 */
[----:B------:R-:W-:Y:S01]  /*1580*/  ISETP.GE.AND P2, PT, R15, c[0x0][0x1d4], PT ;  /* 0x000075000f007a0c */ /* 0x000fe20003f46270 */
[----:B------:R-:W-:Y:S01]  /*1590*/  IMAD.SHL.U32 R8, R8, 0x8, RZ ;  /* 0x0000000808087824 */ /* 0x000fe200078e00ff */
[----:B------:R-:W-:Y:S01]  /*15a0*/  ISETP.NE.AND P1, PT, R12, RZ, PT ;  /* 0x000000ff0c00720c */ /* 0x000fe20003f25270 */
[----:B------:R-:W-:-:S03]  /*15b0*/  IMAD.WIDE.U32 R200, R200, c[0x0][0x218], R22 ;  /* 0x00008600c8c87a25 */ /* 0x000fc600078e0016 */
[----:B------:R-:W-:Y:S01]  /*15c0*/  ISETP.GE.AND P6, PT, R8, c[0x0][0x198], PT ;  /* 0x0000660008007a0c */ /* 0x000fe20003fc6270 */
[----:B------:R-:W-:Y:S02]  /*15d0*/  IMAD.IADD R207, R203, 0x1, R207 ;  /* 0x00000001cbcf7824 */ /* 0x000fe400078e02cf */
[----:B------:R-:W-:Y:S01]  /*15e0*/  IMAD.IADD R205, R201, 0x1, R205 ;  /* 0x00000001c9cd7824 */ /* 0x000fe200078e02cd */
[----:B------:R-:W-:Y:S05]  /*15f0*/  @P4 BRA `(.L_x_1569) ;  /* 0x0000011000004947 */ /* 0x000fea0003800000 */
[C---:B-1-34-:R-:W-:Y:S02]  /*1600*/  IADD3 R12, R8.reuse, 0x80, RZ ;  /* 0x00000080080c7810 */ /* 0x05afe40007ffe0ff */
[----:B------:R-:W-:Y:S02]  /*1610*/  LEA R22, P4, R8, R20, 0x1 ;  /* 0x0000001408167211 */ /* 0x000fe400078808ff */
[----:B------:R-:W-:Y:S02]  /*1620*/  SHF.R.S32.HI R14, RZ, 0x1f, R15 ;  /* 0x0000001fff0e7819 */ /* 0x000fe4000001140f */
[----:B------:R-:W-:-:S02]  /*1630*/  SHF.R.S32.HI R13, RZ, 0x1f, R12 ;  /* 0x0000001fff0d7819 */ /* 0x000fc4000001140c */
[----:B------:R-:W-:Y:S02]  /*1640*/  LEA.HI.X R23, R8, R21, R19, 0x1, P4 ;  /* 0x0000001508177211 */ /* 0x000fe400020f0c13 */
[----:B------:R-:W-:Y:S02]  /*1650*/  LEA.HI R14, R14, R15, RZ, 0x3 ;  /* 0x0000000f0e0e7211 */ /* 0x000fe400078f18ff */
[----:B------:R-:W-:Y:S02]  /*1660*/  ISETP.NE.AND P4, PT, R0, RZ, PT ;  /* 0x000000ff0000720c */ /* 0x000fe40003f85270 */
[----:B------:R-:W-:Y:S01]  /*1670*/  LEA.HI R13, R13, R12, RZ, 0x3 ;  /* 0x0000000c0d0d7211 */ /* 0x000fe200078f18ff */
[----:B------:R-:W-:Y:S01]  /*1680*/  IMAD.SHL.U32 R12, R198, 0x2, RZ ;  /* 0x00000002c60c7824 */ /* 0x000fe200078e00ff */
[----:B------:R-:W-:Y:S02]  /*1690*/  LOP3.LUT R14, R14, 0xfffffff8, RZ, 0xc0, !PT ;  /* 0xfffffff80e0e7812 */ /* 0x000fe400078ec0ff */
[----:B------:R-:W-:-:S02]  /*16a0*/  LOP3.LUT R13, R13, 0xfffffff8, RZ, 0xc0, !PT ;  /* 0xfffffff80d0d7812 */ /* 0x000fc400078ec0ff */
[----:B------:R-:W-:Y:S01]  /*16b0*/  @!PT LDS RZ, [RZ] ;  /* 0x00000000fffff984 */ /* 0x000fe20000000800 */
[----:B------:R1:W-:Y:S01]  /*16c0*/  LDGSTS.E.BYPASS.LTC128B.128 [R12+0x18100], [R22.64], !P6 ;  /* 0x18100000160c7fae */ /* 0x0003e2000f101d4a */
[----:B------:R-:W-:-:S04]  /*16d0*/  IMAD.WIDE R24, R14, 0x2, R20 ;  /* 0x000000020e187825 */ /* 0x000fc800078e0214 */
[----:B------:R-:W-:Y:S01]  /*16e0*/  IMAD.WIDE R20, R13, 0x2, R20 ;  /* 0x000000020d147825 */ /* 0x000fe200078e0214 */
[----:B------:R1:W-:Y:S04]  /*16f0*/  LDGSTS.E.BYPASS.LTC128B.128 [R12+0x1c100], [R24.64], !P4 ;  /* 0x1c100000180c7fae */ /* 0x0003e8000e101d4a */
[----:B------:R1:W-:Y:S02]  /*1700*/  LDGSTS.E.BYPASS.LTC128B.128 [R12+0x20100], [R20.64], !P5 ;  /* 0x20100000140c7fae */ /* 0x0003e4000e901d4a */
.L_x_1569:
[----:B-1-34-:R-:W-:Y:S05]  /*1710*/  BSYNC B0 ;  /* 0x0000000000007941 */ /* 0x01afea0003800000 */
.L_x_1568:
[----:B------:R-:W-:Y:S01]  /*1720*/  IADD3 R12, R16, 0x20, RZ ;  /* 0x00000020100c7810 */ /* 0x000fe20007ffe0ff */
[----:B------:R1:W2:Y:S01]  /*1730*/  SHFL.IDX PT, R21, R5, 0x1, 0x181f ;  /* 0x00381f0005157f89 */ /* 0x0002a200000e0000 */
[----:B------:R-:W-:Y:S02]  /*1740*/  BSSY B0, `(.L_x_1570) ;  /* 0x0000015000007945 */ /* 0x000fe40003800000 */
[----:B------:R-:W-:Y:S01]  /*1750*/  ISETP.GE.AND P4, PT, R12, UR4, PT ;  /* 0x000000040c007c0c */ /* 0x000fe2000bf86270 */
[----:B------:R1:W3:-:S12]  /*1760*/  SHFL.IDX PT, R20, R10, 0x1, 0x181f ;  /* 0x00381f000a147f89 */ /* 0x0002d800000e0000 */
[----:B------:R-:W-:Y:S05]  /*1770*/  @P4 BRA `(.L_x_1571) ;  /* 0x0000011000004947 */ /* 0x000fea0003800000 */
[C---:B------:R-:W-:Y:S02]  /*1780*/  IADD3 R13, R8.reuse, 0x80, RZ ;  /* 0x00000080080d7810 */ /* 0x040fe40007ffe0ff */
[C---:B---3--:R-:W-:Y:S02]  /*1790*/  LEA R22, P4, R8.reuse, R20, 0x1 ;  /* 0x0000001408167211 */ /* 0x048fe400078808ff */
[----:B------:R-:W-:Y:S02]  /*17a0*/  SHF.R.S32.HI R14, RZ, 0x1f, R15 ;  /* 0x0000001fff0e7819 */ /* 0x000fe4000001140f */
[----:B------:R-:W-:Y:S02]  /*17b0*/  SHF.R.S32.HI R12, RZ, 0x1f, R13 ;  /* 0x0000001fff0c7819 */ /* 0x000fe4000001140d */
[----:B--2---:R-:W-:Y:S02]  /*17c0*/  LEA.HI.X R23, R8, R21, R19, 0x1, P4 ;  /* 0x0000001508177211 */ /* 0x004fe400020f0c13 */
[----:B------:R-:W-:-:S02]  /*17d0*/  LEA.HI R14, R14, R15, RZ, 0x3 ;  /* 0x0000000f0e0e7211 */ /* 0x000fc400078f18ff */
[----:B------:R-:W-:Y:S02]  /*17e0*/  ISETP.NE.AND P4, PT, R0, RZ, PT ;  /* 0x000000ff0000720c */ /* 0x000fe40003f85270 */
[----:B------:R-:W-:Y:S01]  /*17f0*/  LEA.HI R12, R12, R13, RZ, 0x3 ;  /* 0x0000000d0c0c7211 */ /* 0x000fe200078f18ff */
[----:B------:R-:W-:Y:S01]  /*1800*/  IMAD.SHL.U32 R13, R198, 0x2, RZ ;  /* 0x00000002c60d7824 */ /* 0x000fe200078e00ff */
[----:B------:R-:W-:Y:S02]  /*1810*/  LOP3.LUT R14, R14, 0xfffffff8, RZ, 0xc0, !PT ;  /* 0xfffffff80e0e7812 */ /* 0x000fe400078ec0ff */
[----:B------:R-:W-:Y:S02]  /*1820*/  LOP3.LUT R12, R12, 0xfffffff8, RZ, 0xc0, !PT ;  /* 0xfffffff80c0c7812 */ /* 0x000fe400078ec0ff */
[----:B------:R-:W-:Y:S01]  /*1830*/  @!PT LDS RZ, [RZ] ;  /* 0x00000000fffff984 */ /* 0x000fe20000000800 */
[----:B------:R2:W-:Y:S01]  /*1840*/  LDGSTS.E.BYPASS.LTC128B.128 [R13+0x19100], [R22.64], !P6 ;  /* 0x19100000160d7fae */ /* 0x0005e2000f101d4a */
[----:B------:R-:W-:-:S04]  /*1850*/  IMAD.WIDE R24, R14, 0x2, R20 ;  /* 0x000000020e187825 */ /* 0x000fc800078e0214 */
[----:B------:R-:W-:Y:S01]  /*1860*/  IMAD.WIDE R20, R12, 0x2, R20 ;  /* 0x000000020c147825 */ /* 0x000fe200078e0214 */
[----:B------:R2:W-:Y:S04]  /*1870*/  LDGSTS.E.BYPASS.LTC128B.128 [R13+0x1d100], [R24.64], !P4 ;  /* 0x1d100000180d7fae */ /* 0x0005e8000e101d4a */
[----:B------:R2:W-:Y:S02]  /*1880*/  LDGSTS.E.BYPASS.LTC128B.128 [R13+0x21100], [R20.64], !P5 ;  /* 0x21100000140d7fae */ /* 0x0005e4000e901d4a */
.L_x_1571:
[----:B------:R-:W-:Y:S05]  /*1890*/  BSYNC B0 ;  /* 0x0000000000007941 */ /* 0x000fea0003800000 */
.L_x_1570:
[----:B------:R-:W-:Y:S01]  /*18a0*/  IADD3 R12, R16, 0x40, RZ ;  /* 0x00000040100c7810 */ /* 0x000fe20007ffe0ff */
[----:B--2---:R2:W4:Y:S01]  /*18b0*/  SHFL.IDX PT, R21, R5, 0x2, 0x181f ;  /* 0x00581f0005157f89 */ /* 0x00452200000e0000 */
[----:B------:R-:W-:Y:S02]  /*18c0*/  BSSY B0, `(.L_x_1572) ;  /* 0x0000015000007945 */ /* 0x000fe40003800000 */
[----:B------:R-:W-:Y:S01]  /*18d0*/  ISETP.GE.AND P4, PT, R12, UR4, PT ;  /* 0x000000040c007c0c */ /* 0x000fe2000bf86270 */
[----:B---3--:R2:W3:-:S12]  /*18e0*/  SHFL.IDX PT, R20, R10, 0x2, 0x181f ;  /* 0x00581f000a147f89 */ /* 0x0084d800000e0000 */
[----:B------:R-:W-:Y:S05]  /*18f0*/  @P4 BRA `(.L_x_1573) ;  /* 0x0000011000004947 */ /* 0x000fea0003800000 */
[C---:B------:R-:W-:Y:S02]  /*1900*/  IADD3 R13, R8.reuse, 0x80, RZ ;  /* 0x00000080080d7810 */ /* 0x040fe40007ffe0ff */
[C---:B---3--:R-:W-:Y:S02]  /*1910*/  LEA R22, P4, R8.reuse, R20, 0x1 ;  /* 0x0000001408167211 */ /* 0x048fe400078808ff */
[----:B------:R-:W-:Y:S02]  /*1920*/  SHF.R.S32.HI R14, RZ, 0x1f, R15 ;  /* 0x0000001fff0e7819 */ /* 0x000fe4000001140f */
[----:B------:R-:W-:Y:S02]  /*1930*/  SHF.R.S32.HI R12, RZ, 0x1f, R13 ;  /* 0x0000001fff0c7819 */ /* 0x000fe4000001140d */
[----:B----4-:R-:W-:Y:S02]  /*1940*/  LEA.HI.X R23, R8, R21, R19, 0x1, P4 ;  /* 0x0000001508177211 */ /* 0x010fe400020f0c13 */
        /* <DEDUP_REMOVED lines=12> */
.L_x_1573:
[----:B------:R-:W-:Y:S05]  /*1a10*/  BSYNC B0 ;  /* 0x0000000000007941 */ /* 0x000fea0003800000 */
.L_x_1572:
[----:B---3--:R-:W3:Y:S01]  /*1a20*/  SHFL.IDX PT, R20, R10, 0x3, 0x181f ;  /* 0x00781f000a147f89 */ /* 0x008ee200000e0000 */
[----:B------:R-:W-:Y:S01]  /*1a30*/  IADD3 R16, R16, 0x60, RZ ;  /* 0x0000006010107810 */ /* 0x000fe20007ffe0ff */
[----:B------:R-:W-:Y:S01]  /*1a40*/  IMAD.SHL.U32 R144, R198, 0x2, RZ ;  /* 0x00000002c6907824 */ /* 0x000fe200078e00ff */
[----:B------:R-:W-:Y:S01]  /*1a50*/  IADD3 R12, R132, -0x1, RZ ;  /* 0xffffffff840c7810 */ /* 0x000fe20007ffe0ff */
[----:B----4-:R-:W4:Y:S01]  /*1a60*/  SHFL.IDX PT, R21, R5, 0x3, 0x181f ;  /* 0x00781f0005157f89 */ /* 0x010f2200000e0000 */
[----:B------:R-:W-:Y:S01]  /*1a70*/  ISETP.GE.AND P5, PT, R16, UR4, PT ;  /* 0x0000000410007c0c */ /* 0x000fe2000bfa6270 */
[----:B------:R-:W-:Y:S01]  /*1a80*/  IMAD.MOV.U32 R24, RZ, RZ, 0x6 ;  /* 0x00000006ff187424 */ /* 0x000fe200078e00ff */
[----:B------:R-:W-:Y:S01]  /*1a90*/  ULDC UR6, c[0x0][0x324] ;  /* 0x0000c90000067ab9 */ /* 0x000fe20000000800 */
[----:B------:R-:W-:Y:S01]  /*1aa0*/  IMAD.MOV.U32 R206, RZ, RZ, R202 ;  /* 0x000000ffffce7224 */ /* 0x000fe200078e00ca */
[----:B------:R-:W-:Y:S01]  /*1ab0*/  ULOP3.LUT UR6, URZ, UR6, URZ, 0x33, !UPT ;  /* 0x000000063f067292 */ /* 0x000fe2000f8e333f */
[----:B------:R-:W-:Y:S01]  /*1ac0*/  IMAD.MOV.U32 R194, RZ, RZ, 0x5 ;  /* 0x00000005ffc27424 */ /* 0x000fe200078e00ff */
[----:B------:R-:W-:Y:S01]  /*1ad0*/  IADD3 R209, R144, 0x100, RZ ;  /* 0x0000010090d17810 */ /* 0x000fe20007ffe0ff */
[----:B------:R-:W-:-:S02]  /*1ae0*/  IMAD.MOV.U32 R204, RZ, RZ, R200 ;  /* 0x000000ffffcc7224 */ /* 0x000fc400078e00c8 */
[----:B------:R-:W-:Y:S02]  /*1af0*/  IMAD.SHL.U32 R188, R188, 0x2, RZ ;  /* 0x00000002bcbc7824 */ /* 0x000fe400078e00ff */
[----:B------:R-:W-:Y:S02]  /*1b00*/  IMAD.MOV.U32 R189, RZ, RZ, 0x20 ;  /* 0x00000020ffbd7424 */ /* 0x000fe400078e00ff */
[----:B------:R-:W-:Y:S02]  /*1b10*/  IMAD.SHL.U32 R187, R2, 0x2, RZ ;  /* 0x0000000202bb7824 */ /* 0x000fe400078e00ff */
[----:B------:R-:W-:Y:S01]  /*1b20*/  IMAD.MOV.U32 R133, RZ, RZ, 0x1 ;  /* 0x00000001ff857424 */ /* 0x000fe200078e00ff */
[----:B---3--:R-:W-:-:S04]  /*1b30*/  @!P5 LEA R16, P4, R8, R20, 0x1 ;  /* 0x000000140810d211 */ /* 0x008fc800078808ff */
[----:B----4-:R-:W-:Y:S02]  /*1b40*/  @!P5 LEA.HI.X R17, R8, R21, R19, 0x1, P4 ;  /* 0x000000150811d211 */ /* 0x010fe400020f0c13 */
[----:B------:R-:W-:-:S03]  /*1b50*/  ISETP.NE.AND P4, PT, R11, RZ, PT ;  /* 0x000000ff0b00720c */ /* 0x000fc60003f85270 */
[----:B------:R-:W-:Y:S01]  /*1b60*/  @!PT LDS RZ, [RZ] ;  /* 0x00000000fffff984 */ /* 0x000fe20000000800 */
[----:B------:R3:W-:Y:S01]  /*1b70*/  @!P5 LDGSTS.E.BYPASS.LTC128B.128 [R144+0x1b100], [R16.64], !P6 ;  /* 0x1b1000001090dfae */ /* 0x0007e2000f101d4a */
[----:B------:R-:W-:Y:S02]  /*1b80*/  ISETP.NE.AND P6, PT, R0, RZ, PT ;  /* 0x000000ff0000720c */ /* 0x000fe40003fc5270 */
[----:B------:R-:W-:-:S04]  /*1b90*/  @!P5 SHF.R.S32.HI R0, RZ, 0x1f, R15 ;  /* 0x0000001fff00d819 */ /* 0x000fc8000001140f */
[----:B------:R-:W-:Y:S02]  /*1ba0*/  @!P5 LEA.HI R11, R0, R15, RZ, 0x3 ;  /* 0x0000000f000bd211 */ /* 0x000fe400078f18ff */
[----:B------:R-:W-:Y:S02]  /*1bb0*/  IADD3 R0, R8, 0x80, RZ ;  /* 0x0000008008007810 */ /* 0x000fe40007ffe0ff */
[----:B------:R-:W-:Y:S02]  /*1bc0*/  @!P5 LOP3.LUT R11, R11, 0xfffffff8, RZ, 0xc0, !PT ;  /* 0xfffffff80b0bd812 */ /* 0x000fe400078ec0ff */
[----:B-12---:R-:W-:-:S03]  /*1bd0*/  @!P5 SHF.R.S32.HI R5, RZ, 0x1f, R0 ;  /* 0x0000001fff05d819 */ /* 0x006fc60000011400 */
[----:B------:R-:W-:Y:S01]  /*1be0*/  @!P5 IMAD.WIDE R22, R11, 0x2, R20 ;  /* 0x000000020b16d825 */ /* 0x000fe200078e0214 */
[----:B------:R-:W-:-:S03]  /*1bf0*/  @!P5 LEA.HI R10, R5, R0, RZ, 0x3 ;  /* 0x00000000050ad211 */ /* 0x000fc600078f18ff */
[----:B------:R-:W-:Y:S01]  /*1c00*/  IMAD.SHL.U32 R5, R12, 0x40, RZ ;  /* 0x000000400c057824 */ /* 0x000fe200078e00ff */
[----:B------:R-:W-:Y:S01]  /*1c10*/  @!P5 LOP3.LUT R10, R10, 0xfffffff8, RZ, 0xc0, !PT ;  /* 0xfffffff80a0ad812 */ /* 0x000fe200078ec0ff */
[----:B------:R-:W-:Y:S01]  /*1c20*/  IMAD.MOV.U32 R11, RZ, RZ, c[0x0][0x1e0] ;  /* 0x00007800ff0b7624 */ /* 0x000fe200078e00ff */
[----:B------:R1:W-:Y:S01]  /*1c30*/  @!P5 LDGSTS.E.BYPASS.LTC128B.128 [R144+0x1f100], [R22.64], !P6 ;  /* 0x1f1000001690dfae */ /* 0x0003e2000f101d4a */
[----:B------:R-:W-:Y:S02]  /*1c40*/  ISETP.GE.AND P6, PT, R8, c[0x0][0x1d4], PT ;  /* 0x0000750008007a0c */ /* 0x000fe40003fc6270 */
[----:B------:R-:W-:Y:S01]  /*1c50*/  @!P5 IMAD.WIDE R18, R10, 0x2, R20 ;  /* 0x000000020a12d825 */ /* 0x000fe200078e0214 */
[----:B------:R-:W-:Y:S02]  /*1c60*/  IADD3 R9, -R5, c[0x0][0x1d0], -R9 ;  /* 0x0000740005097a10 */ /* 0x000fe40007ffe909 */
[C---:B------:R-:W-:Y:S01]  /*1c70*/  SHF.L.U64.HI R145, R11.reuse, R24, c[0x0][0x1e4] ;  /* 0x000079000b917619 */ /* 0x040fe20000010218 */
[----:B------:R-:W-:Y:S01]  /*1c80*/  IMAD.SHL.U32 R147, R11, 0x40, RZ ;  /* 0x000000400b937824 */ /* 0x000fe200078e00ff */
[----:B------:R2:W-:Y:S01]  /*1c90*/  @!P5 LDGSTS.E.BYPASS.LTC128B.128 [R144+0x23100], [R18.64], !P4 ;  /* 0x231000001290dfae */ /* 0x0005e2000e101d4a */
[----:B------:R-:W-:Y:S01]  /*1ca0*/  ISETP.GE.AND P4, PT, R9, 0x1, PT ;  /* 0x000000010900780c */ /* 0x000fe20003f86270 */
[----:B------:R-:W-:Y:S01]  /*1cb0*/  IMAD.SHL.U32 R197, R11, 0x20, RZ ;  /* 0x000000200bc57824 */ /* 0x000fe200078e00ff */
[----:B------:R-:W-:Y:S01]  /*1cc0*/  SHF.R.S32.HI R10, RZ, 0x1f, R12 ;  /* 0x0000001fff0a7819 */ /* 0x000fe2000001140c */
[----:B------:R-:W0:Y:S01]  /*1cd0*/  LDGDEPBAR ;  /* 0x00000000000079af */ /* 0x000e220000000000 */
[----:B------:R-:W-:Y:S01]  /*1ce0*/  IMAD R13, R145, R12, RZ ;  /* 0x0000000c910d7224 */ /* 0x000fe200078e02ff */
[----:B------:R-:W-:Y:S01]  /*1cf0*/  SHF.L.U64.HI R196, R11, R194, c[0x0][0x1e4] ;  /* 0x000079000bc47619 */ /* 0x000fe200000102c2 */
[----:B---3--:R-:W-:-:S04]  /*1d00*/  IMAD.WIDE.U32 R16, R12, R147, R206 ;  /* 0x000000930c107225 */ /* 0x008fc800078e00ce */
[----:B------:R-:W-:Y:S02]  /*1d10*/  IMAD R13, R10, R147, R13 ;  /* 0x000000930a0d7224 */ /* 0x000fe400078e020d */
[----:B------:R-:W-:Y:S01]  /*1d20*/  IMAD.MOV.U32 R11, RZ, RZ, c[0x0][0x208] ;  /* 0x00008200ff0b7624 */ /* 0x000fe200078e00ff */
[----:B------:R-:W-:Y:S01]  /*1d30*/  BAR.SYNC.DEFER_BLOCKING 0x0 ;  /* 0x0000000000007b1d */ /* 0x000fe20000010000 */
[----:B------:R-:W-:Y:S01]  /*1d40*/  IMAD.IADD R13, R17, 0x1, R13 ;  /* 0x00000001110d7824 */ /* 0x000fe200078e020d */
[C---:B------:R-:W-:Y:S01]  /*1d50*/  @P4 LEA R20, P5, R16.reuse, c[0x0][0x1c8], 0x1 ;  /* 0x0000720010144a11 */ /* 0x040fe200078a08ff */
[C---:B------:R-:W-:Y:S01]  /*1d60*/  IMAD.SHL.U32 R25, R11.reuse, 0x40, RZ ;  /* 0x000000400b197824 */ /* 0x040fe200078e00ff */
[C---:B------:R-:W-:Y:S01]  /*1d70*/  SHF.L.U64.HI R24, R11.reuse, R24, c[0x0][0x20c] ;  /* 0x000083000b187619 */ /* 0x040fe20000010218 */
[----:B------:R-:W-:Y:S01]  /*1d80*/  IMAD.SHL.U32 R195, R11, 0x20, RZ ;  /* 0x000000200bc37824 */ /* 0x000fe200078e00ff */
[----:B------:R-:W-:Y:S02]  /*1d90*/  @P4 LEA.HI.X R21, R16, c[0x0][0x1cc], R13, 0x1, P5 ;  /* 0x0000730010154a11 */ /* 0x000fe400028f0c0d */
[----:B------:R-:W-:-:S02]  /*1da0*/  ISETP.GT.AND P5, PT, R9, 0x20, PT ;  /* 0x000000200900780c */ /* 0x000fc40003fa4270 */
[----:B------:R-:W-:Y:S01]  /*1db0*/  SHF.L.U64.HI R194, R11, R194, c[0x0][0x20c] ;  /* 0x000083000bc27619 */ /* 0x000fe200000102c2 */
[----:B------:R-:W-:Y:S01]  /*1dc0*/  @!PT LDS RZ, [RZ] ;  /* 0x00000000fffff984 */ /* 0x000fe20000000800 */
[----:B------:R-:W-:Y:S01]  /*1dd0*/  @!PT LDS RZ, [RZ] ;  /* 0x00000000fffff984 */ /* 0x000fe20000000800 */
[----:B------:R-:W-:Y:S01]  /*1de0*/  @!PT LDS RZ, [RZ] ;  /* 0x00000000fffff984 */ /* 0x000fe20000000800 */
[----:B------:R3:W-:Y:S04]  /*1df0*/  @P4 LDGSTS.E.BYPASS.LTC128B.128 [R144+0xc100], [R20.64], !P3 ;  /* 0x0c10000014904fae */ /* 0x0007e8000d901d4a */
[----:B------:R3:W-:Y:S04]  /*1e00*/  @P4 LDGSTS.E.BYPASS.LTC128B.128 [R144+0xe100], [R20.64+0x80], !P2 ;  /* 0x0e10008014904fae */ /* 0x0007e8000d101d4a */
[----:B------:R3:W-:Y:S02]  /*1e10*/  @P4 LDGSTS.E.BYPASS.LTC128B.128 [R144+0x10100], [R20.64+0x100], !P1 ;  /* 0x1010010014904fae */ /* 0x0007e4000c901d4a */
[----:B------:R-:W-:-:S05]  /*1e20*/  @P5 IADD3 R14, P4, R197, R16, RZ ;  /* 0x00000010c50e5210 */ /* 0x000fca0007f9e0ff */
[----:B------:R-:W-:Y:S01]  /*1e30*/  @P5 IMAD.X R13, R196, 0x1, R13, P4 ;  /* 0x00000001c40d5824 */ /* 0x000fe200020e060d */
[----:B--2---:R-:W-:-:S04]  /*1e40*/  @P5 LEA R18, P4, R14, c[0x0][0x1c8], 0x1 ;  /* 0x000072000e125a11 */ /* 0x004fc800078808ff */
[----:B------:R-:W-:Y:S01]  /*1e50*/  @P5 LEA.HI.X R19, R14, c[0x0][0x1cc], R13, 0x1, P4 ;  /* 0x000073000e135a11 */ /* 0x000fe200020f0c0d */
[----:B------:R-:W-:Y:S01]  /*1e60*/  IMAD R13, R24, R12, RZ ;  /* 0x0000000c180d7224 */ /* 0x000fe200078e02ff */
[----:B------:R-:W-:-:S03]  /*1e70*/  ISETP.GT.AND P4, PT, R12, R193, PT ;  /* 0x000000c10c00720c */ /* 0x000fc60003f84270 */
[-C--:B------:R-:W-:Y:S01]  /*1e80*/  IMAD R10, R10, R25.reuse, R13 ;  /* 0x000000190a0a7224 */ /* 0x080fe200078e020d */
[----:B------:R2:W-:Y:S01]  /*1e90*/  @P5 LDGSTS.E.BYPASS.LTC128B.128 [R144+0xd100], [R18.64], !P3 ;  /* 0x0d10000012905fae */ /* 0x0005e2000d901d4a */
[----:B------:R-:W-:-:S03]  /*1ea0*/  IMAD.WIDE.U32 R12, R12, R25, R204 ;  /* 0x000000190c0c7225 */ /* 0x000fc600078e00cc */
[----:B------:R2:W-:Y:S01]  /*1eb0*/  @P5 LDGSTS.E.BYPASS.LTC128B.128 [R144+0xf100], [R18.64+0x80], !P2 ;  /* 0x0f10008012905fae */ /* 0x0005e2000d101d4a */
[----:B------:R-:W-:Y:S02]  /*1ec0*/  IMAD.IADD R10, R13, 0x1, R10 ;  /* 0x000000010d0a7824 */ /* 0x000fe400078e020a */
[----:B------:R-:W-:Y:S01]  /*1ed0*/  IMAD.SHL.U32 R13, R195, 0x2, RZ ;  /* 0x00000002c30d7824 */ /* 0x000fe200078e00ff */
[----:B------:R2:W-:Y:S01]  /*1ee0*/  @P5 LDGSTS.E.BYPASS.LTC128B.128 [R144+0x11100], [R18.64+0x100], !P1 ;  /* 0x1110010012905fae */ /* 0x0005e2000c901d4a */
[----:B------:R-:W-:Y:S02]  /*1ef0*/  LEA R16, P5, R12, c[0x0][0x1f8], 0x1 ;  /* 0x00007e000c107a11 */ /* 0x000fe400078a08ff */
[----:B------:R-:W-:Y:S01]  /*1f00*/  @P4 IADD3 R14, R132, -0x2, RZ ;  /* 0xfffffffe840e4810 */ /* 0x000fe20007ffe0ff */
[----:B------:R-:W0:Y:S01]  /*1f10*/  LDGDEPBAR ;  /* 0x00000000000079af */ /* 0x000e220000000000 */
[----:B------:R-:W-:Y:S02]  /*1f20*/  LEA.HI.X R17, R12, c[0x0][0x1fc], R10, 0x1, P5 ;  /* 0x00007f000c117a11 */ /* 0x000fe400028f0c0a */
[----:B------:R-:W-:Y:S01]  /*1f30*/  @P4 SHF.R.S32.HI R11, RZ, 0x1f, R14 ;  /* 0x0000001fff0b4819 */ /* 0x000fe2000001140e */
[----:B------:R-:W-:Y:S01]  /*1f40*/  @P4 IMAD R10, R145, R14, RZ ;  /* 0x0000000e910a4224 */ /* 0x000fe200078e02ff */
[----:B------:R-:W-:-:S02]  /*1f50*/  SHF.L.U64.HI R12, R195, 0x1, R194 ;  /* 0x00000001c30c7819 */ /* 0x000fc400000102c2 */
[----:B---3--:R-:W-:Y:S01]  /*1f60*/  IADD3 R20, P5, R13, R16, RZ ;  /* 0x000000100d147210 */ /* 0x008fe20007fbe0ff */
[----:B------:R-:W-:-:S04]  /*1f70*/  @P4 IMAD R10, R11, R147, R10 ;  /* 0x000000930b0a4224 */ /* 0x000fc800078e020a */
[----:B------:R-:W-:Y:S02]  /*1f80*/  IMAD.X R21, R12, 0x1, R17, P5 ;  /* 0x000000010c157824 */ /* 0x000fe400028e0611 */
[----:B--2---:R-:W-:-:S04]  /*1f90*/  @P4 IMAD.WIDE.U32 R18, R14, R147, R206 ;  /* 0x000000930e124225 */ /* 0x004fc800078e00ce */
[----:B------:R-:W-:Y:S01]  /*1fa0*/  @P4 IMAD.IADD R10, R19, 0x1, R10 ;  /* 0x00000001130a4824 */ /* 0x000fe200078e020a */
[----:B-1----:R-:W-:-:S04]  /*1fb0*/  @P4 LEA R22, P5, R18, c[0x0][0x1c8], 0x1 ;  /* 0x0000720012164a11 */ /* 0x002fc800078a08ff */
[----:B------:R-:W-:Y:S02]  /*1fc0*/  @P4 LEA.HI.X R23, R18, c[0x0][0x1cc], R10, 0x1, P5 ;  /* 0x0000730012174a11 */ /* 0x000fe400028f0c0a */
[----:B------:R-:W-:-:S04]  /*1fd0*/  @P4 LEA R26, P5, R197, R22, 0x1 ;  /* 0x00000016c51a4211 */ /* 0x000fc800078a08ff */
[----:B------:R-:W-:Y:S02]  /*1fe0*/  @P4 LEA.HI.X R27, R197, R23, R196, 0x1, P5 ;  /* 0x00000017c51b4211 */ /* 0x000fe400028f0cc4 */
[----:B------:R-:W-:Y:S02]  /*1ff0*/  ISETP.LT.OR P5, PT, R9, 0x1, P6 ;  /* 0x000000010900780c */ /* 0x000fe400037a1670 */
[----:B------:R-:W-:-:S11]  /*2000*/  ISETP.GE.AND P6, PT, R15, c[0x0][0x1d4], PT ;  /* 0x000075000f007a0c */ /* 0x000fd60003fc6270 */
[----:B------:R1:W-:Y:S01]  /*2010*/  LDGSTS.E.BYPASS.LTC128B.128 [R144+0x100], [R16.64], !P5 ;  /* 0x0010000010907fae */ /* 0x0003e2000e901d4a */
[----:B------:R-:W-:Y:S02]  /*2020*/  ISETP.LT.OR P5, PT, R9, 0x1, P6 ;  /* 0x000000010900780c */ /* 0x000fe400037a1670 */
[----:B------:R-:W-:Y:S01]  /*2030*/  ISETP.GE.AND P6, PT, R0, c[0x0][0x1d4], PT ;  /* 0x0000750000007a0c */ /* 0x000fe20003fc6270 */
[----:B------:R-:W-:-:S05]  /*2040*/  IMAD R0, R7, 0x400, R4 ;  /* 0x0000040007007824 */ /* 0x000fca00078e0204 */
[----:B------:R-:W-:-:S05]  /*2050*/  LEA R190, R0, 0x18100, 0x1 ;  /* 0x0001810000be7811 */ /* 0x000fca00078e08ff */
[----:B------:R1:W-:Y:S01]  /*2060*/  LDGSTS.E.BYPASS.LTC128B.128 [R144+0x2100], [R16.64+0x80], !P5 ;  /* 0x0210008010907fae */ /* 0x0003e2000e901d4a */
[C---:B------:R-:W-:Y:S01]  /*2070*/  ISETP.LT.OR P5, PT, R9.reuse, 0x1, P6 ;  /* 0x000000010900780c */ /* 0x040fe200037a1670 */
[----:B------:R-:W-:Y:S01]  /*2080*/  IMAD.IADD R186, R190, 0x1, R187 ;  /* 0x00000001beba7824 */ /* 0x000fe200078e02bb */
[----:B------:R-:W-:Y:S01]  /*2090*/  ISETP.LT.OR P6, PT, R9, 0x21, P6 ;  /* 0x000000210900780c */ /* 0x000fe200037c1670 */
[C---:B------:R-:W-:Y:S02]  /*20a0*/  IMAD R185, R3.reuse, 0x2, R190 ;  /* 0x0000000203b97824 */ /* 0x040fe400078e02be */
[----:B------:R-:W-:-:S08]  /*20b0*/  IMAD R184, R3, 0x2, R186 ;  /* 0x0000000203b87824 */ /* 0x000fd000078e02ba */
[----:B------:R1:W-:Y:S01]  /*20c0*/  LDGSTS.E.BYPASS.LTC128B.128 [R144+0x4100], [R16.64+0x100], !P5 ;  /* 0x0410010010907fae */ /* 0x0003e2000e901d4a */
[----:B------:R-:W-:Y:S01]  /*20d0*/  ISETP.GE.AND P5, PT, R8, c[0x0][0x1d4], PT ;  /* 0x0000750008007a0c */ /* 0x000fe20003fa6270 */
[----:B------:R-:W-:-:S03]  /*20e0*/  IMAD.SHL.U32 R8, R0, 0x2, RZ ;  /* 0x0000000200087824 */ /* 0x000fc600078e00ff */
[----:B------:R-:W-:-:S13]  /*20f0*/  ISETP.LT.OR P5, PT, R9, 0x21, P5 ;  /* 0x000000210900780c */ /* 0x000fda0002fa1670 */
[----:B------:R2:W-:Y:S01]  /*2100*/  LDGSTS.E.BYPASS.LTC128B.128 [R144+0x1100], [R20.64], !P5 ;  /* 0x0110000014907fae */ /* 0x0005e2000e901d4a */
[----:B------:R-:W-:-:S04]  /*2110*/  ISETP.GE.AND P5, PT, R15, c[0x0][0x1d4], PT ;  /* 0x000075000f007a0c */ /* 0x000fc80003fa6270 */
[----:B------:R-:W-:-:S13]  /*2120*/  ISETP.LT.OR P5, PT, R9, 0x21, P5 ;  /* 0x000000210900780c */ /* 0x000fda0002fa1670 */
[----:B------:R2:W-:Y:S04]  /*2130*/  LDGSTS.E.BYPASS.LTC128B.128 [R144+0x3100], [R20.64+0x80], !P5 ;  /* 0x0310008014907fae */ /* 0x0005e8000e901d4a */
[----:B------:R2:W-:Y:S01]  /*2140*/  LDGSTS.E.BYPASS.LTC128B.128 [R144+0x5100], [R20.64+0x100], !P6 ;  /* 0x0510010014907fae */ /* 0x0005e2000f101d4a */
[----:B------:R-:W-:-:S03]  /*2150*/  LOP3.LUT P6, RZ, R212, 0x2, RZ, 0xc0, !PT ;  /* 0x00000002d4ff7812 */ /* 0x000fc600078cc0ff */
[----:B------:R-:W0:Y:S01]  /*2160*/  LDGDEPBAR ;  /* 0x00000000000079af */ /* 0x000e220000000000 */
[----:B------:R-:W-:-:S03]  /*2170*/  SEL R189, R189, 0xffffffe0, !P6 ;  /* 0xffffffe0bdbd7807 */ /* 0x000fc60007000000 */
[----:B------:R2:W-:Y:S02]  /*2180*/  @P4 LDGSTS.E.BYPASS.LTC128B.128 [R144+0x12100], [R22.64], !P3 ;  /* 0x1210000016904fae */ /* 0x0005e4000d901d4a */
[----:B------:R-:W-:Y:S02]  /*2190*/  IMAD.IADD R91, R188, 0x1, R189 ;  /* 0x00000001bc5b7824 */ /* 0x000fe400078e02bd */
[----:B------:R2:W-:Y:S04]  /*21a0*/  @P4 LDGSTS.E.BYPASS.LTC128B.128 [R144+0x14100], [R22.64+0x80], !P2 ;  /* 0x1410008016904fae */ /* 0x0005e8000d101d4a */
[----:B------:R2:W-:Y:S04]  /*21b0*/  @P4 LDGSTS.E.BYPASS.LTC128B.128 [R144+0x16100], [R22.64+0x100], !P1 ;  /* 0x1610010016904fae */ /* 0x0005e8000c901d4a */
[----:B------:R3:W-:Y:S04]  /*21c0*/  @P4 LDGSTS.E.BYPASS.LTC128B.128 [R144+0x13100], [R26.64], !P3 ;  /* 0x131000001a904fae */ /* 0x0007e8000d901d4a */
[----:B------:R3:W-:Y:S04]  /*21d0*/  @P4 LDGSTS.E.BYPASS.LTC128B.128 [R144+0x15100], [R26.64+0x80], !P2 ;  /* 0x151000801a904fae */ /* 0x0007e8000d101d4a */
[----:B------:R3:W-:Y:S04]  /*21e0*/  @P4 LDGSTS.E.BYPASS.LTC128B.128 [R144+0x17100], [R26.64+0x100], !P1 ;  /* 0x171001001a904fae */ /* 0x0007e8000c901d4a */
[----:B------:R-:W0:Y:S01]  /*21f0*/  LDGDEPBAR ;  /* 0x00000000000079af */ /* 0x000e220000000000 */
[----:B---3--:R-:W-:Y:S01]  /*2200*/  @P4 IADD3 R27, R132, -0x2, RZ ;  /* 0xfffffffe841b4810 */ /* 0x008fe20007ffe0ff */
[----:B------:R-:W-:-:S04]  /*2210*/  DEPBAR.LE SB0, 0x3 ;  /* 0x000080c00000791a */ /* 0x000fc80000000000 */
[----:B------:R-:W-:-:S04]  /*2220*/  DEPBAR.LE SB0, 0x2 ;  /* 0x000080800000791a */ /* 0x000fc80000000000 */
[----:B------:R-:W-:Y:S01]  /*2230*/  BAR.SYNC.DEFER_BLOCKING 0x0 ;  /* 0x0000000000007b1d */ /* 0x000fe20000010000 */
[----:B------:R-:W-:Y:S01]  /*2240*/  @P4 SHF.R.S32.HI R0, RZ, 0x1f, R27 ;  /* 0x0000001fff004819 */ /* 0x000fe2000001141b */
[----:B------:R-:W-:Y:S02]  /*2250*/  @P4 IMAD R24, R24, R27, RZ ;  /* 0x0000001b18184224 */ /* 0x000fe400078e02ff */
[----:B------:R-:W-:-:S04]  /*2260*/  @P4 IMAD.WIDE.U32 R14, R27, R25, R204 ;  /* 0x000000191b0e4225 */ /* 0x000fc800078e00cc */
[----:B------:R-:W-:Y:S01]  /*2270*/  @P4 IMAD R25, R0, R25, R24 ;  /* 0x0000001900194224 */ /* 0x000fe200078e0218 */
[----:B------:R-:W-:-:S03]  /*2280*/  @P4 LEA R70, P5, R14, c[0x0][0x1f8], 0x1 ;  /* 0x00007e000e464a11 */ /* 0x000fc600078a08ff */
[----:B------:R-:W-:-:S05]  /*2290*/  @P4 IMAD.IADD R0, R15, 0x1, R25 ;  /* 0x000000010f004824 */ /* 0x000fca00078e0219 */
[----:B------:R-:W-:Y:S01]  /*22a0*/  @P4 LEA.HI.X R71, R14, c[0x0][0x1fc], R0, 0x1, P5 ;  /* 0x00007f000e474a11 */ /* 0x000fe200028f0c00 */
[----:B------:R-:W-:Y:S01]  /*22b0*/  IMAD.MOV.U32 R0, RZ, RZ, 0x40 ;  /* 0x00000040ff007424 */ /* 0x000fe200078e00ff */
[----:B------:R-:W-:-:S04]  /*22c0*/  @P4 IADD3 R68, P5, R13, R70, RZ ;  /* 0x000000460d444210 */ /* 0x000fc80007fbe0ff */
[----:B------:R-:W-:Y:S01]  /*22d0*/  SEL R192, R0, 0xffffffc0, !P0 ;  /* 0xffffffc000c07807 */ /* 0x000fe20004000000 */
[----:B------:R-:W-:Y:S01]  /*22e0*/  LDSM.16.M88.4 R8, [R8+0x18100] ;  /* 0x018100000808783b */ /* 0x000fe20000000200 */
[----:B------:R-:W-:Y:S01]  /*22f0*/  @P4 IMAD.X R69, R12, 0x1, R71, P5 ;  /* 0x000000010c454824 */ /* 0x000fe200028e0647 */
[----:B------:R-:W-:Y:S02]  /*2300*/  PLOP3.LUT P0, PT, PT, PT, UP2, 0x80, 0x0 ;  /* 0x000000000000781c */ /* 0x000fe40003f0f028 */
[----:B-1----:R-:W2:Y:S01]  /*2310*/  LDSM.16.M88.4 R16, [R188+0xc100] ;  /* 0x00c10000bc10783b */ /* 0x002ea20000000200 */
[----:B------:R-:W-:Y:S02]  /*2320*/  IMAD.IADD R2, R188, 0x1, R192 ;  /* 0x00000001bc027824 */ /* 0x000fe400078e02c0 */
[----:B------:R-:W-:Y:S01]  /*2330*/  IMAD.IADD R0, R192, 0x1, R91 ;  /* 0x00000001c0007824 */ /* 0x000fe200078e025b */
[----:B------:R-:W1:Y:S04]  /*2340*/  LDSM.16.M88.4 R40, [R188+0xd100] ;  /* 0x00d10000bc28783b */ /* 0x000e680000000200 */
[----:B------:R-:W3:Y:S04]  /*2350*/  LDSM.16.M88.4 R48, [R188+0xc900] ;  /* 0x00c90000bc30783b */ /* 0x000ee80000000200 */
[----:B------:R-:W4:Y:S04]  /*2360*/  LDSM.16.M88.4 R64, [R188+0xd900] ;  /* 0x00d90000bc40783b */ /* 0x000f280000000200 */
[----:B------:R-:W-:Y:S04]  /*2370*/  LDSM.16.M88.4 R72, [R186] ;  /* 0x00000000ba48783b */ /* 0x000fe80000000200 */
[----:B------:R-:W5:Y:S04]  /*2380*/  LDSM.16.M88.4 R60, [R91+0xc100] ;  /* 0x00c100005b3c783b */ /* 0x000f680000000200 */
[----:B------:R-:W3:Y:S04]  /*2390*/  LDSM.16.M88.4 R32, [R91+0xd100] ;  /* 0x00d100005b20783b */ /* 0x000ee80000000200 */
[----:B------:R-:W3:Y:S04]  /*23a0*/  LDSM.16.M88.4 R56, [R91+0xc900] ;  /* 0x00c900005b38783b */ /* 0x000ee80000000200 */
[----:B------:R-:W3:Y:S04]  /*23b0*/  LDSM.16.M88.4 R24, [R91+0xd900] ;  /* 0x00d900005b18783b */ /* 0x000ee80000000200 */
[----:B------:R-:W-:Y:S01]  /*23c0*/  @!PT LDS RZ, [RZ] ;  /* 0x00000000fffff984 */ /* 0x000fe20000000800 */
[----:B------:R-:W-:Y:S01]  /*23d0*/  @!PT LDS RZ, [RZ] ;  /* 0x00000000fffff984 */ /* 0x000fe20000000800 */
[----:B------:R-:W-:Y:S01]  /*23e0*/  @!PT LDS RZ, [RZ] ;  /* 0x00000000fffff984 */ /* 0x000fe20000000800 */
[----:B------:R3:W-:Y:S01]  /*23f0*/  @P4 LDGSTS.E.BYPASS.LTC128B.128 [R144+0x6100], [R70.64], !P3 ;  /* 0x0610000046904fae */ /* 0x0007e2000d901d4a */
[C---:B--2---:R-:W-:Y:S03]  /*2400*/  HMMA.16816.F32 R20, R8.reuse, R16, RZ ;  /* 0x000000100814723c */ /* 0x044fe600000018ff */
[----:B------:R2:W-:Y:S04]  /*2410*/  @P4 LDGSTS.E.BYPASS.LTC128B.128 [R144+0x8100], [R70.64+0x80], !P2 ;  /* 0x0810008046904fae */ /* 0x0005e8000d101d4a */
[----:B------:R2:W-:Y:S01]  /*2420*/  @P4 LDGSTS.E.BYPASS.LTC128B.128 [R144+0xa100], [R70.64+0x100], !P1 ;  /* 0x0a10010046904fae */ /* 0x0005e2000c901d4a */
[C---:B-1----:R-:W-:Y:S03]  /*2430*/  HMMA.16816.F32 R44, R8.reuse, R40, RZ ;  /* 0x00000028082c723c */ /* 0x042fe600000018ff */
[----:B------:R2:W-:Y:S04]  /*2440*/  @P4 LDGSTS.E.BYPASS.LTC128B.128 [R144+0x7100], [R68.64], !P3 ;  /* 0x0710000044904fae */ /* 0x0005e8000d901d4a */
[----:B------:R2:W-:Y:S01]  /*2450*/  @P4 LDGSTS.E.BYPASS.LTC128B.128 [R144+0x9100], [R68.64+0x80], !P2 ;  /* 0x0910008044904fae */ /* 0x0005e2000d101d4a */
[----:B------:R-:W-:Y:S03]  /*2460*/  HMMA.16816.F32 R16, R8, R18, RZ ;  /* 0x000000120810723c */ /* 0x000fe600000018ff */
[----:B------:R2:W-:Y:S01]  /*2470*/  @P4 LDGSTS.E.BYPASS.LTC128B.128 [R144+0xb100], [R68.64+0x100], !P1 ;  /* 0x0b10010044904fae */ /* 0x0005e2000c901d4a */
[----:B------:R-:W-:-:S03]  /*2480*/  PLOP3.LUT P4, PT, PT, PT, UP2, 0x80, 0x0 ;  /* 0x000000000000781c */ /* 0x000fc60003f8f028 */
[----:B------:R-:W-:Y:S01]  /*2490*/  LDSM.16.M88.4 R12, [R185] ;  /* 0x00000000b90c783b */ /* 0x000fe20000000200 */
[C---:B------:R-:W-:Y:S03]  /*24a0*/  HMMA.16816.F32 R40, R8.reuse, R42, RZ ;  /* 0x0000002a0828723c */ /* 0x040fe600000018ff */
[----:B------:R-:W1:Y:S04]  /*24b0*/  LDSM.16.M88.4 R28, [R2+0xc100] ;  /* 0x00c10000021c783b */ /* 0x000e680000000200 */
[----:B------:R-:W-:Y:S01]  /*24c0*/  LDSM.16.M88.4 R80, [R91+0xf100] ;  /* 0x00f100005b50783b */ /* 0x000fe20000000200 */
[C---:B---3--:R-:W-:Y:S03]  /*24d0*/  HMMA.16816.F32 R52, R8.reuse, R48, RZ ;  /* 0x000000300834723c */ /* 0x048fe600000018ff */
[----:B------:R-:W-:Y:S04]  /*24e0*/  LDSM.16.M88.4 R76, [R91+0xf900] ;  /* 0x00f900005b4c783b */ /* 0x000fe80000000200 */
[----:B------:R-:W-:Y:S01]  /*24f0*/  LDSM.16.M88.4 R84, [R91+0x10100] ;  /* 0x010100005b54783b */ /* 0x000fe20000000200 */
[C---:B------:R-:W-:Y:S03]  /*2500*/  HMMA.16816.F32 R48, R8.reuse, R50, RZ ;  /* 0x000000320830723c */ /* 0x040fe600000018ff */
[----:B------:R-:W0:Y:S04]  /*2510*/  LDGDEPBAR ;  /* 0x00000000000079af */ /* 0x000e280000000000 */
[----:B--2---:R-:W-:Y:S01]  /*2520*/  LDSM.16.M88.4 R68, [R0+0xd900] ;  /* 0x00d900000044783b */ /* 0x004fe20000000200 */
[C---:B----4-:R-:W-:Y:S08]  /*2530*/  HMMA.16816.F32 R36, R8.reuse, R64, RZ ;  /* 0x000000400824723c */ /* 0x050ff000000018ff */
[----:B------:R-:W-:Y:S01]  /*2540*/  HMMA.16816.F32 R8, R8, R66, RZ ;  /* 0x000000420808723c */ /* 0x000fe200000018ff */
[----:B------:R-:W-:Y:S07]  /*2550*/  LDSM.16.M88.4 R64, [R2+0xd900] ;  /* 0x00d900000240783b */ /* 0x000fee0000000200 */
[C---:B-----5:R-:W-:Y:S08]  /*2560*/  HMMA.16816.F32 R20, R72.reuse, R60, R20 ;  /* 0x0000003c4814723c */ /* 0x060ff00000001814 */
[C---:B------:R-:W-:Y:S01]  /*2570*/  HMMA.16816.F32 R16, R72.reuse, R62, R16 ;  /* 0x0000003e4810723c */ /* 0x040fe20000001810 */
[----:B------:R-:W2:Y:S07]  /*2580*/  LDSM.16.M88.4 R60, [R2+0xc900] ;  /* 0x00c90000023c783b */ /* 0x000eae0000000200 */
[C---:B------:R-:W-:Y:S08]  /*2590*/  HMMA.16816.F32 R44, R72.reuse, R32, R44 ;  /* 0x00000020482c723c */ /* 0x040ff0000000182c */
[C---:B------:R-:W-:Y:S01]  /*25a0*/  HMMA.16816.F32 R40, R72.reuse, R34, R40 ;  /* 0x000000224828723c */ /* 0x040fe20000001828 */
[----:B------:R-:W3:Y:S07]  /*25b0*/  LDSM.16.M88.4 R32, [R2+0xd100] ;  /* 0x00d100000220783b */ /* 0x000eee0000000200 */
[C---:B------:R-:W-:Y:S08]  /*25c0*/  HMMA.16816.F32 R52, R72.reuse, R56, R52 ;  /* 0x000000384834723c */ /* 0x040ff00000001834 */
[C---:B------:R-:W-:Y:S01]  /*25d0*/  HMMA.16816.F32 R48, R72.reuse, R58, R48 ;  /* 0x0000003a4830723c */ /* 0x040fe20000001830 */
[----:B------:R-:W-:Y:S07]  /*25e0*/  LDSM.16.M88.4 R56, [R0+0xc900] ;  /* 0x00c900000038783b */ /* 0x000fee0000000200 */
[C---:B------:R-:W-:Y:S08]  /*25f0*/  HMMA.16816.F32 R36, R72.reuse, R24, R36 ;  /* 0x000000184824723c */ /* 0x040ff00000001824 */
[----:B------:R-:W-:Y:S01]  /*2600*/  HMMA.16816.F32 R72, R72, R26, R8 ;  /* 0x0000001a4848723c */ /* 0x000fe20000001808 */
[----:B------:R-:W-:Y:S04]  /*2610*/  LDSM.16.M88.4 R8, [R184] ;  /* 0x00000000b808783b */ /* 0x000fe80000000200 */
[----:B------:R-:W4:Y:S03]  /*2620*/  LDSM.16.M88.4 R24, [R0+0xc100] ;  /* 0x00c100000018783b */ /* 0x000f260000000200 */
[C---:B-1----:R-:W-:Y:S08]  /*2630*/  HMMA.16816.F32 R20, R12.reuse, R28, R20 ;  /* 0x0000001c0c14723c */ /* 0x042ff00000001814 */
[C---:B------:R-:W-:Y:S01]  /*2640*/  HMMA.16816.F32 R16, R12.reuse, R30, R16 ;  /* 0x0000001e0c10723c */ /* 0x040fe20000001810 */
[----:B------:R-:W1:Y:S07]  /*2650*/  LDSM.16.M88.4 R28, [R0+0xd100] ;  /* 0x00d10000001c783b */ /* 0x000e6e0000000200 */
        /* <DEDUP_REMOVED lines=8> */
[----:B------:R-:W3:Y:S04]  /*26e0*/  LDSM.16.M88.4 R12, [R188+0xe900] ;  /* 0x00e90000bc0c783b */ /* 0x000ee80000000200 */
[----:B------:R-:W-:Y:S03]  /*26f0*/  LDSM.16.M88.4 R64, [R188+0xf900] ;  /* 0x00f90000bc40783b */ /* 0x000fe60000000200 */
        /* <DEDUP_REMOVED lines=10> */
[----:B------:R-:W-:Y:S01]  /*27a0*/  HMMA.16816.F32 R72, R8, R70, R72 ;  /* 0x000000460848723c */ /* 0x000fe20000001848 */
[----:B------:R-:W5:Y:S04]  /*27b0*/  LDSM.16.M88.4 R8, [R91+0xe900] ;  /* 0x00e900005b08783b */ /* 0x000f680000000200 */
[----:B------:R-:W-:Y:S03]  /*27c0*/  LDSM.16.M88.4 R68, [R2+0xf100] ;  /* 0x00f100000244783b */ /* 0x000fe60000000200 */
[C---:B--2---:R-:W-:Y:S08]  /*27d0*/  HMMA.16816.F32 R20, R60.reuse, R32, R20 ;  /* 0x000000203c14723c */ /* 0x044ff00000001814 */
[C---:B------:R-:W-:Y:S01]  /*27e0*/  HMMA.16816.F32 R16, R60.reuse, R34, R16 ;  /* 0x000000223c10723c */ /* 0x040fe20000001810 */
[----:B------:R-:W-:Y:S07]  /*27f0*/  LDSM.16.M88.4 R32, [R2+0xe100] ;  /* 0x00e100000220783b */ /* 0x000fee0000000200 */
[C---:B---3--:R-:W-:Y:S08]  /*2800*/  HMMA.16816.F32 R52, R60.reuse, R12, R52 ;  /* 0x0000000c3c34723c */ /* 0x048ff00000001834 */
[C---:B------:R-:W-:Y:S01]  /*2810*/  HMMA.16816.F32 R48, R60.reuse, R14, R48 ;  /* 0x0000000e3c30723c */ /* 0x040fe20000001830 */
[----:B------:R-:W2:Y:S07]  /*2820*/  LDSM.16.M88.4 R12, [R185+0x4000] ;  /* 0x00400000b90c783b */ /* 0x000eae0000000200 */
[C---:B----4-:R-:W-:Y:S08]  /*2830*/  HMMA.16816.F32 R44, R60.reuse, R24, R44 ;  /* 0x000000183c2c723c */ /* 0x050ff0000000182c */
[----:B------:R-:W-:Y:S01]  /*2840*/  HMMA.16816.F32 R40, R60, R26, R40 ;  /* 0x0000001a3c28723c */ /* 0x000fe20000001828 */
[----:B------:R-:W3:Y:S07]  /*2850*/  LDSM.16.M88.4 R24, [R2+0xe900] ;  /* 0x00e900000218783b */ /* 0x000eee0000000200 */
[C---:B-1----:R-:W-:Y:S08]  /*2860*/  HMMA.16816.F32 R20, R56.reuse, R28, R20 ;  /* 0x0000001c3814723c */ /* 0x042ff00000001814 */
[----:B------:R-:W-:Y:S01]  /*2870*/  HMMA.16816.F32 R16, R56, R30, R16 ;  /* 0x0000001e3810723c */ /* 0x000fe20000001810 */
[----:B------:R-:W-:Y:S07]  /*2880*/  LDSM.16.M88.4 R28, [R184+0x4000] ;  /* 0x00400000b81c783b */ /* 0x000fee0000000200 */
[C---:B------:R-:W-:Y:S08]  /*2890*/  HMMA.16816.F32 R36, R60.reuse, R64, R36 ;  /* 0x000000403c24723c */ /* 0x040ff00000001824 */
[----:B------:R-:W-:Y:S01]  /*28a0*/  HMMA.16816.F32 R72, R60, R66, R72 ;  /* 0x000000423c48723c */ /* 0x000fe20000001848 */
[----:B------:R-:W-:Y:S04]  /*28b0*/  LDSM.16.M88.4 R64, [R2+0xf900] ;  /* 0x00f900000240783b */ /* 0x000fe80000000200 */
[----:B------:R-:W-:Y:S03]  /*28c0*/  LDSM.16.M88.4 R60, [R0+0xe900] ;  /* 0x00e90000003c783b */ /* 0x000fe60000000200 */
[C---:B-----5:R-:W-:Y:S08]  /*28d0*/  HMMA.16816.F32 R52, R56.reuse, R8, R52 ;  /* 0x000000083834723c */ /* 0x060ff00000001834 */
[----:B------:R-:W-:Y:S01]  /*28e0*/  HMMA.16816.F32 R48, R56, R10, R48 ;  /* 0x0000000a3830723c */ /* 0x000fe20000001830 */
[----:B------:R-:W1:Y:S07]  /*28f0*/  LDSM.16.M88.4 R8, [R0+0xe100] ;  /* 0x00e100000008783b */ /* 0x000e6e0000000200 */
[C---:B--2---:R-:W-:Y:S08]  /*2900*/  HMMA.16816.F32 R20, R12.reuse, R32, R20 ;  /* 0x000000200c14723c */ /* 0x044ff00000001814 */
[----:B------:R-:W-:Y:S01]  /*2910*/  HMMA.16816.F32 R16, R12, R34, R16 ;  /* 0x000000220c10723c */ /* 0x000fe20000001810 */
[----:B------:R-:W-:Y:S07]  /*2920*/  LDSM.16.M88.4 R32, [R0+0xf900] ;  /* 0x00f900000020783b */ /* 0x000fee0000000200 */
[C---:B------:R-:W-:Y:S08]  /*2930*/  HMMA.16816.F32 R44, R56.reuse, R80, R44 ;  /* 0x00000050382c723c */ /* 0x040ff0000000182c */
[C---:B------:R-:W-:Y:S01]  /*2940*/  HMMA.16816.F32 R40, R56.reuse, R82, R40 ;  /* 0x000000523828723c */ /* 0x040fe20000001828 */
[----:B------:R-:W-:Y:S07]  /*2950*/  LDSM.16.M88.4 R80, [R188+0x11900] ;  /* 0x01190000bc50783b */ /* 0x000fee0000000200 */
[C---:B------:R-:W-:Y:S08]  /*2960*/  HMMA.16816.F32 R36, R56.reuse, R76, R36 ;  /* 0x0000004c3824723c */ /* 0x040ff00000001824 */
[----:B------:R-:W-:Y:S01]  /*2970*/  HMMA.16816.F32 R72, R56, R78, R72 ;  /* 0x0000004e3848723c */ /* 0x000fe20000001848 */
[----:B------:R-:W-:Y:S04]  /*2980*/  LDSM.16.M88.4 R76, [R190+0x8000] ;  /* 0x00800000be4c783b */ /* 0x000fe80000000200 */
[----:B------:R-:W-:Y:S03]  /*2990*/  LDSM.16.M88.4 R56, [R0+0xf100] ;  /* 0x00f100000038783b */ /* 0x000fe60000000200 */
[C---:B---3--:R-:W-:Y:S08]  /*29a0*/  HMMA.16816.F32 R52, R12.reuse, R24, R52 ;  /* 0x000000180c34723c */ /* 0x048ff00000001834 */
[----:B------:R-:W-:Y:S01]  /*29b0*/  HMMA.16816.F32 R48, R12, R26, R48 ;  /* 0x0000001a0c30723c */ /* 0x000fe20000001830 */
[----:B------:R-:W2:Y:S07]  /*29c0*/  LDSM.16.M88.4 R24, [R188+0x10100] ;  /* 0x01010000bc18783b */ /* 0x000eae0000000200 */
[C---:B-1----:R-:W-:Y:S08]  /*29d0*/  HMMA.16816.F32 R20, R28.reuse, R8, R20 ;  /* 0x000000081c14723c */ /* 0x042ff00000001814 */
[----:B------:R-:W-:Y:S01]  /*29e0*/  HMMA.16816.F32 R16, R28, R10, R16 ;  /* 0x0000000a1c10723c */ /* 0x000fe20000001810 */
[----:B------:R-:W-:Y:S07]  /*29f0*/  LDSM.16.M88.4 R8, [R188+0x11100] ;  /* 0x01110000bc08783b */ /* 0x000fee0000000200 */
[C---:B------:R-:W-:Y:S08]  /*2a00*/  HMMA.16816.F32 R44, R12.reuse, R68, R44 ;  /* 0x000000440c2c723c */ /* 0x040ff0000000182c */
[C---:B------:R-:W-:Y:S01]  /*2a10*/  HMMA.16816.F32 R40, R12.reuse, R70, R40 ;  /* 0x000000460c28723c */ /* 0x040fe20000001828 */
[----:B------:R-:W-:Y:S07]  /*2a20*/  LDSM.16.M88.4 R68, [R186+0x8000] ;  /* 0x00800000ba44783b */ /* 0x000fee0000000200 */
[C---:B------:R-:W-:Y:S08]  /*2a30*/  HMMA.16816.F32 R36, R12.reuse, R64, R36 ;  /* 0x000000400c24723c */ /* 0x040ff00000001824 */
[----:B------:R-:W-:Y:S01]  /*2a40*/  HMMA.16816.F32 R72, R12, R66, R72 ;  /* 0x000000420c48723c */ /* 0x000fe20000001848 */
[----:B------:R-:W1:Y:S04]  /*2a50*/  LDSM.16.M88.4 R12, [R188+0x10900] ;  /* 0x01090000bc0c783b */ /* 0x000e680000000200 */
[----:B------:R-:W3:Y:S03]  /*2a60*/  LDSM.16.M88.4 R64, [R91+0x10900] ;  /* 0x010900005b40783b */ /* 0x000ee60000000200 */
[C---:B------:R-:W-:Y:S08]  /*2a70*/  HMMA.16816.F32 R52, R28.reuse, R60, R52 ;  /* 0x0000003c1c34723c */ /* 0x040ff00000001834 */
[----:B------:R-:W-:Y:S01]  /*2a80*/  HMMA.16816.F32 R48, R28, R62, R48 ;  /* 0x0000003e1c30723c */ /* 0x000fe20000001830 */
[----:B------:R-:W-:Y:S07]  /*2a90*/  LDSM.16.M88.4 R60, [R91+0x11100] ;  /* 0x011100005b3c783b */ /* 0x000fee0000000200 */
        /* <DEDUP_REMOVED lines=9> */
[----:B------:R-:W2:Y:S03]  /*2b30*/  LDSM.16.M88.4 R28, [R2+0x10100] ;  /* 0x01010000021c783b */ /* 0x000ea60000000200 */
[C---:B-1----:R-:W-:Y:S08]  /*2b40*/  HMMA.16816.F32 R52, R76.reuse, R12, R52 ;  /* 0x0000000c4c34723c */ /* 0x042ff00000001834 */
[----:B------:R-:W-:Y:S01]  /*2b50*/  HMMA.16816.F32 R48, R76, R14, R48 ;  /* 0x0000000e4c30723c */ /* 0x000fe20000001830 */
[----:B------:R-:W-:Y:S07]  /*2b60*/  LDSM.16.M88.4 R12, [R184+0x8000] ;  /* 0x00800000b80c783b */ /* 0x000fee0000000200 */
[C---:B------:R-:W-:Y:S08]  /*2b70*/  HMMA.16816.F32 R20, R68.reuse, R84, R20 ;  /* 0x000000544414723c */ /* 0x040ff00000001814 */
[----:B------:R-:W-:Y:S08]  /*2b80*/  HMMA.16816.F32 R16, R68, R86, R16 ;  /* 0x000000564410723c */ /* 0x000ff00000001810 */
[C---:B------:R-:W-:Y:S08]  /*2b90*/  HMMA.16816.F32 R44, R76.reuse, R8, R44 ;  /* 0x000000084c2c723c */ /* 0x040ff0000000182c */
[----:B------:R-:W-:Y:S01]  /*2ba0*/  HMMA.16816.F32 R40, R76, R10, R40 ;  /* 0x0000000a4c28723c */ /* 0x000fe20000001828 */
[----:B------:R-:W1:Y:S07]  /*2bb0*/  LDSM.16.M88.4 R8, [R0+0x10100] ;  /* 0x010100000008783b */ /* 0x000e6e0000000200 */
[----:B---3--:R-:W-:Y:S08]  /*2bc0*/  HMMA.16816.F32 R52, R68, R64, R52 ;  /* 0x000000404434723c */ /* 0x008ff00000001834 */
[----:B--2---:R-:W-:Y:S08]  /*2bd0*/  HMMA.16816.F32 R20, R32, R28, R20 ;  /* 0x0000001c2014723c */ /* 0x004ff00000001814 */
[----:B------:R-:W-:Y:S01]  /*2be0*/  HMMA.16816.F32 R48, R68, R66, R48 ;  /* 0x000000424430723c */ /* 0x000fe20000001830 */
[----:B------:R-:W2:Y:S07]  /*2bf0*/  LDSM.16.M88.4 R64, [R2+0x11100] ;  /* 0x011100000240783b */ /* 0x000eae0000000200 */
[----:B------:R-:W-:Y:S01]  /*2c00*/  HMMA.16816.F32 R16, R32, R30, R16 ;  /* 0x0000001e2010723c */ /* 0x000fe20000001810 */
[----:B------:R-:W-:Y:S07]  /*2c10*/  LDSM.16.M88.4 R28, [R0+0x11900] ;  /* 0x01190000001c783b */ /* 0x000fee0000000200 */
[----:B------:R-:W-:Y:S08]  /*2c20*/  HMMA.16816.F32 R40, R68, R62, R40 ;  /* 0x0000003e4428723c */ /* 0x000ff00000001828 */
[C---:B------:R-:W-:Y:S08]  /*2c30*/  HMMA.16816.F32 R36, R76.reuse, R80, R36 ;  /* 0x000000504c24723c */ /* 0x040ff00000001824 */
[----:B------:R-:W-:Y:S08]  /*2c40*/  HMMA.16816.F32 R72, R76, R82, R72 ;  /* 0x000000524c48723c */ /* 0x000ff00000001848 */
[C---:B-1----:R-:W-:Y:S08]  /*2c50*/  HMMA.16816.F32 R20, R12.reuse, R8, R20 ;  /* 0x000000080c14723c */ /* 0x042ff00000001814 */
[----:B------:R-:W-:Y:S01]  /*2c60*/  HMMA.16816.F32 R16, R12, R10, R16 ;  /* 0x0000000a0c10723c */ /* 0x000fe20000001810 */
[----:B------:R-:W1:Y:S07]  /*2c70*/  LDSM.16.M88.4 R8, [R0+0x11100] ;  /* 0x011100000008783b */ /* 0x000e6e0000000200 */
[C---:B------:R-:W-:Y:S08]  /*2c80*/  HMMA.16816.F32 R52, R32.reuse, R24, R52 ;  /* 0x000000182034723c */ /* 0x040ff00000001834 */
[----:B------:R-:W-:Y:S01]  /*2c90*/  HMMA.16816.F32 R48, R32, R26, R48 ;  /* 0x0000001a2030723c */ /* 0x000fe20000001830 */
[----:B------:R3:W4:Y:S01]  /*2ca0*/  LDSM.16.M88.4 R24, [R2+0x11900] ;  /* 0x011900000218783b */ /* 0x0007220000000200 */
[----:B------:R-:W-:-:S06]  /*2cb0*/  FMUL.FTZ R21, R21, c[0x0][0x320] ;  /* 0x0000c80015157a20 */ /* 0x000fcc0000410000 */
[----:B--2---:R-:W-:Y:S01]  /*2cc0*/  HMMA.16816.F32 R40, R32, R66, R40 ;  /* 0x000000422028723c */ /* 0x004fe20000001828 */
[----:B------:R-:W2:Y:S07]  /*2cd0*/  MUFU.TANH R21, R21 ;  /* 0x0000001500157308 */ /* 0x000eae0000002400 */
[C---:B------:R-:W-:Y:S01]  /*2ce0*/  HMMA.16816.F32 R76, R68.reuse, R60, R44 ;  /* 0x0000003c444c723c */ /* 0x040fe2000000182c */
[----:B------:R-:W5:Y:S07]  /*2cf0*/  LDSM.16.M88.4 R44, [R0+0x10900] ;  /* 0x01090000002c783b */ /* 0x000f6e0000000200 */
[C---:B------:R-:W-:Y:S07]  /*2d00*/  HMMA.16816.F32 R36, R68.reuse, R56, R36 ;  /* 0x000000384424723c */ /* 0x040fee0000001824 */
[----:B------:R-:W-:Y:S01]  /*2d10*/  FMUL.FTZ R56, R20, c[0x0][0x320] ;  /* 0x0000c80014387a20 */ /* 0x000fe20000410000 */
[----:B------:R-:W-:Y:S01]  /*2d20*/  HMMA.16816.F32 R72, R68, R58, R72 ;  /* 0x0000003a4448723c */ /* 0x000fe20000001848 */
[----:B------:R-:W-:-:S02]  /*2d30*/  FMUL.FTZ R20, R22, c[0x0][0x320] ;  /* 0x0000c80016147a20 */ /* 0x000fc40000410000 */
[----:B------:R-:W-:Y:S02]  /*2d40*/  FMUL.FTZ R22, R16, c[0x0][0x320] ;  /* 0x0000c80010167a20 */ /* 0x000fe40000410000 */
[----:B------:R-:W-:Y:S01]  /*2d50*/  FMUL.FTZ R16, R17, c[0x0][0x320] ;  /* 0x0000c80011107a20 */ /* 0x000fe20000410000 */
[----:B------:R-:W-:Y:S01]  /*2d60*/  LEA.HI R17, R89, R6, RZ, 0x2 ;  /* 0x0000000659117211 */ /* 0x000fe200078f10ff */
[----:B---3--:R3:W2:Y:S01]  /*2d70*/  MUFU.TANH R2, R22 ;  /* 0x0000001600027308 */ /* 0x0086a20000002400 */
[----:B-1----:R-:W-:Y:S02]  /*2d80*/  HMMA.16816.F32 R40, R12, R10, R40 ;  /* 0x0000000a0c28723c */ /* 0x002fe40000001828 */
[----:B------:R-:W-:-:S05]  /*2d90*/  LOP3.LUT R17, R17, 0xfffffffc, RZ, 0xc0, !PT ;  /* 0xfffffffc11117812 */ /* 0x000fca00078ec0ff */
[----:B------:R-:W-:Y:S01]  /*2da0*/  LOP3.LUT R11, R88, 0xffffffe0, RZ, 0xc0, !PT ;  /* 0xffffffe0580b7812 */ /* 0x000fe200078ec0ff */
[----:B------:R-:W-:Y:S01]  /*2db0*/  HMMA.16816.F32 R76, R32, R64, R76 ;  /* 0x00000040204c723c */ /* 0x000fe2000000184c */
[C---:B------:R-:W-:Y:S01]  /*2dc0*/  IMAD.IADD R17, R6.reuse, 0x1, -R17 ;  /* 0x0000000106117824 */ /* 0x040fe200078e0a11 */
[----:B------:R-:W1:Y:S02]  /*2dd0*/  MUFU.TANH R56, R56 ;  /* 0x0000003800387308 */ /* 0x000e640000002400 */
[----:B------:R-:W-:Y:S01]  /*2de0*/  IMAD.IADD R11, R6, 0x1, -R11 ;  /* 0x00000001060b7824 */ /* 0x000fe200078e0a0b */
[----:B---3--:R-:W-:-:S03]  /*2df0*/  SHF.R.S32.HI R22, RZ, 0x1f, R7 ;  /* 0x0000001fff167819 */ /* 0x008fc60000011407 */
[C---:B----4-:R-:W-:Y:S01]  /*2e00*/  HMMA.16816.F32 R36, R32.reuse, R24, R36 ;  /* 0x000000182024723c */ /* 0x050fe20000001824 */
[----:B------:R-:W-:Y:S01]  /*2e10*/  SHF.R.S32.HI R6, RZ, 0x1f, R11 ;  /* 0x0000001fff067819 */ /* 0x000fe2000001140b */
[----:B------:R-:W3:Y:S01]  /*2e20*/  MUFU.TANH R20, R20 ;  /* 0x0000001400147308 */ /* 0x000ee20000002400 */
[----:B------:R-:W-:Y:S02]  /*2e30*/  LEA.HI R22, R22, R7, RZ, 0x3 ;  /* 0x0000000716167211 */ /* 0x000fe400078f18ff */
[----:B------:R-:W-:Y:S02]  /*2e40*/  LEA.HI R6, R6, R11, RZ, 0x2 ;  /* 0x0000000b06067211 */ /* 0x000fe400078f10ff */
[----:B------:R-:W-:Y:S01]  /*2e50*/  LOP3.LUT R22, R22, 0xffffff8, RZ, 0xc0, !PT ;  /* 0x0ffffff816167812 */ /* 0x000fe200078ec0ff */
[----:B------:R-:W-:Y:S01]  /*2e60*/  HMMA.16816.F32 R72, R32, R26, R72 ;  /* 0x0000001a2048723c */ /* 0x000fe20000001848 */
[----:B------:R-:W-:Y:S01]  /*2e70*/  LEA.HI.SX32 R24, R6, UR13, 0x1e ;  /* 0x0000000d06187c11 */ /* 0x000fe2000f8ff2ff */
[----:B------:R-:W-:Y:S01]  /*2e80*/  FMUL.FTZ R40, R40, c[0x0][0x320] ;  /* 0x0000c80028287a20 */ /* 0x000fe20000410000 */
[----:B------:R-:W-:Y:S01]  /*2e90*/  LOP3.LUT R208, R6, 0x7ffffffc, RZ, 0xc0, !PT ;  /* 0x7ffffffc06d07812 */ /* 0x000fe200078ec0ff */
[----:B------:R-:W-:Y:S01]  /*2ea0*/  IMAD.IADD R7, R7, 0x1, -R22 ;  /* 0x0000000107077824 */ /* 0x000fe200078e0a16 */
[----:B------:R-:W-:Y:S01]  /*2eb0*/  LEA.HI R22, R17, R17, RZ, 0x1 ;  /* 0x0000001111167211 */ /* 0x000fe200078f08ff */
[----:B------:R-:W-:Y:S01]  /*2ec0*/  FMUL.FTZ R41, R41, c[0x0][0x320] ;  /* 0x0000c80029297a20 */ /* 0x000fe20000410000 */
[----:B------:R-:W4:Y:S01]  /*2ed0*/  MUFU.TANH R16, R16 ;  /* 0x0000001000107308 */ /* 0x000f220000002400 */
[----:B------:R-:W-:Y:S01]  /*2ee0*/  IMAD R7, R7, 0x10, R24 ;  /* 0x0000001007077824 */ /* 0x000fe200078e0218 */
[----:B------:R-:W-:Y:S01]  /*2ef0*/  LOP3.LUT R22, R22, 0x1ffffffe, RZ, 0xc0, !PT ;  /* 0x1ffffffe16167812 */ /* 0x000fe200078ec0ff */
[----:B-----5:R-:W-:Y:S01]  /*2f00*/  HMMA.16816.F32 R52, R12, R44, R52 ;  /* 0x0000002c0c34723c */ /* 0x020fe20000001834 */
[----:B------:R-:W-:Y:S01]  /*2f10*/  IMAD.IADD R208, R11, 0x1, -R208 ;  /* 0x000000010bd07824 */ /* 0x000fe200078e0ad0 */
[----:B------:R-:W-:-:S02]  /*2f20*/  IADD3 R11, -R5, c[0x0][0x1d0], R133 ;  /* 0x00007400050b7a10 */ /* 0x000fc40007ffe185 */
[----:B------:R-:W-:Y:S01]  /*2f30*/  IMAD.IADD R22, R17, 0x1, -R22 ;  /* 0x0000000111167824 */ /* 0x000fe200078e0a16 */
[----:B------:R1:W1:Y:S01]  /*2f40*/  MUFU.TANH R163, R40 ;  /* 0x0000002800a37308 */ /* 0x0002620000002400 */
[----:B------:R-:W-:Y:S02]  /*2f50*/  IMAD.SHL.U32 R208, R208, 0x2, RZ ;  /* 0x00000002d0d07824 */ /* 0x000fe400078e00ff */
[----:B------:R-:W-:Y:S01]  /*2f60*/  IMAD R199, R22, 0x8, R7 ;  /* 0x0000000816c77824 */ /* 0x000fe200078e0207 */
[C---:B------:R-:W-:Y:S02]  /*2f70*/  HMMA.16816.F32 R48, R12.reuse, R46, R48 ;  /* 0x0000002e0c30723c */ /* 0x040fe40000001830 */
[----:B------:R-:W-:Y:S01]  /*2f80*/  IADD3 R6, -R208, c[0x0][0x1d0], -R5 ;  /* 0x00007400d0067a10 */ /* 0x000fe20007ffe905 */
[----:B------:R-:W-:Y:S01]  /*2f90*/  @P4 IMAD.HI.U32 R7, R199, c[0x0][0x2c8], RZ ;  /* 0x0000b200c7074a27 */ /* 0x000fe200078e00ff */
[----:B------:R1:W1:Y:S03]  /*2fa0*/  MUFU.TANH R169, R41 ;  /* 0x0000002900a97308 */ /* 0x0002660000002400 */
[----:B------:R-:W-:Y:S01]  /*2fb0*/  IMAD.MOV.U32 R26, RZ, RZ, R199 ;  /* 0x000000ffff1a7224 */ /* 0x000fe200078e00c7 */
[----:B------:R-:W-:Y:S01]  /*2fc0*/  HMMA.16816.F32 R76, R12, R8, R76 ;  /* 0x000000080c4c723c */ /* 0x000fe2000000184c */
[----:B------:R-:W-:-:S02]  /*2fd0*/  @P0 SHF.R.U32.HI R26, RZ, c[0x0][0x2cc], R7 ;  /* 0x0000b300ff1a0a19 */ /* 0x000fc40000011607 */
[----:B------:R-:W-:-:S03]  /*2fe0*/  PLOP3.LUT P0, PT, PT, PT, UP1, 0x40, 0x0 ;  /* 0x000000000000781c */ /* 0x000fc60003f0e818 */
[----:B------:R-:W5:Y:S01]  /*2ff0*/  SHFL.IDX PT, R7, R26, RZ, 0x1c1f ;  /* 0x001c1fff1a077589 */ /* 0x000f6200000e0000 */
[----:B------:R-:W-:Y:S01]  /*3000*/  FMUL.FTZ R8, R52, c[0x0][0x320] ;  /* 0x0000c80034087a20 */ /* 0x000fe20000410000 */
[----:B------:R-:W-:Y:S01]  /*3010*/  HMMA.16816.F32 R36, R12, R28, R36 ;  /* 0x0000001c0c24723c */ /* 0x000fe20000001824 */
[----:B------:R-:W-:-:S04]  /*3020*/  FMUL.FTZ R9, R53, c[0x0][0x320] ;  /* 0x0000c80035097a20 */ /* 0x000fc80000410000 */
[----:B------:R-:W1:Y:S03]  /*3030*/  MUFU.TANH R8, R8 ;  /* 0x0000000800087308 */ /* 0x000e660000002400 */
[----:B------:R-:W-:Y:S01]  /*3040*/  HMMA.16816.F32 R72, R12, R30, R72 ;  /* 0x0000001e0c48723c */ /* 0x000fe20000001848 */
[----:B------:R-:W-:Y:S02]  /*3050*/  FMUL.FTZ R10, R49, c[0x0][0x320] ;  /* 0x0000c800310a7a20 */ /* 0x000fe40000410000 */
[----:B------:R-:W-:Y:S02]  /*3060*/  FMUL.FTZ R48, R48, c[0x0][0x320] ;  /* 0x0000c80030307a20 */ /* 0x000fe40000410000 */
[----:B------:R-:W1:Y:S02]  /*3070*/  MUFU.TANH R9, R9 ;  /* 0x0000000900097308 */ /* 0x000e640000002400 */
[----:B------:R-:W-:Y:S01]  /*3080*/  IADD3 R14, R11, -c[0x0][0x168], -R208 ;  /* 0x80005a000b0e7a10 */ /* 0x000fe20007ffe8d0 */
[----:B------:R-:W-:-:S02]  /*3090*/  FMUL.FTZ R76, R76, c[0x0][0x320] ;  /* 0x0000c8004c4c7a20 */ /* 0x000fc40000410000 */
[----:B------:R-:W-:Y:S01]  /*30a0*/  FMUL.FTZ R77, R77, c[0x0][0x320] ;  /* 0x0000c8004d4d7a20 */ /* 0x000fe20000410000 */
[C---:B------:R-:W-:Y:S02]  /*30b0*/  IADD3 R22, R14.reuse, c[0x0][0x328], RZ ;  /* 0x0000ca000e167a10 */ /* 0x040fe40007ffe0ff */
[----:B------:R1:W1:Y:S01]  /*30c0*/  MUFU.TANH R0, R48 ;  /* 0x0000003000007308 */ /* 0x0002620000002400 */
[----:B------:R-:W-:Y:S02]  /*30d0*/  IADD3 R14, R14, UR6, RZ ;  /* 0x000000060e0e7c10 */ /* 0x000fe4000fffe0ff */
[----:B------:R-:W-:Y:S02]  /*30e0*/  FMUL.FTZ R36, R36, c[0x0][0x320] ;  /* 0x0000c80024247a20 */ /* 0x000fe40000410000 */
[----:B------:R-:W-:Y:S02]  /*30f0*/  FMUL.FTZ R37, R37, c[0x0][0x320] ;  /* 0x0000c80025257a20 */ /* 0x000fe40000410000 */
[--C-:B-----5:R-:W-:Y:S01]  /*3100*/  IMAD.IADD R25, R22, 0x1, R7.reuse ;  /* 0x0000000116197824 */ /* 0x120fe200078e0207 */
[----:B------:R-:W1:Y:S01]  /*3110*/  MUFU.TANH R10, R10 ;  /* 0x0000000a000a7308 */ /* 0x000e620000002400 */
[----:B------:R-:W-:-:S02]  /*3120*/  IMAD.IADD R24, R14, 0x1, R7 ;  /* 0x000000010e187824 */ /* 0x000fc400078e0207 */
[----:B------:R-:W-:Y:S01]  /*3130*/  FMUL.FTZ R72, R72, c[0x0][0x320] ;  /* 0x0000c80048487a20 */ /* 0x000fe20000410000 */
[----:B------:R-:W-:Y:S01]  /*3140*/  IMNMX R25, R25, R6, PT ;  /* 0x0000000619197217 */ /* 0x000fe20003800200 */
[----:B------:R-:W-:-:S03]  /*3150*/  FMUL.FTZ R73, R73, c[0x0][0x320] ;  /* 0x0000c80049497a20 */ /* 0x000fc60000410000 */
[----:B------:R1:W1:Y:S08]  /*3160*/  MUFU.TANH R171, R76 ;  /* 0x0000004c00ab7308 */ /* 0x0002700000002400 */
[----:B------:R1:W1:Y:S08]  /*3170*/  MUFU.TANH R165, R77 ;  /* 0x0000004d00a57308 */ /* 0x0002700000002400 */
[----:B------:R1:W1:Y:S08]  /*3180*/  MUFU.TANH R175, R36 ;  /* 0x0000002400af7308 */ /* 0x0002700000002400 */
[----:B------:R1:W1:Y:S08]  /*3190*/  MUFU.TANH R173, R37 ;  /* 0x0000002500ad7308 */ /* 0x0002700000002400 */
[----:B------:R1:W1:Y:S08]  /*31a0*/  MUFU.TANH R143, R72 ;  /* 0x00000048008f7308 */ /* 0x0002700000002400 */
[----:B------:R1:W1:Y:S01]  /*31b0*/  MUFU.TANH R141, R73 ;  /* 0x00000049008d7308 */ /* 0x0002620000002400 */
[----:B------:R-:W-:Y:S05]  /*31c0*/  @P0 BRA `(.L_x_1574) ;  /* 0x0000014000000947 */ /* 0x000fea0003800000 */
[----:B--234-:R-:W-:Y:S01]  /*31d0*/  IADD3 R7, R7, c[0x0][0x1d0], RZ ;  /* 0x0000740007077a10 */ /* 0x01cfe20007ffe0ff */
[----:B------:R-:W-:Y:S03]  /*31e0*/  BSSY B0, `(.L_x_1575) ;  /* 0x000000d000007945 */ /* 0x000fe60003800000 */
[----:B------:R-:W-:-:S04]  /*31f0*/  IADD3 R12, R7, -c[0x0][0x168], RZ ;  /* 0x80005a00070c7a10 */ /* 0x000fc80007ffe0ff */
[----:B------:R-:W-:-:S13]  /*3200*/  ISETP.GT.AND P0, PT, R12, -0x1, PT ;  /* 0xffffffff0c00780c */ /* 0x000fda0003f04270 */
[----:B------:R-:W-:Y:S05]  /*3210*/  @P0 BRA `(.L_x_1576) ;  /* 0x0000006000000947 */ /* 0x000fea0003800000 */
[----:B------:R-:W-:Y:S02]  /*3220*/  ISETP.NE.AND P0, PT, R133, c[0x0][0x32c], PT ;  /* 0x0000cb0085007a0c */ /* 0x000fe40003f05270 */
[----:B------:R-:W-:-:S11]  /*3230*/  LOP3.LUT R11, RZ, R12, RZ, 0x33, !PT ;  /* 0x0000000cff0b7212 */ /* 0x000fd600078e33ff */
[----:B------:R-:W-:-:S05]  /*3240*/  @P0 IMAD.HI.U32 R7, R11, c[0x0][0x330], RZ ;  /* 0x0000cc000b070a27 */ /* 0x000fca00078e00ff */
[----:B------:R-:W-:-:S04]  /*3250*/  @P0 SHF.R.U32.HI R11, RZ, c[0x0][0x334], R7 ;  /* 0x0000cd00ff0b0a19 */ /* 0x000fc80000011607 */
[----:B------:R-:W-:Y:S01]  /*3260*/  LOP3.LUT R12, RZ, R11, RZ, 0x33, !PT ;  /* 0x0000000bff0c7212 */ /* 0x000fe200078e33ff */
[----:B------:R-:W-:Y:S05]  /*3270*/  BRA `(.L_x_1577) ;  /* 0x0000003000007947 */ /* 0x000fea0003800000 */
.L_x_1576:
[----:B------:R-:W-:-:S13]  /*3280*/  ISETP.NE.AND P0, PT, R133, c[0x0][0x32c], PT ;  /* 0x0000cb0085007a0c */ /* 0x000fda0003f05270 */
[----:B------:R-:W-:-:S05]  /*3290*/  @P0 IMAD.HI.U32 R7, R12, c[0x0][0x330], RZ ;  /* 0x0000cc000c070a27 */ /* 0x000fca00078e00ff */
[----:B------:R-:W-:Y:S02]  /*32a0*/  @P0 SHF.R.U32.HI R12, RZ, c[0x0][0x334], R7 ;  /* 0x0000cd00ff0c0a19 */ /* 0x000fe40000011607 */
.L_x_1577:
[----:B------:R-:W-:Y:S05]  /*32b0*/  BSYNC B0 ;  /* 0x0000000000007941 */ /* 0x000fea0003800000 */
.L_x_1575:
[----:B------:R-:W-:-:S04]  /*32c0*/  IMAD R7, R12, c[0x0][0x32c], -R5 ;  /* 0x0000cb000c077a24 */ /* 0x000fc800078e0a05 */
[----:B------:R-:W-:-:S05]  /*32d0*/  IMAD.IADD R7, R7, 0x1, -R208 ;  /* 0x0000000107077824 */ /* 0x000fca00078e0ad0 */
[----:B------:R-:W-:Y:S02]  /*32e0*/  IADD3 R12, R7, c[0x0][0x32c], RZ ;  /* 0x0000cb00070c7a10 */ /* 0x000fe40007ffe0ff */
[----:B------:R-:W-:Y:S02]  /*32f0*/  IMNMX R24, R24, R7, !PT ;  /* 0x0000000718187217 */ /* 0x000fe40007800200 */
[----:B------:R-:W-:Y:S02]  /*3300*/  IMNMX R25, R25, R12, PT ;  /* 0x0000000c19197217 */ /* 0x000fe40003800200 */
.L_x_1574:
[----:B--234-:R-:W-:Y:S01]  /*3310*/  ISETP.GT.AND P0, PT, R132, RZ, PT ;  /* 0x000000ff8400720c */ /* 0x01cfe20003f04270 */
[----:B------:R-:W2:Y:S01]  /*3320*/  SHFL.IDX PT, R29, R26, 0x1, 0x1c1f ;  /* 0x003c1f001a1d7f89 */ /* 0x000ea200000e0000 */
[----:B------:R-:W-:Y:S02]  /*3330*/  FMUL.FTZ R27, R23, c[0x0][0x320] ;  /* 0x0000c800171b7a20 */ /* 0x000fe40000410000 */
[C---:B------:R-:W-:Y:S01]  /*3340*/  ISETP.GT.AND P4, PT, R24.reuse, RZ, P0 ;  /* 0x000000ff1800720c */ /* 0x040fe20000784270 */
[----:B------:R-:W-:Y:S01]  /*3350*/  FMUL.FTZ R12, R55, c[0x0][0x320] ;  /* 0x0000c800370c7a20 */ /* 0x000fe20000410000 */
[----:B------:R-:W-:Y:S01]  /*3360*/  ISETP.GT.AND P5, PT, R24, 0x1, P0 ;  /* 0x000000011800780c */ /* 0x000fe200007a4270 */
[----:B------:R-:W-:Y:S01]  /*3370*/  FMUL.FTZ R19, R19, c[0x0][0x320] ;  /* 0x0000c80013137a20 */ /* 0x000fe20000410000 */
[C---:B------:R-:W-:Y:S01]  /*3380*/  ISETP.LT.OR P4, PT, R25.reuse, 0x1, P4 ;  /* 0x000000011900780c */ /* 0x040fe20002781670 */
[----:B------:R-:W-:Y:S01]  /*3390*/  FMUL.FTZ R23, R50, c[0x0][0x320] ;  /* 0x0000c80032177a20 */ /* 0x000fe20000410000 */
[----:B------:R-:W-:Y:S01]  /*33a0*/  ISETP.LT.OR P5, PT, R25, 0x2, P5 ;  /* 0x000000021900780c */ /* 0x000fe20002fa1670 */
[----:B------:R-:W-:Y:S01]  /*33b0*/  FMUL.FTZ R78, R78, c[0x0][0x320] ;  /* 0x0000c8004e4e7a20 */ /* 0x000fe20000410000 */
[----:B-1----:R-:W-:Y:S01]  /*33c0*/  FSEL R56, R56, -INF , !P4 ;  /* 0xff80000038387808 */ /* 0x002fe20006000000 */
[----:B------:R-:W-:Y:S01]  /*33d0*/  FMUL.FTZ R79, R79, c[0x0][0x320] ;  /* 0x0000c8004f4f7a20 */ /* 0x000fe20000410000 */
[----:B------:R-:W-:Y:S01]  /*33e0*/  ISETP.GT.AND P4, PT, R24, 0x8, P0 ;  /* 0x000000081800780c */ /* 0x000fe20000784270 */
[----:B------:R-:W-:Y:S01]  /*33f0*/  FMUL.FTZ R42, R42, c[0x0][0x320] ;  /* 0x0000c8002a2a7a20 */ /* 0x000fe20000410000 */
[----:B------:R-:W-:Y:S01]  /*3400*/  FSEL R21, R21, -INF , !P5 ;  /* 0xff80000015157808 */ /* 0x000fe20006800000 */
[----:B------:R-:W-:Y:S01]  /*3410*/  FMUL.FTZ R43, R43, c[0x0][0x320] ;  /* 0x0000c8002b2b7a20 */ /* 0x000fe20000410000 */
[----:B------:R-:W-:Y:S01]  /*3420*/  ISETP.LT.OR P4, PT, R25, 0x9, P4 ;  /* 0x000000091900780c */ /* 0x000fe20002781670 */
[----:B------:R-:W-:Y:S01]  /*3430*/  FMUL.FTZ R38, R38, c[0x0][0x320] ;  /* 0x0000c80026267a20 */ /* 0x000fe20000410000 */
[----:B------:R-:W-:Y:S01]  /*3440*/  ISETP.GT.AND P5, PT, R24, 0x9, P0 ;  /* 0x000000091800780c */ /* 0x000fe200007a4270 */
[----:B------:R-:W-:Y:S01]  /*3450*/  FMUL.FTZ R39, R39, c[0x0][0x320] ;  /* 0x0000c80027277a20 */ /* 0x000fe20000410000 */
[----:B------:R-:W-:Y:S01]  /*3460*/  FSEL R17, R2, -INF , !P4 ;  /* 0xff80000002117808 */ /* 0x000fe20006000000 */
[----:B------:R-:W-:Y:S01]  /*3470*/  FMUL.FTZ R74, R74, c[0x0][0x320] ;  /* 0x0000c8004a4a7a20 */ /* 0x000fe20000410000 */
[----:B------:R-:W-:Y:S01]  /*3480*/  ISETP.GT.AND P4, PT, R24, 0x10, P0 ;  /* 0x000000101800780c */ /* 0x000fe20000784270 */
[----:B------:R-:W-:Y:S01]  /*3490*/  FMUL.FTZ R75, R75, c[0x0][0x320] ;  /* 0x0000c8004b4b7a20 */ /* 0x000fe20000410000 */
[C---:B------:R-:W-:Y:S01]  /*34a0*/  ISETP.LT.OR P5, PT, R25.reuse, 0xa, P5 ;  /* 0x0000000a1900780c */ /* 0x040fe20002fa1670 */
[----:B------:R1:W3:Y:S01]  /*34b0*/  MUFU.TANH R182, R78 ;  /* 0x0000004e00b67308 */ /* 0x0002e20000002400 */
[----:B------:R-:W-:-:S02]  /*34c0*/  ISETP.LT.OR P4, PT, R25, 0x11, P4 ;  /* 0x000000111900780c */ /* 0x000fc40002781670 */
[----:B------:R-:W-:Y:S01]  /*34d0*/  FSEL R15, R16, -INF , !P5 ;  /* 0xff800000100f7808 */ /* 0x000fe20006800000 */
[----:B------:R-:W-:Y:S01]  /*34e0*/  FMUL.FTZ R16, R18, c[0x0][0x320] ;  /* 0x0000c80012107a20 */ /* 0x000fe20000410000 */
[----:B------:R-:W-:Y:S02]  /*34f0*/  ISETP.GT.AND P5, PT, R24, 0x11, P0 ;  /* 0x000000111800780c */ /* 0x000fe400007a4270 */
[----:B------:R-:W-:Y:S01]  /*3500*/  FSEL R13, R8, -INF , !P4 ;  /* 0xff800000080d7808 */ /* 0x000fe20006000000 */
[----:B------:R-:W-:Y:S01]  /*3510*/  FMUL.FTZ R8, R51, c[0x0][0x320] ;  /* 0x0000c80033087a20 */ /* 0x000fe20000410000 */
[----:B------:R-:W-:Y:S01]  /*3520*/  ISETP.GT.AND P4, PT, R24, 0x18, P0 ;  /* 0x000000181800780c */ /* 0x000fe20000784270 */
[----:B------:R1:W4:Y:S01]  /*3530*/  MUFU.TANH R174, R79 ;  /* 0x0000004f00ae7308 */ /* 0x0003220000002400 */
[C---:B------:R-:W-:Y:S02]  /*3540*/  ISETP.LT.OR P5, PT, R25.reuse, 0x12, P5 ;  /* 0x000000121900780c */ /* 0x040fe40002fa1670 */
[----:B------:R-:W-:-:S02]  /*3550*/  ISETP.LT.OR P4, PT, R25, 0x19, P4 ;  /* 0x000000191900780c */ /* 0x000fc40002781670 */
[----:B------:R-:W-:Y:S02]  /*3560*/  FSEL R11, R9, -INF , !P5 ;  /* 0xff800000090b7808 */ /* 0x000fe40006800000 */
[----:B------:R-:W-:Y:S01]  /*3570*/  FSEL R9, R0, -INF , !P4 ;  /* 0xff80000000097808 */ /* 0x000fe20006000000 */
[----:B------:R-:W-:Y:S01]  /*3580*/  FMUL.FTZ R0, R54, c[0x0][0x320] ;  /* 0x0000c80036007a20 */ /* 0x000fe20000410000 */
[C---:B------:R-:W-:Y:S01]  /*3590*/  ISETP.GT.AND P4, PT, R24.reuse, 0x20, P0 ;  /* 0x000000201800780c */ /* 0x040fe20000784270 */
[----:B------:R-:W1:Y:S01]  /*35a0*/  MUFU.TANH R12, R12 ;  /* 0x0000000c000c7308 */ /* 0x000e620000002400 */
[----:B------:R-:W-:Y:S02]  /*35b0*/  ISETP.GT.AND P5, PT, R24, 0x19, P0 ;  /* 0x000000191800780c */ /* 0x000fe400007a4270 */
[C---:B------:R-:W-:Y:S02]  /*35c0*/  ISETP.LT.OR P4, PT, R25.reuse, 0x21, P4 ;  /* 0x000000211900780c */ /* 0x040fe40002781670 */
[----:B------:R-:W-:-:S02]  /*35d0*/  ISETP.LT.OR P5, PT, R25, 0x1a, P5 ;  /* 0x0000001a1900780c */ /* 0x000fc40002fa1670 */
[----:B------:R-:W-:Y:S01]  /*35e0*/  FSEL R171, R171, -INF , !P4 ;  /* 0xff800000abab7808 */ /* 0x000fe20006000000 */
[----:B------:R-:W1:Y:S01]  /*35f0*/  MUFU.TANH R19, R19 ;  /* 0x0000001300137308 */ /* 0x000e620000002400 */
[----:B------:R-:W-:Y:S02]  /*3600*/  ISETP.GT.AND P4, PT, R24, 0x28, P0 ;  /* 0x000000281800780c */ /* 0x000fe40000784270 */
[----:B------:R-:W-:Y:S02]  /*3610*/  FSEL R7, R10, -INF , !P5 ;  /* 0xff8000000a077808 */ /* 0x000fe40006800000 */
[----:B------:R-:W-:Y:S02]  /*3620*/  ISETP.LT.OR P4, PT, R25, 0x29, P4 ;  /* 0x000000291900780c */ /* 0x000fe40002781670 */
[----:B------:R-:W-:Y:S01]  /*3630*/  ISETP.GT.AND P5, PT, R24, 0x21, P0 ;  /* 0x000000211800780c */ /* 0x000fe200007a4270 */
[----:B------:R1:W1:Y:S01]  /*3640*/  MUFU.TANH R180, R42 ;  /* 0x0000002a00b47308 */ /* 0x0002620000002400 */
[----:B------:R-:W-:-:S02]  /*3650*/  FSEL R163, R163, -INF , !P4 ;  /* 0xff800000a3a37808 */ /* 0x000fc40006000000 */
[----:B------:R-:W-:Y:S02]  /*3660*/  ISETP.LT.OR P5, PT, R25, 0x22, P5 ;  /* 0x000000221900780c */ /* 0x000fe40002fa1670 */
[C---:B------:R-:W-:Y:S02]  /*3670*/  ISETP.GT.AND P4, PT, R24.reuse, 0x30, P0 ;  /* 0x000000301800780c */ /* 0x040fe40000784270 */
[----:B------:R-:W-:Y:S01]  /*3680*/  FSEL R165, R165, -INF , !P5 ;  /* 0xff800000a5a57808 */ /* 0x000fe20006800000 */
[----:B------:R1:W1:Y:S01]  /*3690*/  MUFU.TANH R176, R43 ;  /* 0x0000002b00b07308 */ /* 0x0002620000002400 */
[----:B------:R-:W-:Y:S02]  /*36a0*/  ISETP.LT.OR P4, PT, R25, 0x31, P4 ;  /* 0x000000311900780c */ /* 0x000fe40002781670 */
[----:B------:R-:W-:Y:S02]  /*36b0*/  ISETP.GT.AND P5, PT, R24, 0x29, P0 ;  /* 0x000000291800780c */ /* 0x000fe400007a4270 */
[----:B------:R-:W-:-:S02]  /*36c0*/  FSEL R175, R175, -INF , !P4 ;  /* 0xff800000afaf7808 */ /* 0x000fc40006000000 */
[----:B------:R-:W-:Y:S01]  /*36d0*/  ISETP.LT.OR P5, PT, R25, 0x2a, P5 ;  /* 0x0000002a1900780c */ /* 0x000fe20002fa1670 */
[----:B------:R-:W1:Y:S01]  /*36e0*/  MUFU.TANH R27, R27 ;  /* 0x0000001b001b7308 */ /* 0x000e620000002400 */
[C---:B------:R-:W-:Y:S02]  /*36f0*/  ISETP.GT.AND P4, PT, R24.reuse, 0x38, P0 ;  /* 0x000000381800780c */ /* 0x040fe40000784270 */
[----:B------:R-:W-:Y:S02]  /*3700*/  FSEL R169, R169, -INF , !P5 ;  /* 0xff800000a9a97808 */ /* 0x000fe40006800000 */
[----:B------:R-:W-:Y:S02]  /*3710*/  ISETP.LT.OR P4, PT, R25, 0x39, P4 ;  /* 0x000000391900780c */ /* 0x000fe40002781670 */
[----:B------:R-:W-:Y:S01]  /*3720*/  ISETP.GT.AND P5, PT, R24, 0x31, P0 ;  /* 0x000000311800780c */ /* 0x000fe200007a4270 */
[----:B------:R-:W1:Y:S01]  /*3730*/  MUFU.TANH R23, R23 ;  /* 0x0000001700177308 */ /* 0x000e620000002400 */
[----:B------:R-:W-:-:S02]  /*3740*/  FSEL R143, R143, -INF , !P4 ;  /* 0xff8000008f8f7808 */ /* 0x000fc40006000000 */
[----:B------:R-:W-:Y:S02]  /*3750*/  ISETP.LT.OR P5, PT, R25, 0x32, P5 ;  /* 0x000000321900780c */ /* 0x000fe40002fa1670 */
[----:B------:R-:W-:Y:S02]  /*3760*/  PLOP3.LUT P4, PT, PT, PT, UP1, 0x40, 0x0 ;  /* 0x000000000000781c */ /* 0x000fe40003f8e818 */
[----:B------:R-:W-:Y:S01]  /*3770*/  FSEL R173, R173, -INF , !P5 ;  /* 0xff800000adad7808 */ /* 0x000fe20006800000 */
[----:B------:R1:W1:Y:S01]  /*3780*/  MUFU.TANH R142, R38 ;  /* 0x00000026008e7308 */ /* 0x0002620000002400 */
[----:B------:R-:W-:-:S04]  /*3790*/  ISETP.GT.AND P5, PT, R24, 0x39, P0 ;  /* 0x000000391800780c */ /* 0x000fc800007a4270 */
[----:B------:R-:W-:Y:S01]  /*37a0*/  ISETP.LT.OR P5, PT, R25, 0x3a, P5 ;  /* 0x0000003a1900780c */ /* 0x000fe20002fa1670 */
[--C-:B--2---:R-:W-:Y:S02]  /*37b0*/  IMAD.IADD R25, R22, 0x1, R29.reuse ;  /* 0x0000000116197824 */ /* 0x104fe400078e021d */
[----:B------:R2:W1:Y:S01]  /*37c0*/  MUFU.TANH R140, R39 ;  /* 0x00000027008c7308 */ /* 0x0004620000002400 */
[----:B------:R-:W-:Y:S01]  /*37d0*/  IMAD.IADD R22, R14, 0x1, R29 ;  /* 0x000000010e167824 */ /* 0x000fe200078e021d */
[----:B------:R-:W-:Y:S02]  /*37e0*/  FSEL R141, R141, -INF , !P5 ;  /* 0xff8000008d8d7808 */ /* 0x000fe40006800000 */
[----:B------:R-:W-:-:S04]  /*37f0*/  IMNMX R2, R25, R6, PT ;  /* 0x0000000619027217 */ /* 0x000fc80003800200 */
[----:B------:R-:W1:Y:S08]  /*3800*/  MUFU.TANH R16, R16 ;  /* 0x0000001000107308 */ /* 0x000e700000002400 */
[----:B------:R-:W1:Y:S08]  /*3810*/  MUFU.TANH R0, R0 ;  /* 0x0000000000007308 */ /* 0x000e700000002400 */
[----:B------:R2:W1:Y:S08]  /*3820*/  MUFU.TANH R170, R74 ;  /* 0x0000004a00aa7308 */ /* 0x0004700000002400 */
[----:B------:R2:W1:Y:S08]  /*3830*/  MUFU.TANH R168, R75 ;  /* 0x0000004b00a87308 */ /* 0x0004700000002400 */
[----:B------:R-:W1:Y:S01]  /*3840*/  MUFU.TANH R8, R8 ;  /* 0x0000000800087308 */ /* 0x000e620000002400 */
[----:B------:R-:W-:Y:S05]  /*3850*/  @P4 BRA `(.L_x_1578) ;  /* 0x0000014000004947 */ /* 0x000fea0003800000 */
[----:B---34-:R-:W-:Y:S01]  /*3860*/  IADD3 R10, R29, c[0x0][0x1d0], RZ ;  /* 0x000074001d0a7a10 */ /* 0x018fe20007ffe0ff */
        /* <DEDUP_REMOVED lines=10> */
.L_x_1580:
[----:B------:R-:W-:-:S13]  /*3910*/  ISETP.NE.AND P4, PT, R133, c[0x0][0x32c], PT ;  /* 0x0000cb0085007a0c */ /* 0x000fda0003f85270 */
[----:B------:R-:W-:-:S05]  /*3920*/  @P4 IMAD.HI.U32 R6, R10, c[0x0][0x330], RZ ;  /* 0x0000cc000a064a27 */ /* 0x000fca00078e00ff */
[----:B------:R-:W-:Y:S02]  /*3930*/  @P4 SHF.R.U32.HI R10, RZ, c[0x0][0x334], R6 ;  /* 0x0000cd00ff0a4a19 */ /* 0x000fe40000011606 */
.L_x_1581:
[----:B------:R-:W-:Y:S05]  /*3940*/  BSYNC B0 ;  /* 0x0000000000007941 */ /* 0x000fea0003800000 */
.L_x_1579:
[----:B------:R-:W-:-:S04]  /*3950*/  IMAD R25, R10, c[0x0][0x32c], -R5 ;  /* 0x0000cb000a197a24 */ /* 0x000fc800078e0a05 */
[----:B------:R-:W-:-:S05]  /*3960*/  IMAD.IADD R25, R25, 0x1, -R208 ;  /* 0x0000000119197824 */ /* 0x000fca00078e0ad0 */
[----:B------:R-:W-:Y:S02]  /*3970*/  IADD3 R5, R25, c[0x0][0x32c], RZ ;  /* 0x0000cb0019057a10 */ /* 0x000fe40007ffe0ff */
[----:B------:R-:W-:Y:S02]  /*3980*/  IMNMX R22, R22, R25, !PT ;  /* 0x0000001916167217 */ /* 0x000fe40007800200 */
[----:B------:R-:W-:Y:S02]  /*3990*/  IMNMX R2, R2, R5, PT ;  /* 0x0000000502027217 */ /* 0x000fe40003800200 */
.L_x_1578:
[----:B---34-:R-:W-:Y:S01]  /*39a0*/  ISETP.GT.AND P5, PT, R22, 0x8, P0 ;  /* 0x000000081600780c */ /* 0x018fe200007a4270 */
[----:B------:R-:W-:-:S04]  /*39b0*/  DEPBAR.LE SB0, 0x2 ;  /* 0x000080800000791a */ /* 0x000fc80000000000 */
[----:B------:R-:W-:Y:S01]  /*39c0*/  BAR.SYNC.DEFER_BLOCKING 0x0 ;  /* 0x0000000000007b1d */ /* 0x000fe20000010000 */
[----:B------:R-:W-:Y:S01]  /*39d0*/  ISETP.LT.OR P5, PT, R2, 0x9, P5 ;  /* 0x000000090200780c */ /* 0x000fe20002fa1670 */
[----:B------:R-:W-:Y:S01]  /*39e0*/  IMAD.SHL.U32 R135, R4, 0x2, RZ ;  /* 0x0000000204877824 */ /* 0x000fe200078e00ff */
[----:B------:R-:W-:Y:S02]  /*39f0*/  FMNMX.FTZ R6, R56, R21, !PT ;  /* 0x0000001538067209 */ /* 0x000fe40007810000 */
[----:B------:R-:W-:Y:S01]  /*3a00*/  ISETP.GT.AND P4, PT, R22, 0x1, P0 ;  /* 0x000000011600780c */ /* 0x000fe20000784270 */
[--C-:B------:R-:W-:Y:S01]  /*3a10*/  IMAD.IADD R172, R187, 0x1, R135.reuse ;  /* 0x00000001bbac7824 */ /* 0x100fe200078e0287 */
[----:B-1----:R-:W-:Y:S01]  /*3a20*/  FSEL R16, R16, -INF , !P5 ;  /* 0xff80000010107808 */ /* 0x002fe20006800000 */
[C---:B------:R-:W-:Y:S01]  /*3a30*/  IMAD R134, R3.reuse, 0x2, R135 ;  /* 0x0000000203867824 */ /* 0x040fe200078e0287 */
[----:B------:R-:W-:Y:S01]  /*3a40*/  ISETP.GT.AND P5, PT, R22, 0x10, P0 ;  /* 0x000000101600780c */ /* 0x000fe200007a4270 */
[----:B------:R-:W-:Y:S01]  /*3a50*/  IMAD R3, R3, 0x2, R172 ;  /* 0x0000000203037824 */ /* 0x000fe200078e02ac */
[----:B------:R-:W-:Y:S01]  /*3a60*/  FMNMX.FTZ R6, R17, R6, !PT ;  /* 0x0000000611067209 */ /* 0x000fe20007810000 */
[----:B------:R-:W-:Y:S01]  /*3a70*/  IMAD.IADD R160, R187, 0x1, R134 ;  /* 0x00000001bba07824 */ /* 0x000fe200078e0286 */
[C---:B------:R-:W-:Y:S01]  /*3a80*/  ISETP.LT.OR P4, PT, R2.reuse, 0x2, P4 ;  /* 0x000000020200780c */ /* 0x040fe20002781670 */
[----:B------:R-:W-:Y:S01]  /*3a90*/  ULDC.64 UR4, c[0x0][0x2c8] ;  /* 0x0000b20000047ab9 */ /* 0x000fe20000000a00 */
[----:B------:R-:W-:Y:S01]  /*3aa0*/  ISETP.LT.OR P5, PT, R2, 0x11, P5 ;  /* 0x000000110200780c */ /* 0x000fe20002fa1670 */
[----:B------:R-:W-:Y:S01]  /*3ab0*/  UIMAD.WIDE.U32 UR14, UR13, UR4, URZ ;  /* 0x000000040d0e72a5 */ /* 0x000fe2000f8e003f */
[----:B------:R-:W-:-:S02]  /*3ac0*/  FMNMX.FTZ R10, R15, R6, !PT ;  /* 0x000000060f0a7209 */ /* 0x000fc40007810000 */
[----:B------:R-:W-:Y:S01]  /*3ad0*/  FSEL R18, R27, -INF , !P4 ;  /* 0xff8000001b127808 */ /* 0x000fe20006000000 */
[----:B------:R-:W-:Y:S01]  /*3ae0*/  ULDC UR4, c[0x0][0x328] ;  /* 0x0000ca0000047ab9 */ /* 0x000fe20000000800 */
[----:B------:R-:W-:Y:S02]  /*3af0*/  ISETP.GT.AND P4, PT, R22, 0x9, P0 ;  /* 0x000000091600780c */ /* 0x000fe40000784270 */
[----:B------:R-:W-:Y:S01]  /*3b00*/  FSEL R14, R0, -INF , !P5 ;  /* 0xff800000000e7808 */ /* 0x000fe20006800000 */
[----:B------:R-:W-:Y:S01]  /*3b10*/  LDSM.16.MT88.4 R40, [R135+0x2100] ;  /* 0x002100008728783b */ /* 0x000fe20000004200 */
[----:B------:R-:W-:Y:S01]  /*3b20*/  FMNMX.FTZ R0, R13, R10, !PT ;  /* 0x0000000a0d007209 */ /* 0x000fe20007810000 */
[----:B------:R-:W-:Y:S01]  /*3b30*/  @UP2 UMOV UR7, UR15 ;  /* 0x0000000f00072c82 */ /* 0x000fe20008000000 */
[----:B------:R-:W-:Y:S01]  /*3b40*/  ISETP.GT.AND P5, PT, R22, RZ, P0 ;  /* 0x000000ff1600720c */ /* 0x000fe200007a4270 */
[----:B------:R-:W-:Y:S01]  /*3b50*/  LDSM.16.MT88.4 R124, [R135+0x100] ;  /* 0x00010000877c783b */ /* 0x000fe20000004200 */
[C---:B------:R-:W-:Y:S01]  /*3b60*/  ISETP.LT.OR P4, PT, R2.reuse, 0xa, P4 ;  /* 0x0000000a0200780c */ /* 0x040fe20002781670 */
[----:B------:R-:W-:Y:S01]  /*3b70*/  @UP2 USHF.R.U32.HI UR13, URZ, UR5, UR7 ;  /* 0x000000053f0d2299 */ /* 0x000fe20008011607 */
[----:B------:R-:W-:Y:S01]  /*3b80*/  FMNMX.FTZ R0, R11, R0, !PT ;  /* 0x000000000b007209 */ /* 0x000fe20007810000 */
[----:B------:R-:W-:Y:S01]  /*3b90*/  LDSM.16.MT88.4 R116, [R172+0x100] ;  /* 0x00010000ac74783b */ /* 0x000fe20000004200 */
[----:B------:R-:W-:Y:S01]  /*3ba0*/  ISETP.LT.OR P5, PT, R2, 0x1, P5 ;  /* 0x000000010200780c */ /* 0x000fe20002fa1670 */
[----:B------:R-:W-:Y:S01]  /*3bb0*/  UIADD3 UR12, UR12, UR13, URZ ;  /* 0x0000000d0c0c7290 */ /* 0x000fe2000fffe03f */
[----:B------:R-:W-:Y:S01]  /*3bc0*/  FSEL R6, R19, -INF , !P4 ;  /* 0xff80000013067808 */ /* 0x000fe20006000000 */
[----:B------:R-:W-:Y:S01]  /*3bd0*/  LDSM.16.MT88.4 R108, [R134+0x100] ;  /* 0x00010000866c783b */ /* 0x000fe20000004200 */
[----:B------:R-:W-:Y:S01]  /*3be0*/  ISETP.GT.AND P4, PT, R22, 0x11, P0 ;  /* 0x000000111600780c */ /* 0x000fe20000784270 */
[----:B------:R-:W-:Y:S01]  /*3bf0*/  UIADD3 UR4, UR12, UR4, URZ ;  /* 0x000000040c047290 */ /* 0x000fe2000fffe03f */
[----:B------:R-:W-:Y:S01]  /*3c00*/  FMNMX.FTZ R0, R9, R0, !PT ;  /* 0x0000000009007209 */ /* 0x000fe20007810000 */
[----:B------:R-:W-:Y:S01]  /*3c10*/  LDSM.16.MT88.4 R100, [R3+0x100] ;  /* 0x000100000364783b */ /* 0x000fe20000004200 */
[----:B------:R-:W-:-:S02]  /*3c20*/  FSEL R20, R20, -INF , !P5 ;  /* 0xff80000014147808 */ /* 0x000fc40006800000 */
[----:B------:R-:W-:Y:S01]  /*3c30*/  ISETP.LT.OR P4, PT, R2, 0x12, P4 ;  /* 0x000000120200780c */ /* 0x000fe20002781670 */
[----:B------:R-:W-:Y:S01]  /*3c40*/  LDSM.16.MT88.4 R48, [R172+0x2100] ;  /* 0x00210000ac30783b */ /* 0x000fe20000004200 */
[----:B------:R-:W-:Y:S02]  /*3c50*/  FMNMX.FTZ R0, R7, R0, !PT ;  /* 0x0000000007007209 */ /* 0x000fe40007810000 */
[----:B------:R-:W-:Y:S01]  /*3c60*/  FMNMX.FTZ R5, R20, R18, !PT ;  /* 0x0000001214057209 */ /* 0x000fe20007810000 */
[----:B------:R-:W-:Y:S01]  /*3c70*/  LDSM.16.MT88.4 R64, [R160+0x2100] ;  /* 0x00210000a040783b */ /* 0x000fe20000004200 */
[----:B------:R-:W-:Y:S02]  /*3c80*/  FSEL R12, R12, -INF , !P4 ;  /* 0xff8000000c0c7808 */ /* 0x000fe40006000000 */
[----:B------:R-:W-:Y:S01]  /*3c90*/  FMNMX.FTZ R0, R171, R0, !PT ;  /* 0x00000000ab007209 */ /* 0x000fe20007810000 */
[----:B--2---:R-:W-:Y:S01]  /*3ca0*/  LDSM.16.MT88.4 R72, [R135+0x4100] ;  /* 0x004100008748783b */ /* 0x004fe20000004200 */
[----:B------:R-:W-:-:S02]  /*3cb0*/  ISETP.GT.AND P4, PT, R22, 0x18, P0 ;  /* 0x000000181600780c */ /* 0x000fc40000784270 */
[----:B------:R-:W-:Y:S01]  /*3cc0*/  FMNMX.FTZ R5, R16, R5, !PT ;  /* 0x0000000510057209 */ /* 0x000fe20007810000 */
[----:B------:R-:W-:Y:S01]  /*3cd0*/  LDSM.16.MT88.4 R80, [R172+0x4100] ;  /* 0x00410000ac50783b */ /* 0x000fe20000004200 */
[----:B------:R-:W-:Y:S02]  /*3ce0*/  FMNMX.FTZ R0, R165, R0, !PT ;  /* 0x00000000a5007209 */ /* 0x000fe40007810000 */
[----:B------:R-:W-:Y:S01]  /*3cf0*/  ISETP.LT.OR P4, PT, R2, 0x19, P4 ;  /* 0x000000190200780c */ /* 0x000fe20002781670 */
[----:B------:R-:W-:Y:S01]  /*3d00*/  LDSM.16.MT88.4 R88, [R134+0x4100] ;  /* 0x004100008658783b */ /* 0x000fe20000004200 */
[----:B------:R-:W-:Y:S02]  /*3d10*/  FMNMX.FTZ R5, R6, R5, !PT ;  /* 0x0000000506057209 */ /* 0x000fe40007810000 */
[----:B------:R-:W-:Y:S01]  /*3d20*/  ISETP.GT.AND P5, PT, R22, 0x19, P0 ;  /* 0x000000191600780c */ /* 0x000fe200007a4270 */
[----:B------:R-:W-:Y:S01]  /*3d30*/  LDSM.16.MT88.4 R136, [R172+0x900] ;  /* 0x00090000ac88783b */ /* 0x000fe20000004200 */
[----:B------:R-:W-:-:S02]  /*3d40*/  FMNMX.FTZ R0, R163, R0, !PT ;  /* 0x00000000a3007209 */ /* 0x000fc40007810000 */
[----:B------:R-:W-:Y:S01]  /*3d50*/  FSEL R10, R23, -INF , !P4 ;  /* 0xff800000170a7808 */ /* 0x000fe20006000000 */
[----:B------:R-:W-:Y:S01]  /*3d60*/  LDSM.16.MT88.4 R32, [R134+0x900] ;  /* 0x000900008620783b */ /* 0x000fe20000004200 */
[----:B------:R-:W-:Y:S02]  /*3d70*/  FMNMX.FTZ R5, R14, R5, !PT ;  /* 0x000000050e057209 */ /* 0x000fe40007810000 */
[----:B------:R-:W-:Y:S01]  /*3d80*/  ISETP.GT.AND P4, PT, R22, 0x20, P0 ;  /* 0x000000201600780c */ /* 0x000fe20000784270 */
[----:B------:R-:W-:Y:S01]  /*3d90*/  LDSM.16.MT88.4 R28, [R160+0x900] ;  /* 0x00090000a01c783b */ /* 0x000fe20000004200 */
[----:B------:R-:W-:Y:S02]  /*3da0*/  ISETP.LT.OR P5, PT, R2, 0x1a, P5 ;  /* 0x0000001a0200780c */ /* 0x000fe40002fa1670 */
[----:B------:R-:W-:Y:S01]  /*3db0*/  FMNMX.FTZ R0, R169, R0, !PT ;  /* 0x00000000a9007209 */ /* 0x000fe20007810000 */
[----:B------:R-:W-:Y:S01]  /*3dc0*/  LDSM.16.MT88.4 R24, [R172+0x2900] ;  /* 0x00290000ac18783b */ /* 0x000fe20000004200 */
[----:B------:R-:W-:-:S02]  /*3dd0*/  FMNMX.FTZ R5, R12, R5, !PT ;  /* 0x000000050c057209 */ /* 0x000fc40007810000 */
[----:B------:R-:W-:Y:S02]  /*3de0*/  ISETP.LT.OR P4, PT, R2, 0x21, P4 ;  /* 0x000000210200780c */ /* 0x000fe40002781670 */
[----:B------:R-:W-:Y:S02]  /*3df0*/  FSEL R8, R8, -INF , !P5 ;  /* 0xff80000008087808 */ /* 0x000fe40006800000 */
[----:B------:R-:W-:Y:S02]  /*3e00*/  ISETP.GT.AND P5, PT, R22, 0x21, P0 ;  /* 0x000000211600780c */ /* 0x000fe400007a4270 */
[----:B------:R-:W-:Y:S02]  /*3e10*/  FMNMX.FTZ R0, R175, R0, !PT ;  /* 0x00000000af007209 */ /* 0x000fe40007810000 */
[----:B------:R-:W-:Y:S02]  /*3e20*/  FMNMX.FTZ R5, R10, R5, !PT ;  /* 0x000000050a057209 */ /* 0x000fe40007810000 */
[----:B------:R-:W-:-:S02]  /*3e30*/  FSEL R182, R182, -INF , !P4 ;  /* 0xff800000b6b67808 */ /* 0x000fc40006000000 */
[----:B------:R-:W-:Y:S02]  /*3e40*/  ISETP.GT.AND P4, PT, R22, 0x28, P0 ;  /* 0x000000281600780c */ /* 0x000fe40000784270 */
[----:B------:R-:W-:Y:S02]  /*3e50*/  ISETP.LT.OR P5, PT, R2, 0x22, P5 ;  /* 0x000000220200780c */ /* 0x000fe40002fa1670 */
[----:B------:R-:W-:Y:S02]  /*3e60*/  FMNMX.FTZ R0, R173, R0, !PT ;  /* 0x00000000ad007209 */ /* 0x000fe40007810000 */
[----:B------:R-:W-:Y:S02]  /*3e70*/  FMNMX.FTZ R5, R8, R5, !PT ;  /* 0x0000000508057209 */ /* 0x000fe40007810000 */
[----:B------:R-:W-:Y:S02]  /*3e80*/  ISETP.LT.OR P4, PT, R2, 0x29, P4 ;  /* 0x000000290200780c */ /* 0x000fe40002781670 */
[----:B------:R-:W-:-:S02]  /*3e90*/  FSEL R174, R174, -INF , !P5 ;  /* 0xff800000aeae7808 */ /* 0x000fc40006800000 */
[----:B------:R-:W-:Y:S02]  /*3ea0*/  ISETP.GT.AND P5, PT, R22, 0x29, P0 ;  /* 0x000000291600780c */ /* 0x000fe400007a4270 */
[----:B------:R-:W-:Y:S02]  /*3eb0*/  FMNMX.FTZ R0, R143, R0, !PT ;  /* 0x000000008f007209 */ /* 0x000fe40007810000 */
[----:B------:R-:W-:Y:S02]  /*3ec0*/  FMNMX.FTZ R5, R182, R5, !PT ;  /* 0x00000005b6057209 */ /* 0x000fe40007810000 */
[----:B------:R-:W-:Y:S02]  /*3ed0*/  FSEL R180, R180, -INF , !P4 ;  /* 0xff800000b4b47808 */ /* 0x000fe40006000000 */
[----:B------:R-:W-:Y:S02]  /*3ee0*/  ISETP.GT.AND P4, PT, R22, 0x30, P0 ;  /* 0x000000301600780c */ /* 0x000fe40000784270 */
[----:B------:R-:W-:-:S02]  /*3ef0*/  ISETP.LT.OR P5, PT, R2, 0x2a, P5 ;  /* 0x0000002a0200780c */ /* 0x000fc40002fa1670 */
[----:B------:R-:W-:Y:S02]  /*3f00*/  FMNMX.FTZ R0, R141, R0, !PT ;  /* 0x000000008d007209 */ /* 0x000fe40007810000 */
[----:B------:R-:W-:Y:S02]  /*3f10*/  FMNMX.FTZ R19, R174, R5, !PT ;  /* 0x00000005ae137209 */ /* 0x000fe40007810000 */
[----:B------:R-:W-:Y:S01]  /*3f20*/  ISETP.LT.OR P4, PT, R2, 0x31, P4 ;  /* 0x000000310200780c */ /* 0x000fe20002781670 */
[----:B------:R-:W1:Y:S01]  /*3f30*/  SHFL.BFLY PT, R5, R0, 0x2, 0x1f ;  /* 0x0c401f0000057f89 */ /* 0x000e6200000e0000 */
[----:B------:R-:W-:Y:S02]  /*3f40*/  FSEL R176, R176, -INF , !P5 ;  /* 0xff800000b0b07808 */ /* 0x000fe40006800000 */
[----:B------:R-:W-:Y:S02]  /*3f50*/  ISETP.GT.AND P5, PT, R22, 0x31, P0 ;  /* 0x000000311600780c */ /* 0x000fe400007a4270 */
[----:B------:R-:W-:-:S02]  /*3f60*/  FMNMX.FTZ R19, R180, R19, !PT ;  /* 0x00000013b4137209 */ /* 0x000fc40007810000 */
[----:B------:R-:W-:Y:S02]  /*3f70*/  FSEL R142, R142, -INF , !P4 ;  /* 0xff8000008e8e7808 */ /* 0x000fe40006000000 */
[----:B------:R-:W-:Y:S02]  /*3f80*/  ISETP.GT.AND P4, PT, R22, 0x38, P0 ;  /* 0x000000381600780c */ /* 0x000fe40000784270 */
[----:B------:R-:W-:Y:S02]  /*3f90*/  ISETP.LT.OR P5, PT, R2, 0x32, P5 ;  /* 0x000000320200780c */ /* 0x000fe40002fa1670 */
[----:B------:R-:W-:Y:S02]  /*3fa0*/  FMNMX.FTZ R19, R176, R19, !PT ;  /* 0x00000013b0137209 */ /* 0x000fe40007810000 */
[----:B------:R-:W-:Y:S02]  /*3fb0*/  ISETP.GT.AND P0, PT, R22, 0x39, P0 ;  /* 0x000000391600780c */ /* 0x000fe40000704270 */
[----:B------:R-:W-:-:S02]  /*3fc0*/  ISETP.LT.OR P4, PT, R2, 0x39, P4 ;  /* 0x000000390200780c */ /* 0x000fc40002781670 */
[----:B------:R-:W-:Y:S02]  /*3fd0*/  FSEL R140, R140, -INF , !P5 ;  /* 0xff8000008c8c7808 */ /* 0x000fe40006800000 */
[----:B------:R-:W-:Y:S02]  /*3fe0*/  FMNMX.FTZ R19, R142, R19, !PT ;  /* 0x000000138e137209 */ /* 0x000fe40007810000 */
[----:B------:R-:W-:Y:S02]  /*3ff0*/  ISETP.LT.OR P0, PT, R2, 0x3a, P0 ;  /* 0x0000003a0200780c */ /* 0x000fe40000701670 */
[----:B------:R-:W-:Y:S02]  /*4000*/  FSEL R170, R170, -INF , !P4 ;  /* 0xff800000aaaa7808 */ /* 0x000fe40006000000 */
[----:B------:R-:W-:Y:S02]  /*4010*/  FMNMX.FTZ R19, R140, R19, !PT ;  /* 0x000000138c137209 */ /* 0x000fe40007810000 */
[----:B------:R-:W-:-:S02]  /*4020*/  FSEL R168, R168, -INF , !P0 ;  /* 0xff800000a8a87808 */ /* 0x000fc40004000000 */
[----:B------:R-:W-:Y:S02]  /*4030*/  FMNMX.FTZ R19, R170, R19, !PT ;  /* 0x00000013aa137209 */ /* 0x000fe40007810000 */
[----:B-1----:R-:W-:Y:S02]  /*4040*/  FMNMX.FTZ R23, R0, R5, !PT ;  /* 0x0000000500177209 */ /* 0x002fe40007810000 */
[----:B------:R-:W-:Y:S02]  /*4050*/  FMNMX.FTZ R19, R168, R19, !PT ;  /* 0x00000013a8137209 */ /* 0x000fe40007810000 */
[----:B------:R-:W-:Y:S01]  /*4060*/  IADD3 R214, R132, -0x2, RZ ;  /* 0xfffffffe84d67810 */ /* 0x000fe20007ffe0ff */
[----:B------:R-:W1:Y:S04]  /*4070*/  SHFL.BFLY PT, R2, R23, 0x1, 0x1f ;  /* 0x0c201f0017027f89 */ /* 0x000e6800000e0000 */
[----:B------:R-:W2:Y:S01]  /*4080*/  SHFL.BFLY PT, R0, R19, 0x2, 0x1f ;  /* 0x0c401f0013007f89 */ /* 0x000ea200000e0000 */
[----:B-1----:R-:W-:-:S02]  /*4090*/  FMNMX.FTZ R2, R23, R2, !PT ;  /* 0x0000000217027209 */ /* 0x002fc40007810000 */
[----:B--2---:R-:W-:-:S03]  /*40a0*/  FMNMX.FTZ R5, R19, R0, !PT ;  /* 0x0000000013057209 */ /* 0x004fc60007810000 */
[C---:B------:R-:W-:Y:S01]  /*40b0*/  FMUL.FTZ R178, R2.reuse, c[0x0][0x2d0] ;  /* 0x0000b40002b27a20 */ /* 0x040fe20000410000 */
[----:B------:R-:W-:Y:S01]  /*40c0*/  FSETP.NEU.FTZ.AND P0, PT, R2, -INF , PT ;  /* 0xff8000000200780b */ /* 0x000fe20003f1d000 */
[----:B------:R-:W1:Y:S03]  /*40d0*/  SHFL.BFLY PT, R0, R5, 0x1, 0x1f ;  /* 0x0c201f0005007f89 */ /* 0x000e6600000e0000 */
[----:B------:R-:W-:-:S05]  /*40e0*/  FSEL R178, R178, RZ, P0 ;  /* 0x000000ffb2b27208 */ /* 0x000fca0000000000 */
[--C-:B------:R-:W-:Y:S02]  /*40f0*/  FFMA.FTZ R162, R56, c[0x0][0x2d0], -R178.reuse ;  /* 0x0000b40038a27a23 */ /* 0x100fe400000108b2 */
[--C-:B------:R-:W-:Y:S01]  /*4100*/  FFMA.FTZ R161, R21, c[0x0][0x2d0], -R178.reuse ;  /* 0x0000b40015a17a23 */ /* 0x100fe200000108b2 */
[----:B------:R-:W2:Y:S01]  /*4110*/  LDSM.16.MT88.4 R56, [R134+0x2100] ;  /* 0x002100008638783b */ /* 0x000ea20000004200 */
[--C-:B------:R-:W-:Y:S02]  /*4120*/  FFMA.FTZ R157, R17, c[0x0][0x2d0], -R178.reuse ;  /* 0x0000b400119d7a23 */ /* 0x100fe400000108b2 */
[--C-:B------:R-:W-:Y:S01]  /*4130*/  FFMA.FTZ R152, R15, c[0x0][0x2d0], -R178.reuse ;  /* 0x0000b4000f987a23 */ /* 0x100fe200000108b2 */
[----:B------:R-:W-:Y:S01]  /*4140*/  MUFU.EX2 R162, R162 ;  /* 0x000000a200a27308 */ /* 0x000fe20000000800 */
[--C-:B------:R-:W-:Y:S02]  /*4150*/  FFMA.FTZ R148, R7, c[0x0][0x2d0], -R178.reuse ;  /* 0x0000b40007947a23 */ /* 0x100fe400000108b2 */
[----:B------:R-:W-:-:S02]  /*4160*/  FFMA.FTZ R150, R11, c[0x0][0x2d0], -R178 ;  /* 0x0000b4000b967a23 */ /* 0x000fc400000108b2 */
[--C-:B------:R-:W-:Y:S02]  /*4170*/  FFMA.FTZ R151, R9, c[0x0][0x2d0], -R178.reuse ;  /* 0x0000b40009977a23 */ /* 0x100fe400000108b2 */
[--C-:B------:R-:W-:Y:S01]  /*4180*/  FFMA.FTZ R155, R13, c[0x0][0x2d0], -R178.reuse ;  /* 0x0000b4000d9b7a23 */ /* 0x100fe200000108b2 */
[----:B------:R-:W3:Y:S01]  /*4190*/  MUFU.EX2 R161, R161 ;  /* 0x000000a100a17308 */ /* 0x000ee20000000800 */
        /* <DEDUP_REMOVED lines=8> */
[----:B------:R-:W-:Y:S01]  /*4220*/  FFMA.FTZ R175, R175, c[0x0][0x2d0], -R178 ;  /* 0x0000b400afaf7a23 */ /* 0x000fe200000108b2 */
[----:B------:R-:W-:Y:S02]  /*4230*/  FSEL R167, R167, RZ, P0 ;  /* 0x000000ffa7a77208 */ /* 0x000fe40000000000 */
[----:B---3--:R-:W-:Y:S02]  /*4240*/  F2FP.PACK_AB R96, R161, R162 ;  /* 0x000000a2a160723e */ /* 0x008fe400000000ff */
[----:B------:R-:W1:Y:S01]  /*4250*/  MUFU.EX2 R152, R152 ;  /* 0x0000009800987308 */ /* 0x000e620000000800 */
[--C-:B------:R-:W-:Y:S02]  /*4260*/  FFMA.FTZ R159, R20, c[0x0][0x2d0], -R167.reuse ;  /* 0x0000b400149f7a23 */ /* 0x100fe400000108a7 */
[--C-:B------:R-:W-:Y:S01]  /*4270*/  FFMA.FTZ R158, R18, c[0x0][0x2d0], -R167.reuse ;  /* 0x0000b400129e7a23 */ /* 0x100fe200000108a7 */
[----:B------:R-:W-:Y:S01]  /*4280*/  LDSM.16.MT88.4 R20, [R135+0x900] ;  /* 0x000900008714783b */ /* 0x000fe20000004200 */
[----:B------:R-:W-:-:S02]  /*4290*/  FFMA.FTZ R156, R16, c[0x0][0x2d0], -R167 ;  /* 0x0000b400109c7a23 */ /* 0x000fc400000108a7 */
[--C-:B------:R-:W-:Y:S01]  /*42a0*/  FFMA.FTZ R153, R6, c[0x0][0x2d0], -R167.reuse ;  /* 0x0000b40006997a23 */ /* 0x100fe200000108a7 */
[----:B------:R-:W-:Y:S01]  /*42b0*/  MUFU.EX2 R159, R159 ;  /* 0x0000009f009f7308 */ /* 0x000fe20000000800 */
[----:B------:R3:W4:Y:S01]  /*42c0*/  LDSM.16.MT88.4 R4, [R3+0x4100] ;  /* 0x004100000304783b */ /* 0x0007220000004200 */
[--C-:B------:R-:W-:Y:S02]  /*42d0*/  FFMA.FTZ R146, R10, c[0x0][0x2d0], -R167.reuse ;  /* 0x0000b4000a927a23 */ /* 0x100fe400000108a7 */
[--C-:B------:R-:W-:Y:S01]  /*42e0*/  FFMA.FTZ R154, R14, c[0x0][0x2d0], -R167.reuse ;  /* 0x0000b4000e9a7a23 */ /* 0x100fe200000108a7 */
[----:B------:R-:W-:Y:S01]  /*42f0*/  LDSM.16.MT88.4 R16, [R134+0x2900] ;  /* 0x002900008610783b */ /* 0x000fe20000004200 */
[--C-:B------:R-:W-:Y:S02]  /*4300*/  FFMA.FTZ R149, R12, c[0x0][0x2d0], -R167.reuse ;  /* 0x0000b4000c957a23 */ /* 0x100fe400000108a7 */
[----:B------:R-:W5:Y:S01]  /*4310*/  MUFU.EX2 R158, R158 ;  /* 0x0000009e009e7308 */ /* 0x000f620000000800 */
[----:B-1----:R-:W-:Y:S01]  /*4320*/  F2FP.PACK_AB R98, R152, R157 ;  /* 0x0000009d9862723e */ /* 0x002fe200000000ff */
[----:B------:R-:W-:Y:S01]  /*4330*/  LDSM.16.MT88.4 R12, [R160+0x2900] ;  /* 0x00290000a00c783b */ /* 0x000fe20000004200 */
[----:B------:R-:W-:-:S02]  /*4340*/  FFMA.FTZ R169, R182, c[0x0][0x2d0], -R167 ;  /* 0x0000b400b6a97a23 */ /* 0x000fc400000108a7 */
[--C-:B------:R-:W-:Y:S02]  /*4350*/  FFMA.FTZ R174, R174, c[0x0][0x2d0], -R167.reuse ;  /* 0x0000b400aeae7a23 */ /* 0x100fe400000108a7 */
[--C-:B------:R-:W-:Y:S01]  /*4360*/  FFMA.FTZ R171, R180, c[0x0][0x2d0], -R167.reuse ;  /* 0x0000b400b4ab7a23 */ /* 0x100fe200000108a7 */
[----:B------:R-:W-:Y:S01]  /*4370*/  MUFU.EX2 R156, R156 ;  /* 0x0000009c009c7308 */ /* 0x000fe20000000800 */
[--C-:B------:R-:W-:Y:S02]  /*4380*/  FFMA.FTZ R176, R176, c[0x0][0x2d0], -R167.reuse ;  /* 0x0000b400b0b07a23 */ /* 0x100fe400000108a7 */
[--C-:B------:R-:W-:Y:S02]  /*4390*/  FFMA.FTZ R180, R173, c[0x0][0x2d0], -R178.reuse ;  /* 0x0000b400adb47a23 */ /* 0x100fe400000108b2 */
[----:B------:R-:W-:Y:S02]  /*43a0*/  FFMA.FTZ R173, R143, c[0x0][0x2d0], -R178 ;  /* 0x0000b4008fad7a23 */ /* 0x000fe400000108b2 */
[--C-:B------:R-:W-:Y:S01]  /*43b0*/  FFMA.FTZ R177, R142, c[0x0][0x2d0], -R167.reuse ;  /* 0x0000b4008eb17a23 */ /* 0x100fe200000108a7 */
[----:B------:R-:W1:Y:S01]  /*43c0*/  MUFU.EX2 R153, R153 ;  /* 0x0000009900997308 */ /* 0x000e620000000800 */
[--C-:B---3--:R-:W-:Y:S01]  /*43d0*/  FFMA.FTZ R3, R8, c[0x0][0x2d0], -R167.reuse ;  /* 0x0000b40008037a23 */ /* 0x108fe200000108a7 */
[----:B-----5:R-:W-:Y:S01]  /*43e0*/  F2FP.PACK_AB R97, R158, R159 ;  /* 0x0000009f9e61723e */ /* 0x020fe200000000ff */
[----:B------:R-:W3:Y:S01]  /*43f0*/  LDSM.16.MT88.4 R8, [R135+0x2900] ;  /* 0x002900008708783b */ /* 0x000ee20000004200 */
[----:B------:R-:W-:-:S02]  /*4400*/  FFMA.FTZ R182, R140, c[0x0][0x2d0], -R167 ;  /* 0x0000b4008cb67a23 */ /* 0x000fc400000108a7 */
[--C-:B------:R-:W-:Y:S02]  /*4410*/  FFMA.FTZ R170, R170, c[0x0][0x2d0], -R167.reuse ;  /* 0x0000b400aaaa7a23 */ /* 0x100fe400000108a7 */
[----:B------:R-:W-:Y:S01]  /*4420*/  MUFU.EX2 R155, R155 ;  /* 0x0000009b009b7308 */ /* 0x000fe20000000800 */
[----:B------:R-:W-:Y:S02]  /*4430*/  FFMA.FTZ R178, R141, c[0x0][0x2d0], -R178 ;  /* 0x0000b4008db27a23 */ /* 0x000fe400000108b2 */
[----:B------:R-:W-:Y:S01]  /*4440*/  FFMA.FTZ R167, R168, c[0x0][0x2d0], -R167 ;  /* 0x0000b400a8a77a23 */ /* 0x000fe200000108a7 */
[----:B------:R-:W-:Y:S01]  /*4450*/  LDSM.16.MT88.4 R140, [R172+0x3900] ;  /* 0x00390000ac8c783b */ /* 0x000fe20000004200 */
[----:B------:R-:W-:Y:S02]  /*4460*/  FADD.FTZ R162, R162, R161 ;  /* 0x000000a1a2a27221 */ /* 0x000fe40000010000 */
[----:B------:R-:W-:Y:S01]  /*4470*/  FADD.FTZ R159, R159, R158 ;  /* 0x0000009e9f9f7221 */ /* 0x000fe20000010000 */
[----:B-1----:R-:W-:Y:S01]  /*4480*/  F2FP.PACK_AB R99, R153, R156 ;  /* 0x0000009c9963723e */ /* 0x002fe200000000ff */
[----:B------:R-:W1:Y:S01]  /*4490*/  MUFU.EX2 R150, R150 ;  /* 0x0000009600967308 */ /* 0x000e620000000800 */
[----:B------:R-:W-:-:S02]  /*44a0*/  FADD.FTZ R157, R157, R162 ;  /* 0x000000a29d9d7221 */ /* 0x000fc40000010000 */
[----:B------:R-:W-:Y:S02]  /*44b0*/  FADD.FTZ R156, R156, R159 ;  /* 0x0000009f9c9c7221 */ /* 0x000fe40000010000 */
[----:B------:R-:W-:Y:S01]  /*44c0*/  FADD.FTZ R152, R152, R157 ;  /* 0x0000009d98987221 */ /* 0x000fe20000010000 */
[C---:B------:R-:W-:Y:S01]  /*44d0*/  HMMA.16816.F32 R36, R96.reuse, R40, RZ ;  /* 0x000000286024723c */ /* 0x040fe200000018ff */
[----:B------:R-:W-:Y:S01]  /*44e0*/  FADD.FTZ R153, R153, R156 ;  /* 0x0000009c99997221 */ /* 0x000fe20000010000 */
[----:B------:R-:W-:Y:S06]  /*44f0*/  MUFU.EX2 R151, R151 ;  /* 0x0000009700977308 */ /* 0x000fec0000000800 */
        /* <DEDUP_REMOVED lines=12> */
[C---:B--2---:R-:W-:Y:S02]  /*45c0*/  HMMA.16816.F32 R52, R96.reuse, R56, RZ ;  /* 0x000000386034723c */ /* 0x044fe400000018ff */
[----:B------:R-:W2:Y:S06]  /*45d0*/  MUFU.EX2 R165, R165 ;  /* 0x000000a500a57308 */ /* 0x000eac0000000800 */
        /* <DEDUP_REMOVED lines=27> */
[----:B------:R-:W2:Y:S06]  /*4790*/  MUFU.EX2 R167, R167 ;  /* 0x000000a700a77308 */ /* 0x000eac0000000800 */
[C---:B----4-:R-:W-:Y:S07]  /*47a0*/  HMMA.16816.F32 R92, R96.reuse, R4, RZ ;  /* 0x00000004605c723c */ /* 0x050fee00000018ff */
[----:B-1----:R-:W-:Y:S01]  /*47b0*/  F2FP.PACK_AB R4, R150, R155 ;  /* 0x0000009b9604723e */ /* 0x002fe200000000ff */
[----:B------:R-:W-:Y:S01]  /*47c0*/  HMMA.16816.F32 R96, R96, R6, RZ ;  /* 0x000000066060723c */ /* 0x000fe200000018ff */
[----:B-----5:R-:W-:Y:S01]  /*47d0*/  F2FP.PACK_AB R5, R149, R154 ;  /* 0x0000009a9505723e */ /* 0x020fe200000000ff */
[----:B------:R-:W-:-:S02]  /*47e0*/  FADD.FTZ R155, R155, R152 ;  /* 0x000000989b9b7221 */ /* 0x000fc40000010000 */
[----:B------:R-:W-:Y:S02]  /*47f0*/  FADD.FTZ R154, R154, R153 ;  /* 0x000000999a9a7221 */ /* 0x000fe40000010000 */
[----:B------:R-:W-:Y:S01]  /*4800*/  FADD.FTZ R150, R150, R155 ;  /* 0x0000009b96967221 */ /* 0x000fe20000010000 */
[----:B------:R-:W-:Y:S01]  /*4810*/  F2FP.PACK_AB R6, R148, R151 ;  /* 0x000000979406723e */ /* 0x000fe200000000ff */
[----:B------:R-:W-:Y:S01]  /*4820*/  FADD.FTZ R149, R149, R154 ;  /* 0x0000009a95957221 */ /* 0x000fe20000010000 */
[----:B------:R-:W-:Y:S01]  /*4830*/  F2FP.PACK_AB R7, R3, R146 ;  /* 0x000000920307723e */ /* 0x000fe200000000ff */
[----:B------:R-:W-:Y:S02]  /*4840*/  FADD.FTZ R151, R151, R150 ;  /* 0x0000009697977221 */ /* 0x000fe40000010000 */
[----:B------:R-:W-:Y:S02]  /*4850*/  FADD.FTZ R146, R146, R149 ;  /* 0x0000009592927221 */ /* 0x000fe40000010000 */
[----:B------:R-:W-:-:S02]  /*4860*/  FADD.FTZ R151, R148, R151 ;  /* 0x0000009794977221 */ /* 0x000fc40000010000 */
[----:B---3--:R-:W-:Y:S01]  /*4870*/  HMMA.16816.F32 R36, R4, R8, R36 ;  /* 0x000000080424723c */ /* 0x008fe20000001824 */
[----:B------:R-:W-:-:S07]  /*4880*/  FADD.FTZ R146, R3, R146 ;  /* 0x0000009203927221 */ /* 0x000fce0000010000 */
        /* <DEDUP_REMOVED lines=8> */
[C---:B------:R-:W-:Y:S08]  /*4910*/  HMMA.16816.F32 R128, R4.reuse, R20, R128 ;  /* 0x000000140480723c */ /* 0x040ff00000001880 */
[C---:B------:R-:W-:Y:S01]  /*4920*/  HMMA.16816.F32 R124, R4.reuse, R22, R124 ;  /* 0x00000016047c723c */ /* 0x040fe2000000187c */
[----:B------:R-:W5:Y:S07]  /*4930*/  LDSM.16.MT88.4 R20, [R135+0x4900] ;  /* 0x004900008714783b */ /* 0x000f6e0000004200 */
[C---:B-1----:R-:W-:Y:S08]  /*4940*/  HMMA.16816.F32 R76, R4.reuse, R8, R76 ;  /* 0x00000008044c723c */ /* 0x042ff0000000184c */
[C---:B------:R-:W-:Y:S01]  /*4950*/  HMMA.16816.F32 R80, R4.reuse, R10, R80 ;  /* 0x0000000a0450723c */ /* 0x040fe20000001850 */
[----:B------:R-:W1:Y:S07]  /*4960*/  LDSM.16.MT88.4 R8, [R135+0x1100] ;  /* 0x001100008708783b */ /* 0x000e6e0000004200 */
[C---:B---3--:R-:W-:Y:S08]  /*4970*/  HMMA.16816.F32 R84, R4.reuse, R16, R84 ;  /* 0x000000100454723c */ /* 0x048ff00000001854 */
[C---:B------:R-:W-:Y:S01]  /*4980*/  HMMA.16816.F32 R88, R4.reuse, R18, R88 ;  /* 0x000000120458723c */ /* 0x040fe20000001858 */
[----:B------:R-:W3:Y:S07]  /*4990*/  LDSM.16.MT88.4 R16, [R172+0x1100] ;  /* 0x00110000ac10783b */ /* 0x000eee0000004200 */
[C---:B----4-:R-:W-:Y:S08]  /*49a0*/  HMMA.16816.F32 R92, R4.reuse, R12, R92 ;  /* 0x0000000c045c723c */ /* 0x050ff0000000185c */
[C---:B------:R-:W-:Y:S01]  /*49b0*/  HMMA.16816.F32 R96, R4.reuse, R14, R96 ;  /* 0x0000000e0460723c */ /* 0x040fe20000001860 */
[----:B------:R-:W4:Y:S07]  /*49c0*/  LDSM.16.MT88.4 R12, [R135+0x3100] ;  /* 0x00310000870c783b */ /* 0x000f2e0000004200 */
        /* <DEDUP_REMOVED lines=12> */
[C---:B-----5:R-:W-:Y:S08]  /*4a90*/  HMMA.16816.F32 R68, R4.reuse, R20, R68 ;  /* 0x000000140444723c */ /* 0x060ff00000001844 */
[----:B------:R-:W-:Y:S01]  /*4aa0*/  HMMA.16816.F32 R72, R4, R22, R72 ;  /* 0x000000160448723c */ /* 0x000fe20000001848 */
[----:B------:R-:W5:Y:S06]  /*4ab0*/  LDSM.16.MT88.4 R20, [R135+0x5100] ;  /* 0x005100008714783b */ /* 0x000f6c0000004200 */
[----:B--2---:R-:W-:Y:S01]  /*4ac0*/  F2FP.PACK_AB R4, R165, R164 ;  /* 0x000000a4a504723e */ /* 0x004fe200000000ff */
        /* <DEDUP_REMOVED lines=14> */
[C---:B---3--:R-:W-:Y:S08]  /*4bb0*/  HMMA.16816.F32 R120, R4.reuse, R16, R120 ;  /* 0x000000100478723c */ /* 0x048ff00000001878 */
[C---:B------:R-:W-:Y:S01]  /*4bc0*/  HMMA.16816.F32 R116, R4.reuse, R18, R116 ;  /* 0x000000120474723c */ /* 0x040fe20000001874 */
[----:B------:R-:W2:Y:S07]  /*4bd0*/  LDSM.16.MT88.4 R16, [R160+0x3100] ;  /* 0x00310000a010783b */ /* 0x000eae0000004200 */
[C---:B----4-:R-:W-:Y:S08]  /*4be0*/  HMMA.16816.F32 R36, R4.reuse, R12, R36 ;  /* 0x0000000c0424723c */ /* 0x050ff00000001824 */
[C---:B------:R-:W-:Y:S01]  /*4bf0*/  HMMA.16816.F32 R40, R4.reuse, R14, R40 ;  /* 0x0000000e0428723c */ /* 0x040fe20000001828 */
[----:B------:R-:W3:Y:S07]  /*4c00*/  LDSM.16.MT88.4 R12, [R172+0x5100] ;  /* 0x00510000ac0c783b */ /* 0x000eee0000004200 */
[C---:B-----5:R-:W-:Y:S08]  /*4c10*/  HMMA.16816.F32 R68, R4.reuse, R20, R68 ;  /* 0x000000140444723c */ /* 0x060ff00000001844 */
        /* <DEDUP_REMOVED lines=20> */
[C---:B------:R-:W-:Y:S08]  /*4d60*/  HMMA.16816.F32 R104, R4.reuse, R28, R104 ;  /* 0x0000001c0468723c */ /* 0x040ff00000001868 */
[C---:B------:R-:W-:Y:S01]  /*4d70*/  HMMA.16816.F32 R100, R4.reuse, R30, R100 ;  /* 0x0000001e0464723c */ /* 0x040fe20000001864 */
[----:B------:R-:W-:Y:S07]  /*4d80*/  LDSM.16.MT88.4 R28, [R160+0x1900] ;  /* 0x00190000a01c783b */ /* 0x000fee0000004200 */
[C---:B------:R-:W-:Y:S08]  /*4d90*/  HMMA.16816.F32 R44, R4.reuse, R24, R44 ;  /* 0x00000018042c723c */ /* 0x040ff0000000182c */
[----:B------:R-:W-:Y:S01]  /*4da0*/  HMMA.16816.F32 R48, R4, R26, R48 ;  /* 0x0000001a0430723c */ /* 0x000fe20000001830 */
[----:B------:R-:W-:Y:S06]  /*4db0*/  LDSM.16.MT88.4 R24, [R135+0x3900] ;  /* 0x003900008718783b */ /* 0x000fec0000004200 */
        /* <DEDUP_REMOVED lines=18> */
[C---:B------:R-:W-:Y:S07]  /*4ee0*/  HMMA.16816.F32 R52, R4.reuse, R20, R52 ;  /* 0x000000140434723c */ /* 0x040fee0000001834 */
[----:B------:R-:W-:Y:S01]  /*4ef0*/  IADD3 R20, R132, -0x3, RZ ;  /* 0xfffffffd84147810 */ /* 0x000fe20007ffe0ff */
[----:B--2---:R-:W-:Y:S03]  /*4f00*/  HMMA.16816.F32 R60, R4, R16, R60 ;  /* 0x00000010043c723c */ /* 0x004fe6000000183c */
[----:B------:R-:W-:-:S05]  /*4f10*/  ISETP.GE.AND P4, PT, R20, R193, PT ;  /* 0x000000c11400720c */ /* 0x000fca0003f86270 */
[C---:B------:R-:W-:Y:S01]  /*4f20*/  HMMA.16816.F32 R64, R4.reuse, R18, R64 ;  /* 0x000000120440723c */ /* 0x040fe20000001840 */
[----:B------:R-:W2:Y:S07]  /*4f30*/  LDSM.16.MT88.4 R16, [R160+0x5900] ;  /* 0x00590000a010783b */ /* 0x000eae0000004200 */
[----:B---3--:R-:W-:Y:S01]  /*4f40*/  HMMA.16816.F32 R68, R4, R12, R68 ;  /* 0x0000000c0444723c */ /* 0x008fe20000001844 */
[----:B------:R-:W-:-:S06]  /*4f50*/  @P4 IMAD R145, R145, R20, RZ ;  /* 0x0000001491914224 */ /* 0x000fcc00078e02ff */
[----:B------:R-:W-:Y:S01]  /*4f60*/  @P4 SHF.R.S32.HI R12, RZ, 0x1f, R20 ;  /* 0x0000001fff0c4819 */ /* 0x000fe20000011414 */
[-C--:B------:R-:W-:Y:S01]  /*4f70*/  @P4 IMAD.WIDE.U32 R20, R20, R147.reuse, R206 ;  /* 0x0000009314144225 */ /* 0x080fe200078e00ce */
[----:B-1----:R-:W-:Y:S03]  /*4f80*/  HMMA.16816.F32 R84, R4, R8, R84 ;  /* 0x000000080454723c */ /* 0x002fe60000001854 */
[----:B------:R-:W-:-:S04]  /*4f90*/  @P4 IMAD R12, R12, R147, R145 ;  /* 0x000000930c0c4224 */ /* 0x000fc800078e0291 */
[----:B------:R-:W-:Y:S01]  /*4fa0*/  @P4 IMAD.IADD R9, R21, 0x1, R12 ;  /* 0x0000000115094824 */ /* 0x000fe200078e020c */
[C---:B------:R-:W-:Y:S01]  /*4fb0*/  @P4 LEA R8, P0, R20.reuse, c[0x0][0x1c8], 0x1 ;  /* 0x0000720014084a11 */ /* 0x040fe200078008ff */
[----:B------:R-:W-:Y:S03]  /*4fc0*/  HMMA.16816.F32 R88, R4, R10, R88 ;  /* 0x0000000a0458723c */ /* 0x000fe60000001858 */
[----:B------:R-:W-:-:S04]  /*4fd0*/  @P4 LEA.HI.X R9, R20, c[0x0][0x1cc], R9, 0x1, P0 ;  /* 0x0000730014094a11 */ /* 0x000fc800000f0c09 */
[C---:B------:R-:W-:Y:S01]  /*4fe0*/  @P4 LEA R10, P0, R197.reuse, R8, 0x1 ;  /* 0x00000008c50a4211 */ /* 0x040fe200078008ff */
[----:B------:R-:W-:Y:S01]  /*4ff0*/  @!PT LDS RZ, [RZ] ;  /* 0x00000000fffff984 */ /* 0x000fe20000000800 */
[----:B------:R-:W-:Y:S01]  /*5000*/  @!PT LDS RZ, [RZ] ;  /* 0x00000000fffff984 */ /* 0x000fe20000000800 */
[----:B------:R-:W-:Y:S01]  /*5010*/  @!PT LDS RZ, [RZ] ;  /* 0x00000000fffff984 */ /* 0x000fe20000000800 */
[----:B------:R1:W-:Y:S01]  /*5020*/  @P4 LDGSTS.E.BYPASS.LTC128B.128 [R144+0xc100], [R8.64], !P3 ;  /* 0x0c10000008904fae */ /* 0x0003e2000d901d4a */
[----:B------:R-:W-:Y:S02]  /*5030*/  HMMA.16816.F32 R44, R4, R140, R44 ;  /* 0x0000008c042c723c */ /* 0x000fe4000000182c */
[----:B------:R-:W-:Y:S01]  /*5040*/  @P4 LEA.HI.X R11, R197, R9, R196, 0x1, P0 ;  /* 0x00000009c50b4211 */ /* 0x000fe200000f0cc4 */
[----:B------:R1:W-:Y:S01]  /*5050*/  @P4 LDGSTS.E.BYPASS.LTC128B.128 [R144+0xe100], [R8.64+0x80], !P2 ;  /* 0x0e10008008904fae */ /* 0x0003e2000d101d4a */
[----:B------:R-:W-:-:S03]  /*5060*/  PLOP3.LUT P0, PT, PT, PT, UP1, 0x40, 0x0 ;  /* 0x000000000000781c */ /* 0x000fc60003f0e818 */
[----:B------:R1:W-:Y:S01]  /*5070*/  @P4 LDGSTS.E.BYPASS.LTC128B.128 [R144+0x10100], [R8.64+0x100], !P1 ;  /* 0x1010010008904fae */ /* 0x0003e2000c901d4a */
[C---:B------:R-:W-:Y:S03]  /*5080*/  HMMA.16816.F32 R48, R4.reuse, R142, R48 ;  /* 0x0000008e0430723c */ /* 0x040fe60000001830 */
[----:B------:R1:W-:Y:S04]  /*5090*/  @P4 LDGSTS.E.BYPASS.LTC128B.128 [R144+0xd100], [R10.64], !P3 ;  /* 0x0d1000000a904fae */ /* 0x0003e8000d901d4a */
[----:B------:R1:W-:Y:S01]  /*50a0*/  @P4 LDGSTS.E.BYPASS.LTC128B.128 [R144+0xf100], [R10.64+0x80], !P2 ;  /* 0x0f1000800a904fae */ /* 0x0003e2000d101d4a */
[C---:B------:R-:W-:Y:S03]  /*50b0*/  HMMA.16816.F32 R76, R4.reuse, R136, R76 ;  /* 0x00000088044c723c */ /* 0x040fe6000000184c */
[----:B------:R1:W-:Y:S04]  /*50c0*/  @P4 LDGSTS.E.BYPASS.LTC128B.128 [R144+0x11100], [R10.64+0x100], !P1 ;  /* 0x111001000a904fae */ /* 0x0003e8000c901d4a */
[----:B------:R-:W0:Y:S01]  /*50d0*/  LDGDEPBAR ;  /* 0x00000000000079af */ /* 0x000e220000000000 */
        /* <DEDUP_REMOVED lines=10> */
[----:B------:R-:W-:Y:S07]  /*5180*/  HMMA.16816.F32 R96, R4, R18, R96 ;  /* 0x000000120460723c */ /* 0x000fee0000001860 */
[----:B------:R-:W-:Y:S01]  /*5190*/  IMAD.U32 R4, RZ, RZ, UR4 ;  /* 0x00000004ff047e24 */ /* 0x000fe2000f8e00ff */
[----:B------:R-:W-:Y:S05]  /*51a0*/  @P0 BRA `(.L_x_1582) ;  /* 0x0000010000000947 */ /* 0x000fea0003800000 */
[----:B-1----:R-:W-:Y:S01]  /*51b0*/  ISETP.LT.AND P0, PT, RZ, UR12, PT ;  /* 0x0000000cff007c0c */ /* 0x002fe2000bf01270 */
[----:B------:R-:W-:-:S06]  /*51c0*/  UIADD3 UR4, UR12, -0x1, URZ ;  /* 0xffffffff0c047890 */ /* 0x000fcc000fffe03f */
[----:B------:R-:W-:-:S06]  /*51d0*/  MOV R3, UR4 ;  /* 0x0000000400037c02 */ /* 0x000fcc0008000f00 */
[----:B------:R-:W-:Y:S05]  /*51e0*/  @P0 BRA `(.L_x_1583) ;  /* 0x0000006000000947 */ /* 0x000fea0003800000 */
[----:B------:R-:W-:Y:S01]  /*51f0*/  ISETP.NE.AND P0, PT, R133, c[0x0][0x32c], PT ;  /* 0x0000cb0085007a0c */ /* 0x000fe20003f05270 */
[----:B------:R-:W-:-:S12]  /*5200*/  IMAD R5, RZ, RZ, -UR12 ;  /* 0x8000000cff057e24 */ /* 0x000fd8000f8e02ff */
[----:B------:R-:W-:-:S05]  /*5210*/  @P0 IMAD.HI.U32 R3, R5, c[0x0][0x330], RZ ;  /* 0x0000cc0005030a27 */ /* 0x000fca00078e00ff */
[----:B------:R-:W-:-:S04]  /*5220*/  @P0 SHF.R.U32.HI R5, RZ, c[0x0][0x334], R3 ;  /* 0x0000cd00ff050a19 */ /* 0x000fc80000011603 */
[----:B------:R-:W-:Y:S01]  /*5230*/  LOP3.LUT R3, RZ, R5, RZ, 0x33, !PT ;  /* 0x00000005ff037212 */ /* 0x000fe200078e33ff */
[----:B------:R-:W-:Y:S05]  /*5240*/  BRA `(.L_x_1584) ;  /* 0x0000003000007947 */ /* 0x000fea0003800000 */
.L_x_1583:
[----:B------:R-:W-:-:S13]  /*5250*/  ISETP.NE.AND P0, PT, R133, c[0x0][0x32c], PT ;  /* 0x0000cb0085007a0c */ /* 0x000fda0003f05270 */
[----:B------:R-:W-:-:S05]  /*5260*/  @P0 IMAD.HI.U32 R5, R3, c[0x0][0x330], RZ ;  /* 0x0000cc0003050a27 */ /* 0x000fca00078e00ff */
[----:B------:R-:W-:Y:S02]  /*5270*/  @P0 SHF.R.U32.HI R3, RZ, c[0x0][0x334], R5 ;  /* 0x0000cd00ff030a19 */ /* 0x000fe40000011605 */
.L_x_1584:
[----:B------:R-:W-:-:S05]  /*5280*/  MOV R6, c[0x0][0x32c] ;  /* 0x0000cb0000067a02 */ /* 0x000fca0000000f00 */
[----:B------:R-:W-:-:S05]  /*5290*/  IMAD R3, R3, R6, c[0x0][0x32c] ;  /* 0x0000cb0003037624 */ /* 0x000fca00078e0206 */
[----:B------:R-:W-:-:S04]  /*52a0*/  IMNMX R4, R4, R3, PT ;  /* 0x0000000304047217 */ /* 0x000fc80003800200 */
.L_x_1582:
[----:B-1----:R-:W-:Y:S01]  /*52b0*/  SHF.R.S32.HI R3, RZ, 0x1f, R4 ;  /* 0x0000001fff037819 */ /* 0x002fe20000011404 */
[----:B------:R-:W-:Y:S02]  /*52c0*/  UMOV UR5, 0x1 ;  /* 0x0000000100057882 */ /* 0x000fe40000000000 */
[----:B------:R-:W-:Y:S01]  /*52d0*/  UMOV UR7, URZ ;  /* 0x0000003f00077c82 */ /* 0x000fe20008000000 */
[----:B------:R-:W-:-:S04]  /*52e0*/  LEA.HI R4, R3, R4, RZ, 0x6 ;  /* 0x0000000403047211 */ /* 0x000fc800078f30ff */
[----:B------:R-:W-:-:S04]  /*52f0*/  SHF.R.S32.HI R4, RZ, 0x6, R4 ;  /* 0x00000006ff047819 */ /* 0x000fc80000011404 */
[----:B------:R-:W-:-:S04]  /*5300*/  IMNMX R223, R193, R4, !PT ;  /* 0x00000004c1df7217 */ /* 0x000fc80007800200 */
[----:B------:R-:W-:-:S13]  /*5310*/  ISETP.GE.AND P0, PT, R214, R223, PT ;  /* 0x000000dfd600720c */ /* 0x000fda0003f06270 */
[----:B------:R-:W-:Y:S05]  /*5320*/  @!P0 BRA `(.L_x_1585) ;  /* 0x00003a2000008947 */ /* 0x000fea0003800000 */
[----:B------:R-:W-:Y:S01]  /*5330*/  PLOP3.LUT P4, PT, PT, PT, UP2, 0x80, 0x0 ;  /* 0x000000000000781c */ /* 0x000fe20003f8f028 */
[----:B------:R-:W-:Y:S01]  /*5340*/  IMAD.MOV.U32 R189, RZ, RZ, 0x20 ;  /* 0x00000020ffbd7424 */ /* 0x000fe200078e00ff */
[----:B------:R-:W-:Y:S01]  /*5350*/  PLOP3.LUT P0, PT, PT, PT, UP2, 0x80, 0x0 ;  /* 0x000000000000781c */ /* 0x000fe20003f0f028 */
[----:B------:R-:W-:Y:S01]  /*5360*/  IMAD.MOV.U32 R3, RZ, RZ, R0 ;  /* 0x000000ffff037224 */ /* 0x000fe200078e0000 */
[C---:B------:R-:W-:Y:S01]  /*5370*/  IADD3 R222, P5, R200.reuse, 0x40, RZ ;  /* 0x00000040c8de7810 */ /* 0x040fe20007fbe0ff */
[----:B------:R-:W-:Y:S01]  /*5380*/  IMAD.MOV.U32 R132, RZ, RZ, R2 ;  /* 0x000000ffff847224 */ /* 0x000fe200078e0002 */
[----:B------:R-:W-:Y:S01]  /*5390*/  SEL R189, R189, 0xffffffe0, !P6 ;  /* 0xffffffe0bdbd7807 */ /* 0x000fe20007000000 */
[----:B------:R-:W-:Y:S01]  /*53a0*/  UMOV UR7, URZ ;  /* 0x0000003f00077c82 */ /* 0x000fe20008000000 */
[----:B------:R-:W-:Y:S01]  /*53b0*/  IADD3 R220, P6, R200, 0x80, RZ ;  /* 0x00000080c8dc7810 */ /* 0x000fe20007fde0ff */
[----:B------:R-:W-:Y:S01]  /*53c0*/  IMAD.X R221, RZ, RZ, R205, P5 ;  /* 0x000000ffffdd7224 */ /* 0x000fe200028e06cd */
[----:B------:R-:W-:Y:S01]  /*53d0*/  IADD3 R216, P5, R202, 0x80, RZ ;  /* 0x00000080cad87810 */ /* 0x000fe20007fbe0ff */
[----:B------:R-:W-:-:S02]  /*53e0*/  UMOV UR5, 0x1 ;  /* 0x0000000100057882 */ /* 0x000fc40000000000 */
[----:B------:R-:W-:Y:S01]  /*53f0*/  @P4 IMAD.HI.U32 R213, R199, c[0x0][0x2c8], RZ ;  /* 0x0000b200c7d54a27 */ /* 0x000fe200078e00ff */
[----:B------:R-:W-:-:S03]  /*5400*/  IADD3 R218, P4, R202, 0x40, RZ ;  /* 0x00000040cada7810 */ /* 0x000fc60007f9e0ff */
[----:B------:R-:W-:Y:S01]  /*5410*/  IMAD.X R219, RZ, RZ, R205, P6 ;  /* 0x000000ffffdb7224 */ /* 0x000fe200030e06cd */
[----:B------:R-:W-:Y:S01]  /*5420*/  @P0 SHF.R.U32.HI R213, RZ, c[0x0][0x2cc], R213 ;  /* 0x0000b300ffd50a19 */ /* 0x000fe200000116d5 */
[--C-:B------:R-:W-:Y:S02]  /*5430*/  IMAD.X R217, RZ, RZ, R207.reuse, P4 ;  /* 0x000000ffffd97224 */ /* 0x100fe400020e06cf */
[----:B------:R-:W-:Y:S02]  /*5440*/  IMAD.X R215, RZ, RZ, R207, P5 ;  /* 0x000000ffffd77224 */ /* 0x000fe400028e06cf */
.L_x_1594:
[----:B------:R-:W-:Y:S04]  /*5450*/  DEPBAR.LE SB0, 0x2 ;  /* 0x000080800000791a */ /* 0x000fe80000000000 */
[----:B------:R-:W-:Y:S01]  /*5460*/  BAR.SYNC.DEFER_BLOCKING 0x0 ;  /* 0x0000000000007b1d */ /* 0x000fe20000010000 */
[----:B------:R-:W-:Y:S01]  /*5470*/  UIMAD UR4, UR5, 0x6000, URZ ;  /* 0x00006000050478a4 */ /* 0x000fe2000f8e023f */
[----:B------:R-:W-:Y:S01]  /*5480*/  ISETP.GE.AND P6, PT, R193, R214, PT ;  /* 0x000000d6c100720c */ /* 0x000fe20003fc6270 */
[----:B------:R-:W-:Y:S01]  /*5490*/  UIADD3 UR12, UR7, 0x1, URZ ;  /* 0x00000001070c7890 */ /* 0x000fe2000fffe03f */
[----:B------:R-:W-:Y:S01]  /*54a0*/  MOV R241, R199 ;  /* 0x000000c700f17202 */ /* 0x000fe20000000f00 */
[----:B------:R-:W-:Y:S01]  /*54b0*/  IMAD.SHL.U32 R235, R214, 0x40, RZ ;  /* 0x00000040d6eb7824 */ /* 0x000fe200078e00ff */
[----:B------:R-:W-:Y:S01]  /*54c0*/  UISETP.GE.AND UP0, UPT, UR7, 0x1, UPT ;  /* 0x000000010700788c */ /* 0x000fe2000bf06270 */
[----:B------:R-:W-:Y:S03]  /*54d0*/  IADD3 R180, R188, UR4, RZ ;  /* 0x00000004bcb47c10 */ /* 0x000fe6000fffe0ff */
[----:B------:R-:W-:Y:S02]  /*54e0*/  IADD3 R237, -R208, 0x1, -R235 ;  /* 0x00000001d0ed7810 */ /* 0x000fe40007ffe9eb */
[CC--:B------:R-:W-:Y:S02]  /*54f0*/  IADD3 R133, R189.reuse, R180.reuse, RZ ;  /* 0x000000b4bd857210 */ /* 0x0c0fe40007ffe0ff */
[-C--:B------:R-:W-:Y:S02]  /*5500*/  IADD3 R0, R192, R180.reuse, RZ ;  /* 0x000000b4c0007210 */ /* 0x080fe40007ffe0ff */
[----:B------:R-:W-:Y:S02]  /*5510*/  @!P6 IADD3 R165, R214, -0x1, RZ ;  /* 0xffffffffd6a5e810 */ /* 0x000fe40007ffe0ff */
[----:B------:R-:W-:Y:S02]  /*5520*/  IADD3 R191, R189, R180, R192 ;  /* 0x000000b4bdbf7210 */ /* 0x000fe40007ffe0c0 */
[----:B------:R-:W-:Y:S02]  /*5530*/  @!P6 SHF.R.S32.HI R2, RZ, 0x1f, R165 ;  /* 0x0000001fff02e819 */ /* 0x000fe400000114a5 */
[----:B------:R-:W-:Y:S01]  /*5540*/  IADD3 R237, R237, c[0x0][0x1d0], RZ ;  /* 0x00007400eded7a10 */ /* 0x000fe20007ffe0ff */
[----:B------:R-:W-:Y:S02]  /*5550*/  LDSM.16.M88.4 R136, [R190] ;  /* 0x00000000be88783b */ /* 0x000fe40000000200 */
[----:B------:R-:W-:Y:S01]  /*5560*/  @!P6 IMAD R2, R2, c[0x0][0x208], RZ ;  /* 0x000082000202ea24 */ /* 0x000fe200078e02ff */
[----:B------:R-:W-:Y:S03]  /*5570*/  IADD3 R237, R237, -c[0x0][0x168], RZ ;  /* 0x80005a00eded7a10 */ /* 0x000fe60007ffe0ff */
[----:B------:R-:W-:Y:S01]  /*5580*/  @!P6 IMAD R2, R165, c[0x0][0x20c], R2 ;  /* 0x00008300a502ea24 */ /* 0x000fe200078e0202 */
[----:B------:R-:W-:Y:S01]  /*5590*/  IADD3 R238, R237, c[0x0][0x328], RZ ;  /* 0x0000ca00edee7a10 */ /* 0x000fe20007ffe0ff */
[----:B------:R-:W1:Y:S01]  /*55a0*/  LDSM.16.M88.4 R140, [R188+UR4+0xc100] ;  /* 0x00c10004bc8c783b */ /* 0x000e620008000200 */
[----:B------:R-:W-:Y:S01]  /*55b0*/  @!P6 IMAD.WIDE.U32 R164, R165, c[0x0][0x208], RZ ;  /* 0x00008200a5a4ea25 */ /* 0x000fe200078e00ff */
[----:B------:R-:W-:Y:S03]  /*55c0*/  IADD3 R237, R237, UR6, RZ ;  /* 0x00000006eded7c10 */ /* 0x000fe6000fffe0ff */
[C---:B------:R-:W-:Y:S01]  /*55d0*/  @!P6 IMAD.SHL.U32 R173, R164.reuse, 0x40, RZ ;  /* 0x00000040a4ade824 */ /* 0x040fe200078e00ff */
[----:B------:R-:W-:Y:S01]  /*55e0*/  @!P6 IADD3 R2, R165, R2, RZ ;  /* 0x00000002a502e210 */ /* 0x000fe20007ffe0ff */
[----:B------:R-:W2:Y:S03]  /*55f0*/  LDSM.16.M88.4 R144, [R188+UR4+0xc900] ;  /* 0x00c90004bc90783b */ /* 0x000ea60008000200 */
[----:B------:R-:W-:Y:S02]  /*5600*/  @!P6 SHF.L.U64.HI R171, R164, 0x6, R2 ;  /* 0x00000006a4abe819 */ /* 0x000fe40000010202 */
[C---:B------:R-:W-:Y:S02]  /*5610*/  @!P6 IADD3 R169, P4, R173.reuse, R222, RZ ;  /* 0x000000deada9e210 */ /* 0x040fe40007f9e0ff */
[----:B------:R-:W3:Y:S01]  /*5620*/  LDSM.16.M88.4 R148, [R188+UR4+0xd100] ;  /* 0x00d10004bc94783b */ /* 0x000ee20008000200 */
[----:B------:R-:W-:Y:S02]  /*5630*/  @!P6 IADD3 R2, P0, R173, R200, RZ ;  /* 0x000000c8ad02e210 */ /* 0x000fe40007f1e0ff */
[C---:B------:R-:W-:Y:S02]  /*5640*/  @!P6 IMAD.X R168, R171.reuse, 0x1, R221, P4 ;  /* 0x00000001aba8e824 */ /* 0x040fe400020e06dd */
[C---:B------:R-:W-:Y:S02]  /*5650*/  @!P6 LEA R166, P5, R2.reuse, c[0x0][0x1f8], 0x1 ;  /* 0x00007e0002a6ea11 */ /* 0x040fe400078a08ff */
[----:B------:R-:W4:Y:S01]  /*5660*/  LDSM.16.M88.4 R152, [R188+UR4+0xd900] ;  /* 0x00d90004bc98783b */ /* 0x000f220008000200 */
[----:B------:R-:W-:Y:S02]  /*5670*/  @!P6 IADD3.X R165, R171, R205, RZ, P0, !PT ;  /* 0x000000cdaba5e210 */ /* 0x000fe400007fe4ff */
[C---:B------:R-:W-:Y:S02]  /*5680*/  @!P6 LEA R164, P0, R169.reuse, c[0x0][0x1f8], 0x1 ;  /* 0x00007e00a9a4ea11 */ /* 0x040fe400078008ff */
[----:B------:R-:W-:Y:S02]  /*5690*/  @!P6 LEA.HI.X R167, R2, c[0x0][0x1fc], R165, 0x1, P5 ;  /* 0x00007f0002a7ea11 */ /* 0x000fe400028f0ca5 */
[----:B------:R-:W-:Y:S01]  /*56a0*/  LDSM.16.M88.4 R156, [R133+0xd100] ;  /* 0x00d10000859c783b */ /* 0x000fe20000000200 */
[----:B------:R-:W-:Y:S02]  /*56b0*/  @!P6 LEA.HI.X R165, R169, c[0x0][0x1fc], R168, 0x1, P0 ;  /* 0x00007f00a9a5ea11 */ /* 0x000fe400000f0ca8 */
[----:B------:R-:W-:Y:S02]  /*56c0*/  @!P6 IADD3 R169, P5, R195, R173, RZ ;  /* 0x000000adc3a9e210 */ /* 0x000fe40007fbe0ff */
[----:B------:R-:W-:Y:S02]  /*56d0*/  @!P6 IADD3 R2, P4, R173, R220, RZ ;  /* 0x000000dcad02e210 */ /* 0x000fe40007f9e0ff */
[----:B------:R-:W-:Y:S01]  /*56e0*/  @!P6 IADD3 R175, P0, R169, R200, RZ ;  /* 0x000000c8a9afe210 */ /* 0x000fe20007f1e0ff */
[----:B------:R-:W-:Y:S01]  /*56f0*/  @!P6 IMAD.X R178, R194, 0x1, R171, P5 ;  /* 0x00000001c2b2e824 */ /* 0x000fe200028e06ab */
[----:B------:R-:W-:Y:S02]  /*5700*/  @!P6 LEA R172, P5, R2, c[0x0][0x1f8], 0x1 ;  /* 0x00007e0002acea11 */ /* 0x000fe400078a08ff */
[----:B------:R-:W-:Y:S01]  /*5710*/  @!P6 IADD3.X R171, R171, R219, RZ, P4, !PT ;  /* 0x000000dbababe210 */ /* 0x000fe200027fe4ff */
[C---:B-1----:R-:W-:Y:S03]  /*5720*/  HMMA.16816.F32 R4, R136.reuse, R140, RZ ;  /* 0x0000008c8804723c */ /* 0x042fe600000018ff */
[----:B------:R-:W-:Y:S01]  /*5730*/  @!P6 IMAD.X R168, R178, 0x1, R205, P0 ;  /* 0x00000001b2a8e824 */ /* 0x000fe200000e06cd */
[----:B------:R-:W-:Y:S02]  /*5740*/  @!P6 IADD3 R182, P0, R169, R222, RZ ;  /* 0x000000dea9b6e210 */ /* 0x000fe40007f1e0ff */
[C---:B------:R-:W-:Y:S02]  /*5750*/  @!P6 LEA R170, P4, R175.reuse, c[0x0][0x1f8], 0x1 ;  /* 0x00007e00afaaea11 */ /* 0x040fe400078808ff */
[C---:B------:R-:W-:Y:S01]  /*5760*/  HMMA.16816.F32 R8, R136.reuse, R142, RZ ;  /* 0x0000008e8808723c */ /* 0x040fe200000018ff */
[----:B------:R-:W-:Y:S03]  /*5770*/  LDSM.16.M88.4 R140, [R186] ;  /* 0x00000000ba8c783b */ /* 0x000fe60000000200 */
[----:B------:R-:W-:Y:S02]  /*5780*/  @!P6 LEA.HI.X R173, R2, c[0x0][0x1fc], R171, 0x1, P5 ;  /* 0x00007f0002adea11 */ /* 0x000fe400028f0cab */
[----:B------:R-:W-:Y:S01]  /*5790*/  @!P6 LEA.HI.X R171, R175, c[0x0][0x1fc], R168, 0x1, P4 ;  /* 0x00007f00afabea11 */ /* 0x000fe200020f0ca8 */
[----:B------:R-:W-:Y:S01]  /*57a0*/  IMAD.U32 R168, RZ, RZ, UR7 ;  /* 0x00000007ffa87e24 */ /* 0x000fe2000f8e00ff */
[C---:B--2---:R-:W-:Y:S01]  /*57b0*/  HMMA.16816.F32 R12, R136.reuse, R144, RZ ;  /* 0x00000090880c723c */ /* 0x044fe200000018ff */
[----:B------:R-:W-:Y:S01]  /*57c0*/  @!P6 LEA R174, P5, R182, c[0x0][0x1f8], 0x1 ;  /* 0x00007e00b6aeea11 */ /* 0x000fe200078a08ff */
[----:B------:R-:W-:Y:S02]  /*57d0*/  USEL UR7, UR12, URZ, !UP0 ;  /* 0x0000003f0c077287 */ /* 0x000fe4000c000000 */
[----:B------:R-:W-:Y:S02]  /*57e0*/  @!P6 IADD3 R2, P4, R169, R220, RZ ;  /* 0x000000dca902e210 */ /* 0x000fe40007f9e0ff */
[----:B------:R-:W-:Y:S02]  /*57f0*/  @!P6 IADD3.X R169, R178, R221, RZ, P0, !PT ;  /* 0x000000ddb2a9e210 */ /* 0x000fe400007fe4ff */
[C---:B------:R-:W-:Y:S01]  /*5800*/  HMMA.16816.F32 R16, R136.reuse, R146, RZ ;  /* 0x000000928810723c */ /* 0x040fe200000018ff */
[----:B------:R-:W1:Y:S03]  /*5810*/  LDSM.16.M88.4 R144, [R133+0xc100] ;  /* 0x00c100008590783b */ /* 0x000e660000000200 */
[----:B------:R-:W-:Y:S01]  /*5820*/  @!P6 LEA.HI.X R175, R182, c[0x0][0x1fc], R169, 0x1, P5 ;  /* 0x00007f00b6afea11 */ /* 0x000fe200028f0ca9 */
[----:B------:R-:W-:Y:S01]  /*5830*/  @!P6 IMAD R169, R168, 0x6000, R209 ;  /* 0x00006000a8a9e824 */ /* 0x000fe200078e02d1 */
[----:B------:R-:W-:Y:S02]  /*5840*/  @!P6 IADD3.X R177, R178, R219, RZ, P4, !PT ;  /* 0x000000dbb2b1e210 */ /* 0x000fe400027fe4ff */
[C---:B---3--:R-:W-:Y:S01]  /*5850*/  HMMA.16816.F32 R20, R136.reuse, R148, RZ ;  /* 0x000000948814723c */ /* 0x048fe200000018ff */
[C---:B------:R-:W-:Y:S04]  /*5860*/  @!P6 LEA R176, P0, R2.reuse, c[0x0][0x1f8], 0x1 ;  /* 0x00007e0002b0ea11 */ /* 0x040fe800078008ff */
[----:B------:R-:W-:Y:S01]  /*5870*/  @!P6 LEA.HI.X R177, R2, c[0x0][0x1fc], R177, 0x1, P0 ;  /* 0x00007f0002b1ea11 */ /* 0x000fe200000f0cb1 */
[----:B------:R-:W-:Y:S01]  /*5880*/  IMAD.IADD R2, R192, 0x1, R133 ;  /* 0x00000001c0027824 */ /* 0x000fe200078e0285 */
[----:B------:R-:W-:Y:S01]  /*5890*/  PLOP3.LUT P0, PT, PT, PT, UP2, 0x80, 0x0 ;  /* 0x000000000000781c */ /* 0x000fe20003f0f028 */
[C---:B------:R-:W-:Y:S01]  /*58a0*/  HMMA.16816.F32 R24, R136.reuse, R150, RZ ;  /* 0x000000968818723c */ /* 0x040fe200000018ff */
[----:B------:R-:W2:Y:S07]  /*58b0*/  LDSM.16.M88.4 R148, [R133+0xc900] ;  /* 0x00c900008594783b */ /* 0x000eae0000000200 */
[C---:B----4-:R-:W-:Y:S04]  /*58c0*/  HMMA.16816.F32 R28, R136.reuse, R152, RZ ;  /* 0x00000098881c723c */ /* 0x050fe800000018ff */
[----:B------:R-:W-:Y:S02]  /*58d0*/  @P0 MOV R241, R213 ;  /* 0x000000d500f10202 */ /* 0x000fe40000000f00 */
[----:B------:R-:W-:Y:S02]  /*58e0*/  PLOP3.LUT P0, PT, PT, PT, UP1, 0x40, 0x0 ;  /* 0x000000000000781c */ /* 0x000fe40003f0e818 */
[----:B------:R-:W-:Y:S01]  /*58f0*/  HMMA.16816.F32 R32, R136, R154, RZ ;  /* 0x0000009a8820723c */ /* 0x000fe200000018ff */
[----:B------:R-:W3:Y:S07]  /*5900*/  LDSM.16.M88.4 R136, [R133+0xd900] ;  /* 0x00d900008588783b */ /* 0x000eee0000000200 */
[----:B------:R-:W-:Y:S01]  /*5910*/  @!PT LDS RZ, [RZ] ;  /* 0x00000000fffff984 */ /* 0x000fe20000000800 */
[----:B------:R-:W-:Y:S01]  /*5920*/  @!PT LDS RZ, [RZ] ;  /* 0x00000000fffff984 */ /* 0x000fe20000000800 */
[----:B------:R-:W-:Y:S01]  /*5930*/  @!PT LDS RZ, [RZ] ;  /* 0x00000000fffff984 */ /* 0x000fe20000000800 */
[----:B------:R4:W-:Y:S01]  /*5940*/  @!P6 LDGSTS.E.BYPASS.LTC128B.128 [R169], [R166.64], !P3 ;  /* 0x00000000a6a9efae */ /* 0x0009e2000d901d4a */
[C---:B-1----:R-:W-:Y:S06]  /*5950*/  HMMA.16816.F32 R4, R140.reuse, R144, R4 ;  /* 0x000000908c04723c */ /* 0x042fec0000001804 */
[----:B------:R4:W-:Y:S02]  /*5960*/  @!P6 LDGSTS.E.BYPASS.LTC128B.128 [R169+0x2000], [R164.64], !P2 ;  /* 0x02000000a4a9efae */ /* 0x0009e4000d101d4a */
[C---:B------:R-:W-:Y:S05]  /*5970*/  HMMA.16816.F32 R8, R140.reuse, R146, R8 ;  /* 0x000000928c08723c */ /* 0x040fea0000001808 */
[----:B------:R1:W-:Y:S03]  /*5980*/  @!P6 LDGSTS.E.BYPASS.LTC128B.128 [R169+0x4000], [R172.64], !P1 ;  /* 0x04000000aca9efae */ /* 0x0003e6000c901d4a */
[C---:B--2---:R-:W-:Y:S04]  /*5990*/  HMMA.16816.F32 R12, R140.reuse, R148, R12 ;  /* 0x000000948c0c723c */ /* 0x044fe8000000180c */
[----:B------:R1:W-:Y:S04]  /*59a0*/  @!P6 LDGSTS.E.BYPASS.LTC128B.128 [R169+0x1000], [R170.64], !P3 ;  /* 0x01000000aaa9efae */ /* 0x0003e8000d901d4a */
[C---:B------:R-:W-:Y:S03]  /*59b0*/  HMMA.16816.F32 R16, R140.reuse, R150, R16 ;  /* 0x000000968c10723c */ /* 0x040fe60000001810 */
[----:B------:R1:W-:Y:S05]  /*59c0*/  @!P6 LDGSTS.E.BYPASS.LTC128B.128 [R169+0x3000], [R174.64], !P2 ;  /* 0x03000000aea9efae */ /* 0x0003ea000d101d4a */
[C---:B------:R-:W-:Y:S02]  /*59d0*/  HMMA.16816.F32 R20, R140.reuse, R156, R20 ;  /* 0x0000009c8c14723c */ /* 0x040fe40000001814 */
[----:B------:R1:W-:Y:S06]  /*59e0*/  @!P6 LDGSTS.E.BYPASS.LTC128B.128 [R169+0x5000], [R176.64], !P1 ;  /* 0x05000000b0a9efae */ /* 0x0003ec000c901d4a */
[C---:B------:R-:W-:Y:S01]  /*59f0*/  HMMA.16816.F32 R24, R140.reuse, R158, R24 ;  /* 0x0000009e8c18723c */ /* 0x040fe20000001818 */
[----:B------:R-:W-:Y:S07]  /*5a00*/  LDSM.16.M88.4 R152, [R185] ;  /* 0x00000000b998783b */ /* 0x000fee0000000200 */
[C---:B---3--:R-:W-:Y:S01]  /*5a10*/  HMMA.16816.F32 R28, R140.reuse, R136, R28 ;  /* 0x000000888c1c723c */ /* 0x048fe2000000181c */
[----:B------:R-:W2:Y:S07]  /*5a20*/  LDSM.16.M88.4 R160, [R0+0xc100] ;  /* 0x00c1000000a0783b */ /* 0x000eae0000000200 */
[----:B------:R-:W-:Y:S01]  /*5a30*/  HMMA.16816.F32 R32, R140, R138, R32 ;  /* 0x0000008a8c20723c */ /* 0x000fe20000001820 */
[----:B------:R-:W3:Y:S07]  /*5a40*/  LDSM.16.M88.4 R144, [R0+0xc900] ;  /* 0x00c900000090783b */ /* 0x000eee0000000200 */
[----:B------:R-:W5:Y:S07]  /*5a50*/  LDSM.16.M88.4 R148, [R0+0xd100] ;  /* 0x00d100000094783b */ /* 0x000f6e0000000200 */
[----:B------:R-:W5:Y:S07]  /*5a60*/  LDSM.16.M88.4 R156, [R0+0xd900] ;  /* 0x00d90000009c783b */ /* 0x000f6e0000000200 */
[----:B----4-:R-:W-:Y:S07]  /*5a70*/  LDSM.16.M88.4 R164, [R184] ;  /* 0x00000000b8a4783b */ /* 0x010fee0000000200 */
[----:B-1----:R-:W1:Y:S01]  /*5a80*/  LDSM.16.M88.4 R168, [R2+0xc100] ;  /* 0x00c1000002a8783b */ /* 0x002e620000000200 */
[C---:B--2---:R-:W-:Y:S06]  /*5a90*/  HMMA.16816.F32 R4, R152.reuse, R160, R4 ;  /* 0x000000a09804723c */ /* 0x044fec0000001804 */
[----:B------:R-:W2:Y:S02]  /*5aa0*/  LDSM.16.M88.4 R136, [R2+0xc900] ;  /* 0x00c900000288783b */ /* 0x000ea40000000200 */
[C---:B------:R-:W-:Y:S05]  /*5ab0*/  HMMA.16816.F32 R8, R152.reuse, R162, R8 ;  /* 0x000000a29808723c */ /* 0x040fea0000001808 */
[----:B------:R-:W4:Y:S03]  /*5ac0*/  LDSM.16.M88.4 R140, [R2+0xd100] ;  /* 0x00d10000028c783b */ /* 0x000f260000000200 */
[C---:B---3--:R-:W-:Y:S04]  /*5ad0*/  HMMA.16816.F32 R12, R152.reuse, R144, R12 ;  /* 0x00000090980c723c */ /* 0x048fe8000000180c */
[----:B------:R-:W-:Y:S04]  /*5ae0*/  LDSM.16.M88.4 R160, [R188+UR4+0xf900] ;  /* 0x00f90004bca0783b */ /* 0x000fe80008000200 */
[C---:B------:R-:W-:Y:S03]  /*5af0*/  HMMA.16816.F32 R16, R152.reuse, R146, R16 ;  /* 0x000000929810723c */ /* 0x040fe60000001810 */
[----:B------:R-:W3:Y:S05]  /*5b00*/  LDSM.16.M88.4 R144, [R2+0xd900] ;  /* 0x00d900000290783b */ /* 0x000eea0000000200 */
[C---:B-----5:R-:W-:Y:S02]  /*5b10*/  HMMA.16816.F32 R20, R152.reuse, R148, R20 ;  /* 0x000000949814723c */ /* 0x060fe40000001814 */
[----:B------:R-:W-:Y:S06]  /*5b20*/  LDSM.16.M88.4 R172, [R133+0xe900] ;  /* 0x00e9000085ac783b */ /* 0x000fec0000000200 */
[C---:B------:R-:W-:Y:S01]  /*5b30*/  HMMA.16816.F32 R24, R152.reuse, R150, R24 ;  /* 0x000000969818723c */ /* 0x040fe20000001818 */
[----:B------:R-:W-:Y:S07]  /*5b40*/  LDSM.16.M88.4 R148, [R190+0x4000] ;  /* 0x00400000be94783b */ /* 0x000fee0000000200 */
[C---:B------:R-:W-:Y:S01]  /*5b50*/  HMMA.16816.F32 R28, R152.reuse, R156, R28 ;  /* 0x0000009c981c723c */ /* 0x040fe2000000181c */
[----:B------:R-:W-:Y:S07]  /*5b60*/  LDSM.16.M88.4 R176, [R0+0xe100] ;  /* 0x00e1000000b0783b */ /* 0x000fee0000000200 */
[----:B------:R-:W-:Y:S01]  /*5b70*/  HMMA.16816.F32 R32, R152, R158, R32 ;  /* 0x0000009e9820723c */ /* 0x000fe20000001820 */
[----:B------:R-:W5:Y:S07]  /*5b80*/  LDSM.16.M88.4 R152, [R188+UR4+0xe100] ;  /* 0x00e10004bc98783b */ /* 0x000f6e0008000200 */
[C---:B-1----:R-:W-:Y:S01]  /*5b90*/  HMMA.16816.F32 R4, R164.reuse, R168, R4 ;  /* 0x000000a8a404723c */ /* 0x042fe20000001804 */
[----:B------:R-:W1:Y:S07]  /*5ba0*/  LDSM.16.M88.4 R156, [R188+UR4+0xe900] ;  /* 0x00e90004bc9c783b */ /* 0x000e6e0008000200 */
[C---:B------:R-:W-:Y:S01]  /*5bb0*/  HMMA.16816.F32 R8, R164.reuse, R170, R8 ;  /* 0x000000aaa408723c */ /* 0x040fe20000001808 */
[----:B------:R-:W-:Y:S07]  /*5bc0*/  LDSM.16.M88.4 R168, [R133+0xe100] ;  /* 0x00e1000085a8783b */ /* 0x000fee0000000200 */
[C---:B--2---:R-:W-:Y:S01]  /*5bd0*/  HMMA.16816.F32 R12, R164.reuse, R136, R12 ;  /* 0x00000088a40c723c */ /* 0x044fe2000000180c */
[----:B------:R-:W-:Y:S07]  /*5be0*/  LDSM.16.M88.4 R180, [R188+UR4+0x10100] ;  /* 0x01010004bcb4783b */ /* 0x000fee0008000200 */
[C---:B------:R-:W-:Y:S01]  /*5bf0*/  HMMA.16816.F32 R16, R164.reuse, R138, R16 ;  /* 0x0000008aa410723c */ /* 0x040fe20000001810 */
[----:B------:R-:W2:Y:S07]  /*5c00*/  LDSM.16.M88.4 R136, [R188+UR4+0xf100] ;  /* 0x00f10004bc88783b */ /* 0x000eae0008000200 */
[C---:B----4-:R-:W-:Y:S01]  /*5c10*/  HMMA.16816.F32 R20, R164.reuse, R140, R20 ;  /* 0x0000008ca414723c */ /* 0x050fe20000001814 */
[----:B------:R-:W0:Y:S07]  /*5c20*/  LDGDEPBAR ;  /* 0x00000000000079af */ /* 0x000e2e0000000000 */
[C---:B------:R-:W-:Y:S01]  /*5c30*/  HMMA.16816.F32 R24, R164.reuse, R142, R24 ;  /* 0x0000008ea418723c */ /* 0x040fe20000001818 */
[----:B------:R-:W4:Y:S07]  /*5c40*/  LDSM.16.M88.4 R140, [R186+0x4000] ;  /* 0x00400000ba8c783b */ /* 0x000f2e0000000200 */
[C---:B---3--:R-:W-:Y:S08]  /*5c50*/  HMMA.16816.F32 R28, R164.reuse, R144, R28 ;  /* 0x00000090a41c723c */ /* 0x048ff0000000181c */
[----:B------:R-:W-:Y:S01]  /*5c60*/  HMMA.16816.F32 R32, R164, R146, R32 ;  /* 0x00000092a420723c */ /* 0x000fe20000001820 */
[----:B------:R-:W3:Y:S07]  /*5c70*/  LDSM.16.M88.4 R144, [R133+0xf100] ;  /* 0x00f100008590783b */ /* 0x000eee0000000200 */
[C---:B-----5:R-:W-:Y:S01]  /*5c80*/  HMMA.16816.F32 R4, R148.reuse, R152, R4 ;  /* 0x000000989404723c */ /* 0x060fe20000001804 */
[----:B------:R-:W-:Y:S07]  /*5c90*/  LDSM.16.M88.4 R164, [R185+0x4000] ;  /* 0x00400000b9a4783b */ /* 0x000fee0000000200 */
[C---:B------:R-:W-:Y:S01]  /*5ca0*/  HMMA.16816.F32 R8, R148.reuse, R154, R8 ;  /* 0x0000009a9408723c */ /* 0x040fe20000001808 */
[----:B------:R-:W5:Y:S07]  /*5cb0*/  LDSM.16.M88.4 R152, [R133+0xf900] ;  /* 0x00f900008598783b */ /* 0x000f6e0000000200 */
[C---:B-1----:R-:W-:Y:S08]  /*5cc0*/  HMMA.16816.F32 R12, R148.reuse, R156, R12 ;  /* 0x0000009c940c723c */ /* 0x042ff0000000180c */
[C---:B------:R-:W-:Y:S01]  /*5cd0*/  HMMA.16816.F32 R16, R148.reuse, R158, R16 ;  /* 0x0000009e9410723c */ /* 0x040fe20000001810 */
[----:B------:R-:W-:Y:S07]  /*5ce0*/  LDSM.16.M88.4 R156, [R0+0xf900] ;  /* 0x00f90000009c783b */ /* 0x000fee0000000200 */
[C---:B--2---:R-:W-:Y:S08]  /*5cf0*/  HMMA.16816.F32 R20, R148.reuse, R136, R20 ;  /* 0x000000889414723c */ /* 0x044ff00000001814 */
[C---:B------:R-:W-:Y:S01]  /*5d00*/  HMMA.16816.F32 R24, R148.reuse, R138, R24 ;  /* 0x0000008a9418723c */ /* 0x040fe20000001818 */
[----:B------:R-:W1:Y:S07]  /*5d10*/  LDSM.16.M88.4 R136, [R0+0xe900] ;  /* 0x00e900000088783b */ /* 0x000e6e0000000200 */
[C---:B------:R-:W-:Y:S08]  /*5d20*/  HMMA.16816.F32 R28, R148.reuse, R160, R28 ;  /* 0x000000a0941c723c */ /* 0x040ff0000000181c */
[----:B------:R-:W-:Y:S01]  /*5d30*/  HMMA.16816.F32 R32, R148, R162, R32 ;  /* 0x000000a29420723c */ /* 0x000fe20000001820 */
[----:B------:R-:W2:Y:S07]  /*5d40*/  LDSM.16.M88.4 R148, [R0+0xf100] ;  /* 0x00f100000094783b */ /* 0x000eae0000000200 */
[C---:B----4-:R-:W-:Y:S01]  /*5d50*/  HMMA.16816.F32 R4, R140.reuse, R168, R4 ;  /* 0x000000a88c04723c */ /* 0x050fe20000001804 */
[----:B------:R-:W-:Y:S07]  /*5d60*/  LDSM.16.M88.4 R160, [R184+0x4000] ;  /* 0x00400000b8a0783b */ /* 0x000fee0000000200 */
[C---:B------:R-:W-:Y:S01]  /*5d70*/  HMMA.16816.F32 R8, R140.reuse, R170, R8 ;  /* 0x000000aa8c08723c */ /* 0x040fe20000001808 */
[----:B------:R-:W4:Y:S07]  /*5d80*/  LDSM.16.M88.4 R168, [R2+0xe100] ;  /* 0x00e1000002a8783b */ /* 0x000f2e0000000200 */
[C---:B------:R-:W-:Y:S08]  /*5d90*/  HMMA.16816.F32 R12, R140.reuse, R172, R12 ;  /* 0x000000ac8c0c723c */ /* 0x040ff0000000180c */
[C---:B------:R-:W-:Y:S01]  /*5da0*/  HMMA.16816.F32 R16, R140.reuse, R174, R16 ;  /* 0x000000ae8c10723c */ /* 0x040fe20000001810 */
[----:B------:R-:W-:Y:S07]  /*5db0*/  LDSM.16.M88.4 R172, [R190+0x8000] ;  /* 0x00800000beac783b */ /* 0x000fee0000000200 */
[C---:B---3--:R-:W-:Y:S08]  /*5dc0*/  HMMA.16816.F32 R20, R140.reuse, R144, R20 ;  /* 0x000000908c14723c */ /* 0x048ff00000001814 */
[C---:B------:R-:W-:Y:S01]  /*5dd0*/  HMMA.16816.F32 R24, R140.reuse, R146, R24 ;  /* 0x000000928c18723c */ /* 0x040fe20000001818 */
[----:B------:R-:W-:Y:S07]  /*5de0*/  LDSM.16.M88.4 R144, [R191+0xf100] ;  /* 0x00f10000bf90783b */ /* 0x000fee0000000200 */
[C---:B-----5:R-:W-:Y:S08]  /*5df0*/  HMMA.16816.F32 R28, R140.reuse, R152, R28 ;  /* 0x000000988c1c723c */ /* 0x060ff0000000181c */
[----:B------:R-:W-:Y:S01]  /*5e00*/  HMMA.16816.F32 R32, R140, R154, R32 ;  /* 0x0000009a8c20723c */ /* 0x000fe20000001820 */
[----:B------:R-:W3:Y:S07]  /*5e10*/  LDSM.16.M88.4 R140, [R191+0xe900] ;  /* 0x00e90000bf8c783b */ /* 0x000eee0000000200 */
[C---:B------:R-:W-:Y:S01]  /*5e20*/  HMMA.16816.F32 R4, R164.reuse, R176, R4 ;  /* 0x000000b0a404723c */ /* 0x040fe20000001804 */
[----:B------:R-:W5:Y:S07]  /*5e30*/  LDSM.16.M88.4 R152, [R191+0xf900] ;  /* 0x00f90000bf98783b */ /* 0x000f6e0000000200 */
        /* <DEDUP_REMOVED lines=8> */
[C---:B------:R-:W-:Y:S08]  /*5ec0*/  HMMA.16816.F32 R28, R164.reuse, R156, R28 ;  /* 0x0000009ca41c723c */ /* 0x040ff0000000181c */
[----:B------:R-:W-:Y:S01]  /*5ed0*/  HMMA.16816.F32 R32, R164, R158, R32 ;  /* 0x0000009ea420723c */ /* 0x000fe20000001820 */
[----:B------:R-:W1:Y:S07]  /*5ee0*/  LDSM.16.M88.4 R156, [R188+UR4+0x11900] ;  /* 0x01190004bc9c783b */ /* 0x000e6e0008000200 */
[C---:B----4-:R-:W-:Y:S01]  /*5ef0*/  HMMA.16816.F32 R4, R160.reuse, R168, R4 ;  /* 0x000000a8a004723c */ /* 0x050fe20000001804 */
[----:B------:R-:W4:Y:S07]  /*5f00*/  LDSM.16.M88.4 R164, [R186+0x8000] ;  /* 0x00800000baa4783b */ /* 0x000f2e0000000200 */
[C---:B------:R-:W-:Y:S01]  /*5f10*/  HMMA.16816.F32 R8, R160.reuse, R170, R8 ;  /* 0x000000aaa008723c */ /* 0x040fe20000001808 */
[----:B------:R-:W-:Y:S07]  /*5f20*/  LDSM.16.M88.4 R168, [R0+0x10100] ;  /* 0x0101000000a8783b */ /* 0x000fee0000000200 */
[C---:B---3--:R-:W-:Y:S08]  /*5f30*/  HMMA.16816.F32 R12, R160.reuse, R140, R12 ;  /* 0x0000008ca00c723c */ /* 0x048ff0000000180c */
[C---:B------:R-:W-:Y:S01]  /*5f40*/  HMMA.16816.F32 R16, R160.reuse, R142, R16 ;  /* 0x0000008ea010723c */ /* 0x040fe20000001810 */
[----:B------:R-:W3:Y:S07]  /*5f50*/  LDSM.16.M88.4 R140, [R133+0x10900] ;  /* 0x01090000858c783b */ /* 0x000eee0000000200 */
[C---:B------:R-:W-:Y:S08]  /*5f60*/  HMMA.16816.F32 R20, R160.reuse, R144, R20 ;  /* 0x00000090a014723c */ /* 0x040ff00000001814 */
[C---:B------:R-:W-:Y:S01]  /*5f70*/  HMMA.16816.F32 R24, R160.reuse, R146, R24 ;  /* 0x00000092a018723c */ /* 0x040fe20000001818 */
[----:B------:R-:W1:Y:S07]  /*5f80*/  LDSM.16.M88.4 R144, [R133+0x11100] ;  /* 0x011100008590783b */ /* 0x000e6e0000000200 */
[C---:B-----5:R-:W-:Y:S08]  /*5f90*/  HMMA.16816.F32 R28, R160.reuse, R152, R28 ;  /* 0x00000098a01c723c */ /* 0x060ff0000000181c */
[----:B------:R-:W-:Y:S01]  /*5fa0*/  HMMA.16816.F32 R32, R160, R154, R32 ;  /* 0x0000009aa020723c */ /* 0x000fe20000001820 */
[----:B------:R-:W5:Y:S07]  /*5fb0*/  LDSM.16.M88.4 R152, [R133+0x11900] ;  /* 0x011900008598783b */ /* 0x000f6e0000000200 */
[----:B------:R-:W3:Y:S01]  /*5fc0*/  LDSM.16.M88.4 R160, [R185+0x8000] ;  /* 0x00800000b9a0783b */ /* 0x000ee20000000200 */
        /* <DEDUP_REMOVED lines=9> */
[C---:B------:R-:W-:Y:S08]  /*6060*/  HMMA.16816.F32 R28, R172.reuse, R156, R28 ;  /* 0x0000009cac1c723c */ /* 0x040ff0000000181c */
[----:B------:R-:W-:Y:S01]  /*6070*/  HMMA.16816.F32 R32, R172, R158, R32 ;  /* 0x0000009eac20723c */ /* 0x000fe20000001820 */
[----:B------:R-:W1:Y:S07]  /*6080*/  LDSM.16.M88.4 R156, [R0+0x11900] ;  /* 0x01190000009c783b */ /* 0x000e6e0000000200 */
[----:B------:R-:W1:Y:S01]  /*6090*/  LDSM.16.M88.4 R172, [R184+0x8000] ;  /* 0x00800000b8ac783b */ /* 0x000e620000000200 */
[C---:B----4-:R-:W-:Y:S08]  /*60a0*/  HMMA.16816.F32 R4, R164.reuse, R176, R4 ;  /* 0x000000b0a404723c */ /* 0x050ff00000001804 */
[C---:B------:R-:W-:Y:S08]  /*60b0*/  HMMA.16816.F32 R8, R164.reuse, R178, R8 ;  /* 0x000000b2a408723c */ /* 0x040ff00000001808 */
[C---:B---3--:R-:W-:Y:S08]  /*60c0*/  HMMA.16816.F32 R12, R164.reuse, R140, R12 ;  /* 0x0000008ca40c723c */ /* 0x048ff0000000180c */
[C---:B------:R-:W-:Y:S01]  /*60d0*/  HMMA.16816.F32 R16, R164.reuse, R142, R16 ;  /* 0x0000008ea410723c */ /* 0x040fe20000001810 */
[----:B------:R-:W-:Y:S07]  /*60e0*/  LDSM.16.M88.4 R140, [R191+0x11100] ;  /* 0x01110000bf8c783b */ /* 0x000fee0000000200 */
        /* <DEDUP_REMOVED lines=11> */
[C---:B------:R-:W-:Y:S08]  /*61a0*/  HMMA.16816.F32 R28, R160.reuse, R156, R28 ;  /* 0x0000009ca01c723c */ /* 0x040ff0000000181c */
[----:B------:R-:W-:Y:S08]  /*61b0*/  HMMA.16816.F32 R32, R160, R158, R32 ;  /* 0x0000009ea020723c */ /* 0x000ff00000001820 */
[C---:B------:R-:W-:Y:S08]  /*61c0*/  HMMA.16816.F32 R4, R172.reuse, R180, R4 ;  /* 0x000000b4ac04723c */ /* 0x040ff00000001804 */
[C---:B------:R-:W-:Y:S08]  /*61d0*/  HMMA.16816.F32 R8, R172.reuse, R182, R8 ;  /* 0x000000b6ac08723c */ /* 0x040ff00000001808 */
[C---:B-1----:R-:W-:Y:S08]  /*61e0*/  HMMA.16816.F32 R12, R172.reuse, R136, R12 ;  /* 0x00000088ac0c723c */ /* 0x042ff0000000180c */
[C---:B------:R-:W-:Y:S01]  /*61f0*/  HMMA.16816.F32 R16, R172.reuse, R138, R16 ;  /* 0x0000008aac10723c */ /* 0x040fe20000001810 */
[----:B------:R1:W2:Y:S03]  /*6200*/  LDSM.16.M88.4 R136, [R191+0x11900] ;  /* 0x01190000bf88783b */ /* 0x0002a60000000200 */
[----:B------:R-:W-:Y:S02]  /*6210*/  FMUL.FTZ R165, R4, c[0x0][0x320] ;  /* 0x0000c80004a57a20 */ /* 0x000fe40000410000 */
[----:B------:R-:W-:Y:S02]  /*6220*/  FMUL.FTZ R167, R5, c[0x0][0x320] ;  /* 0x0000c80005a77a20 */ /* 0x000fe40000410000 */
[C---:B------:R-:W-:Y:S02]  /*6230*/  HMMA.16816.F32 R20, R172.reuse, R140, R20 ;  /* 0x0000008cac14723c */ /* 0x040fe40000001814 */
[----:B------:R-:W3:Y:S02]  /*6240*/  MUFU.TANH R165, R165 ;  /* 0x000000a500a57308 */ /* 0x000ee40000002400 */
[----:B------:R-:W-:Y:S02]  /*6250*/  FMUL.FTZ R2, R6, c[0x0][0x320] ;  /* 0x0000c80006027a20 */ /* 0x000fe40000410000 */
[----:B------:R-:W-:Y:S02]  /*6260*/  FMUL.FTZ R164, R7, c[0x0][0x320] ;  /* 0x0000c80007a47a20 */ /* 0x000fe40000410000 */
[C---:B------:R-:W-:Y:S04]  /*6270*/  HMMA.16816.F32 R24, R172.reuse, R142, R24 ;  /* 0x0000008eac18723c */ /* 0x040fe80000001818 */
[----:B------:R-:W4:Y:S01]  /*6280*/  MUFU.TANH R167, R167 ;  /* 0x000000a700a77308 */ /* 0x000f220000002400 */
[----:B------:R-:W-:Y:S02]  /*6290*/  FMUL.FTZ R169, R8, c[0x0][0x320] ;  /* 0x0000c80008a97a20 */ /* 0x000fe40000410000 */
[----:B------:R-:W-:Y:S02]  /*62a0*/  FMUL.FTZ R171, R9, c[0x0][0x320] ;  /* 0x0000c80009ab7a20 */ /* 0x000fe40000410000 */
[----:B------:R-:W-:Y:S03]  /*62b0*/  FMUL.FTZ R166, R10, c[0x0][0x320] ;  /* 0x0000c8000aa67a20 */ /* 0x000fe60000410000 */
[----:B------:R-:W-:Y:S02]  /*62c0*/  FMUL.FTZ R168, R11, c[0x0][0x320] ;  /* 0x0000c8000ba87a20 */ /* 0x000fe40000410000 */
[----:B------:R-:W3:Y:S01]  /*62d0*/  MUFU.TANH R2, R2 ;  /* 0x0000000200027308 */ /* 0x000ee20000002400 */
[----:B------:R-:W-:Y:S02]  /*62e0*/  FMUL.FTZ R181, R12, c[0x0][0x320] ;  /* 0x0000c8000cb57a20 */ /* 0x000fe40000410000 */
[----:B------:R-:W-:Y:S02]  /*62f0*/  FMUL.FTZ R225, R22, c[0x0][0x320] ;  /* 0x0000c80016e17a20 */ /* 0x000fe40000410000 */
[----:B------:R-:W-:Y:S02]  /*6300*/  FMUL.FTZ R179, R13, c[0x0][0x320] ;  /* 0x0000c8000db37a20 */ /* 0x000fe40000410000 */
[----:B------:R-:W-:Y:S02]  /*6310*/  FMUL.FTZ R178, R14, c[0x0][0x320] ;  /* 0x0000c8000eb27a20 */ /* 0x000fe40000410000 */
[----:B------:R-:W-:Y:S01]  /*6320*/  FMUL.FTZ R170, R15, c[0x0][0x320] ;  /* 0x0000c8000faa7a20 */ /* 0x000fe20000410000 */
[----:B-1----:R-:W1:Y:S01]  /*6330*/  MUFU.TANH R191, R225 ;  /* 0x000000e100bf7308 */ /* 0x002e620000002400 */
[C---:B--2---:R-:W-:Y:S03]  /*6340*/  HMMA.16816.F32 R28, R172.reuse, R136, R28 ;  /* 0x00000088ac1c723c */ /* 0x044fe6000000181c */
[----:B------:R-:W-:Y:S02]  /*6350*/  FMUL.FTZ R232, R27, c[0x0][0x320] ;  /* 0x0000c8001be87a20 */ /* 0x000fe40000410000 */
[----:B------:R-:W-:Y:S02]  /*6360*/  FMUL.FTZ R182, R16, c[0x0][0x320] ;  /* 0x0000c80010b67a20 */ /* 0x000fe40000410000 */
[----:B------:R-:W-:Y:S01]  /*6370*/  FMUL.FTZ R224, R17, c[0x0][0x320] ;  /* 0x0000c80011e07a20 */ /* 0x000fe20000410000 */
[----:B------:R-:W-:Y:S01]  /*6380*/  HMMA.16816.F32 R32, R172, R138, R32 ;  /* 0x0000008aac20723c */ /* 0x000fe20000001820 */
[----:B------:R2:W1:Y:S01]  /*6390*/  MUFU.TANH R225, R232 ;  /* 0x000000e800e17308 */ /* 0x0004620000002400 */
[----:B------:R-:W5:Y:S02]  /*63a0*/  SHFL.IDX PT, R173, R241, RZ, 0x1c1f ;  /* 0x001c1ffff1ad7589 */ /* 0x000f6400000e0000 */
[----:B------:R-:W-:Y:S02]  /*63b0*/  FMUL.FTZ R176, R18, c[0x0][0x320] ;  /* 0x0000c80012b07a20 */ /* 0x000fe40000410000 */
[----:B------:R-:W-:Y:S02]  /*63c0*/  FMUL.FTZ R177, R19, c[0x0][0x320] ;  /* 0x0000c80013b17a20 */ /* 0x000fe40000410000 */
[----:B------:R-:W-:Y:S03]  /*63d0*/  FMUL.FTZ R228, R20, c[0x0][0x320] ;  /* 0x0000c80014e47a20 */ /* 0x000fe60000410000 */
        /* <DEDUP_REMOVED lines=8> */
[----:B------:R-:W-:Y:S02]  /*6460*/  FMUL.FTZ R172, R29, c[0x0][0x320] ;  /* 0x0000c8001dac7a20 */ /* 0x000fe40000410000 */
[----:B------:R-:W-:Y:S01]  /*6470*/  FMUL.FTZ R231, R30, c[0x0][0x320] ;  /* 0x0000c8001ee77a20 */ /* 0x000fe20000410000 */
[-C--:B-----5:R-:W-:Y:S01]  /*6480*/  IADD3 R240, R238, R173.reuse, RZ ;  /* 0x000000adeef07210 */ /* 0x0a0fe20007ffe0ff */
[----:B------:R-:W-:Y:S01]  /*6490*/  FMUL.FTZ R175, R31, c[0x0][0x320] ;  /* 0x0000c8001faf7a20 */ /* 0x000fe20000410000 */
[----:B------:R-:W-:Y:S01]  /*64a0*/  IADD3 R239, R237, R173, RZ ;  /* 0x000000adedef7210 */ /* 0x000fe20007ffe0ff */
[----:B------:R-:W-:Y:S01]  /*64b0*/  FMUL.FTZ R236, R32, c[0x0][0x320] ;  /* 0x0000c80020ec7a20 */ /* 0x000fe20000410000 */
[----:B------:R-:W1:Y:S01]  /*64c0*/  MUFU.TANH R171, R171 ;  /* 0x000000ab00ab7308 */ /* 0x000e620000002400 */
[----:B------:R-:W-:Y:S02]  /*64d0*/  FMUL.FTZ R234, R33, c[0x0][0x320] ;  /* 0x0000c80021ea7a20 */ /* 0x000fe40000410000 */
[----:B------:R-:W-:Y:S02]  /*64e0*/  FMUL.FTZ R233, R34, c[0x0][0x320] ;  /* 0x0000c80022e97a20 */ /* 0x000fe40000410000 */
[----:B--2---:R-:W-:Y:S05]  /*64f0*/  FMUL.FTZ R232, R35, c[0x0][0x320] ;  /* 0x0000c80023e87a20 */ /* 0x004fea0000410000 */
[----:B------:R-:W2:Y:S10]  /*6500*/  MUFU.TANH R166, R166 ;  /* 0x000000a600a67308 */ /* 0x000eb40000002400 */
        /* <DEDUP_REMOVED lines=22> */
[----:B------:R-:W1:Y:S01]  /*6670*/  MUFU.TANH R232, R232 ;  /* 0x000000e800e87308 */ /* 0x000e620000002400 */
        /* <DEDUP_REMOVED lines=15> */
.L_x_1588:
[----:B------:R-:W-:Y:S04]  /*6770*/  MOV R0, c[0x0][0x32c] ;  /* 0x0000cb0000007a02 */ /* 0x000fe80000000f00 */
[----:B------:R-:W-:Y:S11]  /*6780*/  ISETP.NE.AND P0, PT, R0, 0x1, PT ;  /* 0x000000010000780c */ /* 0x000ff60003f05270 */
[----:B------:R-:W-:Y:S02]  /*6790*/  @!UPT UIADD3 URZ, URZ, URZ, URZ ;  /* 0x0000003f3f3ff290 */ /* 0x000fe4000fffe03f */
[----:B------:R-:W-:Y:S05]  /*67a0*/  @P0 IMAD.HI.U32 R0, R4, c[0x0][0x330], RZ ;  /* 0x0000cc0004000a27 */ /* 0x000fea00078e00ff */
[----:B------:R-:W-:Y:S02]  /*67b0*/  @P0 SHF.R.U32.HI R4, RZ, c[0x0][0x334], R0 ;  /* 0x0000cd00ff040a19 */ /* 0x000fe40000011600 */
.L_x_1589:
[----:B------:R-:W-:Y:S05]  /*67c0*/  BSYNC B0 ;  /* 0x0000000000007941 */ /* 0x000fea0003800000 */
.L_x_1587:
[----:B------:R-:W-:Y:S04]  /*67d0*/  IMAD R5, R4, c[0x0][0x32c], -R235 ;  /* 0x0000cb0004057a24 */ /* 0x000fe800078e0aeb */
[----:B------:R-:W-:Y:S05]  /*67e0*/  IMAD.IADD R0, R5, 0x1, -R208 ;  /* 0x0000000105007824 */ /* 0x000fea00078e0ad0 */
[----:B------:R-:W-:Y:S02]  /*67f0*/  IADD3 R5, R0, c[0x0][0x32c], RZ ;  /* 0x0000cb0000057a10 */ /* 0x000fe40007ffe0ff */
[----:B------:R-:W-:Y:S02]  /*6800*/  IMNMX R239, R239, R0, !PT ;  /* 0x00000000efef7217 */ /* 0x000fe40007800200 */
[----:B------:R-:W-:Y:S02]  /*6810*/  IMNMX R240, R240, R5, PT ;  /* 0x00000005f0f07217 */ /* 0x000fe40003800200 */
.L_x_1586:
[----:B--234-:R-:W-:Y:S01]  /*6820*/  ISETP.GT.AND P0, PT, R214, -0x1, PT ;  /* 0xffffffffd600780c */ /* 0x01cfe20003f04270 */
[----:B------:R-:W2:Y:S03]  /*6830*/  SHFL.IDX PT, R6, R241, 0x1, 0x1c1f ;  /* 0x003c1f00f1067f89 */ /* 0x000ea600000e0000 */
[C---:B------:R-:W-:Y:S02]  /*6840*/  ISETP.GT.AND P4, PT, R239.reuse, 0x1, P0 ;  /* 0x00000001ef00780c */ /* 0x040fe40000784270 */
[----:B------:R-:W-:Y:S02]  /*6850*/  ISETP.GT.AND P5, PT, R239, RZ, P0 ;  /* 0x000000ffef00720c */ /* 0x000fe400007a4270 */
[C---:B------:R-:W-:Y:S02]  /*6860*/  ISETP.LT.OR P4, PT, R240.reuse, 0x2, P4 ;  /* 0x00000002f000780c */ /* 0x040fe40002781670 */
[C---:B------:R-:W-:Y:S02]  /*6870*/  ISETP.LT.OR P5, PT, R240.reuse, 0x1, P5 ;  /* 0x00000001f000780c */ /* 0x040fe40002fa1670 */
[----:B------:R-:W-:Y:S02]  /*6880*/  FSEL R9, R167, -INF , !P4 ;  /* 0xff800000a7097808 */ /* 0x000fe40006000000 */
[C---:B------:R-:W-:Y:S02]  /*6890*/  ISETP.GT.AND P4, PT, R239.reuse, 0x10, P0 ;  /* 0x00000010ef00780c */ /* 0x040fe40000784270 */
[----:B------:R-:W-:Y:S02]  /*68a0*/  ISETP.GT.AND P6, PT, R239, 0x8, P0 ;  /* 0x00000008ef00780c */ /* 0x000fe400007c4270 */
[----:B------:R-:W-:Y:S02]  /*68b0*/  ISETP.LT.OR P4, PT, R240, 0x11, P4 ;  /* 0x00000011f000780c */ /* 0x000fe40002781670 */
[----:B------:R-:W-:Y:S02]  /*68c0*/  FSEL R11, R165, -INF , !P5 ;  /* 0xff800000a50b7808 */ /* 0x000fe40006800000 */
[----:B------:R-:W-:Y:S02]  /*68d0*/  ISETP.GT.AND P5, PT, R239, 0x9, P0 ;  /* 0x00000009ef00780c */ /* 0x000fe400007a4270 */
[----:B-1----:R-:W-:Y:S01]  /*68e0*/  FSEL R161, R181, -INF , !P4 ;  /* 0xff800000b5a17808 */ /* 0x002fe20006000000 */
[--C-:B--2---:R-:W-:Y:S01]  /*68f0*/  IMAD.IADD R0, R238, 0x1, R6.reuse ;  /* 0x00000001ee007824 */ /* 0x104fe200078e0206 */
[----:B------:R-:W-:Y:S01]  /*6900*/  ISETP.GT.AND P4, PT, R239, 0x19, P0 ;  /* 0x00000019ef00780c */ /* 0x000fe20000784270 */
[----:B------:R-:W-:Y:S01]  /*6910*/  IMAD.IADD R4, R237, 0x1, R6 ;  /* 0x00000001ed047824 */ /* 0x000fe200078e0206 */
[C---:B------:R-:W-:Y:S02]  /*6920*/  ISETP.LT.OR P6, PT, R240.reuse, 0x9, P6 ;  /* 0x00000009f000780c */ /* 0x040fe400037c1670 */
[C---:B------:R-:W-:Y:S02]  /*6930*/  ISETP.LT.OR P5, PT, R240.reuse, 0xa, P5 ;  /* 0x0000000af000780c */ /* 0x040fe40002fa1670 */
[----:B------:R-:W-:Y:S02]  /*6940*/  ISETP.LT.OR P4, PT, R240, 0x1a, P4 ;  /* 0x0000001af000780c */ /* 0x000fe40002781670 */
[----:B------:R-:W-:Y:S02]  /*6950*/  FSEL R5, R169, -INF , !P6 ;  /* 0xff800000a9057808 */ /* 0x000fe40007000000 */
[----:B------:R-:W-:Y:S02]  /*6960*/  ISETP.GT.AND P6, PT, R239, 0x11, P0 ;  /* 0x00000011ef00780c */ /* 0x000fe400007c4270 */
[----:B------:R-:W-:Y:S02]  /*6970*/  FSEL R7, R171, -INF , !P5 ;  /* 0xff800000ab077808 */ /* 0x000fe40006800000 */
[C---:B------:R-:W-:Y:S02]  /*6980*/  ISETP.GT.AND P5, PT, R239.reuse, 0x18, P0 ;  /* 0x00000018ef00780c */ /* 0x040fe400007a4270 */
        /* <DEDUP_REMOVED lines=45> */
.L_x_1592:
[----:B------:R-:W-:Y:S04]  /*6c60*/  MOV R6, c[0x0][0x32c] ;  /* 0x0000cb0000067a02 */ /* 0x000fe80000000f00 */
[----:B------:R-:W-:Y:S11]  /*6c70*/  ISETP.NE.AND P4, PT, R6, 0x1, PT ;  /* 0x000000010600780c */ /* 0x000ff60003f85270 */
[----:B------:R-:W-:Y:S02]  /*6c80*/  @!UPT UIADD3 URZ, URZ, URZ, URZ ;  /* 0x0000003f3f3ff290 */ /* 0x000fe4000fffe03f */
[----:B------:R-:W-:Y:S05]  /*6c90*/  @P4 IMAD.HI.U32 R6, R8, c[0x0][0x330], RZ ;  /* 0x0000cc0008064a27 */ /* 0x000fea00078e00ff */
[----:B------:R-:W-:Y:S02]  /*6ca0*/  @P4 SHF.R.U32.HI R8, RZ, c[0x0][0x334], R6 ;  /* 0x0000cd00ff084a19 */ /* 0x000fe40000011606 */
.L_x_1593:
[----:B------:R-:W-:Y:S05]  /*6cb0*/  BSYNC B0 ;  /* 0x0000000000007941 */ /* 0x000fea0003800000 */
.L_x_1591:
[----:B------:R-:W-:Y:S04]  /*6cc0*/  IMAD R235, R8, c[0x0][0x32c], -R235 ;  /* 0x0000cb0008eb7a24 */ /* 0x000fe800078e0aeb */
[----:B------:R-:W-:Y:S05]  /*6cd0*/  IMAD.IADD R235, R235, 0x1, -R208 ;  /* 0x00000001ebeb7824 */ /* 0x000fea00078e0ad0 */
[----:B------:R-:W-:Y:S02]  /*6ce0*/  IADD3 R13, R235, c[0x0][0x32c], RZ ;  /* 0x0000cb00eb0d7a10 */ /* 0x000fe40007ffe0ff */
[----:B------:R-:W-:Y:S02]  /*6cf0*/  IMNMX R4, R4, R235, !PT ;  /* 0x000000eb04047217 */ /* 0x000fe40007800200 */
[----:B------:R-:W-:Y:S02]  /*6d00*/  IMNMX R0, R0, R13, PT ;  /* 0x0000000d00007217 */ /* 0x000fe40003800200 */
.L_x_1590:
[----:B------:R-:W-:Y:S01]  /*6d10*/  FMNMX.FTZ R6, R11, R132, !PT ;  /* 0x000000840b067209 */ /* 0x000fe20007810000 */
[----:B------:R-:W-:Y:S04]  /*6d20*/  DEPBAR.LE SB0, 0x2 ;  /* 0x000080800000791a */ /* 0x000fe80000000000 */
[----:B------:R-:W-:Y:S01]  /*6d30*/  FMNMX.FTZ R6, R9, R6, !PT ;  /* 0x0000000609067209 */ /* 0x000fe20007810000 */
[----:B------:R-:W-:Y:S01]  /*6d40*/  BAR.SYNC.DEFER_BLOCKING 0x0 ;  /* 0x0000000000007b1d */ /* 0x000fe20000010000 */
[C---:B------:R-:W-:Y:S01]  /*6d50*/  ISETP.GT.AND P6, PT, R4.reuse, RZ, P0 ;  /* 0x000000ff0400720c */ /* 0x040fe200007c4270 */
[----:B------:R-:W-:Y:S01]  /*6d60*/  UIADD3 UR12, UR5, 0x1, URZ ;  /* 0x00000001050c7890 */ /* 0x000fe2000fffe03f */
[----:B------:R-:W-:Y:S01]  /*6d70*/  FMNMX.FTZ R6, R5, R6, !PT ;  /* 0x0000000605067209 */ /* 0x000fe20007810000 */
[----:B------:R-:W-:Y:S01]  /*6d80*/  UISETP.GE.AND UP0, UPT, UR5, 0x1, UPT ;  /* 0x000000010500788c */ /* 0x000fe2000bf06270 */
[----:B------:R-:W-:Y:S02]  /*6d90*/  ISETP.GT.AND P5, PT, R4, 0x1, P0 ;  /* 0x000000010400780c */ /* 0x000fe400007a4270 */
[----:B------:R-:W-:Y:S01]  /*6da0*/  FMNMX.FTZ R6, R7, R6, !PT ;  /* 0x0000000607067209 */ /* 0x000fe20007810000 */
[----:B------:R-:W-:Y:S01]  /*6db0*/  USEL UR5, UR12, URZ, !UP0 ;  /* 0x0000003f0c057287 */ /* 0x000fe2000c000000 */
[----:B------:R-:W-:Y:S02]  /*6dc0*/  ISETP.LT.OR P6, PT, R0, 0x1, P6 ;  /* 0x000000010000780c */ /* 0x000fe400037c1670 */
[----:B------:R-:W-:Y:S02]  /*6dd0*/  FMNMX.FTZ R6, R161, R6, !PT ;  /* 0x00000006a1067209 */ /* 0x000fe40007810000 */
[----:B------:R-:W-:Y:S02]  /*6de0*/  FSEL R10, R2, -INF , !P6 ;  /* 0xff800000020a7808 */ /* 0x000fe40007000000 */
[----:B------:R-:W-:Y:S02]  /*6df0*/  ISETP.GT.AND P4, PT, R4, 0x8, P0 ;  /* 0x000000080400780c */ /* 0x000fe40000784270 */
[----:B------:R-:W-:Y:S02]  /*6e00*/  ISETP.LT.OR P5, PT, R0, 0x2, P5 ;  /* 0x000000020000780c */ /* 0x000fe40002fa1670 */
[----:B------:R-:W-:Y:S02]  /*6e10*/  FMNMX.FTZ R13, R10, R3, !PT ;  /* 0x000000030a0d7209 */ /* 0x000fe40007810000 */
[----:B------:R-:W-:Y:S02]  /*6e20*/  FMNMX.FTZ R6, R167, R6, !PT ;  /* 0x00000006a7067209 */ /* 0x000fe40007810000 */
[----:B------:R-:W-:Y:S01]  /*6e30*/  ISETP.GT.AND P6, PT, R4, 0x9, P0 ;  /* 0x000000090400780c */ /* 0x000fe200007c4270 */
[----:B------:R-:W-:Y:S01]  /*6e40*/  LDSM.16.MT88.4 R28, [R134+UR4+0x100] ;  /* 0x00010004861c783b */ /* 0x000fe20008004200 */
[----:B------:R-:W-:Y:S02]  /*6e50*/  ISETP.LT.OR P4, PT, R0, 0x9, P4 ;  /* 0x000000090000780c */ /* 0x000fe40002781670 */
[----:B------:R-:W-:Y:S02]  /*6e60*/  FSEL R164, R164, -INF , !P5 ;  /* 0xff800000a4a47808 */ /* 0x000fe40006800000 */
[----:B------:R-:W-:Y:S02]  /*6e70*/  FSEL R8, R166, -INF , !P4 ;  /* 0xff800000a6087808 */ /* 0x000fe40006000000 */
[----:B------:R-:W-:Y:S02]  /*6e80*/  FMNMX.FTZ R6, R163, R6, !PT ;  /* 0x00000006a3067209 */ /* 0x000fe40007810000 */
[----:B------:R-:W-:Y:S02]  /*6e90*/  ISETP.GT.AND P5, PT, R4, 0x10, P0 ;  /* 0x000000100400780c */ /* 0x000fe400007a4270 */
[----:B------:R-:W-:Y:S02]  /*6ea0*/  ISETP.LT.OR P6, PT, R0, 0xa, P6 ;  /* 0x0000000a0000780c */ /* 0x000fe400037c1670 */
[----:B------:R-:W-:Y:S02]  /*6eb0*/  FMNMX.FTZ R13, R164, R13, !PT ;  /* 0x0000000da40d7209 */ /* 0x000fe40007810000 */
[----:B------:R-:W-:Y:S02]  /*6ec0*/  FMNMX.FTZ R2, R165, R6, !PT ;  /* 0x00000006a5027209 */ /* 0x000fe40007810000 */
[----:B------:R-:W-:Y:S02]  /*6ed0*/  FSEL R6, R168, -INF , !P6 ;  /* 0xff800000a8067808 */ /* 0x000fe40007000000 */
[----:B------:R-:W-:Y:S02]  /*6ee0*/  FMNMX.FTZ R13, R8, R13, !PT ;  /* 0x0000000d080d7209 */ /* 0x000fe40007810000 */
[----:B------:R-:W-:Y:S02]  /*6ef0*/  ISETP.GT.AND P4, PT, R4, 0x11, P0 ;  /* 0x000000110400780c */ /* 0x000fe40000784270 */
[----:B------:R-:W-:Y:S02]  /*6f00*/  ISETP.LT.OR P5, PT, R0, 0x11, P5 ;  /* 0x000000110000780c */ /* 0x000fe40002fa1670 */
[----:B------:R-:W-:Y:S02]  /*6f10*/  FMNMX.FTZ R15, R6, R13, !PT ;  /* 0x0000000d060f7209 */ /* 0x000fe40007810000 */
[----:B------:R-:W-:Y:S02]  /*6f20*/  FSEL R178, R178, -INF , !P5 ;  /* 0xff800000b2b27808 */ /* 0x000fe40006800000 */
[----:B------:R-:W-:Y:S02]  /*6f30*/  ISETP.GT.AND P6, PT, R4, 0x18, P0 ;  /* 0x000000180400780c */ /* 0x000fe400007c4270 */
[----:B------:R-:W-:Y:S02]  /*6f40*/  ISETP.LT.OR P4, PT, R0, 0x12, P4 ;  /* 0x000000120000780c */ /* 0x000fe40002781670 */
[----:B------:R-:W-:Y:S02]  /*6f50*/  FMNMX.FTZ R15, R178, R15, !PT ;  /* 0x0000000fb20f7209 */ /* 0x000fe40007810000 */
[----:B------:R-:W-:Y:S02]  /*6f60*/  FMNMX.FTZ R2, R169, R2, !PT ;  /* 0x00000002a9027209 */ /* 0x000fe40007810000 */
[----:B------:R-:W-:Y:S02]  /*6f70*/  ISETP.GT.AND P5, PT, R4, 0x19, P0 ;  /* 0x000000190400780c */ /* 0x000fe400007a4270 */
[----:B------:R-:W-:Y:S02]  /*6f80*/  FSEL R166, R170, -INF , !P4 ;  /* 0xff800000aaa67808 */ /* 0x000fe40006000000 */
[----:B------:R-:W-:Y:S02]  /*6f90*/  ISETP.LT.OR P6, PT, R0, 0x19, P6 ;  /* 0x000000190000780c */ /* 0x000fe400037c1670 */
[----:B------:R-:W-:Y:S02]  /*6fa0*/  FMNMX.FTZ R2, R173, R2, !PT ;  /* 0x00000002ad027209 */ /* 0x000fe40007810000 */
[----:B------:R-:W-:Y:S02]  /*6fb0*/  ISETP.GT.AND P4, PT, R4, 0x20, P0 ;  /* 0x000000200400780c */ /* 0x000fe40000784270 */
[----:B------:R-:W-:Y:S02]  /*6fc0*/  ISETP.LT.OR P5, PT, R0, 0x1a, P5 ;  /* 0x0000001a0000780c */ /* 0x000fe40002fa1670 */
[----:B------:R-:W-:Y:S02]  /*6fd0*/  FSEL R176, R176, -INF , !P6 ;  /* 0xff800000b0b07808 */ /* 0x000fe40007000000 */
[----:B------:R-:W-:Y:S02]  /*6fe0*/  FMNMX.FTZ R15, R166, R15, !PT ;  /* 0x0000000fa60f7209 */ /* 0x000fe40007810000 */
[----:B------:R-:W-:Y:S02]  /*6ff0*/  FMNMX.FTZ R2, R171, R2, !PT ;  /* 0x00000002ab027209 */ /* 0x000fe40007810000 */
[----:B------:R-:W-:Y:S02]  /*7000*/  FSEL R168, R177, -INF , !P5 ;  /* 0xff800000b1a87808 */ /* 0x000fe40006800000 */
[----:B------:R-:W-:Y:S02]  /*7010*/  ISETP.GT.AND P6, PT, R4, 0x21, P0 ;  /* 0x000000210400780c */ /* 0x000fe400007c4270 */
[----:B------:R-:W-:Y:S02]  /*7020*/  ISETP.LT.OR P4, PT, R0, 0x21, P4 ;  /* 0x000000210000780c */ /* 0x000fe40002781670 */
        /* <DEDUP_REMOVED lines=8> */
[----:B------:R-:W-:Y:S02]  /*70b0*/  FMNMX.FTZ R15, R174, R15, !PT ;  /* 0x0000000fae0f7209 */ /* 0x000fe40007810000 */
[----:B------:R-:W-:Y:S02]  /*70c0*/  ISETP.GT.AND P4, PT, R4, 0x29, P0 ;  /* 0x000000290400780c */ /* 0x000fe40000784270 */
[C---:B------:R-:W-:Y:S02]  /*70d0*/  ISETP.LT.OR P5, PT, R0.reuse, 0x29, P5 ;  /* 0x000000290000780c */ /* 0x040fe40002fa1670 */
[----:B------:R-:W-:Y:S02]  /*70e0*/  FMNMX.FTZ R2, R147, R2, !PT ;  /* 0x0000000293027209 */ /* 0x000fe40007810000 */
[----:B------:R-:W-:Y:S02]  /*70f0*/  ISETP.LT.OR P4, PT, R0, 0x2a, P4 ;  /* 0x0000002a0000780c */ /* 0x000fe40002781670 */
[----:B------:R-:W-:Y:S02]  /*7100*/  ISETP.GT.AND P6, PT, R4, 0x30, P0 ;  /* 0x000000300400780c */ /* 0x000fe400007c4270 */
[----:B------:R-:W-:Y:S02]  /*7110*/  FSEL R170, R226, -INF , !P5 ;  /* 0xff800000e2aa7808 */ /* 0x000fe40006800000 */
[----:B------:R-:W-:Y:S02]  /*7120*/  FMNMX.FTZ R15, R172, R15, !PT ;  /* 0x0000000fac0f7209 */ /* 0x000fe40007810000 */
[----:B------:R-:W-:Y:S02]  /*7130*/  FMNMX.FTZ R2, R145, R2, !PT ;  /* 0x0000000291027209 */ /* 0x000fe40007810000 */
[----:B------:R-:W-:Y:S02]  /*7140*/  FSEL R150, R225, -INF , !P4 ;  /* 0xff800000e1967808 */ /* 0x000fe40006000000 */
[----:B------:R-:W-:Y:S02]  /*7150*/  ISETP.LT.OR P6, PT, R0, 0x31, P6 ;  /* 0x000000310000780c */ /* 0x000fe400037c1670 */
[----:B------:R-:W-:Y:S02]  /*7160*/  FMNMX.FTZ R15, R170, R15, !PT ;  /* 0x0000000faa0f7209 */ /* 0x000fe40007810000 */
[----:B------:R-:W-:Y:S02]  /*7170*/  ISETP.GT.AND P5, PT, R4, 0x31, P0 ;  /* 0x000000310400780c */ /* 0x000fe400007a4270 */
[----:B------:R-:W-:Y:S02]  /*7180*/  FMNMX.FTZ R13, R143, R2, !PT ;  /* 0x000000028f0d7209 */ /* 0x000fe40007810000 */
[----:B------:R-:W-:Y:S02]  /*7190*/  FSEL R146, R231, -INF , !P6 ;  /* 0xff800000e7927808 */ /* 0x000fe40007000000 */
[----:B------:R-:W-:Y:S01]  /*71a0*/  FMNMX.FTZ R15, R150, R15, !PT ;  /* 0x0000000f960f7209 */ /* 0x000fe20007810000 */
[----:B------:R-:W1:Y:S01]  /*71b0*/  SHFL.BFLY PT, R2, R13, 0x2, 0x1f ;  /* 0x0c401f000d027f89 */ /* 0x000e6200000e0000 */
        /* <DEDUP_REMOVED lines=9> */
[----:B------:R-:W-:Y:S02]  /*7250*/  FMNMX.FTZ R19, R142, R15, !PT ;  /* 0x0000000f8e137209 */ /* 0x000fe40007810000 */
[----:B------:R-:W-:Y:S02]  /*7260*/  FSEL R140, R232, -INF , !P0 ;  /* 0xff800000e88c7808 */ /* 0x000fe40004000000 */
[----:B------:R-:W-:Y:S02]  /*7270*/  IADD3 R16, R134, UR4, RZ ;  /* 0x0000000486107c10 */ /* 0x000fe4000fffe0ff */
[----:B------:R-:W-:Y:S02]  /*7280*/  FMNMX.FTZ R17, R140, R19, !PT ;  /* 0x000000138c117209 */ /* 0x000fe40007810000 */
[----:B-1----:R-:W-:Y:S02]  /*7290*/  FMNMX.FTZ R4, R13, R2, !PT ;  /* 0x000000020d047209 */ /* 0x002fe40007810000 */
[----:B------:R-:W-:Y:S01]  /*72a0*/  IADD3 R152, R187, R16, RZ ;  /* 0x00000010bb987210 */ /* 0x000fe20007ffe0ff */
[----:B------:R-:W1:Y:S08]  /*72b0*/  SHFL.BFLY PT, R0, R17, 0x2, 0x1f ;  /* 0x0c401f0011007f89 */ /* 0x000e7000000e0000 */
[----:B------:R-:W2:Y:S01]  /*72c0*/  SHFL.BFLY PT, R15, R4, 0x1, 0x1f ;  /* 0x0c201f00040f7f89 */ /* 0x000ea200000e0000 */
[----:B-1----:R-:W-:Y:S07]  /*72d0*/  FMNMX.FTZ R13, R17, R0, !PT ;  /* 0x00000000110d7209 */ /* 0x002fee0007810000 */
[----:B------:R-:W1:Y:S01]  /*72e0*/  SHFL.BFLY PT, R0, R13, 0x1, 0x1f ;  /* 0x0c201f000d007f89 */ /* 0x000e6200000e0000 */
[----:B--2---:R-:W-:Y:S04]  /*72f0*/  FMNMX.FTZ R2, R4, R15, !PT ;  /* 0x0000000f04027209 */ /* 0x004fe80007810000 */
[C---:B------:R-:W-:Y:S01]  /*7300*/  FSETP.NEU.FTZ.AND P0, PT, R2.reuse, -INF , PT ;  /* 0xff8000000200780b */ /* 0x040fe20003f1d000 */
[----:B------:R-:W-:Y:S05]  /*7310*/  FMUL.FTZ R148, R2, c[0x0][0x2d0] ;  /* 0x0000b40002947a20 */ /* 0x000fea0000410000 */
[----:B------:R-:W-:Y:S05]  /*7320*/  FSEL R148, R148, RZ, P0 ;  /* 0x000000ff94947208 */ /* 0x000fea0000000000 */
[--C-:B------:R-:W-:Y:S01]  /*7330*/  FFMA.FTZ R158, R5, c[0x0][0x2d0], -R148.reuse ;  /* 0x0000b400059e7a23 */ /* 0x100fe20000010894 */
[----:B------:R-:W-:Y:S01]  /*7340*/  FSEL R5, R2, RZ, P0 ;  /* 0x000000ff02057208 */ /* 0x000fe20000000000 */
[--C-:B------:R-:W-:Y:S02]  /*7350*/  FFMA.FTZ R160, R11, c[0x0][0x2d0], -R148.reuse ;  /* 0x0000b4000ba07a23 */ /* 0x100fe40000010894 */
[----:B------:R-:W-:Y:S01]  /*7360*/  FFMA.FTZ R159, R9, c[0x0][0x2d0], -R148 ;  /* 0x0000b400099f7a23 */ /* 0x000fe20000010894 */
[----:B-1----:R-:W-:Y:S01]  /*7370*/  FMNMX.FTZ R0, R13, R0, !PT ;  /* 0x000000000d007209 */ /* 0x002fe20007810000 */
[----:B------:R-:W-:Y:S01]  /*7380*/  FADD.FTZ R4, -R5, R132 ;  /* 0x0000008405047221 */ /* 0x000fe20000010100 */
[----:B------:R-:W1:Y:S01]  /*7390*/  LDSM.16.MT88.4 R12, [R135+UR4+0x100] ;  /* 0x00010004870c783b */ /* 0x000e620008004200 */
[--C-:B------:R-:W-:Y:S01]  /*73a0*/  FFMA.FTZ R155, R7, c[0x0][0x2d0], -R148.reuse ;  /* 0x0000b400079b7a23 */ /* 0x100fe20000010894 */
[C---:B------:R-:W-:Y:S01]  /*73b0*/  FSETP.NEU.FTZ.AND P0, PT, R0.reuse, -INF , PT ;  /* 0xff8000000000780b */ /* 0x040fe20003f1d000 */
[----:B------:R-:W-:Y:S01]  /*73c0*/  FMUL.FTZ R141, R0, c[0x0][0x2d0] ;  /* 0x0000b400008d7a20 */ /* 0x000fe20000410000 */
[----:B------:R-:W-:Y:S01]  /*73d0*/  MUFU.EX2 R160, R160 ;  /* 0x000000a000a07308 */ /* 0x000fe20000000800 */
[----:B------:R-:W-:Y:S01]  /*73e0*/  FMUL.FTZ R132, R4, c[0x0][0x2d0] ;  /* 0x0000b40004847a20 */ /* 0x000fe20000410000 */
[----:B------:R-:W-:Y:S01]  /*73f0*/  FSEL R4, R0, RZ, P0 ;  /* 0x000000ff00047208 */ /* 0x000fe20000000000 */
[--C-:B------:R-:W-:Y:S01]  /*7400*/  FFMA.FTZ R177, R147, c[0x0][0x2d0], -R148.reuse ;  /* 0x0000b40093b17a23 */ /* 0x100fe20000010894 */
[----:B------:R-:W-:Y:S01]  /*7410*/  FSEL R141, R141, RZ, P0 ;  /* 0x000000ff8d8d7208 */ /* 0x000fe20000000000 */
[--C-:B------:R-:W-:Y:S02]  /*7420*/  FFMA.FTZ R179, R145, c[0x0][0x2d0], -R148.reuse ;  /* 0x0000b40091b37a23 */ /* 0x100fe40000010894 */
[----:B------:R-:W-:Y:S02]  /*7430*/  FADD.FTZ R4, -R4, R3 ;  /* 0x0000000304047221 */ /* 0x000fe40000010100 */
[--C-:B------:R-:W-:Y:S01]  /*7440*/  FFMA.FTZ R157, R10, c[0x0][0x2d0], -R141.reuse ;  /* 0x0000b4000a9d7a23 */ /* 0x100fe2000001088d */
[----:B------:R-:W2:Y:S01]  /*7450*/  MUFU.EX2 R159, R159 ;  /* 0x0000009f009f7308 */ /* 0x000ea20000000800 */
[--C-:B------:R-:W-:Y:S02]  /*7460*/  FFMA.FTZ R156, R164, c[0x0][0x2d0], -R141.reuse ;  /* 0x0000b400a49c7a23 */ /* 0x100fe4000001088d */
[--C-:B------:R-:W-:Y:S02]  /*7470*/  FFMA.FTZ R153, R8, c[0x0][0x2d0], -R141.reuse ;  /* 0x0000b40008997a23 */ /* 0x100fe4000001088d */
[--C-:B------:R-:W-:Y:S02]  /*7480*/  FFMA.FTZ R154, R6, c[0x0][0x2d0], -R141.reuse ;  /* 0x0000b400069a7a23 */ /* 0x100fe4000001088d */
[----:B------:R-:W-:Y:S01]  /*7490*/  FMUL.FTZ R3, R4, c[0x0][0x2d0] ;  /* 0x0000b40004037a20 */ /* 0x000fe20000410000 */
[----:B------:R-:W-:Y:S01]  /*74a0*/  IADD3 R4, R135, UR4, RZ ;  /* 0x0000000487047c10 */ /* 0x000fe2000fffe0ff */
[--C-:B------:R-:W-:Y:S01]  /*74b0*/  FFMA.FTZ R175, R150, c[0x0][0x2d0], -R141.reuse ;  /* 0x0000b40096af7a23 */ /* 0x100fe2000001088d */
[----:B------:R-:W-:Y:S01]  /*74c0*/  MUFU.EX2 R158, R158 ;  /* 0x0000009e009e7308 */ /* 0x000fe20000000800 */
[--C-:B------:R-:W-:Y:S01]  /*74d0*/  FFMA.FTZ R181, R146, c[0x0][0x2d0], -R141.reuse ;  /* 0x0000b40092b57a23 */ /* 0x100fe2000001088d */
[----:B------:R-:W-:Y:S01]  /*74e0*/  IADD3 R133, R187, R4, RZ ;  /* 0x00000004bb857210 */ /* 0x000fe20007ffe0ff */
[--C-:B------:R-:W-:Y:S02]  /*74f0*/  FFMA.FTZ R182, R144, c[0x0][0x2d0], -R141.reuse ;  /* 0x0000b40090b67a23 */ /* 0x100fe4000001088d */
[----:B------:R-:W-:Y:S01]  /*7500*/  LDSM.16.MT88.4 R144, [R135+UR4+0x3900] ;  /* 0x003900048790783b */ /* 0x000fe20008004200 */
[--C-:B------:R-:W-:Y:S02]  /*7510*/  FFMA.FTZ R183, R142, c[0x0][0x2d0], -R141.reuse ;  /* 0x0000b4008eb77a23 */ /* 0x100fe4000001088d */
[--C-:B------:R-:W-:Y:S02]  /*7520*/  FFMA.FTZ R161, R161, c[0x0][0x2d0], -R148.reuse ;  /* 0x0000b400a1a17a23 */ /* 0x100fe40000010894 */
[----:B------:R-:W3:Y:S01]  /*7530*/  MUFU.EX2 R155, R155 ;  /* 0x0000009b009b7308 */ /* 0x000ee20000000800 */
[--C-:B------:R-:W-:Y:S02]  /*7540*/  FFMA.FTZ R162, R167, c[0x0][0x2d0], -R148.reuse ;  /* 0x0000b400a7a27a23 */ /* 0x100fe40000010894 */
[----:B------:R-:W4:Y:S01]  /*7550*/  LDSM.16.MT88.4 R20, [R133+0x100] ;  /* 0x000100008514783b */ /* 0x000f220000004200 */
[----:B--2---:R-:W-:Y:S01]  /*7560*/  F2FP.PACK_AB R136, R159, R160 ;  /* 0x000000a09f88723e */ /* 0x004fe200000000ff */
[--C-:B------:R-:W-:Y:S02]  /*7570*/  FFMA.FTZ R163, R163, c[0x0][0x2d0], -R148.reuse ;  /* 0x0000b400a3a37a23 */ /* 0x100fe40000010894 */
[--C-:B------:R-:W-:Y:S02]  /*7580*/  FFMA.FTZ R164, R165, c[0x0][0x2d0], -R148.reuse ;  /* 0x0000b400a5a47a23 */ /* 0x100fe40000010894 */
[--C-:B------:R-:W-:Y:S01]  /*7590*/  FFMA.FTZ R165, R178, c[0x0][0x2d0], -R141.reuse ;  /* 0x0000b400b2a57a23 */ /* 0x100fe2000001088d */
[----:B------:R-:W2:Y:S01]  /*75a0*/  MUFU.EX2 R132, R132 ;  /* 0x0000008400847308 */ /* 0x000ea20000000800 */
[--C-:B------:R-:W-:Y:S02]  /*75b0*/  FFMA.FTZ R178, R151, c[0x0][0x2d0], -R148.reuse ;  /* 0x0000b40097b27a23 */ /* 0x100fe40000010894 */
[--C-:B------:R-:W-:Y:S02]  /*75c0*/  FFMA.FTZ R166, R166, c[0x0][0x2d0], -R141.reuse ;  /* 0x0000b400a6a67a23 */ /* 0x100fe4000001088d */
[--C-:B------:R-:W-:Y:S02]  /*75d0*/  FFMA.FTZ R167, R176, c[0x0][0x2d0], -R141.reuse ;  /* 0x0000b400b0a77a23 */ /* 0x100fe4000001088d */
[--C-:B------:R-:W-:Y:S02]  /*75e0*/  FFMA.FTZ R168, R168, c[0x0][0x2d0], -R141.reuse ;  /* 0x0000b400a8a87a23 */ /* 0x100fe4000001088d */
[--C-:B------:R-:W-:Y:S01]  /*75f0*/  FFMA.FTZ R169, R169, c[0x0][0x2d0], -R148.reuse ;  /* 0x0000b400a9a97a23 */ /* 0x100fe20000010894 */
[----:B------:R-:W-:Y:S01]  /*7600*/  MUFU.EX2 R157, R157 ;  /* 0x0000009d009d7308 */ /* 0x000fe20000000800 */
[--C-:B------:R-:W-:Y:S02]  /*7610*/  FFMA.FTZ R176, R173, c[0x0][0x2d0], -R148.reuse ;  /* 0x0000b400adb07a23 */ /* 0x100fe40000010894 */
[--C-:B------:R-:W-:Y:S01]  /*7620*/  FFMA.FTZ R171, R171, c[0x0][0x2d0], -R148.reuse ;  /* 0x0000b400abab7a23 */ /* 0x100fe20000010894 */
[----:B---3--:R-:W-:Y:S01]  /*7630*/  F2FP.PACK_AB R138, R155, R158 ;  /* 0x0000009e9b8a723e */ /* 0x008fe200000000ff */
[--C-:B------:R-:W-:Y:S02]  /*7640*/  FFMA.FTZ R173, R174, c[0x0][0x2d0], -R141.reuse ;  /* 0x0000b400aead7a23 */ /* 0x100fe4000001088d */
[--C-:B------:R-:W-:Y:S02]  /*7650*/  FFMA.FTZ R174, R149, c[0x0][0x2d0], -R148.reuse ;  /* 0x0000b40095ae7a23 */ /* 0x100fe40000010894 */
[----:B------:R-:W-:Y:S01]  /*7660*/  FFMA.FTZ R148, R143, c[0x0][0x2d0], -R148 ;  /* 0x0000b4008f947a23 */ /* 0x000fe20000010894 */
[----:B------:R-:W3:Y:S01]  /*7670*/  MUFU.EX2 R156, R156 ;  /* 0x0000009c009c7308 */ /* 0x000ee20000000800 */
[--C-:B------:R-:W-:Y:S02]  /*7680*/  FFMA.FTZ R172, R172, c[0x0][0x2d0], -R141.reuse ;  /* 0x0000b400acac7a23 */ /* 0x100fe4000001088d */
[--C-:B------:R-:W-:Y:S02]  /*7690*/  FFMA.FTZ R170, R170, c[0x0][0x2d0], -R141.reuse ;  /* 0x0000b400aaaa7a23 */ /* 0x100fe4000001088d */
[C---:B--2---:R-:W-:Y:S02]  /*76a0*/  FMUL.FTZ R4, R132.reuse, R128 ;  /* 0x0000008084047220 */ /* 0x044fe40000410000 */
[C---:B------:R-:W-:Y:S02]  /*76b0*/  FMUL.FTZ R5, R132.reuse, R129 ;  /* 0x0000008184057220 */ /* 0x040fe40000410000 */
[C---:B------:R-:W-:Y:S01]  /*76c0*/  FMUL.FTZ R8, R132.reuse, R124 ;  /* 0x0000007c84087220 */ /* 0x040fe20000410000 */
[----:B------:R-:W-:Y:S01]  /*76d0*/  MUFU.EX2 R153, R153 ;  /* 0x0000009900997308 */ /* 0x000fe20000000800 */
[C---:B------:R-:W-:Y:S02]  /*76e0*/  FMUL.FTZ R9, R132.reuse, R125 ;  /* 0x0000007d84097220 */ /* 0x040fe40000410000 */
[C---:B------:R-:W-:Y:S02]  /*76f0*/  FMUL.FTZ R16, R132.reuse, R116 ;  /* 0x0000007484107220 */ /* 0x040fe40000410000 */
[C---:B------:R-:W-:Y:S02]  /*7700*/  FMUL.FTZ R17, R132.reuse, R117 ;  /* 0x0000007584117220 */ /* 0x040fe40000410000 */
[C---:B------:R-:W-:Y:S02]  /*7710*/  FMUL.FTZ R24, R132.reuse, R108 ;  /* 0x0000006c84187220 */ /* 0x040fe40000410000 */
[C---:B------:R-:W-:Y:S01]  /*7720*/  FMUL.FTZ R25, R132.reuse, R109 ;  /* 0x0000006d84197220 */ /* 0x040fe20000410000 */
[----:B------:R-:W2:Y:S01]  /*7730*/  MUFU.EX2 R154, R154 ;  /* 0x0000009a009a7308 */ /* 0x000ea20000000800 */
[C---:B------:R-:W-:Y:S02]  /*7740*/  FMUL.FTZ R32, R132.reuse, R100 ;  /* 0x0000006484207220 */ /* 0x040fe40000410000 */
[----:B------:R-:W-:Y:S01]  /*7750*/  FMUL.FTZ R33, R132, R101 ;  /* 0x0000006584217220 */ /* 0x000fe20000410000 */
[----:B---3--:R-:W-:Y:S01]  /*7760*/  F2FP.PACK_AB R137, R156, R157 ;  /* 0x0000009d9c89723e */ /* 0x008fe200000000ff */
[----:B------:R-:W-:Y:S02]  /*7770*/  FFMA.FTZ R141, R140, c[0x0][0x2d0], -R141 ;  /* 0x0000b4008c8d7a23 */ /* 0x000fe4000001088d */
[C---:B------:R-:W-:Y:S02]  /*7780*/  FMUL.FTZ R36, R132.reuse, R36 ;  /* 0x0000002484247220 */ /* 0x040fe40000410000 */
[C---:B------:R-:W-:Y:S01]  /*7790*/  FMUL.FTZ R37, R132.reuse, R37 ;  /* 0x0000002584257220 */ /* 0x040fe20000410000 */
[----:B------:R-:W3:Y:S01]  /*77a0*/  MUFU.EX2 R3, R3 ;  /* 0x0000000300037308 */ /* 0x000ee20000000800 */
[C---:B------:R-:W-:Y:S02]  /*77b0*/  FMUL.FTZ R40, R132.reuse, R40 ;  /* 0x0000002884287220 */ /* 0x040fe40000410000 */
[C---:B------:R-:W-:Y:S02]  /*77c0*/  FMUL.FTZ R41, R132.reuse, R41 ;  /* 0x0000002984297220 */ /* 0x040fe40000410000 */
[C---:B------:R-:W-:Y:S02]  /*77d0*/  FMUL.FTZ R44, R132.reuse, R44 ;  /* 0x0000002c842c7220 */ /* 0x040fe40000410000 */
[C---:B------:R-:W-:Y:S02]  /*77e0*/  FMUL.FTZ R45, R132.reuse, R45 ;  /* 0x0000002d842d7220 */ /* 0x040fe40000410000 */
[C---:B------:R-:W-:Y:S01]  /*77f0*/  FMUL.FTZ R48, R132.reuse, R48 ;  /* 0x0000003084307220 */ /* 0x040fe20000410000 */
[----:B------:R-:W-:Y:S01]  /*7800*/  MUFU.EX2 R180, R148 ;  /* 0x0000009400b47308 */ /* 0x000fe20000000800 */
[C---:B------:R-:W-:Y:S02]  /*7810*/  FMUL.FTZ R49, R132.reuse, R49 ;  /* 0x0000003184317220 */ /* 0x040fe40000410000 */
[----:B------:R-:W-:Y:S01]  /*7820*/  FMUL.FTZ R52, R132, R52 ;  /* 0x0000003484347220 */ /* 0x000fe20000410000 */
[----:B--2---:R-:W-:Y:S01]  /*7830*/  F2FP.PACK_AB R139, R154, R153 ;  /* 0x000000999a8b723e */ /* 0x004fe200000000ff */
[C---:B------:R-:W-:Y:S02]  /*7840*/  FMUL.FTZ R53, R132.reuse, R53 ;  /* 0x0000003584357220 */ /* 0x040fe40000410000 */
[C---:B------:R-:W-:Y:S02]  /*7850*/  FMUL.FTZ R56, R132.reuse, R56 ;  /* 0x0000003884387220 */ /* 0x040fe40000410000 */
[C---:B------:R-:W-:Y:S01]  /*7860*/  FMUL.FTZ R57, R132.reuse, R57 ;  /* 0x0000003984397220 */ /* 0x040fe20000410000 */
[----:B------:R2:W-:Y:S01]  /*7870*/  MUFU.EX2 R224, R141 ;  /* 0x0000008d00e07308 */ /* 0x0005e20000000800 */
[C---:B------:R-:W-:Y:S02]  /*7880*/  FMUL.FTZ R60, R132.reuse, R60 ;  /* 0x0000003c843c7220 */ /* 0x040fe40000410000 */
[C---:B------:R-:W-:Y:S02]  /*7890*/  FMUL.FTZ R61, R132.reuse, R61 ;  /* 0x0000003d843d7220 */ /* 0x040fe40000410000 */
[C---:B---3--:R-:W-:Y:S02]  /*78a0*/  FMUL.FTZ R6, R3.reuse, R130 ;  /* 0x0000008203067220 */ /* 0x048fe40000410000 */
[C---:B------:R-:W-:Y:S02]  /*78b0*/  FMUL.FTZ R7, R3.reuse, R131 ;  /* 0x0000008303077220 */ /* 0x040fe40000410000 */
[----:B------:R-:W-:Y:S01]  /*78c0*/  LDSM.16.MT88.4 R128, [R133+0x2900] ;  /* 0x002900008580783b */ /* 0x000fe20000004200 */
[C---:B------:R-:W-:Y:S01]  /*78d0*/  FMUL.FTZ R10, R3.reuse, R126 ;  /* 0x0000007e030a7220 */ /* 0x040fe20000410000 */
[----:B------:R-:W-:Y:S01]  /*78e0*/  MUFU.EX2 R161, R161 ;  /* 0x000000a100a17308 */ /* 0x000fe20000000800 */
[C---:B------:R-:W-:Y:S02]  /*78f0*/  FMUL.FTZ R11, R3.reuse, R127 ;  /* 0x0000007f030b7220 */ /* 0x040fe40000410000 */
[C---:B-1----:R-:W-:Y:S03]  /*7900*/  HMMA.16816.F32 R4, R136.reuse, R12, R4 ;  /* 0x0000000c8804723c */ /* 0x042fe60000001804 */
[----:B------:R-:W-:Y:S02]  /*7910*/  LDSM.16.MT88.4 R124, [R135+UR4+0x2900] ;  /* 0x00290004877c783b */ /* 0x000fe40008004200 */
[C---:B------:R-:W-:Y:S02]  /*7920*/  FMUL.FTZ R18, R3.reuse, R118 ;  /* 0x0000007603127220 */ /* 0x040fe40000410000 */
[C---:B------:R-:W-:Y:S01]  /*7930*/  FMUL.FTZ R12, R132.reuse, R120 ;  /* 0x00000078840c7220 */ /* 0x040fe20000410000 */
[C---:B------:R-:W-:Y:S01]  /*7940*/  HMMA.16816.F32 R8, R136.reuse, R14, R8 ;  /* 0x0000000e8808723c */ /* 0x040fe20000001808 */
[----:B------:R-:W1:Y:S02]  /*7950*/  MUFU.EX2 R162, R162 ;  /* 0x000000a200a27308 */ /* 0x000e640000000800 */
[----:B--2---:R-:W-:Y:S01]  /*7960*/  LDSM.16.MT88.4 R140, [R152+0x1900] ;  /* 0x00190000988c783b */ /* 0x004fe20000004200 */
        /* <DEDUP_REMOVED lines=9> */
[C---:B----4-:R-:W-:Y:S01]  /*7a00*/  HMMA.16816.F32 R12, R136.reuse, R20, R12 ;  /* 0x00000014880c723c */ /* 0x050fe2000000180c */
[----:B------:R-:W2:Y:S02]  /*7a10*/  LDSM.16.MT88.4 R120, [R152+0x100] ;  /* 0x000100009878783b */ /* 0x000ea40000004200 */
[C---:B------:R-:W-:Y:S01]  /*7a20*/  FMUL.FTZ R35, R3.reuse, R103 ;  /* 0x0000006703237220 */ /* 0x040fe20000410000 */
[----:B------:R-:W-:Y:S01]  /*7a30*/  MUFU.EX2 R164, R164 ;  /* 0x000000a400a47308 */ /* 0x000fe20000000800 */
[C---:B------:R-:W-:Y:S02]  /*7a40*/  FMUL.FTZ R38, R3.reuse, R38 ;  /* 0x0000002603267220 */ /* 0x040fe40000410000 */
[C---:B------:R-:W-:Y:S01]  /*7a50*/  FMUL.FTZ R20, R132.reuse, R112 ;  /* 0x0000007084147220 */ /* 0x040fe20000410000 */
[C---:B------:R-:W-:Y:S01]  /*7a60*/  HMMA.16816.F32 R16, R136.reuse, R22, R16 ;  /* 0x000000168810723c */ /* 0x040fe20000001810 */
[----:B------:R-:W-:Y:S03]  /*7a70*/  LDSM.16.MT88.4 R100, [R134+UR4+0x2100] ;  /* 0x002100048664783b */ /* 0x000fe60008004200 */
        /* <DEDUP_REMOVED lines=8> */
[----:B------:R-:W3:Y:S01]  /*7b00*/  LDSM.16.MT88.4 R112, [R135+UR4+0x2100] ;  /* 0x002100048770783b */ /* 0x000ee20008004200 */
        /* <DEDUP_REMOVED lines=31> */
[----:B------:R-:W-:Y:S01]  /*7d00*/  LDSM.16.MT88.4 R112, [R135+UR4+0x900] ;  /* 0x000900048770783b */ /* 0x000fe20008004200 */
        /* <DEDUP_REMOVED lines=10> */
[----:B------:R-:W3:Y:S03]  /*7db0*/  LDSM.16.MT88.4 R104, [R135+UR4+0x4100] ;  /* 0x004100048768783b */ /* 0x000ee60008004200 */
        /* <DEDUP_REMOVED lines=16> */
[----:B------:R-:W2:Y:S01]  /*7ec0*/  LDSM.16.MT88.4 R108, [R134+UR4+0x4100] ;  /* 0x00410004866c783b */ /* 0x000ea20008004200 */
        /* <DEDUP_REMOVED lines=15> */
[----:B------:R-:W-:Y:S02]  /*7fc0*/  FMUL.FTZ R89, R132, R89 ;  /* 0x0000005984597220 */ /* 0x000fe40000410000 */
[C---:B------:R-:W-:Y:S01]  /*7fd0*/  FMUL.FTZ R90, R3.reuse, R90 ;  /* 0x0000005a035a7220 */ /* 0x040fe20000410000 */
[----:B------:R-:W-:Y:S01]  /*7fe0*/  F2FP.PACK_AB R100, R162, R161 ;  /* 0x000000a1a264723e */ /* 0x000fe200000000ff */
[C---:B------:R-:W-:Y:S01]  /*7ff0*/  HMMA.16816.F32 R80, R136.reuse, R102, R80 ;  /* 0x000000668850723c */ /* 0x040fe20000001850 */
[----:B------:R-:W-:Y:S03]  /*8000*/  MUFU.EX2 R179, R179 ;  /* 0x000000b300b37308 */ /* 0x000fe60000000800 */
[C---:B------:R-:W-:Y:S01]  /*8010*/  FMUL.FTZ R91, R3.reuse, R91 ;  /* 0x0000005b035b7220 */ /* 0x040fe20000410000 */
[----:B----4-:R-:W-:Y:S01]  /*8020*/  F2FP.PACK_AB R101, R166, R165 ;  /* 0x000000a5a665723e */ /* 0x010fe200000000ff */
[----:B------:R-:W-:Y:S01]  /*8030*/  FMUL.FTZ R92, R132, R92 ;  /* 0x0000005c845c7220 */ /* 0x000fe20000410000 */
[----:B------:R-:W-:Y:S01]  /*8040*/  F2FP.PACK_AB R102, R164, R163 ;  /* 0x000000a3a466723e */ /* 0x000fe200000000ff */
[C---:B--2---:R-:W-:Y:S03]  /*8050*/  HMMA.16816.F32 R84, R136.reuse, R108, R84 ;  /* 0x0000006c8854723c */ /* 0x044fe60000001854 */
[----:B------:R-:W-:Y:S01]  /*8060*/  MUFU.EX2 R181, R181 ;  /* 0x000000b500b57308 */ /* 0x000fe20000000800 */
[----:B------:R-:W-:Y:S01]  /*8070*/  FMUL.FTZ R93, R132, R93 ;  /* 0x0000005d845d7220 */ /* 0x000fe20000410000 */
[----:B-----5:R-:W-:Y:S01]  /*8080*/  F2FP.PACK_AB R103, R168, R167 ;  /* 0x000000a7a867723e */ /* 0x020fe200000000ff */
[C---:B------:R-:W-:Y:S02]  /*8090*/  FMUL.FTZ R94, R3.reuse, R94 ;  /* 0x0000005e035e7220 */ /* 0x040fe40000410000 */
[C---:B------:R-:W-:Y:S01]  /*80a0*/  HMMA.16816.F32 R88, R136.reuse, R110, R88 ;  /* 0x0000006e8858723c */ /* 0x040fe20000001858 */
[----:B------:R-:W1:Y:S03]  /*80b0*/  LDSM.16.MT88.4 R108, [R134+UR4+0x900] ;  /* 0x00090004866c783b */ /* 0x000e660008004200 */
[C---:B------:R-:W-:Y:S01]  /*80c0*/  FMUL.FTZ R95, R3.reuse, R95 ;  /* 0x0000005f035f7220 */ /* 0x040fe20000410000 */
[----:B------:R-:W2:Y:S01]  /*80d0*/  MUFU.EX2 R182, R182 ;  /* 0x000000b600b67308 */ /* 0x000ea20000000800 */
[C---:B------:R-:W-:Y:S02]  /*80e0*/  FMUL.FTZ R96, R132.reuse, R96 ;  /* 0x0000006084607220 */ /* 0x040fe40000410000 */
[C---:B------:R-:W-:Y:S03]  /*80f0*/  FMUL.FTZ R97, R132.reuse, R97 ;  /* 0x0000006184617220 */ /* 0x040fe60000410000 */
[C---:B---3--:R-:W-:Y:S03]  /*8100*/  HMMA.16816.F32 R92, R136.reuse, R104, R92 ;  /* 0x00000068885c723c */ /* 0x048fe6000000185c */
[C---:B------:R-:W-:Y:S01]  /*8110*/  FMUL.FTZ R98, R3.reuse, R98 ;  /* 0x0000006203627220 */ /* 0x040fe20000410000 */
[----:B------:R-:W3:Y:S01]  /*8120*/  MUFU.EX2 R183, R183 ;  /* 0x000000b700b77308 */ /* 0x000ee20000000800 */
[C---:B------:R-:W-:Y:S02]  /*8130*/  FMUL.FTZ R99, R3.reuse, R99 ;  /* 0x0000006303637220 */ /* 0x040fe40000410000 */
[----:B------:R-:W-:Y:S02]  /*8140*/  FFMA.FTZ R157, R3, R210, R157 ;  /* 0x000000d2039d7223 */ /* 0x000fe4000001009d */
[----:B------:R-:W-:Y:S03]  /*8150*/  FFMA.FTZ R160, R132, R211, R160 ;  /* 0x000000d384a07223 */ /* 0x000fe600000100a0 */
[----:B------:R-:W-:Y:S01]  /*8160*/  HMMA.16816.F32 R96, R136, R106, R96 ;  /* 0x0000006a8860723c */ /* 0x000fe20000001860 */
[----:B------:R-:W4:Y:S02]  /*8170*/  LDSM.16.MT88.4 R104, [R134+UR4+0x2900] ;  /* 0x002900048668783b */ /* 0x000f240008004200 */
[----:B------:R-:W-:Y:S01]  /*8180*/  MOV R132, R2 ;  /* 0x0000000200847202 */ /* 0x000fe20000000f00 */
[----:B------:R-:W-:Y:S02]  /*8190*/  FADD.FTZ R159, R159, R160 ;  /* 0x000000a09f9f7221 */ /* 0x000fe40000010000 */
[----:B------:R-:W-:Y:S02]  /*81a0*/  FADD.FTZ R156, R156, R157 ;  /* 0x0000009d9c9c7221 */ /* 0x000fe40000010000 */
[C---:B------:R-:W-:Y:S01]  /*81b0*/  HMMA.16816.F32 R4, R100.reuse, R112, R4 ;  /* 0x000000706404723c */ /* 0x040fe20000001804 */
[----:B------:R-:W-:Y:S04]  /*81c0*/  LDSM.16.MT88.4 R136, [R133+0x3100] ;  /* 0x003100008588783b */ /* 0x000fe80000004200 */
[----:B------:R-:W-:Y:S02]  /*81d0*/  FADD.FTZ R158, R158, R159 ;  /* 0x0000009f9e9e7221 */ /* 0x000fe40000010000 */
[----:B------:R-:W-:Y:S01]  /*81e0*/  FADD.FTZ R153, R153, R156 ;  /* 0x0000009c99997221 */ /* 0x000fe20000010000 */
[C---:B------:R-:W-:Y:S01]  /*81f0*/  HMMA.16816.F32 R8, R100.reuse, R114, R8 ;  /* 0x000000726408723c */ /* 0x040fe20000001808 */
[----:B------:R-:W5:Y:S03]  /*8200*/  LDSM.16.MT88.4 R112, [R152+0x2900] ;  /* 0x002900009870783b */ /* 0x000f660000004200 */
[----:B------:R-:W-:Y:S02]  /*8210*/  FADD.FTZ R158, R155, R158 ;  /* 0x0000009e9b9e7221 */ /* 0x000fe40000010000 */
[----:B------:R-:W-:Y:S02]  /*8220*/  FADD.FTZ R154, R154, R153 ;  /* 0x000000999a9a7221 */ /* 0x000fe40000010000 */
[C---:B------:R-:W-:Y:S04]  /*8230*/  HMMA.16816.F32 R12, R100.reuse, R116, R12 ;  /* 0x00000074640c723c */ /* 0x040fe8000000180c */
[----:B------:R-:W-:Y:S02]  /*8240*/  FADD.FTZ R161, R161, R158 ;  /* 0x0000009ea1a17221 */ /* 0x000fe40000010000 */
[----:B------:R-:W-:Y:S02]  /*8250*/  FADD.FTZ R165, R165, R154 ;  /* 0x0000009aa5a57221 */ /* 0x000fe40000010000 */
[C---:B------:R-:W-:Y:S01]  /*8260*/  HMMA.16816.F32 R16, R100.reuse, R118, R16 ;  /* 0x000000766410723c */ /* 0x040fe20000001810 */
[----:B------:R-:W-:Y:S03]  /*8270*/  LDSM.16.MT88.4 R116, [R133+0x4900] ;  /* 0x004900008574783b */ /* 0x000fe60000004200 */
[----:B------:R-:W-:Y:S02]  /*8280*/  FADD.FTZ R162, R162, R161 ;  /* 0x000000a1a2a27221 */ /* 0x000fe40000010000 */
[----:B------:R-:W-:Y:S02]  /*8290*/  FADD.FTZ R166, R166, R165 ;  /* 0x000000a5a6a67221 */ /* 0x000fe40000010000 */
[C---:B-1----:R-:W-:Y:S04]  /*82a0*/  HMMA.16816.F32 R20, R100.reuse, R108, R20 ;  /* 0x0000006c6414723c */ /* 0x042fe80000001814 */
[----:B------:R-:W-:Y:S02]  /*82b0*/  FADD.FTZ R163, R163, R162 ;  /* 0x000000a2a3a37221 */ /* 0x000fe40000010000 */
[----:B------:R-:W-:Y:S02]  /*82c0*/  FADD.FTZ R167, R167, R166 ;  /* 0x000000a6a7a77221 */ /* 0x000fe40000010000 */
[C---:B------:R-:W-:Y:S01]  /*82d0*/  HMMA.16816.F32 R24, R100.reuse, R110, R24 ;  /* 0x0000006e6418723c */ /* 0x040fe20000001818 */
[----:B------:R-:W1:Y:S03]  /*82e0*/  LDSM.16.MT88.4 R108, [R135+UR4+0x4900] ;  /* 0x00490004876c783b */ /* 0x000e660008004200 */
[----:B------:R-:W-:Y:S02]  /*82f0*/  FADD.FTZ R164, R164, R163 ;  /* 0x000000a3a4a47221 */ /* 0x000fe40000010000 */
[----:B------:R-:W-:Y:S02]  /*8300*/  FADD.FTZ R168, R168, R167 ;  /* 0x000000a7a8a87221 */ /* 0x000fe40000010000 */
        /* <DEDUP_REMOVED lines=8> */
[----:B------:R-:W-:Y:S07]  /*8390*/  LDSM.16.MT88.4 R128, [R135+UR4+0x3100] ;  /* 0x003100048780783b */ /* 0x000fee0008004200 */
[C---:B----4-:R-:W-:Y:S08]  /*83a0*/  HMMA.16816.F32 R52, R100.reuse, R104, R52 ;  /* 0x000000686434723c */ /* 0x050ff00000001834 */
[C---:B------:R-:W-:Y:S01]  /*83b0*/  HMMA.16816.F32 R56, R100.reuse, R106, R56 ;  /* 0x0000006a6438723c */ /* 0x040fe20000001838 */
[----:B------:R-:W4:Y:S07]  /*83c0*/  LDSM.16.MT88.4 R104, [R134+UR4+0x4900] ;  /* 0x004900048668783b */ /* 0x000f2e0008004200 */
[C---:B-----5:R-:W-:Y:S08]  /*83d0*/  HMMA.16816.F32 R60, R100.reuse, R112, R60 ;  /* 0x00000070643c723c */ /* 0x060ff0000000183c */
[C---:B------:R-:W-:Y:S01]  /*83e0*/  HMMA.16816.F32 R64, R100.reuse, R114, R64 ;  /* 0x000000726440723c */ /* 0x040fe20000001840 */
[----:B------:R-:W5:Y:S07]  /*83f0*/  LDSM.16.MT88.4 R112, [R152+0x4900] ;  /* 0x004900009870783b */ /* 0x000f6e0000004200 */
[C---:B-1----:R-:W-:Y:S08]  /*8400*/  HMMA.16816.F32 R68, R100.reuse, R108, R68 ;  /* 0x0000006c6444723c */ /* 0x042ff00000001844 */
[C---:B------:R-:W-:Y:S01]  /*8410*/  HMMA.16816.F32 R72, R100.reuse, R110, R72 ;  /* 0x0000006e6448723c */ /* 0x040fe20000001848 */
[----:B------:R-:W1:Y:S07]  /*8420*/  LDSM.16.MT88.4 R108, [R135+UR4+0x1100] ;  /* 0x00110004876c783b */ /* 0x000e6e0008004200 */
[C---:B------:R-:W-:Y:S08]  /*8430*/  HMMA.16816.F32 R76, R100.reuse, R116, R76 ;  /* 0x00000074644c723c */ /* 0x040ff0000000184c */
[C---:B------:R-:W-:Y:S01]  /*8440*/  HMMA.16816.F32 R80, R100.reuse, R118, R80 ;  /* 0x000000766450723c */ /* 0x040fe20000001850 */
[----:B------:R-:W1:Y:S07]  /*8450*/  LDSM.16.MT88.4 R116, [R134+UR4+0x1100] ;  /* 0x001100048674783b */ /* 0x000e6e0008004200 */
[C---:B----4-:R-:W-:Y:S08]  /*8460*/  HMMA.16816.F32 R84, R100.reuse, R104, R84 ;  /* 0x000000686454723c */ /* 0x050ff00000001854 */
[C---:B------:R-:W-:Y:S01]  /*8470*/  HMMA.16816.F32 R88, R100.reuse, R106, R88 ;  /* 0x0000006a6458723c */ /* 0x040fe20000001858 */
[----:B------:R-:W4:Y:S07]  /*8480*/  LDSM.16.MT88.4 R104, [R134+UR4+0x3100] ;  /* 0x003100048668783b */ /* 0x000f2e0008004200 */
[C---:B-----5:R-:W-:Y:S08]  /*8490*/  HMMA.16816.F32 R92, R100.reuse, R112, R92 ;  /* 0x00000070645c723c */ /* 0x060ff0000000185c */
[----:B------:R-:W-:Y:S01]  /*84a0*/  HMMA.16816.F32 R96, R100, R114, R96 ;  /* 0x000000726460723c */ /* 0x000fe20000001860 */
[----:B------:R-:W-:Y:S06]  /*84b0*/  LDSM.16.MT88.4 R112, [R135+UR4+0x5100] ;  /* 0x005100048770783b */ /* 0x000fec0008004200 */
        /* <DEDUP_REMOVED lines=17> */
[C---:B------:R-:W-:Y:S08]  /*85d0*/  HMMA.16816.F32 R20, R100.reuse, R116, R20 ;  /* 0x000000746414723c */ /* 0x040ff00000001814 */
[C---:B------:R-:W-:Y:S01]  /*85e0*/  HMMA.16816.F32 R24, R100.reuse, R118, R24 ;  /* 0x000000766418723c */ /* 0x040fe20000001818 */
[----:B------:R-:W5:Y:S07]  /*85f0*/  LDSM.16.MT88.4 R116, [R133+0x5100] ;  /* 0x005100008574783b */ /* 0x000f6e0000004200 */
[C---:B------:R-:W-:Y:S08]  /*8600*/  HMMA.16816.F32 R28, R100.reuse, R124, R28 ;  /* 0x0000007c641c723c */ /* 0x040ff0000000181c */
[C---:B------:R-:W-:Y:S01]  /*8610*/  HMMA.16816.F32 R32, R100.reuse, R126, R32 ;  /* 0x0000007e6420723c */ /* 0x040fe20000001820 */
[----:B------:R-:W-:Y:S07]  /*8620*/  LDSM.16.MT88.4 R124, [R135+UR4+0x1900] ;  /* 0x00190004877c783b */ /* 0x000fee0008004200 */
[C---:B------:R-:W-:Y:S08]  /*8630*/  HMMA.16816.F32 R36, R100.reuse, R128, R36 ;  /* 0x000000806424723c */ /* 0x040ff00000001824 */
[C---:B------:R-:W-:Y:S08]  /*8640*/  HMMA.16816.F32 R40, R100.reuse, R130, R40 ;  /* 0x000000826428723c */ /* 0x040ff00000001828 */
[C---:B------:R-:W-:Y:S07]  /*8650*/  HMMA.16816.F32 R44, R100.reuse, R136, R44 ;  /* 0x00000088642c723c */ /* 0x040fee000000182c */
[----:B------:R-:W-:Y:S01]  /*8660*/  F2FP.PACK_AB R136, R177, R174 ;  /* 0x000000aeb188723e */ /* 0x000fe200000000ff */
[C---:B------:R-:W-:Y:S04]  /*8670*/  HMMA.16816.F32 R48, R100.reuse, R138, R48 ;  /* 0x0000008a6430723c */ /* 0x040fe80000001830 */
[----:B--2---:R-:W-:Y:S01]  /*8680*/  F2FP.PACK_AB R137, R182, R181 ;  /* 0x000000b5b689723e */ /* 0x004fe200000000ff */
[----:B------:R-:W-:Y:S02]  /*8690*/  FADD.FTZ R174, R174, R171 ;  /* 0x000000abaeae7221 */ /* 0x000fe40000010000 */
[----:B------:R-:W-:Y:S01]  /*86a0*/  F2FP.PACK_AB R138, R180, R179 ;  /* 0x000000b3b48a723e */ /* 0x000fe200000000ff */
[C---:B----4-:R-:W-:Y:S04]  /*86b0*/  HMMA.16816.F32 R52, R100.reuse, R104, R52 ;  /* 0x000000686434723c */ /* 0x050fe80000001834 */
[----:B---3--:R-:W-:Y:S01]  /*86c0*/  F2FP.PACK_AB R139, R224, R183 ;  /* 0x000000b7e08b723e */ /* 0x008fe200000000ff */
[----:B------:R-:W-:Y:S02]  /*86d0*/  FADD.FTZ R181, R181, R170 ;  /* 0x000000aab5b57221 */ /* 0x000fe40000010000 */
[----:B------:R-:W-:Y:S01]  /*86e0*/  FADD.FTZ R174, R177, R174 ;  /* 0x000000aeb1ae7221 */ /* 0x000fe20000010000 */
[C---:B------:R-:W-:Y:S01]  /*86f0*/  HMMA.16816.F32 R56, R100.reuse, R106, R56 ;  /* 0x0000006a6438723c */ /* 0x040fe20000001838 */
[----:B------:R-:W2:Y:S03]  /*8700*/  LDSM.16.MT88.4 R104, [R134+UR4+0x5100] ;  /* 0x005100048668783b */ /* 0x000ea60008004200 */
        /* <DEDUP_REMOVED lines=8> */
[C---:B------:R-:W-:Y:S08]  /*8790*/  HMMA.16816.F32 R68, R100.reuse, R112, R68 ;  /* 0x000000706444723c */ /* 0x040ff00000001844 */
[C---:B------:R-:W-:Y:S08]  /*87a0*/  HMMA.16816.F32 R72, R100.reuse, R114, R72 ;  /* 0x000000726448723c */ /* 0x040ff00000001848 */
[C---:B-----5:R-:W-:Y:S08]  /*87b0*/  HMMA.16816.F32 R76, R100.reuse, R116, R76 ;  /* 0x00000074644c723c */ /* 0x060ff0000000184c */
[C---:B------:R-:W-:Y:S01]  /*87c0*/  HMMA.16816.F32 R80, R100.reuse, R118, R80 ;  /* 0x000000766450723c */ /* 0x040fe20000001850 */
[----:B------:R-:W3:Y:S07]  /*87d0*/  LDSM.16.MT88.4 R116, [R133+0x1900] ;  /* 0x001900008574783b */ /* 0x000eee0000004200 */
[C---:B--2---:R-:W-:Y:S08]  /*87e0*/  HMMA.16816.F32 R84, R100.reuse, R104, R84 ;  /* 0x000000686454723c */ /* 0x044ff00000001854 */
[C---:B------:R-:W-:Y:S01]  /*87f0*/  HMMA.16816.F32 R88, R100.reuse, R106, R88 ;  /* 0x0000006a6458723c */ /* 0x040fe20000001858 */
[----:B------:R-:W2:Y:S07]  /*8800*/  LDSM.16.MT88.4 R104, [R134+UR4+0x1900] ;  /* 0x001900048668783b */ /* 0x000eae0008004200 */
[C---:B-1----:R-:W-:Y:S08]  /*8810*/  HMMA.16816.F32 R92, R100.reuse, R108, R92 ;  /* 0x0000006c645c723c */ /* 0x042ff0000000185c */
[----:B------:R-:W-:Y:S08]  /*8820*/  HMMA.16816.F32 R96, R100, R110, R96 ;  /* 0x0000006e6460723c */ /* 0x000ff00000001860 */
[C---:B------:R-:W-:Y:S01]  /*8830*/  HMMA.16816.F32 R128, R136.reuse, R124, R4 ;  /* 0x0000007c8880723c */ /* 0x040fe20000001804 */
[----:B------:R-:W1:Y:S07]  /*8840*/  LDSM.16.MT88.4 R4, [R134+UR4+0x3900] ;  /* 0x003900048604783b */ /* 0x000e6e0008004200 */
[C---:B------:R-:W-:Y:S01]  /*8850*/  HMMA.16816.F32 R124, R136.reuse, R126, R8 ;  /* 0x0000007e887c723c */ /* 0x040fe20000001808 */
[----:B------:R-:W4:Y:S07]  /*8860*/  LDSM.16.MT88.4 R8, [R152+0x3900] ;  /* 0x003900009808783b */ /* 0x000f2e0000004200 */
[C---:B---3--:R-:W-:Y:S01]  /*8870*/  HMMA.16816.F32 R120, R136.reuse, R116, R12 ;  /* 0x000000748878723c */ /* 0x048fe2000000180c */
[----:B------:R-:W3:Y:S07]  /*8880*/  LDSM.16.MT88.4 R12, [R135+UR4+0x5900] ;  /* 0x00590004870c783b */ /* 0x000eee0008004200 */
[C---:B------:R-:W-:Y:S07]  /*8890*/  HMMA.16816.F32 R116, R136.reuse, R118, R16 ;  /* 0x000000768874723c */ /* 0x040fee0000001810 */
[----:B------:R-:W-:Y:S01]  /*88a0*/  IADD3 R16, R214, -0x2, RZ ;  /* 0xfffffffed6107810 */ /* 0x000fe20007ffe0ff */
[C---:B--2---:R-:W-:Y:S03]  /*88b0*/  HMMA.16816.F32 R112, R136.reuse, R104, R20 ;  /* 0x000000688870723c */ /* 0x044fe60000001814 */
[C---:B------:R-:W-:Y:S05]  /*88c0*/  ISETP.GE.AND P6, PT, R16.reuse, R193, PT ;  /* 0x000000c11000720c */ /* 0x040fea0003fc6270 */
[C---:B------:R-:W-:Y:S08]  /*88d0*/  HMMA.16816.F32 R108, R136.reuse, R106, R24 ;  /* 0x0000006a886c723c */ /* 0x040ff00000001818 */
[C---:B------:R-:W-:Y:S04]  /*88e0*/  HMMA.16816.F32 R104, R136.reuse, R140, R28 ;  /* 0x0000008c8868723c */ /* 0x040fe8000000181c */
[----:B------:R-:W-:Y:S04]  /*88f0*/  @P6 SHF.R.S32.HI R17, RZ, 0x1f, R16 ;  /* 0x0000001fff116819 */ /* 0x000fe80000011410 */
        /* <DEDUP_REMOVED lines=8> */
[C---:B----4-:R-:W-:Y:S07]  /*8980*/  HMMA.16816.F32 R60, R136.reuse, R8, R60 ;  /* 0x00000008883c723c */ /* 0x050fee000000183c */
[----:B------:R-:W-:Y:S01]  /*8990*/  @P6 IMAD R8, R17, c[0x0][0x1e0], RZ ;  /* 0x0000780011086a24 */ /* 0x000fe200078e02ff */
[C---:B------:R-:W-:Y:S04]  /*89a0*/  HMMA.16816.F32 R64, R136.reuse, R10, R64 ;  /* 0x0000000a8840723c */ /* 0x040fe80000001840 */
[C---:B------:R-:W-:Y:S02]  /*89b0*/  @P6 IMAD R8, R16.reuse, c[0x0][0x1e4], R8 ;  /* 0x0000790010086a24 */ /* 0x040fe400078e0208 */
[----:B------:R-:W-:Y:S02]  /*89c0*/  @P6 IMAD.WIDE.U32 R16, R16, c[0x0][0x1e0], RZ ;  /* 0x0000780010106a25 */ /* 0x000fe400078e00ff */
[C---:B---3--:R-:W-:Y:S04]  /*89d0*/  HMMA.16816.F32 R68, R136.reuse, R12, R68 ;  /* 0x0000000c8844723c */ /* 0x048fe80000001844 */
[----:B------:R-:W-:Y:S02]  /*89e0*/  @P6 IADD3 R9, R17, R8, RZ ;  /* 0x0000000811096210 */ /* 0x000fe40007ffe0ff */
[C---:B------:R-:W-:Y:S02]  /*89f0*/  @P6 SHF.L.U32 R19, R16.reuse, 0x6, RZ ;  /* 0x0000000610136819 */ /* 0x040fe400000006ff */
[----:B------:R-:W-:Y:S01]  /*8a00*/  @P6 SHF.L.U64.HI R18, R16, 0x6, R9 ;  /* 0x0000000610126819 */ /* 0x000fe20000010209 */
[C---:B------:R-:W-:Y:S01]  /*8a10*/  HMMA.16816.F32 R72, R136.reuse, R14, R72 ;  /* 0x0000000e8848723c */ /* 0x040fe20000001848 */
[----:B------:R-:W2:Y:S02]  /*8a20*/  LDSM.16.MT88.4 R8, [R134+UR4+0x5900] ;  /* 0x005900048608783b */ /* 0x000ea40008004200 */
[C---:B------:R-:W-:Y:S02]  /*8a30*/  @P6 IADD3 R12, P0, R19.reuse, R202, RZ ;  /* 0x000000ca130c6210 */ /* 0x040fe40007f1e0ff */
[----:B------:R-:W-:Y:S02]  /*8a40*/  @P6 IADD3 R22, P4, R19, R218, RZ ;  /* 0x000000da13166210 */ /* 0x000fe40007f9e0ff */
[----:B------:R-:W-:Y:S01]  /*8a50*/  @P6 IADD3.X R13, R18, R207, RZ, P0, !PT ;  /* 0x000000cf120d6210 */ /* 0x000fe200007fe4ff */
[C---:B-1----:R-:W-:Y:S04]  /*8a60*/  HMMA.16816.F32 R76, R136.reuse, R4, R76 ;  /* 0x00000004884c723c */ /* 0x042fe8000000184c */
[----:B------:R-:W-:Y:S02]  /*8a70*/  @P6 LEA R20, P5, R12, c[0x0][0x1c8], 0x1 ;  /* 0x000072000c146a11 */ /* 0x000fe400078a08ff */
[----:B------:R-:W-:Y:S02]  /*8a80*/  @P6 LEA R16, P0, R22, c[0x0][0x1c8], 0x1 ;  /* 0x0000720016106a11 */ /* 0x000fe400078008ff */
[----:B------:R-:W-:Y:S01]  /*8a90*/  @P6 LEA.HI.X R21, R12, c[0x0][0x1cc], R13, 0x1, P5 ;  /* 0x000073000c156a11 */ /* 0x000fe200028f0c0d */
[C---:B------:R-:W-:Y:S01]  /*8aa0*/  HMMA.16816.F32 R80, R136.reuse, R6, R80 ;  /* 0x000000068850723c */ /* 0x040fe20000001850 */
[----:B------:R-:W1:Y:S02]  /*8ab0*/  LDSM.16.MT88.4 R12, [R152+0x5900] ;  /* 0x00590000980c783b */ /* 0x000e640000004200 */
[----:B------:R-:W-:Y:S02]  /*8ac0*/  @P6 IADD3.X R17, R18, R217, RZ, P4, !PT ;  /* 0x000000d912116210 */ /* 0x000fe400027fe4ff */
[----:B------:R-:W-:Y:S02]  /*8ad0*/  @P6 IADD3 R3, P5, R197, R19, RZ ;  /* 0x00000013c5036210 */ /* 0x000fe40007fbe0ff */
[----:B------:R-:W-:Y:S02]  /*8ae0*/  @P6 LEA.HI.X R17, R22, c[0x0][0x1cc], R17, 0x1, P0 ;  /* 0x0000730016116a11 */ /* 0x000fe400000f0c11 */
[----:B------:R-:W-:Y:S03]  /*8af0*/  @P6 IADD3 R19, P0, R19, R216, RZ ;  /* 0x000000d813136210 */ /* 0x000fe60007f1e0ff */
[----:B------:R-:W-:Y:S02]  /*8b00*/  @P6 IADD3 R23, P4, R3, R202, RZ ;  /* 0x000000ca03176210 */ /* 0x000fe40007f9e0ff */
[----:B------:R-:W-:Y:S02]  /*8b10*/  @P6 IADD3.X R22, R196, R18, RZ, P5, !PT ;  /* 0x00000012c4166210 */ /* 0x000fe40002ffe4ff */
[----:B------:R-:W-:Y:S02]  /*8b20*/  @P6 LEA R4, P5, R19, c[0x0][0x1c8], 0x1 ;  /* 0x0000720013046a11 */ /* 0x000fe400078a08ff */
[----:B------:R-:W-:Y:S02]  /*8b30*/  @P6 IADD3.X R24, R18, R215, RZ, P0, !PT ;  /* 0x000000d712186210 */ /* 0x000fe400007fe4ff */
[----:B------:R-:W-:Y:S02]  /*8b40*/  @P6 LEA R18, P0, R23, c[0x0][0x1c8], 0x1 ;  /* 0x0000720017126a11 */ /* 0x000fe400078008ff */
[----:B------:R-:W-:Y:S02]  /*8b50*/  @P6 IADD3.X R26, R22, R207, RZ, P4, !PT ;  /* 0x000000cf161a6210 */ /* 0x000fe400027fe4ff */
[----:B------:R-:W-:Y:S01]  /*8b60*/  @P6 LEA.HI.X R5, R19, c[0x0][0x1cc], R24, 0x1, P5 ;  /* 0x0000730013056a11 */ /* 0x000fe200028f0c18 */
[C---:B--2---:R-:W-:Y:S03]  /*8b70*/  HMMA.16816.F32 R84, R136.reuse, R8, R84 ;  /* 0x000000088854723c */ /* 0x044fe60000001854 */
[----:B------:R-:W-:Y:S02]  /*8b80*/  @P6 LEA.HI.X R19, R23, c[0x0][0x1cc], R26, 0x1, P0 ;  /* 0x0000730017136a11 */ /* 0x000fe400000f0c1a */
[----:B------:R-:W-:Y:S02]  /*8b90*/  MOV R23, UR7 ;  /* 0x0000000700177c02 */ /* 0x000fe40008000f00 */
[----:B------:R-:W-:Y:S01]  /*8ba0*/  @P6 IADD3 R24, P0, R3, R218, RZ ;  /* 0x000000da03186210 */ /* 0x000fe20007f1e0ff */
[C---:B------:R-:W-:Y:S04]  /*8bb0*/  HMMA.16816.F32 R88, R136.reuse, R10, R88 ;  /* 0x0000000a8858723c */ /* 0x040fe80000001858 */
[----:B------:R-:W-:Y:S01]  /*8bc0*/  @P6 IMAD R23, R23, 0x3000, R198 ;  /* 0x0000300017176824 */ /* 0x000fe200078e02c6 */
[----:B------:R-:W-:Y:S02]  /*8bd0*/  @P6 LEA R6, P5, R24, c[0x0][0x1c8], 0x1 ;  /* 0x0000720018066a11 */ /* 0x000fe400078a08ff */
[----:B------:R-:W-:Y:S01]  /*8be0*/  @P6 IADD3 R25, P4, R3, R216, RZ ;  /* 0x000000d803196210 */ /* 0x000fe20007f9e0ff */
[C---:B-1----:R-:W-:Y:S04]  /*8bf0*/  HMMA.16816.F32 R92, R136.reuse, R12, R92 ;  /* 0x0000000c885c723c */ /* 0x042fe8000000185c */
[----:B------:R-:W-:Y:S02]  /*8c00*/  @P6 IADD3.X R3, R22, R217, RZ, P0, !PT ;  /* 0x000000d916036210 */ /* 0x000fe400007fe4ff */
[----:B------:R-:W-:Y:S02]  /*8c10*/  @P6 LEA R26, P0, R25, c[0x0][0x1c8], 0x1 ;  /* 0x00007200191a6a11 */ /* 0x000fe400078008ff */
[----:B------:R-:W-:Y:S01]  /*8c20*/  @P6 LEA.HI.X R7, R24, c[0x0][0x1cc], R3, 0x1, P5 ;  /* 0x0000730018076a11 */ /* 0x000fe200028f0c03 */
[----:B------:R-:W-:Y:S03]  /*8c30*/  HMMA.16816.F32 R96, R136, R14, R96 ;  /* 0x0000000e8860723c */ /* 0x000fe60000001860 */
[----:B------:R-:W-:Y:S02]  /*8c40*/  @P6 SHF.L.U32 R3, R23, 0x1, RZ ;  /* 0x0000000117036819 */ /* 0x000fe400000006ff */
[----:B------:R-:W-:Y:S03]  /*8c50*/  @P6 IADD3.X R22, R22, R215, RZ, P4, !PT ;  /* 0x000000d716166210 */ /* 0x000fe600027fe4ff */
[----:B------:R-:W-:Y:S01]  /*8c60*/  @!PT LDS RZ, [RZ] ;  /* 0x00000000fffff984 */ /* 0x000fe20000000800 */
[----:B------:R-:W-:Y:S01]  /*8c70*/  @!PT LDS RZ, [RZ] ;  /* 0x00000000fffff984 */ /* 0x000fe20000000800 */
[----:B------:R-:W-:Y:S01]  /*8c80*/  @!PT LDS RZ, [RZ] ;  /* 0x00000000fffff984 */ /* 0x000fe20000000800 */
[----:B------:R1:W-:Y:S01]  /*8c90*/  @P6 LDGSTS.E.BYPASS.LTC128B.128 [R3+0xc100], [R20.64], !P3 ;  /* 0x0c10000014036fae */ /* 0x0003e2000d901d4a */
[----:B------:R-:W-:Y:S02]  /*8ca0*/  @P6 LEA.HI.X R27, R25, c[0x0][0x1cc], R22, 0x1, P0 ;  /* 0x00007300191b6a11 */ /* 0x000fe400000f0c16 */
[C---:B------:R-:W-:Y:S02]  /*8cb0*/  ISETP.GT.AND P0, PT, R214.reuse, R223, PT ;  /* 0x000000dfd600720c */ /* 0x040fe40003f04270 */
[----:B------:R-:W-:Y:S03]  /*8cc0*/  IADD3 R214, R214, -0x1, RZ ;  /* 0xffffffffd6d67810 */ /* 0x000fe60007ffe0ff */
[----:B------:R1:W-:Y:S08]  /*8cd0*/  @P6 LDGSTS.E.BYPASS.LTC128B.128 [R3+0xe100], [R16.64], !P2 ;  /* 0x0e10000010036fae */ /* 0x0003f0000d101d4a */
[----:B------:R1:W-:Y:S08]  /*8ce0*/  @P6 LDGSTS.E.BYPASS.LTC128B.128 [R3+0x10100], [R4.64], !P1 ;  /* 0x1010000004036fae */ /* 0x0003f0000c901d4a */
[----:B------:R1:W-:Y:S08]  /*8cf0*/  @P6 LDGSTS.E.BYPASS.LTC128B.128 [R3+0xd100], [R18.64], !P3 ;  /* 0x0d10000012036fae */ /* 0x0003f0000d901d4a */
[----:B------:R1:W-:Y:S08]  /*8d00*/  @P6 LDGSTS.E.BYPASS.LTC128B.128 [R3+0xf100], [R6.64], !P2 ;  /* 0x0f10000006036fae */ /* 0x0003f0000d101d4a */
[----:B------:R1:W-:Y:S08]  /*8d10*/  @P6 LDGSTS.E.BYPASS.LTC128B.128 [R3+0x11100], [R26.64], !P1 ;  /* 0x111000001a036fae */ /* 0x0003f0000c901d4a */
[----:B------:R-:W0:Y:S01]  /*8d20*/  LDGDEPBAR ;  /* 0x00000000000079af */ /* 0x000e220000000000 */
[----:B-1----:R-:W-:Y:S01]  /*8d30*/  MOV R3, R0 ;  /* 0x0000000000037202 */ /* 0x002fe20000000f00 */
[----:B------:R-:W-:-:S06]  /*8d40*/  @P0 BRA `(.L_x_1594) ;  /* 0xffffc70000000947 */ /* 0x000fcc000383ffff */
.L_x_1585:
[----:B------:R-:W-:Y:S01]  /*8d50*/  ULEA UR9, UR9, 0x7f, 0x7 ;  /* 0x0000007f09097891 */ /* 0x000fe2000f8e383f */
[----:B------:R-:W-:Y:S01]  /*8d60*/  PLOP3.LUT P0, PT, PT, PT, UP1, 0x40, 0x0 ;  /* 0x000000000000781c */ /* 0x000fe20003f0e818 */
[----:B------:R-:W-:-:S02]  /*8d70*/  ULDC.64 UR12, c[0x0][0x2c8] ;  /* 0x0000b200000c7ab9 */ /* 0x000fc40000000a00 */
[----:B------:R-:W-:Y:S02]  /*8d80*/  UIMAD.WIDE.U32 UR14, UR9, UR12, URZ ;  /* 0x0000000c090e72a5 */ /* 0x000fe4000f8e003f */
[----:B------:R-:W-:Y:S02]  /*8d90*/  ULDC UR4, c[0x0][0x168] ;  /* 0x00005a0000047ab9 */ /* 0x000fe40000000800 */
[----:B------:R-:W-:Y:S02]  /*8da0*/  UMOV UR12, 0x1 ;  /* 0x00000001000c7882 */ /* 0x000fe40000000000 */
[----:B------:R-:W-:Y:S02]  /*8db0*/  UIADD3 UR4, UR12, -UR4, URZ ;  /* 0x800000040c047290 */ /* 0x000fe4000fffe03f */
[----:B------:R-:W-:Y:S02]  /*8dc0*/  @UP2 USHF.R.U32.HI UR9, URZ, UR13, UR15 ;  /* 0x0000000d3f092299 */ /* 0x000fe4000801160f */
[----:B------:R-:W-:-:S02]  /*8dd0*/  ULDC UR12, c[0x0][0x1d0] ;  /* 0x00007400000c7ab9 */ /* 0x000fc40000000800 */
[----:B------:R-:W-:-:S03]  /*8de0*/  UIADD3 UR9, UR9, UR12, UR4 ;  /* 0x0000000c09097290 */ /* 0x000fc6000fffe004 */
[----:B------:R-:W-:Y:S02]  /*8df0*/  ULDC UR4, c[0x0][0x324] ;  /* 0x0000c90000047ab9 */ /* 0x000fe40000000800 */
[----:B------:R-:W-:-:S06]  /*8e00*/  UIADD3 UR4, UR9, -UR4, URZ ;  /* 0x8000000409047290 */ /* 0x000fcc000fffe03f */
        /* <DEDUP_REMOVED lines=12> */
.L_x_1596:
[----:B------:R-:W-:-:S04]  /*8ed0*/  MOV R3, c[0x0][0x32c] ;  /* 0x0000cb0000037a02 */ /* 0x000fc80000000f00 */
[----:B------:R-:W-:-:S13]  /*8ee0*/  ISETP.NE.AND P0, PT, R3, 0x1, PT ;  /* 0x000000010300780c */ /* 0x000fda0003f05270 */
[----:B------:R-:W-:-:S05]  /*8ef0*/  @P0 IMAD.HI.U32 R3, R5, c[0x0][0x330], RZ ;  /* 0x0000cc0005030a27 */ /* 0x000fca00078e00ff */
[----:B------:R-:W-:-:S05]  /*8f00*/  @P0 SHF.R.U32.HI R5, RZ, c[0x0][0x334], R3 ;  /* 0x0000cd00ff050a19 */ /* 0x000fca0000011603 */
.L_x_1597:
[----:B------:R-:W-:-:S05]  /*8f10*/  IMAD R5, R5, c[0x0][0x32c], RZ ;  /* 0x0000cb0005057a24 */ /* 0x000fca00078e02ff */
[----:B------:R-:W-:-:S04]  /*8f20*/  IMNMX R4, R4, R5, !PT ;  /* 0x0000000504047217 */ /* 0x000fc80007800200 */
.L_x_1595:
[----:B------:R-:W-:-:S04]  /*8f30*/  IADD3 R4, R4, 0x3f, RZ ;  /* 0x0000003f04047810 */ /* 0x000fc80007ffe0ff */
[----:B------:R-:W-:-:S04]  /*8f40*/  SHF.R.S32.HI R3, RZ, 0x1f, R4 ;  /* 0x0000001fff037819 */ /* 0x000fc80000011404 */
[----:B------:R-:W-:-:S04]  /*8f50*/  LEA.HI R4, R3, R4, RZ, 0x6 ;  /* 0x0000000403047211 */ /* 0x000fc800078f30ff */
[----:B------:R-:W-:-:S04]  /*8f60*/  SHF.R.S32.HI R4, RZ, 0x6, R4 ;  /* 0x00000006ff047819 */ /* 0x000fc80000011404 */
[----:B------:R-:W-:-:S04]  /*8f70*/  IMNMX R223, R193, R4, !PT ;  /* 0x00000004c1df7217 */ /* 0x000fc80007800200 */
[----:B------:R-:W-:-:S13]  /*8f80*/  ISETP.GE.AND P0, PT, R214, R223, PT ;  /* 0x000000dfd600720c */ /* 0x000fda0003f06270 */
[----:B------:R-:W-:Y:S05]  /*8f90*/  @!P0 BRA `(.L_x_1598) ;  /* 0x00002f3000008947 */ /* 0x000fea0003800000 */
[----:B------:R-:W-:Y:S01]  /*8fa0*/  IMAD.MOV.U32 R189, RZ, RZ, 0x20 ;  /* 0x00000020ffbd7424 */ /* 0x000fe200078e00ff */
[----:B------:R-:W-:Y:S01]  /*8fb0*/  LOP3.LUT P0, RZ, R212, 0x2, RZ, 0xc0, !PT ;  /* 0x00000002d4ff7812 */ /* 0x000fe2000780c0ff */
[----:B------:R-:W-:Y:S01]  /*8fc0*/  IMAD.MOV.U32 R3, RZ, RZ, R0 ;  /* 0x000000ffff037224 */ /* 0x000fe200078e0000 */
[----:B------:R-:W-:Y:S01]  /*8fd0*/  IADD3 R219, P5, R200, 0x80, RZ ;  /* 0x00000080c8db7810 */ /* 0x000fe20007fbe0ff */
[----:B------:R-:W-:Y:S01]  /*8fe0*/  IMAD.MOV.U32 R133, RZ, RZ, R2 ;  /* 0x000000ffff857224 */ /* 0x000fe200078e0002 */
[----:B------:R-:W-:Y:S01]  /*8ff0*/  IADD3 R217, P4, R202, 0x40, RZ ;  /* 0x00000040cad97810 */ /* 0x000fe20007f9e0ff */
[----:B------:R-:W-:Y:S01]  /*9000*/  IMAD.MOV.U32 R222, RZ, RZ, R214 ;  /* 0x000000ffffde7224 */ /* 0x000fe200078e00d6 */
[----:B------:R-:W-:Y:S01]  /*9010*/  SEL R189, R189, 0xffffffe0, !P0 ;  /* 0xffffffe0bdbd7807 */ /* 0x000fe20004000000 */
[----:B------:R-:W-:Y:S01]  /*9020*/  IMAD.X R218, RZ, RZ, R205, P5 ;  /* 0x000000ffffda7224 */ /* 0x000fe200028e06cd */
[----:B------:R-:W-:Y:S01]  /*9030*/  IADD3 R221, P6, R200, 0x40, RZ ;  /* 0x00000040c8dd7810 */ /* 0x000fe20007fde0ff */
[----:B------:R-:W-:Y:S01]  /*9040*/  IMAD.X R216, RZ, RZ, R207, P4 ;  /* 0x000000ffffd87224 */ /* 0x000fe200020e06cf */
[----:B------:R-:W-:-:S02]  /*9050*/  IADD3 R215, P0, R202, 0x80, RZ ;  /* 0x00000080cad77810 */ /* 0x000fc40007f1e0ff */
[----:B------:R-:W-:Y:S02]  /*9060*/  IADD3.X R220, RZ, R205, RZ, P6, !PT ;  /* 0x000000cdffdc7210 */ /* 0x000fe400037fe4ff */
[----:B------:R-:W-:Y:S02]  /*9070*/  IADD3.X R213, RZ, R207, RZ, P0, !PT ;  /* 0x000000cfffd57210 */ /* 0x000fe400007fe4ff */
.L_x_1599:
[----:B------:R-:W-:Y:S04]  /*9080*/  DEPBAR.LE SB0, 0x2 ;  /* 0x000080800000791a */ /* 0x000fe80000000000 */
[----:B------:R-:W-:Y:S01]  /*9090*/  BAR.SYNC.DEFER_BLOCKING 0x0 ;  /* 0x0000000000007b1d */ /* 0x000fe20000010000 */
[----:B------:R-:W-:Y:S01]  /*90a0*/  UIMAD UR4, UR5, 0x6000, URZ ;  /* 0x00006000050478a4 */ /* 0x000fe2000f8e023f */
[----:B------:R-:W-:Y:S01]  /*90b0*/  ISETP.GE.AND P6, PT, R193, R222, PT ;  /* 0x000000dec100720c */ /* 0x000fe20003fc6270 */
[----:B------:R-:W-:Y:S01]  /*90c0*/  UIADD3 UR9, UR7, 0x1, URZ ;  /* 0x0000000107097890 */ /* 0x000fe2000fffe03f */
[----:B------:R-:W-:Y:S01]  /*90d0*/  IADD3 R214, R222, -0x1, RZ ;  /* 0xffffffffded67810 */ /* 0x000fe20007ffe0ff */
[----:B------:R-:W-:Y:S01]  /*90e0*/  UISETP.GE.AND UP0, UPT, UR7, 0x1, UPT ;  /* 0x000000010700788c */ /* 0x000fe2000bf06270 */
[----:B------:R-:W-:Y:S02]  /*90f0*/  MOV R152, UR7 ;  /* 0x0000000700987c02 */ /* 0x000fe40008000f00 */
[----:B------:R-:W-:Y:S01]  /*9100*/  IADD3 R132, R188, UR4, RZ ;  /* 0x00000004bc847c10 */ /* 0x000fe2000fffe0ff */
[----:B------:R-:W-:Y:S02]  /*9110*/  USEL UR7, UR9, URZ, !UP0 ;  /* 0x0000003f09077287 */ /* 0x000fe4000c000000 */
[----:B------:R-:W-:Y:S01]  /*9120*/  UIADD3 UR9, UR5, 0x1, URZ ;  /* 0x0000000105097890 */ /* 0x000fe2000fffe03f */
[----:B------:R-:W-:Y:S01]  /*9130*/  IADD3 R191, R189, R132, RZ ;  /* 0x00000084bdbf7210 */ /* 0x000fe20007ffe0ff */
[----:B------:R-:W-:Y:S02]  /*9140*/  UISETP.GE.AND UP0, UPT, UR5, 0x1, UPT ;  /* 0x000000010500788c */ /* 0x000fe4000bf06270 */
[----:B------:R-:W-:Y:S01]  /*9150*/  @!P6 SHF.R.S32.HI R15, RZ, 0x1f, R214 ;  /* 0x0000001fff0fe819 */ /* 0x000fe200000114d6 */
[----:B------:R-:W-:Y:S01]  /*9160*/  @!P6 IMAD.WIDE.U32 R12, R214, c[0x0][0x208], RZ ;  /* 0x00008200d60cea25 */ /* 0x000fe200078e00ff */
[----:B------:R-:W-:Y:S03]  /*9170*/  USEL UR5, UR9, URZ, !UP0 ;  /* 0x0000003f09057287 */ /* 0x000fe6000c000000 */
[----:B------:R-:W-:Y:S01]  /*9180*/  @!P6 IMAD R15, R15, c[0x0][0x208], RZ ;  /* 0x000082000f0fea24 */ /* 0x000fe200078e02ff */
[----:B------:R-:W-:Y:S01]  /*9190*/  @!P6 SHF.L.U32 R2, R12, 0x6, RZ ;  /* 0x000000060c02e819 */ /* 0x000fe200000006ff */
[----:B------:R-:W-:Y:S01]  /*91a0*/  @!P6 IMAD R169, R152, 0x6000, R209 ;  /* 0x0000600098a9e824 */ /* 0x000fe200078e02d1 */
[----:B------:R-:W-:Y:S01]  /*91b0*/  LDSM.16.M88.4 R32, [R190] ;  /* 0x00000000be20783b */ /* 0x000fe20000000200 */
[----:B------:R-:W-:Y:S01]  /*91c0*/  @!P6 IMAD R15, R214, c[0x0][0x20c], R15 ;  /* 0x00008300d60fea24 */ /* 0x000fe200078e020f */
[----:B------:R-:W-:Y:S04]  /*91d0*/  @!P6 IADD3 R23, P0, R2, R200, RZ ;  /* 0x000000c80217e210 */ /* 0x000fe80007f1e0ff */
[----:B------:R-:W-:Y:S02]  /*91e0*/  @!P6 IADD3 R29, R13, R15, RZ ;  /* 0x0000000f0d1de210 */ /* 0x000fe40007ffe0ff */
[----:B------:R-:W1:Y:S01]  /*91f0*/  LDSM.16.M88.4 R8, [R188+UR4+0xc100] ;  /* 0x00c10004bc08783b */ /* 0x000e620008000200 */
[----:B------:R-:W-:Y:S02]  /*9200*/  @!P6 LEA R170, P4, R23, c[0x0][0x1f8], 0x1 ;  /* 0x00007e0017aaea11 */ /* 0x000fe400078808ff */
[----:B------:R-:W-:Y:S04]  /*9210*/  @!P6 SHF.L.U64.HI R29, R12, 0x6, R29 ;  /* 0x000000060c1de819 */ /* 0x000fe8000001021d */
[----:B------:R-:W-:Y:S01]  /*9220*/  @!P6 IADD3.X R0, R29, R205, RZ, P0, !PT ;  /* 0x000000cd1d00e210 */ /* 0x000fe200007fe4ff */
[----:B------:R-:W2:Y:S01]  /*9230*/  LDSM.16.M88.4 R16, [R188+UR4+0xc900] ;  /* 0x00c90004bc10783b */ /* 0x000ea20008000200 */
[C---:B------:R-:W-:Y:S02]  /*9240*/  @!P6 IADD3 R21, P0, R2.reuse, R221, RZ ;  /* 0x000000dd0215e210 */ /* 0x040fe40007f1e0ff */
[----:B------:R-:W-:Y:S02]  /*9250*/  @!P6 LEA.HI.X R171, R23, c[0x0][0x1fc], R0, 0x1, P4 ;  /* 0x00007f0017abea11 */ /* 0x000fe400020f0c00 */
[----:B------:R-:W-:Y:S02]  /*9260*/  @!P6 LEA R166, P5, R21, c[0x0][0x1f8], 0x1 ;  /* 0x00007e0015a6ea11 */ /* 0x000fe400078a08ff */
[----:B------:R-:W-:Y:S01]  /*9270*/  @!P6 IADD3 R20, P4, R2, R219, RZ ;  /* 0x000000db0214e210 */ /* 0x000fe20007f9e0ff */
[----:B------:R-:W3:Y:S01]  /*9280*/  LDSM.16.M88.4 R24, [R188+UR4+0xd100] ;  /* 0x00d10004bc18783b */ /* 0x000ee20008000200 */
[----:B------:R-:W-:Y:S02]  /*9290*/  @!P6 IADD3.X R0, R29, R220, RZ, P0, !PT ;  /* 0x000000dc1d00e210 */ /* 0x000fe400007fe4ff */
[C---:B------:R-:W-:Y:S02]  /*92a0*/  @!P6 LEA R164, P0, R20.reuse, c[0x0][0x1f8], 0x1 ;  /* 0x00007e0014a4ea11 */ /* 0x040fe400078008ff */
[----:B------:R-:W-:Y:S02]  /*92b0*/  @!P6 LEA.HI.X R167, R21, c[0x0][0x1fc], R0, 0x1, P5 ;  /* 0x00007f0015a7ea11 */ /* 0x000fe400028f0c00 */
[----:B------:R-:W-:Y:S01]  /*92c0*/  @!P6 IADD3.X R23, R29, R218, RZ, P4, !PT ;  /* 0x000000da1d17e210 */ /* 0x000fe200027fe4ff */
[----:B------:R-:W4:Y:S01]  /*92d0*/  LDSM.16.M88.4 R136, [R188+UR4+0xd900] ;  /* 0x00d90004bc88783b */ /* 0x000f220008000200 */
[----:B------:R-:W-:Y:S02]  /*92e0*/  @!P6 IADD3 R2, P4, R195, R2, RZ ;  /* 0x00000002c302e210 */ /* 0x000fe40007f9e0ff */
[----:B------:R-:W-:Y:S02]  /*92f0*/  @!P6 LEA.HI.X R165, R20, c[0x0][0x1fc], R23, 0x1, P0 ;  /* 0x00007f0014a5ea11 */ /* 0x000fe400000f0c17 */
[----:B------:R-:W-:Y:S02]  /*9300*/  @!P6 IADD3 R28, P0, R2, R200, RZ ;  /* 0x000000c8021ce210 */ /* 0x000fe40007f1e0ff */
[----:B------:R-:W-:Y:S01]  /*9310*/  @!P6 IADD3.X R29, R194, R29, RZ, P4, !PT ;  /* 0x0000001dc21de210 */ /* 0x000fe200027fe4ff */
[----:B------:R-:W-:Y:S01]  /*9320*/  LDSM.16.M88.4 R140, [R186] ;  /* 0x00000000ba8c783b */ /* 0x000fe20000000200 */
[----:B------:R-:W-:Y:S02]  /*9330*/  @!P6 LEA R172, P4, R28, c[0x0][0x1f8], 0x1 ;  /* 0x00007e001cacea11 */ /* 0x000fe400078808ff */
[C---:B------:R-:W-:Y:S02]  /*9340*/  @!P6 IADD3.X R31, R29.reuse, R205, RZ, P0, !PT ;  /* 0x000000cd1d1fe210 */ /* 0x040fe400007fe4ff */
[----:B------:R-:W-:Y:S02]  /*9350*/  @!P6 IADD3 R0, P0, R2, R221, RZ ;  /* 0x000000dd0200e210 */ /* 0x000fe40007f1e0ff */
[----:B------:R-:W-:Y:S01]  /*9360*/  @!P6 LEA.HI.X R173, R28, c[0x0][0x1fc], R31, 0x1, P4 ;  /* 0x00007f001cadea11 */ /* 0x000fe200020f0c1f */
[C---:B-1----:R-:W-:Y:S01]  /*9370*/  HMMA.16816.F32 R4, R32.reuse, R8, RZ ;  /* 0x000000082004723c */ /* 0x042fe200000018ff */
[----:B------:R-:W1:Y:S02]  /*9380*/  LDSM.16.M88.4 R144, [R191+0xc100] ;  /* 0x00c10000bf90783b */ /* 0x000e640000000200 */
[----:B------:R-:W-:Y:S02]  /*9390*/  @!P6 IADD3 R159, P4, R2, R219, RZ ;  /* 0x000000db029fe210 */ /* 0x000fe40007f9e0ff */
[C---:B------:R-:W-:Y:S02]  /*93a0*/  @!P6 LEA R176, P5, R0.reuse, c[0x0][0x1f8], 0x1 ;  /* 0x00007e0000b0ea11 */ /* 0x040fe400078a08ff */
[----:B------:R-:W-:Y:S01]  /*93b0*/  @!P6 IADD3.X R157, R29, R220, RZ, P0, !PT ;  /* 0x000000dc1d9de210 */ /* 0x000fe200007fe4ff */
[C---:B------:R-:W-:Y:S01]  /*93c0*/  HMMA.16816.F32 R8, R32.reuse, R10, RZ ;  /* 0x0000000a2008723c */ /* 0x040fe200000018ff */
[----:B------:R-:W5:Y:S03]  /*93d0*/  LDSM.16.M88.4 R148, [R191+0xc900] ;  /* 0x00c90000bf94783b */ /* 0x000f660000000200 */
[----:B------:R-:W-:Y:S02]  /*93e0*/  @!P6 LEA R174, P0, R159, c[0x0][0x1f8], 0x1 ;  /* 0x00007e009faeea11 */ /* 0x000fe400078008ff */
[----:B------:R-:W-:Y:S02]  /*93f0*/  @!P6 LEA.HI.X R177, R0, c[0x0][0x1fc], R157, 0x1, P5 ;  /* 0x00007f0000b1ea11 */ /* 0x000fe400028f0c9d */
[C---:B--2---:R-:W-:Y:S01]  /*9400*/  HMMA.16816.F32 R12, R32.reuse, R16, RZ ;  /* 0x00000010200c723c */ /* 0x044fe200000018ff */
[----:B------:R-:W2:Y:S03]  /*9410*/  LDSM.16.M88.4 R152, [R191+0xd100] ;  /* 0x00d10000bf98783b */ /* 0x000ea60000000200 */
[CC--:B------:R-:W-:Y:S02]  /*9420*/  IADD3 R0, R192.reuse, R132.reuse, RZ ;  /* 0x00000084c0007210 */ /* 0x0c0fe40007ffe0ff */
[----:B------:R-:W-:Y:S02]  /*9430*/  IADD3 R132, R189, R132, R192 ;  /* 0x00000084bd847210 */ /* 0x000fe40007ffe0c0 */
[C---:B------:R-:W-:Y:S01]  /*9440*/  HMMA.16816.F32 R16, R32.reuse, R18, RZ ;  /* 0x000000122010723c */ /* 0x040fe200000018ff */
[----:B------:R-:W-:Y:S04]  /*9450*/  @!P6 IADD3.X R2, R29, R218, RZ, P4, !PT ;  /* 0x000000da1d02e210 */ /* 0x000fe800027fe4ff */
[----:B------:R-:W-:Y:S02]  /*9460*/  @!P6 LEA.HI.X R175, R159, c[0x0][0x1fc], R2, 0x1, P0 ;  /* 0x00007f009fafea11 */ /* 0x000fe400000f0c02 */
[----:B------:R-:W2:Y:S01]  /*9470*/  LDSM.16.M88.4 R156, [R191+0xd900] ;  /* 0x00d90000bf9c783b */ /* 0x000ea20000000200 */
[C---:B---3--:R-:W-:Y:S01]  /*9480*/  HMMA.16816.F32 R20, R32.reuse, R24, RZ ;  /* 0x000000182014723c */ /* 0x048fe200000018ff */
[----:B------:R-:W-:Y:S06]  /*9490*/  IADD3 R2, R192, R191, RZ ;  /* 0x000000bfc0027210 */ /* 0x000fec0007ffe0ff */
[----:B------:R-:W-:Y:S01]  /*94a0*/  @!PT LDS RZ, [RZ] ;  /* 0x00000000fffff984 */ /* 0x000fe20000000800 */
[----:B------:R-:W-:Y:S01]  /*94b0*/  @!PT LDS RZ, [RZ] ;  /* 0x00000000fffff984 */ /* 0x000fe20000000800 */
[----:B------:R-:W-:Y:S01]  /*94c0*/  @!PT LDS RZ, [RZ] ;  /* 0x00000000fffff984 */ /* 0x000fe20000000800 */
[----:B------:R3:W-:Y:S01]  /*94d0*/  @!P6 LDGSTS.E.BYPASS.LTC128B.128 [R169], [R170.64], !P3 ;  /* 0x00000000aaa9efae */ /* 0x0007e2000d901d4a */
[C---:B------:R-:W-:Y:S07]  /*94e0*/  HMMA.16816.F32 R24, R32.reuse, R26, RZ ;  /* 0x0000001a2018723c */ /* 0x040fee00000018ff */
[----:B------:R2:W-:Y:S01]  /*94f0*/  @!P6 LDGSTS.E.BYPASS.LTC128B.128 [R169+0x2000], [R166.64], !P2 ;  /* 0x02000000a6a9efae */ /* 0x0005e2000d101d4a */
[C---:B----4-:R-:W-:Y:S07]  /*9500*/  HMMA.16816.F32 R28, R32.reuse, R136, RZ ;  /* 0x00000088201c723c */ /* 0x050fee00000018ff */
[----:B------:R4:W-:Y:S01]  /*9510*/  @!P6 LDGSTS.E.BYPASS.LTC128B.128 [R169+0x4000], [R164.64], !P1 ;  /* 0x04000000a4a9efae */ /* 0x0009e2000c901d4a */
[----:B------:R-:W-:Y:S07]  /*9520*/  HMMA.16816.F32 R32, R32, R138, RZ ;  /* 0x0000008a2020723c */ /* 0x000fee00000018ff */
[----:B------:R3:W-:Y:S01]  /*9530*/  @!P6 LDGSTS.E.BYPASS.LTC128B.128 [R169+0x1000], [R172.64], !P3 ;  /* 0x01000000aca9efae */ /* 0x0007e2000d901d4a */
[C---:B-1----:R-:W-:Y:S07]  /*9540*/  HMMA.16816.F32 R4, R140.reuse, R144, R4 ;  /* 0x000000908c04723c */ /* 0x042fee0000001804 */
[----:B------:R3:W-:Y:S01]  /*9550*/  @!P6 LDGSTS.E.BYPASS.LTC128B.128 [R169+0x3000], [R176.64], !P2 ;  /* 0x03000000b0a9efae */ /* 0x0007e2000d101d4a */
[C---:B------:R-:W-:Y:S07]  /*9560*/  HMMA.16816.F32 R8, R140.reuse, R146, R8 ;  /* 0x000000928c08723c */ /* 0x040fee0000001808 */
[----:B------:R3:W-:Y:S01]  /*9570*/  @!P6 LDGSTS.E.BYPASS.LTC128B.128 [R169+0x5000], [R174.64], !P1 ;  /* 0x05000000aea9efae */ /* 0x0007e2000c901d4a */
[C---:B-----5:R-:W-:Y:S07]  /*9580*/  HMMA.16816.F32 R12, R140.reuse, R148, R12 ;  /* 0x000000948c0c723c */ /* 0x060fee000000180c */
[----:B------:R-:W-:Y:S01]  /*9590*/  LDSM.16.M88.4 R136, [R185] ;  /* 0x00000000b988783b */ /* 0x000fe20000000200 */
[C---:B------:R-:W-:Y:S07]  /*95a0*/  HMMA.16816.F32 R16, R140.reuse, R150, R16 ;  /* 0x000000968c10723c */ /* 0x040fee0000001810 */
[----:B------:R-:W1:Y:S01]  /*95b0*/  LDSM.16.M88.4 R160, [R0+0xc100] ;  /* 0x00c1000000a0783b */ /* 0x000e620000000200 */
[C---:B--2---:R-:W-:Y:S07]  /*95c0*/  HMMA.16816.F32 R20, R140.reuse, R152, R20 ;  /* 0x000000988c14723c */ /* 0x044fee0000001814 */
[----:B------:R-:W0:Y:S01]  /*95d0*/  LDGDEPBAR ;  /* 0x00000000000079af */ /* 0x000e220000000000 */
[C---:B------:R-:W-:Y:S07]  /*95e0*/  HMMA.16816.F32 R24, R140.reuse, R154, R24 ;  /* 0x0000009a8c18723c */ /* 0x040fee0000001818 */
[----:B------:R-:W2:Y:S01]  /*95f0*/  LDSM.16.M88.4 R144, [R0+0xc900] ;  /* 0x00c900000090783b */ /* 0x000ea20000000200 */
[C---:B------:R-:W-:Y:S07]  /*9600*/  HMMA.16816.F32 R28, R140.reuse, R156, R28 ;  /* 0x0000009c8c1c723c */ /* 0x040fee000000181c */
[----:B------:R-:W5:Y:S01]  /*9610*/  LDSM.16.M88.4 R148, [R0+0xd100] ;  /* 0x00d100000094783b */ /* 0x000f620000000200 */
[----:B------:R-:W-:Y:S07]  /*9620*/  HMMA.16816.F32 R32, R140, R158, R32 ;  /* 0x0000009e8c20723c */ /* 0x000fee0000001820 */
[----:B------:R-:W5:Y:S01]  /*9630*/  LDSM.16.M88.4 R152, [R0+0xd900] ;  /* 0x00d900000098783b */ /* 0x000f620000000200 */
[C---:B-1----:R-:W-:Y:S07]  /*9640*/  HMMA.16816.F32 R4, R136.reuse, R160, R4 ;  /* 0x000000a08804723c */ /* 0x042fee0000001804 */
[----:B----4-:R-:W-:Y:S01]  /*9650*/  LDSM.16.M88.4 R164, [R184] ;  /* 0x00000000b8a4783b */ /* 0x010fe20000000200 */
[C---:B------:R-:W-:Y:S07]  /*9660*/  HMMA.16816.F32 R8, R136.reuse, R162, R8 ;  /* 0x000000a28808723c */ /* 0x040fee0000001808 */
[----:B---3--:R-:W1:Y:S01]  /*9670*/  LDSM.16.M88.4 R168, [R2+0xc100] ;  /* 0x00c1000002a8783b */ /* 0x008e620000000200 */
[C---:B--2---:R-:W-:Y:S07]  /*9680*/  HMMA.16816.F32 R12, R136.reuse, R144, R12 ;  /* 0x00000090880c723c */ /* 0x044fee000000180c */
[----:B------:R-:W2:Y:S01]  /*9690*/  LDSM.16.M88.4 R140, [R2+0xc900] ;  /* 0x00c90000028c783b */ /* 0x000ea20000000200 */
[C---:B------:R-:W-:Y:S07]  /*96a0*/  HMMA.16816.F32 R16, R136.reuse, R146, R16 ;  /* 0x000000928810723c */ /* 0x040fee0000001810 */
[----:B------:R-:W3:Y:S01]  /*96b0*/  LDSM.16.M88.4 R156, [R2+0xd100] ;  /* 0x00d10000029c783b */ /* 0x000ee20000000200 */
[C---:B-----5:R-:W-:Y:S07]  /*96c0*/  HMMA.16816.F32 R20, R136.reuse, R148, R20 ;  /* 0x000000948814723c */ /* 0x060fee0000001814 */
[----:B------:R-:W4:Y:S01]  /*96d0*/  LDSM.16.M88.4 R144, [R2+0xd900] ;  /* 0x00d900000290783b */ /* 0x000f220000000200 */
[C---:B------:R-:W-:Y:S07]  /*96e0*/  HMMA.16816.F32 R24, R136.reuse, R150, R24 ;  /* 0x000000968818723c */ /* 0x040fee0000001818 */
[----:B------:R-:W-:Y:S01]  /*96f0*/  LDSM.16.M88.4 R148, [R188+UR4+0xe100] ;  /* 0x00e10004bc94783b */ /* 0x000fe20008000200 */
[C---:B------:R-:W-:Y:S07]  /*9700*/  HMMA.16816.F32 R28, R136.reuse, R152, R28 ;  /* 0x00000098881c723c */ /* 0x040fee000000181c */
[----:B------:R-:W-:Y:S01]  /*9710*/  LDSM.16.M88.4 R160, [R188+UR4+0xf900] ;  /* 0x00f90004bca0783b */ /* 0x000fe20008000200 */
[----:B------:R-:W-:Y:S07]  /*9720*/  HMMA.16816.F32 R32, R136, R154, R32 ;  /* 0x0000009a8820723c */ /* 0x000fee0000001820 */
[----:B------:R-:W5:Y:S01]  /*9730*/  LDSM.16.M88.4 R136, [R190+0x4000] ;  /* 0x00400000be88783b */ /* 0x000f620000000200 */
[C---:B-1----:R-:W-:Y:S07]  /*9740*/  HMMA.16816.F32 R4, R164.reuse, R168, R4 ;  /* 0x000000a8a404723c */ /* 0x042fee0000001804 */
[----:B------:R-:W1:Y:S01]  /*9750*/  LDSM.16.M88.4 R152, [R188+UR4+0xe900] ;  /* 0x00e90004bc98783b */ /* 0x000e620008000200 */
[C---:B------:R-:W-:Y:S07]  /*9760*/  HMMA.16816.F32 R8, R164.reuse, R170, R8 ;  /* 0x000000aaa408723c */ /* 0x040fee0000001808 */
[----:B------:R-:W-:Y:S01]  /*9770*/  LDSM.16.M88.4 R168, [R191+0xe100] ;  /* 0x00e10000bfa8783b */ /* 0x000fe20000000200 */
[C---:B--2---:R-:W-:Y:S07]  /*9780*/  HMMA.16816.F32 R12, R164.reuse, R140, R12 ;  /* 0x0000008ca40c723c */ /* 0x044fee000000180c */
[----:B------:R-:W-:Y:S01]  /*9790*/  LDSM.16.M88.4 R172, [R191+0xe900] ;  /* 0x00e90000bfac783b */ /* 0x000fe20000000200 */
[C---:B------:R-:W-:Y:S07]  /*97a0*/  HMMA.16816.F32 R16, R164.reuse, R142, R16 ;  /* 0x0000008ea410723c */ /* 0x040fee0000001810 */
[----:B------:R-:W2:Y:S01]  /*97b0*/  LDSM.16.M88.4 R140, [R188+UR4+0xf100] ;  /* 0x00f10004bc8c783b */ /* 0x000ea20008000200 */
[C---:B---3--:R-:W-:Y:S07]  /*97c0*/  HMMA.16816.F32 R20, R164.reuse, R156, R20 ;  /* 0x0000009ca414723c */ /* 0x048fee0000001814 */
[----:B------:R-:W-:Y:S01]  /*97d0*/  LDSM.16.M88.4 R176, [R0+0xe100] ;  /* 0x00e1000000b0783b */ /* 0x000fe20000000200 */
[C---:B------:R-:W-:Y:S07]  /*97e0*/  HMMA.16816.F32 R24, R164.reuse, R158, R24 ;  /* 0x0000009ea418723c */ /* 0x040fee0000001818 */
[----:B------:R-:W3:Y:S01]  /*97f0*/  LDSM.16.M88.4 R156, [R186+0x4000] ;  /* 0x00400000ba9c783b */ /* 0x000ee20000000200 */
[C---:B----4-:R-:W-:Y:S07]  /*9800*/  HMMA.16816.F32 R28, R164.reuse, R144, R28 ;  /* 0x00000090a41c723c */ /* 0x050fee000000181c */
[----:B------:R-:W-:Y:S01]  /*9810*/  LDSM.16.M88.4 R180, [R188+UR4+0x10100] ;  /* 0x01010004bcb4783b */ /* 0x000fe20008000200 */
[----:B------:R-:W-:Y:S07]  /*9820*/  HMMA.16816.F32 R32, R164, R146, R32 ;  /* 0x00000092a420723c */ /* 0x000fee0000001820 */
[----:B------:R-:W4:Y:S01]  /*9830*/  LDSM.16.M88.4 R144, [R191+0xf100] ;  /* 0x00f10000bf90783b */ /* 0x000f220000000200 */
[C---:B-----5:R-:W-:Y:S07]  /*9840*/  HMMA.16816.F32 R4, R136.reuse, R148, R4 ;  /* 0x000000948804723c */ /* 0x060fee0000001804 */
[----:B------:R-:W-:Y:S01]  /*9850*/  LDSM.16.M88.4 R164, [R185+0x4000] ;  /* 0x00400000b9a4783b */ /* 0x000fe20000000200 */
[C---:B------:R-:W-:Y:S07]  /*9860*/  HMMA.16816.F32 R8, R136.reuse, R150, R8 ;  /* 0x000000968808723c */ /* 0x040fee0000001808 */
[----:B------:R-:W5:Y:S01]  /*9870*/  LDSM.16.M88.4 R148, [R191+0xf900] ;  /* 0x00f90000bf94783b */ /* 0x000f620000000200 */
[C---:B-1----:R-:W-:Y:S08]  /*9880*/  HMMA.16816.F32 R12, R136.reuse, R152, R12 ;  /* 0x00000098880c723c */ /* 0x042ff0000000180c */
[C---:B------:R-:W-:Y:S01]  /*9890*/  HMMA.16816.F32 R16, R136.reuse, R154, R16 ;  /* 0x0000009a8810723c */ /* 0x040fe20000001810 */
[----:B------:R-:W-:Y:S07]  /*98a0*/  LDSM.16.M88.4 R152, [R0+0xf900] ;  /* 0x00f900000098783b */ /* 0x000fee0000000200 */
[C---:B--2---:R-:W-:Y:S08]  /*98b0*/  HMMA.16816.F32 R20, R136.reuse, R140, R20 ;  /* 0x0000008c8814723c */ /* 0x044ff00000001814 */
[C---:B------:R-:W-:Y:S01]  /*98c0*/  HMMA.16816.F32 R24, R136.reuse, R142, R24 ;  /* 0x0000008e8818723c */ /* 0x040fe20000001818 */
[----:B------:R-:W-:Y:S07]  /*98d0*/  LDSM.16.M88.4 R140, [R0+0xf100] ;  /* 0x00f10000008c783b */ /* 0x000fee0000000200 */
[C---:B------:R-:W-:Y:S08]  /*98e0*/  HMMA.16816.F32 R28, R136.reuse, R160, R28 ;  /* 0x000000a0881c723c */ /* 0x040ff0000000181c */
[----:B------:R-:W-:Y:S01]  /*98f0*/  HMMA.16816.F32 R32, R136, R162, R32 ;  /* 0x000000a28820723c */ /* 0x000fe20000001820 */
[----:B------:R-:W1:Y:S07]  /*9900*/  LDSM.16.M88.4 R136, [R0+0xe900] ;  /* 0x00e900000088783b */ /* 0x000e6e0000000200 */
[C---:B---3--:R-:W-:Y:S01]  /*9910*/  HMMA.16816.F32 R4, R156.reuse, R168, R4 ;  /* 0x000000a89c04723c */ /* 0x048fe20000001804 */
[----:B------:R-:W-:Y:S07]  /*9920*/  LDSM.16.M88.4 R160, [R184+0x4000] ;  /* 0x00400000b8a0783b */ /* 0x000fee0000000200 */
[C---:B------:R-:W-:Y:S01]  /*9930*/  HMMA.16816.F32 R8, R156.reuse, R170, R8 ;  /* 0x000000aa9c08723c */ /* 0x040fe20000001808 */
[----:B------:R-:W2:Y:S07]  /*9940*/  LDSM.16.M88.4 R168, [R2+0xe100] ;  /* 0x00e1000002a8783b */ /* 0x000eae0000000200 */
[C---:B------:R-:W-:Y:S08]  /*9950*/  HMMA.16816.F32 R12, R156.reuse, R172, R12 ;  /* 0x000000ac9c0c723c */ /* 0x040ff0000000180c */
        /* <DEDUP_REMOVED lines=8> */
[C---:B------:R-:W-:Y:S01]  /*99e0*/  HMMA.16816.F32 R4, R164.reuse, R176, R4 ;  /* 0x000000b0a404723c */ /* 0x040fe20000001804 */
[----:B------:R-:W5:Y:S07]  /*99f0*/  LDSM.16.M88.4 R156, [R132+0xf900] ;  /* 0x00f90000849c783b */ /* 0x000f6e0000000200 */
[C---:B------:R-:W-:Y:S01]  /*9a00*/  HMMA.16816.F32 R8, R164.reuse, R178, R8 ;  /* 0x000000b2a408723c */ /* 0x040fe20000001808 */
[----:B------:R-:W-:Y:S07]  /*9a10*/  LDSM.16.M88.4 R176, [R191+0x10100] ;  /* 0x01010000bfb0783b */ /* 0x000fee0000000200 */
[C---:B-1----:R-:W-:Y:S08]  /*9a20*/  HMMA.16816.F32 R12, R164.reuse, R136, R12 ;  /* 0x00000088a40c723c */ /* 0x042ff0000000180c */
[C---:B------:R-:W-:Y:S01]  /*9a30*/  HMMA.16816.F32 R16, R164.reuse, R138, R16 ;  /* 0x0000008aa410723c */ /* 0x040fe20000001810 */
[----:B------:R-:W1:Y:S07]  /*9a40*/  LDSM.16.M88.4 R136, [R188+UR4+0x10900] ;  /* 0x01090004bc88783b */ /* 0x000e6e0008000200 */
[C---:B------:R-:W-:Y:S08]  /*9a50*/  HMMA.16816.F32 R20, R164.reuse, R140, R20 ;  /* 0x0000008ca414723c */ /* 0x040ff00000001814 */
[C---:B------:R-:W-:Y:S01]  /*9a60*/  HMMA.16816.F32 R24, R164.reuse, R142, R24 ;  /* 0x0000008ea418723c */ /* 0x040fe20000001818 */
[----:B------:R-:W1:Y:S07]  /*9a70*/  LDSM.16.M88.4 R140, [R188+UR4+0x11100] ;  /* 0x01110004bc8c783b */ /* 0x000e6e0008000200 */
[C---:B------:R-:W-:Y:S08]  /*9a80*/  HMMA.16816.F32 R28, R164.reuse, R152, R28 ;  /* 0x00000098a41c723c */ /* 0x040ff0000000181c */
[----:B------:R-:W-:Y:S01]  /*9a90*/  HMMA.16816.F32 R32, R164, R154, R32 ;  /* 0x0000009aa420723c */ /* 0x000fe20000001820 */
[----:B------:R-:W1:Y:S07]  /*9aa0*/  LDSM.16.M88.4 R152, [R188+UR4+0x11900] ;  /* 0x01190004bc98783b */ /* 0x000e6e0008000200 */
[C---:B--2---:R-:W-:Y:S01]  /*9ab0*/  HMMA.16816.F32 R4, R160.reuse, R168, R4 ;  /* 0x000000a8a004723c */ /* 0x044fe20000001804 */
[----:B------:R-:W2:Y:S07]  /*9ac0*/  LDSM.16.M88.4 R164, [R186+0x8000] ;  /* 0x00800000baa4783b */ /* 0x000eae0000000200 */
[C---:B------:R-:W-:Y:S01]  /*9ad0*/  HMMA.16816.F32 R8, R160.reuse, R170, R8 ;  /* 0x000000aaa008723c */ /* 0x040fe20000001808 */
[----:B------:R-:W-:Y:S07]  /*9ae0*/  LDSM.16.M88.4 R168, [R0+0x10100] ;  /* 0x0101000000a8783b */ /* 0x000fee0000000200 */
[C---:B---3--:R-:W-:Y:S08]  /*9af0*/  HMMA.16816.F32 R12, R160.reuse, R144, R12 ;  /* 0x00000090a00c723c */ /* 0x048ff0000000180c */
[C---:B------:R-:W-:Y:S01]  /*9b00*/  HMMA.16816.F32 R16, R160.reuse, R146, R16 ;  /* 0x00000092a010723c */ /* 0x040fe20000001810 */
[----:B------:R-:W3:Y:S07]  /*9b10*/  LDSM.16.M88.4 R144, [R191+0x10900] ;  /* 0x01090000bf90783b */ /* 0x000eee0000000200 */
[C---:B----4-:R-:W-:Y:S08]  /*9b20*/  HMMA.16816.F32 R20, R160.reuse, R148, R20 ;  /* 0x00000094a014723c */ /* 0x050ff00000001814 */
[C---:B------:R-:W-:Y:S01]  /*9b30*/  HMMA.16816.F32 R24, R160.reuse, R150, R24 ;  /* 0x00000096a018723c */ /* 0x040fe20000001818 */
[----:B------:R-:W4:Y:S07]  /*9b40*/  LDSM.16.M88.4 R148, [R191+0x11100] ;  /* 0x01110000bf94783b */ /* 0x000f2e0000000200 */
        /* <DEDUP_REMOVED lines=16> */
[C---:B--2---:R-:W-:Y:S01]  /*9c50*/  HMMA.16816.F32 R4, R164.reuse, R176, R4 ;  /* 0x000000b0a404723c */ /* 0x044fe20000001804 */
[----:B------:R-:W2:Y:S07]  /*9c60*/  LDSM.16.M88.4 R172, [R184+0x8000] ;  /* 0x00800000b8ac783b */ /* 0x000eae0000000200 */
[C---:B------:R-:W-:Y:S08]  /*9c70*/  HMMA.16816.F32 R8, R164.reuse, R178, R8 ;  /* 0x000000b2a408723c */ /* 0x040ff00000001808 */
[C---:B---3--:R-:W-:Y:S08]  /*9c80*/  HMMA.16816.F32 R12, R164.reuse, R144, R12 ;  /* 0x00000090a40c723c */ /* 0x048ff0000000180c */
[C---:B------:R-:W-:Y:S08]  /*9c90*/  HMMA.16816.F32 R16, R164.reuse, R146, R16 ;  /* 0x00000092a410723c */ /* 0x040ff00000001810 */
[C---:B----4-:R-:W-:Y:S08]  /*9ca0*/  HMMA.16816.F32 R20, R164.reuse, R148, R20 ;  /* 0x00000094a414723c */ /* 0x050ff00000001814 */
        /* <DEDUP_REMOVED lines=8> */
[C---:B------:R-:W-:Y:S08]  /*9d30*/  HMMA.16816.F32 R20, R160.reuse, R140, R20 ;  /* 0x0000008ca014723c */ /* 0x040ff00000001814 */
[C---:B------:R-:W-:Y:S08]  /*9d40*/  HMMA.16816.F32 R24, R160.reuse, R142, R24 ;  /* 0x0000008ea018723c */ /* 0x040ff00000001818 */
[C---:B------:R-:W-:Y:S08]  /*9d50*/  HMMA.16816.F32 R28, R160.reuse, R152, R28 ;  /* 0x00000098a01c723c */ /* 0x040ff0000000181c */
[----:B------:R-:W-:Y:S08]  /*9d60*/  HMMA.16816.F32 R32, R160, R154, R32 ;  /* 0x0000009aa020723c */ /* 0x000ff00000001820 */
[C---:B--2---:R-:W-:Y:S08]  /*9d70*/  HMMA.16816.F32 R4, R172.reuse, R180, R4 ;  /* 0x000000b4ac04723c */ /* 0x044ff00000001804 */
[C---:B------:R-:W-:Y:S08]  /*9d80*/  HMMA.16816.F32 R8, R172.reuse, R182, R8 ;  /* 0x000000b6ac08723c */ /* 0x040ff00000001808 */
[C---:B-1----:R-:W-:Y:S08]  /*9d90*/  HMMA.16816.F32 R12, R172.reuse, R136, R12 ;  /* 0x00000088ac0c723c */ /* 0x042ff0000000180c */
        /* <DEDUP_REMOVED lines=17> */
[----:B------:R-:W-:Y:S01]  /*9eb0*/  FMUL.FTZ R16, R16, c[0x0][0x320] ;  /* 0x0000c80010107a20 */ /* 0x000fe20000410000 */
[----:B-1----:R-:W-:Y:S01]  /*9ec0*/  FMNMX.FTZ R0, R157, R133, !PT ;  /* 0x000000859d007209 */ /* 0x002fe20007810000 */
[----:B------:R-:W-:Y:S02]  /*9ed0*/  FMUL.FTZ R17, R17, c[0x0][0x320] ;  /* 0x0000c80011117a20 */ /* 0x000fe40000410000 */
[----:B------:R-:W-:Y:S02]  /*9ee0*/  FMUL.FTZ R18, R18, c[0x0][0x320] ;  /* 0x0000c80012127a20 */ /* 0x000fe40000410000 */
[----:B------:R-:W-:Y:S01]  /*9ef0*/  FMUL.FTZ R19, R19, c[0x0][0x320] ;  /* 0x0000c80013137a20 */ /* 0x000fe20000410000 */
[----:B------:R1:W-:Y:S10]  /*9f00*/  MUFU.TANH R166, R11 ;  /* 0x0000000b00a67308 */ /* 0x0003f40000002400 */
[----:B------:R-:W-:Y:S10]  /*9f10*/  MUFU.TANH R141, R13 ;  /* 0x0000000d008d7308 */ /* 0x000ff40000002400 */
[----:B------:R-:W-:Y:S01]  /*9f20*/  MUFU.TANH R143, R143 ;  /* 0x0000008f008f7308 */ /* 0x000fe20000002400 */
[C---:B--2---:R-:W-:Y:S01]  /*9f30*/  HMMA.16816.F32 R20, R172.reuse, R4, R20 ;  /* 0x00000004ac14723c */ /* 0x044fe20000001814 */
[----:B-1----:R-:W1:Y:S01]  /*9f40*/  LDSM.16.M88.4 R8, [R132+0x11900] ;  /* 0x011900008408783b */ /* 0x002e620000000200 */
[----:B------:R-:W-:Y:S06]  /*9f50*/  DEPBAR.LE SB0, 0x2 ;  /* 0x000080800000791a */ /* 0x000fec0000000000 */
[C---:B------:R-:W-:Y:S01]  /*9f60*/  HMMA.16816.F32 R24, R172.reuse, R6, R24 ;  /* 0x00000006ac18723c */ /* 0x040fe20000001818 */
[----:B------:R-:W2:Y:S01]  /*9f70*/  MUFU.TANH R145, R145 ;  /* 0x0000009100917308 */ /* 0x000ea20000002400 */
[----:B------:R-:W-:Y:S11]  /*9f80*/  BAR.SYNC.DEFER_BLOCKING 0x0 ;  /* 0x0000000000007b1d */ /* 0x000ff60000010000 */
[----:B------:R-:W-:Y:S03]  /*9f90*/  @!UPT UIADD3 URZ, URZ, URZ, URZ ;  /* 0x0000003f3f3ff290 */ /* 0x000fe6000fffe03f */
[----:B------:R-:W-:Y:S02]  /*9fa0*/  FMUL.FTZ R20, R20, c[0x0][0x320] ;  /* 0x0000c80014147a20 */ /* 0x000fe40000410000 */
[----:B------:R-:W-:Y:S02]  /*9fb0*/  FMUL.FTZ R21, R21, c[0x0][0x320] ;  /* 0x0000c80015157a20 */ /* 0x000fe40000410000 */
[----:B------:R-:W-:Y:S02]  /*9fc0*/  FMUL.FTZ R22, R22, c[0x0][0x320] ;  /* 0x0000c80016167a20 */ /* 0x000fe40000410000 */
[----:B------:R-:W-:Y:S02]  /*9fd0*/  FMUL.FTZ R23, R23, c[0x0][0x320] ;  /* 0x0000c80017177a20 */ /* 0x000fe40000410000 */
[----:B------:R-:W-:Y:S01]  /*9fe0*/  FMUL.FTZ R24, R24, c[0x0][0x320] ;  /* 0x0000c80018187a20 */ /* 0x000fe20000410000 */
[----:B--2---:R-:W-:Y:S01]  /*9ff0*/  FMNMX.FTZ R0, R145, R0, !PT ;  /* 0x0000000091007209 */ /* 0x004fe20007810000 */
[----:B------:R-:W-:Y:S01]  /*a000*/  FMUL.FTZ R25, R25, c[0x0][0x320] ;  /* 0x0000c80019197a20 */ /* 0x000fe20000410000 */
[----:B------:R-:W2:Y:S01]  /*a010*/  MUFU.TANH R158, R158 ;  /* 0x0000009e009e7308 */ /* 0x000ea20000002400 */
[----:B------:R-:W-:Y:S02]  /*a020*/  FMUL.FTZ R26, R26, c[0x0][0x320] ;  /* 0x0000c8001a1a7a20 */ /* 0x000fe40000410000 */
[----:B------:R-:W-:Y:S01]  /*a030*/  FMUL.FTZ R27, R27, c[0x0][0x320] ;  /* 0x0000c8001b1b7a20 */ /* 0x000fe20000410000 */
[C---:B-1----:R-:W-:Y:S06]  /*a040*/  HMMA.16816.F32 R28, R172.reuse, R8, R28 ;  /* 0x00000008ac1c723c */ /* 0x042fec000000181c */
[----:B------:R-:W1:Y:S02]  /*a050*/  MUFU.TANH R156, R156 ;  /* 0x0000009c009c7308 */ /* 0x000e640000002400 */
[----:B------:R-:W-:Y:S08]  /*a060*/  HMMA.16816.F32 R32, R172, R10, R32 ;  /* 0x0000000aac20723c */ /* 0x000ff00000001820 */
[----:B------:R-:W3:Y:S01]  /*a070*/  MUFU.TANH R159, R159 ;  /* 0x0000009f009f7308 */ /* 0x000ee20000002400 */
[----:B--2---:R-:W-:Y:S09]  /*a080*/  FMNMX.FTZ R13, R158, R3, !PT ;  /* 0x000000039e0d7209 */ /* 0x004ff20007810000 */
[----:B------:R-:W2:Y:S01]  /*a090*/  MUFU.TANH R142, R14 ;  /* 0x0000000e008e7308 */ /* 0x000ea20000002400 */
[----:B------:R-:W-:Y:S01]  /*a0a0*/  FMUL.FTZ R28, R28, c[0x0][0x320] ;  /* 0x0000c8001c1c7a20 */ /* 0x000fe20000410000 */
[----:B-1----:R-:W-:Y:S01]  /*a0b0*/  FMNMX.FTZ R13, R156, R13, !PT ;  /* 0x0000000d9c0d7209 */ /* 0x002fe20007810000 */
[----:B------:R-:W-:Y:S02]  /*a0c0*/  FMUL.FTZ R29, R29, c[0x0][0x320] ;  /* 0x0000c8001d1d7a20 */ /* 0x000fe40000410000 */
[----:B------:R-:W-:Y:S01]  /*a0d0*/  FMUL.FTZ R30, R30, c[0x0][0x320] ;  /* 0x0000c8001e1e7a20 */ /* 0x000fe20000410000 */
[----:B------:R-:W-:Y:S01]  /*a0e0*/  FMNMX.FTZ R13, R168, R13, !PT ;  /* 0x0000000da80d7209 */ /* 0x000fe20007810000 */
[----:B------:R-:W-:Y:S03]  /*a0f0*/  FMUL.FTZ R31, R31, c[0x0][0x320] ;  /* 0x0000c8001f1f7a20 */ /* 0x000fe60000410000 */
[----:B------:R-:W1:Y:S01]  /*a100*/  MUFU.TANH R138, R15 ;  /* 0x0000000f008a7308 */ /* 0x000e620000002400 */
[----:B------:R-:W-:Y:S01]  /*a110*/  FMUL.FTZ R32, R32, c[0x0][0x320] ;  /* 0x0000c80020207a20 */ /* 0x000fe20000410000 */
[----:B------:R-:W-:Y:S01]  /*a120*/  FMNMX.FTZ R13, R166, R13, !PT ;  /* 0x0000000da60d7209 */ /* 0x000fe20007810000 */
[----:B------:R-:W-:Y:S01]  /*a130*/  FMUL.FTZ R33, R33, c[0x0][0x320] ;  /* 0x0000c80021217a20 */ /* 0x000fe20000410000 */
[----:B---3--:R-:W-:Y:S01]  /*a140*/  FMNMX.FTZ R0, R159, R0, !PT ;  /* 0x000000009f007209 */ /* 0x008fe20007810000 */
[----:B------:R-:W-:Y:S02]  /*a150*/  FMUL.FTZ R34, R34, c[0x0][0x320] ;  /* 0x0000c80022227a20 */ /* 0x000fe40000410000 */
[----:B------:R-:W-:Y:S01]  /*a160*/  FMUL.FTZ R35, R35, c[0x0][0x320] ;  /* 0x0000c80023237a20 */ /* 0x000fe20000410000 */
[----:B------:R-:W-:Y:S02]  /*a170*/  FMNMX.FTZ R0, R165, R0, !PT ;  /* 0x00000000a5007209 */ /* 0x000fe40007810000 */
[----:B------:R-:W3:Y:S02]  /*a180*/  MUFU.TANH R139, R16 ;  /* 0x00000010008b7308 */ /* 0x000ee40000002400 */
[----:B------:R-:W-:Y:S02]  /*a190*/  FMNMX.FTZ R0, R143, R0, !PT ;  /* 0x000000008f007209 */ /* 0x000fe40007810000 */
[----:B--2---:R-:W-:Y:S02]  /*a1a0*/  FMNMX.FTZ R13, R142, R13, !PT ;  /* 0x0000000d8e0d7209 */ /* 0x004fe40007810000 */
[----:B------:R-:W-:Y:S04]  /*a1b0*/  FMNMX.FTZ R0, R141, R0, !PT ;  /* 0x000000008d007209 */ /* 0x000fe80007810000 */
[----:B------:R-:W2:Y:S01]  /*a1c0*/  MUFU.TANH R137, R17 ;  /* 0x0000001100897308 */ /* 0x000ea20000002400 */
[----:B-1----:R-:W-:Y:S09]  /*a1d0*/  FMNMX.FTZ R13, R138, R13, !PT ;  /* 0x0000000d8a0d7209 */ /* 0x002ff20007810000 */
[----:B------:R-:W1:Y:S01]  /*a1e0*/  MUFU.TANH R140, R18 ;  /* 0x00000012008c7308 */ /* 0x000e620000002400 */
[----:B---3--:R-:W-:Y:S02]  /*a1f0*/  FMNMX.FTZ R0, R139, R0, !PT ;  /* 0x000000008b007209 */ /* 0x008fe40007810000 */
[----:B------:R-:W-:Y:S07]  /*a200*/  IADD3 R16, R134, UR4, RZ ;  /* 0x0000000486107c10 */ /* 0x000fee000fffe0ff */
        /* <DEDUP_REMOVED lines=29> */
[----:B---3--:R-:W-:Y:S01]  /*a3e0*/  FMNMX.FTZ R13, R148, R13, !PT ;  /* 0x0000000d940d7209 */ /* 0x008fe20007810000 */
[----:B------:R-:W-:Y:S08]  /*a3f0*/  LDSM.16.MT88.4 R28, [R134+UR4+0x100] ;  /* 0x00010004861c783b */ /* 0x000ff00008004200 */
[----:B------:R-:W3:Y:S01]  /*a400*/  MUFU.TANH R146, R34 ;  /* 0x0000002200927308 */ /* 0x000ee20000002400 */
[----:B--2---:R-:W-:Y:S09]  /*a410*/  FMNMX.FTZ R0, R149, R0, !PT ;  /* 0x0000000095007209 */ /* 0x004ff20007810000 */
[----:B------:R-:W2:Y:S01]  /*a420*/  MUFU.TANH R144, R35 ;  /* 0x0000002300907308 */ /* 0x000ea20000002400 */
[----:B-1----:R-:W-:Y:S05]  /*a430*/  FMNMX.FTZ R11, R147, R0, !PT ;  /* 0x00000000930b7209 */ /* 0x002fea0007810000 */
[----:B------:R-:W1:Y:S01]  /*a440*/  SHFL.BFLY PT, R2, R11, 0x2, 0x1f ;  /* 0x0c401f000b027f89 */ /* 0x000e6200000e0000 */
[----:B---3--:R-:W-:Y:S04]  /*a450*/  FMNMX.FTZ R13, R146, R13, !PT ;  /* 0x0000000d920d7209 */ /* 0x008fe80007810000 */
[----:B--2---:R-:W-:Y:S03]  /*a460*/  FMNMX.FTZ R9, R144, R13, !PT ;  /* 0x0000000d90097209 */ /* 0x004fe60007810000 */
[----:B------:R-:W-:Y:S01]  /*a470*/  LDSM.16.MT88.4 R12, [R135+UR4+0x100] ;  /* 0x00010004870c783b */ /* 0x000fe20008004200 */
[----:B-1----:R-:W-:Y:S07]  /*a480*/  FMNMX.FTZ R7, R11, R2, !PT ;  /* 0x000000020b077209 */ /* 0x002fee0007810000 */
[----:B------:R-:W1:Y:S08]  /*a490*/  SHFL.BFLY PT, R0, R9, 0x2, 0x1f ;  /* 0x0c401f0009007f89 */ /* 0x000e7000000e0000 */
[----:B------:R-:W2:Y:S01]  /*a4a0*/  SHFL.BFLY PT, R2, R7, 0x1, 0x1f ;  /* 0x0c201f0007027f89 */ /* 0x000ea200000e0000 */
[----:B-1----:R-:W-:Y:S07]  /*a4b0*/  FMNMX.FTZ R5, R9, R0, !PT ;  /* 0x0000000009057209 */ /* 0x002fee0007810000 */
[----:B------:R-:W1:Y:S01]  /*a4c0*/  SHFL.BFLY PT, R0, R5, 0x1, 0x1f ;  /* 0x0c201f0005007f89 */ /* 0x000e6200000e0000 */
[----:B--2---:R-:W-:Y:S05]  /*a4d0*/  FMNMX.FTZ R2, R7, R2, !PT ;  /* 0x0000000207027209 */ /* 0x004fea0007810000 */
[C---:B------:R-:W-:Y:S02]  /*a4e0*/  FADD.FTZ R4, -R2.reuse, R133 ;  /* 0x0000008502047221 */ /* 0x040fe40000010100 */
[----:B------:R-:W-:Y:S02]  /*a4f0*/  FMUL.FTZ R152, R2, c[0x0][0x2d0] ;  /* 0x0000b40002987a20 */ /* 0x000fe40000410000 */
[----:B------:R-:W-:Y:S02]  /*a500*/  FMUL.FTZ R132, R4, c[0x0][0x2d0] ;  /* 0x0000b40004847a20 */ /* 0x000fe40000410000 */
[--C-:B------:R-:W-:Y:S02]  /*a510*/  FFMA.FTZ R163, R145, c[0x0][0x2d0], -R152.reuse ;  /* 0x0000b40091a37a23 */ /* 0x100fe40000010898 */
[--C-:B------:R-:W-:Y:S02]  /*a520*/  FFMA.FTZ R164, R157, c[0x0][0x2d0], -R152.reuse ;  /* 0x0000b4009da47a23 */ /* 0x100fe40000010898 */
[--C-:B------:R-:W-:Y:S01]  /*a530*/  FFMA.FTZ R161, R159, c[0x0][0x2d0], -R152.reuse ;  /* 0x0000b4009fa17a23 */ /* 0x100fe20000010898 */
[----:B------:R-:W2:Y:S01]  /*a540*/  MUFU.EX2 R132, R132 ;  /* 0x0000008400847308 */ /* 0x000ea20000000800 */
[--C-:B------:R-:W-:Y:S02]  /*a550*/  FFMA.FTZ R160, R165, c[0x0][0x2d0], -R152.reuse ;  /* 0x0000b400a5a07a23 */ /* 0x100fe40000010898 */
[--C-:B------:R-:W-:Y:S01]  /*a560*/  FFMA.FTZ R165, R143, c[0x0][0x2d0], -R152.reuse ;  /* 0x0000b4008fa57a23 */ /* 0x100fe20000010898 */
[----:B-1----:R-:W-:Y:S01]  /*a570*/  FMNMX.FTZ R0, R5, R0, !PT ;  /* 0x0000000005007209 */ /* 0x002fe20007810000 */
[--C-:B------:R-:W-:Y:S02]  /*a580*/  FFMA.FTZ R167, R139, c[0x0][0x2d0], -R152.reuse ;  /* 0x0000b4008ba77a23 */ /* 0x100fe40000010898 */
[--C-:B------:R-:W-:Y:S02]  /*a590*/  FFMA.FTZ R182, R155, c[0x0][0x2d0], -R152.reuse ;  /* 0x0000b4009bb67a23 */ /* 0x100fe40000010898 */
[C---:B------:R-:W-:Y:S01]  /*a5a0*/  FMUL.FTZ R145, R0.reuse, c[0x0][0x2d0] ;  /* 0x0000b40000917a20 */ /* 0x040fe20000410000 */
[----:B------:R-:W-:Y:S01]  /*a5b0*/  MUFU.EX2 R164, R164 ;  /* 0x000000a400a47308 */ /* 0x000fe20000000800 */
[----:B------:R-:W-:Y:S02]  /*a5c0*/  FADD.FTZ R4, -R0, R3 ;  /* 0x0000000300047221 */ /* 0x000fe40000010100 */
[--C-:B------:R-:W-:Y:S02]  /*a5d0*/  FFMA.FTZ R162, R158, c[0x0][0x2d0], -R145.reuse ;  /* 0x0000b4009ea27a23 */ /* 0x100fe40000010891 */
[--C-:B------:R-:W-:Y:S01]  /*a5e0*/  FFMA.FTZ R159, R156, c[0x0][0x2d0], -R145.reuse ;  /* 0x0000b4009c9f7a23 */ /* 0x100fe20000010891 */
[----:B------:R-:W-:Y:S01]  /*a5f0*/  IADD3 R156, R187, R16, RZ ;  /* 0x00000010bb9c7210 */ /* 0x000fe20007ffe0ff */
[--C-:B------:R-:W-:Y:S02]  /*a600*/  FFMA.FTZ R158, R168, c[0x0][0x2d0], -R145.reuse ;  /* 0x0000b400a89e7a23 */ /* 0x100fe40000010891 */
[--C-:B------:R-:W-:Y:S01]  /*a610*/  FFMA.FTZ R157, R166, c[0x0][0x2d0], -R145.reuse ;  /* 0x0000b400a69d7a23 */ /* 0x100fe20000010891 */
[----:B------:R-:W1:Y:S01]  /*a620*/  MUFU.EX2 R163, R163 ;  /* 0x000000a300a37308 */ /* 0x000e620000000800 */
[----:B------:R-:W-:Y:S01]  /*a630*/  FMUL.FTZ R3, R4, c[0x0][0x2d0] ;  /* 0x0000b40004037a20 */ /* 0x000fe20000410000 */
[----:B------:R-:W-:Y:S01]  /*a640*/  IADD3 R4, R135, UR4, RZ ;  /* 0x0000000487047c10 */ /* 0x000fe2000fffe0ff */
[C---:B--2---:R-:W-:Y:S02]  /*a650*/  FMUL.FTZ R5, R132.reuse, R129 ;  /* 0x0000008184057220 */ /* 0x044fe40000410000 */
[C---:B------:R-:W-:Y:S01]  /*a660*/  FMUL.FTZ R8, R132.reuse, R124 ;  /* 0x0000007c84087220 */ /* 0x040fe20000410000 */
[----:B------:R-:W-:Y:S01]  /*a670*/  IADD3 R133, R187, R4, RZ ;  /* 0x00000004bb857210 */ /* 0x000fe20007ffe0ff */
[C---:B------:R-:W-:Y:S02]  /*a680*/  FMUL.FTZ R4, R132.reuse, R128 ;  /* 0x0000008084047220 */ /* 0x040fe40000410000 */
[C---:B------:R-:W-:Y:S01]  /*a690*/  FMUL.FTZ R9, R132.reuse, R125 ;  /* 0x0000007d84097220 */ /* 0x040fe20000410000 */
[----:B------:R-:W2:Y:S01]  /*a6a0*/  MUFU.EX2 R3, R3 ;  /* 0x0000000300037308 */ /* 0x000ea20000000800 */
[----:B------:R-:W3:Y:S01]  /*a6b0*/  LDSM.16.MT88.4 R20, [R133+0x100] ;  /* 0x000100008514783b */ /* 0x000ee20000004200 */
[C---:B------:R-:W-:Y:S02]  /*a6c0*/  FMUL.FTZ R16, R132.reuse, R116 ;  /* 0x0000007484107220 */ /* 0x040fe40000410000 */
[C---:B------:R-:W-:Y:S02]  /*a6d0*/  FMUL.FTZ R17, R132.reuse, R117 ;  /* 0x0000007584117220 */ /* 0x040fe40000410000 */
[C---:B------:R-:W-:Y:S02]  /*a6e0*/  FMUL.FTZ R24, R132.reuse, R108 ;  /* 0x0000006c84187220 */ /* 0x040fe40000410000 */
[C---:B------:R-:W-:Y:S02]  /*a6f0*/  FMUL.FTZ R25, R132.reuse, R109 ;  /* 0x0000006d84197220 */ /* 0x040fe40000410000 */
[----:B------:R-:W-:Y:S01]  /*a700*/  MUFU.EX2 R161, R161 ;  /* 0x000000a100a17308 */ /* 0x000fe20000000800 */
[C---:B------:R-:W-:Y:S02]  /*a710*/  FMUL.FTZ R32, R132.reuse, R100 ;  /* 0x0000006484207220 */ /* 0x040fe40000410000 */
[C---:B------:R-:W-:Y:S01]  /*a720*/  FMUL.FTZ R33, R132.reuse, R101 ;  /* 0x0000006584217220 */ /* 0x040fe20000410000 */
[----:B-1----:R-:W-:Y:S01]  /*a730*/  F2FP.PACK_AB R128, R163, R164 ;  /* 0x000000a4a380723e */ /* 0x002fe200000000ff */
[C---:B------:R-:W-:Y:S02]  /*a740*/  FMUL.FTZ R36, R132.reuse, R36 ;  /* 0x0000002484247220 */ /* 0x040fe40000410000 */
[----:B------:R-:W-:Y:S02]  /*a750*/  FMUL.FTZ R37, R132, R37 ;  /* 0x0000002584257220 */ /* 0x000fe40000410000 */
[--C-:B------:R-:W-:Y:S01]  /*a760*/  FFMA.FTZ R166, R141, c[0x0][0x2d0], -R152.reuse ;  /* 0x0000b4008da67a23 */ /* 0x100fe20000010898 */
[----:B------:R-:W1:Y:S01]  /*a770*/  MUFU.EX2 R160, R160 ;  /* 0x000000a000a07308 */ /* 0x000e620000000800 */
[--C-:B------:R-:W-:Y:S02]  /*a780*/  FFMA.FTZ R168, R137, c[0x0][0x2d0], -R152.reuse ;  /* 0x0000b40089a87a23 */ /* 0x100fe40000010898 */
[--C-:B------:R-:W-:Y:S02]  /*a790*/  FFMA.FTZ R169, R142, c[0x0][0x2d0], -R145.reuse ;  /* 0x0000b4008ea97a23 */ /* 0x100fe40000010891 */
[C---:B--2---:R-:W-:Y:S02]  /*a7a0*/  FMUL.FTZ R6, R3.reuse, R130 ;  /* 0x0000008203067220 */ /* 0x044fe40000410000 */
[C---:B------:R-:W-:Y:S02]  /*a7b0*/  FMUL.FTZ R7, R3.reuse, R131 ;  /* 0x0000008303077220 */ /* 0x040fe40000410000 */
[C---:B------:R-:W-:Y:S01]  /*a7c0*/  FMUL.FTZ R10, R3.reuse, R126 ;  /* 0x0000007e030a7220 */ /* 0x040fe20000410000 */
[----:B------:R-:W-:Y:S01]  /*a7d0*/  MUFU.EX2 R162, R162 ;  /* 0x000000a200a27308 */ /* 0x000fe20000000800 */
[C---:B------:R-:W-:Y:S02]  /*a7e0*/  FMUL.FTZ R11, R3.reuse, R127 ;  /* 0x0000007f030b7220 */ /* 0x040fe40000410000 */
[C---:B------:R-:W-:Y:S01]  /*a7f0*/  FMUL.FTZ R18, R3.reuse, R118 ;  /* 0x0000007603127220 */ /* 0x040fe20000410000 */
[----:B------:R-:W-:Y:S01]  /*a800*/  LDSM.16.MT88.4 R124, [R135+UR4+0x2900] ;  /* 0x00290004877c783b */ /* 0x000fe20008004200 */
[C---:B------:R-:W-:Y:S02]  /*a810*/  FMUL.FTZ R19, R3.reuse, R119 ;  /* 0x0000007703137220 */ /* 0x040fe40000410000 */
[C---:B------:R-:W-:Y:S02]  /*a820*/  FMUL.FTZ R26, R3.reuse, R110 ;  /* 0x0000006e031a7220 */ /* 0x040fe40000410000 */
[C---:B------:R-:W-:Y:S01]  /*a830*/  FMUL.FTZ R27, R3.reuse, R111 ;  /* 0x0000006f031b7220 */ /* 0x040fe20000410000 */
[----:B------:R-:W2:Y:S01]  /*a840*/  MUFU.EX2 R159, R159 ;  /* 0x0000009f009f7308 */ /* 0x000ea20000000800 */
[C---:B------:R-:W-:Y:S01]  /*a850*/  FMUL.FTZ R34, R3.reuse, R102 ;  /* 0x0000006603227220 */ /* 0x040fe20000410000 */
[----:B------:R-:W-:Y:S01]  /*a860*/  LDSM.16.MT88.4 R108, [R156+0x2100] ;  /* 0x002100009c6c783b */ /* 0x000fe20000004200 */
[C---:B------:R-:W-:Y:S01]  /*a870*/  FMUL.FTZ R35, R3.reuse, R103 ;  /* 0x0000006703237220 */ /* 0x040fe20000410000 */
[----:B-1----:R-:W-:Y:S01]  /*a880*/  F2FP.PACK_AB R130, R160, R161 ;  /* 0x000000a1a082723e */ /* 0x002fe200000000ff */
[C---:B------:R-:W-:Y:S02]  /*a890*/  FMUL.FTZ R38, R3.reuse, R38 ;  /* 0x0000002603267220 */ /* 0x040fe40000410000 */
[----:B------:R-:W-:Y:S02]  /*a8a0*/  FMUL.FTZ R39, R3, R39 ;  /* 0x0000002703277220 */ /* 0x000fe40000410000 */
[--C-:B------:R-:W-:Y:S01]  /*a8b0*/  FFMA.FTZ R170, R138, c[0x0][0x2d0], -R145.reuse ;  /* 0x0000b4008aaa7a23 */ /* 0x100fe20000010891 */
[----:B------:R-:W-:Y:S01]  /*a8c0*/  MUFU.EX2 R158, R158 ;  /* 0x0000009e009e7308 */ /* 0x000fe20000000800 */
[----:B------:R-:W-:Y:S01]  /*a8d0*/  LDSM.16.MT88.4 R100, [R134+UR4+0x2100] ;  /* 0x002100048664783b */ /* 0x000fe20008004200 */
[--C-:B------:R-:W-:Y:S02]  /*a8e0*/  FFMA.FTZ R171, R140, c[0x0][0x2d0], -R145.reuse ;  /* 0x0000b4008cab7a23 */ /* 0x100fe40000010891 */
[--C-:B------:R-:W-:Y:S02]  /*a8f0*/  FFMA.FTZ R172, R136, c[0x0][0x2d0], -R145.reuse ;  /* 0x0000b40088ac7a23 */ /* 0x100fe40000010891 */
[--C-:B------:R-:W-:Y:S02]  /*a900*/  FFMA.FTZ R183, R149, c[0x0][0x2d0], -R152.reuse ;  /* 0x0000b40095b77a23 */ /* 0x100fe40000010898 */
[--C-:B------:R-:W-:Y:S01]  /*a910*/  FFMA.FTZ R191, R150, c[0x0][0x2d0], -R145.reuse ;  /* 0x0000b40096bf7a23 */ /* 0x100fe20000010891 */
[----:B------:R-:W-:Y:S01]  /*a920*/  LDSM.16.MT88.4 R116, [R134+UR4+0x900] ;  /* 0x000900048674783b */ /* 0x000fe20008004200 */
[----:B------:R-:W1:Y:S01]  /*a930*/  MUFU.EX2 R157, R157 ;  /* 0x0000009d009d7308 */ /* 0x000e620000000800 */
[--C-:B------:R-:W-:Y:S02]  /*a940*/  FFMA.FTZ R226, R148, c[0x0][0x2d0], -R145.reuse ;  /* 0x0000b40094e27a23 */ /* 0x100fe40000010891 */
[--C-:B------:R-:W-:Y:S01]  /*a950*/  FFMA.FTZ R225, R146, c[0x0][0x2d0], -R145.reuse ;  /* 0x0000b40092e17a23 */ /* 0x100fe20000010891 */
[----:B--2---:R-:W-:Y:S01]  /*a960*/  F2FP.PACK_AB R129, R159, R162 ;  /* 0x000000a29f81723e */ /* 0x004fe200000000ff */
[C---:B------:R-:W-:Y:S02]  /*a970*/  FMUL.FTZ R40, R132.reuse, R40 ;  /* 0x0000002884287220 */ /* 0x040fe40000410000 */
[----:B------:R-:W-:Y:S01]  /*a980*/  LDSM.16.MT88.4 R136, [R133+0x2900] ;  /* 0x002900008588783b */ /* 0x000fe20000004200 */
        /* <DEDUP_REMOVED lines=8> */
[----:B------:R-:W-:Y:S01]  /*aa10*/  FMUL.FTZ R47, R3, R47 ;  /* 0x0000002f032f7220 */ /* 0x000fe20000410000 */
[----:B------:R-:W2:Y:S01]  /*aa20*/  MUFU.EX2 R166, R166 ;  /* 0x000000a600a67308 */ /* 0x000ea20000000800 */
[C---:B------:R-:W-:Y:S01]  /*aa30*/  FMUL.FTZ R48, R132.reuse, R48 ;  /* 0x0000003084307220 */ /* 0x040fe20000410000 */
[----:B-1----:R-:W-:Y:S01]  /*aa40*/  F2FP.PACK_AB R131, R157, R158 ;  /* 0x0000009e9d83723e */ /* 0x002fe200000000ff */
[C---:B------:R-:W-:Y:S02]  /*aa50*/  FMUL.FTZ R49, R132.reuse, R49 ;  /* 0x0000003184317220 */ /* 0x040fe40000410000 */
[C---:B------:R-:W-:Y:S02]  /*aa60*/  FMUL.FTZ R50, R3.reuse, R50 ;  /* 0x0000003203327220 */ /* 0x040fe40000410000 */
[C---:B------:R-:W-:Y:S02]  /*aa70*/  FMUL.FTZ R51, R3.reuse, R51 ;  /* 0x0000003303337220 */ /* 0x040fe40000410000 */
[C---:B------:R-:W-:Y:S01]  /*aa80*/  HMMA.16816.F32 R4, R128.reuse, R12, R4 ;  /* 0x0000000c8004723c */ /* 0x040fe20000001804 */
[----:B------:R-:W-:Y:S04]  /*aa90*/  MUFU.EX2 R167, R167 ;  /* 0x000000a700a77308 */ /* 0x000fe80000000800 */
[C---:B------:R-:W-:Y:S02]  /*aaa0*/  FMUL.FTZ R52, R132.reuse, R52 ;  /* 0x0000003484347220 */ /* 0x040fe40000410000 */
[C---:B------:R-:W-:Y:S01]  /*aab0*/  FMUL.FTZ R12, R132.reuse, R120 ;  /* 0x00000078840c7220 */ /* 0x040fe20000410000 */
[C---:B------:R-:W-:Y:S03]  /*aac0*/  HMMA.16816.F32 R8, R128.reuse, R14, R8 ;  /* 0x0000000e8008723c */ /* 0x040fe60000001808 */
[----:B------:R-:W-:Y:S01]  /*aad0*/  MUFU.EX2 R168, R168 ;  /* 0x000000a800a87308 */ /* 0x000fe20000000800 */
[C---:B------:R-:W-:Y:S02]  /*aae0*/  FMUL.FTZ R13, R132.reuse, R121 ;  /* 0x00000079840d7220 */ /* 0x040fe40000410000 */
[C---:B------:R-:W-:Y:S02]  /*aaf0*/  FMUL.FTZ R53, R132.reuse, R53 ;  /* 0x0000003584357220 */ /* 0x040fe40000410000 */
[C---:B------:R-:W-:Y:S04]  /*ab00*/  FMUL.FTZ R14, R3.reuse, R122 ;  /* 0x0000007a030e7220 */ /* 0x040fe80000410000 */
[C---:B------:R-:W-:Y:S01]  /*ab10*/  FMUL.FTZ R15, R3.reuse, R123 ;  /* 0x0000007b030f7220 */ /* 0x040fe20000410000 */
[----:B------:R-:W-:Y:S01]  /*ab20*/  MUFU.EX2 R169, R169 ;  /* 0x000000a900a97308 */ /* 0x000fe20000000800 */
[----:B------:R-:W1:Y:S01]  /*ab30*/  LDSM.16.MT88.4 R120, [R156+0x100] ;  /* 0x000100009c78783b */ /* 0x000e620000004200 */
[C---:B------:R-:W-:Y:S02]  /*ab40*/  FMUL.FTZ R54, R3.reuse, R54 ;  /* 0x0000003603367220 */ /* 0x040fe40000410000 */
[C---:B------:R-:W-:Y:S02]  /*ab50*/  FMUL.FTZ R55, R3.reuse, R55 ;  /* 0x0000003703377220 */ /* 0x040fe40000410000 */
[C---:B---3--:R-:W-:Y:S03]  /*ab60*/  HMMA.16816.F32 R12, R128.reuse, R20, R12 ;  /* 0x00000014800c723c */ /* 0x048fe6000000180c */
[C---:B------:R-:W-:Y:S01]  /*ab70*/  FMUL.FTZ R56, R132.reuse, R56 ;  /* 0x0000003884387220 */ /* 0x040fe20000410000 */
[----:B------:R-:W3:Y:S01]  /*ab80*/  MUFU.EX2 R170, R170 ;  /* 0x000000aa00aa7308 */ /* 0x000ee20000000800 */
[C---:B------:R-:W-:Y:S02]  /*ab90*/  FMUL.FTZ R57, R132.reuse, R57 ;  /* 0x0000003984397220 */ /* 0x040fe40000410000 */
[C---:B------:R-:W-:Y:S01]  /*aba0*/  FMUL.FTZ R20, R132.reuse, R112 ;  /* 0x0000007084147220 */ /* 0x040fe20000410000 */
[C---:B------:R-:W-:Y:S04]  /*abb0*/  HMMA.16816.F32 R16, R128.reuse, R22, R16 ;  /* 0x000000168010723c */ /* 0x040fe80000001810 */
[C---:B------:R-:W-:Y:S02]  /*abc0*/  FMUL.FTZ R21, R132.reuse, R113 ;  /* 0x0000007184157220 */ /* 0x040fe40000410000 */
[C---:B------:R-:W-:Y:S01]  /*abd0*/  FMUL.FTZ R58, R3.reuse, R58 ;  /* 0x0000003a033a7220 */ /* 0x040fe20000410000 */
[----:B------:R-:W-:Y:S01]  /*abe0*/  MUFU.EX2 R171, R171 ;  /* 0x000000ab00ab7308 */ /* 0x000fe20000000800 */
[C---:B------:R-:W-:Y:S04]  /*abf0*/  FMUL.FTZ R22, R3.reuse, R114 ;  /* 0x0000007203167220 */ /* 0x040fe80000410000 */
[C---:B------:R-:W-:Y:S02]  /*ac00*/  FMUL.FTZ R23, R3.reuse, R115 ;  /* 0x0000007303177220 */ /* 0x040fe40000410000 */
[----:B------:R-:W4:Y:S01]  /*ac10*/  LDSM.16.MT88.4 R112, [R135+UR4+0x2100] ;  /* 0x002100048770783b */ /* 0x000f220008004200 */
[C---:B------:R-:W-:Y:S02]  /*ac20*/  FMUL.FTZ R59, R3.reuse, R59 ;  /* 0x0000003b033b7220 */ /* 0x040fe40000410000 */
[C---:B------:R-:W-:Y:S01]  /*ac30*/  FMUL.FTZ R60, R132.reuse, R60 ;  /* 0x0000003c843c7220 */ /* 0x040fe20000410000 */
[----:B------:R-:W5:Y:S01]  /*ac40*/  MUFU.EX2 R172, R172 ;  /* 0x000000ac00ac7308 */ /* 0x000f620000000800 */
[C---:B------:R-:W-:Y:S03]  /*ac50*/  HMMA.16816.F32 R20, R128.reuse, R28, R20 ;  /* 0x0000001c8014723c */ /* 0x040fe60000001814 */
        /* <DEDUP_REMOVED lines=21> */
[----:B------:R-:W1:Y:S01]  /*adb0*/  MUFU.EX2 R226, R226 ;  /* 0x000000e200e27308 */ /* 0x000e620000000800 */
[C---:B------:R-:W-:Y:S02]  /*adc0*/  FMUL.FTZ R70, R3.reuse, R70 ;  /* 0x0000004603467220 */ /* 0x040fe40000410000 */
[C---:B----4-:R-:W-:Y:S04]  /*add0*/  HMMA.16816.F32 R36, R128.reuse, R112, R36 ;  /* 0x000000708024723c */ /* 0x050fe80000001824 */
[C---:B------:R-:W-:Y:S02]  /*ade0*/  FMUL.FTZ R71, R3.reuse, R71 ;  /* 0x0000004703477220 */ /* 0x040fe40000410000 */
[C---:B------:R-:W-:Y:S01]  /*adf0*/  FMUL.FTZ R72, R132.reuse, R72 ;  /* 0x0000004884487220 */ /* 0x040fe20000410000 */
[----:B------:R-:W-:Y:S01]  /*ae00*/  MUFU.EX2 R225, R225 ;  /* 0x000000e100e17308 */ /* 0x000fe20000000800 */
[C---:B------:R-:W-:Y:S01]  /*ae10*/  HMMA.16816.F32 R40, R128.reuse, R114, R40 ;  /* 0x000000728028723c */ /* 0x040fe20000001828 */
[----:B------:R-:W-:Y:S03]  /*ae20*/  LDSM.16.MT88.4 R112, [R135+UR4+0x900] ;  /* 0x000900048770783b */ /* 0x000fe60008004200 */
[C---:B------:R-:W-:Y:S02]  /*ae30*/  FMUL.FTZ R73, R132.reuse, R73 ;  /* 0x0000004984497220 */ /* 0x040fe40000410000 */
[C---:B------:R-:W-:Y:S02]  /*ae40*/  FMUL.FTZ R74, R3.reuse, R74 ;  /* 0x0000004a034a7220 */ /* 0x040fe40000410000 */
[C---:B------:R-:W-:Y:S01]  /*ae50*/  FMUL.FTZ R75, R3.reuse, R75 ;  /* 0x0000004b034b7220 */ /* 0x040fe20000410000 */
[C---:B--2---:R-:W-:Y:S03]  /*ae60*/  HMMA.16816.F32 R44, R128.reuse, R104, R44 ;  /* 0x00000068802c723c */ /* 0x044fe6000000182c */
[C---:B------:R-:W-:Y:S02]  /*ae70*/  FMUL.FTZ R78, R3.reuse, R78 ;  /* 0x0000004e034e7220 */ /* 0x040fe40000410000 */
[C---:B------:R-:W-:Y:S02]  /*ae80*/  FMUL.FTZ R79, R3.reuse, R79 ;  /* 0x0000004f034f7220 */ /* 0x040fe40000410000 */
[C---:B------:R-:W-:Y:S01]  /*ae90*/  FMUL.FTZ R82, R3.reuse, R82 ;  /* 0x0000005203527220 */ /* 0x040fe20000410000 */
[C---:B------:R-:W-:Y:S01]  /*aea0*/  HMMA.16816.F32 R48, R128.reuse, R106, R48 ;  /* 0x0000006a8030723c */ /* 0x040fe20000001830 */
[----:B------:R-:W2:Y:S03]  /*aeb0*/  LDSM.16.MT88.4 R104, [R135+UR4+0x4100] ;  /* 0x004100048768783b */ /* 0x000ea60008004200 */
[C---:B------:R-:W-:Y:S02]  /*aec0*/  FMUL.FTZ R83, R3.reuse, R83 ;  /* 0x0000005303537220 */ /* 0x040fe40000410000 */
[C---:B------:R-:W-:Y:S02]  /*aed0*/  FMUL.FTZ R84, R132.reuse, R84 ;  /* 0x0000005484547220 */ /* 0x040fe40000410000 */
[C---:B------:R-:W-:Y:S04]  /*aee0*/  HMMA.16816.F32 R52, R128.reuse, R100, R52 ;  /* 0x000000648034723c */ /* 0x040fe80000001834 */
[C---:B------:R-:W-:Y:S02]  /*aef0*/  FMUL.FTZ R85, R132.reuse, R85 ;  /* 0x0000005584557220 */ /* 0x040fe40000410000 */
[C---:B------:R-:W-:Y:S02]  /*af00*/  FMUL.FTZ R86, R3.reuse, R86 ;  /* 0x0000005603567220 */ /* 0x040fe40000410000 */
[C---:B------:R-:W-:Y:S01]  /*af10*/  HMMA.16816.F32 R56, R128.reuse, R102, R56 ;  /* 0x000000668038723c */ /* 0x040fe20000001838 */
[----:B------:R-:W4:Y:S03]  /*af20*/  LDSM.16.MT88.4 R100, [R133+0x4100] ;  /* 0x004100008564783b */ /* 0x000f260000004200 */
[C---:B------:R-:W-:Y:S02]  /*af30*/  FMUL.FTZ R87, R3.reuse, R87 ;  /* 0x0000005703577220 */ /* 0x040fe40000410000 */
[C---:B------:R-:W-:Y:S02]  /*af40*/  FMUL.FTZ R88, R132.reuse, R88 ;  /* 0x0000005884587220 */ /* 0x040fe40000410000 */
[C---:B------:R-:W-:Y:S04]  /*af50*/  HMMA.16816.F32 R60, R128.reuse, R108, R60 ;  /* 0x0000006c803c723c */ /* 0x040fe8000000183c */
[C---:B------:R-:W-:Y:S02]  /*af60*/  FMUL.FTZ R89, R132.reuse, R89 ;  /* 0x0000005984597220 */ /* 0x040fe40000410000 */
[C---:B------:R-:W-:Y:S02]  /*af70*/  FMUL.FTZ R90, R3.reuse, R90 ;  /* 0x0000005a035a7220 */ /* 0x040fe40000410000 */
[C---:B------:R-:W-:Y:S01]  /*af80*/  HMMA.16816.F32 R64, R128.reuse, R110, R64 ;  /* 0x0000006e8040723c */ /* 0x040fe20000001840 */
[----:B------:R-:W1:Y:S03]  /*af90*/  LDSM.16.MT88.4 R108, [R134+UR4+0x4100] ;  /* 0x00410004866c783b */ /* 0x000e660008004200 */
        /* <DEDUP_REMOVED lines=8> */
[----:B------:R-:W2:Y:S03]  /*b020*/  LDSM.16.MT88.4 R104, [R156+0x4100] ;  /* 0x004100009c68783b */ /* 0x000ea60000004200 */
[C---:B------:R-:W-:Y:S02]  /*b030*/  FMUL.FTZ R76, R132.reuse, R76 ;  /* 0x0000004c844c7220 */ /* 0x040fe40000410000 */
[C---:B------:R-:W-:Y:S02]  /*b040*/  FMUL.FTZ R77, R132.reuse, R77 ;  /* 0x0000004d844d7220 */ /* 0x040fe40000410000 */
[C---:B------:R-:W-:Y:S04]  /*b050*/  FMUL.FTZ R97, R132.reuse, R97 ;  /* 0x0000006184617220 */ /* 0x040fe80000410000 */
[C---:B------:R-:W-:Y:S01]  /*b060*/  FMUL.FTZ R98, R3.reuse, R98 ;  /* 0x0000006203627220 */ /* 0x040fe20000410000 */
[C---:B----4-:R-:W-:Y:S03]  /*b070*/  HMMA.16816.F32 R76, R128.reuse, R100, R76 ;  /* 0x00000064804c723c */ /* 0x050fe6000000184c */
[C---:B------:R-:W-:Y:S02]  /*b080*/  FMUL.FTZ R80, R132.reuse, R80 ;  /* 0x0000005084507220 */ /* 0x040fe40000410000 */
[----:B------:R-:W-:Y:S02]  /*b090*/  FMUL.FTZ R81, R132, R81 ;  /* 0x0000005184517220 */ /* 0x000fe40000410000 */
[----:B------:R-:W-:Y:S01]  /*b0a0*/  FMUL.FTZ R99, R3, R99 ;  /* 0x0000006303637220 */ /* 0x000fe20000410000 */
[----:B------:R-:W-:Y:S01]  /*b0b0*/  F2FP.PACK_AB R100, R166, R165 ;  /* 0x000000a5a664723e */ /* 0x000fe200000000ff */
[--C-:B------:R-:W-:Y:S03]  /*b0c0*/  FFMA.FTZ R173, R179, c[0x0][0x2d0], -R152.reuse ;  /* 0x0000b400b3ad7a23 */ /* 0x100fe60000010898 */
[C---:B------:R-:W-:Y:S03]  /*b0d0*/  HMMA.16816.F32 R80, R128.reuse, R102, R80 ;  /* 0x000000668050723c */ /* 0x040fe60000001850 */
[--C-:B------:R-:W-:Y:S01]  /*b0e0*/  FFMA.FTZ R179, R154, c[0x0][0x2d0], -R145.reuse ;  /* 0x0000b4009ab37a23 */ /* 0x100fe20000010891 */
[----:B---3--:R-:W-:Y:S01]  /*b0f0*/  F2FP.PACK_AB R101, R170, R169 ;  /* 0x000000a9aa65723e */ /* 0x008fe200000000ff */
[--C-:B------:R-:W-:Y:S01]  /*b100*/  FFMA.FTZ R174, R177, c[0x0][0x2d0], -R152.reuse ;  /* 0x0000b400b1ae7a23 */ /* 0x100fe20000010898 */
[----:B------:R-:W-:Y:S01]  /*b110*/  MUFU.EX2 R173, R173 ;  /* 0x000000ad00ad7308 */ /* 0x000fe20000000800 */
[----:B------:R-:W-:Y:S01]  /*b120*/  F2FP.PACK_AB R102, R168, R167 ;  /* 0x000000a7a866723e */ /* 0x000fe200000000ff */
[C---:B-1----:R-:W-:Y:S04]  /*b130*/  HMMA.16816.F32 R84, R128.reuse, R108, R84 ;  /* 0x0000006c8054723c */ /* 0x042fe80000001854 */
[----:B-----5:R-:W-:Y:S01]  /*b140*/  F2FP.PACK_AB R103, R172, R171 ;  /* 0x000000abac67723e */ /* 0x020fe200000000ff */
[--C-:B------:R-:W-:Y:S02]  /*b150*/  FFMA.FTZ R175, R181, c[0x0][0x2d0], -R152.reuse ;  /* 0x0000b400b5af7a23 */ /* 0x100fe40000010898 */
[--C-:B------:R-:W-:Y:S01]  /*b160*/  FFMA.FTZ R181, R151, c[0x0][0x2d0], -R152.reuse ;  /* 0x0000b40097b57a23 */ /* 0x100fe20000010898 */
[C---:B------:R-:W-:Y:S01]  /*b170*/  HMMA.16816.F32 R88, R128.reuse, R110, R88 ;  /* 0x0000006e8058723c */ /* 0x040fe20000001858 */
[----:B------:R-:W1:Y:S01]  /*b180*/  LDSM.16.MT88.4 R108, [R133+0x900] ;  /* 0x00090000856c783b */ /* 0x000e620000004200 */
[----:B------:R-:W-:Y:S02]  /*b190*/  MUFU.EX2 R174, R174 ;  /* 0x000000ae00ae7308 */ /* 0x000fe40000000800 */
[--C-:B------:R-:W-:Y:S02]  /*b1a0*/  FFMA.FTZ R177, R178, c[0x0][0x2d0], -R145.reuse ;  /* 0x0000b400b2b17a23 */ /* 0x100fe40000010891 */
[--C-:B------:R-:W-:Y:S02]  /*b1b0*/  FFMA.FTZ R176, R176, c[0x0][0x2d0], -R145.reuse ;  /* 0x0000b400b0b07a23 */ /* 0x100fe40000010891 */
[C---:B--2---:R-:W-:Y:S01]  /*b1c0*/  HMMA.16816.F32 R92, R128.reuse, R104, R92 ;  /* 0x00000068805c723c */ /* 0x044fe2000000185c */
[----:B------:R-:W-:Y:S03]  /*b1d0*/  LDSM.16.MT88.4 R148, [R133+0x3900] ;  /* 0x003900008594783b */ /* 0x000fe60000004200 */
[--C-:B------:R-:W-:Y:S01]  /*b1e0*/  FFMA.FTZ R178, R180, c[0x0][0x2d0], -R145.reuse ;  /* 0x0000b400b4b27a23 */ /* 0x100fe20000010891 */
[----:B------:R-:W-:Y:S01]  /*b1f0*/  MUFU.EX2 R175, R175 ;  /* 0x000000af00af7308 */ /* 0x000fe20000000800 */
[--C-:B------:R-:W-:Y:S02]  /*b200*/  FFMA.FTZ R180, R153, c[0x0][0x2d0], -R152.reuse ;  /* 0x0000b40099b47a23 */ /* 0x100fe40000010898 */
[----:B------:R-:W-:Y:S01]  /*b210*/  HMMA.16816.F32 R96, R128, R106, R96 ;  /* 0x0000006a8060723c */ /* 0x000fe20000001860 */
[----:B------:R-:W2:Y:S03]  /*b220*/  LDSM.16.MT88.4 R104, [R156+0x2900] ;  /* 0x002900009c68783b */ /* 0x000ea60000004200 */
[----:B------:R-:W-:Y:S02]  /*b230*/  FFMA.FTZ R152, R147, c[0x0][0x2d0], -R152 ;  /* 0x0000b40093987a23 */ /* 0x000fe40000010898 */
[----:B------:R-:W-:Y:S01]  /*b240*/  FFMA.FTZ R145, R144, c[0x0][0x2d0], -R145 ;  /* 0x0000b40090917a23 */ /* 0x000fe20000010891 */
[----:B------:R-:W-:Y:S01]  /*b250*/  MUFU.EX2 R177, R177 ;  /* 0x000000b100b17308 */ /* 0x000fe20000000800 */
[C---:B------:R-:W-:Y:S05]  /*b260*/  HMMA.16816.F32 R4, R100.reuse, R112, R4 ;  /* 0x000000706404723c */ /* 0x040fea0000001804 */
[----:B------:R-:W-:Y:S02]  /*b270*/  FFMA.FTZ R162, R3, R210, R162 ;  /* 0x000000d203a27223 */ /* 0x000fe400000100a2 */
[----:B------:R-:W-:Y:S01]  /*b280*/  FFMA.FTZ R164, R132, R211, R164 ;  /* 0x000000d384a47223 */ /* 0x000fe200000100a4 */
[C---:B------:R-:W-:Y:S01]  /*b290*/  HMMA.16816.F32 R8, R100.reuse, R114, R8 ;  /* 0x000000726408723c */ /* 0x040fe20000001808 */
[----:B------:R-:W-:Y:S01]  /*b2a0*/  LDSM.16.MT88.4 R112, [R133+0x4900] ;  /* 0x004900008570783b */ /* 0x000fe20000004200 */
[----:B------:R3:W-:Y:S02]  /*b2b0*/  MUFU.EX2 R224, R152 ;  /* 0x0000009800e07308 */ /* 0x0007e40000000800 */
[----:B------:R-:W-:Y:S02]  /*b2c0*/  FADD.FTZ R164, R163, R164 ;  /* 0x000000a4a3a47221 */ /* 0x000fe40000010000 */
[----:B------:R-:W-:Y:S02]  /*b2d0*/  FADD.FTZ R159, R159, R162 ;  /* 0x000000a29f9f7221 */ /* 0x000fe40000010000 */
[----:B------:R-:W-:Y:S01]  /*b2e0*/  FADD.FTZ R161, R161, R164 ;  /* 0x000000a4a1a17221 */ /* 0x000fe20000010000 */
[C---:B-1----:R-:W-:Y:S03]  /*b2f0*/  HMMA.16816.F32 R12, R100.reuse, R108, R12 ;  /* 0x0000006c640c723c */ /* 0x042fe6000000180c */
[----:B------:R1:W-:Y:S01]  /*b300*/  MUFU.EX2 R228, R145 ;  /* 0x0000009100e47308 */ /* 0x0003e20000000800 */
[----:B------:R-:W-:Y:S02]  /*b310*/  FADD.FTZ R158, R158, R159 ;  /* 0x0000009f9e9e7221 */ /* 0x000fe40000010000 */
[----:B------:R-:W-:Y:S02]  /*b320*/  FADD.FTZ R160, R160, R161 ;  /* 0x000000a1a0a07221 */ /* 0x000fe40000010000 */
[C---:B------:R-:W-:Y:S01]  /*b330*/  HMMA.16816.F32 R16, R100.reuse, R110, R16 ;  /* 0x0000006e6410723c */ /* 0x040fe20000001810 */
[----:B------:R-:W4:Y:S03]  /*b340*/  LDSM.16.MT88.4 R108, [R135+UR4+0x4900] ;  /* 0x00490004876c783b */ /* 0x000f260008004200 */
[----:B------:R-:W-:Y:S01]  /*b350*/  FADD.FTZ R158, R157, R158 ;  /* 0x0000009e9d9e7221 */ /* 0x000fe20000010000 */
[----:B------:R-:W-:Y:S01]  /*b360*/  MUFU.EX2 R176, R176 ;  /* 0x000000b000b07308 */ /* 0x000fe20000000800 */
[----:B------:R-:W-:Y:S02]  /*b370*/  FADD.FTZ R165, R165, R160 ;  /* 0x000000a0a5a57221 */ /* 0x000fe40000010000 */
[C---:B------:R-:W-:Y:S01]  /*b380*/  HMMA.16816.F32 R20, R100.reuse, R116, R20 ;  /* 0x000000746414723c */ /* 0x040fe20000001814 */
[----:B---3--:R-:W-:Y:S03]  /*b390*/  LDSM.16.MT88.4 R152, [R134+UR4+0x3900] ;  /* 0x003900048698783b */ /* 0x008fe60008004200 */
[----:B------:R-:W-:Y:S02]  /*b3a0*/  FADD.FTZ R169, R169, R158 ;  /* 0x0000009ea9a97221 */ /* 0x000fe40000010000 */
[----:B------:R-:W-:Y:S01]  /*b3b0*/  FADD.FTZ R166, R166, R165 ;  /* 0x000000a5a6a67221 */ /* 0x000fe20000010000 */
[----:B------:R-:W-:Y:S01]  /*b3c0*/  MUFU.EX2 R178, R178 ;  /* 0x000000b200b27308 */ /* 0x000fe20000000800 */
[C---:B------:R-:W-:Y:S01]  /*b3d0*/  HMMA.16816.F32 R24, R100.reuse, R118, R24 ;  /* 0x000000766418723c */ /* 0x040fe20000001818 */
[----:B------:R-:W-:Y:S03]  /*b3e0*/  LDSM.16.MT88.4 R116, [R156+0x4900] ;  /* 0x004900009c74783b */ /* 0x000fe60000004200 */
[----:B------:R-:W-:Y:S02]  /*b3f0*/  FADD.FTZ R170, R170, R169 ;  /* 0x000000a9aaaa7221 */ /* 0x000fe40000010000 */
[----:B------:R-:W-:Y:S02]  /*b400*/  FADD.FTZ R167, R167, R166 ;  /* 0x000000a6a7a77221 */ /* 0x000fe40000010000 */
[C---:B------:R-:W-:Y:S01]  /*b410*/  HMMA.16816.F32 R28, R100.reuse, R120, R28 ;  /* 0x00000078641c723c */ /* 0x040fe2000000181c */
[----:B-1----:R-:W-:Y:S01]  /*b420*/  LDSM.16.MT88.4 R144, [R135+UR4+0x3900] ;  /* 0x003900048790783b */ /* 0x002fe20008004200 */
[----:B------:R-:W-:Y:S02]  /*b430*/  MUFU.EX2 R179, R179 ;  /* 0x000000b300b37308 */ /* 0x000fe40000000800 */
[----:B------:R-:W-:Y:S02]  /*b440*/  FADD.FTZ R171, R171, R170 ;  /* 0x000000aaabab7221 */ /* 0x000fe40000010000 */
[----:B------:R-:W-:Y:S02]  /*b450*/  FADD.FTZ R168, R168, R167 ;  /* 0x000000a7a8a87221 */ /* 0x000fe40000010000 */
[C---:B------:R-:W-:Y:S01]  /*b460*/  HMMA.16816.F32 R32, R100.reuse, R122, R32 ;  /* 0x0000007a6420723c */ /* 0x040fe20000001820 */
[----:B------:R-:W-:Y:S03]  /*b470*/  LDSM.16.MT88.4 R120, [R133+0x1100] ;  /* 0x001100008578783b */ /* 0x000fe60000004200 */
[----:B------:R-:W-:Y:S01]  /*b480*/  MUFU.EX2 R180, R180 ;  /* 0x000000b400b47308 */ /* 0x000fe20000000800 */
[----:B------:R-:W-:Y:S03]  /*b490*/  FADD.FTZ R172, R172, R171 ;  /* 0x000000abacac7221 */ /* 0x000fe60000010000 */
[C---:B------:R-:W-:Y:S06]  /*b4a0*/  HMMA.16816.F32 R36, R100.reuse, R124, R36 ;  /* 0x0000007c6424723c */ /* 0x040fec0000001824 */
[----:B------:R-:W1:Y:S02]  /*b4b0*/  MUFU.EX2 R181, R181 ;  /* 0x000000b500b57308 */ /* 0x000e640000000800 */
[C---:B------:R-:W-:Y:S01]  /*b4c0*/  HMMA.16816.F32 R40, R100.reuse, R126, R40 ;  /* 0x0000007e6428723c */ /* 0x040fe20000001828 */
[----:B------:R-:W-:Y:S07]  /*b4d0*/  LDSM.16.MT88.4 R124, [R156+0x1100] ;  /* 0x001100009c7c783b */ /* 0x000fee0000004200 */
[C---:B------:R-:W-:Y:S07]  /*b4e0*/  HMMA.16816.F32 R44, R100.reuse, R136, R44 ;  /* 0x00000088642c723c */ /* 0x040fee000000182c */
[----:B------:R-:W-:Y:S01]  /*b4f0*/  F2FP.PACK_AB R137, R226, R191 ;  /* 0x000000bfe289723e */ /* 0x000fe200000000ff */
[C---:B------:R-:W-:Y:S04]  /*b500*/  HMMA.16816.F32 R48, R100.reuse, R138, R48 ;  /* 0x0000008a6430723c */ /* 0x040fe80000001830 */
[----:B-1----:R-:W-:Y:S04]  /*b510*/  F2FP.PACK_AB R136, R181, R180 ;  /* 0x000000b4b588723e */ /* 0x002fe800000000ff */
[C---:B------:R-:W-:Y:S04]  /*b520*/  HMMA.16816.F32 R52, R100.reuse, R140, R52 ;  /* 0x0000008c6434723c */ /* 0x040fe80000001834 */
[----:B------:R-:W-:Y:S02]  /*b530*/  F2FP.PACK_AB R138, R224, R183 ;  /* 0x000000b7e08a723e */ /* 0x000fe400000000ff */
[----:B------:R-:W-:Y:S02]  /*b540*/  F2FP.PACK_AB R139, R228, R225 ;  /* 0x000000e1e48b723e */ /* 0x000fe400000000ff */
[C---:B------:R-:W-:Y:S01]  /*b550*/  HMMA.16816.F32 R56, R100.reuse, R142, R56 ;  /* 0x0000008e6438723c */ /* 0x040fe20000001838 */
[----:B------:R-:W-:Y:S07]  /*b560*/  LDSM.16.MT88.4 R140, [R156+0x1900] ;  /* 0x001900009c8c783b */ /* 0x000fee0000004200 */
[C---:B--2---:R-:W-:Y:S08]  /*b570*/  HMMA.16816.F32 R60, R100.reuse, R104, R60 ;  /* 0x00000068643c723c */ /* 0x044ff0000000183c */
[C---:B------:R-:W-:Y:S01]  /*b580*/  HMMA.16816.F32 R64, R100.reuse, R106, R64 ;  /* 0x0000006a6440723c */ /* 0x040fe20000001840 */
[----:B------:R-:W1:Y:S07]  /*b590*/  LDSM.16.MT88.4 R104, [R134+UR4+0x4900] ;  /* 0x004900048668783b */ /* 0x000e6e0008004200 */
[C---:B----4-:R-:W-:Y:S08]  /*b5a0*/  HMMA.16816.F32 R68, R100.reuse, R108, R68 ;  /* 0x0000006c6444723c */ /* 0x050ff00000001844 */
[C---:B------:R-:W-:Y:S01]  /*b5b0*/  HMMA.16816.F32 R72, R100.reuse, R110, R72 ;  /* 0x0000006e6448723c */ /* 0x040fe20000001848 */
[----:B------:R-:W2:Y:S07]  /*b5c0*/  LDSM.16.MT88.4 R108, [R135+UR4+0x1100] ;  /* 0x00110004876c783b */ /* 0x000eae0008004200 */
[C---:B------:R-:W-:Y:S08]  /*b5d0*/  HMMA.16816.F32 R76, R100.reuse, R112, R76 ;  /* 0x00000070644c723c */ /* 0x040ff0000000184c */
[C---:B------:R-:W-:Y:S01]  /*b5e0*/  HMMA.16816.F32 R80, R100.reuse, R114, R80 ;  /* 0x000000726450723c */ /* 0x040fe20000001850 */
[----:B------:R-:W3:Y:S07]  /*b5f0*/  LDSM.16.MT88.4 R112, [R134+UR4+0x1100] ;  /* 0x001100048670783b */ /* 0x000eee0008004200 */
[C---:B-1----:R-:W-:Y:S08]  /*b600*/  HMMA.16816.F32 R84, R100.reuse, R104, R84 ;  /* 0x000000686454723c */ /* 0x042ff00000001854 */
[C---:B------:R-:W-:Y:S01]  /*b610*/  HMMA.16816.F32 R88, R100.reuse, R106, R88 ;  /* 0x0000006a6458723c */ /* 0x040fe20000001858 */
[----:B------:R-:W1:Y:S07]  /*b620*/  LDSM.16.MT88.4 R104, [R135+UR4+0x3100] ;  /* 0x003100048768783b */ /* 0x000e6e0008004200 */
[C---:B------:R-:W-:Y:S08]  /*b630*/  HMMA.16816.F32 R92, R100.reuse, R116, R92 ;  /* 0x00000074645c723c */ /* 0x040ff0000000185c */
[----:B------:R-:W-:Y:S01]  /*b640*/  HMMA.16816.F32 R96, R100, R118, R96 ;  /* 0x000000766460723c */ /* 0x000fe20000001860 */
[----:B------:R-:W4:Y:S06]  /*b650*/  LDSM.16.MT88.4 R116, [R133+0x3100] ;  /* 0x003100008574783b */ /* 0x000f2c0000004200 */
        /* <DEDUP_REMOVED lines=14> */
[----:B------:R-:W2:Y:S03]  /*b740*/  LDSM.16.MT88.4 R108, [R134+UR4+0x3100] ;  /* 0x00310004866c783b */ /* 0x000ea60008004200 */
        /* <DEDUP_REMOVED lines=14> */
[C---:B------:R-:W-:Y:S01]  /*b830*/  HMMA.16816.F32 R32, R100.reuse, R126, R32 ;  /* 0x0000007e6420723c */ /* 0x040fe20000001820 */
[----:B------:R-:W-:Y:S07]  /*b840*/  LDSM.16.MT88.4 R124, [R135+UR4+0x1900] ;  /* 0x00190004877c783b */ /* 0x000fee0008004200 */
[C---:B-1----:R-:W-:Y:S08]  /*b850*/  HMMA.16816.F32 R36, R100.reuse, R104, R36 ;  /* 0x000000686424723c */ /* 0x042ff00000001824 */
[C---:B------:R-:W-:Y:S01]  /*b860*/  HMMA.16816.F32 R40, R100.reuse, R106, R40 ;  /* 0x0000006a6428723c */ /* 0x040fe20000001828 */
[----:B------:R-:W1:Y:S07]  /*b870*/  LDSM.16.MT88.4 R104, [R135+UR4+0x5100] ;  /* 0x005100048768783b */ /* 0x000e6e0008004200 */
[C---:B----4-:R-:W-:Y:S08]  /*b880*/  HMMA.16816.F32 R44, R100.reuse, R116, R44 ;  /* 0x00000074642c723c */ /* 0x050ff0000000182c */
[C---:B------:R-:W-:Y:S01]  /*b890*/  HMMA.16816.F32 R48, R100.reuse, R118, R48 ;  /* 0x000000766430723c */ /* 0x040fe20000001830 */
[----:B------:R-:W4:Y:S07]  /*b8a0*/  LDSM.16.MT88.4 R116, [R133+0x5100] ;  /* 0x005100008574783b */ /* 0x000f2e0000004200 */
[C---:B--2---:R-:W-:Y:S08]  /*b8b0*/  HMMA.16816.F32 R52, R100.reuse, R108, R52 ;  /* 0x0000006c6434723c */ /* 0x044ff00000001834 */
[C---:B------:R-:W-:Y:S01]  /*b8c0*/  HMMA.16816.F32 R56, R100.reuse, R110, R56 ;  /* 0x0000006e6438723c */ /* 0x040fe20000001838 */
[----:B------:R-:W2:Y:S07]  /*b8d0*/  LDSM.16.MT88.4 R108, [R134+UR4+0x5100] ;  /* 0x00510004866c783b */ /* 0x000eae0008004200 */
[C---:B---3--:R-:W-:Y:S08]  /*b8e0*/  HMMA.16816.F32 R60, R100.reuse, R112, R60 ;  /* 0x00000070643c723c */ /* 0x048ff0000000183c */
[C---:B------:R-:W-:Y:S01]  /*b8f0*/  HMMA.16816.F32 R64, R100.reuse, R114, R64 ;  /* 0x000000726440723c */ /* 0x040fe20000001840 */
[----:B------:R-:W3:Y:S07]  /*b900*/  LDSM.16.MT88.4 R112, [R156+0x5100] ;  /* 0x005100009c70783b */ /* 0x000eee0000004200 */
[C---:B-1----:R-:W-:Y:S08]  /*b910*/  HMMA.16816.F32 R68, R100.reuse, R104, R68 ;  /* 0x000000686444723c */ /* 0x042ff00000001844 */
[C---:B------:R-:W-:Y:S01]  /*b920*/  HMMA.16816.F32 R72, R100.reuse, R106, R72 ;  /* 0x0000006a6448723c */ /* 0x040fe20000001848 */
[----:B------:R-:W-:Y:S07]  /*b930*/  LDSM.16.MT88.4 R104, [R134+UR4+0x1900] ;  /* 0x001900048668783b */ /* 0x000fee0008004200 */
[C---:B----4-:R-:W-:Y:S08]  /*b940*/  HMMA.16816.F32 R76, R100.reuse, R116, R76 ;  /* 0x00000074644c723c */ /* 0x050ff0000000184c */
[C---:B------:R-:W-:Y:S01]  /*b950*/  HMMA.16816.F32 R80, R100.reuse, R118, R80 ;  /* 0x000000766450723c */ /* 0x040fe20000001850 */
[----:B------:R-:W1:Y:S07]  /*b960*/  LDSM.16.MT88.4 R116, [R133+0x1900] ;  /* 0x001900008574783b */ /* 0x000e6e0000004200 */
[C---:B--2---:R-:W-:Y:S08]  /*b970*/  HMMA.16816.F32 R84, R100.reuse, R108, R84 ;  /* 0x0000006c6454723c */ /* 0x044ff00000001854 */
[C---:B------:R-:W-:Y:S08]  /*b980*/  HMMA.16816.F32 R88, R100.reuse, R110, R88 ;  /* 0x0000006e6458723c */ /* 0x040ff00000001858 */
[C---:B---3--:R-:W-:Y:S08]  /*b990*/  HMMA.16816.F32 R92, R100.reuse, R112, R92 ;  /* 0x00000070645c723c */ /* 0x048ff0000000185c */
[----:B------:R-:W-:Y:S08]  /*b9a0*/  HMMA.16816.F32 R96, R100, R114, R96 ;  /* 0x000000726460723c */ /* 0x000ff00000001860 */
[C---:B------:R-:W-:Y:S01]  /*b9b0*/  HMMA.16816.F32 R128, R136.reuse, R124, R4 ;  /* 0x0000007c8880723c */ /* 0x040fe20000001804 */
[----:B------:R-:W2:Y:S07]  /*b9c0*/  LDSM.16.MT88.4 R4, [R156+0x3900] ;  /* 0x003900009c04783b */ /* 0x000eae0000004200 */
[C---:B------:R-:W-:Y:S01]  /*b9d0*/  HMMA.16816.F32 R124, R136.reuse, R126, R8 ;  /* 0x0000007e887c723c */ /* 0x040fe20000001808 */
[----:B------:R-:W3:Y:S07]  /*b9e0*/  LDSM.16.MT88.4 R8, [R135+UR4+0x5900] ;  /* 0x005900048708783b */ /* 0x000eee0008004200 */
[C---:B-1----:R-:W-:Y:S01]  /*b9f0*/  HMMA.16816.F32 R120, R136.reuse, R116, R12 ;  /* 0x000000748878723c */ /* 0x042fe2000000180c */
[----:B------:R1:W4:Y:S07]  /*ba00*/  LDSM.16.MT88.4 R12, [R133+0x5900] ;  /* 0x00590000850c783b */ /* 0x00032e0000004200 */
[C---:B------:R-:W-:Y:S07]  /*ba10*/  HMMA.16816.F32 R116, R136.reuse, R118, R16 ;  /* 0x000000768874723c */ /* 0x040fee0000001810 */
[----:B------:R-:W-:Y:S01]  /*ba20*/  IADD3 R16, R222, -0x2, RZ ;  /* 0xfffffffede107810 */ /* 0x000fe20007ffe0ff */
[C---:B------:R-:W-:Y:S03]  /*ba30*/  HMMA.16816.F32 R112, R136.reuse, R104, R20 ;  /* 0x000000688870723c */ /* 0x040fe60000001814 */
[C---:B------:R-:W-:Y:S05]  /*ba40*/  ISETP.GE.AND P6, PT, R16.reuse, R193, PT ;  /* 0x000000c11000720c */ /* 0x040fea0003fc6270 */
[C---:B------:R-:W-:Y:S04]  /*ba50*/  HMMA.16816.F32 R108, R136.reuse, R106, R24 ;  /* 0x0000006a886c723c */ /* 0x040fe80000001818 */
[----:B-1----:R-:W-:Y:S04]  /*ba60*/  MOV R133, R2 ;  /* 0x0000000200857202 */ /* 0x002fe80000000f00 */
        /* <DEDUP_REMOVED lines=8> */
[C---:B--2---:R-:W-:Y:S07]  /*baf0*/  HMMA.16816.F32 R60, R136.reuse, R4, R60 ;  /* 0x00000004883c723c */ /* 0x044fee000000183c */
[----:B------:R-:W-:Y:S01]  /*bb00*/  @P6 SHF.R.S32.HI R5, RZ, 0x1f, R16 ;  /* 0x0000001fff056819 */ /* 0x000fe20000011410 */
[C---:B------:R-:W-:Y:S04]  /*bb10*/  HMMA.16816.F32 R64, R136.reuse, R6, R64 ;  /* 0x000000068840723c */ /* 0x040fe80000001840 */
[----:B------:R-:W-:Y:S04]  /*bb20*/  @P6 IMAD R5, R5, c[0x0][0x1e0], RZ ;  /* 0x0000780005056a24 */ /* 0x000fe800078e02ff */
[C---:B---3--:R-:W-:Y:S04]  /*bb30*/  HMMA.16816.F32 R68, R136.reuse, R8, R68 ;  /* 0x000000088844723c */ /* 0x048fe80000001844 */
[C---:B------:R-:W-:Y:S02]  /*bb40*/  @P6 IMAD R5, R16.reuse, c[0x0][0x1e4], R5 ;  /* 0x0000790010056a24 */ /* 0x040fe400078e0205 */
[----:B------:R-:W-:Y:S02]  /*bb50*/  @P6 IMAD.WIDE.U32 R16, R16, c[0x0][0x1e0], RZ ;  /* 0x0000780010106a25 */ /* 0x000fe400078e00ff */
[C---:B------:R-:W-:Y:S04]  /*bb60*/  HMMA.16816.F32 R72, R136.reuse, R10, R72 ;  /* 0x0000000a8848723c */ /* 0x040fe80000001848 */
[----:B------:R-:W-:Y:S02]  /*bb70*/  @P6 IADD3 R5, R17, R5, RZ ;  /* 0x0000000511056210 */ /* 0x000fe40007ffe0ff */
[C---:B------:R-:W-:Y:S02]  /*bb80*/  @P6 SHF.L.U32 R8, R16.reuse, 0x6, RZ ;  /* 0x0000000610086819 */ /* 0x040fe400000006ff */
[----:B------:R-:W-:Y:S01]  /*bb90*/  @P6 SHF.L.U64.HI R9, R16, 0x6, R5 ;  /* 0x0000000610096819 */ /* 0x000fe20000010205 */
[C---:B----4-:R-:W-:Y:S01]  /*bba0*/  HMMA.16816.F32 R76, R136.reuse, R12, R76 ;  /* 0x0000000c884c723c */ /* 0x050fe2000000184c */
[----:B------:R-:W1:Y:S02]  /*bbb0*/  LDSM.16.MT88.4 R4, [R134+UR4+0x5900] ;  /* 0x005900048604783b */ /* 0x000e640008004200 */
[C---:B------:R-:W-:Y:S02]  /*bbc0*/  @P6 IADD3 R3, P0, R8.reuse, R202, RZ ;  /* 0x000000ca08036210 */ /* 0x040fe40007f1e0ff */
[C---:B------:R-:W-:Y:S02]  /*bbd0*/  @P6 IADD3 R17, P4, R8.reuse, R217, RZ ;  /* 0x000000d908116210 */ /* 0x040fe40007f9e0ff */
[----:B------:R-:W-:Y:S01]  /*bbe0*/  @P6 LEA R18, P5, R3, c[0x0][0x1c8], 0x1 ;  /* 0x0000720003126a11 */ /* 0x000fe200078a08ff */
[C---:B------:R-:W-:Y:S04]  /*bbf0*/  HMMA.16816.F32 R80, R136.reuse, R14, R80 ;  /* 0x0000000e8850723c */ /* 0x040fe80000001850 */
[----:B------:R-:W-:Y:S02]  /*bc00*/  @P6 IADD3.X R10, R9, R207, RZ, P0, !PT ;  /* 0x000000cf090a6210 */ /* 0x000fe400007fe4ff */
[----:B------:R-:W-:Y:S02]  /*bc10*/  @P6 LEA R16, P0, R17, c[0x0][0x1c8], 0x1 ;  /* 0x0000720011106a11 */ /* 0x000fe400078008ff */
[----:B------:R-:W-:Y:S04]  /*bc20*/  @P6 IADD3.X R20, R9, R216, RZ, P4, !PT ;  /* 0x000000d809146210 */ /* 0x000fe800027fe4ff */
[----:B------:R-:W-:Y:S02]  /*bc30*/  @P6 LEA.HI.X R19, R3, c[0x0][0x1cc], R10, 0x1, P5 ;  /* 0x0000730003136a11 */ /* 0x000fe400028f0c0a */
[----:B------:R-:W-:Y:S02]  /*bc40*/  @P6 LEA.HI.X R17, R17, c[0x0][0x1cc], R20, 0x1, P0 ;  /* 0x0000730011116a11 */ /* 0x000fe400000f0c14 */
[----:B------:R-:W-:Y:S02]  /*bc50*/  @P6 IADD3 R20, P5, R197, R8, RZ ;  /* 0x00000008c5146210 */ /* 0x000fe40007fbe0ff */
[----:B------:R-:W-:Y:S02]  /*bc60*/  @P6 IADD3 R13, P0, R8, R215, RZ ;  /* 0x000000d7080d6210 */ /* 0x000fe40007f1e0ff */
[----:B------:R-:W-:Y:S02]  /*bc70*/  @P6 IADD3.X R3, R196, R9, RZ, P5, !PT ;  /* 0x00000009c4036210 */ /* 0x000fe40002ffe4ff */
[C---:B------:R-:W-:Y:S02]  /*bc80*/  @P6 IADD3 R21, P4, R20.reuse, R202, RZ ;  /* 0x000000ca14156210 */ /* 0x040fe40007f9e0ff */
[----:B------:R-:W-:Y:S02]  /*bc90*/  @P6 IADD3.X R24, R9, R213, RZ, P0, !PT ;  /* 0x000000d509186210 */ /* 0x000fe400007fe4ff */
[----:B------:R-:W2:Y:S01]  /*bca0*/  LDSM.16.MT88.4 R8, [R156+0x5900] ;  /* 0x005900009c08783b */ /* 0x000ea20000004200 */
[----:B------:R-:W-:Y:S02]  /*bcb0*/  @P6 LEA R22, P0, R21, c[0x0][0x1c8], 0x1 ;  /* 0x0000720015166a11 */ /* 0x000fe400078008ff */
[----:B------:R-:W-:Y:S02]  /*bcc0*/  @P6 IADD3.X R26, R3, R207, RZ, P4, !PT ;  /* 0x000000cf031a6210 */ /* 0x000fe400027fe4ff */
[----:B------:R-:W-:Y:S02]  /*bcd0*/  @P6 LEA R12, P5, R13, c[0x0][0x1c8], 0x1 ;  /* 0x000072000d0c6a11 */ /* 0x000fe400078a08ff */
[----:B------:R-:W-:Y:S01]  /*bce0*/  @P6 LEA.HI.X R23, R21, c[0x0][0x1cc], R26, 0x1, P0 ;  /* 0x0000730015176a11 */ /* 0x000fe200000f0c1a */
[C---:B-1----:R-:W-:Y:S01]  /*bcf0*/  HMMA.16816.F32 R84, R136.reuse, R4, R84 ;  /* 0x000000048854723c */ /* 0x042fe20000001854 */
[----:B------:R-:W-:Y:S02]  /*bd00*/  MOV R21, UR7 ;  /* 0x0000000700157c02 */ /* 0x000fe40008000f00 */
[----:B------:R-:W-:Y:S02]  /*bd10*/  @P6 LEA.HI.X R13, R13, c[0x0][0x1cc], R24, 0x1, P5 ;  /* 0x000073000d0d6a11 */ /* 0x000fe400028f0c18 */
[C---:B------:R-:W-:Y:S01]  /*bd20*/  @P6 IADD3 R24, P0, R20.reuse, R217, RZ ;  /* 0x000000d914186210 */ /* 0x040fe20007f1e0ff */
[----:B------:R-:W-:Y:S01]  /*bd30*/  @P6 IMAD R26, R21, 0x3000, R198 ;  /* 0x00003000151a6824 */ /* 0x000fe200078e02c6 */
[----:B------:R-:W-:Y:S01]  /*bd40*/  @P6 IADD3 R25, P4, R20, R215, RZ ;  /* 0x000000d714196210 */ /* 0x000fe20007f9e0ff */
[C---:B------:R-:W-:Y:S04]  /*bd50*/  HMMA.16816.F32 R88, R136.reuse, R6, R88 ;  /* 0x000000068858723c */ /* 0x040fe80000001858 */
[C---:B------:R-:W-:Y:S02]  /*bd60*/  @P6 IADD3.X R15, R3.reuse, R216, RZ, P0, !PT ;  /* 0x000000d8030f6210 */ /* 0x040fe400007fe4ff */
[----:B------:R-:W-:Y:S02]  /*bd70*/  @P6 IADD3.X R28, R3, R213, RZ, P4, !PT ;  /* 0x000000d5031c6210 */ /* 0x000fe400027fe4ff */
[----:B------:R-:W-:Y:S04]  /*bd80*/  @P6 SHF.L.U32 R3, R26, 0x1, RZ ;  /* 0x000000011a036819 */ /* 0x000fe800000006ff */
[C---:B------:R-:W-:Y:S01]  /*bd90*/  @P6 LEA R14, P5, R24.reuse, c[0x0][0x1c8], 0x1 ;  /* 0x00007200180e6a11 */ /* 0x040fe200078a08ff */
[----:B------:R-:W-:Y:S01]  /*bda0*/  @!PT LDS RZ, [RZ] ;  /* 0x00000000fffff984 */ /* 0x000fe20000000800 */
[----:B------:R-:W-:Y:S01]  /*bdb0*/  @!PT LDS RZ, [RZ] ;  /* 0x00000000fffff984 */ /* 0x000fe20000000800 */
[----:B------:R-:W-:Y:S01]  /*bdc0*/  @!PT LDS RZ, [RZ] ;  /* 0x00000000fffff984 */ /* 0x000fe20000000800 */
[----:B------:R1:W-:Y:S01]  /*bdd0*/  @P6 LDGSTS.E.BYPASS.LTC128B.128 [R3+0xc100], [R18.64], !P3 ;  /* 0x0c10000012036fae */ /* 0x0003e2000d901d4a */
[C---:B------:R-:W-:Y:S02]  /*bde0*/  @P6 LEA R20, P0, R25.reuse, c[0x0][0x1c8], 0x1 ;  /* 0x0000720019146a11 */ /* 0x040fe400078008ff */
[----:B------:R-:W-:Y:S02]  /*bdf0*/  @P6 LEA.HI.X R15, R24, c[0x0][0x1cc], R15, 0x1, P5 ;  /* 0x00007300180f6a11 */ /* 0x000fe400028f0c0f */
[----:B------:R-:W-:Y:S02]  /*be00*/  @P6 LEA.HI.X R21, R25, c[0x0][0x1cc], R28, 0x1, P0 ;  /* 0x0000730019156a11 */ /* 0x000fe400000f0c1c */
[----:B------:R-:W-:Y:S01]  /*be10*/  ISETP.GT.AND P0, PT, R222, R223, PT ;  /* 0x000000dfde00720c */ /* 0x000fe20003f04270 */
[----:B------:R1:W-:Y:S01]  /*be20*/  @P6 LDGSTS.E.BYPASS.LTC128B.128 [R3+0xe100], [R16.64], !P2 ;  /* 0x0e10000010036fae */ /* 0x0003e2000d101d4a */
[----:B------:R-:W-:Y:S01]  /*be30*/  MOV R222, R214 ;  /* 0x000000d600de7202 */ /* 0x000fe20000000f00 */
[C---:B--2---:R-:W-:Y:S06]  /*be40*/  HMMA.16816.F32 R92, R136.reuse, R8, R92 ;  /* 0x00000008885c723c */ /* 0x044fec000000185c */
[----:B------:R1:W-:Y:S02]  /*be50*/  @P6 LDGSTS.E.BYPASS.LTC128B.128 [R3+0x10100], [R12.64], !P1 ;  /* 0x101000000c036fae */ /* 0x0003e4000c901d4a */
[----:B------:R-:W-:Y:S06]  /*be60*/  HMMA.16816.F32 R96, R136, R10, R96 ;  /* 0x0000000a8860723c */ /* 0x000fec0000001860 */
[----:B------:R1:W-:Y:S08]  /*be70*/  @P6 LDGSTS.E.BYPASS.LTC128B.128 [R3+0xd100], [R22.64], !P3 ;  /* 0x0d10000016036fae */ /* 0x0003f0000d901d4a */
[----:B------:R1:W-:Y:S08]  /*be80*/  @P6 LDGSTS.E.BYPASS.LTC128B.128 [R3+0xf100], [R14.64], !P2 ;  /* 0x0f1000000e036fae */ /* 0x0003f0000d101d4a */
[----:B------:R1:W-:Y:S08]  /*be90*/  @P6 LDGSTS.E.BYPASS.LTC128B.128 [R3+0x11100], [R20.64], !P1 ;  /* 0x1110000014036fae */ /* 0x0003f0000c901d4a */
[----:B------:R-:W0:Y:S01]  /*bea0*/  LDGDEPBAR ;  /* 0x00000000000079af */ /* 0x000e220000000000 */
[----:B-1----:R-:W-:Y:S01]  /*beb0*/  MOV R3, R0 ;  /* 0x0000000000037202 */ /* 0x002fe20000000f00 */
[----:B------:R-:W-:-:S06]  /*bec0*/  @P0 BRA `(.L_x_1599) ;  /* 0xffffd1b000000947 */ /* 0x000fcc000383ffff */
.L_x_1598:
[----:B------:R-:W-:-:S13]  /*bed0*/  ISETP.GE.AND P0, PT, R214, R193, PT ;  /* 0x000000c1d600720c */ /* 0x000fda0003f06270 */
[----:B------:R-:W-:Y:S05]  /*bee0*/  @!P0 BRA `(.L_x_1600) ;  /* 0x00003a2000008947 */ /* 0x000fea0003800000 */
[----:B------:R-:W-:Y:S01]  /*bef0*/  PLOP3.LUT P5, PT, PT, PT, UP2, 0x80, 0x0 ;  /* 0x000000000000781c */ /* 0x000fe20003faf028 */
[----:B------:R-:W-:Y:S01]  /*bf00*/  IMAD.MOV.U32 R133, RZ, RZ, 0x40 ;  /* 0x00000040ff857424 */ /* 0x000fe200078e00ff */
[----:B------:R-:W-:Y:S01]  /*bf10*/  PLOP3.LUT P4, PT, PT, PT, UP2, 0x80, 0x0 ;  /* 0x000000000000781c */ /* 0x000fe20003f8f028 */
[----:B------:R-:W-:Y:S01]  /*bf20*/  IMAD.MOV.U32 R3, RZ, RZ, R0 ;  /* 0x000000ffff037224 */ /* 0x000fe200078e0000 */
[----:B------:R-:W-:Y:S01]  /*bf30*/  LOP3.LUT P0, RZ, R212, 0x4, RZ, 0xc0, !PT ;  /* 0x00000004d4ff7812 */ /* 0x000fe2000780c0ff */
[----:B------:R-:W-:Y:S01]  /*bf40*/  IMAD.MOV.U32 R132, RZ, RZ, R2 ;  /* 0x000000ffff847224 */ /* 0x000fe200078e0002 */
[C---:B------:R-:W-:Y:S02]  /*bf50*/  IADD3 R212, P6, R200.reuse, 0x40, RZ ;  /* 0x00000040c8d47810 */ /* 0x040fe40007fde0ff */
[----:B------:R-:W-:Y:S02]  /*bf60*/  SEL R133, R133, 0xffffffc0, !P0 ;  /* 0xffffffc085857807 */ /* 0x000fe40004000000 */
[----:B------:R-:W-:Y:S01]  /*bf70*/  IADD3 R220, P0, R200, 0x80, RZ ;  /* 0x00000080c8dc7810 */ /* 0x000fe20007f1e0ff */
[----:B------:R-:W-:Y:S01]  /*bf80*/  IMAD.X R221, RZ, RZ, R205, P6 ;  /* 0x000000ffffdd7224 */ /* 0x000fe200030e06cd */
[C---:B------:R-:W-:Y:S01]  /*bf90*/  IADD3 R216, P6, R202.reuse, 0x80, RZ ;  /* 0x00000080cad87810 */ /* 0x040fe20007fde0ff */
[----:B------:R-:W-:Y:S01]  /*bfa0*/  @P5 IMAD.HI.U32 R213, R199, c[0x0][0x2c8], RZ ;  /* 0x0000b200c7d55a27 */ /* 0x000fe200078e00ff */
[----:B------:R-:W-:-:S03]  /*bfb0*/  IADD3 R218, P5, R202, 0x40, RZ ;  /* 0x00000040cada7810 */ /* 0x000fc60007fbe0ff */
[----:B------:R-:W-:Y:S01]  /*bfc0*/  IMAD.X R219, RZ, RZ, R205, P0 ;  /* 0x000000ffffdb7224 */ /* 0x000fe200000e06cd */
[----:B------:R-:W-:Y:S01]  /*bfd0*/  @P4 SHF.R.U32.HI R213, RZ, c[0x0][0x2cc], R213 ;  /* 0x0000b300ffd54a19 */ /* 0x000fe200000116d5 */
[--C-:B------:R-:W-:Y:S02]  /*bfe0*/  IMAD.X R217, RZ, RZ, R207.reuse, P5 ;  /* 0x000000ffffd97224 */ /* 0x100fe400028e06cf */
[----:B------:R-:W-:Y:S02]  /*bff0*/  IMAD.X R215, RZ, RZ, R207, P6 ;  /* 0x000000ffffd77224 */ /* 0x000fe400030e06cf */
.L_x_1609:
[----:B------:R-:W-:Y:S04]  /*c000*/  DEPBAR.LE SB0, 0x2 ;  /* 0x000080800000791a */ /* 0x000fe80000000000 */
[----:B------:R-:W-:Y:S01]  /*c010*/  BAR.SYNC.DEFER_BLOCKING 0x0 ;  /* 0x0000000000007b1d */ /* 0x000fe20000010000 */
[----:B------:R-:W-:Y:S01]  /*c020*/  UIMAD UR4, UR5, 0x6000, URZ ;  /* 0x00006000050478a4 */ /* 0x000fe2000f8e023f */
[----:B------:R-:W-:Y:S01]  /*c030*/  ISETP.GE.AND P6, PT, R193, R214, PT ;  /* 0x000000d6c100720c */ /* 0x000fe20003fc6270 */
[----:B------:R-:W-:Y:S02]  /*c040*/  UIADD3 UR9, UR7, 0x1, URZ ;  /* 0x0000000107097890 */ /* 0x000fe4000fffe03f */
[----:B------:R-:W-:Y:S02]  /*c050*/  UISETP.GE.AND UP0, UPT, UR7, 0x1, UPT ;  /* 0x000000010700788c */ /* 0x000fe4000bf06270 */
[----:B------:R-:W-:Y:S05]  /*c060*/  IADD3 R0, R188, UR4, RZ ;  /* 0x00000004bc007c10 */ /* 0x000fea000fffe0ff */
[----:B------:R-:W-:Y:S01]  /*c070*/  IMAD.IADD R192, R189, 0x1, R0 ;  /* 0x00000001bdc07824 */ /* 0x000fe200078e0200 */
[----:B------:R-:W-:Y:S02]  /*c080*/  IADD3 R0, R133, R0, RZ ;  /* 0x0000000085007210 */ /* 0x000fe40007ffe0ff */
[----:B------:R-:W-:Y:S04]  /*c090*/  @!P6 IADD3 R21, R214, -0x1, RZ ;  /* 0xffffffffd615e810 */ /* 0x000fe80007ffe0ff */
[----:B------:R-:W-:Y:S01]  /*c0a0*/  @!P6 SHF.R.S32.HI R2, RZ, 0x1f, R21 ;  /* 0x0000001fff02e819 */ /* 0x000fe20000011415 */
[----:B------:R-:W-:Y:S04]  /*c0b0*/  LDSM.16.M88.4 R32, [R190] ;  /* 0x00000000be20783b */ /* 0x000fe80000000200 */
[----:B------:R-:W-:Y:S04]  /*c0c0*/  @!P6 IMAD R2, R2, c[0x0][0x208], RZ ;  /* 0x000082000202ea24 */ /* 0x000fe800078e02ff */
[C---:B------:R-:W-:Y:S01]  /*c0d0*/  @!P6 IMAD R2, R21.reuse, c[0x0][0x20c], R2 ;  /* 0x000083001502ea24 */ /* 0x040fe200078e0202 */
[----:B------:R-:W1:Y:S01]  /*c0e0*/  LDSM.16.M88.4 R8, [R188+UR4+0xc100] ;  /* 0x00c10004bc08783b */ /* 0x000e620008000200 */
[----:B------:R-:W-:Y:S05]  /*c0f0*/  @!P6 IMAD.WIDE.U32 R20, R21, c[0x0][0x208], RZ ;  /* 0x000082001514ea25 */ /* 0x000fea00078e00ff */
[C---:B------:R-:W-:Y:S01]  /*c100*/  @!P6 SHF.L.U32 R149, R20.reuse, 0x6, RZ ;  /* 0x000000061495e819 */ /* 0x040fe200000006ff */
[----:B------:R-:W2:Y:S01]  /*c110*/  LDSM.16.M88.4 R16, [R188+UR4+0xc900] ;  /* 0x00c90004bc10783b */ /* 0x000ea20008000200 */
[----:B------:R-:W-:Y:S02]  /*c120*/  @!P6 IADD3 R2, R21, R2, RZ ;  /* 0x000000021502e210 */ /* 0x000fe40007ffe0ff */
[----:B------:R-:W-:Y:S02]  /*c130*/  @!P6 IADD3 R29, P0, R149, R200, RZ ;  /* 0x000000c8951de210 */ /* 0x000fe40007f1e0ff */
[----:B------:R-:W-:Y:S02]  /*c140*/  @!P6 SHF.L.U64.HI R31, R20, 0x6, R2 ;  /* 0x00000006141fe819 */ /* 0x000fe40000010202 */
[----:B------:R-:W3:Y:S01]  /*c150*/  LDSM.16.M88.4 R24, [R188+UR4+0xd100] ;  /* 0x00d10004bc18783b */ /* 0x000ee20008000200 */
[----:B------:R-:W-:Y:S02]  /*c160*/  @!P6 LEA R176, P4, R29, c[0x0][0x1f8], 0x1 ;  /* 0x00007e001db0ea11 */ /* 0x000fe400078808ff */
[----:B------:R-:W-:Y:S01]  /*c170*/  @!P6 IMAD.X R2, R31, 0x1, R205, P0 ;  /* 0x000000011f02e824 */ /* 0x000fe200000e06cd */
[----:B------:R-:W-:Y:S03]  /*c180*/  @!P6 IADD3 R153, P0, R195, R149, RZ ;  /* 0x00000095c399e210 */ /* 0x000fe60007f1e0ff */
[----:B------:R-:W4:Y:S01]  /*c190*/  LDSM.16.M88.4 R136, [R188+UR4+0xd900] ;  /* 0x00d90004bc88783b */ /* 0x000f220008000200 */
[----:B------:R-:W-:Y:S02]  /*c1a0*/  @!P6 LEA.HI.X R177, R29, c[0x0][0x1fc], R2, 0x1, P4 ;  /* 0x00007f001db1ea11 */ /* 0x000fe400020f0c02 */
[----:B------:R-:W-:Y:S02]  /*c1b0*/  @!P6 IADD3.X R152, R194, R31, RZ, P0, !PT ;  /* 0x0000001fc298e210 */ /* 0x000fe400007fe4ff */
[C---:B------:R-:W-:Y:S02]  /*c1c0*/  @!P6 IADD3 R29, P5, R149.reuse, R212, RZ ;  /* 0x000000d4951de210 */ /* 0x040fe40007fbe0ff */
[----:B------:R-:W-:Y:S01]  /*c1d0*/  LDSM.16.M88.4 R140, [R186] ;  /* 0x00000000ba8c783b */ /* 0x000fe20000000200 */
[----:B------:R-:W-:Y:S02]  /*c1e0*/  @!P6 IADD3 R30, P4, R149, R220, RZ ;  /* 0x000000dc951ee210 */ /* 0x000fe40007f9e0ff */
[----:B------:R-:W-:Y:S01]  /*c1f0*/  @!P6 IADD3 R2, P0, R153, R200, RZ ;  /* 0x000000c89902e210 */ /* 0x000fe20007f1e0ff */
[----:B------:R-:W-:Y:S01]  /*c200*/  @!P6 IMAD.X R28, R31, 0x1, R221, P5 ;  /* 0x000000011f1ce824 */ /* 0x000fe200028e06dd */
[C---:B------:R-:W-:Y:S02]  /*c210*/  @!P6 LEA R172, P5, R29.reuse, c[0x0][0x1f8], 0x1 ;  /* 0x00007e001dacea11 */ /* 0x040fe400078a08ff */
[----:B------:R-:W5:Y:S01]  /*c220*/  LDSM.16.M88.4 R144, [R192+0xc100] ;  /* 0x00c10000c090783b */ /* 0x000f620000000200 */
[----:B------:R-:W-:Y:S01]  /*c230*/  @!P6 IMAD.X R149, R152, 0x1, R205, P0 ;  /* 0x000000019895e824 */ /* 0x000fe200000e06cd */
[C---:B------:R-:W-:Y:S02]  /*c240*/  @!P6 LEA R168, P0, R2.reuse, c[0x0][0x1f8], 0x1 ;  /* 0x00007e0002a8ea11 */ /* 0x040fe400078008ff */
[----:B------:R-:W-:Y:S01]  /*c250*/  @!P6 LEA.HI.X R173, R29, c[0x0][0x1fc], R28, 0x1, P5 ;  /* 0x00007f001dadea11 */ /* 0x000fe200028f0c1c */
[C---:B-1----:R-:W-:Y:S03]  /*c260*/  HMMA.16816.F32 R4, R32.reuse, R8, RZ ;  /* 0x000000082004723c */ /* 0x042fe600000018ff */
[----:B------:R-:W-:Y:S02]  /*c270*/  @!P6 LEA.HI.X R169, R2, c[0x0][0x1fc], R149, 0x1, P0 ;  /* 0x00007f0002a9ea11 */ /* 0x000fe400000f0c95 */
[----:B------:R-:W1:Y:S01]  /*c280*/  LDSM.16.M88.4 R148, [R192+0xc900] ;  /* 0x00c90000c094783b */ /* 0x000e620000000200 */
[----:B------:R-:W-:Y:S02]  /*c290*/  @!P6 IADD3 R154, P0, R153, R212, RZ ;  /* 0x000000d4999ae210 */ /* 0x000fe40007f1e0ff */
[C---:B------:R-:W-:Y:S01]  /*c2a0*/  HMMA.16816.F32 R8, R32.reuse, R10, RZ ;  /* 0x0000000a2008723c */ /* 0x040fe200000018ff */
[----:B------:R-:W-:Y:S03]  /*c2b0*/  @!P6 IADD3.X R31, R31, R219, RZ, P4, !PT ;  /* 0x000000db1f1fe210 */ /* 0x000fe600027fe4ff */
[----:B------:R-:W-:Y:S02]  /*c2c0*/  @!P6 LEA R170, P4, R30, c[0x0][0x1f8], 0x1 ;  /* 0x00007e001eaaea11 */ /* 0x000fe400078808ff */
[----:B------:R-:W-:Y:S02]  /*c2d0*/  @!P6 LEA R178, P5, R154, c[0x0][0x1f8], 0x1 ;  /* 0x00007e009ab2ea11 */ /* 0x000fe400078a08ff */
[C---:B--2---:R-:W-:Y:S01]  /*c2e0*/  HMMA.16816.F32 R12, R32.reuse, R16, RZ ;  /* 0x00000010200c723c */ /* 0x044fe200000018ff */
[----:B------:R-:W-:Y:S03]  /*c2f0*/  @!P6 LEA.HI.X R171, R30, c[0x0][0x1fc], R31, 0x1, P4 ;  /* 0x00007f001eabea11 */ /* 0x000fe600020f0c1f */
[----:B------:R-:W-:Y:S04]  /*c300*/  @!P6 IADD3 R2, P4, R153, R220, RZ ;  /* 0x000000dc9902e210 */ /* 0x000fe80007f9e0ff */
[C---:B------:R-:W-:Y:S01]  /*c310*/  HMMA.16816.F32 R16, R32.reuse, R18, RZ ;  /* 0x000000122010723c */ /* 0x040fe200000018ff */
[C---:B------:R-:W-:Y:S07]  /*c320*/  @!P6 IMAD.X R153, R152.reuse, 0x1, R219, P4 ;  /* 0x000000019899e824 */ /* 0x040fee00020e06db */
[C---:B---3--:R-:W-:Y:S08]  /*c330*/  HMMA.16816.F32 R20, R32.reuse, R24, RZ ;  /* 0x000000182014723c */ /* 0x048ff000000018ff */
[C---:B------:R-:W-:Y:S08]  /*c340*/  HMMA.16816.F32 R24, R32.reuse, R26, RZ ;  /* 0x0000001a2018723c */ /* 0x040ff000000018ff */
[C---:B----4-:R-:W-:Y:S07]  /*c350*/  HMMA.16816.F32 R28, R32.reuse, R136, RZ ;  /* 0x00000088201c723c */ /* 0x050fee00000018ff */
[----:B------:R-:W-:Y:S01]  /*c360*/  MOV R136, UR7 ;  /* 0x0000000700887c02 */ /* 0x000fe20008000f00 */
[----:B------:R-:W-:Y:S01]  /*c370*/  HMMA.16816.F32 R32, R32, R138, RZ ;  /* 0x0000008a2020723c */ /* 0x000fe200000018ff */
[----:B------:R-:W-:Y:S01]  /*c380*/  @!P6 IADD3.X R137, R152, R221, RZ, P0, !PT ;  /* 0x000000dd9889e210 */ /* 0x000fe200007fe4ff */
[----:B------:R-:W-:Y:S02]  /*c390*/  USEL UR7, UR9, URZ, !UP0 ;  /* 0x0000003f09077287 */ /* 0x000fe4000c000000 */
[----:B------:R-:W-:Y:S01]  /*c3a0*/  @!P6 LEA R180, P0, R2, c[0x0][0x1f8], 0x1 ;  /* 0x00007e0002b4ea11 */ /* 0x000fe200078008ff */
[----:B------:R-:W-:Y:S01]  /*c3b0*/  @!P6 IMAD R175, R136, 0x6000, R209 ;  /* 0x0000600088afe824 */ /* 0x000fe200078e02d1 */
[----:B------:R-:W-:Y:S02]  /*c3c0*/  @!P6 LEA.HI.X R179, R154, c[0x0][0x1fc], R137, 0x1, P5 ;  /* 0x00007f009ab3ea11 */ /* 0x000fe400028f0c89 */
[C---:B-----5:R-:W-:Y:S01]  /*c3d0*/  HMMA.16816.F32 R4, R140.reuse, R144, R4 ;  /* 0x000000908c04723c */ /* 0x060fe20000001804 */
[----:B------:R-:W2:Y:S04]  /*c3e0*/  LDSM.16.M88.4 R136, [R192+0xd100] ;  /* 0x00d10000c088783b */ /* 0x000ea80000000200 */
[----:B------:R-:W-:Y:S02]  /*c3f0*/  @!P6 LEA.HI.X R181, R2, c[0x0][0x1fc], R153, 0x1, P0 ;  /* 0x00007f0002b5ea11 */ /* 0x000fe400000f0c99 */
[C---:B------:R-:W-:Y:S01]  /*c400*/  IADD3 R2, R133.reuse, R192, RZ ;  /* 0x000000c085027210 */ /* 0x040fe20007ffe0ff */
[C---:B------:R-:W-:Y:S01]  /*c410*/  HMMA.16816.F32 R8, R140.reuse, R146, R8 ;  /* 0x000000928c08723c */ /* 0x040fe20000001808 */
[----:B------:R-:W3:Y:S01]  /*c420*/  LDSM.16.M88.4 R152, [R192+0xd900] ;  /* 0x00d90000c098783b */ /* 0x000ee20000000200 */
[----:B------:R-:W-:Y:S06]  /*c430*/  PLOP3.LUT P0, PT, PT, PT, UP2, 0x80, 0x0 ;  /* 0x000000000000781c */ /* 0x000fec0003f0f028 */
[C---:B-1----:R-:W-:Y:S01]  /*c440*/  HMMA.16816.F32 R12, R140.reuse, R148, R12 ;  /* 0x000000948c0c723c */ /* 0x042fe2000000180c */
[----:B------:R-:W-:Y:S01]  /*c450*/  @!PT LDS RZ, [RZ] ;  /* 0x00000000fffff984 */ /* 0x000fe20000000800 */
[----:B------:R-:W-:Y:S01]  /*c460*/  @!PT LDS RZ, [RZ] ;  /* 0x00000000fffff984 */ /* 0x000fe20000000800 */
[----:B------:R-:W-:Y:S01]  /*c470*/  @!PT LDS RZ, [RZ] ;  /* 0x00000000fffff984 */ /* 0x000fe20000000800 */
[----:B------:R1:W-:Y:S07]  /*c480*/  @!P6 LDGSTS.E.BYPASS.LTC128B.128 [R175], [R176.64], !P3 ;  /* 0x00000000b0afefae */ /* 0x0003ee000d901d4a */
[C---:B------:R-:W-:Y:S01]  /*c490*/  HMMA.16816.F32 R16, R140.reuse, R150, R16 ;  /* 0x000000968c10723c */ /* 0x040fe20000001810 */
[----:B------:R1:W-:Y:S07]  /*c4a0*/  @!P6 LDGSTS.E.BYPASS.LTC128B.128 [R175+0x2000], [R172.64], !P2 ;  /* 0x02000000acafefae */ /* 0x0003ee000d101d4a */
[----:B------:R4:W-:Y:S07]  /*c4b0*/  @!P6 LDGSTS.E.BYPASS.LTC128B.128 [R175+0x4000], [R170.64], !P1 ;  /* 0x04000000aaafefae */ /* 0x0009ee000c901d4a */
[----:B------:R4:W-:Y:S01]  /*c4c0*/  @!P6 LDGSTS.E.BYPASS.LTC128B.128 [R175+0x1000], [R168.64], !P3 ;  /* 0x01000000a8afefae */ /* 0x0009e2000d901d4a */
[C---:B--2---:R-:W-:Y:S06]  /*c4d0*/  HMMA.16816.F32 R20, R140.reuse, R136, R20 ;  /* 0x000000888c14723c */ /* 0x044fec0000001814 */
[----:B------:R1:W-:Y:S02]  /*c4e0*/  @!P6 LDGSTS.E.BYPASS.LTC128B.128 [R175+0x3000], [R178.64], !P2 ;  /* 0x03000000b2afefae */ /* 0x0003e4000d101d4a */
[C---:B------:R-:W-:Y:S05]  /*c4f0*/  HMMA.16816.F32 R24, R140.reuse, R138, R24 ;  /* 0x0000008a8c18723c */ /* 0x040fea0000001818 */
[----:B------:R1:W-:Y:S03]  /*c500*/  @!P6 LDGSTS.E.BYPASS.LTC128B.128 [R175+0x5000], [R180.64], !P1 ;  /* 0x05000000b4afefae */ /* 0x0003e6000c901d4a */
[C---:B---3--:R-:W-:Y:S04]  /*c510*/  HMMA.16816.F32 R28, R140.reuse, R152, R28 ;  /* 0x000000988c1c723c */ /* 0x048fe8000000181c */
[----:B------:R-:W-:Y:S04]  /*c520*/  LDSM.16.M88.4 R156, [R185] ;  /* 0x00000000b99c783b */ /* 0x000fe80000000200 */
[----:B------:R-:W-:Y:S03]  /*c530*/  HMMA.16816.F32 R32, R140, R154, R32 ;  /* 0x0000009a8c20723c */ /* 0x000fe60000001820 */
[----:B------:R-:W2:Y:S07]  /*c540*/  LDSM.16.M88.4 R160, [R0+0xc100] ;  /* 0x00c1000000a0783b */ /* 0x000eae0000000200 */
[----:B------:R-:W3:Y:S07]  /*c550*/  LDSM.16.M88.4 R164, [R0+0xc900] ;  /* 0x00c9000000a4783b */ /* 0x000eee0000000200 */
[----:B------:R-:W5:Y:S07]  /*c560*/  LDSM.16.M88.4 R144, [R0+0xd100] ;  /* 0x00d100000090783b */ /* 0x000f6e0000000200 */
[----:B------:R-:W1:Y:S07]  /*c570*/  LDSM.16.M88.4 R148, [R0+0xd900] ;  /* 0x00d900000094783b */ /* 0x000e6e0000000200 */
[----:B------:R-:W-:Y:S07]  /*c580*/  LDSM.16.M88.4 R136, [R184] ;  /* 0x00000000b888783b */ /* 0x000fee0000000200 */
[----:B----4-:R-:W4:Y:S01]  /*c590*/  LDSM.16.M88.4 R168, [R2+0xc100] ;  /* 0x00c1000002a8783b */ /* 0x010f220000000200 */
[C---:B--2---:R-:W-:Y:S06]  /*c5a0*/  HMMA.16816.F32 R4, R156.reuse, R160, R4 ;  /* 0x000000a09c04723c */ /* 0x044fec0000001804 */
[----:B------:R-:W2:Y:S02]  /*c5b0*/  LDSM.16.M88.4 R140, [R2+0xc900] ;  /* 0x00c90000028c783b */ /* 0x000ea40000000200 */
[C---:B------:R-:W-:Y:S05]  /*c5c0*/  HMMA.16816.F32 R8, R156.reuse, R162, R8 ;  /* 0x000000a29c08723c */ /* 0x040fea0000001808 */
[----:B------:R-:W2:Y:S03]  /*c5d0*/  LDSM.16.M88.4 R152, [R2+0xd100] ;  /* 0x00d100000298783b */ /* 0x000ea60000000200 */
[C---:B---3--:R-:W-:Y:S04]  /*c5e0*/  HMMA.16816.F32 R12, R156.reuse, R164, R12 ;  /* 0x000000a49c0c723c */ /* 0x048fe8000000180c */
[----:B------:R-:W3:Y:S04]  /*c5f0*/  LDSM.16.M88.4 R160, [R2+0xd900] ;  /* 0x00d9000002a0783b */ /* 0x000ee80000000200 */
[C---:B------:R-:W-:Y:S03]  /*c600*/  HMMA.16816.F32 R16, R156.reuse, R166, R16 ;  /* 0x000000a69c10723c */ /* 0x040fe60000001810 */
[----:B------:R-:W-:Y:S05]  /*c610*/  LDSM.16.M88.4 R164, [R188+UR4+0xe100] ;  /* 0x00e10004bca4783b */ /* 0x000fea0008000200 */
[C---:B-----5:R-:W-:Y:S02]  /*c620*/  HMMA.16816.F32 R20, R156.reuse, R144, R20 ;  /* 0x000000909c14723c */ /* 0x060fe40000001814 */
[----:B-1----:R-:W-:Y:S06]  /*c630*/  LDSM.16.M88.4 R172, [R192+0xf900] ;  /* 0x00f90000c0ac783b */ /* 0x002fec0000000200 */
[C---:B------:R-:W-:Y:S01]  /*c640*/  HMMA.16816.F32 R24, R156.reuse, R146, R24 ;  /* 0x000000929c18723c */ /* 0x040fe20000001818 */
[----:B------:R-:W1:Y:S07]  /*c650*/  LDSM.16.M88.4 R144, [R190+0x4000] ;  /* 0x00400000be90783b */ /* 0x000e6e0000000200 */
[C---:B------:R-:W-:Y:S01]  /*c660*/  HMMA.16816.F32 R28, R156.reuse, R148, R28 ;  /* 0x000000949c1c723c */ /* 0x040fe2000000181c */
[----:B------:R-:W-:Y:S07]  /*c670*/  LDSM.16.M88.4 R176, [R190+0x8000] ;  /* 0x00800000beb0783b */ /* 0x000fee0000000200 */
[----:B------:R-:W-:Y:S01]  /*c680*/  HMMA.16816.F32 R32, R156, R150, R32 ;  /* 0x000000969c20723c */ /* 0x000fe20000001820 */
[----:B------:R-:W5:Y:S07]  /*c690*/  LDSM.16.M88.4 R148, [R188+UR4+0xe900] ;  /* 0x00e90004bc94783b */ /* 0x000f6e0008000200 */
[C---:B----4-:R-:W-:Y:S01]  /*c6a0*/  HMMA.16816.F32 R4, R136.reuse, R168, R4 ;  /* 0x000000a88804723c */ /* 0x050fe20000001804 */
[----:B------:R-:W4:Y:S07]  /*c6b0*/  LDSM.16.M88.4 R156, [R188+UR4+0xf100] ;  /* 0x00f10004bc9c783b */ /* 0x000f2e0008000200 */
[C---:B------:R-:W-:Y:S01]  /*c6c0*/  HMMA.16816.F32 R8, R136.reuse, R170, R8 ;  /* 0x000000aa8808723c */ /* 0x040fe20000001808 */
[----:B------:R-:W1:Y:S07]  /*c6d0*/  LDSM.16.M88.4 R168, [R188+UR4+0xf900] ;  /* 0x00f90004bca8783b */ /* 0x000e6e0008000200 */
[C---:B--2---:R-:W-:Y:S01]  /*c6e0*/  HMMA.16816.F32 R12, R136.reuse, R140, R12 ;  /* 0x0000008c880c723c */ /* 0x044fe2000000180c */
[----:B------:R-:W-:Y:S07]  /*c6f0*/  LDSM.16.M88.4 R180, [R188+UR4+0x10100] ;  /* 0x01010004bcb4783b */ /* 0x000fee0008000200 */
[C---:B------:R-:W-:Y:S01]  /*c700*/  HMMA.16816.F32 R16, R136.reuse, R142, R16 ;  /* 0x0000008e8810723c */ /* 0x040fe20000001810 */
[----:B------:R-:W-:Y:S07]  /*c710*/  LDSM.16.M88.4 R140, [R192+0xe100] ;  /* 0x00e10000c08c783b */ /* 0x000fee0000000200 */
[C---:B------:R-:W-:Y:S01]  /*c720*/  HMMA.16816.F32 R20, R136.reuse, R152, R20 ;  /* 0x000000988814723c */ /* 0x040fe20000001814 */
[----:B------:R-:W0:Y:S07]  /*c730*/  LDGDEPBAR ;  /* 0x00000000000079af */ /* 0x000e2e0000000000 */
[C---:B------:R-:W-:Y:S01]  /*c740*/  HMMA.16816.F32 R24, R136.reuse, R154, R24 ;  /* 0x0000009a8818723c */ /* 0x040fe20000001818 */
[----:B------:R-:W-:Y:S07]  /*c750*/  LDSM.16.M88.4 R152, [R192+0xe900] ;  /* 0x00e90000c098783b */ /* 0x000fee0000000200 */
[C---:B---3--:R-:W-:Y:S08]  /*c760*/  HMMA.16816.F32 R28, R136.reuse, R160, R28 ;  /* 0x000000a0881c723c */ /* 0x048ff0000000181c */
[----:B------:R-:W-:Y:S01]  /*c770*/  HMMA.16816.F32 R32, R136, R162, R32 ;  /* 0x000000a28820723c */ /* 0x000fe20000001820 */
[----:B------:R-:W2:Y:S07]  /*c780*/  LDSM.16.M88.4 R136, [R186+0x4000] ;  /* 0x00400000ba88783b */ /* 0x000eae0000000200 */
[C---:B-1----:R-:W-:Y:S01]  /*c790*/  HMMA.16816.F32 R4, R144.reuse, R164, R4 ;  /* 0x000000a49004723c */ /* 0x042fe20000001804 */
[----:B------:R-:W1:Y:S07]  /*c7a0*/  LDSM.16.M88.4 R160, [R192+0xf100] ;  /* 0x00f10000c0a0783b */ /* 0x000e6e0000000200 */
[C---:B------:R-:W-:Y:S01]  /*c7b0*/  HMMA.16816.F32 R8, R144.reuse, R166, R8 ;  /* 0x000000a69008723c */ /* 0x040fe20000001808 */
[----:B------:R-:W-:Y:S07]  /*c7c0*/  LDSM.16.M88.4 R164, [R2+0xe100] ;  /* 0x00e1000002a4783b */ /* 0x000fee0000000200 */
[C---:B-----5:R-:W-:Y:S08]  /*c7d0*/  HMMA.16816.F32 R12, R144.reuse, R148, R12 ;  /* 0x00000094900c723c */ /* 0x060ff0000000180c */
[C---:B------:R-:W-:Y:S01]  /*c7e0*/  HMMA.16816.F32 R16, R144.reuse, R150, R16 ;  /* 0x000000969010723c */ /* 0x040fe20000001810 */
[----:B------:R-:W-:Y:S07]  /*c7f0*/  LDSM.16.M88.4 R148, [R185+0x4000] ;  /* 0x00400000b994783b */ /* 0x000fee0000000200 */
[C---:B----4-:R-:W-:Y:S08]  /*c800*/  HMMA.16816.F32 R20, R144.reuse, R156, R20 ;  /* 0x0000009c9014723c */ /* 0x050ff00000001814 */
[C---:B------:R-:W-:Y:S01]  /*c810*/  HMMA.16816.F32 R24, R144.reuse, R158, R24 ;  /* 0x0000009e9018723c */ /* 0x040fe20000001818 */
[----:B------:R-:W3:Y:S07]  /*c820*/  LDSM.16.M88.4 R156, [R0+0xe100] ;  /* 0x00e10000009c783b */ /* 0x000eee0000000200 */
        /* <DEDUP_REMOVED lines=8> */
[----:B------:R-:W4:Y:S07]  /*c8b0*/  LDSM.16.M88.4 R152, [R0+0xf900] ;  /* 0x00f900000098783b */ /* 0x000f2e0000000200 */
[C---:B-1----:R-:W-:Y:S08]  /*c8c0*/  HMMA.16816.F32 R20, R136.reuse, R160, R20 ;  /* 0x000000a08814723c */ /* 0x042ff00000001814 */
[C---:B------:R-:W-:Y:S01]  /*c8d0*/  HMMA.16816.F32 R24, R136.reuse, R162, R24 ;  /* 0x000000a28818723c */ /* 0x040fe20000001818 */
[----:B------:R-:W1:Y:S07]  /*c8e0*/  LDSM.16.M88.4 R160, [R184+0x4000] ;  /* 0x00400000b8a0783b */ /* 0x000e6e0000000200 */
[C---:B------:R-:W-:Y:S08]  /*c8f0*/  HMMA.16816.F32 R28, R136.reuse, R172, R28 ;  /* 0x000000ac881c723c */ /* 0x040ff0000000181c */
[----:B------:R-:W-:Y:S07]  /*c900*/  HMMA.16816.F32 R32, R136, R174, R32 ;  /* 0x000000ae8820723c */ /* 0x000fee0000001820 */
[----:B------:R-:W-:Y:S01]  /*c910*/  IADD3 R136, R133, UR4, R188 ;  /* 0x0000000485887c10 */ /* 0x000fe2000fffe0bc */
[C---:B---3--:R-:W-:Y:S05]  /*c920*/  HMMA.16816.F32 R4, R148.reuse, R156, R4 ;  /* 0x0000009c9404723c */ /* 0x048fea0000001804 */
[----:B------:R-:W-:Y:S03]  /*c930*/  IMAD.IADD R191, R189, 0x1, R136 ;  /* 0x00000001bdbf7824 */ /* 0x000fe600078e0288 */
[C---:B------:R-:W-:Y:S01]  /*c940*/  HMMA.16816.F32 R8, R148.reuse, R158, R8 ;  /* 0x0000009e9408723c */ /* 0x040fe20000001808 */
[----:B------:R-:W-:Y:S07]  /*c950*/  LDSM.16.M88.4 R156, [R192+0x10100] ;  /* 0x01010000c09c783b */ /* 0x000fee0000000200 */
[C---:B--2---:R-:W-:Y:S01]  /*c960*/  HMMA.16816.F32 R12, R148.reuse, R140, R12 ;  /* 0x0000008c940c723c */ /* 0x044fe2000000180c */
[----:B------:R-:W2:Y:S07]  /*c970*/  LDSM.16.M88.4 R136, [R191+0xe900] ;  /* 0x00e90000bf88783b */ /* 0x000eae0000000200 */
[C---:B------:R-:W-:Y:S01]  /*c980*/  HMMA.16816.F32 R16, R148.reuse, R142, R16 ;  /* 0x0000008e9410723c */ /* 0x040fe20000001810 */
[----:B------:R-:W3:Y:S07]  /*c990*/  LDSM.16.M88.4 R168, [R191+0xf100] ;  /* 0x00f10000bfa8783b */ /* 0x000eee0000000200 */
[C---:B------:R-:W-:Y:S01]  /*c9a0*/  HMMA.16816.F32 R20, R148.reuse, R144, R20 ;  /* 0x000000909414723c */ /* 0x040fe20000001814 */
[----:B------:R-:W5:Y:S07]  /*c9b0*/  LDSM.16.M88.4 R172, [R191+0xf900] ;  /* 0x00f90000bfac783b */ /* 0x000f6e0000000200 */
[C---:B------:R-:W-:Y:S01]  /*c9c0*/  HMMA.16816.F32 R24, R148.reuse, R146, R24 ;  /* 0x000000929418723c */ /* 0x040fe20000001818 */
[----:B------:R-:W3:Y:S07]  /*c9d0*/  LDSM.16.M88.4 R140, [R188+UR4+0x10900] ;  /* 0x01090004bc8c783b */ /* 0x000eee0008000200 */
[C---:B----4-:R-:W-:Y:S01]  /*c9e0*/  HMMA.16816.F32 R28, R148.reuse, R152, R28 ;  /* 0x00000098941c723c */ /* 0x050fe2000000181c */
[----:B------:R-:W4:Y:S07]  /*c9f0*/  LDSM.16.M88.4 R144, [R188+UR4+0x11100] ;  /* 0x01110004bc90783b */ /* 0x000f2e0008000200 */
[----:B------:R-:W-:Y:S01]  /*ca00*/  HMMA.16816.F32 R32, R148, R154, R32 ;  /* 0x0000009a9420723c */ /* 0x000fe20000001820 */
[----:B------:R-:W4:Y:S07]  /*ca10*/  LDSM.16.M88.4 R148, [R188+UR4+0x11900] ;  /* 0x01190004bc94783b */ /* 0x000f2e0008000200 */
[C---:B-1----:R-:W-:Y:S01]  /*ca20*/  HMMA.16816.F32 R4, R160.reuse, R164, R4 ;  /* 0x000000a4a004723c */ /* 0x042fe20000001804 */
        /* <DEDUP_REMOVED lines=16> */
[C---:B------:R-:W-:Y:S08]  /*cb30*/  HMMA.16816.F32 R12, R176.reuse, R140, R12 ;  /* 0x0000008cb00c723c */ /* 0x040ff0000000180c */
[C---:B------:R-:W-:Y:S01]  /*cb40*/  HMMA.16816.F32 R16, R176.reuse, R142, R16 ;  /* 0x0000008eb010723c */ /* 0x040fe20000001810 */
[----:B------:R-:W1:Y:S07]  /*cb50*/  LDSM.16.M88.4 R140, [R0+0x10900] ;  /* 0x01090000008c783b */ /* 0x000e6e0000000200 */
[C---:B----4-:R-:W-:Y:S08]  /*cb60*/  HMMA.16816.F32 R20, R176.reuse, R144, R20 ;  /* 0x00000090b014723c */ /* 0x050ff00000001814 */
[C---:B------:R-:W-:Y:S01]  /*cb70*/  HMMA.16816.F32 R24, R176.reuse, R146, R24 ;  /* 0x00000092b018723c */ /* 0x040fe20000001818 */
[----:B------:R-:W4:Y:S07]  /*cb80*/  LDSM.16.M88.4 R144, [R0+0x11100] ;  /* 0x011100000090783b */ /* 0x000f2e0000000200 */
[C---:B------:R-:W-:Y:S08]  /*cb90*/  HMMA.16816.F32 R28, R176.reuse, R148, R28 ;  /* 0x00000094b01c723c */ /* 0x040ff0000000181c */
[----:B------:R-:W-:Y:S01]  /*cba0*/  HMMA.16816.F32 R32, R176, R150, R32 ;  /* 0x00000096b020723c */ /* 0x000fe20000001820 */
[----:B------:R-:W3:Y:S07]  /*cbb0*/  LDSM.16.M88.4 R148, [R0+0x11900] ;  /* 0x011900000094783b */ /* 0x000eee0000000200 */
[----:B------:R-:W4:Y:S01]  /*cbc0*/  LDSM.16.M88.4 R176, [R184+0x8000] ;  /* 0x00800000b8b0783b */ /* 0x000f220000000200 */
[C---:B-1----:R-:W-:Y:S08]  /*cbd0*/  HMMA.16816.F32 R4, R152.reuse, R156, R4 ;  /* 0x0000009c9804723c */ /* 0x042ff00000001804 */
        /* <DEDUP_REMOVED lines=10> */
[C---:B------:R-:W-:Y:S08]  /*cc80*/  HMMA.16816.F32 R12, R168.reuse, R140, R12 ;  /* 0x0000008ca80c723c */ /* 0x040ff0000000180c */
[C---:B------:R-:W-:Y:S08]  /*cc90*/  HMMA.16816.F32 R16, R168.reuse, R142, R16 ;  /* 0x0000008ea810723c */ /* 0x040ff00000001810 */
[C---:B----4-:R-:W-:Y:S08]  /*cca0*/  HMMA.16816.F32 R20, R168.reuse, R144, R20 ;  /* 0x00000090a814723c */ /* 0x050ff00000001814 */
[C---:B------:R-:W-:Y:S08]  /*ccb0*/  HMMA.16816.F32 R24, R168.reuse, R146, R24 ;  /* 0x00000092a818723c */ /* 0x040ff00000001818 */
[C---:B------:R-:W-:Y:S08]  /*ccc0*/  HMMA.16816.F32 R28, R168.reuse, R148, R28 ;  /* 0x00000094a81c723c */ /* 0x040ff0000000181c */
[----:B------:R-:W-:Y:S08]  /*ccd0*/  HMMA.16816.F32 R32, R168, R150, R32 ;  /* 0x00000096a820723c */ /* 0x000ff00000001820 */
[C---:B------:R-:W-:Y:S08]  /*cce0*/  HMMA.16816.F32 R4, R176.reuse, R180, R4 ;  /* 0x000000b4b004723c */ /* 0x040ff00000001804 */
[C---:B------:R-:W-:Y:S08]  /*ccf0*/  HMMA.16816.F32 R8, R176.reuse, R182, R8 ;  /* 0x000000b6b008723c */ /* 0x040ff00000001808 */
[C---:B-1----:R-:W-:Y:S08]  /*cd00*/  HMMA.16816.F32 R12, R176.reuse, R136, R12 ;  /* 0x00000088b00c723c */ /* 0x042ff0000000180c */
[----:B------:R-:W-:Y:S01]  /*cd10*/  FMUL.FTZ R140, R4, c[0x0][0x320] ;  /* 0x0000c800048c7a20 */ /* 0x000fe20000410000 */
[C---:B------:R-:W-:Y:S03]  /*cd20*/  HMMA.16816.F32 R16, R176.reuse, R138, R16 ;  /* 0x0000008ab010723c */ /* 0x040fe60000001810 */
[----:B------:R-:W-:Y:S02]  /*cd30*/  FMUL.FTZ R141, R5, c[0x0][0x320] ;  /* 0x0000c800058d7a20 */ /* 0x000fe40000410000 */
[----:B------:R-:W1:Y:S01]  /*cd40*/  MUFU.TANH R140, R140 ;  /* 0x0000008c008c7308 */ /* 0x000e620000002400 */
[----:B------:R-:W-:Y:S02]  /*cd50*/  FMUL.FTZ R0, R6, c[0x0][0x320] ;  /* 0x0000c80006007a20 */ /* 0x000fe40000410000 */
[----:B------:R-:W-:Y:S04]  /*cd60*/  FMUL.FTZ R9, R9, c[0x0][0x320] ;  /* 0x0000c80009097a20 */ /* 0x000fe80000410000 */
[----:B------:R-:W-:Y:S02]  /*cd70*/  FMUL.FTZ R10, R10, c[0x0][0x320] ;  /* 0x0000c8000a0a7a20 */ /* 0x000fe40000410000 */
[----:B------:R-:W-:Y:S01]  /*cd80*/  FMUL.FTZ R11, R11, c[0x0][0x320] ;  /* 0x0000c8000b0b7a20 */ /* 0x000fe20000410000 */
[----:B------:R-:W2:Y:S01]  /*cd90*/  MUFU.TANH R143, R9 ;  /* 0x00000009008f7308 */ /* 0x000ea20000002400 */
[----:B------:R-:W-:Y:S02]  /*cda0*/  FMUL.FTZ R2, R7, c[0x0][0x320] ;  /* 0x0000c80007027a20 */ /* 0x000fe40000410000 */
[----:B------:R-:W3:Y:S01]  /*cdb0*/  LDSM.16.M88.4 R4, [R191+0x11100] ;  /* 0x01110000bf04783b */ /* 0x000ee20000000200 */
[----:B------:R-:W-:Y:S02]  /*cdc0*/  FMUL.FTZ R142, R8, c[0x0][0x320] ;  /* 0x0000c800088e7a20 */ /* 0x000fe40000410000 */
[----:B------:R-:W-:Y:S02]  /*cdd0*/  FMUL.FTZ R13, R13, c[0x0][0x320] ;  /* 0x0000c8000d0d7a20 */ /* 0x000fe40000410000 */
[----:B------:R-:W-:Y:S02]  /*cde0*/  FMUL.FTZ R14, R14, c[0x0][0x320] ;  /* 0x0000c8000e0e7a20 */ /* 0x000fe40000410000 */
[----:B------:R-:W4:Y:S01]  /*cdf0*/  MUFU.TANH R136, R10 ;  /* 0x0000000a00887308 */ /* 0x000f220000002400 */
[----:B------:R-:W-:Y:S02]  /*ce00*/  FMUL.FTZ R17, R17, c[0x0][0x320] ;  /* 0x0000c80011117a20 */ /* 0x000fe40000410000 */
[----:B------:R-:W-:Y:S02]  /*ce10*/  FMUL.FTZ R18, R18, c[0x0][0x320] ;  /* 0x0000c80012127a20 */ /* 0x000fe40000410000 */
[----:B------:R-:W-:Y:S02]  /*ce20*/  FMUL.FTZ R173, R12, c[0x0][0x320] ;  /* 0x0000c8000cad7a20 */ /* 0x000fe40000410000 */
[----:B------:R-:W-:Y:S02]  /*ce30*/  FMUL.FTZ R12, R15, c[0x0][0x320] ;  /* 0x0000c8000f0c7a20 */ /* 0x000fe40000410000 */
[----:B------:R-:W-:Y:S01]  /*ce40*/  FMUL.FTZ R171, R16, c[0x0][0x320] ;  /* 0x0000c80010ab7a20 */ /* 0x000fe20000410000 */
[----:B------:R5:W1:Y:S10]  /*ce50*/  MUFU.TANH R137, R11 ;  /* 0x0000000b00897308 */ /* 0x000a740000002400 */
[----:B------:R1:W1:Y:S10]  /*ce60*/  MUFU.TANH R169, R17 ;  /* 0x0000001100a97308 */ /* 0x0002740000002400 */
[----:B------:R2:W2:Y:S01]  /*ce70*/  MUFU.TANH R172, R18 ;  /* 0x0000001200ac7308 */ /* 0x0004a20000002400 */
[C---:B---3--:R-:W-:Y:S01]  /*ce80*/  HMMA.16816.F32 R20, R176.reuse, R4, R20 ;  /* 0x00000004b014723c */ /* 0x048fe20000001814 */
[----:B-----5:R-:W3:Y:S08]  /*ce90*/  LDSM.16.M88.4 R8, [R191+0x11900] ;  /* 0x01190000bf08783b */ /* 0x020ef00000000200 */
[----:B------:R5:W3:Y:S01]  /*cea0*/  MUFU.TANH R167, R13 ;  /* 0x0000000d00a77308 */ /* 0x000ae20000002400 */
[C---:B------:R-:W-:Y:S03]  /*ceb0*/  HMMA.16816.F32 R24, R176.reuse, R6, R24 ;  /* 0x00000006b018723c */ /* 0x040fe60000001818 */
[----:B-1----:R-:W-:Y:S01]  /*cec0*/  MOV R17, R199 ;  /* 0x000000c700117202 */ /* 0x002fe20000000f00 */
[----:B------:R-:W-:Y:S01]  /*ced0*/  FMUL.FTZ R4, R19, c[0x0][0x320] ;  /* 0x0000c80013047a20 */ /* 0x000fe20000410000 */
[----:B------:R-:W-:Y:S02]  /*cee0*/  @P0 MOV R17, R213 ;  /* 0x000000d500110202 */ /* 0x000fe40000000f00 */
[----:B------:R-:W-:Y:S02]  /*cef0*/  PLOP3.LUT P0, PT, PT, PT, UP1, 0x40, 0x0 ;  /* 0x000000000000781c */ /* 0x000fe40003f0e818 */
[----:B------:R1:W1:Y:S01]  /*cf00*/  MUFU.TANH R170, R14 ;  /* 0x0000000e00aa7308 */ /* 0x0002620000002400 */
[----:B--2---:R-:W2:Y:S04]  /*cf10*/  SHFL.IDX PT, R18, R17, RZ, 0x1c1f ;  /* 0x001c1fff11127589 */ /* 0x004ea800000e0000 */
        /* <DEDUP_REMOVED lines=9> */
[----:B------:R-:W-:Y:S01]  /*cfb0*/  FMUL.FTZ R27, R27, c[0x0][0x320] ;  /* 0x0000c8001b1b7a20 */ /* 0x000fe20000410000 */
[C---:B---3--:R-:W-:Y:S08]  /*cfc0*/  HMMA.16816.F32 R28, R176.reuse, R8, R28 ;  /* 0x00000008b01c723c */ /* 0x048ff0000000181c */
[----:B------:R-:W3:Y:S01]  /*cfd0*/  MUFU.TANH R2, R2 ;  /* 0x0000000200027308 */ /* 0x000ee20000002400 */
[----:B------:R-:W-:Y:S07]  /*cfe0*/  HMMA.16816.F32 R32, R176, R10, R32 ;  /* 0x0000000ab020723c */ /* 0x000fee0000001820 */
[----:B------:R-:W-:Y:S02]  /*cff0*/  IMAD.SHL.U32 R11, R214, 0x40, RZ ;  /* 0x00000040d60b7824 */ /* 0x000fe400078e00ff */
[----:B------:R-:W1:Y:S03]  /*d000*/  MUFU.TANH R142, R142 ;  /* 0x0000008e008e7308 */ /* 0x000e660000002400 */
[----:B------:R-:W-:Y:S03]  /*d010*/  IADD3 R15, -R208, 0x1, -R11 ;  /* 0x00000001d00f7810 */ /* 0x000fe60007ffe90b */
[----:B------:R-:W-:Y:S01]  /*d020*/  FMUL.FTZ R149, R28, c[0x0][0x320] ;  /* 0x0000c8001c957a20 */ /* 0x000fe20000410000 */
[----:B------:R-:W-:Y:S03]  /*d030*/  IADD3 R15, R15, c[0x0][0x1d0], RZ ;  /* 0x000074000f0f7a10 */ /* 0x000fe60007ffe0ff */
[----:B------:R-:W3:Y:S01]  /*d040*/  MUFU.TANH R173, R173 ;  /* 0x000000ad00ad7308 */ /* 0x000ee20000002400 */
[----:B------:R-:W-:Y:S02]  /*d050*/  FMUL.FTZ R29, R29, c[0x0][0x320] ;  /* 0x0000c8001d1d7a20 */ /* 0x000fe40000410000 */
[----:B------:R-:W-:Y:S01]  /*d060*/  FMUL.FTZ R30, R30, c[0x0][0x320] ;  /* 0x0000c8001e1e7a20 */ /* 0x000fe20000410000 */
[----:B------:R-:W-:Y:S01]  /*d070*/  IADD3 R15, R15, -c[0x0][0x168], RZ ;  /* 0x80005a000f0f7a10 */ /* 0x000fe20007ffe0ff */
[----:B------:R-:W-:Y:S02]  /*d080*/  FMUL.FTZ R31, R31, c[0x0][0x320] ;  /* 0x0000c8001f1f7a20 */ /* 0x000fe40000410000 */
[----:B------:R-:W-:Y:S01]  /*d090*/  FMUL.FTZ R145, R32, c[0x0][0x320] ;  /* 0x0000c80020917a20 */ /* 0x000fe20000410000 */
[----:B-----5:R-:W-:Y:S01]  /*d0a0*/  IADD3 R13, R15, c[0x0][0x328], RZ ;  /* 0x0000ca000f0d7a10 */ /* 0x020fe20007ffe0ff */
[----:B------:R-:W-:Y:S01]  /*d0b0*/  FMUL.FTZ R6, R33, c[0x0][0x320] ;  /* 0x0000c80021067a20 */ /* 0x000fe20000410000 */
[----:B------:R-:W3:Y:S01]  /*d0c0*/  MUFU.TANH R12, R12 ;  /* 0x0000000c000c7308 */ /* 0x000ee20000002400 */
[----:B------:R-:W-:Y:S01]  /*d0d0*/  FMUL.FTZ R10, R34, c[0x0][0x320] ;  /* 0x0000c800220a7a20 */ /* 0x000fe20000410000 */
[----:B------:R-:W-:Y:S01]  /*d0e0*/  IADD3 R15, R15, UR6, RZ ;  /* 0x000000060f0f7c10 */ /* 0x000fe2000fffe0ff */
[----:B------:R-:W-:Y:S01]  /*d0f0*/  FMUL.FTZ R8, R35, c[0x0][0x320] ;  /* 0x0000c80023087a20 */ /* 0x000fe20000410000 */
[-C--:B--2---:R-:W-:Y:S02]  /*d100*/  IADD3 R16, R13, R18.reuse, RZ ;  /* 0x000000120d107210 */ /* 0x084fe40007ffe0ff */
[----:B-1----:R-:W-:Y:S04]  /*d110*/  IADD3 R14, R15, R18, RZ ;  /* 0x000000120f0e7210 */ /* 0x002fe80007ffe0ff */
[----:B------:R-:W1:Y:S10]  /*d120*/  MUFU.TANH R171, R171 ;  /* 0x000000ab00ab7308 */ /* 0x000e740000002400 */
[----:B------:R-:W2:Y:S10]  /*d130*/  MUFU.TANH R4, R4 ;  /* 0x0000000400047308 */ /* 0x000eb40000002400 */
[----:B------:R-:W1:Y:S10]  /*d140*/  MUFU.TANH R175, R175 ;  /* 0x000000af00af7308 */ /* 0x000e740000002400 */
[----:B------:R1:W1:Y:S10]  /*d150*/  MUFU.TANH R155, R21 ;  /* 0x00000015009b7308 */ /* 0x0002740000002400 */
[----:B------:R1:W1:Y:S10]  /*d160*/  MUFU.TANH R174, R22 ;  /* 0x0000001600ae7308 */ /* 0x0002740000002400 */
[----:B------:R1:W1:Y:S10]  /*d170*/  MUFU.TANH R154, R23 ;  /* 0x00000017009a7308 */ /* 0x0002740000002400 */
        /* <DEDUP_REMOVED lines=27> */
.L_x_1603:
[----:B------:R-:W-:Y:S04]  /*d330*/  MOV R5, c[0x0][0x32c] ;  /* 0x0000cb0000057a02 */ /* 0x000fe80000000f00 */
[----:B------:R-:W-:Y:S11]  /*d340*/  ISETP.NE.AND P0, PT, R5, 0x1, PT ;  /* 0x000000010500780c */ /* 0x000ff60003f05270 */
[----:B------:R-:W-:Y:S02]  /*d350*/  @!UPT UIADD3 URZ, URZ, URZ, URZ ;  /* 0x0000003f3f3ff290 */ /* 0x000fe4000fffe03f */
[----:B------:R-:W-:Y:S05]  /*d360*/  @P0 IMAD.HI.U32 R5, R18, c[0x0][0x330], RZ ;  /* 0x0000cc0012050a27 */ /* 0x000fea00078e00ff */
[----:B------:R-:W-:Y:S02]  /*d370*/  @P0 SHF.R.U32.HI R18, RZ, c[0x0][0x334], R5 ;  /* 0x0000cd00ff120a19 */ /* 0x000fe40000011605 */
.L_x_1604:
[----:B------:R-:W-:Y:S05]  /*d380*/  BSYNC B0 ;  /* 0x0000000000007941 */ /* 0x000fea0003800000 */
.L_x_1602:
[----:B------:R-:W-:Y:S04]  /*d390*/  IMAD R7, R18, c[0x0][0x32c], -R11 ;  /* 0x0000cb0012077a24 */ /* 0x000fe800078e0a0b */
[----:B------:R-:W-:Y:S05]  /*d3a0*/  IMAD.IADD R7, R7, 0x1, -R208 ;  /* 0x0000000107077824 */ /* 0x000fea00078e0ad0 */
[----:B------:R-:W-:Y:S02]  /*d3b0*/  IADD3 R5, R7, c[0x0][0x32c], RZ ;  /* 0x0000cb0007057a10 */ /* 0x000fe40007ffe0ff */
[----:B------:R-:W-:Y:S02]  /*d3c0*/  IMNMX R14, R14, R7, !PT ;  /* 0x000000070e0e7217 */ /* 0x000fe40007800200 */
[----:B------:R-:W-:Y:S02]  /*d3d0*/  IMNMX R16, R16, R5, PT ;  /* 0x0000000510107217 */ /* 0x000fe40003800200 */
.L_x_1601:
[----:B--234-:R-:W-:Y:S01]  /*d3e0*/  ISETP.GT.AND P0, PT, R214, -0x1, PT ;  /* 0xffffffffd600780c */ /* 0x01cfe20003f04270 */
[----:B------:R-:W2:Y:S03]  /*d3f0*/  SHFL.IDX PT, R18, R17, 0x1, 0x1c1f ;  /* 0x003c1f0011127f89 */ /* 0x000ea600000e0000 */
[C---:B------:R-:W-:Y:S02]  /*d400*/  ISETP.GT.AND P4, PT, R14.reuse, 0x1, P0 ;  /* 0x000000010e00780c */ /* 0x040fe40000784270 */
[----:B------:R-:W-:Y:S02]  /*d410*/  ISETP.GT.AND P5, PT, R14, RZ, P0 ;  /* 0x000000ff0e00720c */ /* 0x000fe400007a4270 */
        /* <DEDUP_REMOVED lines=8> */
[----:B------:R-:W-:Y:S01]  /*d4a0*/  FSEL R173, R173, -INF , !P4 ;  /* 0xff800000adad7808 */ /* 0x000fe20006000000 */
[--C-:B--2---:R-:W-:Y:S01]  /*d4b0*/  IMAD.IADD R13, R13, 0x1, R18.reuse ;  /* 0x000000010d0d7824 */ /* 0x104fe200078e0212 */
[----:B------:R-:W-:Y:S01]  /*d4c0*/  ISETP.GT.AND P4, PT, R14, 0x19, P0 ;  /* 0x000000190e00780c */ /* 0x000fe20000784270 */
[----:B------:R-:W-:Y:S01]  /*d4d0*/  IMAD.IADD R15, R15, 0x1, R18 ;  /* 0x000000010f0f7824 */ /* 0x000fe200078e0212 */
        /* <DEDUP_REMOVED lines=14> */
[----:B-1----:R-:W-:Y:S02]  /*d5c0*/  FSEL R171, R171, -INF , !P5 ;  /* 0xff800000abab7808 */ /* 0x002fe40006800000 */
        /* <DEDUP_REMOVED lines=37> */
.L_x_1607:
[----:B------:R-:W-:Y:S04]  /*d820*/  MOV R6, c[0x0][0x32c] ;  /* 0x0000cb0000067a02 */ /* 0x000fe80000000f00 */
[----:B------:R-:W-:Y:S11]  /*d830*/  ISETP.NE.AND P4, PT, R6, 0x1, PT ;  /* 0x000000010600780c */ /* 0x000ff60003f85270 */
[----:B------:R-:W-:Y:S02]  /*d840*/  @!UPT UIADD3 URZ, URZ, URZ, URZ ;  /* 0x0000003f3f3ff290 */ /* 0x000fe4000fffe03f */
[----:B------:R-:W-:Y:S05]  /*d850*/  @P4 IMAD.HI.U32 R6, R14, c[0x0][0x330], RZ ;  /* 0x0000cc000e064a27 */ /* 0x000fea00078e00ff */
[----:B------:R-:W-:Y:S02]  /*d860*/  @P4 SHF.R.U32.HI R14, RZ, c[0x0][0x334], R6 ;  /* 0x0000cd00ff0e4a19 */ /* 0x000fe40000011606 */
.L_x_1608:
[----:B------:R-:W-:Y:S05]  /*d870*/  BSYNC B0 ;  /* 0x0000000000007941 */ /* 0x000fea0003800000 */
.L_x_1606:
[----:B------:R-:W-:Y:S04]  /*d880*/  IMAD R11, R14, c[0x0][0x32c], -R11 ;  /* 0x0000cb000e0b7a24 */ /* 0x000fe800078e0a0b */
[----:B------:R-:W-:Y:S05]  /*d890*/  IMAD.IADD R14, R11, 0x1, -R208 ;  /* 0x000000010b0e7824 */ /* 0x000fea00078e0ad0 */
[----:B------:R-:W-:Y:S02]  /*d8a0*/  IADD3 R6, R14, c[0x0][0x32c], RZ ;  /* 0x0000cb000e067a10 */ /* 0x000fe40007ffe0ff */
[----:B------:R-:W-:Y:S02]  /*d8b0*/  IMNMX R15, R15, R14, !PT ;  /* 0x0000000e0f0f7217 */ /* 0x000fe40007800200 */
[----:B------:R-:W-:Y:S02]  /*d8c0*/  IMNMX R13, R13, R6, PT ;  /* 0x000000060d0d7217 */ /* 0x000fe40003800200 */
.L_x_1605:
[----:B------:R-:W-:Y:S01]  /*d8d0*/  FMNMX.FTZ R6, R9, R132, !PT ;  /* 0x0000008409067209 */ /* 0x000fe20007810000 */
[----:B------:R-:W-:Y:S04]  /*d8e0*/  DEPBAR.LE SB0, 0x2 ;  /* 0x000080800000791a */ /* 0x000fe80000000000 */
[----:B------:R-:W-:Y:S01]  /*d8f0*/  FMNMX.FTZ R6, R141, R6, !PT ;  /* 0x000000068d067209 */ /* 0x000fe20007810000 */
[----:B------:R-:W-:Y:S01]  /*d900*/  BAR.SYNC.DEFER_BLOCKING 0x0 ;  /* 0x0000000000007b1d */ /* 0x000fe20000010000 */
[----:B------:R-:W-:Y:S01]  /*d910*/  ISETP.GT.AND P6, PT, R15, RZ, P0 ;  /* 0x000000ff0f00720c */ /* 0x000fe200007c4270 */
        /* <DEDUP_REMOVED lines=8> */
[----:B------:R-:W-:Y:S02]  /*d9a0*/  ISETP.GT.AND P4, PT, R15, 0x8, P0 ;  /* 0x000000080f00780c */ /* 0x000fe40000784270 */
[----:B------:R-:W-:Y:S02]  /*d9b0*/  FMNMX.FTZ R6, R167, R6, !PT ;  /* 0x00000006a7067209 */ /* 0x000fe40007810000 */
[----:B------:R-:W-:Y:S02]  /*d9c0*/  ISETP.LT.OR P5, PT, R13, 0x2, P5 ;  /* 0x000000020d00780c */ /* 0x000fe40002fa1670 */
[----:B------:R-:W-:Y:S02]  /*d9d0*/  FSEL R16, R0, -INF , !P6 ;  /* 0xff80000000107808 */ /* 0x000fe40007000000 */
[----:B------:R-:W-:Y:S02]  /*d9e0*/  FMNMX.FTZ R6, R171, R6, !PT ;  /* 0x00000006ab067209 */ /* 0x000fe40007810000 */
[----:B------:R-:W-:Y:S01]  /*d9f0*/  FSEL R14, R2, -INF , !P5 ;  /* 0xff800000020e7808 */ /* 0x000fe20006800000 */
[----:B------:R-:W-:Y:S01]  /*da00*/  LDSM.16.MT88.4 R28, [R134+UR4+0x100] ;  /* 0x00010004861c783b */ /* 0x000fe20008004200 */
[----:B------:R-:W-:Y:S02]  /*da10*/  ISETP.GT.AND P6, PT, R15, 0x9, P0 ;  /* 0x000000090f00780c */ /* 0x000fe400007c4270 */
[----:B------:R-:W-:Y:S02]  /*da20*/  ISETP.LT.OR P4, PT, R13, 0x9, P4 ;  /* 0x000000090d00780c */ /* 0x000fe40002781670 */
[----:B------:R-:W-:Y:S02]  /*da30*/  FMNMX.FTZ R11, R16, R3, !PT ;  /* 0x00000003100b7209 */ /* 0x000fe40007810000 */
[----:B------:R-:W-:Y:S02]  /*da40*/  FMNMX.FTZ R0, R169, R6, !PT ;  /* 0x00000006a9007209 */ /* 0x000fe40007810000 */
[----:B------:R-:W-:Y:S02]  /*da50*/  FMNMX.FTZ R11, R14, R11, !PT ;  /* 0x0000000b0e0b7209 */ /* 0x000fe40007810000 */
[----:B------:R-:W-:Y:S02]  /*da60*/  ISETP.GT.AND P5, PT, R15, 0x10, P0 ;  /* 0x000000100f00780c */ /* 0x000fe400007a4270 */
[----:B------:R-:W-:Y:S02]  /*da70*/  ISETP.LT.OR P6, PT, R13, 0xa, P6 ;  /* 0x0000000a0d00780c */ /* 0x000fe400037c1670 */
[----:B------:R-:W-:Y:S02]  /*da80*/  FSEL R136, R136, -INF , !P4 ;  /* 0xff80000088887808 */ /* 0x000fe40006000000 */
[----:B------:R-:W-:Y:S02]  /*da90*/  FMNMX.FTZ R0, R175, R0, !PT ;  /* 0x00000000af007209 */ /* 0x000fe40007810000 */
[----:B------:R-:W-:Y:S02]  /*daa0*/  ISETP.GT.AND P4, PT, R15, 0x11, P0 ;  /* 0x000000110f00780c */ /* 0x000fe40000784270 */
[----:B------:R-:W-:Y:S02]  /*dab0*/  FSEL R6, R137, -INF , !P6 ;  /* 0xff80000089067808 */ /* 0x000fe40007000000 */
[----:B------:R-:W-:Y:S02]  /*dac0*/  ISETP.LT.OR P5, PT, R13, 0x11, P5 ;  /* 0x000000110d00780c */ /* 0x000fe40002fa1670 */
[----:B------:R-:W-:Y:S02]  /*dad0*/  FMNMX.FTZ R11, R136, R11, !PT ;  /* 0x0000000b880b7209 */ /* 0x000fe40007810000 */
[----:B------:R-:W-:Y:S02]  /*dae0*/  FMNMX.FTZ R0, R155, R0, !PT ;  /* 0x000000009b007209 */ /* 0x000fe40007810000 */
[----:B------:R-:W-:Y:S02]  /*daf0*/  ISETP.GT.AND P6, PT, R15, 0x18, P0 ;  /* 0x000000180f00780c */ /* 0x000fe400007c4270 */
[----:B------:R-:W-:Y:S02]  /*db00*/  ISETP.LT.OR P4, PT, R13, 0x12, P4 ;  /* 0x000000120d00780c */ /* 0x000fe40002781670 */
[----:B------:R-:W-:Y:S02]  /*db10*/  FMNMX.FTZ R17, R6, R11, !PT ;  /* 0x0000000b06117209 */ /* 0x000fe40007810000 */
[----:B------:R-:W-:Y:S02]  /*db20*/  FSEL R170, R170, -INF , !P5 ;  /* 0xff800000aaaa7808 */ /* 0x000fe40006800000 */
[----:B------:R-:W-:Y:S02]  /*db30*/  FMNMX.FTZ R0, R153, R0, !PT ;  /* 0x0000000099007209 */ /* 0x000fe40007810000 */
[----:B------:R-:W-:Y:S02]  /*db40*/  FSEL R178, R12, -INF , !P4 ;  /* 0xff8000000cb27808 */ /* 0x000fe40006000000 */
[----:B------:R-:W-:Y:S02]  /*db50*/  ISETP.GT.AND P5, PT, R15, 0x19, P0 ;  /* 0x000000190f00780c */ /* 0x000fe400007a4270 */
        /* <DEDUP_REMOVED lines=23> */
[----:B------:R-:W-:Y:S02]  /*dcd0*/  FSEL R152, R152, -INF , !P5 ;  /* 0xff80000098987808 */ /* 0x000fe40006800000 */
[----:B------:R-:W-:Y:S01]  /*dce0*/  FMNMX.FTZ R17, R154, R17, !PT ;  /* 0x000000119a117209 */ /* 0x000fe20007810000 */
[----:B------:R-:W1:Y:S01]  /*dcf0*/  SHFL.BFLY PT, R0, R11, 0x2, 0x1f ;  /* 0x0c401f000b007f89 */ /* 0x000e6200000e0000 */
[----:B------:R-:W-:Y:S02]  /*dd00*/  ISETP.GT.AND P6, PT, R15, 0x30, P0 ;  /* 0x000000300f00780c */ /* 0x000fe400007c4270 */
[C---:B------:R-:W-:Y:S02]  /*dd10*/  ISETP.LT.OR P4, PT, R13.reuse, 0x2a, P4 ;  /* 0x0000002a0d00780c */ /* 0x040fe40002781670 */
[----:B------:R-:W-:Y:S02]  /*dd20*/  FMNMX.FTZ R17, R152, R17, !PT ;  /* 0x0000001198117209 */ /* 0x000fe40007810000 */
[----:B------:R-:W-:Y:S02]  /*dd30*/  FSEL R150, R150, -INF , !P4 ;  /* 0xff80000096967808 */ /* 0x000fe40006000000 */
[----:B------:R-:W-:Y:S02]  /*dd40*/  ISETP.LT.OR P6, PT, R13, 0x31, P6 ;  /* 0x000000310d00780c */ /* 0x000fe400037c1670 */
[----:B------:R-:W-:Y:S02]  /*dd50*/  ISETP.GT.AND P5, PT, R15, 0x31, P0 ;  /* 0x000000310f00780c */ /* 0x000fe400007a4270 */
[----:B------:R-:W-:Y:S02]  /*dd60*/  FSEL R146, R146, -INF , !P6 ;  /* 0xff80000092927808 */ /* 0x000fe40007000000 */
[----:B------:R-:W-:Y:S02]  /*dd70*/  FMNMX.FTZ R17, R150, R17, !PT ;  /* 0x0000001196117209 */ /* 0x000fe40007810000 */
[----:B------:R-:W-:Y:S02]  /*dd80*/  ISETP.LT.OR P5, PT, R13, 0x32, P5 ;  /* 0x000000320d00780c */ /* 0x000fe40002fa1670 */
[C---:B------:R-:W-:Y:S02]  /*dd90*/  ISETP.GT.AND P4, PT, R15.reuse, 0x38, P0 ;  /* 0x000000380f00780c */ /* 0x040fe40000784270 */
[----:B------:R-:W-:Y:S02]  /*dda0*/  FSEL R144, R144, -INF , !P5 ;  /* 0xff80000090907808 */ /* 0x000fe40006800000 */
[----:B------:R-:W-:Y:S02]  /*ddb0*/  FMNMX.FTZ R17, R146, R17, !PT ;  /* 0x0000001192117209 */ /* 0x000fe40007810000 */
[----:B------:R-:W-:Y:S02]  /*ddc0*/  ISETP.GT.AND P0, PT, R15, 0x39, P0 ;  /* 0x000000390f00780c */ /* 0x000fe40000704270 */
[C---:B------:R-:W-:Y:S02]  /*ddd0*/  ISETP.LT.OR P4, PT, R13.reuse, 0x39, P4 ;  /* 0x000000390d00780c */ /* 0x040fe40002781670 */
[----:B------:R-:W-:Y:S02]  /*dde0*/  FMNMX.FTZ R17, R144, R17, !PT ;  /* 0x0000001190117209 */ /* 0x000fe40007810000 */
[----:B------:R-:W-:Y:S02]  /*ddf0*/  FSEL R142, R10, -INF , !P4 ;  /* 0xff8000000a8e7808 */ /* 0x000fe40006000000 */
[----:B------:R-:W-:Y:S02]  /*de00*/  ISETP.LT.OR P0, PT, R13, 0x3a, P0 ;  /* 0x0000003a0d00780c */ /* 0x000fe40000701670 */
[----:B------:R-:W-:Y:S02]  /*de10*/  FMNMX.FTZ R17, R142, R17, !PT ;  /* 0x000000118e117209 */ /* 0x000fe40007810000 */
[----:B------:R-:W-:Y:S02]  /*de20*/  FSEL R140, R8, -INF , !P0 ;  /* 0xff800000088c7808 */ /* 0x000fe40004000000 */
[----:B-1----:R-:W-:Y:S02]  /*de30*/  FMNMX.FTZ R4, R11, R0, !PT ;  /* 0x000000000b047209 */ /* 0x002fe40007810000 */
[----:B------:R-:W-:Y:S03]  /*de40*/  FMNMX.FTZ R13, R140, R17, !PT ;  /* 0x000000118c0d7209 */ /* 0x000fe60007810000 */
[----:B------:R-:W1:Y:S08]  /*de50*/  SHFL.BFLY PT, R15, R4, 0x1, 0x1f ;  /* 0x0c201f00040f7f89 */ /* 0x000e7000000e0000 */
[----:B------:R-:W2:Y:S01]  /*de60*/  SHFL.BFLY PT, R0, R13, 0x2, 0x1f ;  /* 0x0c401f000d007f89 */ /* 0x000ea200000e0000 */
[----:B-1----:R-:W-:Y:S04]  /*de70*/  FMNMX.FTZ R2, R4, R15, !PT ;  /* 0x0000000f04027209 */ /* 0x002fe80007810000 */
[C---:B------:R-:W-:Y:S01]  /*de80*/  FSETP.NEU.FTZ.AND P0, PT, R2.reuse, -INF , PT ;  /* 0xff8000000200780b */ /* 0x040fe20003f1d000 */
[----:B------:R-:W-:Y:S01]  /*de90*/  FMUL.FTZ R148, R2, c[0x0][0x2d0] ;  /* 0x0000b40002947a20 */ /* 0x000fe20000410000 */
[----:B--2---:R-:W-:Y:S04]  /*dea0*/  FMNMX.FTZ R11, R13, R0, !PT ;  /* 0x000000000d0b7209 */ /* 0x004fe80007810000 */
[----:B------:R-:W-:Y:S01]  /*deb0*/  FSEL R148, R148, RZ, P0 ;  /* 0x000000ff94947208 */ /* 0x000fe20000000000 */
[----:B------:R-:W1:Y:S04]  /*dec0*/  SHFL.BFLY PT, R0, R11, 0x1, 0x1f ;  /* 0x0c201f000b007f89 */ /* 0x000e6800000e0000 */
[--C-:B------:R-:W-:Y:S01]  /*ded0*/  FFMA.FTZ R161, R5, c[0x0][0x2d0], -R148.reuse ;  /* 0x0000b40005a17a23 */ /* 0x100fe20000010894 */
[----:B------:R-:W-:Y:S01]  /*dee0*/  FSEL R5, R2, RZ, P0 ;  /* 0x000000ff02057208 */ /* 0x000fe20000000000 */
[--C-:B------:R-:W-:Y:S02]  /*def0*/  FFMA.FTZ R164, R141, c[0x0][0x2d0], -R148.reuse ;  /* 0x0000b4008da47a23 */ /* 0x100fe40000010894 */
[----:B------:R-:W-:Y:S02]  /*df00*/  FFMA.FTZ R165, R9, c[0x0][0x2d0], -R148 ;  /* 0x0000b40009a57a23 */ /* 0x000fe40000010894 */
[----:B------:R-:W-:Y:S01]  /*df10*/  FADD.FTZ R4, -R5, R132 ;  /* 0x0000008405047221 */ /* 0x000fe20000010100 */
[----:B------:R-:W-:Y:S01]  /*df20*/  MUFU.EX2 R161, R161 ;  /* 0x000000a100a17308 */ /* 0x000fe20000000800 */
[--C-:B------:R-:W-:Y:S02]  /*df30*/  FFMA.FTZ R158, R7, c[0x0][0x2d0], -R148.reuse ;  /* 0x0000b400079e7a23 */ /* 0x100fe40000010894 */
[----:B------:R-:W-:Y:S02]  /*df40*/  FMUL.FTZ R132, R4, c[0x0][0x2d0] ;  /* 0x0000b40004847a20 */ /* 0x000fe40000410000 */
[--C-:B------:R-:W-:Y:S02]  /*df50*/  FFMA.FTZ R177, R153, c[0x0][0x2d0], -R148.reuse ;  /* 0x0000b40099b17a23 */ /* 0x100fe40000010894 */
[--C-:B------:R-:W-:Y:S02]  /*df60*/  FFMA.FTZ R182, R149, c[0x0][0x2d0], -R148.reuse ;  /* 0x0000b40095b67a23 */ /* 0x100fe40000010894 */
[--C-:B------:R-:W-:Y:S01]  /*df70*/  FFMA.FTZ R183, R147, c[0x0][0x2d0], -R148.reuse ;  /* 0x0000b40093b77a23 */ /* 0x100fe20000010894 */
[----:B------:R-:W-:Y:S01]  /*df80*/  MUFU.EX2 R165, R165 ;  /* 0x000000a500a57308 */ /* 0x000fe20000000800 */
[--C-:B------:R-:W-:Y:S02]  /*df90*/  FFMA.FTZ R191, R145, c[0x0][0x2d0], -R148.reuse ;  /* 0x0000b40091bf7a23 */ /* 0x100fe40000010894 */
[--C-:B------:R-:W-:Y:S01]  /*dfa0*/  FFMA.FTZ R166, R173, c[0x0][0x2d0], -R148.reuse ;  /* 0x0000b400ada67a23 */ /* 0x100fe20000010894 */
[----:B-1----:R-:W-:Y:S01]  /*dfb0*/  FMNMX.FTZ R0, R11, R0, !PT ;  /* 0x000000000b007209 */ /* 0x002fe20007810000 */
[--C-:B------:R-:W-:Y:S02]  /*dfc0*/  FFMA.FTZ R167, R167, c[0x0][0x2d0], -R148.reuse ;  /* 0x0000b400a7a77a23 */ /* 0x100fe40000010894 */
[--C-:B------:R-:W-:Y:S01]  /*dfd0*/  FFMA.FTZ R168, R171, c[0x0][0x2d0], -R148.reuse ;  /* 0x0000b400aba87a23 */ /* 0x100fe20000010894 */
[C---:B------:R-:W-:Y:S01]  /*dfe0*/  FSETP.NEU.FTZ.AND P0, PT, R0.reuse, -INF , PT ;  /* 0xff8000000000780b */ /* 0x040fe20003f1d000 */
[C---:B------:R-:W-:Y:S01]  /*dff0*/  FMUL.FTZ R141, R0.reuse, c[0x0][0x2d0] ;  /* 0x0000b400008d7a20 */ /* 0x040fe20000410000 */
[----:B------:R-:W1:Y:S01]  /*e000*/  MUFU.EX2 R164, R164 ;  /* 0x000000a400a47308 */ /* 0x000e620000000800 */
[--C-:B------:R-:W-:Y:S01]  /*e010*/  FFMA.FTZ R169, R169, c[0x0][0x2d0], -R148.reuse ;  /* 0x0000b400a9a97a23 */ /* 0x100fe20000010894 */
[----:B------:R-:W-:Y:S01]  /*e020*/  FSEL R4, R0, RZ, P0 ;  /* 0x000000ff00047208 */ /* 0x000fe20000000000 */
[--C-:B------:R-:W-:Y:S01]  /*e030*/  FFMA.FTZ R175, R175, c[0x0][0x2d0], -R148.reuse ;  /* 0x0000b400afaf7a23 */ /* 0x100fe20000010894 */
[----:B------:R-:W-:Y:S03]  /*e040*/  FSEL R141, R141, RZ, P0 ;  /* 0x000000ff8d8d7208 */ /* 0x000fe60000000000 */
[----:B------:R-:W-:Y:S02]  /*e050*/  FADD.FTZ R4, -R4, R3 ;  /* 0x0000000304047221 */ /* 0x000fe40000010100 */
[--C-:B------:R-:W-:Y:S01]  /*e060*/  FFMA.FTZ R162, R14, c[0x0][0x2d0], -R141.reuse ;  /* 0x0000b4000ea27a23 */ /* 0x100fe2000001088d */
[----:B------:R-:W2:Y:S01]  /*e070*/  MUFU.EX2 R158, R158 ;  /* 0x0000009e009e7308 */ /* 0x000ea20000000800 */
[----:B------:R-:W3:Y:S01]  /*e080*/  LDSM.16.MT88.4 R12, [R135+UR4+0x100] ;  /* 0x00010004870c783b */ /* 0x000ee20008004200 */
[--C-:B------:R-:W-:Y:S01]  /*e090*/  FFMA.FTZ R163, R16, c[0x0][0x2d0], -R141.reuse ;  /* 0x0000b40010a37a23 */ /* 0x100fe2000001088d */
[----:B------:R-:W-:Y:S01]  /*e0a0*/  IADD3 R16, R134, UR4, RZ ;  /* 0x0000000486107c10 */ /* 0x000fe2000fffe0ff */
[--C-:B------:R-:W-:Y:S02]  /*e0b0*/  FFMA.FTZ R159, R136, c[0x0][0x2d0], -R141.reuse ;  /* 0x0000b400889f7a23 */ /* 0x100fe4000001088d */
[--C-:B------:R-:W-:Y:S01]  /*e0c0*/  FFMA.FTZ R160, R6, c[0x0][0x2d0], -R141.reuse ;  /* 0x0000b40006a07a23 */ /* 0x100fe2000001088d */
[----:B------:R-:W-:Y:S01]  /*e0d0*/  IADD3 R157, R187, R16, RZ ;  /* 0x00000010bb9d7210 */ /* 0x000fe20007ffe0ff */
[----:B------:R-:W-:Y:S01]  /*e0e0*/  FMUL.FTZ R3, R4, c[0x0][0x2d0] ;  /* 0x0000b40004037a20 */ /* 0x000fe20000410000 */
[----:B------:R-:W-:Y:S01]  /*e0f0*/  IADD3 R4, R135, UR4, RZ ;  /* 0x0000000487047c10 */ /* 0x000fe2000fffe0ff */
[----:B------:R-:W4:Y:S01]  /*e100*/  MUFU.EX2 R132, R132 ;  /* 0x0000008400847308 */ /* 0x000f220000000800 */
[--C-:B------:R-:W-:Y:S02]  /*e110*/  FFMA.FTZ R179, R154, c[0x0][0x2d0], -R141.reuse ;  /* 0x0000b4009ab37a23 */ /* 0x100fe4000001088d */
[----:B------:R-:W-:Y:S01]  /*e120*/  IADD3 R156, R187, R4, RZ ;  /* 0x00000004bb9c7210 */ /* 0x000fe20007ffe0ff */
[--C-:B------:R-:W-:Y:S01]  /*e130*/  FFMA.FTZ R180, R152, c[0x0][0x2d0], -R141.reuse ;  /* 0x0000b40098b47a23 */ /* 0x100fe2000001088d */
[----:B-1----:R-:W-:Y:S01]  /*e140*/  F2FP.PACK_AB R136, R164, R165 ;  /* 0x000000a5a488723e */ /* 0x002fe200000000ff */
[--C-:B------:R-:W-:Y:S02]  /*e150*/  FFMA.FTZ R181, R150, c[0x0][0x2d0], -R141.reuse ;  /* 0x0000b40096b57a23 */ /* 0x100fe4000001088d */
[----:B------:R-:W1:Y:S01]  /*e160*/  LDSM.16.MT88.4 R20, [R156+0x100] ;  /* 0x000100009c14783b */ /* 0x000e620000004200 */
[--C-:B------:R-:W-:Y:S01]  /*e170*/  FFMA.FTZ R222, R146, c[0x0][0x2d0], -R141.reuse ;  /* 0x0000b40092de7a23 */ /* 0x100fe2000001088d */
[----:B------:R-:W-:Y:S01]  /*e180*/  MUFU.EX2 R163, R163 ;  /* 0x000000a300a37308 */ /* 0x000fe20000000800 */
[--C-:B------:R-:W-:Y:S02]  /*e190*/  FFMA.FTZ R223, R144, c[0x0][0x2d0], -R141.reuse ;  /* 0x0000b40090df7a23 */ /* 0x100fe4000001088d */
[--C-:B------:R-:W-:Y:S01]  /*e1a0*/  FFMA.FTZ R224, R142, c[0x0][0x2d0], -R141.reuse ;  /* 0x0000b4008ee07a23 */ /* 0x100fe2000001088d */
[----:B--2---:R-:W-:Y:S01]  /*e1b0*/  F2FP.PACK_AB R138, R158, R161 ;  /* 0x000000a19e8a723e */ /* 0x004fe200000000ff */
[--C-:B------:R-:W-:Y:S01]  /*e1c0*/  FFMA.FTZ R170, R170, c[0x0][0x2d0], -R141.reuse ;  /* 0x0000b400aaaa7a23 */ /* 0x100fe2000001088d */
[----:B------:R-:W-:Y:S01]  /*e1d0*/  LDSM.16.MT88.4 R144, [R157+0x1900] ;  /* 0x001900009d90783b */ /* 0x000fe20000004200 */
[--C-:B------:R-:W-:Y:S02]  /*e1e0*/  FFMA.FTZ R171, R178, c[0x0][0x2d0], -R141.reuse ;  /* 0x0000b400b2ab7a23 */ /* 0x100fe4000001088d */
[--C-:B------:R-:W-:Y:S01]  /*e1f0*/  FFMA.FTZ R178, R151, c[0x0][0x2d0], -R148.reuse ;  /* 0x0000b40097b27a23 */ /* 0x100fe20000010894 */
[----:B------:R-:W2:Y:S01]  /*e200*/  MUFU.EX2 R162, R162 ;  /* 0x000000a200a27308 */ /* 0x000ea20000000800 */
[--C-:B------:R-:W-:Y:S02]  /*e210*/  FFMA.FTZ R172, R172, c[0x0][0x2d0], -R141.reuse ;  /* 0x0000b400acac7a23 */ /* 0x100fe4000001088d */
[--C-:B------:R-:W-:Y:S02]  /*e220*/  FFMA.FTZ R173, R176, c[0x0][0x2d0], -R141.reuse ;  /* 0x0000b400b0ad7a23 */ /* 0x100fe4000001088d */
[C---:B----4-:R-:W-:Y:S02]  /*e230*/  FMUL.FTZ R4, R132.reuse, R128 ;  /* 0x0000008084047220 */ /* 0x050fe40000410000 */
        /* <DEDUP_REMOVED lines=8> */
[----:B------:R-:W4:Y:S01]  /*e2c0*/  MUFU.EX2 R160, R160 ;  /* 0x000000a000a07308 */ /* 0x000f220000000800 */
[C---:B------:R-:W-:Y:S02]  /*e2d0*/  FMUL.FTZ R32, R132.reuse, R100 ;  /* 0x0000006484207220 */ /* 0x040fe40000410000 */
[----:B------:R-:W-:Y:S01]  /*e2e0*/  FMUL.FTZ R33, R132, R101 ;  /* 0x0000006584217220 */ /* 0x000fe20000410000 */
[----:B--2---:R-:W-:Y:S01]  /*e2f0*/  F2FP.PACK_AB R137, R162, R163 ;  /* 0x000000a3a289723e */ /* 0x004fe200000000ff */
[--C-:B------:R-:W-:Y:S02]  /*e300*/  FFMA.FTZ R176, R155, c[0x0][0x2d0], -R148.reuse ;  /* 0x0000b4009bb07a23 */ /* 0x100fe40000010894 */
[----:B------:R-:W-:Y:S01]  /*e310*/  LDSM.16.MT88.4 R152, [R156+0x3900] ;  /* 0x003900009c98783b */ /* 0x000fe20000004200 */
[----:B------:R-:W-:Y:S02]  /*e320*/  FFMA.FTZ R148, R143, c[0x0][0x2d0], -R148 ;  /* 0x0000b4008f947a23 */ /* 0x000fe40000010894 */
[----:B------:R-:W2:Y:S01]  /*e330*/  MUFU.EX2 R3, R3 ;  /* 0x0000000300037308 */ /* 0x000ea20000000800 */
[C---:B------:R-:W-:Y:S02]  /*e340*/  FMUL.FTZ R36, R132.reuse, R36 ;  /* 0x0000002484247220 */ /* 0x040fe40000410000 */
[C---:B------:R-:W-:Y:S02]  /*e350*/  FMUL.FTZ R37, R132.reuse, R37 ;  /* 0x0000002584257220 */ /* 0x040fe40000410000 */
[C---:B------:R-:W-:Y:S02]  /*e360*/  FMUL.FTZ R40, R132.reuse, R40 ;  /* 0x0000002884287220 */ /* 0x040fe40000410000 */
[C---:B------:R-:W-:Y:S02]  /*e370*/  FMUL.FTZ R41, R132.reuse, R41 ;  /* 0x0000002984297220 */ /* 0x040fe40000410000 */
[C---:B------:R-:W-:Y:S01]  /*e380*/  FMUL.FTZ R44, R132.reuse, R44 ;  /* 0x0000002c842c7220 */ /* 0x040fe20000410000 */
[----:B------:R5:W-:Y:S01]  /*e390*/  MUFU.EX2 R192, R148 ;  /* 0x0000009400c07308 */ /* 0x000be20000000800 */
[C---:B------:R-:W-:Y:S02]  /*e3a0*/  FMUL.FTZ R45, R132.reuse, R45 ;  /* 0x0000002d842d7220 */ /* 0x040fe40000410000 */
[----:B------:R-:W-:Y:S01]  /*e3b0*/  FMUL.FTZ R48, R132, R48 ;  /* 0x0000003084307220 */ /* 0x000fe20000410000 */
[----:B----4-:R-:W-:Y:S01]  /*e3c0*/  F2FP.PACK_AB R139, R160, R159 ;  /* 0x0000009fa08b723e */ /* 0x010fe200000000ff */
[C---:B------:R-:W-:Y:S02]  /*e3d0*/  FMUL.FTZ R49, R132.reuse, R49 ;  /* 0x0000003184317220 */ /* 0x040fe40000410000 */
[C---:B------:R-:W-:Y:S02]  /*e3e0*/  FMUL.FTZ R52, R132.reuse, R52 ;  /* 0x0000003484347220 */ /* 0x040fe40000410000 */
[C---:B------:R-:W-:Y:S01]  /*e3f0*/  FMUL.FTZ R53, R132.reuse, R53 ;  /* 0x0000003584357220 */ /* 0x040fe20000410000 */
[----:B------:R-:W-:Y:S01]  /*e400*/  MUFU.EX2 R166, R166 ;  /* 0x000000a600a67308 */ /* 0x000fe20000000800 */
[C---:B------:R-:W-:Y:S02]  /*e410*/  FMUL.FTZ R56, R132.reuse, R56 ;  /* 0x0000003884387220 */ /* 0x040fe40000410000 */
[C---:B------:R-:W-:Y:S02]  /*e420*/  FMUL.FTZ R57, R132.reuse, R57 ;  /* 0x0000003984397220 */ /* 0x040fe40000410000 */
[C---:B--2---:R-:W-:Y:S02]  /*e430*/  FMUL.FTZ R6, R3.reuse, R130 ;  /* 0x0000008203067220 */ /* 0x044fe40000410000 */
[C---:B------:R-:W-:Y:S02]  /*e440*/  FMUL.FTZ R7, R3.reuse, R131 ;  /* 0x0000008303077220 */ /* 0x040fe40000410000 */
[----:B------:R-:W-:Y:S01]  /*e450*/  LDSM.16.MT88.4 R128, [R156+0x2900] ;  /* 0x002900009c80783b */ /* 0x000fe20000004200 */
[C---:B------:R-:W-:Y:S01]  /*e460*/  FMUL.FTZ R10, R3.reuse, R126 ;  /* 0x0000007e030a7220 */ /* 0x040fe20000410000 */
[----:B------:R-:W2:Y:S01]  /*e470*/  MUFU.EX2 R167, R167 ;  /* 0x000000a700a77308 */ /* 0x000ea20000000800 */
[C---:B------:R-:W-:Y:S02]  /*e480*/  FMUL.FTZ R11, R3.reuse, R127 ;  /* 0x0000007f030b7220 */ /* 0x040fe40000410000 */
[C---:B---3--:R-:W-:Y:S03]  /*e490*/  HMMA.16816.F32 R4, R136.reuse, R12, R4 ;  /* 0x0000000c8804723c */ /* 0x048fe60000001804 */
[----:B------:R-:W-:Y:S02]  /*e4a0*/  LDSM.16.MT88.4 R124, [R135+UR4+0x2900] ;  /* 0x00290004877c783b */ /* 0x000fe40008004200 */
[C---:B------:R-:W-:Y:S02]  /*e4b0*/  FMUL.FTZ R18, R3.reuse, R118 ;  /* 0x0000007603127220 */ /* 0x040fe40000410000 */
[C---:B------:R-:W-:Y:S01]  /*e4c0*/  FMUL.FTZ R12, R132.reuse, R120 ;  /* 0x00000078840c7220 */ /* 0x040fe20000410000 */
[C---:B------:R-:W-:Y:S01]  /*e4d0*/  HMMA.16816.F32 R8, R136.reuse, R14, R8 ;  /* 0x0000000e8808723c */ /* 0x040fe20000001808 */
[----:B------:R-:W-:Y:S02]  /*e4e0*/  MUFU.EX2 R168, R168 ;  /* 0x000000a800a87308 */ /* 0x000fe40000000800 */
[----:B-----5:R-:W-:Y:S01]  /*e4f0*/  LDSM.16.MT88.4 R148, [R135+UR4+0x3900] ;  /* 0x003900048794783b */ /* 0x020fe20008004200 */
        /* <DEDUP_REMOVED lines=9> */
[C---:B-1----:R-:W-:Y:S01]  /*e590*/  HMMA.16816.F32 R12, R136.reuse, R20, R12 ;  /* 0x00000014880c723c */ /* 0x042fe2000000180c */
[----:B------:R-:W1:Y:S02]  /*e5a0*/  LDSM.16.MT88.4 R120, [R157+0x100] ;  /* 0x000100009d78783b */ /* 0x000e640000004200 */
        /* <DEDUP_REMOVED lines=8> */
[----:B------:R-:W3:Y:S01]  /*e630*/  MUFU.EX2 R171, R171 ;  /* 0x000000ab00ab7308 */ /* 0x000ee20000000800 */
[C---:B------:R-:W-:Y:S01]  /*e640*/  FMUL.FTZ R22, R3.reuse, R114 ;  /* 0x0000007203167220 */ /* 0x040fe20000410000 */
[----:B------:R-:W-:Y:S03]  /*e650*/  LDSM.16.MT88.4 R108, [R157+0x2100] ;  /* 0x002100009d6c783b */ /* 0x000fe60000004200 */
[C---:B------:R-:W-:Y:S02]  /*e660*/  FMUL.FTZ R23, R3.reuse, R115 ;  /* 0x0000007303177220 */ /* 0x040fe40000410000 */
[C---:B------:R-:W-:Y:S02]  /*e670*/  FMUL.FTZ R42, R3.reuse, R42 ;  /* 0x0000002a032a7220 */ /* 0x040fe40000410000 */
[C---:B------:R-:W-:Y:S01]  /*e680*/  FMUL.FTZ R43, R3.reuse, R43 ;  /* 0x0000002b032b7220 */ /* 0x040fe20000410000 */
[----:B------:R-:W4:Y:S01]  /*e690*/  LDSM.16.MT88.4 R112, [R135+UR4+0x2100] ;  /* 0x002100048770783b */ /* 0x000f220008004200 */
[C---:B------:R-:W-:Y:S01]  /*e6a0*/  FMUL.FTZ R46, R3.reuse, R46 ;  /* 0x0000002e032e7220 */ /* 0x040fe20000410000 */
[C---:B------:R-:W-:Y:S01]  /*e6b0*/  HMMA.16816.F32 R20, R136.reuse, R28, R20 ;  /* 0x0000001c8814723c */ /* 0x040fe20000001814 */
[----:B------:R-:W-:Y:S02]  /*e6c0*/  MUFU.EX2 R172, R172 ;  /* 0x000000ac00ac7308 */ /* 0x000fe40000000800 */
[C---:B------:R-:W-:Y:S02]  /*e6d0*/  FMUL.FTZ R47, R3.reuse, R47 ;  /* 0x0000002f032f7220 */ /* 0x040fe40000410000 */
[C---:B------:R-:W-:Y:S02]  /*e6e0*/  FMUL.FTZ R50, R3.reuse, R50 ;  /* 0x0000003203327220 */ /* 0x040fe40000410000 */
[C---:B------:R-:W-:Y:S01]  /*e6f0*/  FMUL.FTZ R28, R132.reuse, R104 ;  /* 0x00000068841c7220 */ /* 0x040fe20000410000 */
[C---:B------:R-:W-:Y:S03]  /*e700*/  HMMA.16816.F32 R24, R136.reuse, R30, R24 ;  /* 0x0000001e8818723c */ /* 0x040fe60000001818 */
[----:B------:R-:W5:Y:S01]  /*e710*/  MUFU.EX2 R173, R173 ;  /* 0x000000ad00ad7308 */ /* 0x000f620000000800 */
[C---:B------:R-:W-:Y:S02]  /*e720*/  FMUL.FTZ R29, R132.reuse, R105 ;  /* 0x00000069841d7220 */ /* 0x040fe40000410000 */
[C---:B------:R-:W-:Y:S02]  /*e730*/  FMUL.FTZ R51, R3.reuse, R51 ;  /* 0x0000003303337220 */ /* 0x040fe40000410000 */
[C---:B------:R-:W-:Y:S04]  /*e740*/  FMUL.FTZ R30, R3.reuse, R106 ;  /* 0x0000006a031e7220 */ /* 0x040fe80000410000 */
[C---:B------:R-:W-:Y:S01]  /*e750*/  FMUL.FTZ R31, R3.reuse, R107 ;  /* 0x0000006b031f7220 */ /* 0x040fe20000410000 */
[----:B------:R-:W-:Y:S01]  /*e760*/  MUFU.EX2 R175, R175 ;  /* 0x000000af00af7308 */ /* 0x000fe20000000800 */
[----:B------:R-:W2:Y:S01]  /*e770*/  LDSM.16.MT88.4 R104, [R156+0x2100] ;  /* 0x002100009c68783b */ /* 0x000ea20000004200 */
[C---:B------:R-:W-:Y:S02]  /*e780*/  FMUL.FTZ R54, R3.reuse, R54 ;  /* 0x0000003603367220 */ /* 0x040fe40000410000 */
[C---:B------:R-:W-:Y:S02]  /*e790*/  FMUL.FTZ R55, R3.reuse, R55 ;  /* 0x0000003703377220 */ /* 0x040fe40000410000 */
[C---:B-1----:R-:W-:Y:S03]  /*e7a0*/  HMMA.16816.F32 R28, R136.reuse, R120, R28 ;  /* 0x00000078881c723c */ /* 0x042fe6000000181c */
[C---:B------:R-:W-:Y:S01]  /*e7b0*/  FMUL.FTZ R58, R3.reuse, R58 ;  /* 0x0000003a033a7220 */ /* 0x040fe20000410000 */
[----:B------:R-:W1:Y:S01]  /*e7c0*/  MUFU.EX2 R176, R176 ;  /* 0x000000b000b07308 */ /* 0x000e620000000800 */
[C---:B------:R-:W-:Y:S02]  /*e7d0*/  FMUL.FTZ R59, R3.reuse, R59 ;  /* 0x0000003b033b7220 */ /* 0x040fe40000410000 */
[C---:B------:R-:W-:Y:S01]  /*e7e0*/  FMUL.FTZ R60, R132.reuse, R60 ;  /* 0x0000003c843c7220 */ /* 0x040fe20000410000 */
[C---:B------:R-:W-:Y:S01]  /*e7f0*/  HMMA.16816.F32 R32, R136.reuse, R122, R32 ;  /* 0x0000007a8820723c */ /* 0x040fe20000001820 */
[----:B------:R-:W-:Y:S03]  /*e800*/  LDSM.16.MT88.4 R120, [R157+0x900] ;  /* 0x000900009d78783b */ /* 0x000fe60000004200 */
[C---:B------:R-:W-:Y:S02]  /*e810*/  FMUL.FTZ R61, R132.reuse, R61 ;  /* 0x0000003d843d7220 */ /* 0x040fe40000410000 */
[C---:B------:R-:W-:Y:S01]  /*e820*/  FMUL.FTZ R62, R3.reuse, R62 ;  /* 0x0000003e033e7220 */ /* 0x040fe20000410000 */
[----:B------:R-:W-:Y:S01]  /*e830*/  MUFU.EX2 R177, R177 ;  /* 0x000000b100b17308 */ /* 0x000fe20000000800 */
[C---:B----4-:R-:W-:Y:S04]  /*e840*/  HMMA.16816.F32 R36, R136.reuse, R112, R36 ;  /* 0x000000708824723c */ /* 0x050fe80000001824 */
[C---:B------:R-:W-:Y:S02]  /*e850*/  FMUL.FTZ R63, R3.reuse, R63 ;  /* 0x0000003f033f7220 */ /* 0x040fe40000410000 */
[C---:B------:R-:W-:Y:S02]  /*e860*/  FMUL.FTZ R64, R132.reuse, R64 ;  /* 0x0000004084407220 */ /* 0x040fe40000410000 */
[C---:B------:R-:W-:Y:S01]  /*e870*/  HMMA.16816.F32 R40, R136.reuse, R114, R40 ;  /* 0x000000728828723c */ /* 0x040fe20000001828 */
[----:B------:R-:W-:Y:S01]  /*e880*/  LDSM.16.MT88.4 R112, [R135+UR4+0x900] ;  /* 0x000900048770783b */ /* 0x000fe20008004200 */
[----:B------:R-:W4:Y:S02]  /*e890*/  MUFU.EX2 R178, R178 ;  /* 0x000000b200b27308 */ /* 0x000f240000000800 */
[C---:B------:R-:W-:Y:S02]  /*e8a0*/  FMUL.FTZ R65, R132.reuse, R65 ;  /* 0x0000004184417220 */ /* 0x040fe40000410000 */
[C---:B------:R-:W-:Y:S02]  /*e8b0*/  FMUL.FTZ R66, R3.reuse, R66 ;  /* 0x0000004203427220 */ /* 0x040fe40000410000 */
[C---:B------:R-:W-:Y:S01]  /*e8c0*/  FMUL.FTZ R67, R3.reuse, R67 ;  /* 0x0000004303437220 */ /* 0x040fe20000410000 */
[C---:B--2---:R-:W-:Y:S03]  /*e8d0*/  HMMA.16816.F32 R44, R136.reuse, R104, R44 ;  /* 0x00000068882c723c */ /* 0x044fe6000000182c */
[----:B------:R-:W-:Y:S01]  /*e8e0*/  MUFU.EX2 R179, R179 ;  /* 0x000000b300b37308 */ /* 0x000fe20000000800 */
[C---:B------:R-:W-:Y:S02]  /*e8f0*/  FMUL.FTZ R68, R132.reuse, R68 ;  /* 0x0000004484447220 */ /* 0x040fe40000410000 */
[C---:B------:R-:W-:Y:S02]  /*e900*/  FMUL.FTZ R69, R132.reuse, R69 ;  /* 0x0000004584457220 */ /* 0x040fe40000410000 */
[C---:B------:R-:W-:Y:S01]  /*e910*/  FMUL.FTZ R70, R3.reuse, R70 ;  /* 0x0000004603467220 */ /* 0x040fe20000410000 */
[C---:B------:R-:W-:Y:S01]  /*e920*/  HMMA.16816.F32 R48, R136.reuse, R106, R48 ;  /* 0x0000006a8830723c */ /* 0x040fe20000001830 */
[----:B------:R-:W2:Y:S03]  /*e930*/  LDSM.16.MT88.4 R104, [R135+UR4+0x4100] ;  /* 0x004100048768783b */ /* 0x000ea60008004200 */
[----:B------:R-:W-:Y:S01]  /*e940*/  MUFU.EX2 R180, R180 ;  /* 0x000000b400b47308 */ /* 0x000fe20000000800 */
[C---:B------:R-:W-:Y:S02]  /*e950*/  FMUL.FTZ R71, R3.reuse, R71 ;  /* 0x0000004703477220 */ /* 0x040fe40000410000 */
[C---:B------:R-:W-:Y:S01]  /*e960*/  FMUL.FTZ R72, R132.reuse, R72 ;  /* 0x0000004884487220 */ /* 0x040fe20000410000 */
[C---:B------:R-:W-:Y:S04]  /*e970*/  HMMA.16816.F32 R52, R136.reuse, R100, R52 ;  /* 0x000000648834723c */ /* 0x040fe80000001834 */
[C---:B------:R-:W-:Y:S02]  /*e980*/  FMUL.FTZ R73, R132.reuse, R73 ;  /* 0x0000004984497220 */ /* 0x040fe40000410000 */
[----:B------:R-:W-:Y:S01]  /*e990*/  MUFU.EX2 R181, R181 ;  /* 0x000000b500b57308 */ /* 0x000fe20000000800 */
        /* <DEDUP_REMOVED lines=10> */
[----:B------:R-:W4:Y:S01]  /*ea40*/  LDSM.16.MT88.4 R108, [R134+UR4+0x4100] ;  /* 0x00410004866c783b */ /* 0x000f220008004200 */
[----:B------:R-:W-:Y:S02]  /*ea50*/  MUFU.EX2 R183, R183 ;  /* 0x000000b700b77308 */ /* 0x000fe40000000800 */
[C---:B------:R-:W-:Y:S02]  /*ea60*/  FMUL.FTZ R79, R3.reuse, R79 ;  /* 0x0000004f034f7220 */ /* 0x040fe40000410000 */
[C---:B------:R-:W-:Y:S02]  /*ea70*/  FMUL.FTZ R80, R132.reuse, R80 ;  /* 0x0000005084507220 */ /* 0x040fe40000410000 */
[C---:B------:R-:W-:Y:S01]  /*ea80*/  FMUL.FTZ R81, R132.reuse, R81 ;  /* 0x0000005184517220 */ /* 0x040fe20000410000 */
[C---:B--2---:R-:W-:Y:S03]  /*ea90*/  HMMA.16816.F32 R68, R136.reuse, R104, R68 ;  /* 0x000000688844723c */ /* 0x044fe60000001844 */
[C---:B------:R-:W-:Y:S01]  /*eaa0*/  FMUL.FTZ R82, R3.reuse, R82 ;  /* 0x0000005203527220 */ /* 0x040fe20000410000 */
[----:B------:R-:W-:Y:S01]  /*eab0*/  MUFU.EX2 R191, R191 ;  /* 0x000000bf00bf7308 */ /* 0x000fe20000000800 */
[C---:B------:R-:W-:Y:S02]  /*eac0*/  FMUL.FTZ R83, R3.reuse, R83 ;  /* 0x0000005303537220 */ /* 0x040fe40000410000 */
[C---:B------:R-:W-:Y:S01]  /*ead0*/  FMUL.FTZ R84, R132.reuse, R84 ;  /* 0x0000005484547220 */ /* 0x040fe20000410000 */
[C---:B------:R-:W-:Y:S01]  /*eae0*/  HMMA.16816.F32 R72, R136.reuse, R106, R72 ;  /* 0x0000006a8848723c */ /* 0x040fe20000001848 */
[----:B------:R-:W2:Y:S03]  /*eaf0*/  LDSM.16.MT88.4 R104, [R157+0x4100] ;  /* 0x004100009d68783b */ /* 0x000ea60000004200 */
[C---:B------:R-:W-:Y:S02]  /*eb00*/  FMUL.FTZ R85, R132.reuse, R85 ;  /* 0x0000005584557220 */ /* 0x040fe40000410000 */
[C---:B------:R-:W-:Y:S01]  /*eb10*/  FMUL.FTZ R86, R3.reuse, R86 ;  /* 0x0000005603567220 */ /* 0x040fe20000410000 */
[----:B------:R-:W-:Y:S01]  /*eb20*/  MUFU.EX2 R222, R222 ;  /* 0x000000de00de7308 */ /* 0x000fe20000000800 */
[C---:B-1----:R-:W-:Y:S04]  /*eb30*/  HMMA.16816.F32 R76, R136.reuse, R100, R76 ;  /* 0x00000064884c723c */ /* 0x042fe8000000184c */
[----:B------:R-:W-:Y:S02]  /*eb40*/  FMUL.FTZ R87, R3, R87 ;  /* 0x0000005703577220 */ /* 0x000fe40000410000 */
[C---:B------:R-:W-:Y:S01]  /*eb50*/  FMUL.FTZ R88, R132.reuse, R88 ;  /* 0x0000005884587220 */ /* 0x040fe20000410000 */
[----:B------:R-:W-:Y:S01]  /*eb60*/  F2FP.PACK_AB R100, R167, R166 ;  /* 0x000000a6a764723e */ /* 0x000fe200000000ff */
[C---:B------:R-:W-:Y:S01]  /*eb70*/  HMMA.16816.F32 R80, R136.reuse, R102, R80 ;  /* 0x000000668850723c */ /* 0x040fe20000001850 */
[----:B------:R-:W-:Y:S03]  /*eb80*/  MUFU.EX2 R223, R223 ;  /* 0x000000df00df7308 */ /* 0x000fe60000000800 */
[C---:B------:R-:W-:Y:S01]  /*eb90*/  FMUL.FTZ R89, R132.reuse, R89 ;  /* 0x0000005984597220 */ /* 0x040fe20000410000 */
[----:B---3--:R-:W-:Y:S01]  /*eba0*/  F2FP.PACK_AB R101, R171, R170 ;  /* 0x000000aaab65723e */ /* 0x008fe200000000ff */
[----:B------:R-:W-:Y:S01]  /*ebb0*/  FMUL.FTZ R90, R3, R90 ;  /* 0x0000005a035a7220 */ /* 0x000fe20000410000 */
[----:B------:R-:W-:Y:S01]  /*ebc0*/  F2FP.PACK_AB R102, R169, R168 ;  /* 0x000000a8a966723e */ /* 0x000fe200000000ff */
[C---:B----4-:R-:W-:Y:S03]  /*ebd0*/  HMMA.16816.F32 R84, R136.reuse, R108, R84 ;  /* 0x0000006c8854723c */ /* 0x050fe60000001854 */
[----:B------:R-:W-:Y:S01]  /*ebe0*/  MUFU.EX2 R224, R224 ;  /* 0x000000e000e07308 */ /* 0x000fe20000000800 */
[----:B------:R-:W-:Y:S01]  /*ebf0*/  FMUL.FTZ R91, R3, R91 ;  /* 0x0000005b035b7220 */ /* 0x000fe20000410000 */
[----:B-----5:R-:W-:Y:S01]  /*ec00*/  F2FP.PACK_AB R103, R173, R172 ;  /* 0x000000acad67723e */ /* 0x020fe200000000ff */
[C---:B------:R-:W-:Y:S02]  /*ec10*/  FMUL.FTZ R92, R132.reuse, R92 ;  /* 0x0000005c845c7220 */ /* 0x040fe40000410000 */
[C---:B------:R-:W-:Y:S03]  /*ec20*/  FMUL.FTZ R93, R132.reuse, R93 ;  /* 0x0000005d845d7220 */ /* 0x040fe60000410000 */
[C---:B------:R-:W-:Y:S01]  /*ec30*/  HMMA.16816.F32 R88, R136.reuse, R110, R88 ;  /* 0x0000006e8858723c */ /* 0x040fe20000001858 */
[----:B------:R-:W1:Y:S02]  /*ec40*/  LDSM.16.MT88.4 R108, [R134+UR4+0x900] ;  /* 0x00090004866c783b */ /* 0x000e640008004200 */
[C---:B------:R-:W-:Y:S02]  /*ec50*/  FMUL.FTZ R94, R3.reuse, R94 ;  /* 0x0000005e035e7220 */ /* 0x040fe40000410000 */
[C---:B------:R-:W-:Y:S02]  /*ec60*/  FMUL.FTZ R95, R3.reuse, R95 ;  /* 0x0000005f035f7220 */ /* 0x040fe40000410000 */
[C---:B------:R-:W-:Y:S02]  /*ec70*/  FMUL.FTZ R96, R132.reuse, R96 ;  /* 0x0000006084607220 */ /* 0x040fe40000410000 */
[----:B------:R-:W-:Y:S03]  /*ec80*/  FMUL.FTZ R97, R132, R97 ;  /* 0x0000006184617220 */ /* 0x000fe60000410000 */
[C---:B--2---:R-:W-:Y:S03]  /*ec90*/  HMMA.16816.F32 R92, R136.reuse, R104, R92 ;  /* 0x00000068885c723c */ /* 0x044fe6000000185c */
[C---:B------:R-:W-:Y:S02]  /*eca0*/  FMUL.FTZ R98, R3.reuse, R98 ;  /* 0x0000006203627220 */ /* 0x040fe40000410000 */
[C---:B------:R-:W-:Y:S02]  /*ecb0*/  FMUL.FTZ R99, R3.reuse, R99 ;  /* 0x0000006303637220 */ /* 0x040fe40000410000 */
[--C-:B------:R-:W-:Y:S02]  /*ecc0*/  FFMA.FTZ R174, R174, c[0x0][0x2d0], -R141.reuse ;  /* 0x0000b400aeae7a23 */ /* 0x100fe4000001088d */
[----:B------:R-:W-:Y:S03]  /*ecd0*/  FFMA.FTZ R141, R140, c[0x0][0x2d0], -R141 ;  /* 0x0000b4008c8d7a23 */ /* 0x000fe6000001088d */
[----:B------:R-:W-:Y:S01]  /*ece0*/  HMMA.16816.F32 R96, R136, R106, R96 ;  /* 0x0000006a8860723c */ /* 0x000fe20000001860 */
[----:B------:R-:W2:Y:S01]  /*ecf0*/  LDSM.16.MT88.4 R104, [R134+UR4+0x2900] ;  /* 0x002900048668783b */ /* 0x000ea20008004200 */
[----:B------:R3:W-:Y:S01]  /*ed00*/  MUFU.EX2 R225, R141 ;  /* 0x0000008d00e17308 */ /* 0x0007e20000000800 */
[----:B------:R-:W-:Y:S02]  /*ed10*/  FFMA.FTZ R163, R3, R210, R163 ;  /* 0x000000d203a37223 */ /* 0x000fe400000100a3 */
[----:B------:R-:W-:Y:S01]  /*ed20*/  FFMA.FTZ R165, R132, R211, R165 ;  /* 0x000000d384a57223 */ /* 0x000fe200000100a5 */
[----:B------:R-:W-:Y:S01]  /*ed30*/  MOV R132, R2 ;  /* 0x0000000200847202 */ /* 0x000fe20000000f00 */
[----:B------:R-:W-:Y:S01]  /*ed40*/  FADD.FTZ R162, R162, R163 ;  /* 0x000000a3a2a27221 */ /* 0x000fe20000010000 */
[C---:B------:R-:W-:Y:S01]  /*ed50*/  HMMA.16816.F32 R4, R100.reuse, R112, R4 ;  /* 0x000000706404723c */ /* 0x040fe20000001804 */
[----:B------:R-:W-:Y:S03]  /*ed60*/  LDSM.16.MT88.4 R136, [R156+0x3100] ;  /* 0x003100009c88783b */ /* 0x000fe60000004200 */
[----:B------:R-:W4:Y:S01]  /*ed70*/  MUFU.EX2 R174, R174 ;  /* 0x000000ae00ae7308 */ /* 0x000f220000000800 */
[----:B------:R-:W-:Y:S02]  /*ed80*/  FADD.FTZ R164, R164, R165 ;  /* 0x000000a5a4a47221 */ /* 0x000fe40000010000 */
[----:B------:R-:W-:Y:S01]  /*ed90*/  FADD.FTZ R159, R159, R162 ;  /* 0x000000a29f9f7221 */ /* 0x000fe20000010000 */
[C---:B------:R-:W-:Y:S01]  /*eda0*/  HMMA.16816.F32 R8, R100.reuse, R114, R8 ;  /* 0x000000726408723c */ /* 0x040fe20000001808 */
[----:B------:R-:W5:Y:S03]  /*edb0*/  LDSM.16.MT88.4 R112, [R157+0x2900] ;  /* 0x002900009d70783b */ /* 0x000f660000004200 */
[----:B------:R-:W-:Y:S02]  /*edc0*/  FADD.FTZ R161, R161, R164 ;  /* 0x000000a4a1a17221 */ /* 0x000fe40000010000 */
[----:B------:R-:W-:Y:S02]  /*edd0*/  FADD.FTZ R159, R160, R159 ;  /* 0x0000009fa09f7221 */ /* 0x000fe40000010000 */
[C---:B------:R-:W-:Y:S01]  /*ede0*/  HMMA.16816.F32 R12, R100.reuse, R116, R12 ;  /* 0x00000074640c723c */ /* 0x040fe2000000180c */
[----:B---3--:R-:W-:Y:S03]  /*edf0*/  LDSM.16.MT88.4 R140, [R134+UR4+0x1900] ;  /* 0x00190004868c783b */ /* 0x008fe60008004200 */
        /* <DEDUP_REMOVED lines=13> */
[C---:B------:R-:W-:Y:S04]  /*eed0*/  HMMA.16816.F32 R28, R100.reuse, R120, R28 ;  /* 0x00000078641c723c */ /* 0x040fe8000000181c */
[----:B------:R-:W-:Y:S04]  /*eee0*/  FADD.FTZ R168, R169, R168 ;  /* 0x000000a8a9a87221 */ /* 0x000fe80000010000 */
[C---:B------:R-:W-:Y:S01]  /*eef0*/  HMMA.16816.F32 R32, R100.reuse, R122, R32 ;  /* 0x0000007a6420723c */ /* 0x040fe20000001820 */
[----:B------:R-:W-:Y:S07]  /*ef00*/  LDSM.16.MT88.4 R120, [R156+0x1100] ;  /* 0x001100009c78783b */ /* 0x000fee0000004200 */
[C---:B------:R-:W-:Y:S08]  /*ef10*/  HMMA.16816.F32 R36, R100.reuse, R124, R36 ;  /* 0x0000007c6424723c */ /* 0x040ff00000001824 */
[C---:B------:R-:W-:Y:S01]  /*ef20*/  HMMA.16816.F32 R40, R100.reuse, R126, R40 ;  /* 0x0000007e6428723c */ /* 0x040fe20000001828 */
[----:B------:R-:W-:Y:S07]  /*ef30*/  LDSM.16.MT88.4 R124, [R134+UR4+0x1100] ;  /* 0x00110004867c783b */ /* 0x000fee0008004200 */
[C---:B------:R-:W-:Y:S08]  /*ef40*/  HMMA.16816.F32 R44, R100.reuse, R128, R44 ;  /* 0x00000080642c723c */ /* 0x040ff0000000182c */
[C---:B------:R-:W-:Y:S01]  /*ef50*/  HMMA.16816.F32 R48, R100.reuse, R130, R48 ;  /* 0x000000826430723c */ /* 0x040fe20000001830 */
[----:B------:R-:W-:Y:S07]  /*ef60*/  LDSM.16.MT88.4 R128, [R135+UR4+0x3100] ;  /* 0x003100048780783b */ /* 0x000fee0008004200 */
[C---:B--2---:R-:W-:Y:S08]  /*ef70*/  HMMA.16816.F32 R52, R100.reuse, R104, R52 ;  /* 0x000000686434723c */ /* 0x044ff00000001834 */
[C---:B------:R-:W-:Y:S01]  /*ef80*/  HMMA.16816.F32 R56, R100.reuse, R106, R56 ;  /* 0x0000006a6438723c */ /* 0x040fe20000001838 */
[----:B------:R-:W2:Y:S07]  /*ef90*/  LDSM.16.MT88.4 R104, [R134+UR4+0x4900] ;  /* 0x004900048668783b */ /* 0x000eae0008004200 */
[C---:B-----5:R-:W-:Y:S08]  /*efa0*/  HMMA.16816.F32 R60, R100.reuse, R112, R60 ;  /* 0x00000070643c723c */ /* 0x060ff0000000183c */
[C---:B------:R-:W-:Y:S01]  /*efb0*/  HMMA.16816.F32 R64, R100.reuse, R114, R64 ;  /* 0x000000726440723c */ /* 0x040fe20000001840 */
[----:B------:R-:W3:Y:S07]  /*efc0*/  LDSM.16.MT88.4 R112, [R157+0x4900] ;  /* 0x004900009d70783b */ /* 0x000eee0000004200 */
[C---:B-1----:R-:W-:Y:S08]  /*efd0*/  HMMA.16816.F32 R68, R100.reuse, R108, R68 ;  /* 0x0000006c6444723c */ /* 0x042ff00000001844 */
[C---:B------:R-:W-:Y:S01]  /*efe0*/  HMMA.16816.F32 R72, R100.reuse, R110, R72 ;  /* 0x0000006e6448723c */ /* 0x040fe20000001848 */
[----:B------:R-:W1:Y:S07]  /*eff0*/  LDSM.16.MT88.4 R108, [R135+UR4+0x1100] ;  /* 0x00110004876c783b */ /* 0x000e6e0008004200 */
[C---:B------:R-:W-:Y:S08]  /*f000*/  HMMA.16816.F32 R76, R100.reuse, R116, R76 ;  /* 0x00000074644c723c */ /* 0x040ff0000000184c */
[C---:B------:R-:W-:Y:S01]  /*f010*/  HMMA.16816.F32 R80, R100.reuse, R118, R80 ;  /* 0x000000766450723c */ /* 0x040fe20000001850 */
[----:B------:R-:W5:Y:S07]  /*f020*/  LDSM.16.MT88.4 R116, [R157+0x1100] ;  /* 0x001100009d74783b */ /* 0x000f6e0000004200 */
[C---:B--2---:R-:W-:Y:S08]  /*f030*/  HMMA.16816.F32 R84, R100.reuse, R104, R84 ;  /* 0x000000686454723c */ /* 0x044ff00000001854 */
[C---:B------:R-:W-:Y:S01]  /*f040*/  HMMA.16816.F32 R88, R100.reuse, R106, R88 ;  /* 0x0000006a6458723c */ /* 0x040fe20000001858 */
[----:B------:R-:W2:Y:S07]  /*f050*/  LDSM.16.MT88.4 R104, [R134+UR4+0x3100] ;  /* 0x003100048668783b */ /* 0x000eae0008004200 */
[C---:B---3--:R-:W-:Y:S08]  /*f060*/  HMMA.16816.F32 R92, R100.reuse, R112, R92 ;  /* 0x00000070645c723c */ /* 0x048ff0000000185c */
[----:B------:R-:W-:Y:S01]  /*f070*/  HMMA.16816.F32 R96, R100, R114, R96 ;  /* 0x000000726460723c */ /* 0x000fe20000001860 */
[----:B------:R-:W-:Y:S06]  /*f080*/  LDSM.16.MT88.4 R112, [R135+UR4+0x5100] ;  /* 0x005100048770783b */ /* 0x000fec0008004200 */
[----:B------:R-:W-:Y:S01]  /*f090*/  F2FP.PACK_AB R100, R176, R175 ;  /* 0x000000afb064723e */ /* 0x000fe200000000ff */
[----:B------:R-:W-:Y:S01]  /*f0a0*/  FADD.FTZ R175, R175, R168 ;  /* 0x000000a8afaf7221 */ /* 0x000fe20000010000 */
[----:B------:R-:W-:Y:S03]  /*f0b0*/  F2FP.PACK_AB R102, R178, R177 ;  /* 0x000000b1b266723e */ /* 0x000fe600000000ff */
[----:B----4-:R-:W-:Y:S01]  /*f0c0*/  F2FP.PACK_AB R101, R179, R174 ;  /* 0x000000aeb365723e */ /* 0x010fe200000000ff */
        /* <DEDUP_REMOVED lines=15> */
[----:B------:R-:W-:Y:S07]  /*f1c0*/  LDSM.16.MT88.4 R124, [R135+UR4+0x1900] ;  /* 0x00190004877c783b */ /* 0x000fee0008004200 */
[C---:B-----5:R-:W-:Y:S08]  /*f1d0*/  HMMA.16816.F32 R28, R100.reuse, R116, R28 ;  /* 0x00000074641c723c */ /* 0x060ff0000000181c */
[C---:B------:R-:W-:Y:S01]  /*f1e0*/  HMMA.16816.F32 R32, R100.reuse, R118, R32 ;  /* 0x000000766420723c */ /* 0x040fe20000001820 */
[----:B------:R-:W3:Y:S07]  /*f1f0*/  LDSM.16.MT88.4 R116, [R156+0x5100] ;  /* 0x005100009c74783b */ /* 0x000eee0000004200 */
        /* <DEDUP_REMOVED lines=9> */
[----:B------:R-:W-:Y:S01]  /*f290*/  F2FP.PACK_AB R139, R225, R224 ;  /* 0x000000e0e18b723e */ /* 0x000fe200000000ff */
        /* <DEDUP_REMOVED lines=14> */
[C---:B---3--:R-:W-:Y:S08]  /*f380*/  HMMA.16816.F32 R76, R100.reuse, R116, R76 ;  /* 0x00000074644c723c */ /* 0x048ff0000000184c */
[C---:B------:R-:W-:Y:S01]  /*f390*/  HMMA.16816.F32 R80, R100.reuse, R118, R80 ;  /* 0x000000766450723c */ /* 0x040fe20000001850 */
[----:B------:R-:W3:Y:S07]  /*f3a0*/  LDSM.16.MT88.4 R116, [R156+0x1900] ;  /* 0x001900009c74783b */ /* 0x000eee0000004200 */
[C---:B--2---:R-:W-:Y:S08]  /*f3b0*/  HMMA.16816.F32 R84, R100.reuse, R104, R84 ;  /* 0x000000686454723c */ /* 0x044ff00000001854 */
[C---:B------:R-:W-:Y:S08]  /*f3c0*/  HMMA.16816.F32 R88, R100.reuse, R106, R88 ;  /* 0x0000006a6458723c */ /* 0x040ff00000001858 */
[C---:B-1----:R-:W-:Y:S08]  /*f3d0*/  HMMA.16816.F32 R92, R100.reuse, R108, R92 ;  /* 0x0000006c645c723c */ /* 0x042ff0000000185c */
[----:B------:R-:W-:Y:S08]  /*f3e0*/  HMMA.16816.F32 R96, R100, R110, R96 ;  /* 0x0000006e6460723c */ /* 0x000ff00000001860 */
[C---:B------:R-:W-:Y:S01]  /*f3f0*/  HMMA.16816.F32 R128, R136.reuse, R124, R4 ;  /* 0x0000007c8880723c */ /* 0x040fe20000001804 */
[----:B------:R-:W1:Y:S07]  /*f400*/  LDSM.16.MT88.4 R4, [R134+UR4+0x3900] ;  /* 0x003900048604783b */ /* 0x000e6e0008004200 */
[C---:B------:R-:W-:Y:S01]  /*f410*/  HMMA.16816.F32 R124, R136.reuse, R126, R8 ;  /* 0x0000007e887c723c */ /* 0x040fe20000001808 */
[----:B------:R-:W2:Y:S07]  /*f420*/  LDSM.16.MT88.4 R8, [R157+0x3900] ;  /* 0x003900009d08783b */ /* 0x000eae0000004200 */
[C---:B---3--:R-:W-:Y:S01]  /*f430*/  HMMA.16816.F32 R120, R136.reuse, R116, R12 ;  /* 0x000000748878723c */ /* 0x048fe2000000180c */
[----:B------:R-:W3:Y:S07]  /*f440*/  LDSM.16.MT88.4 R12, [R135+UR4+0x5900] ;  /* 0x00590004870c783b */ /* 0x000eee0008004200 */
[C---:B------:R-:W-:Y:S01]  /*f450*/  HMMA.16816.F32 R116, R136.reuse, R118, R16 ;  /* 0x000000768874723c */ /* 0x040fe20000001810 */
[----:B------:R-:W4:Y:S07]  /*f460*/  LDSM.16.MT88.4 R16, [R156+0x5900] ;  /* 0x005900009c10783b */ /* 0x000f2e0000004200 */
[C---:B------:R-:W-:Y:S07]  /*f470*/  HMMA.16816.F32 R112, R136.reuse, R140, R20 ;  /* 0x0000008c8870723c */ /* 0x040fee0000001814 */
[----:B------:R-:W-:Y:S01]  /*f480*/  IADD3 R20, R214, -0x2, RZ ;  /* 0xfffffffed6147810 */ /* 0x000fe20007ffe0ff */
[C---:B------:R-:W-:Y:S03]  /*f490*/  HMMA.16816.F32 R108, R136.reuse, R142, R24 ;  /* 0x0000008e886c723c */ /* 0x040fe60000001818 */
[C---:B------:R-:W-:Y:S05]  /*f4a0*/  ISETP.GE.AND P6, PT, R20.reuse, R193, PT ;  /* 0x000000c11400720c */ /* 0x040fea0003fc6270 */
[C---:B------:R-:W-:Y:S08]  /*f4b0*/  HMMA.16816.F32 R104, R136.reuse, R144, R28 ;  /* 0x000000908868723c */ /* 0x040ff0000000181c */
[C---:B------:R-:W-:Y:S08]  /*f4c0*/  HMMA.16816.F32 R100, R136.reuse, R146, R32 ;  /* 0x000000928864723c */ /* 0x040ff00000001820 */
[C---:B------:R-:W-:Y:S08]  /*f4d0*/  HMMA.16816.F32 R36, R136.reuse, R148, R36 ;  /* 0x000000948824723c */ /* 0x040ff00000001824 */
[C---:B------:R-:W-:Y:S08]  /*f4e0*/  HMMA.16816.F32 R40, R136.reuse, R150, R40 ;  /* 0x000000968828723c */ /* 0x040ff00000001828 */
[C---:B------:R-:W-:Y:S08]  /*f4f0*/  HMMA.16816.F32 R44, R136.reuse, R152, R44 ;  /* 0x00000098882c723c */ /* 0x040ff0000000182c */
[C---:B------:R-:W-:Y:S08]  /*f500*/  HMMA.16816.F32 R48, R136.reuse, R154, R48 ;  /* 0x0000009a8830723c */ /* 0x040ff00000001830 */
[C---:B-1----:R-:W-:Y:S07]  /*f510*/  HMMA.16816.F32 R52, R136.reuse, R4, R52 ;  /* 0x000000048834723c */ /* 0x042fee0000001834 */
[----:B------:R-:W-:Y:S01]  /*f520*/  @P6 SHF.R.S32.HI R5, RZ, 0x1f, R20 ;  /* 0x0000001fff056819 */ /* 0x000fe20000011414 */
[C---:B------:R-:W-:Y:S04]  /*f530*/  HMMA.16816.F32 R56, R136.reuse, R6, R56 ;  /* 0x000000068838723c */ /* 0x040fe80000001838 */
[----:B------:R-:W-:Y:S04]  /*f540*/  @P6 IMAD R5, R5, c[0x0][0x1e0], RZ ;  /* 0x0000780005056a24 */ /* 0x000fe800078e02ff */
[C---:B--2---:R-:W-:Y:S04]  /*f550*/  HMMA.16816.F32 R60, R136.reuse, R8, R60 ;  /* 0x00000008883c723c */ /* 0x044fe8000000183c */
[C---:B------:R-:W-:Y:S03]  /*f560*/  @P6 IMAD R5, R20.reuse, c[0x0][0x1e4], R5 ;  /* 0x0000790014056a24 */ /* 0x040fe600078e0205 */
[----:B------:R-:W-:Y:S01]  /*f570*/  @P6 IMAD.WIDE.U32 R8, R20, c[0x0][0x1e0], RZ ;  /* 0x0000780014086a25 */ /* 0x000fe200078e00ff */
[C---:B------:R-:W-:Y:S04]  /*f580*/  HMMA.16816.F32 R64, R136.reuse, R10, R64 ;  /* 0x0000000a8840723c */ /* 0x040fe80000001840 */
[----:B------:R-:W-:Y:S02]  /*f590*/  @P6 IADD3 R5, R9, R5, RZ ;  /* 0x0000000509056210 */ /* 0x000fe40007ffe0ff */
[C---:B------:R-:W-:Y:S02]  /*f5a0*/  @P6 SHF.L.U32 R9, R8.reuse, 0x6, RZ ;  /* 0x0000000608096819 */ /* 0x040fe400000006ff */
[C---:B---3--:R-:W-:Y:S04]  /*f5b0*/  HMMA.16816.F32 R68, R136.reuse, R12, R68 ;  /* 0x0000000c8844723c */ /* 0x048fe80000001844 */
[----:B------:R-:W-:Y:S02]  /*f5c0*/  @P6 SHF.L.U64.HI R8, R8, 0x6, R5 ;  /* 0x0000000608086819 */ /* 0x000fe40000010205 */
[----:B------:R-:W1:Y:S01]  /*f5d0*/  LDSM.16.MT88.4 R4, [R134+UR4+0x5900] ;  /* 0x005900048604783b */ /* 0x000e620008004200 */
[C---:B------:R-:W-:Y:S01]  /*f5e0*/  @P6 IADD3 R10, P0, R9.reuse, R202, RZ ;  /* 0x000000ca090a6210 */ /* 0x040fe20007f1e0ff */
[C---:B------:R-:W-:Y:S04]  /*f5f0*/  HMMA.16816.F32 R72, R136.reuse, R14, R72 ;  /* 0x0000000e8848723c */ /* 0x040fe80000001848 */
[----:B------:R-:W-:Y:S02]  /*f600*/  @P6 LEA R20, P5, R10, c[0x0][0x1c8], 0x1 ;  /* 0x000072000a146a11 */ /* 0x000fe400078a08ff */
[----:B------:R-:W-:Y:S02]  /*f610*/  @P6 IADD3 R22, P4, R9, R218, RZ ;  /* 0x000000da09166210 */ /* 0x000fe40007f9e0ff */
[----:B------:R-:W-:Y:S01]  /*f620*/  @P6 IADD3.X R11, R8, R207, RZ, P0, !PT ;  /* 0x000000cf080b6210 */ /* 0x000fe200007fe4ff */
[C---:B----4-:R-:W-:Y:S03]  /*f630*/  HMMA.16816.F32 R76, R136.reuse, R16, R76 ;  /* 0x00000010884c723c */ /* 0x050fe6000000184c */
[----:B------:R-:W-:Y:S02]  /*f640*/  @P6 LEA R12, P0, R22, c[0x0][0x1c8], 0x1 ;  /* 0x00007200160c6a11 */ /* 0x000fe400078008ff */
[----:B------:R-:W-:Y:S02]  /*f650*/  @P6 IADD3.X R13, R8, R217, RZ, P4, !PT ;  /* 0x000000d9080d6210 */ /* 0x000fe400027fe4ff */
[----:B------:R-:W-:Y:S01]  /*f660*/  @P6 LEA.HI.X R21, R10, c[0x0][0x1cc], R11, 0x1, P5 ;  /* 0x000073000a156a11 */ /* 0x000fe200028f0c0b */
[C---:B------:R-:W-:Y:S04]  /*f670*/  HMMA.16816.F32 R80, R136.reuse, R18, R80 ;  /* 0x000000128850723c */ /* 0x040fe80000001850 */
[----:B------:R-:W-:Y:S02]  /*f680*/  @P6 IADD3 R3, P5, R197, R9, RZ ;  /* 0x00000009c5036210 */ /* 0x000fe40007fbe0ff */
[----:B------:R-:W-:Y:S02]  /*f690*/  @P6 LEA.HI.X R13, R22, c[0x0][0x1cc], R13, 0x1, P0 ;  /* 0x00007300160d6a11 */ /* 0x000fe400000f0c0d */
[----:B------:R-:W-:Y:S04]  /*f6a0*/  @P6 IADD3 R14, P0, R9, R216, RZ ;  /* 0x000000d8090e6210 */ /* 0x000fe80007f1e0ff */
[----:B------:R-:W-:Y:S02]  /*f6b0*/  @P6 IADD3.X R22, R196, R8, RZ, P5, !PT ;  /* 0x00000008c4166210 */ /* 0x000fe40002ffe4ff */
[----:B------:R-:W-:Y:S02]  /*f6c0*/  @P6 IADD3 R15, P4, R3, R202, RZ ;  /* 0x000000ca030f6210 */ /* 0x000fe40007f9e0ff */
[----:B------:R-:W-:Y:S02]  /*f6d0*/  @P6 IADD3.X R17, R8, R215, RZ, P0, !PT ;  /* 0x000000d708116210 */ /* 0x000fe400007fe4ff */
[----:B------:R-:W2:Y:S01]  /*f6e0*/  LDSM.16.MT88.4 R8, [R157+0x5900] ;  /* 0x005900009d08783b */ /* 0x000ea20000004200 */
[C---:B------:R-:W-:Y:S02]  /*f6f0*/  @P6 LEA R24, P0, R15.reuse, c[0x0][0x1c8], 0x1 ;  /* 0x000072000f186a11 */ /* 0x040fe400078008ff */
[----:B------:R-:W-:Y:S01]  /*f700*/  @P6 IADD3.X R26, R22, R207, RZ, P4, !PT ;  /* 0x000000cf161a6210 */ /* 0x000fe200027fe4ff */
[C---:B-1----:R-:W-:Y:S03]  /*f710*/  HMMA.16816.F32 R84, R136.reuse, R4, R84 ;  /* 0x000000048854723c */ /* 0x042fe60000001854 */
[C---:B------:R-:W-:Y:S02]  /*f720*/  @P6 LEA R16, P5, R14.reuse, c[0x0][0x1c8], 0x1 ;  /* 0x000072000e106a11 */ /* 0x040fe400078a08ff */
[----:B------:R-:W-:Y:S02]  /*f730*/  @P6 LEA.HI.X R25, R15, c[0x0][0x1cc], R26, 0x1, P0 ;  /* 0x000073000f196a11 */ /* 0x000fe400000f0c1a */
[----:B------:R-:W-:Y:S01]  /*f740*/  MOV R15, UR7 ;  /* 0x00000007000f7c02 */ /* 0x000fe20008000f00 */
[C---:B------:R-:W-:Y:S04]  /*f750*/  HMMA.16816.F32 R88, R136.reuse, R6, R88 ;  /* 0x000000068858723c */ /* 0x040fe80000001858 */
[----:B------:R-:W-:Y:S01]  /*f760*/  @P6 LEA.HI.X R17, R14, c[0x0][0x1cc], R17, 0x1, P5 ;  /* 0x000073000e116a11 */ /* 0x000fe200028f0c11 */
[----:B------:R-:W-:Y:S01]  /*f770*/  @P6 IMAD R15, R15, 0x3000, R198 ;  /* 0x000030000f0f6824 */ /* 0x000fe200078e02c6 */
[C---:B------:R-:W-:Y:S02]  /*f780*/  @P6 IADD3 R14, P0, R3.reuse, R218, RZ ;  /* 0x000000da030e6210 */ /* 0x040fe40007f1e0ff */
[----:B------:R-:W-:Y:S04]  /*f790*/  @P6 IADD3 R23, P4, R3, R216, RZ ;  /* 0x000000d803176210 */ /* 0x000fe80007f9e0ff */
[----:B------:R-:W-:Y:S02]  /*f7a0*/  @P6 LEA R18, P5, R14, c[0x0][0x1c8], 0x1 ;  /* 0x000072000e126a11 */ /* 0x000fe400078a08ff */
[----:B------:R-:W-:Y:S02]  /*f7b0*/  @P6 IADD3.X R3, R22, R217, RZ, P0, !PT ;  /* 0x000000d916036210 */ /* 0x000fe400007fe4ff */
[----:B------:R-:W-:Y:S02]  /*f7c0*/  @P6 LEA R26, P0, R23, c[0x0][0x1c8], 0x1 ;  /* 0x00007200171a6a11 */ /* 0x000fe400078008ff */
[----:B------:R-:W-:Y:S02]  /*f7d0*/  @P6 LEA.HI.X R19, R14, c[0x0][0x1cc], R3, 0x1, P5 ;  /* 0x000073000e136a11 */ /* 0x000fe400028f0c03 */
[----:B------:R-:W-:Y:S02]  /*f7e0*/  @P6 SHF.L.U32 R3, R15, 0x1, RZ ;  /* 0x000000010f036819 */ /* 0x000fe400000006ff */
[----:B------:R-:W-:Y:S03]  /*f7f0*/  @P6 IADD3.X R22, R22, R215, RZ, P4, !PT ;  /* 0x000000d716166210 */ /* 0x000fe600027fe4ff */
[----:B------:R-:W-:Y:S01]  /*f800*/  @!PT LDS RZ, [RZ] ;  /* 0x00000000fffff984 */ /* 0x000fe20000000800 */
[----:B------:R-:W-:Y:S01]  /*f810*/  @!PT LDS RZ, [RZ] ;  /* 0x00000000fffff984 */ /* 0x000fe20000000800 */
[----:B------:R-:W-:Y:S01]  /*f820*/  @!PT LDS RZ, [RZ] ;  /* 0x00000000fffff984 */ /* 0x000fe20000000800 */
[----:B------:R1:W-:Y:S01]  /*f830*/  @P6 LDGSTS.E.BYPASS.LTC128B.128 [R3+0xc100], [R20.64], !P3 ;  /* 0x0c10000014036fae */ /* 0x0003e2000d901d4a */
[----:B------:R-:W-:Y:S01]  /*f840*/  @P6 LEA.HI.X R27, R23, c[0x0][0x1cc], R22, 0x1, P0 ;  /* 0x00007300171b6a11 */ /* 0x000fe200000f0c16 */
[C---:B--2---:R-:W-:Y:S03]  /*f850*/  HMMA.16816.F32 R92, R136.reuse, R8, R92 ;  /* 0x00000008885c723c */ /* 0x044fe6000000185c */
[----:B------:R-:W-:Y:S03]  /*f860*/  ISETP.GE.AND P0, PT, R193, R214, PT ;  /* 0x000000d6c100720c */ /* 0x000fe60003f06270 */
[----:B------:R1:W-:Y:S01]  /*f870*/  @P6 LDGSTS.E.BYPASS.LTC128B.128 [R3+0xe100], [R12.64], !P2 ;  /* 0x0e1000000c036fae */ /* 0x0003e2000d101d4a */
[----:B------:R-:W-:Y:S01]  /*f880*/  IADD3 R214, R214, -0x1, RZ ;  /* 0xffffffffd6d67810 */ /* 0x000fe20007ffe0ff */
[----:B------:R-:W-:Y:S06]  /*f890*/  HMMA.16816.F32 R96, R136, R10, R96 ;  /* 0x0000000a8860723c */ /* 0x000fec0000001860 */
[----:B------:R1:W-:Y:S08]  /*f8a0*/  @P6 LDGSTS.E.BYPASS.LTC128B.128 [R3+0x10100], [R16.64], !P1 ;  /* 0x1010000010036fae */ /* 0x0003f0000c901d4a */
[----:B------:R1:W-:Y:S08]  /*f8b0*/  @P6 LDGSTS.E.BYPASS.LTC128B.128 [R3+0xd100], [R24.64], !P3 ;  /* 0x0d10000018036fae */ /* 0x0003f0000d901d4a */
[----:B------:R1:W-:Y:S08]  /*f8c0*/  @P6 LDGSTS.E.BYPASS.LTC128B.128 [R3+0xf100], [R18.64], !P2 ;  /* 0x0f10000012036fae */ /* 0x0003f0000d101d4a */
[----:B------:R1:W-:Y:S08]  /*f8d0*/  @P6 LDGSTS.E.BYPASS.LTC128B.128 [R3+0x11100], [R26.64], !P1 ;  /* 0x111000001a036fae */ /* 0x0003f0000c901d4a */
[----:B------:R-:W0:Y:S01]  /*f8e0*/  LDGDEPBAR ;  /* 0x00000000000079af */ /* 0x000e220000000000 */
[----:B-1----:R-:W-:Y:S01]  /*f8f0*/  MOV R3, R0 ;  /* 0x0000000000037202 */ /* 0x002fe20000000f00 */
[----:B------:R-:W-:-:S06]  /*f900*/  @!P0 BRA `(.L_x_1609) ;  /* 0xffffc6f000008947 */ /* 0x000fcc000383ffff */
.L_x_1600:
        /* <DEDUP_REMOVED lines=12> */
[----:B------:R-:W-:Y:S02]  /*f9d0*/  MOV R7, 0xff800000 ;  /* 0xff80000000077802 */ /* 0x000fe40000000f00 */
[----:B------:R-:W-:-:S09]  /*f9e0*/  FSETP.NE.FTZ.AND P0, PT, R4, RZ, PT ;  /* 0x000000ff0400720b */ /* 0x000fd20003f15000 */
[----:B------:R-:W1:Y:S01]  /*f9f0*/  @P1 MUFU.RCP R6, R5 ;  /* 0x0000000500061308 */ /* 0x000e620000001000 */
[----:B------:R-:W-:-:S03]  /*fa00*/  @P1 MOV R8, 0x3f317218 ;  /* 0x3f31721800081802 */ /* 0x000fc60000000f00 */
[----:B------:R-:W-:Y:S02]  /*fa10*/  @P0 MOV R9, 0x3f317218 ;  /* 0x3f31721800090802 */ /* 0x000fe40000000f00 */
[----:B------:R-:W-:Y:S02]  /*fa20*/  @P1 FMUL.FTZ R8, R8, c[0x0][0x2d0] ;  /* 0x0000b40008081a20 */ /* 0x000fe40000410000 */
[----:B------:R-:W2:Y:S01]  /*fa30*/  @P1 MUFU.LG2 R5, R5 ;  /* 0x0000000500051308 */ /* 0x000ea20000000c00 */
[----:B------:R-:W-:Y:S02]  /*fa40*/  @P0 FMUL.FTZ R9, R9, c[0x0][0x2d0] ;  /* 0x0000b40009090a20 */ /* 0x000fe40000410000 */
[----:B-1----:R-:W-:-:S05]  /*fa50*/  FMUL.FTZ R128, R6, R128 ;  /* 0x0000008006807220 */ /* 0x002fca0000410000 */
[----:B------:R-:W1:Y:S01]  /*fa60*/  @P0 MUFU.RCP R3, R4 ;  /* 0x0000000400030308 */ /* 0x000e620000001000 */
        /* <DEDUP_REMOVED lines=46> */
[----:B------:R-:W-:Y:S02]  /*fd50*/  FMUL.FTZ R97, R6, R97 ;  /* 0x0000006106617220 */ /* 0x000fe40000410000 */
[----:B------:R3:W4:Y:S01]  /*fd60*/  @P0 MUFU.LG2 R6, R4 ;  /* 0x0000000400060308 */ /* 0x0007220000000c00 */
[----:B--2---:R-:W-:-:S02]  /*fd70*/  @P1 FMUL.FTZ R5, R5, 0.69314718246459960938 ;  /* 0x3f31721805051820 */ /* 0x004fc40000410000 */
[C---:B-1----:R-:W-:Y:S02]  /*fd80*/  FMUL.FTZ R130, R3.reuse, R130 ;  /* 0x0000008203827220 */ /* 0x042fe40000410000 */
[C---:B------:R-:W-:Y:S02]  /*fd90*/  FMUL.FTZ R131, R3.reuse, R131 ;  /* 0x0000008303837220 */ /* 0x040fe40000410000 */
[C---:B------:R-:W-:Y:S02]  /*fda0*/  FMUL.FTZ R126, R3.reuse, R126 ;  /* 0x0000007e037e7220 */ /* 0x040fe40000410000 */
[C---:B------:R-:W-:Y:S02]  /*fdb0*/  FMUL.FTZ R127, R3.reuse, R127 ;  /* 0x0000007f037f7220 */ /* 0x040fe40000410000 */
[C---:B------:R-:W-:Y:S02]  /*fdc0*/  FMUL.FTZ R122, R3.reuse, R122 ;  /* 0x0000007a037a7220 */ /* 0x040fe40000410000 */
[----:B------:R-:W-:-:S02]  /*fdd0*/  FMUL.FTZ R123, R3, R123 ;  /* 0x0000007b037b7220 */ /* 0x000fc40000410000 */
[C---:B------:R-:W-:Y:S01]  /*fde0*/  FMUL.FTZ R118, R3.reuse, R118 ;  /* 0x0000007603767220 */ /* 0x040fe20000410000 */
[----:B---3--:R-:W-:Y:S01]  /*fdf0*/  MOV R4, 0xff800000 ;  /* 0xff80000000047802 */ /* 0x008fe20000000f00 */
[----:B----4-:R-:W-:Y:S02]  /*fe00*/  @P0 FMUL.FTZ R6, R6, 0.69314718246459960938 ;  /* 0x3f31721806060820 */ /* 0x010fe40000410000 */
        /* <DEDUP_REMOVED lines=41> */
[----:B------:R-:W-:Y:S02]  /*100a0*/  @P1 FFMA.FTZ R4, R8, R2, R5 ;  /* 0x0000000208041223 */ /* 0x000fe40000010005 */
[----:B------:R-:W-:Y:S02]  /*100b0*/  @P0 FFMA.FTZ R7, R9, R0, R6 ;  /* 0x0000000009070223 */ /* 0x000fe40000010006 */
.L_x_1567:
[----:B------:R-:W-:Y:S05]  /*100c0*/  @P2 BRA `(.L_x_1610) ;  /* 0x0000197000002947 */ /* 0x000fea0003800000 */
[----:B------:R-:W1:Y:S01]  /*100d0*/  S2R R3, SR_CTAID.Y ;  /* 0x0000000000037919 */ /* 0x000e620000002600 */
[----:B------:R-:W-:Y:S01]  /*100e0*/  IMAD R6, RZ, RZ, -UR8 ;  /* 0x80000008ff067e24 */ /* 0x000fe2000f8e02ff */
[----:B------:R-:W-:Y:S01]  /*100f0*/  USHF.R.S32.HI UR6, URZ, 0x1f, UR8 ;  /* 0x0000001f3f067899 */ /* 0x000fe20008011408 */
[----:B------:R-:W-:Y:S01]  /*10100*/  IMAD.MOV.U32 R11, RZ, RZ, c[0x0][0x4e8] ;  /* 0x00013a00ff0b7624 */ /* 0x000fe200078e00ff */
[----:B------:R-:W2:Y:S01]  /*10110*/  S2R R2, SR_TID.X ;  /* 0x0000000000027919 */ /* 0x000ea20000002100 */
[----:B------:R-:W-:Y:S01]  /*10120*/  ULDC.64 UR4, c[0x0][0x4d0] ;  /* 0x0001340000047ab9 */ /* 0x000fe20000000a00 */
[----:B------:R-:W-:Y:S01]  /*10130*/  BSSY B0, `(.L_x_1611) ;  /* 0x00000fe000007945 */ /* 0x000fe20003800000 */
[----:B------:R-:W-:Y:S01]  /*10140*/  UIMAD UR7, UR6, UR4, URZ ;  /* 0x00000004060772a4 */ /* 0x000fe2000f8e023f */
[----:B------:R-:W3:Y:S01]  /*10150*/  S2R R9, SR_CTAID.Z ;  /* 0x0000000000097919 */ /* 0x000ee20000002700 */
[----:B------:R-:W-:-:S03]  /*10160*/  UIMAD.WIDE.U32 UR12, UR8, UR4, URZ ;  /* 0x00000004080c72a5 */ /* 0x000fc6000f8e003f */
[----:B------:R-:W-:Y:S01]  /*10170*/  BAR.SYNC.DEFER_BLOCKING 0x1, 0x100 ;  /* 0x0044000000007b1d */ /* 0x000fe20000010000 */
[----:B------:R-:W-:Y:S01]  /*10180*/  UIMAD UR7, UR8, UR5, UR7 ;  /* 0x00000005080772a4 */ /* 0x000fe2000f8e0207 */
[C---:B------:R-:W-:Y:S01]  /*10190*/  ISETP.NE.AND P1, PT, R11.reuse, 0x1, PT ;  /* 0x000000010b00780c */ /* 0x040fe20003f25270 */
[----:B------:R-:W-:Y:S01]  /*101a0*/  IMAD.U32 R16, RZ, RZ, UR12 ;  /* 0x0000000cff107e24 */ /* 0x000fe2000f8e00ff */
[----:B------:R-:W-:Y:S01]  /*101b0*/  MOV R17, UR13 ;  /* 0x0000000d00117c02 */ /* 0x000fe20008000f00 */
[----:B------:R-:W-:Y:S01]  /*101c0*/  UIADD3 UR7, UR13, UR7, URZ ;  /* 0x000000070d077290 */ /* 0x000fe2000fffe03f */
[----:B------:R-:W4:Y:S01]  /*101d0*/  S2R R10, SR_CTAID.X ;  /* 0x00000000000a7919 */ /* 0x000f220000002500 */
[----:B------:R-:W-:Y:S01]  /*101e0*/  ULDC.64 UR4, c[0x0][0x438] ;  /* 0x00010e0000047ab9 */ /* 0x000fe20000000a00 */
[----:B------:R-:W-:Y:S01]  /*101f0*/  IMAD R11, R11, c[0x0][0x388], RZ ;  /* 0x0000e2000b0b7a24 */ /* 0x000fe200078e02ff */
[----:B------:R-:W-:Y:S02]  /*10200*/  UIMAD.WIDE.U32 UR14, UR8, UR4, URZ ;  /* 0x00000004080e72a5 */ /* 0x000fe4000f8e003f */
[----:B------:R-:W-:Y:S01]  /*10210*/  UIMAD UR4, UR6, UR4, URZ ;  /* 0x00000004060472a4 */ /* 0x000fe2000f8e023f */
[----:B-1----:R-:W-:-:S02]  /*10220*/  IMAD R6, R6, c[0x0][0x550], R3 ;  /* 0x0001540006067a24 */ /* 0x002fc400078e0203 */
[----:B------:R-:W-:Y:S01]  /*10230*/  IMAD.U32 R17, RZ, RZ, UR7 ;  /* 0x00000007ff117e24 */ /* 0x000fe2000f8e00ff */
[----:B------:R-:W-:Y:S01]  /*10240*/  UIMAD UR4, UR8, UR5, UR4 ;  /* 0x00000005080472a4 */ /* 0x000fe2000f8e0204 */
[----:B--2---:R-:W-:Y:S01]  /*10250*/  SHF.R.S32.HI R3, RZ, 0x1f, R2 ;  /* 0x0000001fff037819 */ /* 0x004fe20000011402 */
[----:B------:R-:W-:Y:S01]  /*10260*/  IMAD.U32 R15, RZ, RZ, UR15 ;  /* 0x0000000fff0f7e24 */ /* 0x000fe2000f8e00ff */
[----:B------:R-:W-:Y:S01]  /*10270*/  MOV R14, UR14 ;  /* 0x0000000e000e7c02 */ /* 0x000fe20008000f00 */
[----:B------:R-:W-:Y:S01]  /*10280*/  UIADD3 UR4, UR15, UR4, URZ ;  /* 0x000000040f047290 */ /* 0x000fe2000fffe03f */
[-C--:B------:R-:W-:Y:S01]  /*10290*/  LEA.HI R0, R3, R2.reuse, RZ, 0x5 ;  /* 0x0000000203007211 */ /* 0x080fe200078f28ff */
[----:B---3--:R-:W-:Y:S01]  /*102a0*/  IMAD.WIDE.U32 R16, R9, c[0x0][0x4d8], R16 ;  /* 0x0001360009107a25 */ /* 0x008fe200078e0010 */
[----:B------:R-:W-:Y:S02]  /*102b0*/  LEA.HI R3, R3, R2, RZ, 0x2 ;  /* 0x0000000203037211 */ /* 0x000fe400078f10ff */
[----:B------:R-:W-:Y:S01]  /*102c0*/  LOP3.LUT R5, R0, 0xffffffe0, RZ, 0xc0, !PT ;  /* 0xffffffe000057812 */ /* 0x000fe200078ec0ff */
[----:B------:R-:W-:Y:S01]  /*102d0*/  IMAD.U32 R15, RZ, RZ, UR4 ;  /* 0x00000004ff0f7e24 */ /* 0x000fe2000f8e00ff */
[----:B------:R-:W-:Y:S01]  /*102e0*/  SHF.R.S32.HI R13, RZ, 0x5, R0 ;  /* 0x00000005ff0d7819 */ /* 0x000fe20000011400 */
[----:B------:R-:W-:Y:S01]  /*102f0*/  IMAD.MOV.U32 R18, RZ, RZ, R16 ;  /* 0x000000ffff127224 */ /* 0x000fe200078e0010 */
[----:B------:R-:W-:Y:S01]  /*10300*/  SHF.R.S32.HI R0, RZ, 0x1f, R0 ;  /* 0x0000001fff007819 */ /* 0x000fe20000011400 */
[----:B------:R-:W-:Y:S01]  /*10310*/  IMAD.IADD R5, R2, 0x1, -R5 ;  /* 0x0000000102057824 */ /* 0x000fe200078e0a05 */
[----:B------:R-:W-:Y:S01]  /*10320*/  LOP3.LUT R3, R3, 0xfffffffc, RZ, 0xc0, !PT ;  /* 0xfffffffc03037812 */ /* 0x000fe200078ec0ff */
[----:B------:R-:W-:Y:S01]  /*10330*/  IMAD.WIDE.U32 R14, R9, c[0x0][0x440], R14 ;  /* 0x00011000090e7a25 */ /* 0x000fe200078e000e */
[----:B------:R-:W-:-:S02]  /*10340*/  LEA.HI R0, R0, R13, RZ, 0x3 ;  /* 0x0000000d00007211 */ /* 0x000fc400078f18ff */
[----:B------:R-:W-:Y:S02]  /*10350*/  IADD3 R3, -R3, R2, RZ ;  /* 0x0000000203037210 */ /* 0x000fe40007ffe1ff */
[----:B------:R-:W-:Y:S02]  /*10360*/  LOP3.LUT R0, R0, 0xffffff8, RZ, 0xc0, !PT ;  /* 0x0ffffff800007812 */ /* 0x000fe400078ec0ff */
[----:B------:R-:W-:Y:S02]  /*10370*/  SHF.R.S32.HI R2, RZ, 0x1f, R5 ;  /* 0x0000001fff027819 */ /* 0x000fe40000011405 */
[----:B------:R-:W-:Y:S01]  /*10380*/  SHF.R.S32.HI R8, RZ, 0x1f, R9 ;  /* 0x0000001fff087819 */ /* 0x000fe20000011409 */
[----:B------:R-:W-:Y:S01]  /*10390*/  IMAD.IADD R13, R13, 0x1, -R0 ;  /* 0x000000010d0d7824 */ /* 0x000fe200078e0a00 */
[----:B------:R-:W-:Y:S02]  /*103a0*/  LEA.HI R0, R3, R3, RZ, 0x1 ;  /* 0x0000000303007211 */ /* 0x000fe400078f08ff */
[----:B------:R-:W-:-:S02]  /*103b0*/  LEA.HI R2, R2, R5, RZ, 0x2 ;  /* 0x0000000502027211 */ /* 0x000fc400078f10ff */
[----:B------:R-:W-:Y:S02]  /*103c0*/  LOP3.LUT R0, R0, 0x1ffffffe, RZ, 0xc0, !PT ;  /* 0x1ffffffe00007812 */ /* 0x000fe400078ec0ff */
[----:B------:R-:W-:Y:S02]  /*103d0*/  SHF.R.S32.HI R12, RZ, 0x2, R2 ;  /* 0x00000002ff0c7819 */ /* 0x000fe40000011402 */
[----:B------:R-:W-:Y:S02]  /*103e0*/  IADD3 R0, R3, -R0, RZ ;  /* 0x8000000003007210 */ /* 0x000fe40007ffe0ff */
[----:B------:R-:W-:Y:S01]  /*103f0*/  MOV R20, R14 ;  /* 0x0000000e00147202 */ /* 0x000fe20000000f00 */
[----:B------:R-:W-:Y:S01]  /*10400*/  IMAD R13, R13, 0x10, R12 ;  /* 0x000000100d0d7824 */ /* 0x000fe200078e020c */
[----:B------:R-:W-:Y:S01]  /*10410*/  LOP3.LUT R2, R2, 0x7ffffffc, RZ, 0xc0, !PT ;  /* 0x7ffffffc02027812 */ /* 0x000fe200078ec0ff */
        /* <DEDUP_REMOVED lines=27> */
[----:B------:R-:W-:Y:S02]  /*105d0*/  IADD3.X R15, R12, R19, R15, P0, !PT ;  /* 0x000000130c0f7210 */ /* 0x000fe400007fe40f */
        /* <DEDUP_REMOVED lines=14> */
[----:B------:R-:W-:Y:S01]  /*106c0*/  SHF.R.S32.HI R6, RZ, 0x1f, R12 ;  /* 0x0000001fff067819 */ /* 0x000fe2000001140c */
[----:B------:R-:W-:Y:S01]  /*106d0*/  IMAD.IADD R5, R5, 0x1, -R2 ;  /* 0x0000000105057824 */ /* 0x000fe200078e0a02 */
[----:B------:R-:W-:Y:S01]  /*106e0*/  LEA.HI.X R9, R14, c[0x0][0x4ac], R9, 0x2, P0 ;  /* 0x00012b000e097a11 */ /* 0x000fe200000f1409 */
[----:B------:R-:W-:Y:S01]  /*106f0*/  IMAD R3, R8, c[0x0][0x434], R3 ;  /* 0x00010d0008037a24 */ /* 0x000fe200078e0203 */
[----:B------:R-:W-:Y:S02]  /*10700*/  SHFL.IDX PT, R14, R0, RZ, 0x1c1f ;  /* 0x001c1fff000e7589 */ /* 0x000fe400000e0000 */
[----:B------:R-:W-:Y:S01]  /*10710*/  SHF.L.U32 R5, R5, 0x1, RZ ;  /* 0x0000000105057819 */ /* 0x000fe200000006ff */
[----:B------:R-:W-:Y:S01]  /*10720*/  IMAD.IADD R21, R21, 0x1, R3 ;  /* 0x0000000115157824 */ /* 0x000fe200078e0203 */
[----:B------:R-:W1:Y:S01]  /*10730*/  SHFL.IDX PT, R15, R9, RZ, 0x1c1f ;  /* 0x001c1fff090f7589 */ /* 0x000e6200000e0000 */
[----:B------:R-:W-:Y:S01]  /*10740*/  IMAD R3, R6, c[0x0][0x428], RZ ;  /* 0x00010a0006037a24 */ /* 0x000fe200078e02ff */
[----:B------:R-:W-:-:S02]  /*10750*/  IADD3 R6, R10, 0x8, RZ ;  /* 0x000000080a067810 */ /* 0x000fc40007ffe0ff */
[----:B------:R-:W2:Y:S01]  /*10760*/  SHFL.IDX PT, R17, R9, 0x1, 0x1c1f ;  /* 0x003c1f0009117f89 */ /* 0x000ea200000e0000 */
        /* <DEDUP_REMOVED lines=8> */
[----:B-1----:R3:W-:Y:S04]  /*107f0*/  @!P2 ST.E [R14.64], R4 ;  /* 0x000000040e00a985 */ /* 0x0027e8000c10190a */
[----:B--2---:R3:W-:Y:S01]  /*10800*/  @!P1 ST.E [R16.64], R7 ;  /* 0x0000000710009985 */ /* 0x0047e2000c10190a */
[----:B------:R-:W-:-:S03]  /*10810*/  ISETP.GE.AND P1, PT, R10, R11, PT ;  /* 0x0000000b0a00720c */ /* 0x000fc60003f26270 */
[----:B------:R3:W1:Y:S10]  /*10820*/  SHFL.IDX PT, R13, R8, RZ, 0x1c1f ;  /* 0x001c1fff080d7589 */ /* 0x00067400000e0000 */
[----:B------:R-:W-:Y:S05]  /*10830*/  @P1 BRA `(.L_x_1612) ;  /* 0x000008d000001947 */ /* 0x000fea0003800000 */
[C---:B------:R-:W-:Y:S02]  /*10840*/  ISETP.GE.AND P1, PT, R5.reuse, c[0x0][0x3c8], PT ;  /* 0x0000f20005007a0c */ /* 0x040fe40003f26270 */
[----:B---3--:R-:W-:-:S02]  /*10850*/  IADD3 R7, R5, 0x8, RZ ;  /* 0x0000000805077810 */ /* 0x008fc40007ffe0ff */
[----:B------:R-:W-:Y:S02]  /*10860*/  IADD3 R6, R5, 0x10, RZ ;  /* 0x0000001005067810 */ /* 0x000fe40007ffe0ff */
[----:B------:R-:W-:Y:S02]  /*10870*/  ISETP.GE.AND P5, PT, R7, c[0x0][0x3c8], PT ;  /* 0x0000f20007007a0c */ /* 0x000fe40003fa6270 */
[C---:B------:R-:W-:Y:S02]  /*10880*/  IADD3 R4, R5.reuse, 0x18, RZ ;  /* 0x0000001805047810 */ /* 0x040fe40007ffe0ff */
[C---:B------:R-:W-:Y:S02]  /*10890*/  IADD3 R2, R5.reuse, 0x20, RZ ;  /* 0x0000002005027810 */ /* 0x040fe40007ffe0ff */
[----:B------:R-:W-:Y:S01]  /*108a0*/  ISETP.GE.AND P4, PT, R6, c[0x0][0x3c8], PT ;  /* 0x0000f20006007a0c */ /* 0x000fe20003f86270 */
[----:B-1--4-:R-:W-:Y:S01]  /*108b0*/  @!P1 IMAD.WIDE R10, R5, 0x4, R12 ;  /* 0x00000004050a9825 */ /* 0x012fe200078e020c */
[----:B------:R-:W-:-:S02]  /*108c0*/  ISETP.GE.AND P3, PT, R4, c[0x0][0x3c8], PT ;  /* 0x0000f20004007a0c */ /* 0x000fc40003f66270 */
[----:B------:R-:W-:Y:S02]  /*108d0*/  ISETP.GE.AND P2, PT, R2, c[0x0][0x3c8], PT ;  /* 0x0000f20002007a0c */ /* 0x000fe40003f46270 */
[C---:B------:R-:W-:Y:S01]  /*108e0*/  IADD3 R0, R5.reuse, 0x28, RZ ;  /* 0x0000002805007810 */ /* 0x040fe20007ffe0ff */
[----:B------:R1:W-:Y:S01]  /*108f0*/  @!P1 ST.E.64 [R10.64], R128 ;  /* 0x000000800a009985 */ /* 0x0003e2000c101b0a */
[----:B------:R-:W-:Y:S02]  /*10900*/  IADD3 R9, R5, 0x30, RZ ;  /* 0x0000003005097810 */ /* 0x000fe40007ffe0ff */
[----:B------:R-:W-:Y:S02]  /*10910*/  ISETP.GE.AND P6, PT, R0, c[0x0][0x3c8], PT ;  /* 0x0000f20000007a0c */ /* 0x000fe40003fc6270 */
[----:B------:R-:W-:Y:S02]  /*10920*/  ISETP.GE.AND P1, PT, R9, c[0x0][0x3c8], PT ;  /* 0x0000f20009007a0c */ /* 0x000fe40003f26270 */
[----:B------:R-:W-:-:S02]  /*10930*/  @!P5 LEA.HI R7, R7, R7, RZ, 0x1 ;  /* 0x000000070707d211 */ /* 0x000fc400078f08ff */
[----:B------:R-:W-:Y:S02]  /*10940*/  @!P4 LEA.HI R6, R6, R6, RZ, 0x1 ;  /* 0x000000060606c211 */ /* 0x000fe400078f08ff */
[----:B------:R-:W-:Y:S02]  /*10950*/  @!P5 LOP3.LUT R7, R7, 0xfffffffe, RZ, 0xc0, !PT ;  /* 0xfffffffe0707d812 */ /* 0x000fe400078ec0ff */
[----:B------:R-:W-:Y:S02]  /*10960*/  @!P3 LEA.HI R4, R4, R4, RZ, 0x1 ;  /* 0x000000040404b211 */ /* 0x000fe400078f08ff */
[----:B------:R-:W-:Y:S02]  /*10970*/  @!P2 LEA.HI R2, R2, R2, RZ, 0x1 ;  /* 0x000000020202a211 */ /* 0x000fe400078f08ff */
[----:B------:R-:W-:Y:S01]  /*10980*/  @!P4 LOP3.LUT R15, R6, 0xfffffffe, RZ, 0xc0, !PT ;  /* 0xfffffffe060fc812 */ /* 0x000fe200078ec0ff */
[----:B------:R-:W-:Y:S01]  /*10990*/  @!P5 IMAD.WIDE R6, R7, 0x4, R12 ;  /* 0x000000040706d825 */ /* 0x000fe200078e020c */
[----:B------:R-:W-:-:S02]  /*109a0*/  @!P3 LOP3.LUT R17, R4, 0xfffffffe, RZ, 0xc0, !PT ;  /* 0xfffffffe0411b812 */ /* 0x000fc400078ec0ff */
[----:B------:R-:W-:Y:S02]  /*109b0*/  @!P2 LOP3.LUT R19, R2, 0xfffffffe, RZ, 0xc0, !PT ;  /* 0xfffffffe0213a812 */ /* 0x000fe400078ec0ff */
[----:B------:R-:W-:Y:S01]  /*109c0*/  @!P6 LEA.HI R0, R0, R0, RZ, 0x1 ;  /* 0x000000000000e211 */ /* 0x000fe200078f08ff */
[----:B------:R2:W-:Y:S01]  /*109d0*/  @!P5 ST.E.64 [R6.64], R124 ;  /* 0x0000007c0600d985 */ /* 0x0005e2000c101b0a */
[----:B------:R-:W-:Y:S02]  /*109e0*/  @!P1 LEA.HI R9, R9, R9, RZ, 0x1 ;  /* 0x0000000909099211 */ /* 0x000fe400078f08ff */
[----:B------:R-:W-:Y:S01]  /*109f0*/  IADD3 R4, R5, 0x48, RZ ;  /* 0x0000004805047810 */ /* 0x000fe20007ffe0ff */
[--C-:B-1----:R-:W-:Y:S01]  /*10a00*/  @!P4 IMAD.WIDE R10, R15, 0x4, R12.reuse ;  /* 0x000000040f0ac825 */ /* 0x102fe200078e020c */
[----:B------:R-:W-:Y:S02]  /*10a10*/  @!P1 LOP3.LUT R9, R9, 0xfffffffe, RZ, 0xc0, !PT ;  /* 0xfffffffe09099812 */ /* 0x000fe400078ec0ff */
[----:B------:R-:W-:Y:S01]  /*10a20*/  IADD3 R18, R5, 0x40, RZ ;  /* 0x0000004005127810 */ /* 0x000fe20007ffe0ff */
[----:B------:R-:W-:Y:S01]  /*10a30*/  @!P3 IMAD.WIDE R14, R17, 0x4, R12 ;  /* 0x00000004110eb825 */ /* 0x000fe200078e020c */
[----:B------:R1:W-:Y:S01]  /*10a40*/  @!P4 ST.E.64 [R10.64], R120 ;  /* 0x000000780a00c985 */ /* 0x0003e2000c101b0a */
[----:B------:R-:W-:-:S02]  /*10a50*/  IADD3 R2, R5, 0x50, RZ ;  /* 0x0000005005027810 */ /* 0x000fc40007ffe0ff */
[----:B------:R-:W-:Y:S01]  /*10a60*/  @!P2 IMAD.WIDE R16, R19, 0x4, R12 ;  /* 0x000000041310a825 */ /* 0x000fe200078e020c */
[----:B------:R-:W-:Y:S01]  /*10a70*/  IADD3 R19, R5, 0x38, RZ ;  /* 0x0000003805137810 */ /* 0x000fe20007ffe0ff */
[----:B------:R3:W-:Y:S01]  /*10a80*/  @!P3 ST.E.64 [R14.64], R116 ;  /* 0x000000740e00b985 */ /* 0x0007e2000c101b0a */
[----:B------:R-:W-:Y:S02]  /*10a90*/  ISETP.GE.AND P3, PT, R4, c[0x0][0x3c8], PT ;  /* 0x0000f20004007a0c */ /* 0x000fe40003f66270 */
[----:B------:R-:W-:Y:S01]  /*10aa0*/  ISETP.GE.AND P5, PT, R19, c[0x0][0x3c8], PT ;  /* 0x0000f20013007a0c */ /* 0x000fe20003fa6270 */
[----:B------:R4:W-:Y:S01]  /*10ab0*/  @!P2 ST.E.64 [R16.64], R112 ;  /* 0x000000701000a985 */ /* 0x0009e2000c101b0a */
[----:B------:R-:W-:Y:S02]  /*10ac0*/  ISETP.GE.AND P4, PT, R18, c[0x0][0x3c8], PT ;  /* 0x0000f20012007a0c */ /* 0x000fe40003f86270 */
[----:B------:R-:W-:Y:S02]  /*10ad0*/  ISETP.GE.AND P2, PT, R2, c[0x0][0x3c8], PT ;  /* 0x0000f20002007a0c */ /* 0x000fe40003f46270 */
[----:B------:R-:W-:-:S02]  /*10ae0*/  IADD3 R20, R5, 0xa8, RZ ;  /* 0x000000a805147810 */ /* 0x000fc40007ffe0ff */
[----:B--2---:R-:W-:Y:S02]  /*10af0*/  @!P6 LOP3.LUT R7, R0, 0xfffffffe, RZ, 0xc0, !PT ;  /* 0xfffffffe0007e812 */ /* 0x004fe400078ec0ff */
[----:B------:R-:W-:-:S03]  /*10b00*/  IADD3 R0, R5, 0x58, RZ ;  /* 0x0000005805007810 */ /* 0x000fc60007ffe0ff */
[----:B------:R-:W-:Y:S01]  /*10b10*/  @!P5 LEA.HI R19, R19, R19, RZ, 0x1 ;  /* 0x000000131313d211 */ /* 0x000fe200078f08ff */
[--C-:B------:R-:W-:Y:S01]  /*10b20*/  @!P6 IMAD.WIDE R6, R7, 0x4, R12.reuse ;  /* 0x000000040706e825 */ /* 0x100fe200078e020c */
[----:B------:R-:W-:Y:S02]  /*10b30*/  @!P3 LEA.HI R4, R4, R4, RZ, 0x1 ;  /* 0x000000040404b211 */ /* 0x000fe400078f08ff */
[----:B------:R-:W-:Y:S01]  /*10b40*/  @!P4 LEA.HI R18, R18, R18, RZ, 0x1 ;  /* 0x000000121212c211 */ /* 0x000fe200078f08ff */
[----:B-1----:R-:W-:Y:S01]  /*10b50*/  @!P1 IMAD.WIDE R10, R9, 0x4, R12 ;  /* 0x00000004090a9825 */ /* 0x002fe200078e020c */
[----:B------:R1:W-:Y:S01]  /*10b60*/  @!P6 ST.E.64 [R6.64], R108 ;  /* 0x0000006c0600e985 */ /* 0x0003e2000c101b0a */
[----:B------:R-:W-:Y:S02]  /*10b70*/  @!P5 LOP3.LUT R19, R19, 0xfffffffe, RZ, 0xc0, !PT ;  /* 0xfffffffe1313d812 */ /* 0x000fe400078ec0ff */
[----:B------:R-:W-:Y:S01]  /*10b80*/  @!P2 LEA.HI R2, R2, R2, RZ, 0x1 ;  /* 0x000000020202a211 */ /* 0x000fe200078f08ff */
[----:B------:R2:W-:Y:S01]  /*10b90*/  @!P1 ST.E.64 [R10.64], R104 ;  /* 0x000000680a009985 */ /* 0x0005e2000c101b0a */
[----:B------:R-:W-:-:S02]  /*10ba0*/  ISETP.GE.AND P1, PT, R0, c[0x0][0x3c8], PT ;  /* 0x0000f20000007a0c */ /* 0x000fc40003f26270 */
[----:B---3--:R-:W-:Y:S02]  /*10bb0*/  @!P3 LOP3.LUT R15, R4, 0xfffffffe, RZ, 0xc0, !PT ;  /* 0xfffffffe040fb812 */ /* 0x008fe400078ec0ff */
[----:B------:R-:W-:Y:S02]  /*10bc0*/  IADD3 R4, R5, 0x60, RZ ;  /* 0x0000006005047810 */ /* 0x000fe40007ffe0ff */
[----:B------:R-:W-:Y:S01]  /*10bd0*/  @!P4 LOP3.LUT R9, R18, 0xfffffffe, RZ, 0xc0, !PT ;  /* 0xfffffffe1209c812 */ /* 0x000fe200078ec0ff */
[--C-:B------:R-:W-:Y:S01]  /*10be0*/  @!P3 IMAD.WIDE R14, R15, 0x4, R12.reuse ;  /* 0x000000040f0eb825 */ /* 0x100fe200078e020c */
[----:B------:R-:W-:Y:S02]  /*10bf0*/  ISETP.GE.AND P6, PT, R4, c[0x0][0x3c8], PT ;  /* 0x0000f20004007a0c */ /* 0x000fe40003fc6270 */
[----:B------:R-:W-:Y:S01]  /*10c00*/  IADD3 R18, R5, 0x68, RZ ;  /* 0x0000006805127810 */ /* 0x000fe20007ffe0ff */
[----:B----4-:R-:W-:Y:S01]  /*10c10*/  @!P4 IMAD.WIDE R16, R9, 0x4, R12 ;  /* 0x000000040910c825 */ /* 0x010fe200078e020c */
[----:B------:R-:W-:-:S02]  /*10c20*/  IADD3 R9, R5, 0x70, RZ ;  /* 0x0000007005097810 */ /* 0x000fc40007ffe0ff */
[----:B------:R-:W-:-:S04]  /*10c30*/  @!P1 LEA.HI R0, R0, R0, RZ, 0x1 ;  /* 0x0000000000009211 */ /* 0x000fc800078f08ff */
[----:B------:R-:W-:Y:S02]  /*10c40*/  @!P1 LOP3.LUT R21, R0, 0xfffffffe, RZ, 0xc0, !PT ;  /* 0xfffffffe00159812 */ /* 0x000fe400078ec0ff */
[C---:B------:R-:W-:Y:S02]  /*10c50*/  IADD3 R0, R5.reuse, 0x88, RZ ;  /* 0x0000008805007810 */ /* 0x040fe40007ffe0ff */
[----:B------:R-:W-:Y:S02]  /*10c60*/  @!P6 LEA.HI R4, R4, R4, RZ, 0x1 ;  /* 0x000000040404e211 */ /* 0x000fe400078f08ff */
[----:B-1----:R-:W-:Y:S02]  /*10c70*/  @!P2 LOP3.LUT R7, R2, 0xfffffffe, RZ, 0xc0, !PT ;  /* 0xfffffffe0207a812 */ /* 0x002fe400078ec0ff */
[----:B------:R-:W-:Y:S01]  /*10c80*/  IADD3 R2, R5, 0x78, RZ ;  /* 0x0000007805027810 */ /* 0x000fe20007ffe0ff */
[----:B--2---:R-:W-:Y:S01]  /*10c90*/  @!P5 IMAD.WIDE R10, R19, 0x4, R12 ;  /* 0x00000004130ad825 */ /* 0x004fe200078e020c */
[----:B------:R-:W-:-:S03]  /*10ca0*/  IADD3 R19, R5, 0x80, RZ ;  /* 0x0000008005137810 */ /* 0x000fc60007ffe0ff */
[----:B------:R-:W-:Y:S01]  /*10cb0*/  @!P2 IMAD.WIDE R6, R7, 0x4, R12 ;  /* 0x000000040706a825 */ /* 0x000fe200078e020c */
[----:B------:R1:W-:Y:S01]  /*10cc0*/  @!P5 ST.E.64 [R10.64], R100 ;  /* 0x000000640a00d985 */ /* 0x0003e2000c101b0a */
[----:B------:R-:W-:-:S03]  /*10cd0*/  ISETP.GE.AND P5, PT, R18, c[0x0][0x3c8], PT ;  /* 0x0000f20012007a0c */ /* 0x000fc60003fa6270 */
[----:B------:R2:W-:Y:S01]  /*10ce0*/  @!P4 ST.E.64 [R16.64], R36 ;  /* 0x000000241000c985 */ /* 0x0005e2000c101b0a */
[----:B------:R-:W-:-:S03]  /*10cf0*/  ISETP.GE.AND P4, PT, R9, c[0x0][0x3c8], PT ;  /* 0x0000f20009007a0c */ /* 0x000fc60003f86270 */
[----:B------:R3:W-:Y:S01]  /*10d00*/  @!P3 ST.E.64 [R14.64], R40 ;  /* 0x000000280e00b985 */ /* 0x0007e2000c101b0a */
[----:B------:R-:W-:-:S03]  /*10d10*/  ISETP.GE.AND P3, PT, R2, c[0x0][0x3c8], PT ;  /* 0x0000f20002007a0c */ /* 0x000fc60003f66270 */
[----:B------:R4:W-:Y:S01]  /*10d20*/  @!P2 ST.E.64 [R6.64], R44 ;  /* 0x0000002c0600a985 */ /* 0x0009e2000c101b0a */
[----:B------:R-:W-:Y:S02]  /*10d30*/  ISETP.GE.AND P2, PT, R19, c[0x0][0x3c8], PT ;  /* 0x0000f20013007a0c */ /* 0x000fe40003f46270 */
[----:B------:R-:W-:-:S03]  /*10d40*/  @!P5 LEA.HI R18, R18, R18, RZ, 0x1 ;  /* 0x000000121212d211 */ /* 0x000fc600078f08ff */
[----:B------:R-:W-:-:S04]  /*10d50*/  @!P4 LEA.HI R9, R9, R9, RZ, 0x1 ;  /* 0x000000090909c211 */ /* 0x000fc800078f08ff */
[----:B------:R-:W-:Y:S02]  /*10d60*/  @!P3 LEA.HI R2, R2, R2, RZ, 0x1 ;  /* 0x000000020202b211 */ /* 0x000fe400078f08ff */
[----:B------:R-:W-:Y:S02]  /*10d70*/  @!P4 LOP3.LUT R9, R9, 0xfffffffe, RZ, 0xc0, !PT ;  /* 0xfffffffe0909c812 */ /* 0x000fe400078ec0ff */
[----:B------:R-:W-:Y:S01]  /*10d80*/  @!P2 LEA.HI R19, R19, R19, RZ, 0x1 ;  /* 0x000000131313a211 */ /* 0x000fe200078f08ff */
[----:B-1----:R-:W-:-:S03]  /*10d90*/  @!P1 IMAD.WIDE R10, R21, 0x4, R12 ;  /* 0x00000004150a9825 */ /* 0x002fc600078e020c */
[----:B------:R-:W-:Y:S02]  /*10da0*/  @!P2 LOP3.LUT R19, R19, 0xfffffffe, RZ, 0xc0, !PT ;  /* 0xfffffffe1313a812 */ /* 0x000fe400078ec0ff */
[----:B------:R-:W-:Y:S01]  /*10db0*/  IADD3 R21, R5, 0xa0, RZ ;  /* 0x000000a005157810 */ /* 0x000fe20007ffe0ff */
[--C-:B--2---:R-:W-:Y:S01]  /*10dc0*/  @!P4 IMAD.WIDE R16, R9, 0x4, R12.reuse ;  /* 0x000000040910c825 */ /* 0x104fe200078e020c */
[----:B------:R1:W-:Y:S01]  /*10dd0*/  @!P1 ST.E.64 [R10.64], R48 ;  /* 0x000000300a009985 */ /* 0x0003e2000c101b0a */
[----:B------:R-:W-:Y:S02]  /*10de0*/  ISETP.GE.AND P1, PT, R0, c[0x0][0x3c8], PT ;  /* 0x0000f20000007a0c */ /* 0x000fe40003f26270 */
[----:B---3--:R-:W-:Y:S01]  /*10df0*/  @!P5 LOP3.LUT R15, R18, 0xfffffffe, RZ, 0xc0, !PT ;  /* 0xfffffffe120fd812 */ /* 0x008fe200078ec0ff */
[--C-:B------:R-:W-:Y:S01]  /*10e00*/  @!P2 IMAD.WIDE R18, R19, 0x4, R12.reuse ;  /* 0x000000041312a825 */ /* 0x100fe200078e020c */
[----:B------:R-:W-:Y:S02]  /*10e10*/  IADD3 R9, R5, 0xb0, RZ ;  /* 0x000000b005097810 */ /* 0x000fe40007ffe0ff */
[----:B----4-:R-:W-:Y:S01]  /*10e20*/  @!P6 LOP3.LUT R7, R4, 0xfffffffe, RZ, 0xc0, !PT ;  /* 0xfffffffe0407e812 */ /* 0x010fe200078ec0ff */
[----:B------:R-:W-:Y:S01]  /*10e30*/  @!P5 IMAD.WIDE R14, R15, 0x4, R12 ;  /* 0x000000040f0ed825 */ /* 0x000fe200078e020c */
[----:B------:R-:W-:-:S03]  /*10e40*/  IADD3 R4, R5, 0xb8, RZ ;  /* 0x000000b805047810 */ /* 0x000fc60007ffe0ff */
[----:B------:R-:W-:Y:S02]  /*10e50*/  @!P6 IMAD.WIDE R6, R7, 0x4, R12 ;  /* 0x000000040706e825 */ /* 0x000fe400078e020c */
[----:B------:R-:W-:-:S03]  /*10e60*/  @!P1 LEA.HI R0, R0, R0, RZ, 0x1 ;  /* 0x0000000000009211 */ /* 0x000fc600078f08ff */
[----:B------:R2:W-:Y:S04]  /*10e70*/  @!P6 ST.E.64 [R6.64], R52 ;  /* 0x000000340600e985 */ /* 0x0005e8000c101b0a */
[----:B------:R3:W-:Y:S04]  /*10e80*/  @!P5 ST.E.64 [R14.64], R56 ;  /* 0x000000380e00d985 */ /* 0x0007e8000c101b0a */
[----:B------:R-:W-:Y:S01]  /*10e90*/  @!P4 ST.E.64 [R16.64], R60 ;  /* 0x0000003c1000c985 */ /* 0x000fe2000c101b0a */
[----:B------:R-:W-:Y:S02]  /*10ea0*/  ISETP.GE.AND P4, PT, R21, c[0x0][0x3c8], PT ;  /* 0x0000f20015007a0c */ /* 0x000fe40003f86270 */
[----:B-1----:R-:W-:-:S02]  /*10eb0*/  @!P3 LOP3.LUT R11, R2, 0xfffffffe, RZ, 0xc0, !PT ;  /* 0xfffffffe020bb812 */ /* 0x002fc400078ec0ff */
[----:B------:R-:W-:-:S03]  /*10ec0*/  IADD3 R2, R5, 0x98, RZ ;  /* 0x0000009805027810 */ /* 0x000fc60007ffe0ff */
[----:B------:R-:W-:Y:S01]  /*10ed0*/  @!P3 IMAD.WIDE R10, R11, 0x4, R12 ;  /* 0x000000040b0ab825 */ /* 0x000fe200078e020c */
[----:B------:R-:W-:-:S04]  /*10ee0*/  ISETP.GE.AND P5, PT, R2, c[0x0][0x3c8], PT ;  /* 0x0000f20002007a0c */ /* 0x000fc80003fa6270 */
[----:B------:R1:W-:Y:S01]  /*10ef0*/  @!P3 ST.E.64 [R10.64], R64 ;  /* 0x000000400a00b985 */ /* 0x0003e2000c101b0a */
[----:B------:R-:W-:Y:S02]  /*10f00*/  ISETP.GE.AND P3, PT, R20, c[0x0][0x3c8], PT ;  /* 0x0000f20014007a0c */ /* 0x000fe40003f66270 */
[----:B------:R-:W-:Y:S01]  /*10f10*/  @!P4 LEA.HI R21, R21, R21, RZ, 0x1 ;  /* 0x000000151515c211 */ /* 0x000fe200078f08ff */
[----:B------:R4:W-:Y:S01]  /*10f20*/  @!P2 ST.E.64 [R18.64], R68 ;  /* 0x000000441200a985 */ /* 0x0009e2000c101b0a */
[----:B------:R-:W-:Y:S02]  /*10f30*/  ISETP.GE.AND P2, PT, R9, c[0x0][0x3c8], PT ;  /* 0x0000f20009007a0c */ /* 0x000fe40003f46270 */
[----:B--2---:R-:W-:Y:S02]  /*10f40*/  @!P1 LOP3.LUT R7, R0, 0xfffffffe, RZ, 0xc0, !PT ;  /* 0xfffffffe00079812 */ /* 0x004fe400078ec0ff */
[----:B------:R-:W-:Y:S02]  /*10f50*/  IADD3 R0, R5, 0x90, RZ ;  /* 0x0000009005007810 */ /* 0x000fe40007ffe0ff */
[----:B------:R-:W-:Y:S01]  /*10f60*/  @!P5 LEA.HI R2, R2, R2, RZ, 0x1 ;  /* 0x000000020202d211 */ /* 0x000fe200078f08ff */
[----:B------:R-:W-:Y:S01]  /*10f70*/  @!P1 IMAD.WIDE R6, R7, 0x4, R12 ;  /* 0x0000000407069825 */ /* 0x000fe200078e020c */
[----:B------:R-:W-:-:S02]  /*10f80*/  ISETP.GE.AND P6, PT, R0, c[0x0][0x3c8], PT ;  /* 0x0000f20000007a0c */ /* 0x000fc40003fc6270 */
[----:B------:R-:W-:Y:S02]  /*10f90*/  @!P3 LEA.HI R20, R20, R20, RZ, 0x1 ;  /* 0x000000141414b211 */ /* 0x000fe400078f08ff */
[----:B------:R2:W-:Y:S01]  /*10fa0*/  @!P1 ST.E.64 [R6.64], R72 ;  /* 0x0000004806009985 */ /* 0x0005e2000c101b0a */
[----:B------:R-:W-:Y:S02]  /*10fb0*/  ISETP.GE.AND P1, PT, R4, c[0x0][0x3c8], PT ;  /* 0x0000f20004007a0c */ /* 0x000fe40003f26270 */
[----:B------:R-:W-:Y:S02]  /*10fc0*/  @!P2 LEA.HI R9, R9, R9, RZ, 0x1 ;  /* 0x000000090909a211 */ /* 0x000fe400078f08ff */
[----:B------:R-:W-:Y:S02]  /*10fd0*/  @!P4 LOP3.LUT R21, R21, 0xfffffffe, RZ, 0xc0, !PT ;  /* 0xfffffffe1515c812 */ /* 0x000fe400078ec0ff */
[----:B---3--:R-:W-:Y:S02]  /*10fe0*/  @!P3 LOP3.LUT R15, R20, 0xfffffffe, RZ, 0xc0, !PT ;  /* 0xfffffffe140fb812 */ /* 0x008fe400078ec0ff */
[----:B------:R-:W-:-:S02]  /*10ff0*/  @!P6 LEA.HI R0, R0, R0, RZ, 0x1 ;  /* 0x000000000000e211 */ /* 0x000fc400078f08ff */
[----:B------:R-:W-:Y:S01]  /*11000*/  @!P2 LOP3.LUT R9, R9, 0xfffffffe, RZ, 0xc0, !PT ;  /* 0xfffffffe0909a812 */ /* 0x000fe200078ec0ff */
[--C-:B------:R-:W-:Y:S01]  /*11010*/  @!P3 IMAD.WIDE R14, R15, 0x4, R12.reuse ;  /* 0x000000040f0eb825 */ /* 0x100fe200078e020c */
[----:B-1----:R-:W-:Y:S02]  /*11020*/  @!P5 LOP3.LUT R11, R2, 0xfffffffe, RZ, 0xc0, !PT ;  /* 0xfffffffe020bd812 */ /* 0x002fe400078ec0ff */
[----:B------:R-:W-:Y:S01]  /*11030*/  @!P1 LEA.HI R4, R4, R4, RZ, 0x1 ;  /* 0x0000000404049211 */ /* 0x000fe200078f08ff */
[----:B----4-:R-:W-:-:S03]  /*11040*/  @!P4 IMAD.WIDE R18, R21, 0x4, R12 ;  /* 0x000000041512c825 */ /* 0x010fc600078e020c */
[----:B------:R-:W-:Y:S01]  /*11050*/  @!P1 LOP3.LUT R17, R4, 0xfffffffe, RZ, 0xc0, !PT ;  /* 0xfffffffe04119812 */ /* 0x000fe200078ec0ff */
[----:B------:R-:W-:-:S04]  /*11060*/  @!P5 IMAD.WIDE R10, R11, 0x4, R12 ;  /* 0x000000040b0ad825 */ /* 0x000fc800078e020c */
[----:B------:R-:W-:Y:S01]  /*11070*/  @!P2 IMAD.WIDE R20, R9, 0x4, R12 ;  /* 0x000000040914a825 */ /* 0x000fe200078e020c */
[----:B--2---:R-:W-:-:S05]  /*11080*/  @!P6 LOP3.LUT R7, R0, 0xfffffffe, RZ, 0xc0, !PT ;  /* 0xfffffffe0007e812 */ /* 0x004fca00078ec0ff */
        /* <DEDUP_REMOVED lines=8> */
.L_x_1612:
[----:B------:R-:W-:Y:S05]  /*11110*/  BSYNC B0 ;  /* 0x0000000000007941 */ /* 0x000fea0003800000 */
.L_x_1611:
[----:B-1-3--:R1:W2:Y:S04]  /*11120*/  SHFL.IDX PT, R7, R8, 0x1, 0x1c1f ;  /* 0x003c1f0008077f89 */ /* 0x00a2a800000e0000 */
[----:B------:R1:W3:Y:S01]  /*11130*/  SHFL.IDX PT, R6, R3, 0x1, 0x1c1f ;  /* 0x003c1f0003067f89 */ /* 0x0002e200000e0000 */
[----:B------:R-:W-:Y:S05]  /*11140*/  @P0 EXIT ;  /* 0x000000000000094d */ /* 0x000fea0003800000 */
[C---:B-1----:R-:W-:Y:S02]  /*11150*/  IADD3 R3, R5.reuse, 0x8, RZ ;  /* 0x0000000805037810 */ /* 0x042fe40007ffe0ff */
[----:B------:R-:W-:-:S02]  /*11160*/  ISETP.GE.AND P1, PT, R5, c[0x0][0x3c8], PT ;  /* 0x0000f20005007a0c */ /* 0x000fc40003f26270 */
[----:B------:R-:W-:Y:S02]  /*11170*/  ISETP.GE.AND P0, PT, R3, c[0x0][0x3c8], PT ;  /* 0x0000f20003007a0c */ /* 0x000fe40003f06270 */
[C---:B------:R-:W-:Y:S02]  /*11180*/  IADD3 R2, R5.reuse, 0x10, RZ ;  /* 0x0000001005027810 */ /* 0x040fe40007ffe0ff */
[C---:B------:R-:W-:Y:S02]  /*11190*/  IADD3 R0, R5.reuse, 0x18, RZ ;  /* 0x0000001805007810 */ /* 0x040fe40007ffe0ff */
[----:B------:R-:W-:Y:S02]  /*111a0*/  ISETP.GE.AND P6, PT, R2, c[0x0][0x3c8], PT ;  /* 0x0000f20002007a0c */ /* 0x000fe40003fc6270 */
[----:B------:R-:W-:Y:S02]  /*111b0*/  ISETP.GE.AND P5, PT, R0, c[0x0][0x3c8], PT ;  /* 0x0000f20000007a0c */ /* 0x000fe40003fa6270 */
[C---:B------:R-:W-:Y:S01]  /*111c0*/  IADD3 R10, R5.reuse, 0x20, RZ ;  /* 0x00000020050a7810 */ /* 0x040fe20007ffe0ff */
[C---:B--234-:R-:W-:Y:S01]  /*111d0*/  @!P1 IMAD.WIDE R12, R5.reuse, 0x4, R6 ;  /* 0x00000004050c9825 */ /* 0x05cfe200078e0206 */
[----:B------:R-:W-:-:S02]  /*111e0*/  IADD3 R9, R5, 0x28, RZ ;  /* 0x0000002805097810 */ /* 0x000fc40007ffe0ff */
[----:B------:R-:W-:Y:S02]  /*111f0*/  @!P0 LEA.HI R3, R3, R3, RZ, 0x1 ;  /* 0x0000000303038211 */ /* 0x000fe400078f08ff */
[----:B------:R-:W-:Y:S01]  /*11200*/  IADD3 R8, R5, 0x30, RZ ;  /* 0x0000003005087810 */ /* 0x000fe20007ffe0ff */
[----:B------:R1:W-:Y:S01]  /*11210*/  @!P1 ST.E.64 [R12.64], R130 ;  /* 0x000000820c009985 */ /* 0x0003e2000c101b0a */
[----:B------:R-:W-:Y:S02]  /*11220*/  @!P0 LOP3.LUT R3, R3, 0xfffffffe, RZ, 0xc0, !PT ;  /* 0xfffffffe03038812 */ /* 0x000fe400078ec0ff */
[----:B------:R-:W-:Y:S02]  /*11230*/  IADD3 R4, R5, 0x38, RZ ;  /* 0x0000003805047810 */ /* 0x000fe40007ffe0ff */
[----:B------:R-:W-:Y:S01]  /*11240*/  ISETP.GE.AND P4, PT, R10, c[0x0][0x3c8], PT ;  /* 0x0000f2000a007a0c */ /* 0x000fe20003f86270 */
[----:B------:R-:W-:Y:S01]  /*11250*/  @!P0 IMAD.WIDE R14, R3, 0x4, R6 ;  /* 0x00000004030e8825 */ /* 0x000fe200078e0206 */
        /* <DEDUP_REMOVED lines=8> */
[----:B------:R-:W-:Y:S02]  /*112e0*/  @!P6 LOP3.LUT R11, R2, 0xfffffffe, RZ, 0xc0, !PT ;  /* 0xfffffffe020be812 */ /* 0x000fe400078ec0ff */
[----:B------:R-:W-:Y:S02]  /*112f0*/  @!P4 LEA.HI R10, R10, R10, RZ, 0x1 ;  /* 0x0000000a0a0ac211 */ /* 0x000fe400078f08ff */
[----:B------:R-:W-:Y:S02]  /*11300*/  @!P3 LEA.HI R9, R9, R9, RZ, 0x1 ;  /* 0x000000090909b211 */ /* 0x000fe400078f08ff */
[----:B------:R-:W-:Y:S02]  /*11310*/  IADD3 R2, R5, 0x48, RZ ;  /* 0x0000004805027810 */ /* 0x000fe40007ffe0ff */
[----:B-1----:R-:W-:Y:S02]  /*11320*/  @!P5 LOP3.LUT R13, R0, 0xfffffffe, RZ, 0xc0, !PT ;  /* 0xfffffffe000dd812 */ /* 0x002fe400078ec0ff */
[----:B------:R-:W-:-:S02]  /*11330*/  @!P2 LEA.HI R8, R8, R8, RZ, 0x1 ;  /* 0x000000080808a211 */ /* 0x000fc400078f08ff */
[----:B------:R-:W-:Y:S01]  /*11340*/  IADD3 R0, R5, 0x50, RZ ;  /* 0x0000005005007810 */ /* 0x000fe20007ffe0ff */
[--C-:B------:R-:W-:Y:S01]  /*11350*/  @!P5 IMAD.WIDE R12, R13, 0x4, R6.reuse ;  /* 0x000000040d0cd825 */ /* 0x100fe200078e0206 */
[----:B------:R-:W-:Y:S02]  /*11360*/  @!P1 LEA.HI R4, R4, R4, RZ, 0x1 ;  /* 0x0000000404049211 */ /* 0x000fe400078f08ff */
[----:B------:R-:W-:Y:S02]  /*11370*/  @!P0 LEA.HI R3, R3, R3, RZ, 0x1 ;  /* 0x0000000303038211 */ /* 0x000fe400078f08ff */
[----:B------:R-:W-:Y:S01]  /*11380*/  @!P3 LOP3.LUT R9, R9, 0xfffffffe, RZ, 0xc0, !PT ;  /* 0xfffffffe0909b812 */ /* 0x000fe200078ec0ff */
[----:B--2---:R-:W-:Y:S01]  /*11390*/  @!P6 IMAD.WIDE R14, R11, 0x4, R6 ;  /* 0x000000040b0ee825 */ /* 0x004fe200078e0206 */
[----:B------:R-:W-:Y:S02]  /*113a0*/  @!P4 LOP3.LUT R11, R10, 0xfffffffe, RZ, 0xc0, !PT ;  /* 0xfffffffe0a0bc812 */ /* 0x000fe400078ec0ff */
[----:B------:R-:W-:-:S02]  /*113b0*/  @!P0 LOP3.LUT R3, R3, 0xfffffffe, RZ, 0xc0, !PT ;  /* 0xfffffffe03038812 */ /* 0x000fc400078ec0ff */
[----:B------:R1:W-:Y:S01]  /*113c0*/  @!P6 ST.E.64 [R14.64], R122 ;  /* 0x0000007a0e00e985 */ /* 0x0003e2000c101b0a */
[----:B------:R-:W-:Y:S01]  /*113d0*/  ISETP.GE.AND P6, PT, R2, c[0x0][0x3c8], PT ;  /* 0x0000f20002007a0c */ /* 0x000fe20003fc6270 */
[--C-:B------:R-:W-:Y:S01]  /*113e0*/  @!P4 IMAD.WIDE R10, R11, 0x4, R6.reuse ;  /* 0x000000040b0ac825 */ /* 0x100fe200078e0206 */
[----:B------:R-:W-:Y:S01]  /*113f0*/  IADD3 R20, R5, 0x58, RZ ;  /* 0x0000005805147810 */ /* 0x000fe20007ffe0ff */
[----:B------:R2:W-:Y:S01]  /*11400*/  @!P5 ST.E.64 [R12.64], R118 ;  /* 0x000000760c00d985 */ /* 0x0005e2000c101b0a */
[----:B------:R-:W-:Y:S01]  /*11410*/  ISETP.GE.AND P5, PT, R0, c[0x0][0x3c8], PT ;  /* 0x0000f20000007a0c */ /* 0x000fe20003fa6270 */
[----:B------:R-:W-:Y:S01]  /*11420*/  @!P0 IMAD.WIDE R16, R3, 0x4, R6 ;  /* 0x0000000403108825 */ /* 0x000fe200078e0206 */
[C---:B------:R-:W-:Y:S01]  /*11430*/  IADD3 R19, R5.reuse, 0x60, RZ ;  /* 0x0000006005137810 */ /* 0x040fe20007ffe0ff */
[----:B------:R3:W-:Y:S01]  /*11440*/  @!P4 ST.E.64 [R10.64], R114 ;  /* 0x000000720a00c985 */ /* 0x0007e2000c101b0a */
[C---:B------:R-:W-:Y:S02]  /*11450*/  IADD3 R18, R5.reuse, 0x68, RZ ;  /* 0x0000006805127810 */ /* 0x040fe40007ffe0ff */
[----:B------:R-:W-:-:S02]  /*11460*/  IADD3 R3, R5, 0x78, RZ ;  /* 0x0000007805037810 */ /* 0x000fc40007ffe0ff */
[----:B------:R-:W-:Y:S02]  /*11470*/  ISETP.GE.AND P4, PT, R20, c[0x0][0x3c8], PT ;  /* 0x0000f20014007a0c */ /* 0x000fe40003f86270 */
[----:B------:R-:W-:-:S03]  /*11480*/  @!P6 LEA.HI R2, R2, R2, RZ, 0x1 ;  /* 0x000000020202e211 */ /* 0x000fc600078f08ff */
[----:B------:R-:W-:-:S08]  /*11490*/  @!P5 LEA.HI R0, R0, R0, RZ, 0x1 ;  /* 0x000000000000d211 */ /* 0x000fd000078f08ff */
[----:B------:R-:W-:Y:S02]  /*114a0*/  @!P4 LEA.HI R20, R20, R20, RZ, 0x1 ;  /* 0x000000141414c211 */ /* 0x000fe400078f08ff */
[----:B-1----:R-:W-:Y:S01]  /*114b0*/  @!P2 LOP3.LUT R15, R8, 0xfffffffe, RZ, 0xc0, !PT ;  /* 0xfffffffe080fa812 */ /* 0x002fe200078ec0ff */
[----:B------:R-:W-:Y:S01]  /*114c0*/  @!P3 IMAD.WIDE R8, R9, 0x4, R6 ;  /* 0x000000040908b825 */ /* 0x000fe200078e0206 */
[----:B--2---:R-:W-:-:S03]  /*114d0*/  @!P1 LOP3.LUT R13, R4, 0xfffffffe, RZ, 0xc0, !PT ;  /* 0xfffffffe040d9812 */ /* 0x004fc600078ec0ff */
[--C-:B------:R-:W-:Y:S01]  /*114e0*/  @!P2 IMAD.WIDE R14, R15, 0x4, R6.reuse ;  /* 0x000000040f0ea825 */ /* 0x100fe200078e0206 */
[----:B------:R-:W-:Y:S01]  /*114f0*/  IADD3 R4, R5, 0x70, RZ ;  /* 0x0000007005047810 */ /* 0x000fe20007ffe0ff */
[----:B------:R1:W-:Y:S01]  /*11500*/  @!P3 ST.E.64 [R8.64], R110 ;  /* 0x0000006e0800b985 */ /* 0x0003e2000c101b0a */
[----:B------:R-:W-:Y:S01]  /*11510*/  ISETP.GE.AND P3, PT, R19, c[0x0][0x3c8], PT ;  /* 0x0000f20013007a0c */ /* 0x000fe20003f66270 */
[--C-:B------:R-:W-:Y:S01]  /*11520*/  @!P1 IMAD.WIDE R12, R13, 0x4, R6.reuse ;  /* 0x000000040d0c9825 */ /* 0x100fe200078e0206 */
[----:B---3--:R-:W-:Y:S01]  /*11530*/  @!P5 LOP3.LUT R11, R0, 0xfffffffe, RZ, 0xc0, !PT ;  /* 0xfffffffe000bd812 */ /* 0x008fe200078ec0ff */
[----:B------:R-:W-:Y:S01]  /*11540*/  @!P2 ST.E.64 [R14.64], R106 ;  /* 0x0000006a0e00a985 */ /* 0x000fe2000c101b0a */
[----:B------:R-:W-:Y:S02]  /*11550*/  ISETP.GE.AND P2, PT, R18, c[0x0][0x3c8], PT ;  /* 0x0000f20012007a0c */ /* 0x000fe40003f46270 */
[----:B------:R-:W-:Y:S01]  /*11560*/  IADD3 R0, R5, 0x88, RZ ;  /* 0x0000008805007810 */ /* 0x000fe20007ffe0ff */
[----:B------:R2:W-:Y:S01]  /*11570*/  @!P1 ST.E.64 [R12.64], R102 ;  /* 0x000000660c009985 */ /* 0x0005e2000c101b0a */
[----:B------:R-:W-:Y:S01]  /*11580*/  ISETP.GE.AND P1, PT, R4, c[0x0][0x3c8], PT ;  /* 0x0000f20004007a0c */ /* 0x000fe20003f26270 */
[----:B------:R-:W-:-:S02]  /*11590*/  @!P5 IMAD.WIDE R10, R11, 0x4, R6 ;  /* 0x000000040b0ad825 */ /* 0x000fc400078e0206 */
[----:B------:R3:W-:Y:S01]  /*115a0*/  @!P0 ST.E.64 [R16.64], R38 ;  /* 0x0000002610008985 */ /* 0x0007e2000c101b0a */
[----:B------:R-:W-:Y:S02]  /*115b0*/  ISETP.GE.AND P0, PT, R3, c[0x0][0x3c8], PT ;  /* 0x0000f20003007a0c */ /* 0x000fe40003f06270 */
[----:B------:R-:W-:-:S03]  /*115c0*/  @!P3 LEA.HI R19, R19, R19, RZ, 0x1 ;  /* 0x000000131313b211 */ /* 0x000fc600078f08ff */
[----:B------:R-:W-:Y:S02]  /*115d0*/  @!P2 LEA.HI R18, R18, R18, RZ, 0x1 ;  /* 0x000000121212a211 */ /* 0x000fe400078f08ff */
[----:B------:R-:W-:Y:S02]  /*115e0*/  @!P3 LOP3.LUT R19, R19, 0xfffffffe, RZ, 0xc0, !PT ;  /* 0xfffffffe1313b812 */ /* 0x000fe400078ec0ff */
[----:B------:R-:W-:-:S04]  /*115f0*/  @!P1 LEA.HI R4, R4, R4, RZ, 0x1 ;  /* 0x0000000404049211 */ /* 0x000fc800078f08ff */
[----:B------:R-:W-:Y:S02]  /*11600*/  @!P0 LEA.HI R3, R3, R3, RZ, 0x1 ;  /* 0x0000000303038211 */ /* 0x000fe400078f08ff */
[----:B-1----:R-:W-:Y:S02]  /*11610*/  @!P6 LOP3.LUT R9, R2, 0xfffffffe, RZ, 0xc0, !PT ;  /* 0xfffffffe0209e812 */ /* 0x002fe400078ec0ff */
[----:B------:R-:W-:Y:S02]  /*11620*/  IADD3 R2, R5, 0x80, RZ ;  /* 0x0000008005027810 */ /* 0x000fe40007ffe0ff */
[----:B------:R-:W-:Y:S01]  /*11630*/  @!P0 LOP3.LUT R3, R3, 0xfffffffe, RZ, 0xc0, !PT ;  /* 0xfffffffe03038812 */ /* 0x000fe200078ec0ff */
[----:B------:R-:W-:Y:S01]  /*11640*/  @!P6 IMAD.WIDE R8, R9, 0x4, R6 ;  /* 0x000000040908e825 */ /* 0x000fe200078e0206 */
[----:B--2---:R-:W-:-:S03]  /*11650*/  @!P4 LOP3.LUT R13, R20, 0xfffffffe, RZ, 0xc0, !PT ;  /* 0xfffffffe140dc812 */ /* 0x004fc600078ec0ff */
[--C-:B------:R-:W-:Y:S01]  /*11660*/  @!P3 IMAD.WIDE R14, R19, 0x4, R6.reuse ;  /* 0x00000004130eb825 */ /* 0x100fe200078e0206 */
[----:B------:R1:W-:Y:S01]  /*11670*/  @!P6 ST.E.64 [R8.64], R42 ;  /* 0x0000002a0800e985 */ /* 0x0003e2000c101b0a */
[----:B------:R-:W-:Y:S02]  /*11680*/  ISETP.GE.AND P6, PT, R2, c[0x0][0x3c8], PT ;  /* 0x0000f20002007a0c */ /* 0x000fe40003fc6270 */
[--C-:B------:R-:W-:Y:S01]  /*11690*/  @!P4 IMAD.WIDE R12, R13, 0x4, R6.reuse ;  /* 0x000000040d0cc825 */ /* 0x100fe200078e0206 */
[----:B------:R2:W-:Y:S01]  /*116a0*/  @!P5 ST.E.64 [R10.64], R46 ;  /* 0x0000002e0a00d985 */ /* 0x0005e2000c101b0a */
[----:B------:R-:W-:Y:S02]  /*116b0*/  ISETP.GE.AND P5, PT, R0, c[0x0][0x3c8], PT ;  /* 0x0000f20000007a0c */ /* 0x000fe40003fa6270 */
[----:B------:R-:W-:Y:S01]  /*116c0*/  IADD3 R20, R5, 0x90, RZ ;  /* 0x0000009005147810 */ /* 0x000fe20007ffe0ff */
[----:B---3--:R-:W-:Y:S01]  /*116d0*/  @!P0 IMAD.WIDE R16, R3, 0x4, R6 ;  /* 0x0000000403108825 */ /* 0x008fe200078e0206 */
[C---:B------:R-:W-:Y:S01]  /*116e0*/  IADD3 R19, R5.reuse, 0x98, RZ ;  /* 0x0000009805137810 */ /* 0x040fe20007ffe0ff */
[----:B------:R3:W-:Y:S01]  /*116f0*/  @!P4 ST.E.64 [R12.64], R50 ;  /* 0x000000320c00c985 */ /* 0x0007e2000c101b0a */
[----:B------:R-:W-:-:S02]  /*11700*/  IADD3 R3, R5, 0xb0, RZ ;  /* 0x000000b005037810 */ /* 0x000fc40007ffe0ff */
[----:B------:R-:W-:Y:S01]  /*11710*/  ISETP.GE.AND P4, PT, R20, c[0x0][0x3c8], PT ;  /* 0x0000f20014007a0c */ /* 0x000fe20003f86270 */
[----:B------:R4:W-:Y:S01]  /*11720*/  @!P3 ST.E.64 [R14.64], R54 ;  /* 0x000000360e00b985 */ /* 0x0009e2000c101b0a */
[----:B------:R-:W-:Y:S02]  /*11730*/  ISETP.GE.AND P3, PT, R19, c[0x0][0x3c8], PT ;  /* 0x0000f20013007a0c */ /* 0x000fe40003f66270 */
[----:B------:R-:W-:Y:S02]  /*11740*/  @!P6 LEA.HI R2, R2, R2, RZ, 0x1 ;  /* 0x000000020202e211 */ /* 0x000fe400078f08ff */
[----:B------:R-:W-:-:S07]  /*11750*/  @!P5 LEA.HI R0, R0, R0, RZ, 0x1 ;  /* 0x000000000000d211 */ /* 0x000fce00078f08ff */
[----:B------:R-:W-:Y:S02]  /*11760*/  @!P4 LEA.HI R20, R20, R20, RZ, 0x1 ;  /* 0x000000141414c211 */ /* 0x000fe400078f08ff */
[----:B------:R-:W-:Y:S02]  /*11770*/  @!P3 LEA.HI R19, R19, R19, RZ, 0x1 ;  /* 0x000000131313b211 */ /* 0x000fe400078f08ff */
[----:B-1----:R-:W-:Y:S02]  /*11780*/  @!P2 LOP3.LUT R9, R18, 0xfffffffe, RZ, 0xc0, !PT ;  /* 0xfffffffe1209a812 */ /* 0x002fe400078ec0ff */
[----:B------:R-:W-:Y:S02]  /*11790*/  IADD3 R18, R5, 0xa0, RZ ;  /* 0x000000a005127810 */ /* 0x000fe40007ffe0ff */
[----:B--2---:R-:W-:Y:S01]  /*117a0*/  @!P1 LOP3.LUT R11, R4, 0xfffffffe, RZ, 0xc0, !PT ;  /* 0xfffffffe040b9812 */ /* 0x004fe200078ec0ff */
[----:B------:R-:W-:Y:S01]  /*117b0*/  @!P2 IMAD.WIDE R8, R9, 0x4, R6 ;  /* 0x000000040908a825 */ /* 0x000fe200078e0206 */
[----:B------:R-:W-:-:S02]  /*117c0*/  IADD3 R4, R5, 0xa8, RZ ;  /* 0x000000a805047810 */ /* 0x000fc40007ffe0ff */
[----:B------:R-:W-:Y:S01]  /*117d0*/  @!P3 LOP3.LUT R19, R19, 0xfffffffe, RZ, 0xc0, !PT ;  /* 0xfffffffe1313b812 */ /* 0x000fe200078ec0ff */
[----:B------:R-:W-:Y:S01]  /*117e0*/  @!P1 IMAD.WIDE R10, R11, 0x4, R6 ;  /* 0x000000040b0a9825 */ /* 0x000fe200078e0206 */
[----:B------:R1:W-:Y:S01]  /*117f0*/  @!P2 ST.E.64 [R8.64], R58 ;  /* 0x0000003a0800a985 */ /* 0x0003e2000c101b0a */
[----:B------:R-:W-:Y:S02]  /*11800*/  ISETP.GE.AND P2, PT, R18, c[0x0][0x3c8], PT ;  /* 0x0000f20012007a0c */ /* 0x000fe40003f46270 */
[----:B---3--:R-:W-:Y:S01]  /*11810*/  @!P4 LOP3.LUT R13, R20, 0xfffffffe, RZ, 0xc0, !PT ;  /* 0xfffffffe140dc812 */ /* 0x008fe200078ec0ff */
        /* <DEDUP_REMOVED lines=34> */
.L_x_1610:
        /* <DEDUP_REMOVED lines=50> */
.L_x_1613:
        /* <DEDUP_REMOVED lines=10> */
.L_x_2498:


//--------------------- .text._ZN7cutlass13device_kernelIN5flash19enable_sm80_to_sm89INS1_16FlashAttnFwdSm80INS1_25CollectiveMainloopFwdSm80ILi8ELi2ELb0EN4cute5tupleIJNS5_1CILi128EEENS7_ILi64EEENS7_ILi192EEEEEELi192ENS_6half_tEfNS_4arch4Sm80ELb0ELb1ELb1ELb1ELb0ELb0ELb1ELb1EEENS1_21CollectiveEpilogueFwdINS6_IJS8_SA_S9_EEENS6_IJNS7_ILi1EEESI_SI_EEESC_SE_Li256ELb1ELb1ELb1ELb0EEENS1_36VarlenDynamicPersistentTileSchedulerILi128ELi64ELi256ELi256ELb1ELb1ELb0ELb1ELb0ELb1EEEEEEEEEvNT_6ParamsE --------------------------
	.section	.text._ZN7cutlass13device_kernelIN5flash19enable_sm80_to_sm89INS1_16FlashAttnFwdSm80INS1_25CollectiveMainloopFwdSm80ILi8ELi2ELb0EN4cute5tupleIJNS5_1CILi128EEENS7_ILi64EEENS7_ILi192EEEEEELi192ENS_6half_tEfNS_4arch4Sm80ELb0ELb1ELb1ELb1ELb0ELb0ELb1ELb1EEENS1_21CollectiveEpilogueFwdINS6_IJS8_SA_S9_EEENS6_IJNS7_ILi1EEESI_SI_EEESC_SE_Li256ELb1ELb1ELb1ELb0EEENS1_36VarlenDynamicPersistentTileSchedulerILi128ELi64ELi256ELi256ELb1ELb1ELb0ELb1ELb0ELb1EEEEEEEEEvNT_6ParamsE,"ax",@progbits
	.sectioninfo	@"SHI_REGISTERS=255"
	.align	128
.text._ZN7cutlass13device_kernelIN5flash19enable_sm80_to_sm89INS1_16FlashAttnFwdSm80INS1_25CollectiveMainloopFwdSm80ILi8ELi2ELb0EN4cute5tupleIJNS5_1CILi128EEENS7_ILi64EEENS7_ILi192EEEEEELi192ENS_6half_tEfNS_4arch4Sm80ELb0ELb1ELb1ELb1ELb0ELb0ELb1ELb1EEENS1_21CollectiveEpilogueFwdINS6_IJS8_SA_S9_EEENS6_IJNS7_ILi1EEESI_SI_EEESC_SE_Li256ELb1ELb1ELb1ELb0EEENS1_36VarlenDynamicPersistentTileSchedulerILi128ELi64ELi256ELi256ELb1ELb1ELb0ELb1ELb0ELb1EEEEEEEEEvNT_6ParamsE:
        .type           _ZN7cutlass13device_kernelIN5flash19enable_sm80_to_sm89INS1_16FlashAttnFwdSm80INS1_25CollectiveMainloopFwdSm80ILi8ELi2ELb0EN4cute5tupleIJNS5_1CILi128EEENS7_ILi64EEENS7_ILi192EEEEEELi192ENS_6half_tEfNS_4arch4Sm80ELb0ELb1ELb1ELb1ELb0ELb0ELb1ELb1EEENS1_21CollectiveEpilogueFwdINS6_IJS8_SA_S9_EEENS6_IJNS7_ILi1EEESI_SI_EEESC_SE_Li256ELb1ELb1ELb1ELb0EEENS1_36VarlenDynamicPersistentTileSchedulerILi128ELi64ELi256ELi256ELb1ELb1ELb0ELb1ELb0ELb1EEEEEEEEEvNT_6ParamsE,@function
        .size           _ZN7cutlass13device_kernelIN5flash19enable_sm80_to_sm89INS1_16FlashAttnFwdSm80INS1_25CollectiveMainloopFwdSm80ILi8ELi2ELb0EN4cute5tupleIJNS5_1CILi128EEENS7_ILi64EEENS7_ILi192EEEEEELi192ENS_6half_tEfNS_4arch4Sm80ELb0ELb1ELb1ELb1ELb0ELb0ELb1ELb1EEENS1_21CollectiveEpilogueFwdINS6_IJS8_SA_S9_EEENS6_IJNS7_ILi1EEESI_SI_EEESC_SE_Li256ELb1ELb1ELb1ELb0EEENS1_36VarlenDynamicPersistentTileSchedulerILi128ELi64ELi256ELi256ELb1ELb1ELb0ELb1ELb0ELb1EEEEEEEEEvNT_6ParamsE,(.L_x_2499 - _ZN7cutlass13device_kernelIN5flash19enable_sm80_to_sm89INS1_16FlashAttnFwdSm80INS1_25CollectiveMainloopFwdSm80ILi8ELi2ELb0EN4cute5tupleIJNS5_1CILi128EEENS7_ILi64EEENS7_ILi192EEEEEELi192ENS_6half_tEfNS_4arch4Sm80ELb0ELb1ELb1ELb1ELb0ELb0ELb1ELb1EEENS1_21CollectiveEpilogueFwdINS6_IJS8_SA_S9_EEENS6_IJNS7_ILi1EEESI_SI_EEESC_SE_Li256ELb1ELb1ELb1ELb0EEENS1_36VarlenDynamicPersistentTileSchedulerILi128ELi64ELi256ELi256ELb1ELb1ELb0ELb1ELb0ELb1EEEEEEEEEvNT_6ParamsE)
        .other          _ZN7cutlass13device_kernelIN5flash19enable_sm80_to_sm89INS1_16FlashAttnFwdSm80INS1_25CollectiveMainloopFwdSm80ILi8ELi2ELb0EN4cute5tupleIJNS5_1CILi128EEENS7_ILi64EEENS7_ILi192EEEEEELi192ENS_6half_tEfNS_4arch4Sm80ELb0ELb1ELb1ELb1ELb0ELb0ELb1ELb1EEENS1_21CollectiveEpilogueFwdINS6_IJS8_SA_S9_EEENS6_IJNS7_ILi1EEESI_SI_EEESC_SE_Li256ELb1ELb1ELb1ELb0EEENS1_36VarlenDynamicPersistentTileSchedulerILi128ELi64ELi256ELi256ELb1ELb1ELb0ELb1ELb0ELb1EEEEEEEEEvNT_6ParamsE,@"STO_CUDA_ENTRY STV_DEFAULT"
_ZN7cutlass13device_kernelIN5flash19enable_sm80_to_sm89INS1_16FlashAttnFwdSm80INS1_25CollectiveMainloopFwdSm80ILi8ELi2ELb0EN4cute5tupleIJNS5_1CILi128EEENS7_ILi64EEENS7_ILi192EEEEEELi192ENS_6half_tEfNS_4arch4Sm80ELb0ELb1ELb1ELb1ELb0ELb0ELb1ELb1EEENS1_21CollectiveEpilogueFwdINS6_IJS8_SA_S9_EEENS6_IJNS7_ILi1EEESI_SI_EEESC_SE_Li256ELb1ELb1ELb1ELb0EEENS1_36VarlenDynamicPersistentTileSchedulerILi128ELi64ELi256ELi256ELb1ELb1ELb0ELb1ELb0ELb1EEEEEEEEEvNT_6ParamsE:
        /* <DEDUP_REMOVED lines=52> */
.L_x_1619:
        /* <DEDUP_REMOVED lines=16> */
.L_x_1762:
        /* <DEDUP_REMOVED lines=16> */
.L_x_1763:
[----:B---3--:R-:W-:-:S05]  /*0540*/  IMAD R0, R0, c[0x0][0x538], RZ ;  /* 0x00014e0000007a24 */ /* 0x008fca00078e02ff */
[----:B------:R-:W-:-:S04]  /*0550*/  IADD3 R6, R0, R6, RZ ;  /* 0x0000000600067210 */ /* 0x000fc80007ffe0ff */
[----:B------:R-:W-:-:S13]  /*0560*/  ISETP.GT.AND P0, PT, R6, UR4, PT ;  /* 0x0000000406007c0c */ /* 0x000fda000bf04270 */
[----:B-12---:R-:W-:Y:S05]  /*0570*/  @!P0 BRA `(.L_x_1619) ;  /* 0xfffffdc000008947 */ /* 0x006fea000383ffff */
.L_x_1615:
[----:B------:R-:W-:-:S05]  /*0580*/  IADD3 R11, -R0, R6, RZ ;  /* 0x00000006000b7210 */ /* 0x000fca0007ffe1ff */
[----:B------:R-:W-:-:S05]  /*0590*/  IMAD R0, R4, c[0x0][0x538], R11 ;  /* 0x00014e0004007a24 */ /* 0x000fca00078e020b */
[----:B------:R-:W-:Y:S01]  /*05a0*/  ISETP.GT.AND P0, PT, R0, UR4, PT ;  /* 0x0000000400007c0c */ /* 0x000fe2000bf04270 */
[----:B------:R-:W-:-:S12]  /*05b0*/  BRA.DIV ~URZ, `(.L_x_1620) ;  /* 0x00014b727f007947 */ /* 0x000fd8000b800000 */
[----:B------:R-:W-:-:S04]  /*05c0*/  VOTE.ANY R10, PT, !P0 ;  /* 0x00000000000a7806 */ /* 0x000fc800040e0100 */
.L_x_1764:
[----:B------:R-:W1:Y:S02]  /*05d0*/  POPC R6, R10 ;  /* 0x0000000a00067309 */ /* 0x000e640000000000 */
[----:B-12---:R-:W-:Y:S01]  /*05e0*/  IADD3 R231, R6, R7, RZ ;  /* 0x0000000706e77210 */ /* 0x006fe20007ffe0ff */
[----:B------:R-:W-:Y:S05]  /*05f0*/  BRA.DIV ~URZ, `(.L_x_1621) ;  /* 0x00014b827f007947 */ /* 0x000fea000b800000 */
[----:B------:R1:W2:Y:S01]  /*0600*/  SHFL.IDX PT, R229, R9, R6, 0x1f ;  /* 0x00001f0609e57589 */ /* 0x0002a200000e0000 */
[----:B------:R-:W-:-:S03]  /*0610*/  MOV R7, RZ ;  /* 0x000000ff00077202 */ /* 0x000fc60000000f00 */
[----:B------:R1:W3:Y:S04]  /*0620*/  SHFL.IDX PT, R9, R8, R6, 0x1f ;  /* 0x00001f0608097589 */ /* 0x0002e800000e0000 */
.L_x_1765:
[----:B------:R-:W-:Y:S01]  /*0630*/  ISETP.NE.AND P0, PT, R10, RZ, PT ;  /* 0x000000ff0a00720c */ /* 0x000fe20003f05270 */
[----:B------:R-:W-:-:S12]  /*0640*/  BSSY B0, `(.L_x_1622) ;  /* 0x0000005000007945 */ /* 0x000fd80003800000 */
[----:B------:R-:W-:Y:S05]  /*0650*/  @!P0 BRA `(.L_x_1623) ;  /* 0x0000003000008947 */ /* 0x000fea0003800000 */
[----:B------:R-:W-:Y:S01]  /*0660*/  IADD3 R3, R6, -0x1, RZ ;  /* 0xffffffff06037810 */ /* 0x000fe20007ffe0ff */
[----:B------:R-:W-:Y:S05]  /*0670*/  BRA.DIV ~URZ, `(.L_x_1624) ;  /* 0x00014be27f007947 */ /* 0x000fea000b800000 */
[----:B------:R4:W1:Y:S02]  /*0680*/  SHFL.IDX PT, R7, R4, R3, 0x1f ;  /* 0x00001f0304077589 */ /* 0x00086400000e0000 */
.L_x_1623:
[----:B------:R-:W-:Y:S05]  /*0690*/  BSYNC B0 ;  /* 0x0000000000007941 */ /* 0x000fea0003800000 */
.L_x_1622:
        /* <DEDUP_REMOVED lines=67> */
.L_x_1626:
        /* <DEDUP_REMOVED lines=68> */
.L_x_1627:
[----:B------:R-:W-:Y:S05]  /*0f10*/  BSYNC B0 ;  /* 0x0000000000007941 */ /* 0x000fea0003800000 */
.L_x_1625:
[----:B------:R-:W-:-:S04]  /*0f20*/  LOP3.LUT R0, RZ, R0, RZ, 0x33, !PT ;  /* 0x00000000ff007212 */ /* 0x000fc800078e33ff */
[----:B------:R-:W-:Y:S01]  /*0f30*/  IADD3 R229, R0, R229, RZ ;  /* 0x000000e500e57210 */ /* 0x000fe20007ffe0ff */
[----:B------:R-:W-:Y:S05]  /*0f40*/  BRA `(.L_x_1628) ;  /* 0x0000004000007947 */ /* 0x000fea0003800000 */
.L_x_1616:
[----:B--2---:R-:W-:Y:S01]  /*0f50*/  IMAD.MOV.U32 R229, RZ, RZ, RZ ;  /* 0x000000ffffe57224 */ /* 0x004fe200078e00ff */
[----:B------:R-:W-:Y:S01]  /*0f60*/  MOV R230, RZ ;  /* 0x000000ff00e67202 */ /* 0x000fe20000000f00 */
[----:B------:R-:W-:Y:S01]  /*0f70*/  IMAD.U32 R228, RZ, RZ, UR4 ;  /* 0x00000004ffe47e24 */ /* 0x000fe2000f8e00ff */
[----:B------:R-:W-:Y:S02]  /*0f80*/  MOV R231, c[0x0][0x53c] ;  /* 0x00014f0000e77a02 */ /* 0x000fe40000000f00 */
.L_x_1628:
[----:B------:R-:W-:Y:S01]  /*0f90*/  ISETP.NE.AND P0, PT, R12, RZ, PT ;  /* 0x000000ff0c00720c */ /* 0x000fe20003f05270 */
[----:B------:R-:W-:-:S12]  /*0fa0*/  WARPSYNC 0xffffffff ;  /* 0xffffffff00007948 */ /* 0x000fd80003800000 */
[----:B------:R1:W-:Y:S04]  /*0fb0*/  @!P0 STS.128 [0x24100], R228 ;  /* 0x024100e4ff008388 */ /* 0x0003e80000000c00 */
[----:B------:R-:W-:Y:S06]  /*0fc0*/  BAR.ARV 0x5, 0x100 ;  /* 0x0144000000007b1d */ /* 0x000fec0000002000 */
.L_x_1614:
[----:B-12---:R-:W-:-:S13]  /*0fd0*/  ISETP.GE.AND P0, PT, R231, c[0x0][0x53c], PT ;  /* 0x00014f00e7007a0c */ /* 0x006fda0003f06270 */
[----:B------:R-:W-:Y:S05]  /*0fe0*/  @P0 EXIT ;  /* 0x000000000000094d */ /* 0x000fea0003800000 */
[----:B------:R-:W1:Y:S02]  /*0ff0*/  S2R R14, SR_TID.X ;  /* 0x00000000000e7919 */ /* 0x000e640000002100 */
[----:B-1----:R-:W-:-:S04]  /*1000*/  SHF.R.S32.HI R7, RZ, 0x1f, R14 ;  /* 0x0000001fff077819 */ /* 0x002fc8000001140e */
[CC--:B------:R-:W-:Y:S02]  /*1010*/  LEA.HI R12, R7.reuse, R14.reuse, RZ, 0x2 ;  /* 0x0000000e070c7211 */ /* 0x0c0fe400078f10ff */
[----:B------:R-:W-:Y:S02]  /*1020*/  LEA.HI R3, R7, R14, RZ, 0x4 ;  /* 0x0000000e07037211 */ /* 0x000fe400078f20ff */
[--C-:B------:R-:W-:Y:S02]  /*1030*/  SHF.R.S32.HI R8, RZ, 0x2, R12.reuse ;  /* 0x00000002ff087819 */ /* 0x100fe4000001140c */
[----:B------:R-:W-:Y:S02]  /*1040*/  SHF.R.S32.HI R0, RZ, 0x1f, R12 ;  /* 0x0000001fff007819 */ /* 0x000fe4000001140c */
        /* <DEDUP_REMOVED lines=12> */
[CC--:B------:R-:W-:Y:S01]  /*1110*/  LEA.HI R3, R7.reuse, R14.reuse, RZ, 0x6 ;  /* 0x0000000e07037211 */ /* 0x0c0fe200078f30ff */
[----:B------:R-:W-:Y:S01]  /*1120*/  IMAD.IADD R9, R14, 0x1, -R4 ;  /* 0x000000010e097824 */ /* 0x000fe200078e0a04 */
[----:B------:R-:W-:Y:S01]  /*1130*/  LEA.HI R7, R7, R14, RZ, 0x5 ;  /* 0x0000000e07077211 */ /* 0x000fe200078f28ff */
[----:B------:R-:W-:Y:S01]  /*1140*/  IMAD.SHL.U32 R0, R251, 0x40, RZ ;  /* 0x00000040fb007824 */ /* 0x000fe200078e00ff */
[----:B------:R-:W-:Y:S01]  /*1150*/  SHF.R.S32.HI R4, RZ, 0x1f, R2 ;  /* 0x0000001fff047819 */ /* 0x000fe20000011402 */
[----:B------:R-:W-:Y:S02]  /*1160*/  IMAD.SHL.U32 R3, R3, 0x8, RZ ;  /* 0x0000000803037824 */ /* 0x000fe400078e00ff */
[----:B------:R-:W-:Y:S01]  /*1170*/  IMAD.SHL.U32 R210, R9, 0x8, RZ ;  /* 0x0000000809d27824 */ /* 0x000fe200078e00ff */
[----:B------:R-:W-:-:S02]  /*1180*/  LEA.HI R11, R4, R2, RZ, 0x3 ;  /* 0x00000002040b7211 */ /* 0x000fc400078f18ff */
[----:B------:R-:W-:Y:S02]  /*1190*/  LOP3.LUT R0, R0, 0x1c0, RZ, 0xc0, !PT ;  /* 0x000001c000007812 */ /* 0x000fe400078ec0ff */
[----:B------:R-:W-:Y:S02]  /*11a0*/  LOP3.LUT R6, R3, 0x7ffffe00, RZ, 0xc0, !PT ;  /* 0x7ffffe0003067812 */ /* 0x000fe400078ec0ff */
[----:B------:R-:W-:Y:S02]  /*11b0*/  LOP3.LUT R4, R11, 0xfffffff8, RZ, 0xc0, !PT ;  /* 0xfffffff80b047812 */ /* 0x000fe400078ec0ff */
[----:B------:R-:W-:Y:S02]  /*11c0*/  SHF.R.U32.HI R5, RZ, 0x3, R0 ;  /* 0x00000003ff057819 */ /* 0x000fe40000011600 */
[----:B------:R-:W-:Y:S01]  /*11d0*/  LOP3.LUT R3, R0, 0x38, R210, 0xf8, !PT ;  /* 0x0000003800037812 */ /* 0x000fe200078ef8d2 */
[----:B------:R-:W-:Y:S01]  /*11e0*/  IMAD.SHL.U32 R0, R9, 0x40, RZ ;  /* 0x0000004009007824 */ /* 0x000fe200078e00ff */
[----:B------:R-:W-:Y:S01]  /*11f0*/  IADD3 R209, R210, 0x40, RZ ;  /* 0x00000040d2d17810 */ /* 0x000fe20007ffe0ff */
[----:B------:R-:W-:Y:S01]  /*1200*/  IMAD.IADD R9, R2, 0x1, -R4 ;  /* 0x0000000102097824 */ /* 0x000fe200078e0a04 */
[----:B------:R-:W-:-:S02]  /*1210*/  LOP3.LUT R2, R7, 0xffffffe0, RZ, 0xc0, !PT ;  /* 0xffffffe007027812 */ /* 0x000fc400078ec0ff */
[----:B------:R-:W-:Y:S02]  /*1220*/  LOP3.LUT R0, R0, 0x1c0, RZ, 0xc0, !PT ;  /* 0x000001c000007812 */ /* 0x000fe400078ec0ff */
[----:B------:R-:W-:Y:S01]  /*1230*/  LOP3.LUT R227, R6, R3, R5, 0xf6, !PT ;  /* 0x0000000306e37212 */ /* 0x000fe200078ef605 */
[----:B------:R-:W-:Y:S01]  /*1240*/  IMAD.IADD R15, R14, 0x1, -R2 ;  /* 0x000000010e0f7824 */ /* 0x000fe200078e0a02 */
[----:B------:R-:W-:Y:S02]  /*1250*/  LOP3.LUT R4, R0, 0x8, R10, 0xf8, !PT ;  /* 0x0000000800047812 */ /* 0x000fe400078ef80a */
[----:B------:R-:W-:Y:S01]  /*1260*/  SHF.R.U32.HI R3, RZ, 0x3, R0 ;  /* 0x00000003ff037819 */ /* 0x000fe20000011600 */
[----:B------:R-:W-:Y:S01]  /*1270*/  IMAD.SHL.U32 R227, R227, 0x2, RZ ;  /* 0x00000002e3e37824 */ /* 0x000fe200078e00ff */
[--C-:B------:R-:W-:Y:S02]  /*1280*/  SHF.R.S32.HI R6, RZ, 0x5, R7.reuse ;  /* 0x00000005ff067819 */ /* 0x100fe40000011407 */
[----:B------:R-:W-:Y:S01]  /*1290*/  SHF.R.S32.HI R0, RZ, 0x1f, R7 ;  /* 0x0000001fff007819 */ /* 0x000fe20000011407 */
[----:B------:R-:W-:Y:S01]  /*12a0*/  IMAD.SHL.U32 R7, R13, 0x8, RZ ;  /* 0x000000080d077824 */ /* 0x000fe200078e00ff */
[----:B------:R-:W-:-:S02]  /*12b0*/  LOP3.LUT R2, R12, 0xfffffffc, RZ, 0xc0, !PT ;  /* 0xfffffffc0c027812 */ /* 0x000fc400078ec0ff */
[----:B------:R-:W-:Y:S02]  /*12c0*/  LOP3.LUT R12, R4, R3, RZ, 0x3c, !PT ;  /* 0x00000003040c7212 */ /* 0x000fe400078e3cff */
[----:B------:R-:W-:Y:S01]  /*12d0*/  LEA.HI R0, R0, R6, RZ, 0x3 ;  /* 0x0000000600007211 */ /* 0x000fe200078f18ff */
[----:B------:R-:W-:Y:S01]  /*12e0*/  IMAD.IADD R4, R14, 0x1, -R2 ;  /* 0x000000010e047824 */ /* 0x000fe200078e0a02 */
[----:B------:R-:W-:Y:S01]  /*12f0*/  SHF.R.S32.HI R10, RZ, 0x1f, R15 ;  /* 0x0000001fff0a7819 */ /* 0x000fe2000001140f */
[----:B------:R-:W-:Y:S01]  /*1300*/  IMAD.SHL.U32 R2, R9, 0x40, RZ ;  /* 0x0000004009027824 */ /* 0x000fe200078e00ff */
[----:B------:R-:W-:Y:S02]  /*1310*/  LOP3.LUT R0, R0, 0xffffff8, RZ, 0xc0, !PT ;  /* 0x0ffffff800007812 */ /* 0x000fe400078ec0ff */
[----:B------:R-:W-:Y:S02]  /*1320*/  LEA.HI R10, R10, R15, RZ, 0x2 ;  /* 0x0000000f0a0a7211 */ /* 0x000fe400078f10ff */
[----:B------:R-:W-:Y:S01]  /*1330*/  LOP3.LUT R2, R2, 0x1c0, RZ, 0xc0, !PT ;  /* 0x000001c002027812 */ /* 0x000fe200078ec0ff */
[----:B------:R-:W-:Y:S01]  /*1340*/  IMAD.IADD R3, R6, 0x1, -R0 ;  /* 0x0000000106037824 */ /* 0x000fe200078e0a00 */
[----:B------:R-:W-:-:S02]  /*1350*/  SHF.R.S32.HI R0, RZ, 0x2, R10 ;  /* 0x00000002ff007819 */ /* 0x000fc4000001140a */
[----:B------:R-:W-:Y:S02]  /*1360*/  LOP3.LUT R7, R2, 0x8, R7, 0xf8, !PT ;  /* 0x0000000802077812 */ /* 0x000fe400078ef807 */
[----:B------:R-:W-:Y:S01]  /*1370*/  SHF.R.U32.HI R2, RZ, 0x3, R2 ;  /* 0x00000003ff027819 */ /* 0x000fe20000011602 */
[----:B------:R-:W-:Y:S01]  /*1380*/  IMAD R14, R3, 0x10, R0 ;  /* 0x00000010030e7824 */ /* 0x000fe200078e0200 */
[----:B------:R-:W-:Y:S01]  /*1390*/  LOP3.LUT R5, R8, 0x1, RZ, 0xc0, !PT ;  /* 0x0000000108057812 */ /* 0x000fe200078ec0ff */
[----:B------:R-:W-:Y:S01]  /*13a0*/  IMAD.SHL.U32 R3, R6, 0x400, RZ ;  /* 0x0000040006037824 */ /* 0x000fe200078e00ff */
[----:B------:R-:W-:Y:S02]  /*13b0*/  LEA.HI R0, R4, R4, RZ, 0x1 ;  /* 0x0000000404007211 */ /* 0x000fe400078f08ff */
[----:B------:R-:W-:Y:S01]  /*13c0*/  LOP3.LUT R7, R7, R2, RZ, 0x3c, !PT ;  /* 0x0000000207077212 */ /* 0x000fe200078e3cff */
[----:B------:R-:W-:Y:S01]  /*13d0*/  IMAD.SHL.U32 R2, R8, 0x40, RZ ;  /* 0x0000004008027824 */ /* 0x000fe200078e00ff */
[----:B------:R-:W-:Y:S01]  /*13e0*/  ISETP.NE.U32.AND P3, PT, R5, 0x1, PT ;  /* 0x000000010500780c */ /* 0x000fe20003f65070 */
[----:B------:R-:W-:Y:S01]  /*13f0*/  IMAD R5, R4, 0x2, R3 ;  /* 0x0000000204057824 */ /* 0x000fe200078e0203 */
[----:B------:R-:W-:Y:S01]  /*1400*/  LOP3.LUT R0, R0, 0x1ffffffe, RZ, 0xc0, !PT ;  /* 0x1ffffffe00007812 */ /* 0x000fe200078ec0ff */
[----:B------:R-:W-:Y:S01]  /*1410*/  STL [R1+0x30], R14 ;  /* 0x0000300e01007387 */ /* 0x000fe20000100800 */
[----:B------:R-:W-:-:S02]  /*1420*/  LOP3.LUT R6, R2, 0x1c0, RZ, 0xc0, !PT ;  /* 0x000001c002067812 */ /* 0x000fc400078ec0ff */
[----:B------:R-:W-:Y:S01]  /*1430*/  R2P PR, R8, 0x6 ;  /* 0x0000000608007804 */ /* 0x000fe20000000000 */
[----:B------:R-:W-:Y:S01]  /*1440*/  IMAD.SHL.U32 R8, R11, 0x40, RZ ;  /* 0x000000400b087824 */ /* 0x000fe200078e00ff */
[----:B------:R-:W-:Y:S01]  /*1450*/  LOP3.LUT P0, RZ, R9, 0x2, RZ, 0xc0, !PT ;  /* 0x0000000209ff7812 */ /* 0x000fe2000780c0ff */
[----:B------:R-:W-:Y:S01]  /*1460*/  IMAD.IADD R233, R4, 0x1, -R0 ;  /* 0x0000000104e97824 */ /* 0x000fe200078e0a00 */
[----:B------:R-:W-:Y:S01]  /*1470*/  LEA.HI R4, R6, R6, RZ, 0x1d ;  /* 0x0000000606047211 */ /* 0x000fe200078fe8ff */
[----:B------:R-:W-:Y:S01]  /*1480*/  IMAD R0, R13, 0x200, R12 ;  /* 0x000002000d007824 */ /* 0x000fe200078e020c */
[----:B------:R-:W-:Y:S01]  /*1490*/  LOP3.LUT R2, R8, 0xfffffe00, RZ, 0xc0, !PT ;  /* 0xfffffe0008027812 */ /* 0x000fe200078ec0ff */
[----:B------:R-:W-:Y:S01]  /*14a0*/  IMAD R233, R233, 0x8, R14 ;  /* 0x00000008e9e97824 */ /* 0x000fe200078e020e */
[----:B------:R-:W-:Y:S01]  /*14b0*/  LOP3.LUT P4, RZ, R9, 0x4, RZ, 0xc0, !PT ;  /* 0x0000000409ff7812 */ /* 0x000fe2000788c0ff */
[----:B------:R-:W-:Y:S01]  /*14c0*/  IMAD.IADD R8, R5, 0x1, R4 ;  /* 0x0000000105087824 */ /* 0x000fe200078e0204 */
[----:B------:R-:W-:Y:S01]  /*14d0*/  LOP3.LUT R5, R10, 0x7ffffffc, RZ, 0xc0, !PT ;  /* 0x7ffffffc0a057812 */ /* 0x000fe200078ec0ff */
[----:B------:R-:W-:Y:S01]  /*14e0*/  IMAD.MOV.U32 R4, RZ, RZ, 0x20 ;  /* 0x00000020ff047424 */ /* 0x000fe200078e00ff */
[CC--:B------:R-:W-:Y:S01]  /*14f0*/  IADD3 R3, R7.reuse, R2.reuse, R3 ;  /* 0x0000000207037210 */ /* 0x0c0fe20007ffe003 */
[----:B------:R-:W-:Y:S01]  /*1500*/  IMAD.MOV.U32 R9, RZ, RZ, 0x40 ;  /* 0x00000040ff097424 */ /* 0x000fe200078e00ff */
[----:B------:R-:W-:Y:S01]  /*1510*/  LOP3.LUT R2, R7, R2, RZ, 0xfc, !PT ;  /* 0x0000000207027212 */ /* 0x000fe200078efcff */
[----:B------:R-:W-:Y:S01]  /*1520*/  IMAD.IADD R7, R15, 0x1, -R5 ;  /* 0x000000010f077824 */ /* 0x000fe200078e0a05 */
[----:B------:R-:W-:-:S02]  /*1530*/  SEL R6, R4, 0xffffffe0, !P1 ;  /* 0xffffffe004067807 */ /* 0x000fc40004800000 */
[----:B------:R-:W-:Y:S01]  /*1540*/  LEA R10, R8, 0x80, 0x1 ;  /* 0x00000080080a7811 */ /* 0x000fe200078e08ff */
[----:B------:R-:W-:Y:S01]  /*1550*/  IMAD.SHL.U32 R214, R7, 0x2, RZ ;  /* 0x0000000207d67824 */ /* 0x000fe200078e00ff */
[----:B------:R-:W-:Y:S02]  /*1560*/  SEL R5, R9, 0xffffffc0, !P2 ;  /* 0xffffffc009057807 */ /* 0x000fe40005000000 */
[----:B------:R-:W-:Y:S01]  /*1570*/  SEL R192, R4, 0xffffffe0, !P0 ;  /* 0xffffffe004c07807 */ /* 0x000fe20004000000 */
[C---:B------:R-:W-:Y:S01]  /*1580*/  IMAD.IADD R8, R10.reuse, 0x1, R6 ;  /* 0x000000010a087824 */ /* 0x040fe200078e0206 */
[C---:B------:R-:W-:Y:S01]  /*1590*/  IADD3 R7, R10.reuse, -0x10, RZ ;  /* 0xfffffff00a077810 */ /* 0x040fe20007ffe0ff */
[C---:B------:R-:W-:Y:S01]  /*15a0*/  IMAD.IADD R4, R10.reuse, 0x1, R5 ;  /* 0x000000010a047824 */ /* 0x040fe200078e0205 */
[----:B------:R-:W-:Y:S01]  /*15b0*/  @P3 IADD3 R7, R10, 0x10, RZ ;  /* 0x000000100a073810 */ /* 0x000fe20007ffe0ff */
[----:B------:R-:W-:Y:S01]  /*15c0*/  STL [R1+0x8], R10 ;  /* 0x0000080a01007387 */ /* 0x000fe20000100800 */
[----:B------:R-:W-:-:S02]  /*15d0*/  LEA R194, R2, 0x100, 0x1 ;  /* 0x0000010002c27811 */ /* 0x000fc400078e08ff */
[----:B------:R-:W-:Y:S01]  /*15e0*/  LEA R193, R0, 0xc100, 0x1 ;  /* 0x0000c10000c17811 */ /* 0x000fe200078e08ff */
[----:B------:R1:W-:Y:S01]  /*15f0*/  STL [R1+0x14], R8 ;  /* 0x0000140801007387 */ /* 0x0003e20000100800 */
[----:B------:R-:W-:Y:S01]  /*1600*/  IMAD.IADD R2, R5, 0x1, R7 ;  /* 0x0000000105027824 */ /* 0x000fe200078e0207 */
[----:B------:R-:W-:Y:S02]  /*1610*/  SEL R0, R9, 0xffffffc0, !P4 ;  /* 0xffffffc009007807 */ /* 0x000fe40006000000 */
[----:B------:R2:W-:Y:S01]  /*1620*/  STL [R1+0x24], R4 ;  /* 0x0000240401007387 */ /* 0x0005e20000100800 */
[----:B------:R-:W-:Y:S02]  /*1630*/  LEA R187, R3, 0x18100, 0x1 ;  /* 0x0001810003bb7811 */ /* 0x000fe400078e08ff */
[----:B------:R-:W-:Y:S01]  /*1640*/  IADD3 R232, R210, 0x80, RZ ;  /* 0x00000080d2e87810 */ /* 0x000fe20007ffe0ff */
[----:B------:R-:W-:Y:S01]  /*1650*/  STL [R1+0xc], R7 ;  /* 0x00000c0701007387 */ /* 0x000fe20000100800 */
[----:B------:R-:W-:Y:S01]  /*1660*/  SHF.R.S32.HI R211, RZ, 0x1f, R210 ;  /* 0x0000001fffd37819 */ /* 0x000fe200000114d2 */
[C---:B------:R-:W-:Y:S01]  /*1670*/  IMAD.IADD R188, R187.reuse, 0x1, R192 ;  /* 0x00000001bbbc7824 */ /* 0x040fe200078e02c0 */
[----:B------:R-:W-:Y:S01]  /*1680*/  SHF.R.S32.HI R249, RZ, 0x1f, R209 ;  /* 0x0000001ffff97819 */ /* 0x000fe200000114d1 */
[----:B------:R-:W-:Y:S01]  /*1690*/  IMAD.IADD R190, R187, 0x1, R0 ;  /* 0x00000001bbbe7824 */ /* 0x000fe200078e0200 */
[----:B------:R-:W-:Y:S01]  /*16a0*/  SHF.R.S32.HI R248, RZ, 0x1f, R232 ;  /* 0x0000001ffff87819 */ /* 0x000fe200000114e8 */
[----:B------:R-:W-:Y:S01]  /*16b0*/  IMAD.IADD R195, R0, 0x1, R194 ;  /* 0x0000000100c37824 */ /* 0x000fe200078e02c2 */
[C---:B------:R-:W-:Y:S01]  /*16c0*/  IADD3 R225, R227.reuse, 0x100, RZ ;  /* 0x00000100e3e17810 */ /* 0x040fe20007ffe0ff */
[----:B------:R-:W-:Y:S01]  /*16d0*/  IMAD.IADD R189, R188, 0x1, R0 ;  /* 0x00000001bcbd7824 */ /* 0x000fe200078e0200 */
[----:B------:R-:W-:Y:S01]  /*16e0*/  IADD3 R224, R227, 0xc100, RZ ;  /* 0x0000c100e3e07810 */ /* 0x000fe20007ffe0ff */
[----:B-1----:R-:W-:-:S02]  /*16f0*/  IMAD.IADD R8, R8, 0x1, R5 ;  /* 0x0000000108087824 */ /* 0x002fc400078e0205 */
[----:B--2---:R-:W-:-:S03]  /*1700*/  IMAD.IADD R4, R6, 0x1, R7 ;  /* 0x0000000106047824 */ /* 0x004fc600078e0207 */
[----:B------:R-:W-:Y:S01]  /*1710*/  STL [R1+0x20], R8 ;  /* 0x0000200801007387 */ /* 0x000fe20000100800 */
[----:B------:R-:W-:-:S03]  /*1720*/  IMAD.IADD R3, R4, 0x1, R5 ;  /* 0x0000000104037824 */ /* 0x000fc600078e0205 */
[----:B------:R-:W-:Y:S04]  /*1730*/  STL [R1+0x10], R4 ;  /* 0x0000100401007387 */ /* 0x000fe80000100800 */
[----:B------:R1:W-:Y:S04]  /*1740*/  STL [R1+0x1c], R2 ;  /* 0x00001c0201007387 */ /* 0x0003e80000100800 */
[----:B------:R2:W-:Y:S01]  /*1750*/  STL [R1+0x18], R3 ;  /* 0x0000180301007387 */ /* 0x0005e20000100800 */
[----:B-1----:R-:W-:-:S04]  /*1760*/  IMAD.IADD R2, R192, 0x1, R194 ;  /* 0x00000001c0027824 */ /* 0x002fc800078e02c2 */
[----:B------:R-:W-:-:S05]  /*1770*/  IMAD.IADD R2, R0, 0x1, R2 ;  /* 0x0000000100027824 */ /* 0x000fca00078e0202 */
[----:B------:R2:W-:Y:S02]  /*1780*/  STL [R1+0x28], R2 ;  /* 0x0000280201007387 */ /* 0x0005e40000100800 */
.L_x_1761:
        /* <DEDUP_REMOVED lines=10> */
[----:B--2---:R-:W-:Y:S01]  /*1830*/  IMAD.WIDE R2, R231, R14, c[0x0][0x350] ;  /* 0x0000d400e7027625 */ /* 0x004fe200078e020e */
        /* <DEDUP_REMOVED lines=16> */
.L_x_1629:
[----:B------:R-:W-:-:S04]  /*1940*/  ISETP.NE.U32.AND P0, PT, RZ, c[0x0][0x368], PT ;  /* 0x0000da00ff007a0c */ /* 0x000fc80003f05070 */
[----:B------:R-:W-:-:S13]  /*1950*/  ISETP.NE.AND.EX P0, PT, RZ, c[0x0][0x36c], PT, P0 ;  /* 0x0000db00ff007a0c */ /* 0x000fda0003f05300 */
[----:B------:R-:W-:Y:S05]  /*1960*/  @!P0 BRA `(.L_x_1630) ;  /* 0x0000003000008947 */ /* 0x000fea0003800000 */
[----:B-1----:R-:W-:-:S05]  /*1970*/  IMAD.WIDE R2, R231, R14, c[0x0][0x368] ;  /* 0x0000da00e7027625 */ /* 0x002fca00078e020e */
[----:B------:R1:W5:Y:S01]  /*1980*/  LDG.E R0, [R2.64] ;  /* 0x0000000802007981 */ /* 0x000362000c1e1900 */
[----:B------:R-:W-:Y:S05]  /*1990*/  BRA `(.L_x_1631) ;  /* 0x0000005000007947 */ /* 0x000fea0003800000 */
.L_x_1630:
[----:B------:R-:W-:Y:S01]  /*19a0*/  MOV R0, c[0x0][0x1d0] ;  /* 0x0000740000007a02 */ /* 0x000fe20000000f00 */
[----:B------:R-:W-:Y:S05]  /*19b0*/  @!P4 BRA `(.L_x_1631) ;  /* 0x000000300000c947 */ /* 0x000fea0003800000 */
[----:B-1----:R-:W2:Y:S04]  /*19c0*/  LDG.E R4, [R2.64] ;  /* 0x0000000802047981 */ /* 0x002ea8000c1e1900 */
[----:B------:R-:W2:Y:S02]  /*19d0*/  LDG.E R0, [R2.64+0x4] ;  /* 0x0000040802007981 */ /* 0x000ea4000c1e1900 */
[----:B--2---:R-:W-:-:S03]  /*19e0*/  IADD3 R0, -R4, R0, RZ ;  /* 0x0000000004007210 */ /* 0x004fc60007ffe1ff */
.L_x_1631:
[----:B-1----:R-:W-:Y:S01]  /*19f0*/  IMAD.MOV.U32 R2, RZ, RZ, c[0x0][0x2c4] ;  /* 0x0000b100ff027624 */ /* 0x002fe200078e00ff */
[----:B-----5:R-:W-:Y:S01]  /*1a00*/  IADD3 R13, R11, R10, RZ ;  /* 0x0000000a0b0d7210 */ /* 0x020fe20007ffe0ff */
[----:B------:R-:W-:-:S02]  /*1a10*/  IMAD.IADD R215, R0, 0x1, -R10 ;  /* 0x0000000100d77824 */ /* 0x000fc400078e0a0a */
[----:B------:R-:W-:Y:S01]  /*1a20*/  IMAD.SHL.U32 R226, R229, 0x80, RZ ;  /* 0x00000080e5e27824 */ /* 0x000fe200078e00ff */
[----:B------:R-:W-:Y:S01]  /*1a30*/  ISETP.NE.AND P2, PT, R2, 0x1, PT ;  /* 0x000000010200780c */ /* 0x000fe20003f45270 */
[----:B------:R-:W-:Y:S01]  /*1a40*/  IMAD.MOV.U32 R7, RZ, RZ, c[0x0][0x32c] ;  /* 0x0000cb00ff077624 */ /* 0x000fe200078e00ff */
[----:B------:R-:W-:Y:S02]  /*1a50*/  IADD3 R4, R215, 0x1, -R216 ;  /* 0x00000001d7047810 */ /* 0x000fe40007ffe8d8 */
[----:B------:R-:W-:Y:S02]  /*1a60*/  IADD3 R2, R226, 0x7f, RZ ;  /* 0x0000007fe2027810 */ /* 0x000fe40007ffe0ff */
[----:B------:R-:W-:Y:S01]  /*1a70*/  ISETP.GE.AND P1, PT, R7, 0x1, PT ;  /* 0x000000010700780c */ /* 0x000fe20003f26270 */
[----:B------:R1:W-:Y:S01]  /*1a80*/  STL [R1+0x4], R4 ;  /* 0x0000040401007387 */ /* 0x0003e20000100800 */
[----:B------:R-:W-:-:S05]  /*1a90*/  MOV R0, R2 ;  /* 0x0000000200007202 */ /* 0x000fca0000000f00 */
[----:B------:R-:W-:-:S05]  /*1aa0*/  @P2 IMAD.HI.U32 R3, R2, c[0x0][0x2c8], RZ ;  /* 0x0000b20002032a27 */ /* 0x000fca00078e00ff */
        /* <DEDUP_REMOVED lines=14> */
.L_x_1634:
[----:B------:R-:W-:-:S13]  /*1b90*/  ISETP.NE.AND P0, PT, R7, 0x1, PT ;  /* 0x000000010700780c */ /* 0x000fda0003f05270 */
[----:B------:R-:W-:-:S05]  /*1ba0*/  @P0 IMAD.HI.U32 R0, R2, c[0x0][0x330], RZ ;  /* 0x0000cc0002000a27 */ /* 0x000fca00078e00ff */
[----:B------:R-:W-:Y:S02]  /*1bb0*/  @P0 SHF.R.U32.HI R2, RZ, c[0x0][0x334], R0 ;  /* 0x0000cd00ff020a19 */ /* 0x000fe40000011600 */
.L_x_1635:
[----:B------:R-:W-:Y:S05]  /*1bc0*/  BSYNC B0 ;  /* 0x0000000000007941 */ /* 0x000fea0003800000 */
.L_x_1633:
[----:B------:R-:W-:-:S05]  /*1bd0*/  IMAD R2, R2, R7, c[0x0][0x32c] ;  /* 0x0000cb0002027624 */ /* 0x000fca00078e0207 */
[----:B------:R-:W-:-:S04]  /*1be0*/  IMNMX R3, R3, R2, PT ;  /* 0x0000000203037217 */ /* 0x000fc80003800200 */
.L_x_1632:
[----:B------:R-:W-:Y:S01]  /*1bf0*/  IADD3 R3, R3, 0x3f, RZ ;  /* 0x0000003f03037810 */ /* 0x000fe20007ffe0ff */
[----:B-1----:R-:W-:Y:S01]  /*1c00*/  @P2 IMAD.HI.U32 R4, R226, c[0x0][0x2c8], RZ ;  /* 0x0000b200e2042a27 */ /* 0x002fe200078e00ff */
        /* <DEDUP_REMOVED lines=8> */
[----:B------:R-:W-:Y:S01]  /*1c90*/  IMAD.IADD R0, R250, 0x1, R0 ;  /* 0x00000001fa007824 */ /* 0x000fe200078e0200 */
[----:B------:R-:W-:Y:S02]  /*1ca0*/  SHF.R.S32.HI R3, RZ, 0x6, R3 ;  /* 0x00000006ff037819 */ /* 0x000fe40000011403 */
[----:B------:R-:W-:Y:S02]  /*1cb0*/  SHF.R.S32.HI R4, RZ, 0x6, R2 ;  /* 0x00000006ff047819 */ /* 0x000fe40000011402 */
        /* <DEDUP_REMOVED lines=12> */
.L_x_1638:
[----:B------:R-:W-:-:S13]  /*1d80*/  ISETP.NE.AND P0, PT, R7, 0x1, PT ;  /* 0x000000010700780c */ /* 0x000fda0003f05270 */
[----:B------:R-:W-:-:S05]  /*1d90*/  @P0 IMAD.HI.U32 R3, R0, c[0x0][0x330], RZ ;  /* 0x0000cc0000030a27 */ /* 0x000fca00078e00ff */
[----:B------:R-:W-:Y:S02]  /*1da0*/  @P0 SHF.R.U32.HI R0, RZ, c[0x0][0x334], R3 ;  /* 0x0000cd00ff000a19 */ /* 0x000fe40000011603 */
.L_x_1639:
[----:B------:R-:W-:Y:S05]  /*1db0*/  BSYNC B0 ;  /* 0x0000000000007941 */ /* 0x000fea0003800000 */
.L_x_1637:
[----:B------:R-:W-:-:S05]  /*1dc0*/  IMAD R0, R0, c[0x0][0x32c], RZ ;  /* 0x0000cb0000007a24 */ /* 0x000fca00078e02ff */
[----:B------:R-:W-:-:S04]  /*1dd0*/  IMNMX R2, R2, R0, !PT ;  /* 0x0000000002027217 */ /* 0x000fc80007800200 */
.L_x_1636:
        /* <DEDUP_REMOVED lines=13> */
[----:B------:R1:W-:Y:S02]  /*1eb0*/  STL [R1], R15 ;  /* 0x0000000f01007387 */ /* 0x0003e40000100800 */
[----:B------:R-:W-:Y:S05]  /*1ec0*/  @!P0 BRA `(.L_x_1641) ;  /* 0x000001f000008947 */ /* 0x000fea0003800000 */
[----:B------:R-:W-:Y:S01]  /*1ed0*/  ISETP.NE.AND P0, PT, R252, RZ, PT ;  /* 0x000000fffc00720c */ /* 0x000fe20003f05270 */
[----:B------:R-:W-:-:S03]  /*1ee0*/  IMAD.MOV.U32 R4, RZ, RZ, RZ ;  /* 0x000000ffff047224 */ /* 0x000fc600078e00ff */
[----:B------:R-:W-:-:S04]  /*1ef0*/  SEL R0, R252, c[0x0][0x338], P0 ;  /* 0x0000ce00fc007a07 */ /* 0x000fc80000000000 */
[----:B------:R-:W-:Y:S02]  /*1f00*/  IABS R3, R0 ;  /* 0x0000000000037213 */ /* 0x000fe40000000000 */
[----:B------:R-:W-:Y:S02]  /*1f10*/  IADD3 R6, R0, -0x1, R11 ;  /* 0xffffffff00067810 */ /* 0x000fe40007ffe00b */
[----:B------:R-:W2:Y:S03]  /*1f20*/  I2F.RP R2, R3 ;  /* 0x0000000300027306 */ /* 0x000ea60000209400 */
[----:B------:R-:W-:-:S05]  /*1f30*/  IMAD.IADD R6, R6, 0x1, -R8 ;  /* 0x0000000106067824 */ /* 0x000fca00078e0a08 */
[----:B------:R-:W-:Y:S01]  /*1f40*/  IABS R10, R6 ;  /* 0x00000006000a7213 */ /* 0x000fe20000000000 */
        /* <DEDUP_REMOVED lines=23> */
.L_x_1641:
[----:B------:R-:W-:Y:S05]  /*20c0*/  BSYNC B0 ;  /* 0x0000000000007941 */ /* 0x000fea0003800000 */
.L_x_1640:
[----:B------:R-:W-:Y:S01]  /*20d0*/  IMAD R200, R15, R2, R8 ;  /* 0x000000020fc87224 */ /* 0x000fe200078e0208 */
        /* <DEDUP_REMOVED lines=55> */
[----:B------:R-:W2:Y:S01]  /*2450*/  S2R R3, SR_TID.X ;  /* 0x0000000000037919 */ /* 0x000ea20000002100 */
[----:B------:R-:W-:-:S04]  /*2460*/  ISETP.NE.U32.AND P3, PT, RZ, c[0x0][0x340], PT ;  /* 0x0000d000ff007a0c */ /* 0x000fc80003f65070 */
[----:B------:R-:W-:Y:S02]  /*2470*/  ISETP.NE.AND.EX P3, PT, RZ, c[0x0][0x344], PT, P3 ;  /* 0x0000d100ff007a0c */ /* 0x000fe40003f65330 */
[----:B--2---:R-:W-:-:S04]  /*2480*/  SHF.R.S32.HI R4, RZ, 0x1f, R3 ;  /* 0x0000001fff047819 */ /* 0x004fc80000011403 */
[----:B------:R-:W-:-:S04]  /*2490*/  LEA.HI R4, R4, R3, RZ, 0x3 ;  /* 0x0000000304047211 */ /* 0x000fc800078f18ff */
[----:B------:R-:W-:-:S04]  /*24a0*/  LOP3.LUT R4, R4, 0xfffffff8, RZ, 0xc0, !PT ;  /* 0xfffffff804047812 */ /* 0x000fc800078ec0ff */
[----:B------:R-:W-:Y:S01]  /*24b0*/  IADD3 R4, -R4, R3, RZ ;  /* 0x0000000304047210 */ /* 0x000fe20007ffe1ff */
[----:B------:R-:W-:-:S05]  /*24c0*/  @P3 IMAD.WIDE R2, R231, R14, c[0x0][0x340] ;  /* 0x0000d000e7023625 */ /* 0x000fca00078e020e */
[----:B-1----:R1:W2:Y:S01]  /*24d0*/  @P3 LDG.E R15, [R2.64] ;  /* 0x00000008020f3981 */ /* 0x0022a2000c1e1900 */
[----:B------:R-:W-:Y:S02]  /*24e0*/  SHF.R.S32.HI R0, RZ, 0x1f, R12 ;  /* 0x0000001fff007819 */ /* 0x000fe4000001140c */
[----:B------:R-:W-:Y:S02]  /*24f0*/  SHF.R.S32.HI R14, RZ, 0x1f, R231 ;  /* 0x0000001fff0e7819 */ /* 0x000fe400000114e7 */
[----:B------:R-:W-:Y:S01]  /*2500*/  SEL R8, R231, RZ, !P5 ;  /* 0x000000ffe7087207 */ /* 0x000fe20006800000 */
[----:B------:R-:W-:Y:S01]  /*2510*/  IMAD R0, R0, c[0x0][0x178], RZ ;  /* 0x00005e0000007a24 */ /* 0x000fe200078e02ff */
[----:B------:R-:W-:Y:S02]  /*2520*/  SEL R11, R14, RZ, !P5 ;  /* 0x000000ff0e0b7207 */ /* 0x000fe40006800000 */
[----:B------:R-:W-:Y:S01]  /*2530*/  ISETP.GE.AND P6, PT, R209, c[0x0][0x198], PT ;  /* 0x00006600d1007a0c */ /* 0x000fe20003fc6270 */
[----:B------:R-:W-:Y:S01]  /*2540*/  IMAD R0, R12, c[0x0][0x17c], R0 ;  /* 0x00005f000c007a24 */ /* 0x000fe200078e0200 */
[----:B------:R-:W-:Y:S01]  /*2550*/  ISETP.GE.AND P5, PT, R232, c[0x0][0x198], PT ;  /* 0x00006600e8007a0c */ /* 0x000fe20003fa6270 */
[----:B------:R-:W-:-:S04]  /*2560*/  IMAD R11, R11, c[0x0][0x1c0], RZ ;  /* 0x000070000b0b7a24 */ /* 0x000fc800078e02ff */
[----:B------:R-:W-:Y:S01]  /*2570*/  IMAD R11, R8, c[0x0][0x1c4], R11 ;  /* 0x00007100080b7a24 */ /* 0x000fe200078e020b */
[----:B-1----:R-:W-:-:S05]  /*2580*/  LEA R2, R4, R251, 0x5 ;  /* 0x000000fb04027211 */ /* 0x002fca00078e28ff */
[----:B------:R-:W-:Y:S02]  /*2590*/  IMAD.IADD R9, R226, 0x1, R2 ;  /* 0x00000001e2097824 */ /* 0x000fe400078e0202 */
[----:B------:R-:W-:-:S03]  /*25a0*/  IMAD.WIDE.U32 R2, R12, c[0x0][0x178], RZ ;  /* 0x00005e000c027a25 */ /* 0x000fc600078e00ff */
[----:B------:R-:W-:Y:S01]  /*25b0*/  MOV R10, R9 ;  /* 0x00000009000a7202 */ /* 0x000fe20000000f00 */
[----:B------:R-:W-:Y:S01]  /*25c0*/  @P2 IMAD.HI.U32 R4, R9, c[0x0][0x2c8], RZ ;  /* 0x0000b20009042a27 */ /* 0x000fe200078e00ff */
[----:B------:R-:W-:Y:S02]  /*25d0*/  IADD3 R3, R3, R0, RZ ;  /* 0x0000000003037210 */ /* 0x000fe40007ffe0ff */
[----:B------:R-:W-:Y:S02]  /*25e0*/  IADD3 R0, P0, R251, R13, RZ ;  /* 0x0000000dfb007210 */ /* 0x000fe40007f1e0ff */
[----:B------:R-:W-:Y:S01]  /*25f0*/  @P2 SHF.R.U32.HI R10, RZ, c[0x0][0x2cc], R4 ;  /* 0x0000b300ff0a2a19 */ /* 0x000fe20000011604 */
[----:B------:R-:W-:Y:S01]  /*2600*/  IMAD.WIDE.U32 R2, R235, c[0x0][0x1b8], R2 ;  /* 0x00006e00eb027a25 */ /* 0x000fe200078e0002 */
[----:B------:R-:W-:-:S03]  /*2610*/  SHF.R.S32.HI R4, RZ, 0x1f, R13 ;  /* 0x0000001fff047819 */ /* 0x000fc6000001140d */
[----:B------:R-:W-:Y:S01]  /*2620*/  IMAD R3, R235, c[0x0][0x1bc], R3 ;  /* 0x00006f00eb037a24 */ /* 0x000fe200078e0203 */
[----:B------:R-:W-:Y:S01]  /*2630*/  LEA.HI.X.SX32 R4, R251, R4, 0x1, P0 ;  /* 0x00000004fb047211 */ /* 0x000fe200000f0eff */
[----:B------:R-:W-:Y:S01]  /*2640*/  IMAD.WIDE.U32 R6, R0, c[0x0][0x1e0], R210 ;  /* 0x0000780000067a25 */ /* 0x000fe200078e00d2 */
[----:B------:R-:W-:-:S03]  /*2650*/  ISETP.GE.AND P0, PT, R210, c[0x0][0x198], PT ;  /* 0x00006600d2007a0c */ /* 0x000fc60003f06270 */
[C---:B------:R-:W-:Y:S02]  /*2660*/  IMAD R13, R4.reuse, c[0x0][0x1e0], RZ ;  /* 0x00007800040d7a24 */ /* 0x040fe400078e02ff */
[----:B------:R-:W-:Y:S02]  /*2670*/  IMAD R12, R4, c[0x0][0x208], RZ ;  /* 0x00008200040c7a24 */ /* 0x000fe400078e02ff */
[----:B------:R-:W-:Y:S01]  /*2680*/  IMAD.WIDE.U32 R2, R8, c[0x0][0x1c0], R2 ;  /* 0x0000700008027a25 */ /* 0x000fe200078e0002 */
[----:B------:R-:W-:-:S03]  /*2690*/  SHF.R.S32.HI R8, RZ, 0x1f, R10 ;  /* 0x0000001fff087819 */ /* 0x000fc6000001140a */
[----:B------:R-:W-:-:S04]  /*26a0*/  IMAD.WIDE.U32 R4, R0, c[0x0][0x208], R210 ;  /* 0x0000820000047a25 */ /* 0x000fc800078e00d2 */
[C---:B------:R-:W-:Y:S02]  /*26b0*/  IMAD R13, R0.reuse, c[0x0][0x1e4], R13 ;  /* 0x00007900000d7a24 */ /* 0x040fe400078e020d */
[----:B------:R-:W-:Y:S02]  /*26c0*/  IMAD R12, R0, c[0x0][0x20c], R12 ;  /* 0x00008300000c7a24 */ /* 0x000fe400078e020c */
[----:B------:R-:W-:Y:S01]  /*26d0*/  IMAD.MOV R0, RZ, RZ, -R10 ;  /* 0x000000ffff007224 */ /* 0x000fe200078e0a0a */
[----:B------:R-:W-:Y:S01]  /*26e0*/  IADD3 R7, R7, R13, RZ ;  /* 0x0000000d07077210 */ /* 0x000fe20007ffe0ff */
[----:B------:R-:W-:Y:S01]  /*26f0*/  IMAD R8, R8, c[0x0][0x1b0], RZ ;  /* 0x00006c0008087a24 */ /* 0x000fe200078e02ff */
[----:B------:R-:W-:Y:S01]  /*2700*/  IADD3 R5, R5, R12, RZ ;  /* 0x0000000c05057210 */ /* 0x000fe20007ffe0ff */
[----:B------:R-:W-:Y:S02]  /*2710*/  IMAD.IADD R3, R3, 0x1, R11 ;  /* 0x0000000103037824 */ /* 0x000fe400078e020b */
[----:B------:R-:W-:-:S02]  /*2720*/  IMAD R0, R0, c[0x0][0x2c4], R9 ;  /* 0x0000b10000007a24 */ /* 0x000fc400078e0209 */
[C---:B------:R-:W-:Y:S02]  /*2730*/  IMAD R8, R10.reuse, c[0x0][0x1b4], R8 ;  /* 0x00006d000a087a24 */ /* 0x040fe400078e0208 */
[----:B------:R-:W-:-:S04]  /*2740*/  IMAD.WIDE.U32 R10, R10, c[0x0][0x1b0], R2 ;  /* 0x00006c000a0a7a25 */ /* 0x000fc800078e0002 */
[----:B------:R-:W-:-:S04]  /*2750*/  IMAD.WIDE.U32 R6, R235, c[0x0][0x1e8], R6 ;  /* 0x00007a00eb067a25 */ /* 0x000fc800078e0006 */
[----:B------:R-:W-:Y:S01]  /*2760*/  IMAD.WIDE.U32 R2, R235, c[0x0][0x210], R4 ;  /* 0x00008400eb027a25 */ /* 0x000fe200078e0004 */
[----:B------:R-:W-:Y:S02]  /*2770*/  SHF.R.S32.HI R4, RZ, 0x1f, R0 ;  /* 0x0000001fff047819 */ /* 0x000fe40000011400 */
[----:B------:R-:W-:Y:S01]  /*2780*/  IADD3 R5, R11, R8, RZ ;  /* 0x000000080b057210 */ /* 0x000fe20007ffe0ff */
[C---:B------:R-:W-:Y:S01]  /*2790*/  IMAD R9, R235.reuse, c[0x0][0x1ec], R7 ;  /* 0x00007b00eb097a24 */ /* 0x040fe200078e0207 */
[----:B------:R-:W-:Y:S01]  /*27a0*/  MOV R8, R6 ;  /* 0x0000000600087202 */ /* 0x000fe20000000f00 */
[----:B------:R-:W-:Y:S01]  /*27b0*/  IMAD R11, R4, c[0x0][0x1a8], RZ ;  /* 0x00006a00040b7a24 */ /* 0x000fe200078e02ff */
[----:B------:R-:W-:Y:S01]  /*27c0*/  MOV R4, R10 ;  /* 0x0000000a00047202 */ /* 0x000fe20000000f00 */
[----:B------:R-:W-:Y:S02]  /*27d0*/  IMAD.MOV.U32 R6, RZ, RZ, R2 ;  /* 0x000000ffff067224 */ /* 0x000fe400078e0002 */
[----:B------:R-:W-:-:S02]  /*27e0*/  IMAD R7, R235, c[0x0][0x214], R3 ;  /* 0x00008500eb077a24 */ /* 0x000fc400078e0203 */
[C---:B------:R-:W-:Y:S02]  /*27f0*/  IMAD R12, R0.reuse, c[0x0][0x1ac], R11 ;  /* 0x00006b00000c7a24 */ /* 0x040fe400078e020b */
[----:B------:R-:W-:Y:S01]  /*2800*/  IMAD.WIDE.U32 R4, R0, c[0x0][0x1a8], R4 ;  /* 0x00006a0000047a25 */ /* 0x000fe200078e0004 */
[----:B--2---:R-:W-:-:S03]  /*2810*/  @P3 MOV R2, R15 ;  /* 0x0000000f00023202 */ /* 0x004fc60000000f00 */
[----:B------:R-:W-:Y:S01]  /*2820*/  @!P3 IMAD.MOV.U32 R2, RZ, RZ, R231 ;  /* 0x000000ffff02b224 */ /* 0x000fe200078e00e7 */
[----:B------:R-:W-:Y:S02]  /*2830*/  @P3 SHF.R.S32.HI R3, RZ, 0x1f, R15 ;  /* 0x0000001fff033819 */ /* 0x000fe4000001140f */
[----:B------:R-:W-:Y:S02]  /*2840*/  @!P3 MOV R3, R14 ;  /* 0x0000000e0003b202 */ /* 0x000fe40000000f00 */
[----:B------:R-:W-:Y:S02]  /*2850*/  SEL R0, R2, RZ, !P4 ;  /* 0x000000ff02007207 */ /* 0x000fe40006000000 */
[----:B------:R-:W-:Y:S02]  /*2860*/  SEL R2, R3, RZ, !P4 ;  /* 0x000000ff03027207 */ /* 0x000fe40006000000 */
[----:B------:R-:W-:Y:S01]  /*2870*/  P2R R14, PR, RZ, 0x1 ;  /* 0x00000001ff0e7803 */ /* 0x000fe20000000000 */
[----:B------:R-:W-:Y:S01]  /*2880*/  IMAD.WIDE.U32 R218, R0, c[0x0][0x1f0], R8 ;  /* 0x00007c0000da7a25 */ /* 0x000fe200078e0008 */
[----:B------:R-:W-:-:S02]  /*2890*/  IADD3 R3, R5, R12, RZ ;  /* 0x0000000c05037210 */ /* 0x000fc40007ffe0ff */
[----:B------:R-:W-:Y:S01]  /*28a0*/  LEA R13, P0, R4, c[0x0][0x160], 0x1 ;  /* 0x00005800040d7a11 */ /* 0x000fe200078008ff */
[----:B------:R-:W-:Y:S01]  /*28b0*/  IMAD R11, R2, c[0x0][0x1f0], RZ ;  /* 0x00007c00020b7a24 */ /* 0x000fe200078e02ff */
[----:B------:R-:W-:Y:S01]  /*28c0*/  ISETP.GE.AND P3, PT, R232, c[0x0][0x1d4], PT ;  /* 0x00007500e8007a0c */ /* 0x000fe20003f66270 */
[----:B------:R-:W-:Y:S01]  /*28d0*/  IMAD R10, R2, c[0x0][0x218], RZ ;  /* 0x00008600020a7a24 */ /* 0x000fe200078e02ff */
[----:B------:R-:W-:Y:S01]  /*28e0*/  LEA.HI.X R9, R4, c[0x0][0x164], R3, 0x1, P0 ;  /* 0x0000590004097a11 */ /* 0x000fe200000f0c03 */
[----:B------:R-:W-:Y:S01]  /*28f0*/  IMAD.WIDE.U32 R220, R0, c[0x0][0x218], R6 ;  /* 0x0000860000dc7a25 */ /* 0x000fe200078e0006 */
[----:B------:R-:W-:-:S03]  /*2900*/  IADD3 R12, R205, -0x1, RZ ;  /* 0xffffffffcd0c7810 */ /* 0x000fc60007ffe0ff */
[C---:B------:R-:W-:Y:S02]  /*2910*/  IMAD R2, R0.reuse, c[0x0][0x1f4], R11 ;  /* 0x00007d0000027a24 */ /* 0x040fe400078e020b */
[----:B------:R-:W-:Y:S02]  /*2920*/  IMAD R0, R0, c[0x0][0x21c], R10 ;  /* 0x0000870000007a24 */ /* 0x000fe400078e020a */
[----:B------:R-:W-:Y:S01]  /*2930*/  IMAD.IADD R10, R251, 0x1, R226 ;  /* 0x00000001fb0a7824 */ /* 0x000fe200078e02e2 */
[----:B------:R-:W-:Y:S02]  /*2940*/  IADD3 R217, R219, R2, RZ ;  /* 0x00000002dbd97210 */ /* 0x000fe40007ffe0ff */
[----:B------:R-:W-:Y:S01]  /*2950*/  IADD3 R222, R221, R0, RZ ;  /* 0x00000000ddde7210 */ /* 0x000fe20007ffe0ff */
[----:B------:R-:W-:Y:S05]  /*2960*/  BRA.DIV ~URZ, `(.L_x_1643) ;  /* 0x000129527f007947 */ /* 0x000fea000b800000 */
[----:B------:R1:W2:Y:S02]  /*2970*/  SHFL.IDX PT, R8, R9, RZ, 0x181f ;  /* 0x00181fff09087589 */ /* 0x0002a400000e0000 */
.L_x_1766:
[----:B------:R-:W-:Y:S05]  /*2980*/  BRA.DIV ~URZ, `(.L_x_1644) ;  /* 0x000129a27f007947 */ /* 0x000fea000b800000 */
[----:B------:R3:W4:Y:S02]  /*2990*/  SHFL.IDX PT, R0, R13, RZ, 0x181f ;  /* 0x00181fff0d007589 */ /* 0x00072400000e0000 */
.L_x_1767:
[----:B------:R-:W-:Y:S01]  /*29a0*/  IMAD R11, R216, c[0x0][0x2c4], RZ ;  /* 0x0000b100d80b7a24 */ /* 0x000fe200078e02ff */
[----:B------:R-:W-:Y:S04]  /*29b0*/  BSSY B0, `(.L_x_1645) ;  /* 0x0000010000007945 */ /* 0x000fe80003800000 */
[----:B------:R-:W-:-:S13]  /*29c0*/  ISETP.GE.AND P0, PT, R10, R11, PT ;  /* 0x0000000b0a00720c */ /* 0x000fda0003f06270 */
[----:B------:R-:W-:Y:S05]  /*29d0*/  @P0 BRA `(.L_x_1646) ;  /* 0x000000d000000947 */ /* 0x000fea0003800000 */
[----:B----4-:R-:W-:Y:S02]  /*29e0*/  LEA R6, P0, R210, R0, 0x1 ;  /* 0x00000000d2067211 */ /* 0x010fe400078008ff */
[----:B------:R-:W-:Y:S02]  /*29f0*/  ISETP.NE.AND P4, PT, R14, RZ, PT ;  /* 0x000000ff0e00720c */ /* 0x000fe40003f85270 */
        /* <DEDUP_REMOVED lines=11> */
.L_x_1646:
[----:B------:R-:W-:Y:S05]  /*2ab0*/  BSYNC B0 ;  /* 0x0000000000007941 */ /* 0x000fea0003800000 */
.L_x_1645:
[----:B------:R-:W-:Y:S05]  /*2ac0*/  BRA.DIV ~URZ, `(.L_x_1647) ;  /* 0x000128c27f007947 */ /* 0x000fea000b800000 */
[----:B--2---:R2:W1:Y:S04]  /*2ad0*/  SHFL.IDX PT, R8, R9, 0x1, 0x181f ;  /* 0x00381f0009087f89 */ /* 0x00446800000e0000 */
[----:B----4-:R2:W4:Y:S02]  /*2ae0*/  SHFL.IDX PT, R0, R13, 0x1, 0x181f ;  /* 0x00381f000d007f89 */ /* 0x01052400000e0000 */
.L_x_1768:
[----:B------:R-:W-:Y:S01]  /*2af0*/  IADD3 R2, R10, 0x20, RZ ;  /* 0x000000200a027810 */ /* 0x000fe20007ffe0ff */
[----:B------:R-:W-:Y:S03]  /*2b00*/  BSSY B0, `(.L_x_1648) ;  /* 0x0000010000007945 */ /* 0x000fe60003800000 */
[----:B------:R-:W-:-:S13]  /*2b10*/  ISETP.GE.AND P0, PT, R2, R11, PT ;  /* 0x0000000b0200720c */ /* 0x000fda0003f06270 */
[----:B------:R-:W-:Y:S05]  /*2b20*/  @P0 BRA `(.L_x_1649) ;  /* 0x000000d000000947 */ /* 0x000fea0003800000 */
[----:B----4-:R-:W-:Y:S02]  /*2b30*/  LEA R6, P0, R210, R0, 0x1 ;  /* 0x00000000d2067211 */ /* 0x010fe400078008ff */
[----:B------:R-:W-:Y:S02]  /*2b40*/  ISETP.NE.AND P4, PT, R14, RZ, PT ;  /* 0x000000ff0e00720c */ /* 0x000fe40003f85270 */
[----:B-1----:R-:W-:Y:S02]  /*2b50*/  LEA.HI.X R7, R210, R8, R211, 0x1, P0 ;  /* 0x00000008d2077211 */ /* 0x002fe400000f0cd3 */
        /* <DEDUP_REMOVED lines=10> */
.L_x_1649:
[----:B------:R-:W-:Y:S05]  /*2c00*/  BSYNC B0 ;  /* 0x0000000000007941 */ /* 0x000fea0003800000 */
.L_x_1648:
[----:B------:R-:W-:Y:S05]  /*2c10*/  BRA.DIV ~URZ, `(.L_x_1650) ;  /* 0x000128327f007947 */ /* 0x000fea000b800000 */
[----:B-1----:R1:W2:Y:S02]  /*2c20*/  SHFL.IDX PT, R8, R9, 0x2, 0x181f ;  /* 0x00581f0009087f89 */ /* 0x0022a400000e0000 */
.L_x_1769:
[----:B------:R-:W-:Y:S05]  /*2c30*/  BRA.DIV ~URZ, `(.L_x_1651) ;  /* 0x000128827f007947 */ /* 0x000fea000b800000 */
[----:B----4-:R4:W1:Y:S02]  /*2c40*/  SHFL.IDX PT, R0, R13, 0x2, 0x181f ;  /* 0x00581f000d007f89 */ /* 0x01086400000e0000 */
.L_x_1770:
[----:B------:R-:W-:Y:S01]  /*2c50*/  IADD3 R2, R10, 0x40, RZ ;  /* 0x000000400a027810 */ /* 0x000fe20007ffe0ff */
[----:B------:R-:W-:Y:S03]  /*2c60*/  BSSY B0, `(.L_x_1652) ;  /* 0x0000010000007945 */ /* 0x000fe60003800000 */
[----:B------:R-:W-:-:S13]  /*2c70*/  ISETP.GE.AND P0, PT, R2, R11, PT ;  /* 0x0000000b0200720c */ /* 0x000fda0003f06270 */
[----:B------:R-:W-:Y:S05]  /*2c80*/  @P0 BRA `(.L_x_1653) ;  /* 0x000000d000000947 */ /* 0x000fea0003800000 */
[----:B-1----:R-:W-:Y:S02]  /*2c90*/  LEA R6, P0, R210, R0, 0x1 ;  /* 0x00000000d2067211 */ /* 0x002fe400078008ff */
        /* <DEDUP_REMOVED lines=12> */
.L_x_1653:
[----:B------:R-:W-:Y:S05]  /*2d60*/  BSYNC B0 ;  /* 0x0000000000007941 */ /* 0x000fea0003800000 */
.L_x_1652:
[----:B------:R-:W-:Y:S05]  /*2d70*/  BRA.DIV ~URZ, `(.L_x_1654) ;  /* 0x000127a27f007947 */ /* 0x000fea000b800000 */
[----:B--2---:R2:W3:Y:S04]  /*2d80*/  SHFL.IDX PT, R8, R9, 0x3, 0x181f ;  /* 0x00781f0009087f89 */ /* 0x0044e800000e0000 */
[----:B-1----:R2:W1:Y:S02]  /*2d90*/  SHFL.IDX PT, R0, R13, 0x3, 0x181f ;  /* 0x00781f000d007f89 */ /* 0x00246400000e0000 */
.L_x_1771:
[----:B------:R-:W-:-:S04]  /*2da0*/  IADD3 R2, R10, 0x60, RZ ;  /* 0x000000600a027810 */ /* 0x000fc80007ffe0ff */
[----:B------:R-:W-:-:S13]  /*2db0*/  ISETP.GE.AND P4, PT, R2, R11, PT ;  /* 0x0000000b0200720c */ /* 0x000fda0003f86270 */
[----:B-1----:R-:W-:-:S04]  /*2dc0*/  @!P4 LEA R6, P0, R210, R0, 0x1 ;  /* 0x00000000d206c211 */ /* 0x002fc800078008ff */
[----:B---3--:R-:W-:Y:S02]  /*2dd0*/  @!P4 LEA.HI.X R7, R210, R8, R211, 0x1, P0 ;  /* 0x00000008d207c211 */ /* 0x008fe400000f0cd3 */
[----:B------:R-:W-:-:S04]  /*2de0*/  @!P4 LEA R4, P0, R209, R0, 0x1 ;  /* 0x00000000d104c211 */ /* 0x000fc800078008ff */
[----:B------:R-:W-:Y:S02]  /*2df0*/  @!P4 LEA.HI.X R5, R209, R8, R249, 0x1, P0 ;  /* 0x00000008d105c211 */ /* 0x000fe400000f0cf9 */
[----:B------:R-:W-:-:S04]  /*2e00*/  @!P4 LEA R2, P0, R232, R0, 0x1 ;  /* 0x00000000e802c211 */ /* 0x000fc800078008ff */
[----:B------:R-:W-:Y:S02]  /*2e10*/  @!P4 LEA.HI.X R3, R232, R8, R248, 0x1, P0 ;  /* 0x00000008e803c211 */ /* 0x000fe400000f0cf8 */
[----:B------:R-:W-:-:S13]  /*2e20*/  ISETP.NE.AND P0, PT, R14, RZ, PT ;  /* 0x000000ff0e00720c */ /* 0x000fda0003f05270 */
[----:B------:R-:W-:Y:S01]  /*2e30*/  @!PT LDS RZ, [RZ] ;  /* 0x00000000fffff984 */ /* 0x000fe20000000800 */
[----:B------:R-:W-:Y:S01]  /*2e40*/  @!PT LDS RZ, [RZ] ;  /* 0x00000000fffff984 */ /* 0x000fe20000000800 */
[----:B------:R-:W-:Y:S01]  /*2e50*/  @!PT LDS RZ, [RZ] ;  /* 0x00000000fffff984 */ /* 0x000fe20000000800 */
[----:B------:R1:W-:Y:S04]  /*2e60*/  @!P4 LDGSTS.E.BYPASS.LTC128B.128 [R227+0x1b100], [R6.64], !P0 ;  /* 0x1b10000006e3cfae */ /* 0x0003e8000c101d48 */
[----:B------:R1:W-:Y:S04]  /*2e70*/  @!P4 LDGSTS.E.BYPASS.LTC128B.128 [R227+0x1f100], [R4.64], !P6 ;  /* 0x1f10000004e3cfae */ /* 0x0003e8000f101d48 */
[----:B------:R1:W-:Y:S04]  /*2e80*/  @!P4 LDGSTS.E.BYPASS.LTC128B.128 [R227+0x23100], [R2.64], !P5 ;  /* 0x2310000002e3cfae */ /* 0x0003e8000e901d48 */
[----:B------:R-:W0:Y:S01]  /*2e90*/  LDGDEPBAR ;  /* 0x00000000000079af */ /* 0x000e220000000000 */
[----:B------:R-:W-:Y:S02]  /*2ea0*/  WARPSYNC 0xffffffff ;  /* 0xffffffff00007948 */ /* 0x000fe40003800000 */
[C---:B------:R-:W-:Y:S01]  /*2eb0*/  IMAD.SHL.U32 R104, R12.reuse, 0x40, RZ ;  /* 0x000000400c687824 */ /* 0x040fe200078e00ff */
[----:B-1----:R-:W-:Y:S01]  /*2ec0*/  SHF.R.S32.HI R7, RZ, 0x1f, R12 ;  /* 0x0000001fff077819 */ /* 0x002fe2000001140c */
[----:B------:R-:W-:Y:S01]  /*2ed0*/  IMAD.WIDE.U32 R2, R12, c[0x0][0x1e0], RZ ;  /* 0x000078000c027a25 */ /* 0x000fe200078e00ff */
[----:B------:R-:W-:Y:S02]  /*2ee0*/  BAR.SYNC.DEFER_BLOCKING 0x0 ;  /* 0x0000000000007b1d */ /* 0x000fe40000010000 */
[----:B------:R-:W-:Y:S01]  /*2ef0*/  IADD3 R4, -R104, R215, -R251 ;  /* 0x000000d768047210 */ /* 0x000fe20007ffe9fb */
[----:B------:R-:W-:Y:S01]  /*2f00*/  IMAD R0, R7, c[0x0][0x1e0], RZ ;  /* 0x0000780007007a24 */ /* 0x000fe200078e02ff */
[----:B------:R-:W-:-:S02]  /*2f10*/  LEA R5, P5, R2, R218, 0x6 ;  /* 0x000000da02057211 */ /* 0x000fc400078a30ff */
[----:B------:R-:W-:Y:S01]  /*2f20*/  ISETP.GE.AND P6, PT, R4, 0x1, PT ;  /* 0x000000010400780c */ /* 0x000fe20003fc6270 */
[----:B------:R-:W-:Y:S01]  /*2f30*/  IMAD R0, R12, c[0x0][0x1e4], R0 ;  /* 0x000079000c007a24 */ /* 0x000fe200078e0200 */
[----:B------:R-:W-:Y:S01]  /*2f40*/  ISETP.GE.AND P4, PT, R4, 0x21, PT ;  /* 0x000000210400780c */ /* 0x000fe20003f86270 */
[----:B------:R-:W-:Y:S01]  /*2f50*/  ULDC.64 UR4, c[0x0][0x208] ;  /* 0x0000820000047ab9 */ /* 0x000fe20000000a00 */
[----:B------:R-:W-:Y:S01]  /*2f60*/  BSSY B0, `(.L_x_1655) ;  /* 0x0000050000007945 */ /* 0x000fe20003800000 */
[----:B------:R-:W-:Y:S01]  /*2f70*/  IMAD.IADD R0, R3, 0x1, R0 ;  /* 0x0000000103007824 */ /* 0x000fe200078e0200 */
[----:B------:R-:W-:Y:S02]  /*2f80*/  USHF.L.U32 UR7, UR4, 0x6, URZ ;  /* 0x0000000604077899 */ /* 0x000fe4000800063f */
[----:B------:R-:W-:Y:S02]  /*2f90*/  UMOV UR6, 0x6 ;  /* 0x0000000600067882 */ /* 0x000fe40000000000 */
[----:B------:R-:W-:Y:S01]  /*2fa0*/  LEA.HI.X R6, R2, R217, R0, 0x6, P5 ;  /* 0x000000d902067211 */ /* 0x000fe200028f3400 */
[----:B------:R-:W-:Y:S01]  /*2fb0*/  IMAD.MOV.U32 R0, RZ, RZ, 0x20 ;  /* 0x00000020ff007424 */ /* 0x000fe200078e00ff */
[----:B------:R-:W-:Y:S01]  /*2fc0*/  USHF.L.U64.HI UR5, UR4, UR6, UR5 ;  /* 0x0000000604057299 */ /* 0x000fe20008010205 */
[----:B------:R-:W-:-:S02]  /*2fd0*/  @P6 LEA R2, P5, R5, c[0x0][0x1c8], 0x1 ;  /* 0x0000720005026a11 */ /* 0x000fc400078a08ff */
[----:B------:R-:W-:Y:S01]  /*2fe0*/  @P6 ISETP.GE.AND P0, PT, R210, c[0x0][0x1d4], PT ;  /* 0x00007500d2006a0c */ /* 0x000fe20003f06270 */
[C---:B--2---:R-:W-:Y:S01]  /*2ff0*/  IMAD.WIDE.U32 R8, R0.reuse, c[0x0][0x1e0], RZ ;  /* 0x0000780000087a25 */ /* 0x044fe200078e00ff */
[----:B------:R-:W-:Y:S02]  /*3000*/  @P6 LEA.HI.X R3, R5, c[0x0][0x1cc], R6, 0x1, P5 ;  /* 0x0000730005036a11 */ /* 0x000fe400028f0c06 */
[----:B------:R-:W-:Y:S01]  /*3010*/  @P6 ISETP.GE.AND P5, PT, R209, c[0x0][0x1d4], PT ;  /* 0x00007500d1006a0c */ /* 0x000fe20003fa6270 */
[----:B------:R-:W-:-:S08]  /*3020*/  IMAD R10, R0, c[0x0][0x1e4], RZ ;  /* 0x00007900000a7a24 */ /* 0x000fd000078e02ff */
[----:B------:R-:W-:Y:S01]  /*3030*/  @!PT LDS RZ, [RZ] ;  /* 0x00000000fffff984 */ /* 0x000fe20000000800 */
[----:B------:R-:W-:Y:S01]  /*3040*/  @!PT LDS RZ, [RZ] ;  /* 0x00000000fffff984 */ /* 0x000fe20000000800 */
[----:B------:R-:W-:Y:S01]  /*3050*/  @!PT LDS RZ, [RZ] ;  /* 0x00000000fffff984 */ /* 0x000fe20000000800 */
[----:B------:R1:W-:Y:S01]  /*3060*/  @P6 LDGSTS.E.BYPASS.LTC128B.128 [R227+0xc100], [R2.64], !P0 ;  /* 0x0c10000002e36fae */ /* 0x0003e2000c101d48 */
[----:B------:R-:W-:Y:S01]  /*3070*/  @P4 IADD3 R5, P0, R5, R8, RZ ;  /* 0x0000000805054210 */ /* 0x000fe20007f1e0ff */
[----:B------:R-:W-:Y:S02]  /*3080*/  IMAD R8, R7, c[0x0][0x208], RZ ;  /* 0x0000820007087a24 */ /* 0x000fe400078e02ff */
[----:B------:R1:W-:Y:S01]  /*3090*/  @P6 LDGSTS.E.BYPASS.LTC128B.128 [R227+0xe100], [R2.64+0x80], !P5 ;  /* 0x0e10008002e36fae */ /* 0x0003e2000e901d48 */
[----:B------:R-:W-:Y:S01]  /*30a0*/  @P4 IADD3.X R9, R6, R9, R10, P0, !PT ;  /* 0x0000000906094210 */ /* 0x000fe200007fe40a */
[----:B------:R-:W-:Y:S01]  /*30b0*/  IMAD.WIDE.U32 R6, R12, c[0x0][0x208], RZ ;  /* 0x000082000c067a25 */ /* 0x000fe200078e00ff */
[----:B------:R-:W-:Y:S01]  /*30c0*/  @P4 ISETP.GE.AND P5, PT, R210, c[0x0][0x1d4], PT ;  /* 0x00007500d2004a0c */ /* 0x000fe20003fa6270 */
[----:B------:R1:W-:Y:S01]  /*30d0*/  @P6 LDGSTS.E.BYPASS.LTC128B.128 [R227+0x10100], [R2.64+0x100], !P3 ;  /* 0x1010010002e36fae */ /* 0x0003e2000d901d48 */
[----:B------:R-:W-:Y:S01]  /*30e0*/  @P4 ISETP.GE.AND P0, PT, R209, c[0x0][0x1d4], PT ;  /* 0x00007500d1004a0c */ /* 0x000fe20003f06270 */
[----:B------:R-:W-:-:S04]  /*30f0*/  IMAD R8, R12, c[0x0][0x20c], R8 ;  /* 0x000083000c087a24 */ /* 0x000fc800078e0208 */
[----:B------:R-:W-:Y:S01]  /*3100*/  IMAD.IADD R7, R7, 0x1, R8 ;  /* 0x0000000107077824 */ /* 0x000fe200078e0208 */
[----:B-1----:R-:W-:-:S04]  /*3110*/  @P4 LEA R2, P6, R5, c[0x0][0x1c8], 0x1 ;  /* 0x0000720005024a11 */ /* 0x002fc800078c08ff */
[----:B------:R-:W-:Y:S02]  /*3120*/  @P4 LEA.HI.X R3, R5, c[0x0][0x1cc], R9, 0x1, P6 ;  /* 0x0000730005034a11 */ /* 0x000fe400030f0c09 */
[----:B------:R-:W-:-:S03]  /*3130*/  LEA R5, P6, R6, R220, 0x6 ;  /* 0x000000dc06057211 */ /* 0x000fc600078c30ff */
[----:B------:R1:W-:Y:S01]  /*3140*/  @P4 LDGSTS.E.BYPASS.LTC128B.128 [R227+0xd100], [R2.64], !P5 ;  /* 0x0d10000002e34fae */ /* 0x0003e2000e901d48 */
[----:B------:R-:W-:Y:S02]  /*3150*/  LEA.HI.X R6, R6, R222, R7, 0x6, P6 ;  /* 0x000000de06067211 */ /* 0x000fe400030f3407 */
[----:B------:R-:W-:Y:S01]  /*3160*/  ISETP.GE.AND P6, PT, R210, c[0x0][0x1d4], PT ;  /* 0x00007500d2007a0c */ /* 0x000fe20003fc6270 */
[----:B------:R1:W-:Y:S01]  /*3170*/  @P4 LDGSTS.E.BYPASS.LTC128B.128 [R227+0xf100], [R2.64+0x80], !P0 ;  /* 0x0f10008002e34fae */ /* 0x0003e2000c101d48 */
[----:B------:R-:W-:-:S03]  /*3180*/  ISETP.GE.AND P5, PT, R209, c[0x0][0x1d4], PT ;  /* 0x00007500d1007a0c */ /* 0x000fc60003fa6270 */
[----:B------:R1:W-:Y:S01]  /*3190*/  @P4 LDGSTS.E.BYPASS.LTC128B.128 [R227+0x11100], [R2.64+0x100], !P3 ;  /* 0x1110010002e34fae */ /* 0x0003e2000d901d48 */
[C---:B------:R-:W-:Y:S02]  /*31a0*/  ISETP.LT.OR P4, PT, R4.reuse, 0x1, P6 ;  /* 0x000000010400780c */ /* 0x040fe40003781670 */
[----:B------:R-:W-:Y:S01]  /*31b0*/  ISETP.LT.OR P6, PT, R4, 0x21, P6 ;  /* 0x000000210400780c */ /* 0x000fe200037c1670 */
[----:B------:R-:W0:Y:S01]  /*31c0*/  LDGDEPBAR ;  /* 0x00000000000079af */ /* 0x000e220000000000 */
[----:B-1----:R-:W-:-:S04]  /*31d0*/  LEA R2, P0, R5, c[0x0][0x1f8], 0x1 ;  /* 0x00007e0005027a11 */ /* 0x002fc800078008ff */
[----:B------:R-:W-:Y:S02]  /*31e0*/  LEA.HI.X R3, R5, c[0x0][0x1fc], R6, 0x1, P0 ;  /* 0x00007f0005037a11 */ /* 0x000fe400000f0c06 */
[C---:B------:R-:W-:Y:S02]  /*31f0*/  ISETP.LT.OR P0, PT, R4.reuse, 0x1, P5 ;  /* 0x000000010400780c */ /* 0x040fe40002f01670 */
[----:B------:R-:W-:Y:S01]  /*3200*/  ISETP.LT.OR P5, PT, R4, 0x21, P5 ;  /* 0x000000210400780c */ /* 0x000fe20002fa1670 */
[----:B------:R1:W-:Y:S01]  /*3210*/  LDGSTS.E.BYPASS.LTC128B.128 [R227+0x100], [R2.64], !P4 ;  /* 0x0010000002e37fae */ /* 0x0003e2000e101d48 */
[----:B------:R-:W-:-:S09]  /*3220*/  ISETP.GE.AND P4, PT, R232, c[0x0][0x1d4], PT ;  /* 0x00007500e8007a0c */ /* 0x000fd20003f86270 */
[----:B------:R1:W-:Y:S01]  /*3230*/  LDGSTS.E.BYPASS.LTC128B.128 [R227+0x2100], [R2.64+0x80], !P0 ;  /* 0x0210008002e37fae */ /* 0x0003e2000c101d48 */
[C---:B------:R-:W-:Y:S02]  /*3240*/  ISETP.LT.OR P0, PT, R4.reuse, 0x1, P4 ;  /* 0x000000010400780c */ /* 0x040fe40002701670 */
[----:B------:R-:W-:-:S11]  /*3250*/  ISETP.LT.OR P4, PT, R4, 0x21, P4 ;  /* 0x000000210400780c */ /* 0x000fd60002781670 */
[----:B------:R1:W-:Y:S02]  /*3260*/  LDGSTS.E.BYPASS.LTC128B.128 [R227+0x4100], [R2.64+0x100], !P0 ;  /* 0x0410010002e37fae */ /* 0x0003e4000c101d48 */
[----:B-1----:R-:W-:-:S04]  /*3270*/  IADD3 R2, P0, R2, UR7, RZ ;  /* 0x0000000702027c10 */ /* 0x002fc8000ff1e0ff */
[----:B------:R-:W-:-:S05]  /*3280*/  IADD3.X R3, R3, UR5, RZ, P0, !PT ;  /* 0x0000000503037c10 */ /* 0x000fca00087fe4ff */
[----:B------:R1:W-:Y:S04]  /*3290*/  LDGSTS.E.BYPASS.LTC128B.128 [R227+0x1100], [R2.64], !P6 ;  /* 0x0110000002e37fae */ /* 0x0003e8000f101d48 */
[----:B------:R1:W-:Y:S04]  /*32a0*/  LDGSTS.E.BYPASS.LTC128B.128 [R227+0x3100], [R2.64+0x80], !P5 ;  /* 0x0310008002e37fae */ /* 0x0003e8000e901d48 */
[----:B------:R1:W-:Y:S01]  /*32b0*/  LDGSTS.E.BYPASS.LTC128B.128 [R227+0x5100], [R2.64+0x100], !P4 ;  /* 0x0510010002e37fae */ /* 0x0003e2000e101d48 */
[----:B------:R-:W-:-:S03]  /*32c0*/  ISETP.GT.AND P4, PT, R12, R200, PT ;  /* 0x000000c80c00720c */ /* 0x000fc60003f84270 */
[----:B------:R-:W0:Y:S01]  /*32d0*/  LDGDEPBAR ;  /* 0x00000000000079af */ /* 0x000e220000000000 */
[----:B-1----:R-:W-:-:S09]  /*32e0*/  IMAD.MOV.U32 R2, RZ, RZ, 0x40 ;  /* 0x00000040ff027424 */ /* 0x002fd200078e00ff */
[----:B------:R-:W-:Y:S05]  /*32f0*/  @!P4 BRA `(.L_x_1656) ;  /* 0x000001600000c947 */ /* 0x000fea0003800000 */
[----:B------:R-:W-:Y:S01]  /*3300*/  IADD3 R3, R205, -0x2, RZ ;  /* 0xfffffffecd037810 */ /* 0x000fe20007ffe0ff */
[----:B------:R-:W-:Y:S01]  /*3310*/  IMAD.WIDE.U32 R8, R2, c[0x0][0x1e0], RZ ;  /* 0x0000780002087a25 */ /* 0x000fe200078e00ff */
[----:B------:R-:W-:Y:S02]  /*3320*/  ISETP.GE.AND P5, PT, R210, c[0x0][0x1d4], PT ;  /* 0x00007500d2007a0c */ /* 0x000fe40003fa6270 */
[----:B------:R-:W-:Y:S01]  /*3330*/  SHF.R.S32.HI R4, RZ, 0x1f, R3 ;  /* 0x0000001fff047819 */ /* 0x000fe20000011403 */
[----:B------:R-:W-:-:S04]  /*3340*/  IMAD.WIDE.U32 R6, R3, c[0x0][0x1e0], RZ ;  /* 0x0000780003067a25 */ /* 0x000fc800078e00ff */
[----:B------:R-:W-:-:S04]  /*3350*/  IMAD R4, R4, c[0x0][0x1e0], RZ ;  /* 0x0000780004047a24 */ /* 0x000fc800078e02ff */
[----:B------:R-:W-:Y:S01]  /*3360*/  IMAD R4, R3, c[0x0][0x1e4], R4 ;  /* 0x0000790003047a24 */ /* 0x000fe200078e0204 */
[----:B------:R-:W-:-:S03]  /*3370*/  LEA R3, P0, R6, R218, 0x6 ;  /* 0x000000da06037211 */ /* 0x000fc600078030ff */
[----:B------:R-:W-:Y:S01]  /*3380*/  IMAD.IADD R5, R7, 0x1, R4 ;  /* 0x0000000107057824 */ /* 0x000fe200078e0204 */
[----:B------:R-:W-:-:S04]  /*3390*/  LEA R4, P6, R3, c[0x0][0x1c8], 0x1 ;  /* 0x0000720003047a11 */ /* 0x000fc800078c08ff */
[----:B------:R-:W-:Y:S02]  /*33a0*/  LEA.HI.X R6, R6, R217, R5, 0x6, P0 ;  /* 0x000000d906067211 */ /* 0x000fe400000f3405 */
[----:B------:R-:W-:Y:S02]  /*33b0*/  ISETP.GE.AND P0, PT, R209, c[0x0][0x1d4], PT ;  /* 0x00007500d1007a0c */ /* 0x000fe40003f06270 */
[----:B------:R-:W-:Y:S01]  /*33c0*/  LEA.HI.X R5, R3, c[0x0][0x1cc], R6, 0x1, P6 ;  /* 0x0000730003057a11 */ /* 0x000fe200030f0c06 */
[----:B------:R-:W-:Y:S01]  /*33d0*/  IMAD R3, R2, c[0x0][0x1e4], RZ ;  /* 0x0000790002037a24 */ /* 0x000fe200078e02ff */
[----:B------:R-:W-:-:S03]  /*33e0*/  IADD3 R6, P6, R8, R4, RZ ;  /* 0x0000000408067210 */ /* 0x000fc60007fde0ff */
[----:B------:R1:W-:Y:S01]  /*33f0*/  LDGSTS.E.BYPASS.LTC128B.128 [R227+0x12100], [R4.64], !P5 ;  /* 0x1210000004e37fae */ /* 0x0003e2000e901d48 */
[----:B------:R-:W-:-:S05]  /*3400*/  IADD3.X R7, R5, R9, R3, P6, !PT ;  /* 0x0000000905077210 */ /* 0x000fca00037fe403 */
[----:B------:R1:W-:Y:S04]  /*3410*/  LDGSTS.E.BYPASS.LTC128B.128 [R227+0x14100], [R4.64+0x80], !P0 ;  /* 0x1410008004e37fae */ /* 0x0003e8000c101d48 */
[----:B------:R1:W-:Y:S04]  /*3420*/  LDGSTS.E.BYPASS.LTC128B.128 [R227+0x16100], [R4.64+0x100], !P3 ;  /* 0x1610010004e37fae */ /* 0x0003e8000d901d48 */
[----:B------:R1:W-:Y:S04]  /*3430*/  LDGSTS.E.BYPASS.LTC128B.128 [R227+0x13100], [R6.64], !P5 ;  /* 0x1310000006e37fae */ /* 0x0003e8000e901d48 */
[----:B------:R1:W-:Y:S04]  /*3440*/  LDGSTS.E.BYPASS.LTC128B.128 [R227+0x15100], [R6.64+0x80], !P0 ;  /* 0x1510008006e37fae */ /* 0x0003e8000c101d48 */
[----:B------:R1:W-:Y:S02]  /*3450*/  LDGSTS.E.BYPASS.LTC128B.128 [R227+0x17100], [R6.64+0x100], !P3 ;  /* 0x1710010006e37fae */ /* 0x0003e4000d901d48 */
.L_x_1656:
[----:B------:R-:W-:Y:S05]  /*3460*/  BSYNC B0 ;  /* 0x0000000000007941 */ /* 0x000fea0003800000 */
.L_x_1655:
[----:B------:R-:W2:Y:S01]  /*3470*/  S2R R3, SR_TID.X ;  /* 0x0000000000037919 */ /* 0x000ea20000002100 */
[----:B------:R-:W-:Y:S03]  /*3480*/  BSSY B0, `(.L_x_1657) ;  /* 0x000002e000007945 */ /* 0x000fe60003800000 */
[----:B------:R-:W0:Y:S01]  /*3490*/  LDGDEPBAR ;  /* 0x00000000000079af */ /* 0x000e220000000000 */
[----:B--2---:R-:W-:-:S04]  /*34a0*/  SHF.R.S32.HI R28, RZ, 0x1f, R3 ;  /* 0x0000001fff1c7819 */ /* 0x004fc80000011403 */
[----:B------:R-:W-:Y:S01]  /*34b0*/  LEA.HI R28, R28, R3, RZ, 0x3 ;  /* 0x000000031c1c7211 */ /* 0x000fe200078f18ff */
[----:B------:R-:W-:-:S04]  /*34c0*/  DEPBAR.LE SB0, 0x3 ;  /* 0x000080c00000791a */ /* 0x000fc80000000000 */
[----:B------:R-:W-:-:S04]  /*34d0*/  DEPBAR.LE SB0, 0x2 ;  /* 0x000080800000791a */ /* 0x000fc80000000000 */
[----:B------:R-:W-:Y:S01]  /*34e0*/  LOP3.LUT R28, R28, 0xfffffff8, RZ, 0xc0, !PT ;  /* 0xfffffff81c1c7812 */ /* 0x000fe200078ec0ff */
[----:B------:R-:W-:Y:S04]  /*34f0*/  BAR.SYNC.DEFER_BLOCKING 0x0 ;  /* 0x0000000000007b1d */ /* 0x000fe80000010000 */
[----:B------:R-:W-:-:S05]  /*3500*/  IMAD.IADD R28, R3, 0x1, -R28 ;  /* 0x00000001031c7824 */ /* 0x000fca00078e0a1c */
[----:B------:R-:W-:-:S04]  /*3510*/  LOP3.LUT P0, RZ, R28, 0x2, RZ, 0xc0, !PT ;  /* 0x000000021cff7812 */ /* 0x000fc8000780c0ff */
[----:B------:R-:W-:-:S05]  /*3520*/  SEL R191, R0, 0xffffffe0, !P0 ;  /* 0xffffffe000bf7807 */ /* 0x000fca0004000000 */
[----:B------:R-:W-:Y:S01]  /*3530*/  IMAD.IADD R3, R193, 0x1, R191 ;  /* 0x00000001c1037824 */ /* 0x000fe200078e02bf */
[----:B------:R2:W3:Y:S04]  /*3540*/  LDSM.16.M88.4 R8, [R187] ;  /* 0x00000000bb08783b */ /* 0x0004e80000000200 */
[----:B------:R2:W1:Y:S04]  /*3550*/  LDSM.16.M88.4 R20, [R193] ;  /* 0x00000000c114783b */ /* 0x0004680000000200 */
[----:B------:R2:W4:Y:S04]  /*3560*/  LDSM.16.M88.4 R24, [R193+0x800] ;  /* 0x00080000c118783b */ /* 0x0005280000000200 */
[----:B------:R2:W1:Y:S04]  /*3570*/  LDSM.16.M88.4 R32, [R193+0x1000] ;  /* 0x00100000c120783b */ /* 0x0004680000000200 */
[----:B------:R2:W1:Y:S04]  /*3580*/  LDSM.16.M88.4 R48, [R193+0x1800] ;  /* 0x00180000c130783b */ /* 0x0004680000000200 */
[----:B-1----:R2:W1:Y:S04]  /*3590*/  LDSM.16.M88.4 R4, [R188] ;  /* 0x00000000bc04783b */ /* 0x0024680000000200 */
[----:B------:R2:W1:Y:S04]  /*35a0*/  LDSM.16.M88.4 R52, [R3] ;  /* 0x000000000334783b */ /* 0x0004680000000200 */
[----:B------:R2:W1:Y:S04]  /*35b0*/  LDSM.16.M88.4 R56, [R3+0x800] ;  /* 0x000800000338783b */ /* 0x0004680000000200 */
[----:B------:R2:W1:Y:S04]  /*35c0*/  LDSM.16.M88.4 R64, [R3+0x1000] ;  /* 0x001000000340783b */ /* 0x0004680000000200 */
[----:B------:R2:W1:Y:S01]  /*35d0*/  LDSM.16.M88.4 R76, [R3+0x1800] ;  /* 0x00180000034c783b */ /* 0x0004620000000200 */
[----:B------:R-:W-:Y:S05]  /*35e0*/  @!P4 BRA `(.L_x_1658) ;  /* 0x000001700000c947 */ /* 0x000fea0003800000 */
[----:B------:R-:W-:Y:S02]  /*35f0*/  IADD3 R0, R205, -0x2, RZ ;  /* 0xfffffffecd007810 */ /* 0x000fe40007ffe0ff */
[----:B------:R-:W-:-:S02]  /*3600*/  ISETP.GE.AND P4, PT, R210, c[0x0][0x1d4], PT ;  /* 0x00007500d2007a0c */ /* 0x000fc40003f86270 */
[----:B------:R-:W-:Y:S01]  /*3610*/  SHF.R.S32.HI R12, RZ, 0x1f, R0 ;  /* 0x0000001fff0c7819 */ /* 0x000fe20000011400 */
[----:B------:R-:W-:-:S04]  /*3620*/  IMAD.WIDE.U32 R14, R0, c[0x0][0x208], RZ ;  /* 0x00008200000e7a25 */ /* 0x000fc800078e00ff */
[----:B------:R-:W-:-:S04]  /*3630*/  IMAD R12, R12, c[0x0][0x208], RZ ;  /* 0x000082000c0c7a24 */ /* 0x000fc800078e02ff */
[----:B------:R-:W-:Y:S01]  /*3640*/  IMAD R12, R0, c[0x0][0x20c], R12 ;  /* 0x00008300000c7a24 */ /* 0x000fe200078e020c */
[----:B------:R-:W-:-:S03]  /*3650*/  LEA R0, P0, R14, R220, 0x6 ;  /* 0x000000dc0e007211 */ /* 0x000fc600078030ff */
[----:B----4-:R-:W-:Y:S01]  /*3660*/  IMAD.IADD R13, R15, 0x1, R12 ;  /* 0x000000010f0d7824 */ /* 0x010fe200078e020c */
[----:B------:R-:W-:-:S04]  /*3670*/  LEA R12, P5, R0, c[0x0][0x1f8], 0x1 ;  /* 0x00007e00000c7a11 */ /* 0x000fc800078a08ff */
[----:B------:R-:W-:Y:S02]  /*3680*/  LEA.HI.X R14, R14, R222, R13, 0x6, P0 ;  /* 0x000000de0e0e7211 */ /* 0x000fe400000f340d */
[----:B------:R-:W-:Y:S02]  /*3690*/  ISETP.GE.AND P0, PT, R209, c[0x0][0x1d4], PT ;  /* 0x00007500d1007a0c */ /* 0x000fe40003f06270 */
[----:B------:R-:W-:Y:S02]  /*36a0*/  LEA.HI.X R13, R0, c[0x0][0x1fc], R14, 0x1, P5 ;  /* 0x00007f00000d7a11 */ /* 0x000fe400028f0c0e */
[----:B------:R-:W-:-:S03]  /*36b0*/  IADD3 R14, P5, R12, UR7, RZ ;  /* 0x000000070c0e7c10 */ /* 0x000fc6000ffbe0ff */
[----:B------:R-:W-:Y:S01]  /*36c0*/  @!PT LDS RZ, [RZ] ;  /* 0x00000000fffff984 */ /* 0x000fe20000000800 */
[----:B------:R-:W-:Y:S01]  /*36d0*/  @!PT LDS RZ, [RZ] ;  /* 0x00000000fffff984 */ /* 0x000fe20000000800 */
[----:B------:R-:W-:Y:S01]  /*36e0*/  @!PT LDS RZ, [RZ] ;  /* 0x00000000fffff984 */ /* 0x000fe20000000800 */
[----:B------:R4:W-:Y:S01]  /*36f0*/  LDGSTS.E.BYPASS.LTC128B.128 [R227+0x6100], [R12.64], !P4 ;  /* 0x061000000ce37fae */ /* 0x0009e2000e101d48 */
[----:B------:R-:W-:-:S05]  /*3700*/  IADD3.X R15, R13, UR5, RZ, P5, !PT ;  /* 0x000000050d0f7c10 */ /* 0x000fca000affe4ff */
[----:B------:R4:W-:Y:S04]  /*3710*/  LDGSTS.E.BYPASS.LTC128B.128 [R227+0x8100], [R12.64+0x80], !P0 ;  /* 0x081000800ce37fae */ /* 0x0009e8000c101d48 */
[----:B------:R4:W-:Y:S04]  /*3720*/  LDGSTS.E.BYPASS.LTC128B.128 [R227+0xa100], [R12.64+0x100], !P3 ;  /* 0x0a1001000ce37fae */ /* 0x0009e8000d901d48 */
[----:B------:R4:W-:Y:S04]  /*3730*/  LDGSTS.E.BYPASS.LTC128B.128 [R227+0x7100], [R14.64], !P4 ;  /* 0x071000000ee37fae */ /* 0x0009e8000e101d48 */
[----:B------:R4:W-:Y:S04]  /*3740*/  LDGSTS.E.BYPASS.LTC128B.128 [R227+0x9100], [R14.64+0x80], !P0 ;  /* 0x091000800ee37fae */ /* 0x0009e8000c101d48 */
[----:B------:R4:W-:Y:S02]  /*3750*/  LDGSTS.E.BYPASS.LTC128B.128 [R227+0xb100], [R14.64+0x100], !P3 ;  /* 0x0b1001000ee37fae */ /* 0x0009e4000d901d48 */
.L_x_1658:
[----:B------:R-:W-:Y:S05]  /*3760*/  BSYNC B0 ;  /* 0x0000000000007941 */ /* 0x000fea0003800000 */
.L_x_1657:
[----:B------:R-:W-:Y:S01]  /*3770*/  LOP3.LUT P0, RZ, R28, 0x4, RZ, 0xc0, !PT ;  /* 0x000000041cff7812 */ /* 0x000fe2000780c0ff */
[C---:B---3--:R-:W-:Y:S01]  /*3780*/  HMMA.16816.F32 R16, R8.reuse, R20, RZ ;  /* 0x000000140810723c */ /* 0x048fe200000018ff */
[----:B----4-:R-:W-:Y:S01]  /*3790*/  LDSM.16.M88.4 R12, [R190] ;  /* 0x00000000be0c783b */ /* 0x010fe20000000200 */
[----:B------:R-:W-:Y:S01]  /*37a0*/  ULDC UR4, c[0x0][0x324] ;  /* 0x0000c90000047ab9 */ /* 0x000fe20000000800 */
[----:B------:R-:W-:Y:S01]  /*37b0*/  SEL R186, R2, 0xffffffc0, !P0 ;  /* 0xffffffc002ba7807 */ /* 0x000fe20004000000 */
[----:B------:R-:W-:Y:S01]  /*37c0*/  ULOP3.LUT UR4, URZ, UR4, URZ, 0x33, !UPT ;  /* 0x000000043f047292 */ /* 0x000fe2000f8e333f */
[----:B------:R-:W-:Y:S02]  /*37d0*/  LDSM.16.M88.4 R80, [R193+0x3000] ;  /* 0x00300000c150783b */ /* 0x000fe40000000200 */
[----:B------:R-:W-:Y:S01]  /*37e0*/  IADD3 R2, R193, R186, RZ ;  /* 0x000000bac1027210 */ /* 0x000fe20007ffe0ff */
[C---:B------:R-:W-:Y:S01]  /*37f0*/  HMMA.16816.F32 R20, R8.reuse, R22, RZ ;  /* 0x000000160814723c */ /* 0x040fe200000018ff */
[----:B------:R-:W-:Y:S01]  /*3800*/  IADD3 R0, R186, R193, R191 ;  /* 0x000000c1ba007210 */ /* 0x000fe20007ffe0bf */
[----:B------:R-:W-:Y:S04]  /*3810*/  LDSM.16.M88.4 R88, [R3+0x4800] ;  /* 0x004800000358783b */ /* 0x000fe80000000200 */
[----:B------:R-:W3:Y:S02]  /*3820*/  LDSM.16.M88.4 R60, [R2] ;  /* 0x00000000023c783b */ /* 0x000ee40000000200 */
[C---:B------:R-:W-:Y:S02]  /*3830*/  HMMA.16816.F32 R40, R8.reuse, R24, RZ ;  /* 0x000000180828723c */ /* 0x040fe400000018ff */
[----:B------:R-:W4:Y:S04]  /*3840*/  LDSM.16.M88.4 R72, [R2+0x800] ;  /* 0x000800000248783b */ /* 0x000f280000000200 */
[----:B------:R-:W5:Y:S02]  /*3850*/  LDSM.16.M88.4 R68, [R2+0x1000] ;  /* 0x001000000244783b */ /* 0x000f640000000200 */
[C---:B------:R-:W-:Y:S02]  /*3860*/  HMMA.16816.F32 R44, R8.reuse, R26, RZ ;  /* 0x0000001a082c723c */ /* 0x040fe400000018ff */
[----:B------:R-:W-:Y:S04]  /*3870*/  LDSM.16.M88.4 R84, [R0+0x2000] ;  /* 0x002000000054783b */ /* 0x000fe80000000200 */
[----:B------:R-:W-:Y:S02]  /*3880*/  LDSM.16.M88.4 R92, [R0+0x2800] ;  /* 0x00280000005c783b */ /* 0x000fe40000000200 */
[C---:B------:R-:W-:Y:S02]  /*3890*/  HMMA.16816.F32 R36, R8.reuse, R32, RZ ;  /* 0x000000200824723c */ /* 0x040fe400000018ff */
[----:B------:R-:W0:Y:S06]  /*38a0*/  LDGDEPBAR ;  /* 0x00000000000079af */ /* 0x000e2c0000000000 */
[C---:B------:R-:W-:Y:S08]  /*38b0*/  HMMA.16816.F32 R32, R8.reuse, R34, RZ ;  /* 0x000000220820723c */ /* 0x040ff000000018ff */
[C---:B------:R-:W-:Y:S08]  /*38c0*/  HMMA.16816.F32 R28, R8.reuse, R48, RZ ;  /* 0x00000030081c723c */ /* 0x040ff000000018ff */
[----:B------:R-:W-:Y:S08]  /*38d0*/  HMMA.16816.F32 R24, R8, R50, RZ ;  /* 0x000000320818723c */ /* 0x000ff000000018ff */
[C---:B-1----:R-:W-:Y:S08]  /*38e0*/  HMMA.16816.F32 R16, R4.reuse, R52, R16 ;  /* 0x000000340410723c */ /* 0x042ff00000001810 */
[C---:B------:R-:W-:Y:S08]  /*38f0*/  HMMA.16816.F32 R8, R4.reuse, R54, R20 ;  /* 0x000000360408723c */ /* 0x040ff00000001814 */
[C---:B------:R-:W-:Y:S08]  /*3900*/  HMMA.16816.F32 R20, R4.reuse, R56, R40 ;  /* 0x000000380414723c */ /* 0x040ff00000001828 */
[C---:B------:R-:W-:Y:S01]  /*3910*/  HMMA.16816.F32 R40, R4.reuse, R58, R44 ;  /* 0x0000003a0428723c */ /* 0x040fe2000000182c */
[----:B------:R-:W1:Y:S07]  /*3920*/  LDSM.16.M88.4 R56, [R2+0x1800] ;  /* 0x001800000238783b */ /* 0x000e6e0000000200 */
[C---:B------:R-:W-:Y:S08]  /*3930*/  HMMA.16816.F32 R48, R4.reuse, R66, R32 ;  /* 0x000000420430723c */ /* 0x040ff00000001820 */
[C---:B------:R-:W-:Y:S01]  /*3940*/  HMMA.16816.F32 R52, R4.reuse, R64, R36 ;  /* 0x000000400434723c */ /* 0x040fe20000001824 */
[----:B------:R-:W-:Y:S07]  /*3950*/  LDSM.16.M88.4 R64, [R0+0x1800] ;  /* 0x001800000040783b */ /* 0x000fee0000000200 */
[----:B------:R-:W-:Y:S08]  /*3960*/  HMMA.16816.F32 R44, R4, R76, R28 ;  /* 0x0000004c042c723c */ /* 0x000ff0000000181c */
[----:B---3--:R-:W-:Y:S08]  /*3970*/  HMMA.16816.F32 R32, R12, R60, R16 ;  /* 0x0000003c0c20723c */ /* 0x008ff00000001810 */
[----:B------:R-:W-:Y:S01]  /*3980*/  HMMA.16816.F32 R36, R4, R78, R24 ;  /* 0x0000004e0424723c */ /* 0x000fe20000001818 */
[----:B------:R-:W-:Y:S04]  /*3990*/  LDSM.16.M88.4 R4, [R189] ;  /* 0x00000000bd04783b */ /* 0x000fe80000000200 */
[----:B------:R-:W-:Y:S03]  /*39a0*/  LDSM.16.M88.4 R24, [R0+0x800] ;  /* 0x000800000018783b */ /* 0x000fe60000000200 */
[C---:B----4-:R-:W-:Y:S01]  /*39b0*/  HMMA.16816.F32 R16, R12.reuse, R72, R20 ;  /* 0x000000480c10723c */ /* 0x050fe20000001814 */
[----:B------:R-:W3:Y:S04]  /*39c0*/  LDSM.16.M88.4 R20, [R0] ;  /* 0x000000000014783b */ /* 0x000ee80000000200 */
[----:B------:R-:W-:Y:S03]  /*39d0*/  LDSM.16.M88.4 R76, [R193+0x2000] ;  /* 0x00200000c14c783b */ /* 0x000fe60000000200 */
[C---:B------:R-:W-:Y:S01]  /*39e0*/  HMMA.16816.F32 R28, R12.reuse, R62, R8 ;  /* 0x0000003e0c1c723c */ /* 0x040fe20000001808 */
[----:B------:R-:W4:Y:S04]  /*39f0*/  LDSM.16.M88.4 R60, [R0+0x1000] ;  /* 0x00100000003c783b */ /* 0x000f280000000200 */
[----:B------:R-:W2:Y:S03]  /*3a00*/  LDSM.16.M88.4 R8, [R187+0x4000] ;  /* 0x00400000bb08783b */ /* 0x000ea60000000200 */
[C---:B-----5:R-:W-:Y:S08]  /*3a10*/  HMMA.16816.F32 R52, R12.reuse, R68, R52 ;  /* 0x000000440c34723c */ /* 0x060ff00000001834 */
[C---:B-1----:R-:W-:Y:S08]  /*3a20*/  HMMA.16816.F32 R44, R12.reuse, R56, R44 ;  /* 0x000000380c2c723c */ /* 0x042ff0000000182c */
[C---:B------:R-:W-:Y:S01]  /*3a30*/  HMMA.16816.F32 R40, R12.reuse, R74, R40 ;  /* 0x0000004a0c28723c */ /* 0x040fe20000001828 */
[----:B------:R-:W1:Y:S07]  /*3a40*/  LDSM.16.M88.4 R72, [R193+0x2800] ;  /* 0x00280000c148783b */ /* 0x000e6e0000000200 */
[C---:B------:R-:W-:Y:S08]  /*3a50*/  HMMA.16816.F32 R48, R12.reuse, R70, R48 ;  /* 0x000000460c30723c */ /* 0x040ff00000001830 */
[----:B------:R-:W-:Y:S01]  /*3a60*/  HMMA.16816.F32 R36, R12, R58, R36 ;  /* 0x0000003a0c24723c */ /* 0x000fe20000001824 */
[----:B------:R-:W-:Y:S07]  /*3a70*/  LDSM.16.M88.4 R56, [R3+0x2000] ;  /* 0x002000000338783b */ /* 0x000fee0000000200 */
[C---:B---3--:R-:W-:Y:S08]  /*3a80*/  HMMA.16816.F32 R32, R4.reuse, R20, R32 ;  /* 0x000000140420723c */ /* 0x048ff00000001820 */
[C---:B------:R-:W-:Y:S08]  /*3a90*/  HMMA.16816.F32 R28, R4.reuse, R22, R28 ;  /* 0x00000016041c723c */ /* 0x040ff0000000181c */
[C---:B------:R-:W-:Y:S08]  /*3aa0*/  HMMA.16816.F32 R20, R4.reuse, R24, R16 ;  /* 0x000000180414723c */ /* 0x040ff00000001810 */
[C---:B----4-:R-:W-:Y:S01]  /*3ab0*/  HMMA.16816.F32 R12, R4.reuse, R60, R52 ;  /* 0x0000003c040c723c */ /* 0x050fe20000001834 */
[----:B------:R-:W-:Y:S07]  /*3ac0*/  LDSM.16.M88.4 R52, [R193+0x3800] ;  /* 0x00380000c134783b */ /* 0x000fee0000000200 */
[C---:B------:R-:W-:Y:S08]  /*3ad0*/  HMMA.16816.F32 R68, R4.reuse, R64, R44 ;  /* 0x000000400444723c */ /* 0x040ff0000000182c */
[C---:B------:R-:W-:Y:S01]  /*3ae0*/  HMMA.16816.F32 R16, R4.reuse, R26, R40 ;  /* 0x0000001a0410723c */ /* 0x040fe20000001828 */
[----:B------:R-:W-:Y:S07]  /*3af0*/  LDSM.16.M88.4 R40, [R3+0x2800] ;  /* 0x002800000328783b */ /* 0x000fee0000000200 */
[C---:B------:R-:W-:Y:S08]  /*3b00*/  HMMA.16816.F32 R60, R4.reuse, R62, R48 ;  /* 0x0000003e043c723c */ /* 0x040ff00000001830 */
[----:B------:R-:W-:Y:S01]  /*3b10*/  HMMA.16816.F32 R64, R4, R66, R36 ;  /* 0x000000420440723c */ /* 0x000fe20000001824 */
[----:B------:R-:W3:Y:S07]  /*3b20*/  LDSM.16.M88.4 R4, [R188+0x4000] ;  /* 0x00400000bc04783b */ /* 0x000eee0000000200 */
[C---:B--2---:R-:W-:Y:S01]  /*3b30*/  HMMA.16816.F32 R24, R8.reuse, R76, R32 ;  /* 0x0000004c0818723c */ /* 0x044fe20000001820 */
[----:B------:R-:W-:Y:S07]  /*3b40*/  LDSM.16.M88.4 R32, [R3+0x3000] ;  /* 0x003000000320783b */ /* 0x000fee0000000200 */
[C---:B------:R-:W-:Y:S01]  /*3b50*/  HMMA.16816.F32 R48, R8.reuse, R78, R28 ;  /* 0x0000004e0830723c */ /* 0x040fe2000000181c */
[----:B------:R-:W-:Y:S07]  /*3b60*/  LDSM.16.M88.4 R76, [R2+0x2000] ;  /* 0x00200000024c783b */ /* 0x000fee0000000200 */
[C---:B-1----:R-:W-:Y:S01]  /*3b70*/  HMMA.16816.F32 R44, R8.reuse, R72, R20 ;  /* 0x00000048082c723c */ /* 0x042fe20000001814 */
[----:B------:R-:W1:Y:S07]  /*3b80*/  LDSM.16.M88.4 R20, [R190+0x4000] ;  /* 0x00400000be14783b */ /* 0x000e6e0000000200 */
[C---:B------:R-:W-:Y:S08]  /*3b90*/  HMMA.16816.F32 R36, R8.reuse, R74, R16 ;  /* 0x0000004a0824723c */ /* 0x040ff00000001810 */
[C---:B------:R-:W-:Y:S08]  /*3ba0*/  HMMA.16816.F32 R28, R8.reuse, R80, R12 ;  /* 0x00000050081c723c */ /* 0x040ff0000000180c */
[----:B------:R-:W-:Y:S01]  /*3bb0*/  HMMA.16816.F32 R16, R8, R82, R60 ;  /* 0x000000520810723c */ /* 0x000fe2000000183c */
[----:B------:R-:W2:Y:S07]  /*3bc0*/  LDSM.16.M88.4 R80, [R3+0x3800] ;  /* 0x003800000350783b */ /* 0x000eae0000000200 */
[----:B---3--:R-:W-:Y:S01]  /*3bd0*/  HMMA.16816.F32 R12, R4, R56, R24 ;  /* 0x00000038040c723c */ /* 0x008fe20000001818 */
[----:B------:R-:W3:Y:S07]  /*3be0*/  LDSM.16.M88.4 R24, [R189+0x4000] ;  /* 0x00400000bd18783b */ /* 0x000eee0000000200 */
[C---:B------:R-:W-:Y:S08]  /*3bf0*/  HMMA.16816.F32 R60, R8.reuse, R52, R68 ;  /* 0x00000034083c723c */ /* 0x040ff00000001844 */
[----:B------:R-:W-:Y:S08]  /*3c00*/  HMMA.16816.F32 R72, R8, R54, R64 ;  /* 0x000000360848723c */ /* 0x000ff00000001840 */
[----:B------:R-:W-:Y:S08]  /*3c10*/  HMMA.16816.F32 R56, R4, R58, R48 ;  /* 0x0000003a0438723c */ /* 0x000ff00000001830 */
[----:B-1----:R-:W-:Y:S01]  /*3c20*/  HMMA.16816.F32 R8, R20, R76, R12 ;  /* 0x0000004c1408723c */ /* 0x002fe2000000180c */
[----:B------:R-:W-:Y:S07]  /*3c30*/  LDSM.16.M88.4 R12, [R188+0x8000] ;  /* 0x00800000bc0c783b */ /* 0x000fee0000000200 */
[C---:B------:R-:W-:Y:S08]  /*3c40*/  HMMA.16816.F32 R68, R4.reuse, R40, R44 ;  /* 0x000000280444723c */ /* 0x040ff0000000182c */
[C---:B------:R-:W-:Y:S01]  /*3c50*/  HMMA.16816.F32 R64, R4.reuse, R42, R36 ;  /* 0x0000002a0440723c */ /* 0x040fe20000001824 */
[----:B------:R-:W1:Y:S07]  /*3c60*/  LDSM.16.M88.4 R36, [R2+0x2800] ;  /* 0x002800000224783b */ /* 0x000e6e0000000200 */
[C---:B------:R-:W-:Y:S01]  /*3c70*/  HMMA.16816.F32 R44, R4.reuse, R34, R16 ;  /* 0x00000022042c723c */ /* 0x040fe20000001810 */
[----:B------:R-:W-:Y:S07]  /*3c80*/  LDSM.16.M88.4 R16, [R187+0x8000] ;  /* 0x00800000bb10783b */ /* 0x000fee0000000200 */
[C---:B--2---:R-:W-:Y:S01]  /*3c90*/  HMMA.16816.F32 R48, R4.reuse, R80, R60 ;  /* 0x000000500430723c */ /* 0x044fe2000000183c */
[----:B------:R-:W2:Y:S07]  /*3ca0*/  LDSM.16.M88.4 R60, [R193+0x4000] ;  /* 0x00400000c13c783b */ /* 0x000eae0000000200 */
[----:B------:R-:W-:Y:S01]  /*3cb0*/  HMMA.16816.F32 R52, R4, R32, R28 ;  /* 0x000000200434723c */ /* 0x000fe2000000181c */
[----:B------:R-:W4:Y:S07]  /*3cc0*/  LDSM.16.M88.4 R32, [R2+0x3000] ;  /* 0x003000000220783b */ /* 0x000f2e0000000200 */
[----:B------:R-:W-:Y:S01]  /*3cd0*/  HMMA.16816.F32 R28, R20, R78, R56 ;  /* 0x0000004e141c723c */ /* 0x000fe20000001838 */
[----:B------:R-:W5:Y:S07]  /*3ce0*/  LDSM.16.M88.4 R56, [R2+0x3800] ;  /* 0x003800000238783b */ /* 0x000f6e0000000200 */
[----:B---3--:R-:W-:Y:S08]  /*3cf0*/  HMMA.16816.F32 R8, R24, R84, R8 ;  /* 0x000000541808723c */ /* 0x008ff00000001808 */
[----:B------:R-:W-:Y:S01]  /*3d00*/  HMMA.16816.F32 R76, R4, R82, R72 ;  /* 0x00000052044c723c */ /* 0x000fe20000001848 */
[----:B------:R-:W3:Y:S07]  /*3d10*/  LDSM.16.M88.4 R80, [R3+0x4000] ;  /* 0x004000000350783b */ /* 0x000eee0000000200 */
[----:B-1----:R-:W-:Y:S08]  /*3d20*/  HMMA.16816.F32 R40, R20, R36, R68 ;  /* 0x000000241428723c */ /* 0x002ff00000001844 */
[----:B------:R-:W-:Y:S01]  /*3d30*/  HMMA.16816.F32 R28, R24, R86, R28 ;  /* 0x00000056181c723c */ /* 0x000fe2000000181c */
[----:B------:R-:W-:Y:S07]  /*3d40*/  LDSM.16.M88.4 R84, [R0+0x4000] ;  /* 0x004000000054783b */ /* 0x000fee0000000200 */
[----:B--2---:R-:W-:Y:S01]  /*3d50*/  HMMA.16816.F32 R4, R16, R60, R8 ;  /* 0x0000003c1004723c */ /* 0x004fe20000001808 */
[----:B------:R-:W-:Y:S07]  /*3d60*/  LDSM.16.M88.4 R8, [R190+0x8000] ;  /* 0x00800000be08783b */ /* 0x000fee0000000200 */
[C---:B----4-:R-:W-:Y:S01]  /*3d70*/  HMMA.16816.F32 R96, R20.reuse, R32, R52 ;  /* 0x000000201460723c */ /* 0x050fe20000001834 */
[----:B------:R-:W1:Y:S07]  /*3d80*/  LDSM.16.M88.4 R52, [R193+0x4800] ;  /* 0x00480000c134783b */ /* 0x000e6e0000000200 */
[C---:B------:R-:W-:Y:S01]  /*3d90*/  HMMA.16816.F32 R72, R20.reuse, R38, R64 ;  /* 0x000000261448723c */ /* 0x040fe20000001840 */
[----:B------:R-:W2:Y:S07]  /*3da0*/  LDSM.16.M88.4 R64, [R2+0x4000] ;  /* 0x004000000240783b */ /* 0x000eae0000000200 */
[----:B------:R-:W-:Y:S01]  /*3db0*/  HMMA.16816.F32 R100, R20, R34, R44 ;  /* 0x000000221464723c */ /* 0x000fe2000000182c */
[----:B------:R-:W4:Y:S07]  /*3dc0*/  LDSM.16.M88.4 R44, [R0+0x3000] ;  /* 0x00300000002c783b */ /* 0x000f2e0000000200 */
[----:B------:R-:W-:Y:S08]  /*3dd0*/  HMMA.16816.F32 R36, R24, R92, R40 ;  /* 0x0000005c1824723c */ /* 0x000ff00000001828 */
[----:B------:R-:W-:Y:S01]  /*3de0*/  HMMA.16816.F32 R32, R16, R62, R28 ;  /* 0x0000003e1020723c */ /* 0x000fe2000000181c */
[----:B------:R-:W-:Y:S07]  /*3df0*/  LDSM.16.M88.4 R60, [R193+0x5800] ;  /* 0x00580000c13c783b */ /* 0x000fee0000000200 */
[----:B-----5:R-:W-:Y:S01]  /*3e00*/  HMMA.16816.F32 R68, R20, R56, R48 ;  /* 0x000000381444723c */ /* 0x020fe20000001830 */
[----:B------:R-:W5:Y:S07]  /*3e10*/  LDSM.16.M88.4 R48, [R0+0x3800] ;  /* 0x003800000030783b */ /* 0x000f6e0000000200 */
[----:B---3--:R-:W-:Y:S01]  /*3e20*/  HMMA.16816.F32 R28, R12, R80, R4 ;  /* 0x000000500c1c723c */ /* 0x008fe20000001804 */
[----:B------:R-:W3:Y:S07]  /*3e30*/  LDSM.16.M88.4 R4, [R189+0x8000] ;  /* 0x00800000bd04783b */ /* 0x000eee0000000200 */
[----:B------:R-:W-:Y:S01]  /*3e40*/  HMMA.16816.F32 R40, R24, R94, R72 ;  /* 0x0000005e1828723c */ /* 0x000fe20000001848 */
[----:B------:R-:W3:Y:S07]  /*3e50*/  LDSM.16.M88.4 R72, [R193+0x5000] ;  /* 0x00500000c148783b */ /* 0x000eee0000000200 */
[----:B------:R-:W-:Y:S08]  /*3e60*/  HMMA.16816.F32 R56, R20, R58, R76 ;  /* 0x0000003a1438723c */ /* 0x000ff0000000184c */
[----:B-1----:R-:W-:Y:S08]  /*3e70*/  HMMA.16816.F32 R36, R16, R52, R36 ;  /* 0x000000341024723c */ /* 0x002ff00000001824 */
[----:B------:R-:W-:Y:S01]  /*3e80*/  HMMA.16816.F32 R32, R12, R82, R32 ;  /* 0x000000520c20723c */ /* 0x000fe20000001820 */
[----:B------:R-:W1:Y:S07]  /*3e90*/  LDSM.16.M88.4 R80, [R2+0x4800] ;  /* 0x004800000250783b */ /* 0x000e6e0000000200 */
[----:B--2---:R-:W-:Y:S08]  /*3ea0*/  HMMA.16816.F32 R20, R8, R64, R28 ;  /* 0x000000400814723c */ /* 0x004ff0000000181c */
[----:B----4-:R-:W-:Y:S08]  /*3eb0*/  HMMA.16816.F32 R28, R24, R44, R96 ;  /* 0x0000002c181c723c */ /* 0x010ff00000001860 */
[----:B------:R-:W-:Y:S01]  /*3ec0*/  HMMA.16816.F32 R40, R16, R54, R40 ;  /* 0x000000361028723c */ /* 0x000fe20000001828 */
[----:B------:R-:W-:Y:S07]  /*3ed0*/  LDSM.16.M88.4 R52, [R2+0x5000] ;  /* 0x005000000234783b */ /* 0x000fee0000000200 */
[C---:B-----5:R-:W-:Y:S01]  /*3ee0*/  HMMA.16816.F32 R96, R24.reuse, R48, R68 ;  /* 0x000000301860723c */ /* 0x060fe20000001844 */
[----:B------:R-:W2:Y:S07]  /*3ef0*/  LDSM.16.M88.4 R68, [R3+0x5000] ;  /* 0x005000000344783b */ /* 0x000eae0000000200 */
[----:B------:R-:W-:Y:S08]  /*3f00*/  HMMA.16816.F32 R76, R24, R46, R100 ;  /* 0x0000002e184c723c */ /* 0x000ff00000001864 */
[----:B------:R-:W-:Y:S08]  /*3f10*/  HMMA.16816.F32 R36, R12, R88, R36 ;  /* 0x000000580c24723c */ /* 0x000ff00000001824 */
[----:B------:R-:W-:Y:S01]  /*3f20*/  HMMA.16816.F32 R32, R8, R66, R32 ;  /* 0x000000420820723c */ /* 0x000fe20000001820 */
[----:B------:R4:W-:Y:S07]  /*3f30*/  LDSM.16.M88.4 R64, [R3+0x5800] ;  /* 0x005800000340783b */ /* 0x0009ee0000000200 */
[----:B---3--:R-:W-:Y:S08]  /*3f40*/  HMMA.16816.F32 R44, R4, R84, R20 ;  /* 0x00000054042c723c */ /* 0x008ff00000001814 */
[----:B------:R-:W-:Y:S08]  /*3f50*/  HMMA.16816.F32 R20, R16, R72, R28 ;  /* 0x000000481014723c */ /* 0x000ff0000000181c */
[----:B------:R-:W-:Y:S01]  /*3f60*/  HMMA.16816.F32 R92, R24, R50, R56 ;  /* 0x00000032185c723c */ /* 0x000fe20000001838 */
[----:B------:R-:W3:Y:S04]  /*3f70*/  LDSM.16.M88.4 R48, [R0+0x4800] ;  /* 0x004800000030783b */ /* 0x000ee80000000200 */
[----:B------:R-:W5:Y:S03]  /*3f80*/  LDSM.16.M88.4 R56, [R0+0x5000] ;  /* 0x005000000038783b */ /* 0x000f660000000200 */
[----:B------:R-:W-:Y:S01]  /*3f90*/  HMMA.16816.F32 R28, R12, R90, R40 ;  /* 0x0000005a0c1c723c */ /* 0x000fe20000001828 */
[----:B------:R-:W-:-:S04]  /*3fa0*/  FMUL.FTZ R24, R44, c[0x0][0x320] ;  /* 0x0000c8002c187a20 */ /* 0x000fc80000410000 */
[----:B------:R2:W2:Y:S03]  /*3fb0*/  MUFU.TANH R73, R24 ;  /* 0x0000001800497308 */ /* 0x0004a60000002400 */
[----:B-1----:R-:W-:Y:S08]  /*3fc0*/  HMMA.16816.F32 R40, R8, R80, R36 ;  /* 0x000000500828723c */ /* 0x002ff00000001824 */
[----:B------:R-:W-:Y:S01]  /*3fd0*/  HMMA.16816.F32 R36, R4, R86, R32 ;  /* 0x000000560424723c */ /* 0x000fe20000001820 */
[----:B--2---:R-:W-:-:S07]  /*3fe0*/  FMUL.FTZ R24, R45, c[0x0][0x320] ;  /* 0x0000c8002d187a20 */ /* 0x004fce0000410000 */
[----:B------:R-:W-:Y:S01]  /*3ff0*/  HMMA.16816.F32 R32, R16, R74, R76 ;  /* 0x0000004a1020723c */ /* 0x000fe2000000184c */
[----:B------:R1:W2:Y:S11]  /*4000*/  MUFU.TANH R72, R24 ;  /* 0x0000001800487308 */ /* 0x0002b60000002400 */
[----:B------:R-:W-:Y:S04]  /*4010*/  @!UPT UIADD3 URZ, URZ, URZ, URZ ;  /* 0x0000003f3f3ff290 */ /* 0x000fe8000fffe03f */
[----:B----4-:R-:W-:Y:S01]  /*4020*/  FMUL.FTZ R3, R36, c[0x0][0x320] ;  /* 0x0000c80024037a20 */ /* 0x010fe20000410000 */
[C---:B-1----:R-:W-:Y:S03]  /*4030*/  HMMA.16816.F32 R24, R12.reuse, R68, R20 ;  /* 0x000000440c18723c */ /* 0x042fe60000001814 */
[----:B------:R1:W4:Y:S04]  /*4040*/  MUFU.TANH R68, R3 ;  /* 0x0000000300447308 */ /* 0x0003280000002400 */
[----:B------:R-:W-:Y:S01]  /*4050*/  FMUL.FTZ R20, R46, c[0x0][0x320] ;  /* 0x0000c8002e147a20 */ /* 0x000fe20000410000 */
[----:B------:R-:W-:Y:S03]  /*4060*/  HMMA.16816.F32 R32, R12, R70, R32 ;  /* 0x000000460c20723c */ /* 0x000fe60000001820 */
[----:B------:R2:W2:Y:S01]  /*4070*/  MUFU.TANH R74, R20 ;  /* 0x00000014004a7308 */ /* 0x0004a20000002400 */
[----:B-1----:R-:W-:-:S04]  /*4080*/  FMUL.FTZ R3, R37, c[0x0][0x320] ;  /* 0x0000c80025037a20 */ /* 0x002fc80000410000 */
[----:B--2---:R-:W-:Y:S07]  /*4090*/  HMMA.16816.F32 R20, R8, R82, R28 ;  /* 0x000000520814723c */ /* 0x004fee000000181c */
[----:B------:R-:W-:Y:S02]  /*40a0*/  FMUL.FTZ R28, R47, c[0x0][0x320] ;  /* 0x0000c8002f1c7a20 */ /* 0x000fe40000410000 */
[----:B---3--:R-:W-:Y:S02]  /*40b0*/  HMMA.16816.F32 R44, R4, R48, R40 ;  /* 0x00000030042c723c */ /* 0x008fe40000001828 */
[----:B------:R1:W2:Y:S06]  /*40c0*/  MUFU.TANH R69, R28 ;  /* 0x0000001c00457308 */ /* 0x0002ac0000002400 */
[C---:B------:R-:W-:Y:S02]  /*40d0*/  HMMA.16816.F32 R40, R16.reuse, R60, R96 ;  /* 0x0000003c1028723c */ /* 0x040fe40000001860 */
[----:B------:R3:W2:Y:S06]  /*40e0*/  MUFU.TANH R60, R3 ;  /* 0x00000003003c7308 */ /* 0x0006ac0000002400 */
[----:B------:R-:W-:Y:S08]  /*40f0*/  HMMA.16816.F32 R16, R16, R62, R92 ;  /* 0x0000003e1010723c */ /* 0x000ff0000000185c */
[----:B-1----:R-:W-:Y:S01]  /*4100*/  HMMA.16816.F32 R28, R8, R52, R24 ;  /* 0x00000034081c723c */ /* 0x002fe20000001818 */
[----:B---3--:R-:W-:-:S04]  /*4110*/  FMUL.FTZ R3, R38, c[0x0][0x320] ;  /* 0x0000c80026037a20 */ /* 0x008fc80000410000 */
[----:B------:R1:W3:Y:S03]  /*4120*/  MUFU.TANH R61, R3 ;  /* 0x00000003003d7308 */ /* 0x0002e60000002400 */
[----:B------:R-:W-:Y:S01]  /*4130*/  HMMA.16816.F32 R24, R8, R54, R32 ;  /* 0x000000360818723c */ /* 0x000fe20000001820 */
[----:B------:R-:W-:Y:S01]  /*4140*/  LDSM.16.M88.4 R32, [R0+0x5800] ;  /* 0x005800000020783b */ /* 0x000fe20000000200 */
[----:B-1----:R-:W-:-:S06]  /*4150*/  FMUL.FTZ R3, R39, c[0x0][0x320] ;  /* 0x0000c80027037a20 */ /* 0x002fcc0000410000 */
[----:B------:R-:W-:Y:S01]  /*4160*/  HMMA.16816.F32 R36, R4, R50, R20 ;  /* 0x000000320424723c */ /* 0x000fe20000001814 */
[----:B------:R1:W2:Y:S01]  /*4170*/  LDSM.16.M88.4 R48, [R2+0x5800] ;  /* 0x005800000230783b */ /* 0x0002a20000000200 */
[----:B------:R3:W1:Y:S06]  /*4180*/  MUFU.TANH R52, R3 ;  /* 0x0000000300347308 */ /* 0x00066c0000002400 */
[----:B------:R-:W-:Y:S08]  /*4190*/  HMMA.16816.F32 R20, R12, R64, R40 ;  /* 0x000000400c14723c */ /* 0x000ff00000001828 */
[----:B-----5:R-:W-:Y:S01]  /*41a0*/  HMMA.16816.F32 R28, R4, R56, R28 ;  /* 0x00000038041c723c */ /* 0x020fe2000000181c */
[----:B---3--:R-:W-:-:S04]  /*41b0*/  FMUL.FTZ R3, R44, c[0x0][0x320] ;  /* 0x0000c8002c037a20 */ /* 0x008fc80000410000 */
[----:B------:R-:W3:Y:S01]  /*41c0*/  MUFU.TANH R44, R3 ;  /* 0x00000003002c7308 */ /* 0x000ee20000002400 */
[----:B-1----:R-:W-:Y:S02]  /*41d0*/  FMUL.FTZ R2, R45, c[0x0][0x320] ;  /* 0x0000c8002d027a20 */ /* 0x002fe40000410000 */
[----:B------:R-:W-:Y:S01]  /*41e0*/  HMMA.16816.F32 R12, R12, R66, R16 ;  /* 0x000000420c0c723c */ /* 0x000fe20000001810 */
[----:B------:R-:W-:-:S04]  /*41f0*/  FMUL.FTZ R0, R37, c[0x0][0x320] ;  /* 0x0000c80025007a20 */ /* 0x000fc80000410000 */
[----:B------:R1:W1:Y:S03]  /*4200*/  MUFU.TANH R45, R2 ;  /* 0x00000002002d7308 */ /* 0x0002660000002400 */
[----:B--2---:R-:W-:Y:S01]  /*4210*/  HMMA.16816.F32 R16, R8, R48, R20 ;  /* 0x000000300810723c */ /* 0x004fe20000001814 */
[----:B-1----:R-:W-:-:S07]  /*4220*/  FMUL.FTZ R2, R46, c[0x0][0x320] ;  /* 0x0000c8002e027a20 */ /* 0x002fce0000410000 */
[----:B------:R-:W-:Y:S01]  /*4230*/  HMMA.16816.F32 R20, R4, R58, R24 ;  /* 0x0000003a0414723c */ /* 0x000fe20000001818 */
[----:B------:R1:W2:Y:S07]  /*4240*/  MUFU.TANH R42, R2 ;  /* 0x00000002002a7308 */ /* 0x0002ae0000002400 */
[----:B------:R-:W-:Y:S08]  /*4250*/  HMMA.16816.F32 R8, R8, R50, R12 ;  /* 0x000000320808723c */ /* 0x000ff0000000180c */
[----:B------:R-:W-:Y:S01]  /*4260*/  HMMA.16816.F32 R12, R4, R32, R16 ;  /* 0x00000020040c723c */ /* 0x000fe20000001810 */
[----:B-1----:R-:W-:-:S04]  /*4270*/  FMUL.FTZ R2, R47, c[0x0][0x320] ;  /* 0x0000c8002f027a20 */ /* 0x002fc80000410000 */
[----:B------:R1:W1:Y:S11]  /*4280*/  MUFU.TANH R41, R2 ;  /* 0x0000000200297308 */ /* 0x0002760000002400 */
[----:B------:R-:W-:Y:S01]  /*4290*/  HMMA.16816.F32 R8, R4, R34, R8 ;  /* 0x000000220408723c */ /* 0x000fe20000001808 */
[----:B-1----:R-:W-:-:S02]  /*42a0*/  FMUL.FTZ R2, R36, c[0x0][0x320] ;  /* 0x0000c80024027a20 */ /* 0x002fc40000410000 */
[----:B------:R1:W1:Y:S05]  /*42b0*/  MUFU.TANH R36, R0 ;  /* 0x0000000000247308 */ /* 0x00026a0000002400 */
[----:B------:R-:W-:-:S03]  /*42c0*/  FMUL.FTZ R3, R15, c[0x0][0x320] ;  /* 0x0000c8000f037a20 */ /* 0x000fc60000410000 */
[----:B------:R5:W2:Y:S01]  /*42d0*/  MUFU.TANH R40, R2 ;  /* 0x0000000200287308 */ /* 0x000aa20000002400 */
[----:B-1----:R-:W-:-:S07]  /*42e0*/  FMUL.FTZ R0, R38, c[0x0][0x320] ;  /* 0x0000c80026007a20 */ /* 0x002fce0000410000 */
[----:B------:R1:W1:Y:S01]  /*42f0*/  MUFU.TANH R38, R0 ;  /* 0x0000000000267308 */ /* 0x0002620000002400 */
[----:B-----5:R-:W-:Y:S02]  /*4300*/  FMUL.FTZ R2, R14, c[0x0][0x320] ;  /* 0x0000c8000e027a20 */ /* 0x020fe40000410000 */
[----:B-1----:R-:W-:-:S05]  /*4310*/  FMUL.FTZ R0, R39, c[0x0][0x320] ;  /* 0x0000c80027007a20 */ /* 0x002fca0000410000 */
        /* <DEDUP_REMOVED lines=12> */
[----:B------:R-:W1:Y:S08]  /*43e0*/  MUFU.TANH R21, R3 ;  /* 0x0000000300157308 */ /* 0x000e700000002400 */
[----:B------:R5:W1:Y:S02]  /*43f0*/  MUFU.TANH R17, R0 ;  /* 0x0000000000117308 */ /* 0x000a640000002400 */
[----:B-----5:R-:W-:-:S06]  /*4400*/  FMUL.FTZ R0, R22, c[0x0][0x320] ;  /* 0x0000c80016007a20 */ /* 0x020fcc0000410000 */
        /* <DEDUP_REMOVED lines=8> */
[----:B-----5:R-:W-:-:S04]  /*4490*/  IADD3 R0, R233, R226, RZ ;  /* 0x000000e2e9007210 */ /* 0x020fc80007ffe0ff */
[----:B------:R-:W-:Y:S01]  /*44a0*/  MOV R4, R0 ;  /* 0x0000000000047202 */ /* 0x000fe20000000f00 */
[----:B------:R-:W-:-:S04]  /*44b0*/  @P2 IMAD.HI.U32 R2, R0, c[0x0][0x2c8], RZ ;  /* 0x0000b20000022a27 */ /* 0x000fc800078e00ff */
[----:B------:R-:W-:Y:S01]  /*44c0*/  FMUL.FTZ R0, R8, c[0x0][0x320] ;  /* 0x0000c80008007a20 */ /* 0x000fe20000410000 */
[----:B------:R-:W-:Y:S01]  /*44d0*/  @P2 SHF.R.U32.HI R4, RZ, c[0x0][0x2cc], R2 ;  /* 0x0000b300ff042a19 */ /* 0x000fe20000011602 */
[----:B------:R-:W-:Y:S01]  /*44e0*/  FMUL.FTZ R2, R11, c[0x0][0x320] ;  /* 0x0000c8000b027a20 */ /* 0x000fe20000410000 */
[----:B------:R-:W-:Y:S01]  /*44f0*/  IADD3 R8, -R214, R215, -R104 ;  /* 0x000000d7d6087210 */ /* 0x000fe20007ffe968 */
[----:B------:R5:W1:Y:S02]  /*4500*/  MUFU.TANH R12, R0 ;  /* 0x00000000000c7308 */ /* 0x000a640000002400 */
[----:B------:R-:W1:Y:S06]  /*4510*/  SHFL.IDX PT, R3, R4, RZ, 0x1c1f ;  /* 0x001c1fff04037589 */ /* 0x000e6c00000e0000 */
[----:B------:R-:W1:Y:S01]  /*4520*/  MUFU.TANH R19, R2 ;  /* 0x0000000200137308 */ /* 0x000e620000002400 */
[----:B-----5:R-:W-:-:S07]  /*4530*/  FMUL.FTZ R0, R9, c[0x0][0x320] ;  /* 0x0000c80009007a20 */ /* 0x020fce0000410000 */
[----:B------:R5:W1:Y:S02]  /*4540*/  MUFU.TANH R9, R0 ;  /* 0x0000000000097308 */ /* 0x000a640000002400 */
[----:B-----5:R-:W-:-:S06]  /*4550*/  FMUL.FTZ R0, R10, c[0x0][0x320] ;  /* 0x0000c8000a007a20 */ /* 0x020fcc0000410000 */
[----:B------:R5:W1:Y:S02]  /*4560*/  MUFU.TANH R20, R0 ;  /* 0x0000000000147308 */ /* 0x000a640000002400 */
[----:B-----5:R-:W-:-:S04]  /*4570*/  IADD3 R0, R215, 0x1, -R104 ;  /* 0x00000001d7007810 */ /* 0x020fc80007ffe868 */
[----:B------:R-:W-:-:S04]  /*4580*/  IADD3 R0, -R216, R0, -R214 ;  /* 0x00000000d8007210 */ /* 0x000fc80007ffe9d6 */
[C---:B------:R-:W-:Y:S02]  /*4590*/  IADD3 R6, R0.reuse, c[0x0][0x328], RZ ;  /* 0x0000ca0000067a10 */ /* 0x040fe40007ffe0ff */
[----:B------:R-:W-:Y:S02]  /*45a0*/  IADD3 R7, R0, UR4, RZ ;  /* 0x0000000400077c10 */ /* 0x000fe4000fffe0ff */
[-C--:B-1----:R-:W-:Y:S02]  /*45b0*/  IADD3 R2, R6, R3.reuse, RZ ;  /* 0x0000000306027210 */ /* 0x082fe40007ffe0ff */
[----:B------:R-:W-:Y:S02]  /*45c0*/  IADD3 R0, R7, R3, RZ ;  /* 0x0000000307007210 */ /* 0x000fe40007ffe0ff */
[----:B------:R-:W-:Y:S01]  /*45d0*/  IMNMX R2, R8, R2, PT ;  /* 0x0000000208027217 */ /* 0x000fe20003800200 */
[----:B------:R-:W-:Y:S05]  /*45e0*/  @!P1 BRA `(.L_x_1659) ;  /* 0x0000015000009947 */ /* 0x000fea0003800000 */
[----:B--234-:R-:W-:Y:S01]  /*45f0*/  IADD3 R3, -R216, R215, R3 ;  /* 0x000000d7d8037210 */ /* 0x01cfe20007ffe103 */
        /* <DEDUP_REMOVED lines=10> */
.L_x_1661:
[----:B------:R-:W-:-:S04]  /*46a0*/  MOV R5, c[0x0][0x32c] ;  /* 0x0000cb0000057a02 */ /* 0x000fc80000000f00 */
[----:B------:R-:W-:-:S13]  /*46b0*/  ISETP.NE.AND P0, PT, R5, 0x1, PT ;  /* 0x000000010500780c */ /* 0x000fda0003f05270 */
[----:B------:R-:W-:-:S05]  /*46c0*/  @P0 IMAD.HI.U32 R5, R3, c[0x0][0x330], RZ ;  /* 0x0000cc0003050a27 */ /* 0x000fca00078e00ff */
[----:B------:R-:W-:Y:S02]  /*46d0*/  @P0 SHF.R.U32.HI R3, RZ, c[0x0][0x334], R5 ;  /* 0x0000cd00ff030a19 */ /* 0x000fe40000011605 */
.L_x_1662:
[----:B------:R-:W-:Y:S05]  /*46e0*/  BSYNC B0 ;  /* 0x0000000000007941 */ /* 0x000fea0003800000 */
.L_x_1660:
[----:B------:R-:W-:-:S04]  /*46f0*/  IMAD R3, R3, c[0x0][0x32c], -R104 ;  /* 0x0000cb0003037a24 */ /* 0x000fc800078e0a68 */
[----:B------:R-:W-:-:S05]  /*4700*/  IMAD.IADD R3, R3, 0x1, -R214 ;  /* 0x0000000103037824 */ /* 0x000fca00078e0ad6 */
[----:B------:R-:W-:Y:S02]  /*4710*/  IADD3 R5, R3, c[0x0][0x32c], RZ ;  /* 0x0000cb0003057a10 */ /* 0x000fe40007ffe0ff */
[----:B------:R-:W-:Y:S02]  /*4720*/  IMNMX R0, R0, R3, !PT ;  /* 0x0000000300007217 */ /* 0x000fe40007800200 */
[----:B------:R-:W-:Y:S02]  /*4730*/  IMNMX R2, R2, R5, PT ;  /* 0x0000000502027217 */ /* 0x000fe40003800200 */
.L_x_1659:
[----:B--234-:R-:W-:Y:S01]  /*4740*/  ISETP.GT.AND P0, PT, R205, RZ, PT ;  /* 0x000000ffcd00720c */ /* 0x01cfe20003f04270 */
[----:B------:R-:W1:Y:S03]  /*4750*/  SHFL.IDX PT, R3, R4, 0x1, 0x1c1f ;  /* 0x003c1f0004037f89 */ /* 0x000e6600000e0000 */
[C---:B------:R-:W-:Y:S02]  /*4760*/  ISETP.GT.AND P4, PT, R0.reuse, RZ, P0 ;  /* 0x000000ff0000720c */ /* 0x040fe40000784270 */
[----:B------:R-:W-:-:S02]  /*4770*/  ISETP.GT.AND P6, PT, R0, 0x1, P0 ;  /* 0x000000010000780c */ /* 0x000fc400007c4270 */
[----:B------:R-:W-:Y:S02]  /*4780*/  ISETP.LT.OR P4, PT, R2, 0x1, P4 ;  /* 0x000000010200780c */ /* 0x000fe40002781670 */
[C---:B------:R-:W-:Y:S02]  /*4790*/  ISETP.GT.AND P5, PT, R0.reuse, 0x8, P0 ;  /* 0x000000080000780c */ /* 0x040fe400007a4270 */
[----:B------:R-:W-:Y:S02]  /*47a0*/  FSEL R10, R73, -INF , !P4 ;  /* 0xff800000490a7808 */ /* 0x000fe40006000000 */
[----:B------:R-:W-:Y:S02]  /*47b0*/  ISETP.GT.AND P4, PT, R0, 0x9, P0 ;  /* 0x000000090000780c */ /* 0x000fe40000784270 */
[C---:B------:R-:W-:Y:S02]  /*47c0*/  ISETP.LT.OR P6, PT, R2.reuse, 0x2, P6 ;  /* 0x000000020200780c */ /* 0x040fe400037c1670 */
[----:B------:R-:W-:-:S02]  /*47d0*/  ISETP.LT.OR P5, PT, R2, 0x9, P5 ;  /* 0x000000090200780c */ /* 0x000fc40002fa1670 */
[----:B------:R-:W-:Y:S02]  /*47e0*/  ISETP.LT.OR P4, PT, R2, 0xa, P4 ;  /* 0x0000000a0200780c */ /* 0x000fe40002781670 */
[----:B------:R-:W-:Y:S02]  /*47f0*/  FSEL R11, R72, -INF , !P6 ;  /* 0xff800000480b7808 */ /* 0x000fe40007000000 */
[----:B------:R-:W-:Y:S02]  /*4800*/  FSEL R14, R68, -INF , !P5 ;  /* 0xff800000440e7808 */ /* 0x000fe40006800000 */
[----:B------:R-:W-:Y:S02]  /*4810*/  FSEL R15, R60, -INF , !P4 ;  /* 0xff8000003c0f7808 */ /* 0x000fe40006000000 */
[C---:B------:R-:W-:Y:S02]  /*4820*/  ISETP.GT.AND P6, PT, R0.reuse, 0x10, P0 ;  /* 0x000000100000780c */ /* 0x040fe400007c4270 */
[----:B------:R-:W-:-:S02]  /*4830*/  ISETP.GT.AND P5, PT, R0, 0x11, P0 ;  /* 0x000000110000780c */ /* 0x000fc400007a4270 */
[----:B------:R-:W-:Y:S02]  /*4840*/  ISETP.GT.AND P4, PT, R0, 0x18, P0 ;  /* 0x000000180000780c */ /* 0x000fe40000784270 */
[C---:B------:R-:W-:Y:S02]  /*4850*/  ISETP.LT.OR P6, PT, R2.reuse, 0x11, P6 ;  /* 0x000000110200780c */ /* 0x040fe400037c1670 */
[C---:B------:R-:W-:Y:S02]  /*4860*/  ISETP.LT.OR P5, PT, R2.reuse, 0x12, P5 ;  /* 0x000000120200780c */ /* 0x040fe40002fa1670 */
[----:B------:R-:W-:Y:S02]  /*4870*/  ISETP.LT.OR P4, PT, R2, 0x19, P4 ;  /* 0x000000190200780c */ /* 0x000fe40002781670 */
[----:B------:R-:W-:Y:S02]  /*4880*/  FSEL R44, R44, -INF , !P6 ;  /* 0xff8000002c2c7808 */ /* 0x000fe40007000000 */
[----:B------:R-:W-:-:S02]  /*4890*/  FSEL R45, R45, -INF , !P5 ;  /* 0xff8000002d2d7808 */ /* 0x000fc40006800000 */
[----:B------:R-:W-:Y:S02]  /*48a0*/  FSEL R46, R40, -INF , !P4 ;  /* 0xff800000282e7808 */ /* 0x000fe40006000000 */
[C---:B------:R-:W-:Y:S02]  /*48b0*/  ISETP.GT.AND P6, PT, R0.reuse, 0x19, P0 ;  /* 0x000000190000780c */ /* 0x040fe400007c4270 */
[C---:B------:R-:W-:Y:S02]  /*48c0*/  ISETP.GT.AND P5, PT, R0.reuse, 0x20, P0 ;  /* 0x000000200000780c */ /* 0x040fe400007a4270 */
        /* <DEDUP_REMOVED lines=18> */
[----:B------:R-:W-:Y:S01]  /*49f0*/  ISETP.GT.AND P4, PT, R0, 0x39, P0 ;  /* 0x000000390000780c */ /* 0x000fe20000784270 */
[----:B-1----:R-:W-:Y:S01]  /*4a00*/  IMAD.IADD R0, R6, 0x1, R3 ;  /* 0x0000000106007824 */ /* 0x002fe200078e0203 */
[C---:B------:R-:W-:Y:S02]  /*4a10*/  ISETP.LT.OR P6, PT, R2.reuse, 0x32, P6 ;  /* 0x000000320200780c */ /* 0x040fe400037c1670 */
[----:B------:R-:W-:-:S02]  /*4a20*/  ISETP.LT.OR P5, PT, R2, 0x39, P5 ;  /* 0x000000390200780c */ /* 0x000fc40002fa1670 */
[----:B------:R-:W-:Y:S02]  /*4a30*/  ISETP.LT.OR P4, PT, R2, 0x3a, P4 ;  /* 0x0000003a0200780c */ /* 0x000fe40002781670 */
[----:B------:R-:W-:Y:S01]  /*4a40*/  IMNMX R2, R8, R0, PT ;  /* 0x0000000008027217 */ /* 0x000fe20003800200 */
[----:B------:R-:W-:Y:S01]  /*4a50*/  IMAD.IADD R0, R7, 0x1, R3 ;  /* 0x0000000107007824 */ /* 0x000fe200078e0203 */
[----:B------:R-:W-:Y:S02]  /*4a60*/  FSEL R202, R13, -INF , !P6 ;  /* 0xff8000000dca7808 */ /* 0x000fe40007000000 */
[----:B------:R-:W-:Y:S02]  /*4a70*/  FSEL R203, R12, -INF , !P5 ;  /* 0xff8000000ccb7808 */ /* 0x000fe40006800000 */
[----:B------:R-:W-:Y:S01]  /*4a80*/  FSEL R204, R9, -INF , !P4 ;  /* 0xff80000009cc7808 */ /* 0x000fe20006000000 */
        /* <DEDUP_REMOVED lines=12> */
.L_x_1665:
[----:B------:R-:W-:-:S04]  /*4b50*/  MOV R4, c[0x0][0x32c] ;  /* 0x0000cb0000047a02 */ /* 0x000fc80000000f00 */
[----:B------:R-:W-:-:S13]  /*4b60*/  ISETP.NE.AND P4, PT, R4, 0x1, PT ;  /* 0x000000010400780c */ /* 0x000fda0003f85270 */
[----:B------:R-:W-:-:S05]  /*4b70*/  @P4 IMAD.HI.U32 R4, R3, c[0x0][0x330], RZ ;  /* 0x0000cc0003044a27 */ /* 0x000fca00078e00ff */
[----:B------:R-:W-:Y:S02]  /*4b80*/  @P4 SHF.R.U32.HI R3, RZ, c[0x0][0x334], R4 ;  /* 0x0000cd00ff034a19 */ /* 0x000fe40000011604 */
.L_x_1666:
[----:B------:R-:W-:Y:S05]  /*4b90*/  BSYNC B0 ;  /* 0x0000000000007941 */ /* 0x000fea0003800000 */
.L_x_1664:
[----:B------:R-:W-:-:S04]  /*4ba0*/  IMAD R3, R3, c[0x0][0x32c], -R104 ;  /* 0x0000cb0003037a24 */ /* 0x000fc800078e0a68 */
[----:B------:R-:W-:-:S05]  /*4bb0*/  IMAD.IADD R3, R3, 0x1, -R214 ;  /* 0x0000000103037824 */ /* 0x000fca00078e0ad6 */
[----:B------:R-:W-:Y:S02]  /*4bc0*/  IADD3 R4, R3, c[0x0][0x32c], RZ ;  /* 0x0000cb0003047a10 */ /* 0x000fe40007ffe0ff */
[----:B------:R-:W-:Y:S02]  /*4bd0*/  IMNMX R0, R0, R3, !PT ;  /* 0x0000000300007217 */ /* 0x000fe40007800200 */
[----:B------:R-:W-:Y:S02]  /*4be0*/  IMNMX R2, R2, R4, PT ;  /* 0x0000000402027217 */ /* 0x000fe40003800200 */
.L_x_1663:
[----:B------:R-:W2:Y:S01]  /*4bf0*/  LDL R48, [R1+0x28] ;  /* 0x0000280001307983 */ /* 0x000ea20000100800 */
[----:B------:R-:W-:Y:S01]  /*4c00*/  FMNMX.FTZ R3, R10, R11, !PT ;  /* 0x0000000b0a037209 */ /* 0x000fe20007810000 */
[----:B------:R-:W-:-:S04]  /*4c10*/  DEPBAR.LE SB0, 0x2 ;  /* 0x000080800000791a */ /* 0x000fc80000000000 */
[----:B------:R-:W-:Y:S01]  /*4c20*/  FMNMX.FTZ R3, R14, R3, !PT ;  /* 0x000000030e037209 */ /* 0x000fe20007810000 */
[----:B------:R-:W-:Y:S01]  /*4c30*/  IMAD.IADD R16, R192, 0x1, R195 ;  /* 0x00000001c0107824 */ /* 0x000fe200078e02c3 */
[----:B------:R-:W-:Y:S01]  /*4c40*/  BAR.SYNC.DEFER_BLOCKING 0x0 ;  /* 0x0000000000007b1d */ /* 0x000fe20000010000 */
[C---:B------:R-:W-:Y:S02]  /*4c50*/  ISETP.GT.AND P6, PT, R0.reuse, RZ, P0 ;  /* 0x000000ff0000720c */ /* 0x040fe400007c4270 */
[----:B------:R-:W-:Y:S02]  /*4c60*/  FMNMX.FTZ R3, R15, R3, !PT ;  /* 0x000000030f037209 */ /* 0x000fe40007810000 */
[----:B------:R-:W-:Y:S01]  /*4c70*/  ISETP.GT.AND P5, PT, R0, 0x1, P0 ;  /* 0x000000010000780c */ /* 0x000fe200007a4270 */
[----:B------:R-:W-:Y:S01]  /*4c80*/  BSSY B0, `(.L_x_1667) ;  /* 0x0000173000007945 */ /* 0x000fe20003800000 */
[----:B------:R-:W-:Y:S02]  /*4c90*/  FMNMX.FTZ R3, R44, R3, !PT ;  /* 0x000000032c037209 */ /* 0x000fe40007810000 */
[----:B------:R-:W-:-:S02]  /*4ca0*/  ISETP.LT.OR P6, PT, R2, 0x1, P6 ;  /* 0x000000010200780c */ /* 0x000fc400037c1670 */
[----:B------:R-:W-:Y:S02]  /*4cb0*/  FMNMX.FTZ R3, R45, R3, !PT ;  /* 0x000000032d037209 */ /* 0x000fe40007810000 */
[----:B------:R-:W-:Y:S02]  /*4cc0*/  ISETP.GT.AND P4, PT, R0, 0x8, P0 ;  /* 0x000000080000780c */ /* 0x000fe40000784270 */
[----:B------:R-:W-:Y:S02]  /*4cd0*/  ISETP.LT.OR P5, PT, R2, 0x2, P5 ;  /* 0x000000020200780c */ /* 0x000fe40002fa1670 */
[----:B------:R-:W-:Y:S02]  /*4ce0*/  FSEL R6, R74, -INF , !P6 ;  /* 0xff8000004a067808 */ /* 0x000fe40007000000 */
[----:B------:R-:W-:Y:S02]  /*4cf0*/  FMNMX.FTZ R3, R46, R3, !PT ;  /* 0x000000032e037209 */ /* 0x000fe40007810000 */
[----:B------:R-:W-:-:S02]  /*4d00*/  ISETP.GT.AND P6, PT, R0, 0x9, P0 ;  /* 0x000000090000780c */ /* 0x000fc400007c4270 */
[----:B------:R-:W-:Y:S02]  /*4d10*/  ISETP.LT.OR P4, PT, R2, 0x9, P4 ;  /* 0x000000090200780c */ /* 0x000fe40002781670 */
[----:B------:R-:W-:Y:S02]  /*4d20*/  FSEL R7, R69, -INF , !P5 ;  /* 0xff80000045077808 */ /* 0x000fe40006800000 */
[----:B------:R-:W-:Y:S02]  /*4d30*/  FMNMX.FTZ R3, R47, R3, !PT ;  /* 0x000000032f037209 */ /* 0x000fe40007810000 */
[----:B------:R-:W-:Y:S02]  /*4d40*/  ISETP.GT.AND P5, PT, R0, 0x10, P0 ;  /* 0x000000100000780c */ /* 0x000fe400007a4270 */
[----:B------:R-:W-:Y:S02]  /*4d50*/  ISETP.LT.OR P6, PT, R2, 0xa, P6 ;  /* 0x0000000a0200780c */ /* 0x000fe400037c1670 */
[----:B------:R-:W-:-:S02]  /*4d60*/  FSEL R8, R61, -INF , !P4 ;  /* 0xff8000003d087808 */ /* 0x000fc40006000000 */
[----:B------:R-:W-:Y:S02]  /*4d70*/  FMNMX.FTZ R4, R6, R7, !PT ;  /* 0x0000000706047209 */ /* 0x000fe40007810000 */
[----:B------:R-:W-:Y:S02]  /*4d80*/  FMNMX.FTZ R3, R141, R3, !PT ;  /* 0x000000038d037209 */ /* 0x000fe40007810000 */
[----:B------:R-:W-:Y:S02]  /*4d90*/  ISETP.GT.AND P4, PT, R0, 0x11, P0 ;  /* 0x000000110000780c */ /* 0x000fe40000784270 */
[----:B------:R-:W-:Y:S02]  /*4da0*/  ISETP.LT.OR P5, PT, R2, 0x11, P5 ;  /* 0x000000110200780c */ /* 0x000fe40002fa1670 */
[----:B------:R-:W-:Y:S02]  /*4db0*/  FSEL R9, R52, -INF , !P6 ;  /* 0xff80000034097808 */ /* 0x000fe40007000000 */
        /* <DEDUP_REMOVED lines=9> */
[----:B------:R-:W-:Y:S01]  /*4e50*/  ISETP.LT.OR P6, PT, R2, 0x19, P6 ;  /* 0x000000190200780c */ /* 0x000fe200037c1670 */
[----:B------:R-:W-:Y:S01]  /*4e60*/  LDSM.16.MT88.4 R40, [R16+0x2000] ;  /* 0x002000001028783b */ /* 0x000fe20000004200 */
        /* <DEDUP_REMOVED lines=9> */
[----:B------:R-:W-:Y:S01]  /*4f00*/  ISETP.LT.OR P4, PT, R2, 0x21, P4 ;  /* 0x000000210200780c */ /* 0x000fe20002781670 */
[----:B------:R-:W-:Y:S01]  /*4f10*/  LDSM.16.MT88.4 R36, [R194] ;  /* 0x00000000c224783b */ /* 0x000fe20000004200 */
[----:B------:R-:W-:Y:S02]  /*4f20*/  FMNMX.FTZ R4, R52, R4, !PT ;  /* 0x0000000434047209 */ /* 0x000fe40007810000 */
[----:B------:R-:W-:Y:S02]  /*4f30*/  FMNMX.FTZ R3, R202, R3, !PT ;  /* 0x00000003ca037209 */ /* 0x000fe40007810000 */
[----:B------:R-:W-:Y:S02]  /*4f40*/  ISETP.GT.AND P5, PT, R0, 0x28, P0 ;  /* 0x000000280000780c */ /* 0x000fe400007a4270 */
[----:B------:R-:W-:Y:S02]  /*4f50*/  ISETP.LT.OR P6, PT, R2, 0x22, P6 ;  /* 0x000000220200780c */ /* 0x000fe400037c1670 */
[----:B------:R-:W-:-:S02]  /*4f60*/  FSEL R54, R28, -INF , !P4 ;  /* 0xff8000001c367808 */ /* 0x000fc40006000000 */
[----:B------:R-:W-:Y:S01]  /*4f70*/  FMNMX.FTZ R4, R53, R4, !PT ;  /* 0x0000000435047209 */ /* 0x000fe20007810000 */
[----:B------:R-:W-:Y:S01]  /*4f80*/  LDSM.16.MT88.4 R28, [R195+0x2000] ;  /* 0x00200000c31c783b */ /* 0x000fe20000004200 */
[----:B------:R-:W-:Y:S02]  /*4f90*/  FMNMX.FTZ R3, R203, R3, !PT ;  /* 0x00000003cb037209 */ /* 0x000fe40007810000 */
[----:B------:R-:W-:Y:S02]  /*4fa0*/  ISETP.GT.AND P4, PT, R0, 0x29, P0 ;  /* 0x000000290000780c */ /* 0x000fe40000784270 */
[----:B------:R-:W-:Y:S02]  /*4fb0*/  FSEL R55, R27, -INF , !P6 ;  /* 0xff8000001b377808 */ /* 0x000fe40007000000 */
[----:B------:R-:W-:Y:S02]  /*4fc0*/  ISETP.LT.OR P5, PT, R2, 0x29, P5 ;  /* 0x000000290200780c */ /* 0x000fe40002fa1670 */
[----:B------:R-:W-:-:S02]  /*4fd0*/  FMNMX.FTZ R4, R54, R4, !PT ;  /* 0x0000000436047209 */ /* 0x000fc40007810000 */
[----:B------:R-:W-:Y:S02]  /*4fe0*/  FMNMX.FTZ R3, R204, R3, !PT ;  /* 0x00000003cc037209 */ /* 0x000fe40007810000 */
[----:B------:R-:W-:Y:S02]  /*4ff0*/  ISETP.GT.AND P6, PT, R0, 0x30, P0 ;  /* 0x000000300000780c */ /* 0x000fe400007c4270 */
[----:B------:R-:W-:Y:S01]  /*5000*/  ISETP.LT.OR P4, PT, R2, 0x2a, P4 ;  /* 0x0000002a0200780c */ /* 0x000fe20002781670 */
[----:B------:R-:W1:Y:S01]  /*5010*/  SHFL.BFLY PT, R5, R3, 0x2, 0x1f ;  /* 0x0c401f0003057f89 */ /* 0x000e6200000e0000 */
[----:B------:R-:W-:Y:S02]  /*5020*/  FSEL R102, R26, -INF , !P5 ;  /* 0xff8000001a667808 */ /* 0x000fe40006800000 */
[----:B------:R-:W-:Y:S01]  /*5030*/  FMNMX.FTZ R4, R55, R4, !PT ;  /* 0x0000000437047209 */ /* 0x000fe20007810000 */
[----:B------:R-:W-:Y:S01]  /*5040*/  LDSM.16.MT88.4 R24, [R195] ;  /* 0x00000000c318783b */ /* 0x000fe20000004200 */
        /* <DEDUP_REMOVED lines=8> */
[----:B------:R-:W-:Y:S02]  /*50d0*/  ISETP.GT.AND P0, PT, R0, 0x39, P0 ;  /* 0x000000390000780c */ /* 0x000fe40000704270 */
[C---:B------:R-:W-:Y:S02]  /*50e0*/  ISETP.LT.OR P4, PT, R2.reuse, 0x39, P4 ;  /* 0x000000390200780c */ /* 0x040fe40002781670 */
[----:B------:R-:W-:Y:S02]  /*50f0*/  FSEL R185, R21, -INF , !P5 ;  /* 0xff80000015b97808 */ /* 0x000fe40006800000 */
[----:B------:R-:W-:Y:S02]  /*5100*/  FMNMX.FTZ R0, R159, R4, !PT ;  /* 0x000000049f007209 */ /* 0x000fe40007810000 */
[----:B------:R-:W-:-:S02]  /*5110*/  ISETP.LT.OR P0, PT, R2, 0x3a, P0 ;  /* 0x0000003a0200780c */ /* 0x000fc40000701670 */
[----:B------:R-:W-:Y:S02]  /*5120*/  FSEL R184, R20, -INF , !P4 ;  /* 0xff80000014b87808 */ /* 0x000fe40006000000 */
[----:B------:R-:W-:Y:S02]  /*5130*/  FMNMX.FTZ R2, R185, R0, !PT ;  /* 0x00000000b9027209 */ /* 0x000fe40007810000 */
[----:B------:R-:W-:Y:S02]  /*5140*/  FSEL R19, R19, -INF , !P0 ;  /* 0xff80000013137808 */ /* 0x000fe40004000000 */
[----:B------:R-:W-:Y:S02]  /*5150*/  FMNMX.FTZ R2, R184, R2, !PT ;  /* 0x00000002b8027209 */ /* 0x000fe40007810000 */
[----:B-1----:R-:W-:Y:S02]  /*5160*/  FMNMX.FTZ R0, R3, R5, !PT ;  /* 0x0000000503007209 */ /* 0x002fe40007810000 */
[----:B------:R-:W-:-:S03]  /*5170*/  FMNMX.FTZ R2, R19, R2, !PT ;  /* 0x0000000213027209 */ /* 0x000fc60007810000 */
[----:B------:R-:W1:Y:S04]  /*5180*/  SHFL.BFLY PT, R4, R0, 0x1, 0x1f ;  /* 0x0c201f0000047f89 */ /* 0x000e6800000e0000 */
[----:B------:R-:W3:Y:S01]  /*5190*/  SHFL.BFLY PT, R3, R2, 0x2, 0x1f ;  /* 0x0c401f0002037f89 */ /* 0x000ee200000e0000 */
[----:B-1----:R-:W-:Y:S02]  /*51a0*/  FMNMX.FTZ R101, R0, R4, !PT ;  /* 0x0000000400657209 */ /* 0x002fe40007810000 */
[----:B---3--:R-:W-:-:S03]  /*51b0*/  FMNMX.FTZ R3, R2, R3, !PT ;  /* 0x0000000302037209 */ /* 0x008fc60007810000 */
        /* <DEDUP_REMOVED lines=8> */
[----:B---3--:R-:W-:Y:S01]  /*5240*/  FFMA.FTZ R0, R11, c[0x0][0x2d0], -R2 ;  /* 0x0000b4000b007a23 */ /* 0x008fe20000010802 */
[----:B------:R-:W-:-:S03]  /*5250*/  FSETP.NEU.FTZ.AND P0, PT, R100, -INF , PT ;  /* 0xff8000006400780b */ /* 0x000fc60003f1d000 */
[----:B------:R-:W-:Y:S08]  /*5260*/  MUFU.EX2 R246, R3 ;  /* 0x0000000300f67308 */ /* 0x000ff00000000800 */
[----:B------:R1:W-:Y:S02]  /*5270*/  MUFU.EX2 R245, R0 ;  /* 0x0000000000f57308 */ /* 0x0003e40000000800 */
[----:B-1----:R-:W-:-:S02]  /*5280*/  FFMA.FTZ R0, R14, c[0x0][0x2d0], -R2 ;  /* 0x0000b4000e007a23 */ /* 0x002fc40000010802 */
[----:B------:R-:W1:Y:S04]  /*5290*/  LDSM.16.MT88.4 R12, [R194+0x2000] ;  /* 0x00200000c20c783b */ /* 0x000e680000004200 */
[----:B------:R3:W4:Y:S02]  /*52a0*/  MUFU.EX2 R244, R0 ;  /* 0x0000000000f47308 */ /* 0x0007240000000800 */
[----:B---3--:R-:W-:-:S05]  /*52b0*/  FMUL.FTZ R0, R100, c[0x0][0x2d0] ;  /* 0x0000b40064007a20 */ /* 0x008fca0000410000 */
[----:B------:R-:W-:-:S05]  /*52c0*/  FSEL R0, R0, RZ, P0 ;  /* 0x000000ff00007208 */ /* 0x000fca0000000000 */
[--C-:B------:R-:W-:Y:S02]  /*52d0*/  FFMA.FTZ R4, R7, c[0x0][0x2d0], -R0.reuse ;  /* 0x0000b40007047a23 */ /* 0x100fe40000010800 */
[--C-:B------:R-:W-:Y:S01]  /*52e0*/  FFMA.FTZ R3, R6, c[0x0][0x2d0], -R0.reuse ;  /* 0x0000b40006037a23 */ /* 0x100fe20000010800 */
[----:B----4-:R-:W-:Y:S01]  /*52f0*/  F2FP.PACK_AB R6, R246, R244 ;  /* 0x000000f4f606723e */ /* 0x010fe200000000ff */
[----:B------:R3:W-:Y:S08]  /*5300*/  MUFU.EX2 R223, R4 ;  /* 0x0000000400df7308 */ /* 0x0007f00000000800 */
[----:B------:R4:W5:Y:S01]  /*5310*/  MUFU.EX2 R229, R3 ;  /* 0x0000000300e57308 */ /* 0x0009620000000800 */
[----:B---3--:R-:W-:Y:S01]  /*5320*/  FFMA.FTZ R4, R8, c[0x0][0x2d0], -R0 ;  /* 0x0000b40008047a23 */ /* 0x008fe20000010800 */
[----:B--2---:R-:W-:Y:S06]  /*5330*/  LDSM.16.MT88.4 R20, [R48] ;  /* 0x000000003014783b */ /* 0x004fec0000004200 */
[----:B------:R2:W-:Y:S01]  /*5340*/  MUFU.EX2 R213, R4 ;  /* 0x0000000400d57308 */ /* 0x0005e20000000800 */
[----:B----4-:R-:W-:Y:S01]  /*5350*/  IMAD.IADD R3, R192, 0x1, R194 ;  /* 0x00000001c0037824 */ /* 0x010fe200078e02c2 */
[----:B-----5:R-:W-:-:S04]  /*5360*/  F2FP.PACK_AB R5, R223, R229 ;  /* 0x000000e5df05723e */ /* 0x020fc800000000ff */
[----:B------:R-:W-:Y:S01]  /*5370*/  LDSM.16.MT88.4 R32, [R3] ;  /* 0x000000000320783b */ /* 0x000fe20000004200 */
[----:B--2---:R-:W-:-:S03]  /*5380*/  FFMA.FTZ R4, R9, c[0x0][0x2d0], -R0 ;  /* 0x0000b40009047a23 */ /* 0x004fc60000010800 */
[----:B------:R-:W2:Y:S01]  /*5390*/  LDSM.16.MT88.4 R8, [R3+0x2000] ;  /* 0x002000000308783b */ /* 0x000ea20000004200 */
[----:B------:R3:W4:Y:S02]  /*53a0*/  MUFU.EX2 R230, R4 ;  /* 0x0000000400e67308 */ /* 0x0007240000000800 */
[----:B---3--:R-:W-:Y:S02]  /*53b0*/  F2FP.PACK_AB R4, R245, R247 ;  /* 0x000000f7f504723e */ /* 0x008fe400000000ff */
[----:B----4-:R-:W-:-:S07]  /*53c0*/  F2FP.PACK_AB R7, R230, R213 ;  /* 0x000000d5e607723e */ /* 0x010fce00000000ff */
[C---:B-1----:R-:W-:Y:S08]  /*53d0*/  HMMA.16816.F32 R84, R4.reuse, R12, RZ ;  /* 0x0000000c0454723c */ /* 0x042ff000000018ff */
[C---:B------:R-:W-:Y:S01]  /*53e0*/  HMMA.16816.F32 R80, R4.reuse, R14, RZ ;  /* 0x0000000e0450723c */ /* 0x040fe200000018ff */
[----:B------:R-:W1:Y:S04]  /*53f0*/  LDSM.16.MT88.4 R12, [R48+0x4000] ;  /* 0x00400000300c783b */ /* 0x000e680000004200 */
[----:B------:R-:W-:Y:S03]  /*5400*/  LDSM.16.MT88.4 R48, [R3+0x800] ;  /* 0x000800000330783b */ /* 0x000fe60000004200 */
[C---:B--2---:R-:W-:Y:S07]  /*5410*/  HMMA.16816.F32 R72, R4.reuse, R8, RZ ;  /* 0x000000080448723c */ /* 0x044fee00000018ff */
[--C-:B------:R-:W-:Y:S01]  /*5420*/  FFMA.FTZ R8, R44, c[0x0][0x2d0], -R2.reuse ;  /* 0x0000b4002c087a23 */ /* 0x100fe20000010802 */
[C---:B------:R-:W-:Y:S03]  /*5430*/  HMMA.16816.F32 R108, R4.reuse, R32, RZ ;  /* 0x00000020046c723c */ /* 0x040fe600000018ff */
[----:B------:R2:W-:Y:S05]  /*5440*/  MUFU.EX2 R241, R8 ;  /* 0x0000000800f17308 */ /* 0x0005ea0000000800 */
[C---:B------:R-:W-:Y:S01]  /*5450*/  HMMA.16816.F32 R112, R4.reuse, R34, RZ ;  /* 0x000000220470723c */ /* 0x040fe200000018ff */
[----:B------:R-:W3:Y:S07]  /*5460*/  LDSM.16.MT88.4 R32, [R194+0x4000] ;  /* 0x00400000c220783b */ /* 0x000eee0000004200 */
[----:B------:R-:W-:Y:S01]  /*5470*/  HMMA.16816.F32 R104, R4, R24, RZ ;  /* 0x000000180468723c */ /* 0x000fe200000018ff */
[----:B--2---:R-:W-:-:S04]  /*5480*/  FFMA.FTZ R8, R45, c[0x0][0x2d0], -R2 ;  /* 0x0000b4002d087a23 */ /* 0x004fc80000010802 */
[----:B------:R2:W4:Y:S03]  /*5490*/  MUFU.EX2 R243, R8 ;  /* 0x0000000800f37308 */ /* 0x0005260000000800 */
[C---:B------:R-:W-:Y:S01]  /*54a0*/  HMMA.16816.F32 R96, R4.reuse, R26, RZ ;  /* 0x0000001a0460723c */ /* 0x040fe200000018ff */
[----:B------:R-:W5:Y:S07]  /*54b0*/  LDSM.16.MT88.4 R24, [R3+0x4000] ;  /* 0x004000000318783b */ /* 0x000f6e0000004200 */
[----:B------:R-:W-:Y:S01]  /*54c0*/  HMMA.16816.F32 R92, R4, R20, RZ ;  /* 0x00000014045c723c */ /* 0x000fe200000018ff */
[----:B--2---:R-:W-:-:S07]  /*54d0*/  FFMA.FTZ R8, R46, c[0x0][0x2d0], -R2 ;  /* 0x0000b4002e087a23 */ /* 0x004fce0000010802 */
[C---:B------:R-:W-:Y:S01]  /*54e0*/  HMMA.16816.F32 R88, R4.reuse, R22, RZ ;  /* 0x000000160458723c */ /* 0x040fe200000018ff */
[----:B------:R-:W2:Y:S01]  /*54f0*/  LDSM.16.MT88.4 R20, [R195+0x4000] ;  /* 0x00400000c314783b */ /* 0x000ea20000004200 */
[----:B------:R1:W-:Y:S06]  /*5500*/  MUFU.EX2 R240, R8 ;  /* 0x0000000800f07308 */ /* 0x0003ec0000000800 */
[C---:B------:R-:W-:Y:S08]  /*5510*/  HMMA.16816.F32 R120, R4.reuse, R36, RZ ;  /* 0x000000240478723c */ /* 0x040ff000000018ff */
[----:B------:R-:W-:Y:S01]  /*5520*/  HMMA.16816.F32 R116, R4, R38, RZ ;  /* 0x000000260474723c */ /* 0x000fe200000018ff */
[----:B------:R-:W-:Y:S01]  /*5530*/  LDSM.16.MT88.4 R36, [R16+0x800] ;  /* 0x000800001024783b */ /* 0x000fe20000004200 */
[----:B-1----:R-:W-:-:S03]  /*5540*/  FFMA.FTZ R8, R47, c[0x0][0x2d0], -R2 ;  /* 0x0000b4002f087a23 */ /* 0x002fc60000010802 */
[----:B------:R-:W1:Y:S01]  /*5550*/  LDSM.16.MT88.4 R44, [R194+0x800] ;  /* 0x00080000c22c783b */ /* 0x000e620000004200 */
[----:B------:R3:W1:Y:S02]  /*5560*/  MUFU.EX2 R242, R8 ;  /* 0x0000000800f27308 */ /* 0x0006640000000800 */
[C---:B------:R-:W-:Y:S08]  /*5570*/  HMMA.16816.F32 R68, R4.reuse, R28, RZ ;  /* 0x0000001c0444723c */ /* 0x040ff000000018ff */
[----:B------:R-:W-:Y:S01]  /*5580*/  HMMA.16816.F32 R64, R4, R30, RZ ;  /* 0x0000001e0440723c */ /* 0x000fe200000018ff */
[----:B------:R-:W1:Y:S01]  /*5590*/  LDSM.16.MT88.4 R28, [R3+0x2800] ;  /* 0x00280000031c783b */ /* 0x000e620000004200 */
[----:B---3--:R-:W-:-:S06]  /*55a0*/  FFMA.FTZ R8, R18, c[0x0][0x2d0], -R0 ;  /* 0x0000b40012087a23 */ /* 0x008fcc0000010800 */
[C---:B------:R-:W-:Y:S01]  /*55b0*/  HMMA.16816.F32 R152, R4.reuse, R12, RZ ;  /* 0x0000000c0498723c */ /* 0x040fe200000018ff */
[----:B------:R3:W-:Y:S07]  /*55c0*/  MUFU.EX2 R207, R8 ;  /* 0x0000000800cf7308 */ /* 0x0007ee0000000800 */
[C---:B------:R-:W-:Y:S01]  /*55d0*/  HMMA.16816.F32 R160, R4.reuse, R14, RZ ;  /* 0x0000000e04a0723c */ /* 0x040fe200000018ff */
[----:B------:R-:W1:Y:S07]  /*55e0*/  LDSM.16.MT88.4 R12, [R195+0x2800] ;  /* 0x00280000c30c783b */ /* 0x000e6e0000004200 */
[----:B------:R-:W-:Y:S01]  /*55f0*/  HMMA.16816.F32 R76, R4, R10, RZ ;  /* 0x0000000a044c723c */ /* 0x000fe200000018ff */
[----:B---3--:R-:W-:-:S04]  /*5600*/  FFMA.FTZ R8, R17, c[0x0][0x2d0], -R0 ;  /* 0x0000b40011087a23 */ /* 0x008fc80000010800 */
[----:B------:R3:W1:Y:S03]  /*5610*/  MUFU.EX2 R212, R8 ;  /* 0x0000000800d47308 */ /* 0x0006660000000800 */
[C---:B------:R-:W-:Y:S08]  /*5620*/  HMMA.16816.F32 R56, R4.reuse, R40, RZ ;  /* 0x000000280438723c */ /* 0x040ff000000018ff */
[----:B------:R-:W-:Y:S01]  /*5630*/  HMMA.16816.F32 R60, R4, R42, RZ ;  /* 0x0000002a043c723c */ /* 0x000fe200000018ff */
[----:B------:R-:W-:Y:S01]  /*5640*/  LDSM.16.MT88.4 R40, [R195+0x800] ;  /* 0x00080000c328783b */ /* 0x000fe20000004200 */
[----:B---3--:R-:W-:-:S06]  /*5650*/  FFMA.FTZ R8, R52, c[0x0][0x2d0], -R0 ;  /* 0x0000b40034087a23 */ /* 0x008fcc0000010800 */
[C---:B------:R-:W-:Y:S01]  /*5660*/  HMMA.16816.F32 R124, R4.reuse, R32, RZ ;  /* 0x00000020047c723c */ /* 0x040fe200000018ff */
[----:B------:R3:W-:Y:S07]  /*5670*/  MUFU.EX2 R206, R8 ;  /* 0x0000000800ce7308 */ /* 0x0007ee0000000800 */
[C---:B------:R-:W-:Y:S01]  /*5680*/  HMMA.16816.F32 R128, R4.reuse, R34, RZ ;  /* 0x000000220480723c */ /* 0x040fe200000018ff */
[----:B------:R-:W-:Y:S07]  /*5690*/  LDSM.16.MT88.4 R32, [R194+0x2800] ;  /* 0x00280000c220783b */ /* 0x000fee0000004200 */
[----:B-----5:R-:W-:Y:S01]  /*56a0*/  HMMA.16816.F32 R132, R4, R24, RZ ;  /* 0x000000180484723c */ /* 0x020fe200000018ff */
[----:B---3--:R-:W-:-:S04]  /*56b0*/  FFMA.FTZ R8, R53, c[0x0][0x2d0], -R0 ;  /* 0x0000b40035087a23 */ /* 0x008fc80000010800 */
[----:B------:R3:W5:Y:S03]  /*56c0*/  MUFU.EX2 R208, R8 ;  /* 0x0000000800d07308 */ /* 0x0007660000000800 */
[C---:B------:R-:W-:Y:S01]  /*56d0*/  HMMA.16816.F32 R136, R4.reuse, R26, RZ ;  /* 0x0000001a0488723c */ /* 0x040fe200000018ff */
[----:B------:R-:W-:Y:S07]  /*56e0*/  LDSM.16.MT88.4 R24, [R194+0x4800] ;  /* 0x00480000c218783b */ /* 0x000fee0000004200 */
[C---:B--2---:R-:W-:Y:S01]  /*56f0*/  HMMA.16816.F32 R144, R4.reuse, R20, RZ ;  /* 0x000000140490723c */ /* 0x044fe200000018ff */
[----:B---3--:R-:W2:Y:S07]  /*5700*/  LDSM.16.MT88.4 R8, [R16+0x2800] ;  /* 0x002800001008783b */ /* 0x008eae0000004200 */
[----:B------:R-:W-:Y:S01]  /*5710*/  HMMA.16816.F32 R148, R4, R22, RZ ;  /* 0x000000160494723c */ /* 0x000fe200000018ff */
[----:B------:R-:W-:Y:S06]  /*5720*/  LDSM.16.MT88.4 R20, [R195+0x4800] ;  /* 0x00480000c314783b */ /* 0x000fec0000004200 */
[----:B----4-:R-:W-:-:S02]  /*5730*/  F2FP.PACK_AB R4, R243, R241 ;  /* 0x000000f1f304723e */ /* 0x010fc400000000ff */
[----:B-1----:R-:W-:Y:S02]  /*5740*/  F2FP.PACK_AB R6, R242, R240 ;  /* 0x000000f0f206723e */ /* 0x002fe400000000ff */
[----:B------:R-:W-:Y:S02]  /*5750*/  F2FP.PACK_AB R5, R212, R207 ;  /* 0x000000cfd405723e */ /* 0x000fe400000000ff */
[----:B-----5:R-:W-:-:S07]  /*5760*/  F2FP.PACK_AB R7, R208, R206 ;  /* 0x000000ced007723e */ /* 0x020fce00000000ff */
[C---:B------:R-:W-:Y:S08]  /*5770*/  HMMA.16816.F32 R196, R4.reuse, R44, R120 ;  /* 0x0000002c04c4723c */ /* 0x040ff00000001878 */
[C---:B------:R-:W-:Y:S08]  /*5780*/  HMMA.16816.F32 R120, R4.reuse, R36, R92 ;  /* 0x000000240478723c */ /* 0x040ff0000000185c */
[C---:B------:R-:W-:Y:S08]  /*5790*/  HMMA.16816.F32 R92, R4.reuse, R28, R72 ;  /* 0x0000001c045c723c */ /* 0x040ff00000001848 */
[C---:B------:R-:W-:Y:S08]  /*57a0*/  HMMA.16816.F32 R72, R4.reuse, R12, R68 ;  /* 0x0000000c0448723c */ /* 0x040ff00000001844 */
[C---:B------:R-:W-:Y:S01]  /*57b0*/  HMMA.16816.F32 R68, R4.reuse, R14, R64 ;  /* 0x0000000e0444723c */ /* 0x040fe20000001840 */
[----:B------:R-:W-:Y:S07]  /*57c0*/  LDSM.16.MT88.4 R12, [R16+0x4800] ;  /* 0x00480000100c783b */ /* 0x000fee0000004200 */
[C---:B--2---:R-:W-:Y:S07]  /*57d0*/  HMMA.16816.F32 R64, R4.reuse, R8, R56 ;  /* 0x000000080440723c */ /* 0x044fee0000001838 */
[--C-:B------:R-:W-:Y:S01]  /*57e0*/  FFMA.FTZ R8, R141, c[0x0][0x2d0], -R2.reuse ;  /* 0x0000b4008d087a23 */ /* 0x100fe20000010802 */
[C---:B------:R-:W-:Y:S03]  /*57f0*/  HMMA.16816.F32 R176, R4.reuse, R48, R108 ;  /* 0x0000003004b0723c */ /* 0x040fe6000000186c */
[----:B------:R1:W-:Y:S05]  /*5800*/  MUFU.EX2 R239, R8 ;  /* 0x0000000800ef7308 */ /* 0x0003ea0000000800 */
[C---:B------:R-:W-:Y:S08]  /*5810*/  HMMA.16816.F32 R164, R4.reuse, R42, R96 ;  /* 0x0000002a04a4723c */ /* 0x040ff00000001860 */
[----:B------:R-:W-:Y:S01]  /*5820*/  HMMA.16816.F32 R108, R4, R32, R84 ;  /* 0x00000020046c723c */ /* 0x000fe20000001854 */
[----:B-1----:R-:W-:-:S04]  /*5830*/  FFMA.FTZ R8, R140, c[0x0][0x2d0], -R2 ;  /* 0x0000b4008c087a23 */ /* 0x002fc80000010802 */
[----:B------:R1:W2:Y:S03]  /*5840*/  MUFU.EX2 R238, R8 ;  /* 0x0000000800ee7308 */ /* 0x0002a60000000800 */
[C---:B------:R-:W-:Y:S01]  /*5850*/  HMMA.16816.F32 R96, R4.reuse, R34, R80 ;  /* 0x000000220460723c */ /* 0x040fe20000001850 */
[----:B------:R-:W3:Y:S07]  /*5860*/  LDSM.16.MT88.4 R32, [R3+0x4800] ;  /* 0x004800000320783b */ /* 0x000eee0000004200 */
[----:B------:R-:W-:Y:S01]  /*5870*/  HMMA.16816.F32 R180, R4, R46, R116 ;  /* 0x0000002e04b4723c */ /* 0x000fe20000001874 */
[----:B-1----:R-:W-:-:S07]  /*5880*/  FFMA.FTZ R8, R142, c[0x0][0x2d0], -R2 ;  /* 0x0000b4008e087a23 */ /* 0x002fce0000010802 */
[C---:B------:R-:W-:Y:S01]  /*5890*/  HMMA.16816.F32 R116, R4.reuse, R38, R88 ;  /* 0x000000260474723c */ /* 0x040fe20000001858 */
[----:B------:R-:W1:Y:S01]  /*58a0*/  LDSM.16.MT88.4 R36, [R195+0x1000] ;  /* 0x00100000c324783b */ /* 0x000e620000004200 */
[----:B------:R4:W-:Y:S06]  /*58b0*/  MUFU.EX2 R237, R8 ;  /* 0x0000000800ed7308 */ /* 0x0009ec0000000800 */
[C---:B------:R-:W-:Y:S08]  /*58c0*/  HMMA.16816.F32 R60, R4.reuse, R10, R60 ;  /* 0x0000000a043c723c */ /* 0x040ff0000000183c */
[----:B------:R-:W-:Y:S01]  /*58d0*/  HMMA.16816.F32 R80, R4, R30, R76 ;  /* 0x0000001e0450723c */ /* 0x000fe2000000184c */
[----:B------:R-:W-:Y:S01]  /*58e0*/  LDSM.16.MT88.4 R28, [R3+0x1000] ;  /* 0x00100000031c783b */ /* 0x000fe20000004200 */
[----:B----4-:R-:W-:-:S04]  /*58f0*/  FFMA.FTZ R8, R143, c[0x0][0x2d0], -R2 ;  /* 0x0000b4008f087a23 */ /* 0x010fc80000010802 */
[----:B------:R4:W5:Y:S02]  /*5900*/  MUFU.EX2 R236, R8 ;  /* 0x0000000800ec7308 */ /* 0x0009640000000800 */
[C---:B------:R-:W-:Y:S08]  /*5910*/  HMMA.16816.F32 R168, R4.reuse, R50, R112 ;  /* 0x0000003204a8723c */ /* 0x040ff00000001870 */
[----:B---3--:R-:W-:Y:S01]  /*5920*/  HMMA.16816.F32 R76, R4, R32, R132 ;  /* 0x00000020044c723c */ /* 0x008fe20000001884 */
[----:B------:R-:W-:Y:S01]  /*5930*/  LDSM.16.MT88.4 R132, [R16+0x1800] ;  /* 0x001800001084783b */ /* 0x000fe20000004200 */
[----:B----4-:R-:W-:-:S06]  /*5940*/  FFMA.FTZ R8, R54, c[0x0][0x2d0], -R0 ;  /* 0x0000b40036087a23 */ /* 0x010fcc0000010800 */
[C---:B------:R-:W-:Y:S01]  /*5950*/  HMMA.16816.F32 R44, R4.reuse, R34, R136 ;  /* 0x00000022042c723c */ /* 0x040fe20000001888 */
[----:B------:R-:W3:Y:S01]  /*5960*/  LDSM.16.MT88.4 R32, [R194+0x1000] ;  /* 0x00100000c220783b */ /* 0x000ee20000004200 */
[----:B------:R4:W-:Y:S06]  /*5970*/  MUFU.EX2 R158, R8 ;  /* 0x00000008009e7308 */ /* 0x0009ec0000000800 */
[C---:B------:R-:W-:Y:S08]  /*5980*/  HMMA.16816.F32 R172, R4.reuse, R40, R104 ;  /* 0x0000002804ac723c */ /* 0x040ff00000001868 */
[----:B------:R-:W-:Y:S01]  /*5990*/  HMMA.16816.F32 R56, R4, R22, R148 ;  /* 0x000000160438723c */ /* 0x000fe20000001894 */
[----:B----4-:R-:W-:-:S04]  /*59a0*/  FFMA.FTZ R8, R55, c[0x0][0x2d0], -R0 ;  /* 0x0000b40037087a23 */ /* 0x010fc80000010800 */
[----:B------:R4:W1:Y:S03]  /*59b0*/  MUFU.EX2 R157, R8 ;  /* 0x00000008009d7308 */ /* 0x0008660000000800 */
[C---:B------:R-:W-:Y:S01]  /*59c0*/  HMMA.16816.F32 R52, R4.reuse, R20, R144 ;  /* 0x000000140434723c */ /* 0x040fe20000001890 */
[----:B------:R-:W-:Y:S07]  /*59d0*/  LDSM.16.MT88.4 R20, [R195+0x3000] ;  /* 0x00300000c314783b */ /* 0x000fee0000004200 */
[----:B------:R-:W-:Y:S01]  /*59e0*/  HMMA.16816.F32 R40, R4, R24, R124 ;  /* 0x000000180428723c */ /* 0x000fe2000000187c */
[----:B------:R-:W-:Y:S01]  /*59f0*/  LDSM.16.MT88.4 R124, [R195+0x1800] ;  /* 0x00180000c37c783b */ /* 0x000fe20000004200 */
[----:B----4-:R-:W-:-:S06]  /*5a00*/  FFMA.FTZ R8, R102, c[0x0][0x2d0], -R0 ;  /* 0x0000b40066087a23 */ /* 0x010fcc0000010800 */
[C---:B------:R-:W-:Y:S01]  /*5a10*/  HMMA.16816.F32 R48, R4.reuse, R26, R128 ;  /* 0x0000001a0430723c */ /* 0x040fe20000001880 */
[----:B------:R-:W-:Y:S01]  /*5a20*/  LDSM.16.MT88.4 R24, [R3+0x3000] ;  /* 0x003000000318783b */ /* 0x000fe20000004200 */
[----:B------:R4:W-:Y:S06]  /*5a30*/  MUFU.EX2 R156, R8 ;  /* 0x00000008009c7308 */ /* 0x0009ec0000000800 */
[C---:B------:R-:W-:Y:S08]  /*5a40*/  HMMA.16816.F32 R88, R4.reuse, R12, R152 ;  /* 0x0000000c0458723c */ /* 0x040ff00000001898 */
[----:B------:R-:W-:Y:S01]  /*5a50*/  HMMA.16816.F32 R84, R4, R14, R160 ;  /* 0x0000000e0454723c */ /* 0x000fe200000018a0 */
[----:B------:R-:W-:Y:S01]  /*5a60*/  LDSM.16.MT88.4 R12, [R16+0x1000] ;  /* 0x00100000100c783b */ /* 0x000fe20000004200 */
[----:B----4-:R-:W-:-:S04]  /*5a70*/  FFMA.FTZ R8, R103, c[0x0][0x2d0], -R0 ;  /* 0x0000b40067087a23 */ /* 0x010fc80000010800 */
[----:B------:R4:W3:Y:S01]  /*5a80*/  MUFU.EX2 R102, R8 ;  /* 0x0000000800667308 */ /* 0x0008e20000000800 */
[----:B--2---:R-:W-:Y:S02]  /*5a90*/  F2FP.PACK_AB R4, R238, R239 ;  /* 0x000000efee04723e */ /* 0x004fe400000000ff */
[----:B-----5:R-:W-:Y:S02]  /*5aa0*/  F2FP.PACK_AB R6, R236, R237 ;  /* 0x000000edec06723e */ /* 0x020fe400000000ff */
[----:B-1----:R-:W-:Y:S01]  /*5ab0*/  F2FP.PACK_AB R5, R157, R158 ;  /* 0x0000009e9d05723e */ /* 0x002fe200000000ff */
[----:B----4-:R-:W1:Y:S01]  /*5ac0*/  LDSM.16.MT88.4 R8, [R194+0x3000] ;  /* 0x00300000c208783b */ /* 0x010e620000004200 */
[----:B---3--:R-:W-:-:S07]  /*5ad0*/  F2FP.PACK_AB R7, R102, R156 ;  /* 0x0000009c6607723e */ /* 0x008fce00000000ff */
[C---:B------:R-:W-:Y:S08]  /*5ae0*/  HMMA.16816.F32 R128, R4.reuse, R38, R164 ;  /* 0x000000260480723c */ /* 0x040ff000000018a4 */
[C---:B------:R-:W-:Y:S08]  /*5af0*/  HMMA.16816.F32 R196, R4.reuse, R32, R196 ;  /* 0x0000002004c4723c */ /* 0x040ff000000018c4 */
[C---:B------:R-:W-:Y:S01]  /*5b00*/  HMMA.16816.F32 R180, R4.reuse, R34, R180 ;  /* 0x0000002204b4723c */ /* 0x040fe200000018b4 */
[----:B------:R-:W-:Y:S07]  /*5b10*/  LDSM.16.MT88.4 R32, [R194+0x5000] ;  /* 0x00500000c220783b */ /* 0x000fee0000004200 */
[C---:B------:R-:W-:Y:S08]  /*5b20*/  HMMA.16816.F32 R112, R4.reuse, R28, R176 ;  /* 0x0000001c0470723c */ /* 0x040ff000000018b0 */
[C---:B-1----:R-:W-:Y:S01]  /*5b30*/  HMMA.16816.F32 R164, R4.reuse, R8, R108 ;  /* 0x0000000804a4723c */ /* 0x042fe2000000186c */
[----:B------:R-:W-:Y:S06]  /*5b40*/  LDSM.16.MT88.4 R108, [R194+0x1800] ;  /* 0x00180000c26c783b */ /* 0x000fec0000004200 */
[--C-:B------:R-:W-:Y:S01]  /*5b50*/  FFMA.FTZ R8, R201, c[0x0][0x2d0], -R2.reuse ;  /* 0x0000b400c9087a23 */ /* 0x100fe20000010802 */
[C---:B------:R-:W-:Y:S01]  /*5b60*/  HMMA.16816.F32 R104, R4.reuse, R30, R168 ;  /* 0x0000001e0468723c */ /* 0x040fe200000018a8 */
[----:B------:R-:W1:Y:S02]  /*5b70*/  LDSM.16.MT88.4 R28, [R16+0x3000] ;  /* 0x00300000101c783b */ /* 0x000e640000004200 */
[----:B------:R2:W-:Y:S05]  /*5b80*/  MUFU.EX2 R234, R8 ;  /* 0x0000000800ea7308 */ /* 0x0005ea0000000800 */
[C---:B------:R-:W-:Y:S08]  /*5b90*/  HMMA.16816.F32 R176, R4.reuse, R36, R172 ;  /* 0x0000002404b0723c */ /* 0x040ff000000018ac */
[----:B------:R-:W-:Y:S01]  /*5ba0*/  HMMA.16816.F32 R152, R4, R20, R72 ;  /* 0x000000140498723c */ /* 0x000fe20000001848 */
[----:B------:R-:W-:Y:S01]  /*5bb0*/  LDSM.16.MT88.4 R72, [R194+0x5800] ;  /* 0x00580000c248783b */ /* 0x000fe20000004200 */
[----:B--2---:R-:W-:-:S04]  /*5bc0*/  FFMA.FTZ R8, R202, c[0x0][0x2d0], -R2 ;  /* 0x0000b400ca087a23 */ /* 0x004fc80000010802 */
[----:B------:R2:W3:Y:S02]  /*5bd0*/  MUFU.EX2 R202, R8 ;  /* 0x0000000800ca7308 */ /* 0x0004e40000000800 */
[C---:B------:R-:W-:Y:S01]  /*5be0*/  HMMA.16816.F32 R148, R4.reuse, R22, R68 ;  /* 0x000000160494723c */ /* 0x040fe20000001844 */
[----:B------:R-:W4:Y:S07]  /*5bf0*/  LDSM.16.MT88.4 R20, [R195+0x5000] ;  /* 0x00500000c314783b */ /* 0x000f2e0000004200 */
[----:B------:R-:W-:Y:S01]  /*5c00*/  HMMA.16816.F32 R92, R4, R24, R92 ;  /* 0x00000018045c723c */ /* 0x000fe2000000185c */
[----:B--2---:R-:W-:-:S07]  /*5c10*/  FFMA.FTZ R8, R203, c[0x0][0x2d0], -R2 ;  /* 0x0000b400cb087a23 */ /* 0x004fce0000010802 */
[C---:B------:R-:W-:Y:S01]  /*5c20*/  HMMA.16816.F32 R36, R4.reuse, R26, R80 ;  /* 0x0000001a0424723c */ /* 0x040fe20000001850 */
[----:B------:R-:W2:Y:S01]  /*5c30*/  LDSM.16.MT88.4 R24, [R16+0x5000] ;  /* 0x005000001018783b */ /* 0x000ea20000004200 */
[----:B------:R-:W-:Y:S01]  /*5c40*/  FFMA.FTZ R2, R204, c[0x0][0x2d0], -R2 ;  /* 0x0000b400cc027a23 */ /* 0x000fe20000010802 */
[----:B------:R-:W-:Y:S02]  /*5c50*/  MUFU.EX2 R201, R8 ;  /* 0x0000000800c97308 */ /* 0x000fe40000000800 */
[----:B------:R-:W-:Y:S03]  /*5c60*/  LDSM.16.MT88.4 R80, [R3+0x5800] ;  /* 0x005800000350783b */ /* 0x000fe60000004200 */
[C---:B------:R-:W-:Y:S03]  /*5c70*/  HMMA.16816.F32 R160, R4.reuse, R10, R96 ;  /* 0x0000000a04a0723c */ /* 0x040fe60000001860 */
[----:B------:R5:W1:Y:S04]  /*5c80*/  MUFU.EX2 R103, R2 ;  /* 0x0000000200677308 */ /* 0x000a680000000800 */
[----:B---3--:R-:W-:Y:S01]  /*5c90*/  F2FP.PACK_AB R96, R202, R234 ;  /* 0x000000eaca60723e */ /* 0x008fe200000000ff */
[C---:B------:R-:W-:Y:S08]  /*5ca0*/  HMMA.16816.F32 R172, R4.reuse, R12, R120 ;  /* 0x0000000c04ac723c */ /* 0x040ff00000001878 */
[----:B------:R-:W-:Y:S01]  /*5cb0*/  HMMA.16816.F32 R168, R4, R14, R116 ;  /* 0x0000000e04a8723c */ /* 0x000fe20000001874 */
[----:B------:R-:W3:Y:S01]  /*5cc0*/  LDSM.16.MT88.4 R12, [R3+0x5000] ;  /* 0x00500000030c783b */ /* 0x000ee20000004200 */
[----:B-----5:R-:W-:Y:S01]  /*5cd0*/  FFMA.FTZ R2, R159, c[0x0][0x2d0], -R0 ;  /* 0x0000b4009f027a23 */ /* 0x020fe20000010800 */
[----:B-1----:R-:W-:-:S02]  /*5ce0*/  F2FP.PACK_AB R98, R103, R201 ;  /* 0x000000c96762723e */ /* 0x002fc400000000ff */
[----:B------:R-:W1:Y:S01]  /*5cf0*/  LDSM.16.MT88.4 R116, [R3+0x1800] ;  /* 0x001800000374783b */ /* 0x000e620000004200 */
[----:B------:R5:W-:Y:S02]  /*5d00*/  MUFU.EX2 R11, R2 ;  /* 0x00000002000b7308 */ /* 0x000be40000000800 */
[C---:B------:R-:W-:Y:S01]  /*5d10*/  HMMA.16816.F32 R144, R4.reuse, R28, R64 ;  /* 0x0000001c0490723c */ /* 0x040fe20000001840 */
[----:B------:R-:W-:Y:S07]  /*5d20*/  LDSM.16.MT88.4 R64, [R16+0x3800] ;  /* 0x003800001040783b */ /* 0x000fee0000004200 */
[----:B------:R-:W-:Y:S01]  /*5d30*/  HMMA.16816.F32 R68, R4, R30, R60 ;  /* 0x0000001e0444723c */ /* 0x000fe2000000183c */
[----:B-----5:R-:W-:-:S07]  /*5d40*/  FFMA.FTZ R2, R185, c[0x0][0x2d0], -R0 ;  /* 0x0000b400b9027a23 */ /* 0x020fce0000010800 */
[C---:B------:R-:W-:Y:S01]  /*5d50*/  HMMA.16816.F32 R136, R4.reuse, R32, R40 ;  /* 0x000000200488723c */ /* 0x040fe20000001828 */
[----:B------:R-:W-:Y:S01]  /*5d60*/  LDSM.16.MT88.4 R40, [R194+0x3800] ;  /* 0x00380000c228783b */ /* 0x000fe20000004200 */
[----:B------:R5:W2:Y:S06]  /*5d70*/  MUFU.EX2 R10, R2 ;  /* 0x00000002000a7308 */ /* 0x000aac0000000800 */
[C---:B------:R-:W-:Y:S01]  /*5d80*/  HMMA.16816.F32 R140, R4.reuse, R34, R48 ;  /* 0x00000022048c723c */ /* 0x040fe20000001830 */
[----:B------:R-:W1:Y:S07]  /*5d90*/  LDSM.16.MT88.4 R48, [R3+0x3800] ;  /* 0x003800000330783b */ /* 0x000e6e0000004200 */
[----:B----4-:R-:W-:Y:S01]  /*5da0*/  HMMA.16816.F32 R28, R4, R20, R52 ;  /* 0x00000014041c723c */ /* 0x010fe20000001834 */
[--C-:B-----5:R-:W-:Y:S01]  /*5db0*/  FFMA.FTZ R2, R184, c[0x0][0x2d0], -R0.reuse ;  /* 0x0000b400b8027a23 */ /* 0x120fe20000010800 */
[----:B--2---:R-:W-:Y:S01]  /*5dc0*/  F2FP.PACK_AB R97, R10, R11 ;  /* 0x0000000b0a61723e */ /* 0x004fe200000000ff */
[----:B------:R-:W-:-:S02]  /*5dd0*/  FFMA.FTZ R0, R19, c[0x0][0x2d0], -R0 ;  /* 0x0000b40013007a23 */ /* 0x000fc40000010800 */
[----:B------:R2:W-:Y:S03]  /*5de0*/  MUFU.EX2 R9, R2 ;  /* 0x0000000200097308 */ /* 0x0005e60000000800 */
[C---:B------:R-:W-:Y:S01]  /*5df0*/  HMMA.16816.F32 R32, R4.reuse, R22, R56 ;  /* 0x000000160420723c */ /* 0x040fe20000001838 */
[----:B------:R-:W4:Y:S04]  /*5e00*/  LDSM.16.MT88.4 R56, [R195+0x3800] ;  /* 0x00380000c338783b */ /* 0x000f280000004200 */
[----:B------:R-:W-:Y:S01]  /*5e10*/  LDSM.16.MT88.4 R16, [R16+0x5800] ;  /* 0x005800001010783b */ /* 0x000fe20000004200 */
[----:B------:R5:W1:Y:S02]  /*5e20*/  MUFU.EX2 R8, R0 ;  /* 0x0000000000087308 */ /* 0x000a640000000800 */
[----:B------:R-:W-:Y:S01]  /*5e30*/  HMMA.16816.F32 R20, R4, R24, R88 ;  /* 0x000000180414723c */ /* 0x000fe20000001858 */
[----:B------:R-:W4:Y:S01]  /*5e40*/  LDSM.16.MT88.4 R88, [R195+0x5800] ;  /* 0x00580000c358783b */ /* 0x000f220000004200 */
[----:B--2---:R-:W-:-:S06]  /*5e50*/  FADD.FTZ R2, R247, R245 ;  /* 0x000000f5f7027221 */ /* 0x004fcc0000010000 */
[----:B---3--:R-:W-:Y:S01]  /*5e60*/  HMMA.16816.F32 R76, R4, R12, R76 ;  /* 0x0000000c044c723c */ /* 0x008fe2000000184c */
[----:B------:R-:W-:Y:S02]  /*5e70*/  FADD.FTZ R2, R244, R2 ;  /* 0x00000002f4027221 */ /* 0x000fe40000010000 */
[----:B-----5:R-:W-:-:S05]  /*5e80*/  FADD.FTZ R0, R229, R223 ;  /* 0x000000dfe5007221 */ /* 0x020fca0000010000 */
[C---:B------:R-:W-:Y:S01]  /*5e90*/  HMMA.16816.F32 R12, R4.reuse, R14, R44 ;  /* 0x0000000e040c723c */ /* 0x040fe2000000182c */
[----:B------:R-:W-:Y:S01]  /*5ea0*/  FADD.FTZ R2, R246, R2 ;  /* 0x00000002f6027221 */ /* 0x000fe20000010000 */
[----:B-1----:R-:W-:Y:S01]  /*5eb0*/  F2FP.PACK_AB R99, R8, R9 ;  /* 0x000000090863723e */ /* 0x002fe200000000ff */
[----:B------:R-:W-:Y:S02]  /*5ec0*/  FADD.FTZ R0, R213, R0 ;  /* 0x00000000d5007221 */ /* 0x000fe40000010000 */
        /* <DEDUP_REMOVED lines=24> */
[----:B------:R-:W-:Y:S01]  /*6050*/  FADD.FTZ R2, R11, R0 ;  /* 0x000000000b027221 */ /* 0x000fe20000010000 */
[----:B------:R-:W-:Y:S01]  /*6060*/  IADD3 R0, R205, -0x3, RZ ;  /* 0xfffffffdcd007810 */ /* 0x000fe20007ffe0ff */
[----:B------:R-:W-:Y:S02]  /*6070*/  FADD.FTZ R3, R201, R3 ;  /* 0x00000003c9037221 */ /* 0x000fe40000010000 */
[----:B------:R-:W-:Y:S01]  /*6080*/  FADD.FTZ R2, R10, R2 ;  /* 0x000000020a027221 */ /* 0x000fe20000010000 */
[----:B------:R-:W-:Y:S01]  /*6090*/  ISETP.GE.AND P0, PT, R0, R200, PT ;  /* 0x000000c80000720c */ /* 0x000fe20003f06270 */
[----:B------:R-:W-:Y:S01]  /*60a0*/  HMMA.16816.F32 R116, R96, R118, R104 ;  /* 0x000000766074723c */ /* 0x000fe20000001868 */
[----:B------:R-:W-:-:S02]  /*60b0*/  FADD.FTZ R212, R103, R3 ;  /* 0x0000000367d47221 */ /* 0x000fc40000010000 */
[----:B------:R-:W-:-:S04]  /*60c0*/  FADD.FTZ R2, R9, R2 ;  /* 0x0000000209027221 */ /* 0x000fc80000010000 */
[----:B------:R-:W-:Y:S01]  /*60d0*/  FADD.FTZ R213, R8, R2 ;  /* 0x0000000208d57221 */ /* 0x000fe20000010000 */
[C---:B------:R-:W-:Y:S08]  /*60e0*/  HMMA.16816.F32 R48, R96.reuse, R50, R36 ;  /* 0x000000326030723c */ /* 0x040ff00000001824 */
        /* <DEDUP_REMOVED lines=21> */
[----:B------:R-:W-:Y:S01]  /*6240*/  IMAD.WIDE.U32 R4, R0, c[0x0][0x1e0], RZ ;  /* 0x0000780000047a25 */ /* 0x000fe200078e00ff */
[----:B------:R-:W-:-:S03]  /*6250*/  ISETP.GE.AND P4, PT, R210, c[0x0][0x1d4], PT ;  /* 0x00007500d2007a0c */ /* 0x000fc60003f86270 */
        /* <DEDUP_REMOVED lines=15> */
[----:B------:R-:W-:-:S05]  /*6350*/  LEA.HI.X R5, R5, R3, R0, 0x6, P5 ;  /* 0x0000000305057211 */ /* 0x000fca00028f3400 */
[----:B------:R1:W-:Y:S04]  /*6360*/  LDGSTS.E.BYPASS.LTC128B.128 [R227+0xe100], [R2.64+0x80], !P0 ;  /* 0x0e10008002e37fae */ /* 0x0003e8000c101d48 */
[----:B------:R1:W-:Y:S04]  /*6370*/  LDGSTS.E.BYPASS.LTC128B.128 [R227+0x10100], [R2.64+0x100], !P3 ;  /* 0x1010010002e37fae */ /* 0x0003e8000d901d48 */
[----:B------:R1:W-:Y:S04]  /*6380*/  LDGSTS.E.BYPASS.LTC128B.128 [R227+0xd100], [R4.64], !P4 ;  /* 0x0d10000004e37fae */ /* 0x0003e8000e101d48 */
[----:B------:R1:W-:Y:S04]  /*6390*/  LDGSTS.E.BYPASS.LTC128B.128 [R227+0xf100], [R4.64+0x80], !P0 ;  /* 0x0f10008004e37fae */ /* 0x0003e8000c101d48 */
[----:B------:R1:W-:Y:S02]  /*63a0*/  LDGSTS.E.BYPASS.LTC128B.128 [R227+0x11100], [R4.64+0x100], !P3 ;  /* 0x1110010004e37fae */ /* 0x0003e4000d901d48 */
.L_x_1668:
[----:B------:R-:W-:Y:S05]  /*63b0*/  BSYNC B0 ;  /* 0x0000000000007941 */ /* 0x000fea0003800000 */
.L_x_1667:
[----:B-1----:R-:W-:Y:S01]  /*63c0*/  @P2 IMAD.HI.U32 R2, R226, c[0x0][0x2c8], RZ ;  /* 0x0000b200e2022a27 */ /* 0x002fe200078e00ff */
[----:B------:R-:W0:Y:S01]  /*63d0*/  LDGDEPBAR ;  /* 0x00000000000079af */ /* 0x000e220000000000 */
[----:B------:R-:W-:-:S02]  /*63e0*/  IADD3 R196, R205, -0x2, RZ ;  /* 0xfffffffecdc47810 */ /* 0x000fc40007ffe0ff */
[----:B------:R-:W-:Y:S01]  /*63f0*/  IMAD.MOV.U32 R0, RZ, RZ, R226 ;  /* 0x000000ffff007224 */ /* 0x000fe200078e00e2 */
        /* <DEDUP_REMOVED lines=15> */
.L_x_1671:
[----:B------:R-:W-:-:S13]  /*64f0*/  ISETP.NE.AND P0, PT, R4, 0x1, PT ;  /* 0x000000010400780c */ /* 0x000fda0003f05270 */
[----:B------:R-:W-:-:S05]  /*6500*/  @P0 IMAD.HI.U32 R2, R3, c[0x0][0x330], RZ ;  /* 0x0000cc0003020a27 */ /* 0x000fca00078e00ff */
[----:B------:R-:W-:Y:S02]  /*6510*/  @P0 SHF.R.U32.HI R3, RZ, c[0x0][0x334], R2 ;  /* 0x0000cd00ff030a19 */ /* 0x000fe40000011602 */
.L_x_1672:
[----:B------:R-:W-:Y:S05]  /*6520*/  BSYNC B0 ;  /* 0x0000000000007941 */ /* 0x000fea0003800000 */
.L_x_1670:
[----:B------:R-:W-:-:S05]  /*6530*/  IMAD R3, R3, R4, c[0x0][0x32c] ;  /* 0x0000cb0003037624 */ /* 0x000fca00078e0204 */
[----:B------:R-:W-:-:S04]  /*6540*/  IMNMX R0, R0, R3, PT ;  /* 0x0000000300007217 */ /* 0x000fc80003800200 */
.L_x_1669:
[----:B------:R-:W-:Y:S01]  /*6550*/  SHF.R.S32.HI R2, RZ, 0x1f, R0 ;  /* 0x0000001fff027819 */ /* 0x000fe20000011400 */
[----:B------:R-:W-:Y:S02]  /*6560*/  IMAD.MOV.U32 R185, RZ, RZ, 0x1 ;  /* 0x00000001ffb97424 */ /* 0x000fe400078e00ff */
[----:B------:R-:W-:Y:S01]  /*6570*/  IMAD.MOV.U32 R198, RZ, RZ, RZ ;  /* 0x000000ffffc67224 */ /* 0x000fe200078e00ff */
[----:B------:R-:W-:-:S04]  /*6580*/  LEA.HI R0, R2, R0, RZ, 0x6 ;  /* 0x0000000002007211 */ /* 0x000fc800078f30ff */
[----:B------:R-:W-:-:S04]  /*6590*/  SHF.R.S32.HI R0, RZ, 0x6, R0 ;  /* 0x00000006ff007819 */ /* 0x000fc80000011400 */
[----:B------:R-:W-:-:S04]  /*65a0*/  IMNMX R205, R200, R0, !PT ;  /* 0x00000000c8cd7217 */ /* 0x000fc80007800200 */
[----:B------:R-:W-:-:S13]  /*65b0*/  ISETP.GE.AND P0, PT, R196, R205, PT ;  /* 0x000000cdc400720c */ /* 0x000fda0003f06270 */
[----:B------:R-:W-:Y:S05]  /*65c0*/  @!P0 BRA `(.L_x_1673) ;  /* 0x0000377000008947 */ /* 0x000fea0003800000 */
[----:B------:R-:W-:Y:S01]  /*65d0*/  IMAD.MOV.U32 R3, RZ, RZ, R100 ;  /* 0x000000ffff037224 */ /* 0x000fe200078e0064 */
[----:B------:R-:W-:Y:S01]  /*65e0*/  MOV R198, RZ ;  /* 0x000000ff00c67202 */ /* 0x000fe20000000f00 */
[----:B------:R-:W-:Y:S01]  /*65f0*/  IMAD.MOV.U32 R2, RZ, RZ, R101 ;  /* 0x000000ffff027224 */ /* 0x000fe200078e0065 */
[----:B------:R-:W-:Y:S02]  /*6600*/  MOV R185, 0x1 ;  /* 0x0000000100b97802 */ /* 0x000fe40000000f00 */
.L_x_1682:
[----:B------:R-:W-:Y:S04]  /*6610*/  DEPBAR.LE SB0, 0x2 ;  /* 0x000080800000791a */ /* 0x000fe80000000000 */
[----:B------:R-:W-:Y:S01]  /*6620*/  WARPSYNC 0xffffffff ;  /* 0xffffffff00007948 */ /* 0x000fe20003800000 */
[----:B------:R-:W-:Y:S01]  /*6630*/  BAR.SYNC.DEFER_BLOCKING 0x0 ;  /* 0x0000000000007b1d */ /* 0x000fe20000010000 */
[----:B------:R-:W-:Y:S01]  /*6640*/  IMAD R184, R185, 0x6000, RZ ;  /* 0x00006000b9b87824 */ /* 0x000fe200078e02ff */
[----:B------:R-:W-:Y:S04]  /*6650*/  ISETP.GE.AND P6, PT, R200, R196, PT ;  /* 0x000000c4c800720c */ /* 0x000fe80003fc6270 */
[----:B------:R-:W-:Y:S04]  /*6660*/  IADD3 R0, R193, R184, RZ ;  /* 0x000000b8c1007210 */ /* 0x000fe80007ffe0ff */
[CC--:B------:R-:W-:Y:S02]  /*6670*/  IADD3 R180, R191.reuse, R0.reuse, RZ ;  /* 0x00000000bfb47210 */ /* 0x0c0fe40007ffe0ff */
[C---:B------:R-:W-:Y:S02]  /*6680*/  IADD3 R181, R186.reuse, R0, RZ ;  /* 0x00000000bab57210 */ /* 0x040fe40007ffe0ff */
[----:B------:R-:W-:Y:S01]  /*6690*/  IADD3 R183, R186, R180, RZ ;  /* 0x000000b4bab77210 */ /* 0x000fe20007ffe0ff */
[----:B------:R-:W-:Y:S01]  /*66a0*/  @!P6 IMAD R154, R198, 0x6000, R225 ;  /* 0x00006000c69ae824 */ /* 0x000fe200078e02e1 */
[----:B------:R-:W-:Y:S02]  /*66b0*/  @!P6 IADD3 R20, R196, -0x1, RZ ;  /* 0xffffffffc414e810 */ /* 0x000fe40007ffe0ff */
[----:B------:R-:W-:Y:S02]  /*66c0*/  @!P6 MOV R148, c[0x0][0x208] ;  /* 0x000082000094ea02 */ /* 0x000fe40000000f00 */
[----:B------:R-:W-:Y:S02]  /*66d0*/  @!P6 SHF.R.S32.HI R12, RZ, 0x1f, R20 ;  /* 0x0000001fff0ce819 */ /* 0x000fe40000011414 */
[----:B------:R-:W-:Y:S01]  /*66e0*/  @!P6 MOV R149, c[0x0][0x20c] ;  /* 0x000083000095ea02 */ /* 0x000fe20000000f00 */
[----:B------:R-:W-:Y:S02]  /*66f0*/  LDSM.16.M88.4 R32, [R187] ;  /* 0x00000000bb20783b */ /* 0x000fe40000000200 */
[----:B------:R-:W-:Y:S01]  /*6700*/  @!P6 IMAD R12, R12, c[0x0][0x208], RZ ;  /* 0x000082000c0cea24 */ /* 0x000fe200078e02ff */
[----:B------:R-:W-:Y:S01]  /*6710*/  IADD3 R182, R191, R0, R186 ;  /* 0x00000000bfb67210 */ /* 0x000fe20007ffe0ba */
[----:B------:R-:W-:Y:S02]  /*6720*/  ULDC UR4, c[0x0][0x324] ;  /* 0x0000c90000047ab9 */ /* 0x000fe40000000800 */
[C---:B------:R-:W-:Y:S01]  /*6730*/  @!P6 IMAD R22, R20.reuse, c[0x0][0x20c], R12 ;  /* 0x000083001416ea24 */ /* 0x040fe200078e020c */
[----:B------:R-:W-:Y:S01]  /*6740*/  ULOP3.LUT UR4, URZ, UR4, URZ, 0x33, !UPT ;  /* 0x000000043f047292 */ /* 0x000fe2000f8e333f */
[----:B------:R-:W1:Y:S01]  /*6750*/  LDSM.16.M88.4 R8, [R0] ;  /* 0x000000000008783b */ /* 0x000e620000000200 */
[----:B------:R-:W-:Y:S05]  /*6760*/  @!P6 IMAD.WIDE.U32 R20, R20, c[0x0][0x208], RZ ;  /* 0x000082001414ea25 */ /* 0x000fea00078e00ff */
[----:B------:R-:W-:Y:S01]  /*6770*/  @!P6 SHF.L.U32 R28, R20, 0x6, RZ ;  /* 0x00000006141ce819 */ /* 0x000fe200000006ff */
[----:B------:R-:W2:Y:S01]  /*6780*/  LDSM.16.M88.4 R16, [R0+0x800] ;  /* 0x000800000010783b */ /* 0x000ea20000000200 */
[----:B------:R-:W-:Y:S02]  /*6790*/  @!P6 IADD3 R22, R21, R22, RZ ;  /* 0x000000161516e210 */ /* 0x000fe40007ffe0ff */
[----:B------:R-:W-:Y:S02]  /*67a0*/  @!P6 LEA R31, P0, R148, R28, 0x5 ;  /* 0x0000001c941fe211 */ /* 0x000fe400078028ff */
[----:B------:R-:W-:Y:S02]  /*67b0*/  @!P6 IADD3 R29, P5, R28, R220, RZ ;  /* 0x000000dc1c1de210 */ /* 0x000fe40007fbe0ff */
[----:B------:R-:W3:Y:S01]  /*67c0*/  LDSM.16.M88.4 R24, [R0+0x1000] ;  /* 0x001000000018783b */ /* 0x000ee20000000200 */
[----:B------:R-:W-:Y:S02]  /*67d0*/  @!P6 SHF.L.U64.HI R30, R20, 0x6, R22 ;  /* 0x00000006141ee819 */ /* 0x000fe40000010216 */
[----:B------:R-:W-:Y:S02]  /*67e0*/  @!P6 LEA R156, P4, R29, c[0x0][0x1f8], 0x1 ;  /* 0x00007e001d9cea11 */ /* 0x000fe400078808ff */
[----:B------:R-:W-:Y:S02]  /*67f0*/  @!P6 LEA.HI.X R152, R148, R30, R149, 0x5, P0 ;  /* 0x0000001e9498e211 */ /* 0x000fe400000f2c95 */
[----:B------:R-:W4:Y:S01]  /*6800*/  LDSM.16.M88.4 R100, [R0+0x1800] ;  /* 0x001800000064783b */ /* 0x000f220000000200 */
[----:B------:R-:W-:Y:S02]  /*6810*/  @!P6 ISETP.GE.AND P0, PT, R209, c[0x0][0x1d4], PT ;  /* 0x00007500d100ea0c */ /* 0x000fe40003f06270 */
[----:B------:R-:W-:Y:S02]  /*6820*/  @!P6 IADD3.X R28, R30, R222, RZ, P5, !PT ;  /* 0x000000de1e1ce210 */ /* 0x000fe40002ffe4ff */
[----:B------:R-:W-:Y:S02]  /*6830*/  @!P6 IADD3 R153, P5, R31, R220, RZ ;  /* 0x000000dc1f99e210 */ /* 0x000fe40007fbe0ff */
[----:B------:R-:W-:Y:S01]  /*6840*/  LDSM.16.M88.4 R136, [R188] ;  /* 0x00000000bc88783b */ /* 0x000fe20000000200 */
[----:B------:R-:W-:Y:S02]  /*6850*/  @!P6 LEA.HI.X R157, R29, c[0x0][0x1fc], R28, 0x1, P4 ;  /* 0x00007f001d9dea11 */ /* 0x000fe400020f0c1c */
[----:B------:R-:W-:Y:S04]  /*6860*/  @!P6 ISETP.GE.AND P4, PT, R210, c[0x0][0x1d4], PT ;  /* 0x00007500d200ea0c */ /* 0x000fe80003f86270 */
[----:B------:R-:W5:Y:S01]  /*6870*/  LDSM.16.M88.4 R140, [R180] ;  /* 0x00000000b48c783b */ /* 0x000f620000000200 */
[C---:B-1----:R-:W-:Y:S06]  /*6880*/  HMMA.16816.F32 R4, R32.reuse, R8, RZ ;  /* 0x000000082004723c */ /* 0x042fec00000018ff */
[----:B------:R-:W1:Y:S02]  /*6890*/  LDSM.16.M88.4 R144, [R180+0x800] ;  /* 0x00080000b490783b */ /* 0x000e640000000200 */
[C---:B------:R-:W-:Y:S05]  /*68a0*/  HMMA.16816.F32 R8, R32.reuse, R10, RZ ;  /* 0x0000000a2008723c */ /* 0x040fea00000018ff */
[----:B------:R-:W1:Y:S03]  /*68b0*/  LDSM.16.M88.4 R148, [R180+0x1000] ;  /* 0x00100000b494783b */ /* 0x000e660000000200 */
[C---:B--2---:R-:W-:Y:S08]  /*68c0*/  HMMA.16816.F32 R12, R32.reuse, R16, RZ ;  /* 0x00000010200c723c */ /* 0x044ff000000018ff */
[C---:B------:R-:W-:Y:S08]  /*68d0*/  HMMA.16816.F32 R16, R32.reuse, R18, RZ ;  /* 0x000000122010723c */ /* 0x040ff000000018ff */
[C---:B---3--:R-:W-:Y:S08]  /*68e0*/  HMMA.16816.F32 R20, R32.reuse, R24, RZ ;  /* 0x000000182014723c */ /* 0x048ff000000018ff */
[C---:B------:R-:W-:Y:S08]  /*68f0*/  HMMA.16816.F32 R24, R32.reuse, R26, RZ ;  /* 0x0000001a2018723c */ /* 0x040ff000000018ff */
[C---:B----4-:R-:W-:Y:S07]  /*6900*/  HMMA.16816.F32 R28, R32.reuse, R100, RZ ;  /* 0x00000064201c723c */ /* 0x050fee00000018ff */
[----:B------:R-:W-:Y:S01]  /*6910*/  @!P6 IADD3.X R100, R152, R222, RZ, P5, !PT ;  /* 0x000000de9864e210 */ /* 0x000fe20002ffe4ff */
[----:B------:R-:W-:Y:S01]  /*6920*/  HMMA.16816.F32 R32, R32, R102, RZ ;  /* 0x000000662020723c */ /* 0x000fe200000018ff */
[C---:B------:R-:W-:Y:S04]  /*6930*/  @!P6 LEA R152, P5, R153.reuse, c[0x0][0x1f8], 0x1 ;  /* 0x00007e009998ea11 */ /* 0x040fe800078a08ff */
[----:B------:R-:W-:Y:S02]  /*6940*/  @!P6 LEA.HI.X R153, R153, c[0x0][0x1fc], R100, 0x1, P5 ;  /* 0x00007f009999ea11 */ /* 0x000fe400028f0c64 */
[----:B------:R-:W2:Y:S01]  /*6950*/  LDSM.16.M88.4 R100, [R180+0x1800] ;  /* 0x00180000b464783b */ /* 0x000ea20000000200 */
[C---:B-----5:R-:W-:Y:S06]  /*6960*/  HMMA.16816.F32 R4, R136.reuse, R140, R4 ;  /* 0x0000008c8804723c */ /* 0x060fec0000001804 */
[----:B------:R-:W-:Y:S01]  /*6970*/  @!PT LDS RZ, [RZ] ;  /* 0x00000000fffff984 */ /* 0x000fe20000000800 */
[----:B------:R-:W-:Y:S01]  /*6980*/  @!PT LDS RZ, [RZ] ;  /* 0x00000000fffff984 */ /* 0x000fe20000000800 */
[----:B------:R-:W-:Y:S01]  /*6990*/  @!PT LDS RZ, [RZ] ;  /* 0x00000000fffff984 */ /* 0x000fe20000000800 */
[----:B------:R3:W-:Y:S02]  /*69a0*/  @!P6 LDGSTS.E.BYPASS.LTC128B.128 [R154], [R156.64], !P4 ;  /* 0x000000009c9aefae */ /* 0x0007e4000e101d48 */
[C---:B------:R-:W-:Y:S05]  /*69b0*/  HMMA.16816.F32 R8, R136.reuse, R142, R8 ;  /* 0x0000008e8808723c */ /* 0x040fea0000001808 */
[----:B------:R3:W-:Y:S03]  /*69c0*/  @!P6 LDGSTS.E.BYPASS.LTC128B.128 [R154+0x2000], [R156.64+0x80], !P0 ;  /* 0x020000809c9aefae */ /* 0x0007e6000c101d48 */
[C---:B-1----:R-:W-:Y:S04]  /*69d0*/  HMMA.16816.F32 R12, R136.reuse, R144, R12 ;  /* 0x00000090880c723c */ /* 0x042fe8000000180c */
[----:B------:R3:W-:Y:S04]  /*69e0*/  @!P6 LDGSTS.E.BYPASS.LTC128B.128 [R154+0x4000], [R156.64+0x100], !P3 ;  /* 0x040001009c9aefae */ /* 0x0007e8000d901d48 */
[C---:B------:R-:W-:Y:S03]  /*69f0*/  HMMA.16816.F32 R16, R136.reuse, R146, R16 ;  /* 0x000000928810723c */ /* 0x040fe60000001810 */
[----:B------:R1:W-:Y:S05]  /*6a00*/  @!P6 LDGSTS.E.BYPASS.LTC128B.128 [R154+0x1000], [R152.64], !P4 ;  /* 0x01000000989aefae */ /* 0x0003ea000e101d48 */
[C---:B------:R-:W-:Y:S02]  /*6a10*/  HMMA.16816.F32 R20, R136.reuse, R148, R20 ;  /* 0x000000948814723c */ /* 0x040fe40000001814 */
[----:B------:R1:W-:Y:S01]  /*6a20*/  @!P6 LDGSTS.E.BYPASS.LTC128B.128 [R154+0x3000], [R152.64+0x80], !P0 ;  /* 0x03000080989aefae */ /* 0x0003e2000c101d48 */
[----:B------:R-:W-:Y:S05]  /*6a30*/  ISETP.GE.AND P0, PT, R198, 0x1, PT ;  /* 0x00000001c600780c */ /* 0x000fea0003f06270 */
[C---:B------:R-:W-:Y:S01]  /*6a40*/  HMMA.16816.F32 R24, R136.reuse, R150, R24 ;  /* 0x000000968818723c */ /* 0x040fe20000001818 */
[----:B------:R1:W-:Y:S07]  /*6a50*/  @!P6 LDGSTS.E.BYPASS.LTC128B.128 [R154+0x5000], [R152.64+0x100], !P3 ;  /* 0x05000100989aefae */ /* 0x0003ee000d901d48 */
[C---:B--2---:R-:W-:Y:S01]  /*6a60*/  HMMA.16816.F32 R28, R136.reuse, R100, R28 ;  /* 0x00000064881c723c */ /* 0x044fe2000000181c */
[----:B---3--:R-:W-:Y:S07]  /*6a70*/  LDSM.16.M88.4 R156, [R181] ;  /* 0x00000000b59c783b */ /* 0x008fee0000000200 */
[----:B------:R-:W-:Y:S01]  /*6a80*/  HMMA.16816.F32 R32, R136, R102, R32 ;  /* 0x000000668820723c */ /* 0x000fe20000001820 */
[----:B------:R-:W-:Y:S07]  /*6a90*/  LDSM.16.M88.4 R140, [R181+0x800] ;  /* 0x00080000b58c783b */ /* 0x000fee0000000200 */
[----:B------:R-:W-:Y:S07]  /*6aa0*/  LDSM.16.M88.4 R144, [R181+0x1000] ;  /* 0x00100000b590783b */ /* 0x000fee0000000200 */
[----:B-1----:R-:W1:Y:S07]  /*6ab0*/  LDSM.16.M88.4 R152, [R190] ;  /* 0x00000000be98783b */ /* 0x002e6e0000000200 */
[----:B------:R-:W2:Y:S07]  /*6ac0*/  LDSM.16.M88.4 R148, [R181+0x1800] ;  /* 0x00180000b594783b */ /* 0x000eae0000000200 */
[----:B------:R-:W-:Y:S07]  /*6ad0*/  LDSM.16.M88.4 R160, [R189] ;  /* 0x00000000bda0783b */ /* 0x000fee0000000200 */
[----:B------:R-:W3:Y:S07]  /*6ae0*/  LDSM.16.M88.4 R164, [R183] ;  /* 0x00000000b7a4783b */ /* 0x000eee0000000200 */
[----:B------:R-:W4:Y:S07]  /*6af0*/  LDSM.16.M88.4 R100, [R183+0x800] ;  /* 0x00080000b764783b */ /* 0x000f2e0000000200 */
[----:B------:R-:W5:Y:S01]  /*6b00*/  LDSM.16.M88.4 R136, [R183+0x1000] ;  /* 0x00100000b788783b */ /* 0x000f620000000200 */
[C---:B-1----:R-:W-:Y:S06]  /*6b10*/  HMMA.16816.F32 R4, R152.reuse, R156, R4 ;  /* 0x0000009c9804723c */ /* 0x042fec0000001804 */
[----:B------:R-:W-:Y:S02]  /*6b20*/  LDSM.16.M88.4 R168, [R180+0x2800] ;  /* 0x00280000b4a8783b */ /* 0x000fe40000000200 */
[C---:B------:R-:W-:Y:S05]  /*6b30*/  HMMA.16816.F32 R8, R152.reuse, R158, R8 ;  /* 0x0000009e9808723c */ /* 0x040fea0000001808 */
[----:B------:R-:W-:Y:S03]  /*6b40*/  LDSM.16.M88.4 R156, [R0+0x3800] ;  /* 0x00380000009c783b */ /* 0x000fe60000000200 */
[C---:B------:R-:W-:Y:S04]  /*6b50*/  HMMA.16816.F32 R12, R152.reuse, R140, R12 ;  /* 0x0000008c980c723c */ /* 0x040fe8000000180c */
[----:B------:R-:W-:Y:S04]  /*6b60*/  LDSM.16.M88.4 R172, [R181+0x2000] ;  /* 0x00200000b5ac783b */ /* 0x000fe80000000200 */
[C---:B------:R-:W-:Y:S03]  /*6b70*/  HMMA.16816.F32 R16, R152.reuse, R142, R16 ;  /* 0x0000008e9810723c */ /* 0x040fe60000001810 */
[----:B------:R-:W1:Y:S05]  /*6b80*/  LDSM.16.M88.4 R140, [R183+0x1800] ;  /* 0x00180000b78c783b */ /* 0x000e6a0000000200 */
[C---:B------:R-:W-:Y:S02]  /*6b90*/  HMMA.16816.F32 R20, R152.reuse, R144, R20 ;  /* 0x000000909814723c */ /* 0x040fe40000001814 */
[----:B------:R-:W-:Y:S06]  /*6ba0*/  LDSM.16.M88.4 R176, [R0+0x4000] ;  /* 0x0040000000b0783b */ /* 0x000fec0000000200 */
[C---:B------:R-:W-:Y:S01]  /*6bb0*/  HMMA.16816.F32 R24, R152.reuse, R146, R24 ;  /* 0x000000929818723c */ /* 0x040fe20000001818 */
[----:B------:R-:W-:Y:S07]  /*6bc0*/  LDSM.16.M88.4 R144, [R187+0x4000] ;  /* 0x00400000bb90783b */ /* 0x000fee0000000200 */
[C---:B--2---:R-:W-:Y:S01]  /*6bd0*/  HMMA.16816.F32 R28, R152.reuse, R148, R28 ;  /* 0x00000094981c723c */ /* 0x044fe2000000181c */
[----:B------:R-:W0:Y:S07]  /*6be0*/  LDGDEPBAR ;  /* 0x00000000000079af */ /* 0x000e2e0000000000 */
[----:B------:R-:W-:Y:S01]  /*6bf0*/  HMMA.16816.F32 R32, R152, R150, R32 ;  /* 0x000000969820723c */ /* 0x000fe20000001820 */
[----:B------:R-:W2:Y:S07]  /*6c00*/  LDSM.16.M88.4 R148, [R0+0x2000] ;  /* 0x002000000094783b */ /* 0x000eae0000000200 */
[C---:B---3--:R-:W-:Y:S01]  /*6c10*/  HMMA.16816.F32 R4, R160.reuse, R164, R4 ;  /* 0x000000a4a004723c */ /* 0x048fe20000001804 */
[----:B------:R-:W3:Y:S07]  /*6c20*/  LDSM.16.M88.4 R152, [R0+0x2800] ;  /* 0x002800000098783b */ /* 0x000eee0000000200 */
[C---:B------:R-:W-:Y:S01]  /*6c30*/  HMMA.16816.F32 R8, R160.reuse, R166, R8 ;  /* 0x000000a6a008723c */ /* 0x040fe20000001808 */
[----:B------:R-:W-:Y:S07]  /*6c40*/  LDSM.16.M88.4 R164, [R180+0x2000] ;  /* 0x00200000b4a4783b */ /* 0x000fee0000000200 */
[C---:B----4-:R-:W-:Y:S08]  /*6c50*/  HMMA.16816.F32 R12, R160.reuse, R100, R12 ;  /* 0x00000064a00c723c */ /* 0x050ff0000000180c */
[C---:B------:R-:W-:Y:S01]  /*6c60*/  HMMA.16816.F32 R16, R160.reuse, R102, R16 ;  /* 0x00000066a010723c */ /* 0x040fe20000001810 */
[----:B------:R-:W4:Y:S07]  /*6c70*/  LDSM.16.M88.4 R100, [R0+0x3000] ;  /* 0x003000000064783b */ /* 0x000f2e0000000200 */
        /* <DEDUP_REMOVED lines=10> */
[C---:B---3--:R-:W-:Y:S08]  /*6d20*/  HMMA.16816.F32 R12, R144.reuse, R152, R12 ;  /* 0x00000098900c723c */ /* 0x048ff0000000180c */
[C---:B------:R-:W-:Y:S01]  /*6d30*/  HMMA.16816.F32 R16, R144.reuse, R154, R16 ;  /* 0x0000009a9010723c */ /* 0x040fe20000001810 */
[----:B------:R-:W-:Y:S07]  /*6d40*/  LDSM.16.M88.4 R152, [R181+0x3800] ;  /* 0x00380000b598783b */ /* 0x000fee0000000200 */
[C---:B----4-:R-:W-:Y:S08]  /*6d50*/  HMMA.16816.F32 R20, R144.reuse, R100, R20 ;  /* 0x000000649014723c */ /* 0x050ff00000001814 */
[C---:B------:R-:W-:Y:S01]  /*6d60*/  HMMA.16816.F32 R24, R144.reuse, R102, R24 ;  /* 0x000000669018723c */ /* 0x040fe20000001818 */
[----:B------:R-:W3:Y:S07]  /*6d70*/  LDSM.16.M88.4 R100, [R181+0x2800] ;  /* 0x00280000b564783b */ /* 0x000eee0000000200 */
[C---:B------:R-:W-:Y:S08]  /*6d80*/  HMMA.16816.F32 R28, R144.reuse, R156, R28 ;  /* 0x0000009c901c723c */ /* 0x040ff0000000181c */
[----:B------:R-:W-:Y:S01]  /*6d90*/  HMMA.16816.F32 R32, R144, R158, R32 ;  /* 0x0000009e9020723c */ /* 0x000fe20000001820 */
[----:B------:R-:W4:Y:S07]  /*6da0*/  LDSM.16.M88.4 R144, [R181+0x3000] ;  /* 0x00300000b590783b */ /* 0x000f2e0000000200 */
        /* <DEDUP_REMOVED lines=36> */
[C---:B--2---:R-:W-:Y:S08]  /*6ff0*/  HMMA.16816.F32 R28, R156.reuse, R148, R28 ;  /* 0x000000949c1c723c */ /* 0x044ff0000000181c */
[----:B------:R-:W-:Y:S01]  /*7000*/  HMMA.16816.F32 R32, R156, R150, R32 ;  /* 0x000000969c20723c */ /* 0x000fe20000001820 */
[----:B------:R-:W2:Y:S07]  /*7010*/  LDSM.16.M88.4 R148, [R180+0x5800] ;  /* 0x00580000b494783b */ /* 0x000eae0000000200 */
[C---:B------:R-:W-:Y:S01]  /*7020*/  HMMA.16816.F32 R4, R168.reuse, R176, R4 ;  /* 0x000000b0a804723c */ /* 0x040fe20000001804 */
[----:B------:R-:W1:Y:S07]  /*7030*/  LDSM.16.M88.4 R156, [R190+0x8000] ;  /* 0x00800000be9c783b */ /* 0x000e6e0000000200 */
        /* <DEDUP_REMOVED lines=18> */
[C---:B--2---:R-:W-:Y:S08]  /*7160*/  HMMA.16816.F32 R28, R160.reuse, R148, R28 ;  /* 0x00000094a01c723c */ /* 0x044ff0000000181c */
[----:B------:R-:W-:Y:S08]  /*7170*/  HMMA.16816.F32 R32, R160, R150, R32 ;  /* 0x00000096a020723c */ /* 0x000ff00000001820 */
[C---:B------:R-:W-:Y:S08]  /*7180*/  HMMA.16816.F32 R4, R156.reuse, R164, R4 ;  /* 0x000000a49c04723c */ /* 0x040ff00000001804 */
[C---:B------:R-:W-:Y:S08]  /*7190*/  HMMA.16816.F32 R8, R156.reuse, R166, R8 ;  /* 0x000000a69c08723c */ /* 0x040ff00000001808 */
[C---:B---3--:R-:W-:Y:S08]  /*71a0*/  HMMA.16816.F32 R12, R156.reuse, R100, R12 ;  /* 0x000000649c0c723c */ /* 0x048ff0000000180c */
        /* <DEDUP_REMOVED lines=25> */
[C---:B-1----:R-:W-:Y:S07]  /*7340*/  HMMA.16816.F32 R20, R168.reuse, R4, R20 ;  /* 0x00000004a814723c */ /* 0x042fee0000001814 */
[----:B------:R-:W-:Y:S01]  /*7350*/  FMUL.FTZ R5, R19, c[0x0][0x320] ;  /* 0x0000c80013057a20 */ /* 0x000fe20000410000 */
[C---:B------:R-:W-:Y:S03]  /*7360*/  HMMA.16816.F32 R24, R168.reuse, R6, R24 ;  /* 0x00000006a818723c */ /* 0x040fe60000001818 */
[----:B------:R-:W1:Y:S01]  /*7370*/  MUFU.TANH R144, R5 ;  /* 0x0000000500907308 */ /* 0x000e620000002400 */
[----:B-----5:R-:W-:Y:S03]  /*7380*/  FMUL.FTZ R0, R9, c[0x0][0x320] ;  /* 0x0000c80009007a20 */ /* 0x020fe60000410000 */
[----:B------:R-:W-:Y:S01]  /*7390*/  IADD3 R6, R233, R226, RZ ;  /* 0x000000e2e9067210 */ /* 0x000fe20007ffe0ff */
[----:B------:R-:W5:Y:S01]  /*73a0*/  LDSM.16.M88.4 R8, [R182+0x5800] ;  /* 0x00580000b608783b */ /* 0x000f620000000200 */
[----:B------:R-:W-:Y:S04]  /*73b0*/  SHF.L.U32 R7, R196, 0x6, RZ ;  /* 0x00000006c4077819 */ /* 0x000fe800000006ff */
[----:B------:R1:W1:Y:S03]  /*73c0*/  MUFU.TANH R137, R0 ;  /* 0x0000000000897308 */ /* 0x0002660000002400 */
[----:B------:R-:W-:Y:S02]  /*73d0*/  FMUL.FTZ R4, R21, c[0x0][0x320] ;  /* 0x0000c80015047a20 */ /* 0x000fe40000410000 */
[----:B-1----:R-:W-:Y:S02]  /*73e0*/  FMUL.FTZ R0, R12, c[0x0][0x320] ;  /* 0x0000c8000c007a20 */ /* 0x002fe40000410000 */
[----:B------:R-:W-:Y:S03]  /*73f0*/  FMUL.FTZ R12, R18, c[0x0][0x320] ;  /* 0x0000c800120c7a20 */ /* 0x000fe60000410000 */
[----:B------:R1:W1:Y:S01]  /*7400*/  MUFU.TANH R136, R0 ;  /* 0x0000000000887308 */ /* 0x0002620000002400 */
[C---:B-----5:R-:W-:Y:S09]  /*7410*/  HMMA.16816.F32 R28, R168.reuse, R8, R28 ;  /* 0x00000008a81c723c */ /* 0x060ff2000000181c */
[----:B------:R-:W2:Y:S01]  /*7420*/  MUFU.TANH R143, R12 ;  /* 0x0000000c008f7308 */ /* 0x000ea20000002400 */
[----:B------:R-:W-:Y:S03]  /*7430*/  HMMA.16816.F32 R32, R168, R10, R32 ;  /* 0x0000000aa820723c */ /* 0x000fe60000001820 */
[----:B-1----:R-:W-:Y:S06]  /*7440*/  FMUL.FTZ R0, R13, c[0x0][0x320] ;  /* 0x0000c8000d007a20 */ /* 0x002fec0000410000 */
[----:B------:R1:W1:Y:S03]  /*7450*/  MUFU.TANH R103, R0 ;  /* 0x0000000000677308 */ /* 0x0002660000002400 */
[----:B-1----:R-:W-:Y:S07]  /*7460*/  FMUL.FTZ R0, R14, c[0x0][0x320] ;  /* 0x0000c8000e007a20 */ /* 0x002fee0000410000 */
[----:B------:R1:W1:Y:S02]  /*7470*/  MUFU.TANH R145, R0 ;  /* 0x0000000000917308 */ /* 0x0002640000002400 */
[----:B-1----:R-:W-:Y:S08]  /*7480*/  FMUL.FTZ R0, R15, c[0x0][0x320] ;  /* 0x0000c8000f007a20 */ /* 0x002ff00000410000 */
[----:B------:R1:W1:Y:S02]  /*7490*/  MUFU.TANH R146, R0 ;  /* 0x0000000000927308 */ /* 0x0002640000002400 */
[----:B-1----:R-:W-:Y:S08]  /*74a0*/  FMUL.FTZ R0, R16, c[0x0][0x320] ;  /* 0x0000c80010007a20 */ /* 0x002ff00000410000 */
[----:B------:R1:W1:Y:S02]  /*74b0*/  MUFU.TANH R102, R0 ;  /* 0x0000000000667308 */ /* 0x0002640000002400 */
[----:B-1----:R-:W-:Y:S08]  /*74c0*/  FMUL.FTZ R0, R17, c[0x0][0x320] ;  /* 0x0000c80011007a20 */ /* 0x002ff00000410000 */
[----:B------:R1:W1:Y:S02]  /*74d0*/  MUFU.TANH R101, R0 ;  /* 0x0000000000657308 */ /* 0x0002640000002400 */
[----:B-1----:R-:W-:Y:S08]  /*74e0*/  FMUL.FTZ R0, R20, c[0x0][0x320] ;  /* 0x0000c80014007a20 */ /* 0x002ff00000410000 */
[----:B------:R1:W1:Y:S10]  /*74f0*/  MUFU.TANH R20, R4 ;  /* 0x0000000400147308 */ /* 0x0002740000002400 */
[----:B------:R5:W2:Y:S01]  /*7500*/  MUFU.TANH R100, R0 ;  /* 0x0000000000647308 */ /* 0x000aa20000002400 */
[----:B-1----:R-:W-:Y:S09]  /*7510*/  FMUL.FTZ R4, R33, c[0x0][0x320] ;  /* 0x0000c80021047a20 */ /* 0x002ff20000410000 */
[----:B------:R1:W1:Y:S01]  /*7520*/  MUFU.TANH R14, R4 ;  /* 0x00000004000e7308 */ /* 0x0002620000002400 */
[----:B-----5:R-:W-:Y:S09]  /*7530*/  FMUL.FTZ R0, R22, c[0x0][0x320] ;  /* 0x0000c80016007a20 */ /* 0x020ff20000410000 */
[----:B------:R5:W2:Y:S01]  /*7540*/  MUFU.TANH R140, R0 ;  /* 0x00000000008c7308 */ /* 0x000aa20000002400 */
[----:B-1----:R-:W-:Y:S04]  /*7550*/  IADD3 R4, R198, 0x1, RZ ;  /* 0x00000001c6047810 */ /* 0x002fe80007ffe0ff */
[----:B------:R-:W-:Y:S01]  /*7560*/  SEL R198, R4, RZ, !P0 ;  /* 0x000000ff04c67207 */ /* 0x000fe20004000000 */
[----:B-----5:R-:W-:Y:S04]  /*7570*/  FMUL.FTZ R0, R23, c[0x0][0x320] ;  /* 0x0000c80017007a20 */ /* 0x020fe80000410000 */
        /* <DEDUP_REMOVED lines=19> */
[----:B-1----:R-:W-:Y:S05]  /*76b0*/  @P2 IMAD.HI.U32 R0, R6, c[0x0][0x2c8], RZ ;  /* 0x0000b20006002a27 */ /* 0x002fea00078e00ff */
[----:B------:R-:W-:Y:S01]  /*76c0*/  @P2 SHF.R.U32.HI R6, RZ, c[0x0][0x2cc], R0 ;  /* 0x0000b300ff062a19 */ /* 0x000fe20000011600 */
[----:B------:R-:W-:Y:S04]  /*76d0*/  FMUL.FTZ R0, R34, c[0x0][0x320] ;  /* 0x0000c80022007a20 */ /* 0x000fe80000410000 */
[----:B------:R1:W1:Y:S01]  /*76e0*/  MUFU.TANH R22, R0 ;  /* 0x0000000000167308 */ /* 0x0002620000002400 */
[----:B------:R-:W5:Y:S01]  /*76f0*/  SHFL.IDX PT, R5, R6, RZ, 0x1c1f ;  /* 0x001c1fff06057589 */ /* 0x000f6200000e0000 */
[----:B-1----:R-:W-:Y:S08]  /*7700*/  FMUL.FTZ R0, R35, c[0x0][0x320] ;  /* 0x0000c80023007a20 */ /* 0x002ff00000410000 */
[----:B------:R1:W1:Y:S02]  /*7710*/  MUFU.TANH R21, R0 ;  /* 0x0000000000157308 */ /* 0x0002640000002400 */
[----:B-1----:R-:W-:Y:S04]  /*7720*/  IADD3 R0, -R214, 0x1, -R7 ;  /* 0x00000001d6007810 */ /* 0x002fe80007ffe907 */
[----:B------:R-:W-:Y:S04]  /*7730*/  IADD3 R0, -R216, R0, R215 ;  /* 0x00000000d8007210 */ /* 0x000fe80007ffe1d7 */
[C---:B------:R-:W-:Y:S02]  /*7740*/  IADD3 R9, R0.reuse, c[0x0][0x328], RZ ;  /* 0x0000ca0000097a10 */ /* 0x040fe40007ffe0ff */
[----:B------:R-:W-:Y:S02]  /*7750*/  IADD3 R8, R0, UR4, RZ ;  /* 0x0000000400087c10 */ /* 0x000fe4000fffe0ff */
[-C--:B-----5:R-:W-:Y:S02]  /*7760*/  IADD3 R4, R9, R5.reuse, RZ ;  /* 0x0000000509047210 */ /* 0x0a0fe40007ffe0ff */
[----:B------:R-:W-:Y:S01]  /*7770*/  IADD3 R0, R8, R5, RZ ;  /* 0x0000000508007210 */ /* 0x000fe20007ffe0ff */
[----:B------:R-:W-:-:S05]  /*7780*/  @!P1 BRA `(.L_x_1674) ;  /* 0x0000018000009947 */ /* 0x000fca0003800000 */
[----:B--234-:R-:W-:Y:S01]  /*7790*/  IADD3 R5, -R216, R215, R5 ;  /* 0x000000d7d8057210 */ /* 0x01cfe20007ffe105 */
        /* <DEDUP_REMOVED lines=12> */
.L_x_1676:
[----:B------:R-:W-:Y:S04]  /*7860*/  MOV R10, c[0x0][0x32c] ;  /* 0x0000cb00000a7a02 */ /* 0x000fe80000000f00 */
[----:B------:R-:W-:Y:S11]  /*7870*/  ISETP.NE.AND P0, PT, R10, 0x1, PT ;  /* 0x000000010a00780c */ /* 0x000ff60003f05270 */
[----:B------:R-:W-:Y:S02]  /*7880*/  @!UPT UIADD3 URZ, URZ, URZ, URZ ;  /* 0x0000003f3f3ff290 */ /* 0x000fe4000fffe03f */
[----:B------:R-:W-:Y:S05]  /*7890*/  @P0 IMAD.HI.U32 R10, R5, c[0x0][0x330], RZ ;  /* 0x0000cc00050a0a27 */ /* 0x000fea00078e00ff */
[----:B------:R-:W-:Y:S02]  /*78a0*/  @P0 SHF.R.U32.HI R5, RZ, c[0x0][0x334], R10 ;  /* 0x0000cd00ff050a19 */ /* 0x000fe4000001160a */
.L_x_1677:
[----:B------:R-:W-:Y:S05]  /*78b0*/  BSYNC B0 ;  /* 0x0000000000007941 */ /* 0x000fea0003800000 */
.L_x_1675:
[----:B------:R-:W-:Y:S04]  /*78c0*/  IMAD R5, R5, c[0x0][0x32c], -R7 ;  /* 0x0000cb0005057a24 */ /* 0x000fe800078e0a07 */
[----:B------:R-:W-:Y:S05]  /*78d0*/  IMAD.IADD R5, R5, 0x1, -R214 ;  /* 0x0000000105057824 */ /* 0x000fea00078e0ad6 */
[----:B------:R-:W-:Y:S02]  /*78e0*/  IADD3 R10, R5, c[0x0][0x32c], RZ ;  /* 0x0000cb00050a7a10 */ /* 0x000fe40007ffe0ff */
[----:B------:R-:W-:Y:S02]  /*78f0*/  IMNMX R0, R0, R5, !PT ;  /* 0x0000000500007217 */ /* 0x000fe40007800200 */
[----:B------:R-:W-:Y:S02]  /*7900*/  IMNMX R4, R4, R10, PT ;  /* 0x0000000a04047217 */ /* 0x000fe40003800200 */
.L_x_1674:
[----:B--234-:R-:W-:Y:S01]  /*7910*/  ISETP.GT.AND P0, PT, R196, -0x1, PT ;  /* 0xffffffffc400780c */ /* 0x01cfe20003f04270 */
[----:B------:R-:W1:Y:S03]  /*7920*/  SHFL.IDX PT, R5, R6, 0x1, 0x1c1f ;  /* 0x003c1f0006057f89 */ /* 0x000e6600000e0000 */
[C---:B------:R-:W-:Y:S02]  /*7930*/  ISETP.GT.AND P4, PT, R0.reuse, RZ, P0 ;  /* 0x000000ff0000720c */ /* 0x040fe40000784270 */
[----:B------:R-:W-:Y:S02]  /*7940*/  ISETP.GT.AND P6, PT, R0, 0x1, P0 ;  /* 0x000000010000780c */ /* 0x000fe400007c4270 */
[----:B------:R-:W-:Y:S02]  /*7950*/  ISETP.LT.OR P4, PT, R4, 0x1, P4 ;  /* 0x000000010400780c */ /* 0x000fe40002781670 */
[----:B------:R-:W-:Y:S02]  /*7960*/  ISETP.GT.AND P5, PT, R0, 0x8, P0 ;  /* 0x000000080000780c */ /* 0x000fe400007a4270 */
[----:B------:R-:W-:Y:S02]  /*7970*/  FSEL R10, R142, -INF , !P4 ;  /* 0xff8000008e0a7808 */ /* 0x000fe40006000000 */
[----:B------:R-:W-:Y:S02]  /*7980*/  ISETP.GT.AND P4, PT, R0, 0x9, P0 ;  /* 0x000000090000780c */ /* 0x000fe40000784270 */
        /* <DEDUP_REMOVED lines=35> */
[----:B------:R-:W-:Y:S01]  /*7bc0*/  ISETP.GT.AND P4, PT, R0, 0x39, P0 ;  /* 0x000000390000780c */ /* 0x000fe20000784270 */
[--C-:B-1----:R-:W-:Y:S01]  /*7bd0*/  IMAD.IADD R0, R8, 0x1, R5.reuse ;  /* 0x0000000108007824 */ /* 0x102fe200078e0205 */
[C---:B------:R-:W-:Y:S02]  /*7be0*/  ISETP.LT.OR P6, PT, R4.reuse, 0x32, P6 ;  /* 0x000000320400780c */ /* 0x040fe400037c1670 */
[C---:B------:R-:W-:Y:S02]  /*7bf0*/  ISETP.LT.OR P5, PT, R4.reuse, 0x39, P5 ;  /* 0x000000390400780c */ /* 0x040fe40002fa1670 */
[----:B------:R-:W-:Y:S01]  /*7c00*/  ISETP.LT.OR P4, PT, R4, 0x3a, P4 ;  /* 0x0000003a0400780c */ /* 0x000fe20002781670 */
[----:B------:R-:W-:Y:S01]  /*7c10*/  IMAD.IADD R4, R9, 0x1, R5 ;  /* 0x0000000109047824 */ /* 0x000fe200078e0205 */
[----:B------:R-:W-:Y:S02]  /*7c20*/  FSEL R170, R17, -INF , !P6 ;  /* 0xff80000011aa7808 */ /* 0x000fe40007000000 */
[----:B------:R-:W-:Y:S02]  /*7c30*/  FSEL R171, R15, -INF , !P5 ;  /* 0xff8000000fab7808 */ /* 0x000fe40006800000 */
        /* <DEDUP_REMOVED lines=15> */
.L_x_1680:
[----:B------:R-:W-:Y:S04]  /*7d30*/  MOV R6, c[0x0][0x32c] ;  /* 0x0000cb0000067a02 */ /* 0x000fe80000000f00 */
[----:B------:R-:W-:Y:S11]  /*7d40*/  ISETP.NE.AND P4, PT, R6, 0x1, PT ;  /* 0x000000010600780c */ /* 0x000ff60003f85270 */
[----:B------:R-:W-:Y:S02]  /*7d50*/  @!UPT UIADD3 URZ, URZ, URZ, URZ ;  /* 0x0000003f3f3ff290 */ /* 0x000fe4000fffe03f */
[----:B------:R-:W-:Y:S05]  /*7d60*/  @P4 IMAD.HI.U32 R6, R5, c[0x0][0x330], RZ ;  /* 0x0000cc0005064a27 */ /* 0x000fea00078e00ff */
[----:B------:R-:W-:Y:S02]  /*7d70*/  @P4 SHF.R.U32.HI R5, RZ, c[0x0][0x334], R6 ;  /* 0x0000cd00ff054a19 */ /* 0x000fe40000011606 */
.L_x_1681:
[----:B------:R-:W-:Y:S05]  /*7d80*/  BSYNC B0 ;  /* 0x0000000000007941 */ /* 0x000fea0003800000 */
.L_x_1679:
[----:B------:R-:W-:Y:S04]  /*7d90*/  IMAD R7, R5, c[0x0][0x32c], -R7 ;  /* 0x0000cb0005077a24 */ /* 0x000fe800078e0a07 */
[----:B------:R-:W-:Y:S05]  /*7da0*/  IMAD.IADD R7, R7, 0x1, -R214 ;  /* 0x0000000107077824 */ /* 0x000fea00078e0ad6 */
[----:B------:R-:W-:Y:S02]  /*7db0*/  IADD3 R5, R7, c[0x0][0x32c], RZ ;  /* 0x0000cb0007057a10 */ /* 0x000fe40007ffe0ff */
[----:B------:R-:W-:Y:S02]  /*7dc0*/  IMNMX R0, R0, R7, !PT ;  /* 0x0000000700007217 */ /* 0x000fe40007800200 */
[----:B------:R-:W-:Y:S02]  /*7dd0*/  IMNMX R4, R4, R5, PT ;  /* 0x0000000504047217 */ /* 0x000fe40003800200 */
.L_x_1678:
[----:B------:R-:W-:Y:S01]  /*7de0*/  FMNMX.FTZ R5, R10, R2, !PT ;  /* 0x000000020a057209 */ /* 0x000fe20007810000 */
[----:B------:R-:W-:Y:S04]  /*7df0*/  DEPBAR.LE SB0, 0x2 ;  /* 0x000080800000791a */ /* 0x000fe80000000000 */
[----:B------:R-:W-:Y:S01]  /*7e00*/  FMNMX.FTZ R5, R12, R5, !PT ;  /* 0x000000050c057209 */ /* 0x000fe20007810000 */
[----:B------:R-:W-:Y:S01]  /*7e10*/  BAR.SYNC.DEFER_BLOCKING 0x0 ;  /* 0x0000000000007b1d */ /* 0x000fe20000010000 */
[C---:B------:R-:W-:Y:S02]  /*7e20*/  ISETP.GT.AND P6, PT, R0.reuse, RZ, P0 ;  /* 0x000000ff0000720c */ /* 0x040fe400007c4270 */
[----:B------:R-:W-:Y:S02]  /*7e30*/  FMNMX.FTZ R5, R11, R5, !PT ;  /* 0x000000050b057209 */ /* 0x000fe40007810000 */
[C---:B------:R-:W-:Y:S02]  /*7e40*/  ISETP.GT.AND P5, PT, R0.reuse, 0x1, P0 ;  /* 0x000000010000780c */ /* 0x040fe400007a4270 */
[----:B------:R-:W-:Y:S02]  /*7e50*/  FMNMX.FTZ R5, R13, R5, !PT ;  /* 0x000000050d057209 */ /* 0x000fe40007810000 */
[----:B------:R-:W-:Y:S02]  /*7e60*/  ISETP.GT.AND P4, PT, R0, 0x8, P0 ;  /* 0x000000080000780c */ /* 0x000fe40000784270 */
[----:B------:R-:W-:Y:S02]  /*7e70*/  FMNMX.FTZ R5, R142, R5, !PT ;  /* 0x000000058e057209 */ /* 0x000fe40007810000 */
[C---:B------:R-:W-:Y:S02]  /*7e80*/  ISETP.LT.OR P6, PT, R4.reuse, 0x1, P6 ;  /* 0x000000010400780c */ /* 0x040fe400037c1670 */
[----:B------:R-:W-:Y:S02]  /*7e90*/  FMNMX.FTZ R5, R147, R5, !PT ;  /* 0x0000000593057209 */ /* 0x000fe40007810000 */
[----:B------:R-:W-:Y:S02]  /*7ea0*/  ISETP.LT.OR P5, PT, R4, 0x2, P5 ;  /* 0x000000020400780c */ /* 0x000fe40002fa1670 */
[----:B------:R-:W-:Y:S02]  /*7eb0*/  FMNMX.FTZ R5, R150, R5, !PT ;  /* 0x0000000596057209 */ /* 0x000fe40007810000 */
[----:B------:R-:W-:Y:S02]  /*7ec0*/  ISETP.LT.OR P4, PT, R4, 0x9, P4 ;  /* 0x000000090400780c */ /* 0x000fe40002781670 */
[----:B------:R-:W-:Y:S02]  /*7ed0*/  FMNMX.FTZ R5, R153, R5, !PT ;  /* 0x0000000599057209 */ /* 0x000fe40007810000 */
[----:B------:R-:W-:Y:S02]  /*7ee0*/  FSEL R6, R152, -INF , !P6 ;  /* 0xff80000098067808 */ /* 0x000fe40007000000 */
[----:B------:R-:W-:Y:S02]  /*7ef0*/  FMNMX.FTZ R5, R154, R5, !PT ;  /* 0x000000059a057209 */ /* 0x000fe40007810000 */
[----:B------:R-:W-:Y:S02]  /*7f00*/  ISETP.GT.AND P6, PT, R0, 0x9, P0 ;  /* 0x000000090000780c */ /* 0x000fe400007c4270 */
        /* <DEDUP_REMOVED lines=14> */
[----:B------:R-:W-:Y:S01]  /*7ff0*/  FSEL R145, R145, -INF , !P5 ;  /* 0xff80000091917808 */ /* 0x000fe20006800000 */
[----:B------:R-:W1:Y:S01]  /*8000*/  SHFL.BFLY PT, R15, R5, 0x2, 0x1f ;  /* 0x0c401f00050f7f89 */ /* 0x000e6200000e0000 */
[----:B------:R-:W-:Y:S02]  /*8010*/  FSEL R146, R146, -INF , !P4 ;  /* 0xff80000092927808 */ /* 0x000fe40006000000 */
[----:B------:R-:W-:Y:S02]  /*8020*/  FSEL R9, R148, -INF , !P6 ;  /* 0xff80000094097808 */ /* 0x000fe40007000000 */
[C---:B------:R-:W-:Y:S02]  /*8030*/  ISETP.GT.AND P6, PT, R0.reuse, 0x18, P0 ;  /* 0x000000180000780c */ /* 0x040fe400007c4270 */
[C---:B------:R-:W-:Y:S02]  /*8040*/  ISETP.GT.AND P5, PT, R0.reuse, 0x19, P0 ;  /* 0x000000190000780c */ /* 0x040fe400007a4270 */
[----:B------:R-:W-:Y:S02]  /*8050*/  ISETP.GT.AND P4, PT, R0, 0x20, P0 ;  /* 0x000000200000780c */ /* 0x000fe40000784270 */
[C---:B------:R-:W-:Y:S02]  /*8060*/  ISETP.LT.OR P6, PT, R4.reuse, 0x19, P6 ;  /* 0x000000190400780c */ /* 0x040fe400037c1670 */
[C---:B------:R-:W-:Y:S02]  /*8070*/  ISETP.LT.OR P5, PT, R4.reuse, 0x1a, P5 ;  /* 0x0000001a0400780c */ /* 0x040fe40002fa1670 */
[----:B------:R-:W-:Y:S02]  /*8080*/  ISETP.LT.OR P4, PT, R4, 0x21, P4 ;  /* 0x000000210400780c */ /* 0x000fe40002781670 */
[----:B------:R-:W-:Y:S02]  /*8090*/  FSEL R143, R143, -INF , !P6 ;  /* 0xff8000008f8f7808 */ /* 0x000fe40007000000 */
        /* <DEDUP_REMOVED lines=10> */
[C---:B------:R-:W-:Y:S02]  /*8140*/  ISETP.GT.AND P6, PT, R0.reuse, 0x30, P0 ;  /* 0x000000300000780c */ /* 0x040fe400007c4270 */
[C---:B------:R-:W-:Y:S02]  /*8150*/  ISETP.GT.AND P5, PT, R0.reuse, 0x31, P0 ;  /* 0x000000310000780c */ /* 0x040fe400007a4270 */
[----:B------:R-:W-:Y:S02]  /*8160*/  FSEL R155, R25, -INF , !P4 ;  /* 0xff800000199b7808 */ /* 0x000fe40006000000 */
[C---:B------:R-:W-:Y:S02]  /*8170*/  ISETP.GT.AND P4, PT, R0.reuse, 0x38, P0 ;  /* 0x000000380000780c */ /* 0x040fe40000784270 */
[----:B------:R-:W-:Y:S02]  /*8180*/  ISETP.GT.AND P0, PT, R0, 0x39, P0 ;  /* 0x000000390000780c */ /* 0x000fe40000704270 */
[----:B-1----:R-:W-:Y:S02]  /*8190*/  FMNMX.FTZ R0, R5, R15, !PT ;  /* 0x0000000f05007209 */ /* 0x002fe40007810000 */
[----:B------:R-:W-:Y:S02]  /*81a0*/  ISETP.LT.OR P0, PT, R4, 0x3a, P0 ;  /* 0x0000003a0400780c */ /* 0x000fe40000701670 */
[----:B------:R-:W-:Y:S01]  /*81b0*/  FMNMX.FTZ R14, R6, R3, !PT ;  /* 0x00000003060e7209 */ /* 0x000fe20007810000 */
[----:B------:R-:W1:Y:S01]  /*81c0*/  SHFL.BFLY PT, R5, R0, 0x1, 0x1f ;  /* 0x0c201f0000057f89 */ /* 0x000e6200000e0000 */
[----:B------:R-:W-:Y:S02]  /*81d0*/  FSEL R168, R21, -INF , !P0 ;  /* 0xff80000015a87808 */ /* 0x000fe40004000000 */
[----:B------:R-:W-:Y:S02]  /*81e0*/  FMNMX.FTZ R14, R7, R14, !PT ;  /* 0x0000000e070e7209 */ /* 0x000fe40007810000 */
[----:B------:R-:W-:Y:S02]  /*81f0*/  ISETP.LT.OR P6, PT, R4, 0x31, P6 ;  /* 0x000000310400780c */ /* 0x000fe400037c1670 */
[----:B------:R-:W-:Y:S02]  /*8200*/  FMNMX.FTZ R14, R8, R14, !PT ;  /* 0x0000000e080e7209 */ /* 0x000fe40007810000 */
        /* <DEDUP_REMOVED lines=8> */
[----:B-1----:R-:W-:Y:S02]  /*8290*/  FMNMX.FTZ R101, R0, R5, !PT ;  /* 0x0000000500657209 */ /* 0x002fe40007810000 */
[----:B------:R-:W-:Y:S02]  /*82a0*/  FMNMX.FTZ R14, R144, R14, !PT ;  /* 0x0000000e900e7209 */ /* 0x000fe40007810000 */
[C---:B------:R-:W-:Y:S01]  /*82b0*/  FSETP.NEU.FTZ.AND P0, PT, R101.reuse, -INF , PT ;  /* 0xff8000006500780b */ /* 0x040fe20003f1d000 */
[----:B------:R-:W-:Y:S01]  /*82c0*/  FMUL.FTZ R0, R101, c[0x0][0x2d0] ;  /* 0x0000b40065007a20 */ /* 0x000fe20000410000 */
[----:B------:R-:W-:Y:S02]  /*82d0*/  FMNMX.FTZ R14, R148, R14, !PT ;  /* 0x0000000e940e7209 */ /* 0x000fe40007810000 */
[----:B------:R-:W-:Y:S02]  /*82e0*/  FSEL R167, R22, -INF , !P4 ;  /* 0xff80000016a77808 */ /* 0x000fe40006000000 */
[----:B------:R-:W-:Y:S02]  /*82f0*/  FSEL R140, R0, RZ, P0 ;  /* 0x000000ff008c7208 */ /* 0x000fe40000000000 */
[----:B------:R-:W-:Y:S02]  /*8300*/  FMNMX.FTZ R14, R149, R14, !PT ;  /* 0x0000000e950e7209 */ /* 0x000fe40007810000 */
[----:B------:R-:W-:Y:S01]  /*8310*/  IADD3 R102, R195, R184, RZ ;  /* 0x000000b8c3667210 */ /* 0x000fe20007ffe0ff */
[--C-:B------:R-:W-:Y:S01]  /*8320*/  FFMA.FTZ R0, R10, c[0x0][0x2d0], -R140.reuse ;  /* 0x0000b4000a007a23 */ /* 0x100fe2000001088c */
[----:B------:R-:W-:Y:S01]  /*8330*/  FMNMX.FTZ R14, R151, R14, !PT ;  /* 0x0000000e970e7209 */ /* 0x000fe20007810000 */
[--C-:B------:R-:W-:Y:S01]  /*8340*/  FFMA.FTZ R5, R13, c[0x0][0x2d0], -R140.reuse ;  /* 0x0000b4000d057a23 */ /* 0x100fe2000001088c */
[----:B------:R-:W-:Y:S01]  /*8350*/  IADD3 R103, R192, R102, RZ ;  /* 0x00000066c0677210 */ /* 0x000fe20007ffe0ff */
[----:B------:R1:W-:Y:S01]  /*8360*/  MUFU.EX2 R201, R0 ;  /* 0x0000000000c97308 */ /* 0x0003e20000000800 */
[----:B------:R-:W-:Y:S01]  /*8370*/  FMNMX.FTZ R14, R155, R14, !PT ;  /* 0x0000000e9b0e7209 */ /* 0x000fe20007810000 */
[----:B------:R-:W-:Y:S03]  /*8380*/  LDSM.16.MT88.4 R28, [R102] ;  /* 0x00000000661c783b */ /* 0x000fe60000004200 */
[----:B------:R-:W-:Y:S04]  /*8390*/  FMNMX.FTZ R14, R165, R14, !PT ;  /* 0x0000000ea50e7209 */ /* 0x000fe80007810000 */
[----:B------:R-:W-:Y:S01]  /*83a0*/  FMNMX.FTZ R4, R166, R14, !PT ;  /* 0x0000000ea6047209 */ /* 0x000fe20007810000 */
[----:B------:R-:W-:Y:S03]  /*83b0*/  MUFU.EX2 R202, R5 ;  /* 0x0000000500ca7308 */ /* 0x000fe60000000800 */
[----:B------:R-:W-:Y:S04]  /*83c0*/  FMNMX.FTZ R4, R167, R4, !PT ;  /* 0x00000004a7047209 */ /* 0x000fe80007810000 */
[----:B------:R-:W-:Y:S05]  /*83d0*/  FMNMX.FTZ R4, R168, R4, !PT ;  /* 0x00000004a8047209 */ /* 0x000fea0007810000 */
[----:B------:R-:W2:Y:S01]  /*83e0*/  SHFL.BFLY PT, R14, R4, 0x2, 0x1f ;  /* 0x0c401f00040e7f89 */ /* 0x000ea200000e0000 */
[--C-:B-1----:R-:W-:Y:S04]  /*83f0*/  FFMA.FTZ R0, R12, c[0x0][0x2d0], -R140.reuse ;  /* 0x0000b4000c007a23 */ /* 0x102fe8000001088c */
[----:B------:R1:W3:Y:S01]  /*8400*/  MUFU.EX2 R203, R0 ;  /* 0x0000000000cb7308 */ /* 0x0002e20000000800 */
[----:B--2---:R-:W-:Y:S05]  /*8410*/  FMNMX.FTZ R4, R4, R14, !PT ;  /* 0x0000000e04047209 */ /* 0x004fea0007810000 */
[----:B------:R-:W2:Y:S01]  /*8420*/  SHFL.BFLY PT, R14, R4, 0x1, 0x1f ;  /* 0x0c201f00040e7f89 */ /* 0x000ea200000e0000 */
[----:B-1----:R-:W-:Y:S01]  /*8430*/  FFMA.FTZ R0, R11, c[0x0][0x2d0], -R140 ;  /* 0x0000b4000b007a23 */ /* 0x002fe2000001088c */
[----:B---3--:R-:W-:Y:S03]  /*8440*/  F2FP.PACK_AB R136, R203, R201 ;  /* 0x000000c9cb88723e */ /* 0x008fe600000000ff */
[----:B------:R1:W3:Y:S01]  /*8450*/  MUFU.EX2 R204, R0 ;  /* 0x0000000000cc7308 */ /* 0x0002e20000000800 */
[----:B--2---:R-:W-:Y:S02]  /*8460*/  FMNMX.FTZ R100, R4, R14, !PT ;  /* 0x0000000e04647209 */ /* 0x004fe40007810000 */
[----:B-1----:R-:W-:Y:S03]  /*8470*/  FSEL R0, R101, RZ, P0 ;  /* 0x000000ff65007208 */ /* 0x002fe60000000000 */
[C---:B------:R-:W-:Y:S01]  /*8480*/  FMUL.FTZ R4, R100.reuse, c[0x0][0x2d0] ;  /* 0x0000b40064047a20 */ /* 0x040fe20000410000 */
[----:B------:R-:W-:Y:S02]  /*8490*/  FSETP.NEU.FTZ.AND P0, PT, R100, -INF , PT ;  /* 0xff8000006400780b */ /* 0x000fe40003f1d000 */
[----:B---3--:R-:W-:Y:S01]  /*84a0*/  F2FP.PACK_AB R138, R202, R204 ;  /* 0x000000ccca8a723e */ /* 0x008fe200000000ff */
[----:B------:R-:W-:Y:S01]  /*84b0*/  FADD.FTZ R0, -R0, R2 ;  /* 0x0000000200007221 */ /* 0x000fe20000010100 */
[----:B------:R-:W-:Y:S03]  /*84c0*/  FSEL R141, R4, RZ, P0 ;  /* 0x000000ff048d7208 */ /* 0x000fe60000000000 */
[----:B------:R-:W-:Y:S02]  /*84d0*/  FMUL.FTZ R0, R0, c[0x0][0x2d0] ;  /* 0x0000b40000007a20 */ /* 0x000fe40000410000 */
[--C-:B------:R-:W-:Y:S02]  /*84e0*/  FFMA.FTZ R4, R8, c[0x0][0x2d0], -R141.reuse ;  /* 0x0000b40008047a23 */ /* 0x100fe4000001088d */
[----:B------:R1:W2:Y:S10]  /*84f0*/  MUFU.EX2 R2, R0 ;  /* 0x0000000000027308 */ /* 0x0002b40000000800 */
[----:B------:R3:W-:Y:S01]  /*8500*/  MUFU.EX2 R175, R4 ;  /* 0x0000000400af7308 */ /* 0x0007e20000000800 */
[--C-:B-1----:R-:W-:Y:S02]  /*8510*/  FFMA.FTZ R0, R6, c[0x0][0x2d0], -R141.reuse ;  /* 0x0000b40006007a23 */ /* 0x102fe4000001088d */
[C---:B--2---:R-:W-:Y:S07]  /*8520*/  FMUL.FTZ R5, R2.reuse, R105 ;  /* 0x0000006902057220 */ /* 0x044fee0000410000 */
[----:B------:R1:W-:Y:S01]  /*8530*/  MUFU.EX2 R173, R0 ;  /* 0x0000000000ad7308 */ /* 0x0003e20000000800 */
[C---:B------:R-:W-:Y:S02]  /*8540*/  FMUL.FTZ R8, R2.reuse, R108 ;  /* 0x0000006c02087220 */ /* 0x040fe40000410000 */
[C---:B------:R-:W-:Y:S02]  /*8550*/  FMUL.FTZ R16, R2.reuse, R116 ;  /* 0x0000007402107220 */ /* 0x040fe40000410000 */
[C---:B------:R-:W-:Y:S02]  /*8560*/  FMUL.FTZ R17, R2.reuse, R117 ;  /* 0x0000007502117220 */ /* 0x040fe40000410000 */
[--C-:B---3--:R-:W-:Y:S02]  /*8570*/  FFMA.FTZ R4, R9, c[0x0][0x2d0], -R141.reuse ;  /* 0x0000b40009047a23 */ /* 0x108fe4000001088d */
[C---:B------:R-:W-:Y:S02]  /*8580*/  FMUL.FTZ R9, R2.reuse, R109 ;  /* 0x0000006d02097220 */ /* 0x040fe40000410000 */
[----:B------:R2:W3:Y:S01]  /*8590*/  MUFU.EX2 R176, R4 ;  /* 0x0000000400b07308 */ /* 0x0004e20000000800 */
[C---:B------:R-:W-:Y:S02]  /*85a0*/  FMUL.FTZ R24, R2.reuse, R124 ;  /* 0x0000007c02187220 */ /* 0x040fe40000410000 */
[C---:B------:R-:W-:Y:S02]  /*85b0*/  FMUL.FTZ R25, R2.reuse, R125 ;  /* 0x0000007d02197220 */ /* 0x040fe40000410000 */
[C---:B------:R-:W-:Y:S02]  /*85c0*/  FMUL.FTZ R32, R2.reuse, R132 ;  /* 0x0000008402207220 */ /* 0x040fe40000410000 */
[C---:B------:R-:W-:Y:S02]  /*85d0*/  FMUL.FTZ R33, R2.reuse, R133 ;  /* 0x0000008502217220 */ /* 0x040fe40000410000 */
[C---:B------:R-:W-:Y:S02]  /*85e0*/  FMUL.FTZ R36, R2.reuse, R36 ;  /* 0x0000002402247220 */ /* 0x040fe40000410000 */
[C---:B------:R-:W-:Y:S02]  /*85f0*/  FMUL.FTZ R37, R2.reuse, R37 ;  /* 0x0000002502257220 */ /* 0x040fe40000410000 */
[----:B-1----:R-:W-:Y:S02]  /*8600*/  FFMA.FTZ R0, R7, c[0x0][0x2d0], -R141 ;  /* 0x0000b40007007a23 */ /* 0x002fe4000001088d */
[C---:B------:R-:W-:Y:S02]  /*8610*/  FMUL.FTZ R40, R2.reuse, R40 ;  /* 0x0000002802287220 */ /* 0x040fe40000410000 */
[----:B------:R1:W4:Y:S01]  /*8620*/  MUFU.EX2 R174, R0 ;  /* 0x0000000000ae7308 */ /* 0x0003220000000800 */
[C---:B------:R-:W-:Y:S02]  /*8630*/  FMUL.FTZ R41, R2.reuse, R41 ;  /* 0x0000002902297220 */ /* 0x040fe40000410000 */
[C---:B------:R-:W-:Y:S02]  /*8640*/  FMUL.FTZ R44, R2.reuse, R44 ;  /* 0x0000002c022c7220 */ /* 0x040fe40000410000 */
[C---:B------:R-:W-:Y:S02]  /*8650*/  FMUL.FTZ R45, R2.reuse, R45 ;  /* 0x0000002d022d7220 */ /* 0x040fe40000410000 */
[----:B--2---:R-:W-:Y:S01]  /*8660*/  FMUL.FTZ R4, R2, R104 ;  /* 0x0000006802047220 */ /* 0x004fe20000410000 */
[----:B---3--:R-:W-:Y:S01]  /*8670*/  F2FP.PACK_AB R139, R176, R175 ;  /* 0x000000afb08b723e */ /* 0x008fe200000000ff */
        /* <DEDUP_REMOVED lines=8> */
[----:B-1----:R-:W-:Y:S01]  /*8700*/  FSEL R0, R100, RZ, P0 ;  /* 0x000000ff64007208 */ /* 0x002fe20000000000 */
[----:B------:R-:W-:Y:S01]  /*8710*/  FMUL.FTZ R64, R2, R64 ;  /* 0x0000004002407220 */ /* 0x000fe20000410000 */
[----:B----4-:R-:W-:Y:S01]  /*8720*/  F2FP.PACK_AB R137, R174, R173 ;  /* 0x000000adae89723e */ /* 0x010fe200000000ff */
[----:B------:R-:W-:Y:S02]  /*8730*/  FMUL.FTZ R65, R2, R65 ;  /* 0x0000004102417220 */ /* 0x000fe40000410000 */
[----:B------:R-:W-:Y:S01]  /*8740*/  FADD.FTZ R0, -R0, R3 ;  /* 0x0000000300007221 */ /* 0x000fe20000010100 */
[----:B------:R-:W-:Y:S01]  /*8750*/  IADD3 R3, R194, R184, RZ ;  /* 0x000000b8c2037210 */ /* 0x000fe20007ffe0ff */
[----:B------:R-:W-:Y:S02]  /*8760*/  FMUL.FTZ R68, R2, R68 ;  /* 0x0000004402447220 */ /* 0x000fe40000410000 */
[----:B------:R-:W-:Y:S01]  /*8770*/  FMUL.FTZ R0, R0, c[0x0][0x2d0] ;  /* 0x0000b40000007a20 */ /* 0x000fe20000410000 */
[----:B------:R-:W-:Y:S01]  /*8780*/  IADD3 R152, R192, R3, RZ ;  /* 0x00000003c0987210 */ /* 0x000fe20007ffe0ff */
[----:B------:R-:W1:Y:S01]  /*8790*/  LDSM.16.MT88.4 R12, [R3] ;  /* 0x00000000030c783b */ /* 0x000e620000004200 */
[C---:B------:R-:W-:Y:S02]  /*87a0*/  FMUL.FTZ R69, R2.reuse, R69 ;  /* 0x0000004502457220 */ /* 0x040fe40000410000 */
[C---:B------:R-:W-:Y:S01]  /*87b0*/  FMUL.FTZ R72, R2.reuse, R72 ;  /* 0x0000004802487220 */ /* 0x040fe20000410000 */
[----:B------:R-:W2:Y:S01]  /*87c0*/  MUFU.EX2 R0, R0 ;  /* 0x0000000000007308 */ /* 0x000ea20000000800 */
[C---:B------:R-:W-:Y:S02]  /*87d0*/  FMUL.FTZ R73, R2.reuse, R73 ;  /* 0x0000004902497220 */ /* 0x040fe40000410000 */
[C---:B------:R-:W-:Y:S01]  /*87e0*/  FMUL.FTZ R76, R2.reuse, R76 ;  /* 0x0000004c024c7220 */ /* 0x040fe20000410000 */
[----:B------:R-:W3:Y:S01]  /*87f0*/  LDSM.16.MT88.4 R20, [R152] ;  /* 0x000000009814783b */ /* 0x000ee20000004200 */
        /* <DEDUP_REMOVED lines=10> */
[C---:B--2---:R-:W-:Y:S02]  /*88a0*/  FMUL.FTZ R6, R0.reuse, R106 ;  /* 0x0000006a00067220 */ /* 0x044fe40000410000 */
[C---:B------:R-:W-:Y:S02]  /*88b0*/  FMUL.FTZ R7, R0.reuse, R107 ;  /* 0x0000006b00077220 */ /* 0x040fe40000410000 */
[----:B------:R-:W2:Y:S01]  /*88c0*/  LDSM.16.MT88.4 R104, [R103] ;  /* 0x000000006768783b */ /* 0x000ea20000004200 */
[C---:B------:R-:W-:Y:S02]  /*88d0*/  FMUL.FTZ R10, R0.reuse, R110 ;  /* 0x0000006e000a7220 */ /* 0x040fe40000410000 */
[C---:B------:R-:W-:Y:S02]  /*88e0*/  FMUL.FTZ R11, R0.reuse, R111 ;  /* 0x0000006f000b7220 */ /* 0x040fe40000410000 */
[C---:B------:R-:W-:Y:S01]  /*88f0*/  FMUL.FTZ R18, R0.reuse, R118 ;  /* 0x0000007600127220 */ /* 0x040fe20000410000 */
[C---:B-1----:R-:W-:Y:S02]  /*8900*/  HMMA.16816.F32 R4, R136.reuse, R12, R4 ;  /* 0x0000000c8804723c */ /* 0x042fe40000001804 */
[----:B------:R-:W1:Y:S03]  /*8910*/  LDSM.16.MT88.4 R108, [R3+0x2000] ;  /* 0x00200000036c783b */ /* 0x000e660000004200 */
[----:B------:R-:W-:Y:S02]  /*8920*/  FMUL.FTZ R19, R0, R119 ;  /* 0x0000007700137220 */ /* 0x000fe40000410000 */
[C---:B------:R-:W-:Y:S01]  /*8930*/  FMUL.FTZ R12, R2.reuse, R112 ;  /* 0x00000070020c7220 */ /* 0x040fe20000410000 */
[C---:B------:R-:W-:Y:S02]  /*8940*/  HMMA.16816.F32 R8, R136.reuse, R14, R8 ;  /* 0x0000000e8808723c */ /* 0x040fe40000001808 */
[----:B------:R-:W-:Y:S02]  /*8950*/  LDSM.16.MT88.4 R116, [R3+0x800] ;  /* 0x000800000374783b */ /* 0x000fe40000004200 */
[----:B------:R-:W-:Y:S02]  /*8960*/  FMUL.FTZ R13, R2, R113 ;  /* 0x00000071020d7220 */ /* 0x000fe40000410000 */
[C---:B------:R-:W-:Y:S02]  /*8970*/  FMUL.FTZ R26, R0.reuse, R126 ;  /* 0x0000007e001a7220 */ /* 0x040fe40000410000 */
[C---:B------:R-:W-:Y:S04]  /*8980*/  FMUL.FTZ R14, R0.reuse, R114 ;  /* 0x00000072000e7220 */ /* 0x040fe80000410000 */
[C---:B------:R-:W-:Y:S02]  /*8990*/  FMUL.FTZ R15, R0.reuse, R115 ;  /* 0x00000073000f7220 */ /* 0x040fe40000410000 */
[----:B------:R-:W4:Y:S01]  /*89a0*/  LDSM.16.MT88.4 R112, [R152+0x2000] ;  /* 0x002000009870783b */ /* 0x000f220000004200 */
[C---:B------:R-:W-:Y:S02]  /*89b0*/  FMUL.FTZ R27, R0.reuse, R127 ;  /* 0x0000007f001b7220 */ /* 0x040fe40000410000 */
[C---:B------:R-:W-:Y:S02]  /*89c0*/  FMUL.FTZ R34, R0.reuse, R134 ;  /* 0x0000008600227220 */ /* 0x040fe40000410000 */
[C---:B---3--:R-:W-:Y:S03]  /*89d0*/  HMMA.16816.F32 R12, R136.reuse, R20, R12 ;  /* 0x00000014880c723c */ /* 0x048fe6000000180c */
        /* <DEDUP_REMOVED lines=9> */
[----:B------:R-:W-:Y:S01]  /*8a70*/  LDSM.16.MT88.4 R120, [R152+0x800] ;  /* 0x000800009878783b */ /* 0x000fe20000004200 */
[C---:B------:R-:W-:Y:S02]  /*8a80*/  FMUL.FTZ R39, R0.reuse, R39 ;  /* 0x0000002700277220 */ /* 0x040fe40000410000 */
[C---:B------:R-:W-:Y:S02]  /*8a90*/  FMUL.FTZ R42, R0.reuse, R42 ;  /* 0x0000002a002a7220 */ /* 0x040fe40000410000 */
[C---:B------:R-:W-:Y:S03]  /*8aa0*/  HMMA.16816.F32 R20, R136.reuse, R28, R20 ;  /* 0x0000001c8814723c */ /* 0x040fe60000001814 */
[C---:B------:R-:W-:Y:S02]  /*8ab0*/  FMUL.FTZ R43, R0.reuse, R43 ;  /* 0x0000002b002b7220 */ /* 0x040fe40000410000 */
[----:B------:R-:W-:Y:S02]  /*8ac0*/  FMUL.FTZ R46, R0, R46 ;  /* 0x0000002e002e7220 */ /* 0x000fe40000410000 */
[C---:B------:R-:W-:Y:S01]  /*8ad0*/  FMUL.FTZ R28, R2.reuse, R128 ;  /* 0x00000080021c7220 */ /* 0x040fe20000410000 */
[C---:B------:R-:W-:Y:S04]  /*8ae0*/  HMMA.16816.F32 R24, R136.reuse, R30, R24 ;  /* 0x0000001e8818723c */ /* 0x040fe80000001818 */
[----:B------:R-:W-:Y:S02]  /*8af0*/  FMUL.FTZ R29, R2, R129 ;  /* 0x00000081021d7220 */ /* 0x000fe40000410000 */
[C---:B------:R-:W-:Y:S02]  /*8b00*/  FMUL.FTZ R47, R0.reuse, R47 ;  /* 0x0000002f002f7220 */ /* 0x040fe40000410000 */
[C---:B------:R-:W-:Y:S04]  /*8b10*/  FMUL.FTZ R30, R0.reuse, R130 ;  /* 0x00000082001e7220 */ /* 0x040fe80000410000 */
[C---:B------:R-:W-:Y:S02]  /*8b20*/  FMUL.FTZ R31, R0.reuse, R131 ;  /* 0x00000083001f7220 */ /* 0x040fe40000410000 */
[----:B------:R-:W-:Y:S01]  /*8b30*/  LDSM.16.MT88.4 R128, [R3+0x2800] ;  /* 0x002800000380783b */ /* 0x000fe20000004200 */
[C---:B------:R-:W-:Y:S02]  /*8b40*/  FMUL.FTZ R50, R0.reuse, R50 ;  /* 0x0000003200327220 */ /* 0x040fe40000410000 */
[C---:B------:R-:W-:Y:S02]  /*8b50*/  FMUL.FTZ R51, R0.reuse, R51 ;  /* 0x0000003300337220 */ /* 0x040fe40000410000 */
        /* <DEDUP_REMOVED lines=8> */
[C---:B-1----:R-:W-:Y:S04]  /*8be0*/  HMMA.16816.F32 R36, R136.reuse, R108, R36 ;  /* 0x0000006c8824723c */ /* 0x042fe80000001824 */
[C---:B------:R-:W-:Y:S02]  /*8bf0*/  FMUL.FTZ R63, R0.reuse, R63 ;  /* 0x0000003f003f7220 */ /* 0x040fe40000410000 */
[C---:B------:R-:W-:Y:S02]  /*8c00*/  FMUL.FTZ R66, R0.reuse, R66 ;  /* 0x0000004200427220 */ /* 0x040fe40000410000 */
[C---:B------:R-:W-:Y:S01]  /*8c10*/  HMMA.16816.F32 R40, R136.reuse, R110, R40 ;  /* 0x0000006e8828723c */ /* 0x040fe20000001828 */
[----:B------:R-:W1:Y:S03]  /*8c20*/  LDSM.16.MT88.4 R108, [R103+0x2000] ;  /* 0x00200000676c783b */ /* 0x000e660000004200 */
[C---:B------:R-:W-:Y:S02]  /*8c30*/  FMUL.FTZ R67, R0.reuse, R67 ;  /* 0x0000004300437220 */ /* 0x040fe40000410000 */
[C---:B------:R-:W-:Y:S02]  /*8c40*/  FMUL.FTZ R70, R0.reuse, R70 ;  /* 0x0000004600467220 */ /* 0x040fe40000410000 */
[C---:B----4-:R-:W-:Y:S04]  /*8c50*/  HMMA.16816.F32 R44, R136.reuse, R112, R44 ;  /* 0x00000070882c723c */ /* 0x050fe8000000182c */
        /* <DEDUP_REMOVED lines=17> */
[----:B------:R-:W-:Y:S02]  /*8d70*/  FMUL.FTZ R94, R0, R94 ;  /* 0x0000005e005e7220 */ /* 0x000fe40000410000 */
[C---:B------:R-:W-:Y:S04]  /*8d80*/  HMMA.16816.F32 R64, R136.reuse, R110, R64 ;  /* 0x0000006e8840723c */ /* 0x040fe80000001840 */
[--C-:B------:R-:W-:Y:S02]  /*8d90*/  FFMA.FTZ R108, R142, c[0x0][0x2d0], -R140.reuse ;  /* 0x0000b4008e6c7a23 */ /* 0x100fe4000001088c */
[----:B------:R-:W-:Y:S02]  /*8da0*/  FMUL.FTZ R95, R0, R95 ;  /* 0x0000005f005f7220 */ /* 0x000fe40000410000 */
[C---:B---3--:R-:W-:Y:S01]  /*8db0*/  HMMA.16816.F32 R68, R136.reuse, R112, R68 ;  /* 0x000000708844723c */ /* 0x048fe20000001844 */
[----:B------:R1:W-:Y:S03]  /*8dc0*/  MUFU.EX2 R184, R108 ;  /* 0x0000006c00b87308 */ /* 0x0003e60000000800 */
[----:B------:R-:W-:Y:S02]  /*8dd0*/  FMUL.FTZ R97, R2, R97 ;  /* 0x0000006102617220 */ /* 0x000fe40000410000 */
[----:B------:R-:W-:Y:S02]  /*8de0*/  FMUL.FTZ R98, R0, R98 ;  /* 0x0000006200627220 */ /* 0x000fe40000410000 */
[C---:B------:R-:W-:Y:S04]  /*8df0*/  HMMA.16816.F32 R72, R136.reuse, R114, R72 ;  /* 0x000000728848723c */ /* 0x040fe80000001848 */
[--C-:B------:R-:W-:Y:S02]  /*8e00*/  FFMA.FTZ R112, R150, c[0x0][0x2d0], -R140.reuse ;  /* 0x0000b40096707a23 */ /* 0x100fe4000001088c */
[----:B------:R-:W-:Y:S02]  /*8e10*/  FMUL.FTZ R99, R0, R99 ;  /* 0x0000006300637220 */ /* 0x000fe40000410000 */
[----:B------:R3:W-:Y:S01]  /*8e20*/  MUFU.EX2 R199, R112 ;  /* 0x0000007000c77308 */ /* 0x0007e20000000800 */
[C---:B--2---:R-:W-:Y:S03]  /*8e30*/  HMMA.16816.F32 R76, R136.reuse, R104, R76 ;  /* 0x00000068884c723c */ /* 0x044fe6000000184c */
[----:B------:R-:W-:Y:S04]  /*8e40*/  FFMA.FTZ R2, R2, R212, R201 ;  /* 0x000000d402027223 */ /* 0x000fe800000100c9 */
[--C-:B------:R-:W-:Y:S01]  /*8e50*/  FFMA.FTZ R104, R145, c[0x0][0x2d0], -R141.reuse ;  /* 0x0000b40091687a23 */ /* 0x100fe2000001088d */
[C---:B------:R-:W-:Y:S03]  /*8e60*/  HMMA.16816.F32 R80, R136.reuse, R106, R80 ;  /* 0x0000006a8850723c */ /* 0x040fe60000001850 */
[----:B------:R2:W-:Y:S01]  /*8e70*/  MUFU.EX2 R164, R104 ;  /* 0x0000006800a47308 */ /* 0x0005e20000000800 */
[--C-:B-1----:R-:W-:Y:S09]  /*8e80*/  FFMA.FTZ R108, R147, c[0x0][0x2d0], -R140.reuse ;  /* 0x0000b400936c7a23 */ /* 0x102ff2000001088c */
[----:B------:R1:W-:Y:S01]  /*8e90*/  MUFU.EX2 R197, R108 ;  /* 0x0000006c00c57308 */ /* 0x0003e20000000800 */
[--C-:B---3--:R-:W-:Y:S09]  /*8ea0*/  FFMA.FTZ R112, R153, c[0x0][0x2d0], -R140.reuse ;  /* 0x0000b40099707a23 */ /* 0x108ff2000001088c */
[----:B------:R3:W4:Y:S01]  /*8eb0*/  MUFU.EX2 R183, R112 ;  /* 0x0000007000b77308 */ /* 0x0007220000000800 */
[--C-:B--2---:R-:W-:Y:S09]  /*8ec0*/  FFMA.FTZ R104, R146, c[0x0][0x2d0], -R141.reuse ;  /* 0x0000b40092687a23 */ /* 0x104ff2000001088d */
[----:B------:R2:W5:Y:S01]  /*8ed0*/  MUFU.EX2 R162, R104 ;  /* 0x0000006800a27308 */ /* 0x0005620000000800 */
[----:B-1----:R-:W1:Y:S08]  /*8ee0*/  LDSM.16.MT88.4 R108, [R102+0x4000] ;  /* 0x00400000666c783b */ /* 0x002e700000004200 */
[----:B---3--:R-:W3:Y:S01]  /*8ef0*/  LDSM.16.MT88.4 R112, [R103+0x4000] ;  /* 0x004000006770783b */ /* 0x008ee20000004200 */
[----:B----4-:R-:W-:Y:S01]  /*8f00*/  F2FP.PACK_AB R106, R183, R199 ;  /* 0x000000c7b76a723e */ /* 0x010fe200000000ff */
[--C-:B--2---:R-:W-:Y:S01]  /*8f10*/  FFMA.FTZ R104, R143, c[0x0][0x2d0], -R141.reuse ;  /* 0x0000b4008f687a23 */ /* 0x104fe2000001088d */
[----:B-----5:R-:W-:Y:S03]  /*8f20*/  F2FP.PACK_AB R105, R162, R164 ;  /* 0x000000a4a269723e */ /* 0x020fe600000000ff */
[----:B------:R2:W-:Y:S01]  /*8f30*/  MUFU.EX2 R163, R104 ;  /* 0x0000006800a37308 */ /* 0x0005e20000000800 */
[C---:B-1----:R-:W-:Y:S08]  /*8f40*/  HMMA.16816.F32 R84, R136.reuse, R108, R84 ;  /* 0x0000006c8854723c */ /* 0x042ff00000001854 */
[C---:B------:R-:W-:Y:S01]  /*8f50*/  HMMA.16816.F32 R88, R136.reuse, R110, R88 ;  /* 0x0000006e8858723c */ /* 0x040fe20000001858 */
[----:B------:R-:W1:Y:S03]  /*8f60*/  LDSM.16.MT88.4 R108, [R102+0x800] ;  /* 0x00080000666c783b */ /* 0x000e660000004200 */
[--C-:B--2---:R-:W-:Y:S04]  /*8f70*/  FFMA.FTZ R104, R144, c[0x0][0x2d0], -R141.reuse ;  /* 0x0000b40090687a23 */ /* 0x104fe8000001088d */
[C---:B---3--:R-:W-:Y:S01]  /*8f80*/  HMMA.16816.F32 R92, R136.reuse, R112, R92 ;  /* 0x00000070885c723c */ /* 0x048fe2000000185c */
[----:B------:R2:W3:Y:S01]  /*8f90*/  MUFU.EX2 R161, R104 ;  /* 0x0000006800a17308 */ /* 0x0004e20000000800 */
[----:B------:R-:W-:Y:S06]  /*8fa0*/  LDSM.16.MT88.4 R144, [R152+0x3800] ;  /* 0x003800009890783b */ /* 0x000fec0000004200 */
[----:B------:R-:W-:Y:S02]  /*8fb0*/  HMMA.16816.F32 R96, R136, R114, R96 ;  /* 0x000000728860723c */ /* 0x000fe40000001860 */
[----:B------:R-:W4:Y:S08]  /*8fc0*/  LDSM.16.MT88.4 R112, [R102+0x2800] ;  /* 0x002800006670783b */ /* 0x000f300000004200 */
[----:B------:R-:W-:Y:S02]  /*8fd0*/  LDSM.16.MT88.4 R136, [R152+0x3000] ;  /* 0x003000009888783b */ /* 0x000fe40000004200 */
[----:B--2---:R-:W-:Y:S02]  /*8fe0*/  F2FP.PACK_AB R104, R197, R184 ;  /* 0x000000b8c568723e */ /* 0x004fe400000000ff */
[----:B---3--:R-:W-:Y:S07]  /*8ff0*/  F2FP.PACK_AB R107, R161, R163 ;  /* 0x000000a3a16b723e */ /* 0x008fee00000000ff */
[C---:B------:R-:W-:Y:S08]  /*9000*/  HMMA.16816.F32 R4, R104.reuse, R116, R4 ;  /* 0x000000746804723c */ /* 0x040ff00000001804 */
[C---:B------:R-:W-:Y:S01]  /*9010*/  HMMA.16816.F32 R8, R104.reuse, R118, R8 ;  /* 0x000000766808723c */ /* 0x040fe20000001808 */
[----:B------:R-:W2:Y:S07]  /*9020*/  LDSM.16.MT88.4 R116, [R103+0x2800] ;  /* 0x002800006774783b */ /* 0x000eae0000004200 */
        /* <DEDUP_REMOVED lines=8> */
[----:B---3--:R-:W3:Y:S07]  /*90b0*/  LDSM.16.MT88.4 R120, [R152+0x4800] ;  /* 0x004800009878783b */ /* 0x008eee0000004200 */
        /* <DEDUP_REMOVED lines=8> */
[C---:B----4-:R-:W-:Y:S07]  /*9140*/  HMMA.16816.F32 R52, R104.reuse, R112, R52 ;  /* 0x000000706834723c */ /* 0x050fee0000001834 */
        /* <DEDUP_REMOVED lines=11> */
[----:B------:R1:W-:Y:S07]  /*9200*/  MUFU.EX2 R180, R112 ;  /* 0x0000007000b47308 */ /* 0x0003ee0000000800 */
[C---:B---3--:R-:W-:Y:S03]  /*9210*/  HMMA.16816.F32 R76, R104.reuse, R120, R76 ;  /* 0x00000078684c723c */ /* 0x048fe6000000184c */
[----:B------:R3:W-:Y:S01]  /*9220*/  MUFU.EX2 R159, R108 ;  /* 0x0000006c009f7308 */ /* 0x0007e20000000800 */
[----:B--2---:R-:W-:Y:S03]  /*9230*/  LDSM.16.MT88.4 R116, [R103+0x4800] ;  /* 0x004800006774783b */ /* 0x004fe60000004200 */
[--C-:B------:R-:W-:Y:S01]  /*9240*/  FFMA.FTZ R120, R155, c[0x0][0x2d0], -R141.reuse ;  /* 0x0000b4009b787a23 */ /* 0x100fe2000001088d */
[C---:B------:R-:W-:Y:S05]  /*9250*/  HMMA.16816.F32 R80, R104.reuse, R122, R80 ;  /* 0x0000007a6850723c */ /* 0x040fea0000001850 */
[----:B------:R2:W-:Y:S01]  /*9260*/  MUFU.EX2 R157, R120 ;  /* 0x00000078009d7308 */ /* 0x0005e20000000800 */
[--C-:B-1----:R-:W-:Y:S09]  /*9270*/  FFMA.FTZ R112, R158, c[0x0][0x2d0], -R140.reuse ;  /* 0x0000b4009e707a23 */ /* 0x102ff2000001088c */
[----:B------:R1:W4:Y:S01]  /*9280*/  MUFU.EX2 R179, R112 ;  /* 0x0000007000b37308 */ /* 0x0003220000000800 */
[--C-:B---3--:R-:W-:Y:S02]  /*9290*/  FFMA.FTZ R108, R151, c[0x0][0x2d0], -R141.reuse ;  /* 0x0000b400976c7a23 */ /* 0x108fe4000001088d */
[----:B------:R-:W-:Y:S07]  /*92a0*/  LDSM.16.MT88.4 R148, [R102+0x3800] ;  /* 0x003800006694783b */ /* 0x000fee0000004200 */
[----:B------:R3:W3:Y:S01]  /*92b0*/  MUFU.EX2 R158, R108 ;  /* 0x0000006c009e7308 */ /* 0x0006e20000000800 */
[----:B--2---:R-:W-:Y:S08]  /*92c0*/  LDSM.16.MT88.4 R120, [R103+0x1000] ;  /* 0x001000006778783b */ /* 0x004ff00000004200 */
[----:B-1----:R-:W1:Y:S08]  /*92d0*/  LDSM.16.MT88.4 R112, [R102+0x4800] ;  /* 0x004800006670783b */ /* 0x002e700000004200 */
[----:B---3--:R-:W2:Y:S01]  /*92e0*/  LDSM.16.MT88.4 R108, [R3+0x1000] ;  /* 0x00100000036c783b */ /* 0x008ea20000004200 */
[C---:B-1----:R-:W-:Y:S08]  /*92f0*/  HMMA.16816.F32 R84, R104.reuse, R112, R84 ;  /* 0x000000706854723c */ /* 0x042ff00000001854 */
[C---:B------:R-:W-:Y:S01]  /*9300*/  HMMA.16816.F32 R88, R104.reuse, R114, R88 ;  /* 0x000000726858723c */ /* 0x040fe20000001858 */
[----:B------:R-:W1:Y:S07]  /*9310*/  LDSM.16.MT88.4 R112, [R102+0x3000] ;  /* 0x003000006670783b */ /* 0x000e6e0000004200 */
[C---:B------:R-:W-:Y:S08]  /*9320*/  HMMA.16816.F32 R92, R104.reuse, R116, R92 ;  /* 0x00000074685c723c */ /* 0x040ff0000000185c */
[----:B------:R-:W-:Y:S01]  /*9330*/  HMMA.16816.F32 R96, R104, R118, R96 ;  /* 0x000000766860723c */ /* 0x000fe20000001860 */
[----:B------:R-:W-:Y:S06]  /*9340*/  LDSM.16.MT88.4 R116, [R3+0x5000] ;  /* 0x005000000374783b */ /* 0x000fec0000004200 */
[----:B-----5:R-:W-:Y:S02]  /*9350*/  F2FP.PACK_AB R104, R181, R182 ;  /* 0x000000b6b568723e */ /* 0x020fe400000000ff */
[----:B----4-:R-:W-:Y:S03]  /*9360*/  F2FP.PACK_AB R106, R179, R180 ;  /* 0x000000b4b36a723e */ /* 0x010fe600000000ff */
[----:B------:R-:W-:Y:S02]  /*9370*/  F2FP.PACK_AB R105, R159, R160 ;  /* 0x000000a09f69723e */ /* 0x000fe400000000ff */
[----:B------:R-:W-:Y:S07]  /*9380*/  F2FP.PACK_AB R107, R157, R158 ;  /* 0x0000009e9d6b723e */ /* 0x000fee00000000ff */
[C---:B--2---:R-:W-:Y:S08]  /*9390*/  HMMA.16816.F32 R4, R104.reuse, R108, R4 ;  /* 0x0000006c6804723c */ /* 0x044ff00000001804 */
[C---:B------:R-:W-:Y:S01]  /*93a0*/  HMMA.16816.F32 R8, R104.reuse, R110, R8 ;  /* 0x0000006e6808723c */ /* 0x040fe20000001808 */
[----:B------:R-:W2:Y:S07]  /*93b0*/  LDSM.16.MT88.4 R108, [R103+0x3000] ;  /* 0x00300000676c783b */ /* 0x000eae0000004200 */
[C---:B------:R-:W-:Y:S07]  /*93c0*/  HMMA.16816.F32 R12, R104.reuse, R124, R12 ;  /* 0x0000007c680c723c */ /* 0x040fee000000180c */
[--C-:B------:R-:W-:Y:S01]  /*93d0*/  FFMA.FTZ R124, R165, c[0x0][0x2d0], -R141.reuse ;  /* 0x0000b400a57c7a23 */ /* 0x100fe2000001088d */
[C---:B------:R-:W-:Y:S03]  /*93e0*/  HMMA.16816.F32 R16, R104.reuse, R126, R16 ;  /* 0x0000007e6810723c */ /* 0x040fe60000001810 */
[----:B------:R3:W-:Y:S05]  /*93f0*/  MUFU.EX2 R156, R124 ;  /* 0x0000007c009c7308 */ /* 0x0007ea0000000800 */
[C---:B------:R-:W-:Y:S08]  /*9400*/  HMMA.16816.F32 R20, R104.reuse, R128, R20 ;  /* 0x000000806814723c */ /* 0x040ff00000001814 */
[C---:B------:R-:W-:Y:S08]  /*9410*/  HMMA.16816.F32 R24, R104.reuse, R130, R24 ;  /* 0x000000826818723c */ /* 0x040ff00000001818 */
[C---:B------:R-:W-:Y:S01]  /*9420*/  HMMA.16816.F32 R28, R104.reuse, R120, R28 ;  /* 0x00000078681c723c */ /* 0x040fe2000000181c */
[----:B---3--:R-:W-:Y:S06]  /*9430*/  LDSM.16.MT88.4 R124, [R102+0x1800] ;  /* 0x00180000667c783b */ /* 0x008fec0000004200 */
[--C-:B------:R-:W-:Y:S01]  /*9440*/  FFMA.FTZ R120, R169, c[0x0][0x2d0], -R140.reuse ;  /* 0x0000b400a9787a23 */ /* 0x100fe2000001088c */
[C---:B------:R-:W-:Y:S03]  /*9450*/  HMMA.16816.F32 R32, R104.reuse, R122, R32 ;  /* 0x0000007a6820723c */ /* 0x040fe60000001820 */
[----:B------:R3:W-:Y:S05]  /*9460*/  MUFU.EX2 R178, R120 ;  /* 0x0000007800b27308 */ /* 0x0007ea0000000800 */
[C---:B------:R-:W-:Y:S08]  /*9470*/  HMMA.16816.F32 R36, R104.reuse, R132, R36 ;  /* 0x000000846824723c */ /* 0x040ff00000001824 */
[C---:B------:R-:W-:Y:S01]  /*9480*/  HMMA.16816.F32 R40, R104.reuse, R134, R40 ;  /* 0x000000866828723c */ /* 0x040fe20000001828 */
[----:B------:R-:W-:Y:S07]  /*9490*/  LDSM.16.MT88.4 R132, [R103+0x1800] ;  /* 0x001800006784783b */ /* 0x000fee0000004200 */
[C---:B------:R-:W-:Y:S01]  /*94a0*/  HMMA.16816.F32 R44, R104.reuse, R136, R44 ;  /* 0x00000088682c723c */ /* 0x040fe2000000182c */
[----:B---3--:R-:W3:Y:S07]  /*94b0*/  LDSM.16.MT88.4 R120, [R152+0x5000] ;  /* 0x005000009878783b */ /* 0x008eee0000004200 */
[C---:B------:R-:W-:Y:S08]  /*94c0*/  HMMA.16816.F32 R48, R104.reuse, R138, R48 ;  /* 0x0000008a6830723c */ /* 0x040ff00000001830 */
[C---:B-1----:R-:W-:Y:S07]  /*94d0*/  HMMA.16816.F32 R52, R104.reuse, R112, R52 ;  /* 0x000000706834723c */ /* 0x042fee0000001834 */
[--C-:B------:R-:W-:Y:S01]  /*94e0*/  FFMA.FTZ R112, R170, c[0x0][0x2d0], -R140.reuse ;  /* 0x0000b400aa707a23 */ /* 0x100fe2000001088c */
[C---:B------:R-:W-:Y:S03]  /*94f0*/  HMMA.16816.F32 R56, R104.reuse, R114, R56 ;  /* 0x000000726838723c */ /* 0x040fe60000001838 */
[----:B------:R1:W4:Y:S05]  /*9500*/  MUFU.EX2 R177, R112 ;  /* 0x0000007000b17308 */ /* 0x00032a0000000800 */
[C---:B--2---:R-:W-:Y:S08]  /*9510*/  HMMA.16816.F32 R60, R104.reuse, R108, R60 ;  /* 0x0000006c683c723c */ /* 0x044ff0000000183c */
[C---:B------:R-:W-:Y:S01]  /*9520*/  HMMA.16816.F32 R64, R104.reuse, R110, R64 ;  /* 0x0000006e6840723c */ /* 0x040fe20000001840 */
[----:B------:R-:W-:Y:S07]  /*9530*/  LDSM.16.MT88.4 R108, [R103+0x5000] ;  /* 0x00500000676c783b */ /* 0x000fee0000004200 */
[C---:B------:R-:W-:Y:S04]  /*9540*/  HMMA.16816.F32 R68, R104.reuse, R116, R68 ;  /* 0x000000746844723c */ /* 0x040fe80000001844 */
[--C-:B-1----:R-:W-:Y:S01]  /*9550*/  FFMA.FTZ R112, R171, c[0x0][0x2d0], -R140.reuse ;  /* 0x0000b400ab707a23 */ /* 0x102fe2000001088c */
[----:B----4-:R-:W-:Y:S01]  /*9560*/  F2FP.PACK_AB R136, R177, R178 ;  /* 0x000000b2b188723e */ /* 0x010fe200000000ff */
[----:B------:R-:W-:Y:S02]  /*9570*/  FFMA.FTZ R140, R172, c[0x0][0x2d0], -R140 ;  /* 0x0000b400ac8c7a23 */ /* 0x000fe4000001088c */
[C---:B------:R-:W-:Y:S01]  /*9580*/  HMMA.16816.F32 R72, R104.reuse, R118, R72 ;  /* 0x000000766848723c */ /* 0x040fe20000001848 */
[----:B------:R1:W-:Y:S03]  /*9590*/  MUFU.EX2 R170, R112 ;  /* 0x0000007000aa7308 */ /* 0x0003e60000000800 */
[--C-:B------:R-:W-:Y:S04]  /*95a0*/  FFMA.FTZ R116, R166, c[0x0][0x2d0], -R141.reuse ;  /* 0x0000b400a6747a23 */ /* 0x100fe8000001088d */
[C---:B---3--:R-:W-:Y:S03]  /*95b0*/  HMMA.16816.F32 R76, R104.reuse, R120, R76 ;  /* 0x00000078684c723c */ /* 0x048fe6000000184c */
[----:B------:R2:W3:Y:S05]  /*95c0*/  MUFU.EX2 R155, R116 ;  /* 0x00000074009b7308 */ /* 0x0004ea0000000800 */
[C---:B------:R-:W-:Y:S01]  /*95d0*/  HMMA.16816.F32 R80, R104.reuse, R122, R80 ;  /* 0x0000007a6850723c */ /* 0x040fe20000001850 */
[----:B------:R-:W-:Y:S04]  /*95e0*/  LDSM.16.MT88.4 R120, [R152+0x1800] ;  /* 0x001800009878783b */ /* 0x000fe80000004200 */
[----:B------:R-:W4:Y:S04]  /*95f0*/  MUFU.EX2 R169, R140 ;  /* 0x0000008c00a97308 */ /* 0x000f280000000800 */
[----:B-1----:R-:W1:Y:S03]  /*9600*/  LDSM.16.MT88.4 R112, [R102+0x5000] ;  /* 0x005000006670783b */ /* 0x002e660000004200 */
[--C-:B--2---:R-:W-:Y:S01]  /*9610*/  FFMA.FTZ R116, R167, c[0x0][0x2d0], -R141.reuse ;  /* 0x0000b400a7747a23 */ /* 0x104fe2000001088d */
[----:B---3--:R-:W-:Y:S01]  /*9620*/  F2FP.PACK_AB R137, R155, R156 ;  /* 0x0000009c9b89723e */ /* 0x008fe200000000ff */
[----:B------:R-:W-:Y:S02]  /*9630*/  FFMA.FTZ R141, R168, c[0x0][0x2d0], -R141 ;  /* 0x0000b400a88d7a23 */ /* 0x000fe4000001088d */
[----:B------:R2:W-:Y:S01]  /*9640*/  MUFU.EX2 R154, R116 ;  /* 0x00000074009a7308 */ /* 0x0005e20000000800 */
[----:B----4-:R-:W-:Y:S09]  /*9650*/  F2FP.PACK_AB R138, R169, R170 ;  /* 0x000000aaa98a723e */ /* 0x010ff200000000ff */
[----:B------:R3:W4:Y:S01]  /*9660*/  MUFU.EX2 R153, R141 ;  /* 0x0000008d00997308 */ /* 0x0007220000000800 */
[----:B--2---:R-:W2:Y:S01]  /*9670*/  LDSM.16.MT88.4 R116, [R3+0x1800] ;  /* 0x001800000374783b */ /* 0x004ea20000004200 */
[C---:B-1----:R-:W-:Y:S08]  /*9680*/  HMMA.16816.F32 R84, R104.reuse, R112, R84 ;  /* 0x000000706854723c */ /* 0x042ff00000001854 */
[C---:B------:R-:W-:Y:S01]  /*9690*/  HMMA.16816.F32 R88, R104.reuse, R114, R88 ;  /* 0x000000726858723c */ /* 0x040fe20000001858 */
[----:B---3--:R-:W1:Y:S03]  /*96a0*/  LDSM.16.MT88.4 R140, [R3+0x3800] ;  /* 0x00380000038c783b */ /* 0x008e660000004200 */
[----:B----4-:R-:W-:Y:S04]  /*96b0*/  F2FP.PACK_AB R139, R153, R154 ;  /* 0x0000009a998b723e */ /* 0x010fe800000000ff */
[C---:B------:R-:W-:Y:S08]  /*96c0*/  HMMA.16816.F32 R92, R104.reuse, R108, R92 ;  /* 0x0000006c685c723c */ /* 0x040ff0000000185c */
[----:B------:R-:W-:Y:S08]  /*96d0*/  HMMA.16816.F32 R96, R104, R110, R96 ;  /* 0x0000006e6860723c */ /* 0x000ff00000001860 */
[C---:B--2---:R-:W-:Y:S01]  /*96e0*/  HMMA.16816.F32 R104, R136.reuse, R116, R4 ;  /* 0x000000748868723c */ /* 0x044fe20000001804 */
[----:B------:R-:W2:Y:S07]  /*96f0*/  LDSM.16.MT88.4 R4, [R103+0x3800] ;  /* 0x003800006704783b */ /* 0x000eae0000004200 */
[C---:B------:R-:W-:Y:S01]  /*9700*/  HMMA.16816.F32 R108, R136.reuse, R118, R8 ;  /* 0x00000076886c723c */ /* 0x040fe20000001808 */
[----:B------:R3:W4:Y:S07]  /*9710*/  LDSM.16.MT88.4 R8, [R3+0x5800] ;  /* 0x005800000308783b */ /* 0x00072e0000004200 */
[C---:B------:R-:W-:Y:S01]  /*9720*/  HMMA.16816.F32 R112, R136.reuse, R120, R12 ;  /* 0x000000788870723c */ /* 0x040fe2000000180c */
[----:B------:R-:W5:Y:S07]  /*9730*/  LDSM.16.MT88.4 R12, [R152+0x5800] ;  /* 0x00580000980c783b */ /* 0x000f6e0000004200 */
[C---:B------:R-:W-:Y:S07]  /*9740*/  HMMA.16816.F32 R116, R136.reuse, R122, R16 ;  /* 0x0000007a8874723c */ /* 0x040fee0000001810 */
[----:B------:R-:W-:Y:S01]  /*9750*/  FADD.FTZ R16, R203, R2 ;  /* 0x00000002cb107221 */ /* 0x000fe20000010000 */
[C---:B------:R-:W-:Y:S04]  /*9760*/  HMMA.16816.F32 R120, R136.reuse, R124, R20 ;  /* 0x0000007c8878723c */ /* 0x040fe80000001814 */
[----:B---3--:R-:W-:Y:S01]  /*9770*/  IADD3 R3, R196, -0x2, RZ ;  /* 0xfffffffec4037810 */ /* 0x008fe20007ffe0ff */
[----:B------:R-:W-:Y:S03]  /*9780*/  FFMA.FTZ R2, R0, R213, R173 ;  /* 0x000000d500027223 */ /* 0x000fe600000100ad */
[C---:B------:R-:W-:Y:S03]  /*9790*/  HMMA.16816.F32 R124, R136.reuse, R126, R24 ;  /* 0x0000007e887c723c */ /* 0x040fe60000001818 */
[----:B------:R-:W-:Y:S01]  /*97a0*/  ISETP.GE.AND P6, PT, R3, R200, PT ;  /* 0x000000c80300720c */ /* 0x000fe20003fc6270 */
[----:B------:R-:W-:Y:S04]  /*97b0*/  FADD.FTZ R2, R174, R2 ;  /* 0x00000002ae027221 */ /* 0x000fe80000010000 */
[C---:B------:R-:W-:Y:S08]  /*97c0*/  HMMA.16816.F32 R128, R136.reuse, R132, R28 ;  /* 0x000000848880723c */ /* 0x040ff0000000181c */
[C---:B------:R-:W-:Y:S01]  /*97d0*/  HMMA.16816.F32 R132, R136.reuse, R134, R32 ;  /* 0x000000868884723c */ /* 0x040fe20000001820 */
[----:B------:R-:W-:Y:S03]  /*97e0*/  @P6 MOV R18, c[0x0][0x1e4] ;  /* 0x0000790000126a02 */ /* 0x000fe60000000f00 */
[----:B------:R-:W-:Y:S04]  /*97f0*/  @P6 SHF.R.S32.HI R0, RZ, 0x1f, R3 ;  /* 0x0000001fff006819 */ /* 0x000fe80000011403 */
[C---:B-1----:R-:W-:Y:S08]  /*9800*/  HMMA.16816.F32 R36, R136.reuse, R140, R36 ;  /* 0x0000008c8824723c */ /* 0x042ff00000001824 */
        /* <DEDUP_REMOVED lines=9> */
[----:B------:R-:W-:Y:S01]  /*98a0*/  FADD.FTZ R8, R204, R16 ;  /* 0x00000010cc087221 */ /* 0x000fe20000010000 */
[C---:B------:R-:W-:Y:S04]  /*98b0*/  HMMA.16816.F32 R72, R136.reuse, R10, R72 ;  /* 0x0000000a8848723c */ /* 0x040fe80000001848 */
[----:B------:R-:W-:Y:S02]  /*98c0*/  @P6 IMAD R9, R0, c[0x0][0x1e0], RZ ;  /* 0x0000780000096a24 */ /* 0x000fe400078e02ff */
[----:B------:R-:W-:Y:S02]  /*98d0*/  FADD.FTZ R0, R202, R8 ;  /* 0x00000008ca007221 */ /* 0x000fe40000010000 */
[----:B------:R-:W-:Y:S01]  /*98e0*/  FADD.FTZ R8, R175, R2 ;  /* 0x00000002af087221 */ /* 0x000fe20000010000 */
[C---:B-----5:R-:W-:Y:S03]  /*98f0*/  HMMA.16816.F32 R76, R136.reuse, R12, R76 ;  /* 0x0000000c884c723c */ /* 0x060fe6000000184c */
[C---:B------:R-:W-:Y:S02]  /*9900*/  @P6 IMAD R9, R3.reuse, c[0x0][0x1e4], R9 ;  /* 0x0000790003096a24 */ /* 0x040fe400078e0209 */
[----:B------:R-:W-:Y:S02]  /*9910*/  @P6 IMAD.WIDE.U32 R2, R3, c[0x0][0x1e0], RZ ;  /* 0x0000780003026a25 */ /* 0x000fe400078e00ff */
[----:B------:R-:W-:Y:S01]  /*9920*/  @P6 MOV R13, c[0x0][0x1e0] ;  /* 0x00007800000d6a02 */ /* 0x000fe20000000f00 */
[C---:B------:R-:W-:Y:S04]  /*9930*/  HMMA.16816.F32 R80, R136.reuse, R14, R80 ;  /* 0x0000000e8850723c */ /* 0x040fe80000001850 */
[----:B------:R-:W-:Y:S01]  /*9940*/  FADD.FTZ R16, R184, R0 ;  /* 0x00000000b8107221 */ /* 0x000fe20000010000 */
[----:B------:R-:W-:Y:S01]  /*9950*/  @P6 IADD3 R3, R3, R9, RZ ;  /* 0x0000000903036210 */ /* 0x000fe20007ffe0ff */
[----:B------:R-:W-:Y:S02]  /*9960*/  FADD.FTZ R0, R176, R8 ;  /* 0x00000008b0007221 */ /* 0x000fe40000010000 */
[----:B------:R-:W2:Y:S01]  /*9970*/  LDSM.16.MT88.4 R8, [R103+0x5800] ;  /* 0x005800006708783b */ /* 0x000ea20000004200 */
[----:B------:R-:W-:Y:S01]  /*9980*/  FADD.FTZ R16, R197, R16 ;  /* 0x00000010c5107221 */ /* 0x000fe20000010000 */
[C---:B-1----:R-:W-:Y:S03]  /*9990*/  HMMA.16816.F32 R84, R136.reuse, R4, R84 ;  /* 0x000000048854723c */ /* 0x042fe60000001854 */
[----:B------:R-:W-:Y:S01]  /*99a0*/  FADD.FTZ R12, R164, R0 ;  /* 0x00000000a40c7221 */ /* 0x000fe20000010000 */
[C---:B------:R-:W-:Y:S01]  /*99b0*/  @P6 SHF.L.U32 R0, R2.reuse, 0x6, RZ ;  /* 0x0000000602006819 */ /* 0x040fe200000006ff */
[----:B------:R-:W-:Y:S01]  /*99c0*/  FADD.FTZ R16, R199, R16 ;  /* 0x00000010c7107221 */ /* 0x000fe20000010000 */
[----:B------:R-:W-:Y:S01]  /*99d0*/  @P6 SHF.L.U64.HI R2, R2, 0x6, R3 ;  /* 0x0000000602026819 */ /* 0x000fe20000010203 */
[----:B------:R-:W-:Y:S01]  /*99e0*/  FADD.FTZ R17, R162, R12 ;  /* 0x0000000ca2117221 */ /* 0x000fe20000010000 */
[----:B------:R-:W-:Y:S01]  /*99f0*/  @P6 IADD3 R3, P5, R0, R218, RZ ;  /* 0x000000da00036210 */ /* 0x000fe20007fbe0ff */
[C---:B------:R-:W-:Y:S03]  /*9a00*/  HMMA.16816.F32 R88, R136.reuse, R6, R88 ;  /* 0x000000068858723c */ /* 0x040fe60000001858 */
[----:B------:R-:W-:Y:S01]  /*9a10*/  @P6 LEA R12, P4, R3, c[0x0][0x1c8], 0x1 ;  /* 0x00007200030c6a11 */ /* 0x000fe200078808ff */
[----:B------:R-:W-:Y:S01]  /*9a20*/  FADD.FTZ R15, R163, R17 ;  /* 0x00000011a30f7221 */ /* 0x000fe20000010000 */
[----:B------:R-:W-:Y:S01]  /*9a30*/  @P6 LEA R14, P0, R13, R0, 0x5 ;  /* 0x000000000d0e6211 */ /* 0x000fe200078028ff */
[----:B------:R-:W-:Y:S01]  /*9a40*/  FADD.FTZ R16, R183, R16 ;  /* 0x00000010b7107221 */ /* 0x000fe20000010000 */
[-C--:B------:R-:W-:Y:S01]  /*9a50*/  @P6 IADD3.X R0, R2, R217.reuse, RZ, P5, !PT ;  /* 0x000000d902006210 */ /* 0x080fe20002ffe4ff */
[----:B------:R-:W-:Y:S01]  /*9a60*/  FADD.FTZ R15, R161, R15 ;  /* 0x0000000fa10f7221 */ /* 0x000fe20000010000 */
[----:B------:R-:W-:Y:S02]  /*9a70*/  @P6 LEA.HI.X R2, R13, R2, R18, 0x5, P0 ;  /* 0x000000020d026211 */ /* 0x000fe400000f2c12 */
[----:B------:R-:W-:Y:S01]  /*9a80*/  @P6 ISETP.GE.AND P0, PT, R209, c[0x0][0x1d4], PT ;  /* 0x00007500d1006a0c */ /* 0x000fe20003f06270 */
[----:B------:R-:W-:Y:S01]  /*9a90*/  FADD.FTZ R5, R182, R16 ;  /* 0x00000010b6057221 */ /* 0x000fe20000010000 */
[----:B------:R-:W-:Y:S01]  /*9aa0*/  @P6 LEA.HI.X R13, R3, c[0x0][0x1cc], R0, 0x1, P4 ;  /* 0x00007300030d6a11 */ /* 0x000fe200020f0c00 */
[----:B------:R-:W-:Y:S01]  /*9ab0*/  FADD.FTZ R4, R160, R15 ;  /* 0x0000000fa0047221 */ /* 0x000fe20000010000 */
[----:B------:R-:W-:Y:S02]  /*9ac0*/  @P6 ISETP.GE.AND P4, PT, R210, c[0x0][0x1d4], PT ;  /* 0x00007500d2006a0c */ /* 0x000fe40003f86270 */
[----:B------:R-:W-:Y:S01]  /*9ad0*/  @P6 IADD3 R0, P5, R14, R218, RZ ;  /* 0x000000da0e006210 */ /* 0x000fe20007fbe0ff */
[----:B------:R-:W-:Y:S02]  /*9ae0*/  FADD.FTZ R14, R181, R5 ;  /* 0x00000005b50e7221 */ /* 0x000fe40000010000 */
[----:B------:R-:W-:Y:S01]  /*9af0*/  FADD.FTZ R5, R159, R4 ;  /* 0x000000049f057221 */ /* 0x000fe20000010000 */
[----:B------:R-:W-:Y:S01]  /*9b00*/  @P6 IADD3.X R3, R2, R217, RZ, P5, !PT ;  /* 0x000000d902036210 */ /* 0x000fe20002ffe4ff */
[----:B------:R-:W-:Y:S01]  /*9b10*/  FADD.FTZ R4, R180, R14 ;  /* 0x0000000eb4047221 */ /* 0x000fe20000010000 */
[----:B------:R-:W-:Y:S01]  /*9b20*/  @P6 LEA R2, P5, R0, c[0x0][0x1c8], 0x1 ;  /* 0x0000720000026a11 */ /* 0x000fe200078a08ff */
[----:B------:R-:W-:Y:S02]  /*9b30*/  FADD.FTZ R6, R158, R5 ;  /* 0x000000059e067221 */ /* 0x000fe40000010000 */
[----:B------:R-:W-:Y:S01]  /*9b40*/  FADD.FTZ R5, R179, R4 ;  /* 0x00000004b3057221 */ /* 0x000fe20000010000 */
[----:B------:R-:W-:Y:S01]  /*9b50*/  @P6 LEA.HI.X R3, R0, c[0x0][0x1cc], R3, 0x1, P5 ;  /* 0x0000730000036a11 */ /* 0x000fe200028f0c03 */
[----:B------:R-:W-:Y:S01]  /*9b60*/  @P6 IMAD R0, R198, 0x6000, R224 ;  /* 0x00006000c6006824 */ /* 0x000fe200078e02e0 */
[C---:B--2---:R-:W-:Y:S03]  /*9b70*/  HMMA.16816.F32 R92, R136.reuse, R8, R92 ;  /* 0x00000008885c723c */ /* 0x044fe6000000185c */
[----:B------:R-:W-:Y:S01]  /*9b80*/  FADD.FTZ R4, R157, R6 ;  /* 0x000000069d047221 */ /* 0x000fe20000010000 */
[----:B------:R-:W-:Y:S01]  /*9b90*/  @!PT LDS RZ, [RZ] ;  /* 0x00000000fffff984 */ /* 0x000fe20000000800 */
[----:B------:R-:W-:Y:S01]  /*9ba0*/  @!PT LDS RZ, [RZ] ;  /* 0x00000000fffff984 */ /* 0x000fe20000000800 */
[----:B------:R-:W-:Y:S01]  /*9bb0*/  @!PT LDS RZ, [RZ] ;  /* 0x00000000fffff984 */ /* 0x000fe20000000800 */
[----:B------:R1:W-:Y:S04]  /*9bc0*/  @P6 LDGSTS.E.BYPASS.LTC128B.128 [R0], [R12.64], !P4 ;  /* 0x000000000c006fae */ /* 0x0003e8000e101d48 */
[----:B------:R-:W-:Y:S04]  /*9bd0*/  HMMA.16816.F32 R96, R136, R10, R96 ;  /* 0x0000000a8860723c */ /* 0x000fe80000001860 */
[----:B------:R1:W-:Y:S08]  /*9be0*/  @P6 LDGSTS.E.BYPASS.LTC128B.128 [R0+0x2000], [R12.64+0x80], !P0 ;  /* 0x020000800c006fae */ /* 0x0003f0000c101d48 */
[----:B------:R1:W-:Y:S08]  /*9bf0*/  @P6 LDGSTS.E.BYPASS.LTC128B.128 [R0+0x4000], [R12.64+0x100], !P3 ;  /* 0x040001000c006fae */ /* 0x0003f0000d901d48 */
[----:B------:R2:W-:Y:S01]  /*9c00*/  @P6 LDGSTS.E.BYPASS.LTC128B.128 [R0+0x1000], [R2.64], !P4 ;  /* 0x0100000002006fae */ /* 0x0005e2000e101d48 */
[----:B------:R-:W-:Y:S07]  /*9c10*/  ISETP.GE.AND P4, PT, R185, 0x1, PT ;  /* 0x00000001b900780c */ /* 0x000fee0003f86270 */
[----:B------:R2:W-:Y:S01]  /*9c20*/  @P6 LDGSTS.E.BYPASS.LTC128B.128 [R0+0x3000], [R2.64+0x80], !P0 ;  /* 0x0300008002006fae */ /* 0x0005e2000c101d48 */
[C---:B------:R-:W-:Y:S02]  /*9c30*/  ISETP.GT.AND P0, PT, R196.reuse, R205, PT ;  /* 0x000000cdc400720c */ /* 0x040fe40003f04270 */
[----:B------:R-:W-:Y:S05]  /*9c40*/  IADD3 R196, R196, -0x1, RZ ;  /* 0xffffffffc4c47810 */ /* 0x000fea0007ffe0ff */
[----:B------:R2:W-:Y:S08]  /*9c50*/  @P6 LDGSTS.E.BYPASS.LTC128B.128 [R0+0x5000], [R2.64+0x100], !P3 ;  /* 0x0500010002006fae */ /* 0x0005f0000d901d48 */
[----:B------:R-:W0:Y:S01]  /*9c60*/  LDGDEPBAR ;  /* 0x00000000000079af */ /* 0x000e220000000000 */
[----:B--2---:R-:W-:Y:S02]  /*9c70*/  FADD.FTZ R2, R178, R5 ;  /* 0x00000005b2027221 */ /* 0x004fe40000010000 */
[----:B-1----:R-:W-:Y:S02]  /*9c80*/  FADD.FTZ R0, R156, R4 ;  /* 0x000000049c007221 */ /* 0x002fe40000010000 */
[----:B------:R-:W-:Y:S02]  /*9c90*/  FADD.FTZ R2, R177, R2 ;  /* 0x00000002b1027221 */ /* 0x000fe40000010000 */
[----:B------:R-:W-:Y:S02]  /*9ca0*/  FADD.FTZ R0, R155, R0 ;  /* 0x000000009b007221 */ /* 0x000fe40000010000 */
[----:B------:R-:W-:Y:S02]  /*9cb0*/  FADD.FTZ R3, R170, R2 ;  /* 0x00000002aa037221 */ /* 0x000fe40000010000 */
[----:B------:R-:W-:Y:S01]  /*9cc0*/  FADD.FTZ R2, R154, R0 ;  /* 0x000000009a027221 */ /* 0x000fe20000010000 */
[----:B------:R-:W-:Y:S01]  /*9cd0*/  IADD3 R0, R185, 0x1, RZ ;  /* 0x00000001b9007810 */ /* 0x000fe20007ffe0ff */
[----:B------:R-:W-:Y:S01]  /*9ce0*/  FADD.FTZ R212, R169, R3 ;  /* 0x00000003a9d47221 */ /* 0x000fe20000010000 */
[----:B------:R-:W-:Y:S01]  /*9cf0*/  MOV R3, R100 ;  /* 0x0000006400037202 */ /* 0x000fe20000000f00 */
[----:B------:R-:W-:Y:S01]  /*9d00*/  FADD.FTZ R213, R153, R2 ;  /* 0x0000000299d57221 */ /* 0x000fe20000010000 */
[----:B------:R-:W-:Y:S02]  /*9d10*/  SEL R185, R0, RZ, !P4 ;  /* 0x000000ff00b97207 */ /* 0x000fe40006000000 */
[----:B------:R-:W-:Y:S01]  /*9d20*/  MOV R2, R101 ;  /* 0x0000006500027202 */ /* 0x000fe20000000f00 */
[----:B------:R-:W-:-:S05]  /*9d30*/  @P0 BRA `(.L_x_1682) ;  /* 0xffffc8d000000947 */ /* 0x000fca000383ffff */
.L_x_1673:
[----:B------:R-:W2:Y:S01]  /*9d40*/  LDL.LU R4, [R1+0x4] ;  /* 0x0000040001047983 */ /* 0x000ea20000300800 */
[----:B------:R-:W-:-:S05]  /*9d50*/  IADD3 R0, R226, 0x7f, RZ ;  /* 0x0000007fe2007810 */ /* 0x000fca0007ffe0ff */
[----:B------:R-:W-:-:S05]  /*9d60*/  @P2 IMAD.HI.U32 R2, R0, c[0x0][0x2c8], RZ ;  /* 0x0000b20000022a27 */ /* 0x000fca00078e00ff */
[----:B------:R-:W-:-:S05]  /*9d70*/  @P2 SHF.R.U32.HI R0, RZ, c[0x0][0x2cc], R2 ;  /* 0x0000b300ff002a19 */ /* 0x000fca0000011602 */
[----:B--2---:R-:W-:-:S05]  /*9d80*/  IMAD.IADD R0, R4, 0x1, R0 ;  /* 0x0000000104007824 */ /* 0x004fca00078e0200 */
        /* <DEDUP_REMOVED lines=12> */
.L_x_1685:
[----:B------:R-:W-:-:S04]  /*9e50*/  MOV R3, c[0x0][0x32c] ;  /* 0x0000cb0000037a02 */ /* 0x000fc80000000f00 */
[----:B------:R-:W-:-:S13]  /*9e60*/  ISETP.NE.AND P0, PT, R3, 0x1, PT ;  /* 0x000000010300780c */ /* 0x000fda0003f05270 */
[----:B------:R-:W-:-:S05]  /*9e70*/  @P0 IMAD.HI.U32 R3, R0, c[0x0][0x330], RZ ;  /* 0x0000cc0000030a27 */ /* 0x000fca00078e00ff */
[----:B------:R-:W-:Y:S02]  /*9e80*/  @P0 SHF.R.U32.HI R0, RZ, c[0x0][0x334], R3 ;  /* 0x0000cd00ff000a19 */ /* 0x000fe40000011603 */
.L_x_1686:
[----:B------:R-:W-:Y:S05]  /*9e90*/  BSYNC B0 ;  /* 0x0000000000007941 */ /* 0x000fea0003800000 */
.L_x_1684:
[----:B------:R-:W-:-:S05]  /*9ea0*/  IMAD R0, R0, c[0x0][0x32c], RZ ;  /* 0x0000cb0000007a24 */ /* 0x000fca00078e02ff */
[----:B------:R-:W-:-:S04]  /*9eb0*/  IMNMX R2, R2, R0, !PT ;  /* 0x0000000002027217 */ /* 0x000fc80007800200 */
.L_x_1683:
        /* <DEDUP_REMOVED lines=9> */
[----:B------:R-:W-:Y:S02]  /*9f50*/  MOV R197, R196 ;  /* 0x000000c400c57202 */ /* 0x000fe40000000f00 */
.L_x_1688:
[----:B------:R-:W-:Y:S04]  /*9f60*/  DEPBAR.LE SB0, 0x2 ;  /* 0x000080800000791a */ /* 0x000fe80000000000 */
[----:B------:R-:W-:Y:S01]  /*9f70*/  WARPSYNC 0xffffffff ;  /* 0xffffffff00007948 */ /* 0x000fe20003800000 */
[----:B------:R-:W-:Y:S01]  /*9f80*/  BAR.SYNC.DEFER_BLOCKING 0x0 ;  /* 0x0000000000007b1d */ /* 0x000fe20000010000 */
[----:B------:R-:W-:Y:S01]  /*9f90*/  IMAD R184, R185, 0x6000, RZ ;  /* 0x00006000b9b87824 */ /* 0x000fe200078e02ff */
[----:B------:R-:W-:Y:S02]  /*9fa0*/  ISETP.GE.AND P6, PT, R200, R197, PT ;  /* 0x000000c5c800720c */ /* 0x000fe40003fc6270 */
[----:B------:R-:W-:Y:S02]  /*9fb0*/  IADD3 R196, R197, -0x1, RZ ;  /* 0xffffffffc5c47810 */ /* 0x000fe40007ffe0ff */
[----:B------:R-:W-:Y:S04]  /*9fc0*/  IADD3 R2, R193, R184, RZ ;  /* 0x000000b8c1027210 */ /* 0x000fe80007ffe0ff */
[CC--:B------:R-:W-:Y:S02]  /*9fd0*/  IADD3 R180, R191.reuse, R2.reuse, RZ ;  /* 0x00000002bfb47210 */ /* 0x0c0fe40007ffe0ff */
[C---:B------:R-:W-:Y:S02]  /*9fe0*/  IADD3 R181, R186.reuse, R2, RZ ;  /* 0x00000002bab57210 */ /* 0x040fe40007ffe0ff */
[----:B------:R-:W-:Y:S01]  /*9ff0*/  IADD3 R183, R186, R180, RZ ;  /* 0x000000b4bab77210 */ /* 0x000fe20007ffe0ff */
[----:B------:R-:W-:Y:S01]  /*a000*/  @!P6 IMAD.WIDE.U32 R20, R196, c[0x0][0x208], RZ ;  /* 0x00008200c414ea25 */ /* 0x000fe200078e00ff */
[----:B------:R-:W-:Y:S02]  /*a010*/  @!P6 MOV R31, c[0x0][0x208] ;  /* 0x00008200001fea02 */ /* 0x000fe40000000f00 */
[----:B------:R-:W-:Y:S02]  /*a020*/  @!P6 MOV R148, c[0x0][0x20c] ;  /* 0x000083000094ea02 */ /* 0x000fe40000000f00 */
[----:B------:R-:W-:Y:S01]  /*a030*/  IADD3 R182, R191, R2, R186 ;  /* 0x00000002bfb67210 */ /* 0x000fe20007ffe0ba */
[----:B------:R-:W-:Y:S08]  /*a040*/  LDSM.16.M88.4 R32, [R187] ;  /* 0x00000000bb20783b */ /* 0x000ff00000000200 */
[----:B------:R-:W1:Y:S08]  /*a050*/  LDSM.16.M88.4 R8, [R2] ;  /* 0x000000000208783b */ /* 0x000e700000000200 */
[----:B------:R-:W2:Y:S08]  /*a060*/  LDSM.16.M88.4 R16, [R2+0x800] ;  /* 0x000800000210783b */ /* 0x000eb00000000200 */
[----:B------:R-:W3:Y:S08]  /*a070*/  LDSM.16.M88.4 R24, [R2+0x1000] ;  /* 0x001000000218783b */ /* 0x000ef00000000200 */
[----:B------:R-:W4:Y:S08]  /*a080*/  LDSM.16.M88.4 R100, [R2+0x1800] ;  /* 0x001800000264783b */ /* 0x000f300000000200 */
[----:B------:R-:W-:Y:S01]  /*a090*/  LDSM.16.M88.4 R136, [R188] ;  /* 0x00000000bc88783b */ /* 0x000fe20000000200 */
[C---:B-1----:R-:W-:Y:S07]  /*a0a0*/  HMMA.16816.F32 R4, R32.reuse, R8, RZ ;  /* 0x000000082004723c */ /* 0x042fee00000018ff */
[----:B------:R-:W1:Y:S01]  /*a0b0*/  LDSM.16.M88.4 R140, [R180] ;  /* 0x00000000b48c783b */ /* 0x000e620000000200 */
[----:B------:R-:W-:Y:S07]  /*a0c0*/  @!P6 SHF.R.S32.HI R8, RZ, 0x1f, R196 ;  /* 0x0000001fff08e819 */ /* 0x000fee00000114c4 */
[----:B------:R-:W5:Y:S01]  /*a0d0*/  LDSM.16.M88.4 R144, [R180+0x800] ;  /* 0x00080000b490783b */ /* 0x000f620000000200 */
[----:B------:R-:W-:Y:S02]  /*a0e0*/  @!P6 IMAD R22, R8, c[0x0][0x208], RZ ;  /* 0x000082000816ea24 */ /* 0x000fe400078e02ff */
[C---:B------:R-:W-:Y:S02]  /*a0f0*/  HMMA.16816.F32 R8, R32.reuse, R10, RZ ;  /* 0x0000000a2008723c */ /* 0x040fe400000018ff */
[----:B------:R-:W-:Y:S06]  /*a100*/  @!P6 IMAD R22, R196, c[0x0][0x20c], R22 ;  /* 0x00008300c416ea24 */ /* 0x000fec00078e0216 */
[C---:B--2---:R-:W-:Y:S07]  /*a110*/  HMMA.16816.F32 R12, R32.reuse, R16, RZ ;  /* 0x00000010200c723c */ /* 0x044fee00000018ff */
[----:B------:R-:W-:Y:S02]  /*a120*/  @!P6 IADD3 R16, R21, R22, RZ ;  /* 0x000000161510e210 */ /* 0x000fe40007ffe0ff */
[C---:B------:R-:W-:Y:S03]  /*a130*/  @!P6 SHF.L.U32 R21, R20.reuse, 0x6, RZ ;  /* 0x000000061415e819 */ /* 0x040fe600000006ff */
[----:B------:R-:W-:Y:S02]  /*a140*/  @!P6 SHF.L.U64.HI R29, R20, 0x6, R16 ;  /* 0x00000006141de819 */ /* 0x000fe40000010210 */
[C---:B------:R-:W-:Y:S01]  /*a150*/  HMMA.16816.F32 R16, R32.reuse, R18, RZ ;  /* 0x000000122010723c */ /* 0x040fe200000018ff */
[----:B------:R-:W-:Y:S02]  /*a160*/  @!P6 IADD3 R28, P5, R21, R220, RZ ;  /* 0x000000dc151ce210 */ /* 0x000fe40007fbe0ff */
[----:B------:R-:W-:Y:S02]  /*a170*/  @!P6 LEA R30, P0, R31, R21, 0x5 ;  /* 0x000000151f1ee211 */ /* 0x000fe400078028ff */
[C---:B------:R-:W-:Y:S03]  /*a180*/  @!P6 LEA R158, P4, R28.reuse, c[0x0][0x1f8], 0x1 ;  /* 0x00007e001c9eea11 */ /* 0x040fe600078808ff */
[C---:B---3--:R-:W-:Y:S07]  /*a190*/  HMMA.16816.F32 R20, R32.reuse, R24, RZ ;  /* 0x000000182014723c */ /* 0x048fee00000018ff */
[----:B------:R-:W-:Y:S02]  /*a1a0*/  @!P6 IADD3.X R24, R29, R222, RZ, P5, !PT ;  /* 0x000000de1d18e210 */ /* 0x000fe40002ffe4ff */
[----:B------:R-:W-:Y:S02]  /*a1b0*/  @!P6 LEA.HI.X R29, R31, R29, R148, 0x5, P0 ;  /* 0x0000001d1f1de211 */ /* 0x000fe400000f2c94 */
[----:B------:R-:W2:Y:S01]  /*a1c0*/  LDSM.16.M88.4 R148, [R180+0x1000] ;  /* 0x00100000b494783b */ /* 0x000ea20000000200 */
[----:B------:R-:W-:Y:S02]  /*a1d0*/  @!P6 LEA.HI.X R159, R28, c[0x0][0x1fc], R24, 0x1, P4 ;  /* 0x00007f001c9fea11 */ /* 0x000fe400020f0c18 */
[C---:B------:R-:W-:Y:S01]  /*a1e0*/  HMMA.16816.F32 R24, R32.reuse, R26, RZ ;  /* 0x0000001a2018723c */ /* 0x040fe200000018ff */
[----:B------:R-:W-:Y:S02]  /*a1f0*/  @!P6 IADD3 R152, P5, R30, R220, RZ ;  /* 0x000000dc1e98e210 */ /* 0x000fe40007fbe0ff */
[----:B------:R-:W-:Y:S02]  /*a200*/  @!P6 ISETP.GE.AND P4, PT, R210, c[0x0][0x1d4], PT ;  /* 0x00007500d200ea0c */ /* 0x000fe40003f86270 */
[----:B------:R-:W-:Y:S02]  /*a210*/  @!P6 IADD3.X R153, R29, R222, RZ, P5, !PT ;  /* 0x000000de1d99e210 */ /* 0x000fe40002ffe4ff */
[C---:B------:R-:W-:Y:S01]  /*a220*/  @!P6 LEA R156, P5, R152.reuse, c[0x0][0x1f8], 0x1 ;  /* 0x00007e00989cea11 */ /* 0x040fe200078a08ff */
[C---:B----4-:R-:W-:Y:S01]  /*a230*/  HMMA.16816.F32 R28, R32.reuse, R100, RZ ;  /* 0x00000064201c723c */ /* 0x050fe200000018ff */
[----:B------:R-:W-:Y:S03]  /*a240*/  @!P6 ISETP.GE.AND P0, PT, R209, c[0x0][0x1d4], PT ;  /* 0x00007500d100ea0c */ /* 0x000fe60003f06270 */
[----:B------:R-:W-:Y:S02]  /*a250*/  @!P6 LEA.HI.X R157, R152, c[0x0][0x1fc], R153, 0x1, P5 ;  /* 0x00007f00989dea11 */ /* 0x000fe400028f0c99 */
[----:B------:R-:W3:Y:S01]  /*a260*/  LDSM.16.M88.4 R152, [R180+0x1800] ;  /* 0x00180000b498783b */ /* 0x000ee20000000200 */
[----:B------:R-:W-:Y:S01]  /*a270*/  @!P6 IMAD R100, R198, 0x6000, R225 ;  /* 0x00006000c664e824 */ /* 0x000fe200078e02e1 */
[----:B------:R-:W-:Y:S06]  /*a280*/  HMMA.16816.F32 R32, R32, R102, RZ ;  /* 0x000000662020723c */ /* 0x000fec00000018ff */
[----:B------:R-:W-:Y:S01]  /*a290*/  @!PT LDS RZ, [RZ] ;  /* 0x00000000fffff984 */ /* 0x000fe20000000800 */
[----:B------:R-:W-:Y:S01]  /*a2a0*/  @!PT LDS RZ, [RZ] ;  /* 0x00000000fffff984 */ /* 0x000fe20000000800 */
[----:B------:R-:W-:Y:S01]  /*a2b0*/  @!PT LDS RZ, [RZ] ;  /* 0x00000000fffff984 */ /* 0x000fe20000000800 */
[----:B------:R4:W-:Y:S02]  /*a2c0*/  @!P6 LDGSTS.E.BYPASS.LTC128B.128 [R100], [R158.64], !P4 ;  /* 0x000000009e64efae */ /* 0x0009e4000e101d48 */
[C---:B-1----:R-:W-:Y:S06]  /*a2d0*/  HMMA.16816.F32 R4, R136.reuse, R140, R4 ;  /* 0x0000008c8804723c */ /* 0x042fec0000001804 */
[----:B------:R4:W-:Y:S02]  /*a2e0*/  @!P6 LDGSTS.E.BYPASS.LTC128B.128 [R100+0x2000], [R158.64+0x80], !P0 ;  /* 0x020000809e64efae */ /* 0x0009e4000c101d48 */
[C---:B------:R-:W-:Y:S06]  /*a2f0*/  HMMA.16816.F32 R8, R136.reuse, R142, R8 ;  /* 0x0000008e8808723c */ /* 0x040fec0000001808 */
[----:B------:R4:W-:Y:S02]  /*a300*/  @!P6 LDGSTS.E.BYPASS.LTC128B.128 [R100+0x4000], [R158.64+0x100], !P3 ;  /* 0x040001009e64efae */ /* 0x0009e4000d901d48 */
[C---:B-----5:R-:W-:Y:S06]  /*a310*/  HMMA.16816.F32 R12, R136.reuse, R144, R12 ;  /* 0x00000090880c723c */ /* 0x060fec000000180c */
[----:B------:R4:W-:Y:S02]  /*a320*/  @!P6 LDGSTS.E.BYPASS.LTC128B.128 [R100+0x1000], [R156.64], !P4 ;  /* 0x010000009c64efae */ /* 0x0009e4000e101d48 */
[C---:B------:R-:W-:Y:S06]  /*a330*/  HMMA.16816.F32 R16, R136.reuse, R146, R16 ;  /* 0x000000928810723c */ /* 0x040fec0000001810 */
[----:B------:R4:W-:Y:S02]  /*a340*/  @!P6 LDGSTS.E.BYPASS.LTC128B.128 [R100+0x3000], [R156.64+0x80], !P0 ;  /* 0x030000809c64efae */ /* 0x0009e4000c101d48 */
[C---:B--2---:R-:W-:Y:S06]  /*a350*/  HMMA.16816.F32 R20, R136.reuse, R148, R20 ;  /* 0x000000948814723c */ /* 0x044fec0000001814 */
[----:B------:R4:W-:Y:S02]  /*a360*/  @!P6 LDGSTS.E.BYPASS.LTC128B.128 [R100+0x5000], [R156.64+0x100], !P3 ;  /* 0x050001009c64efae */ /* 0x0009e4000d901d48 */
[C---:B------:R-:W-:Y:S06]  /*a370*/  HMMA.16816.F32 R24, R136.reuse, R150, R24 ;  /* 0x000000968818723c */ /* 0x040fec0000001818 */
[----:B------:R-:W-:Y:S02]  /*a380*/  LDSM.16.M88.4 R140, [R181+0x800] ;  /* 0x00080000b58c783b */ /* 0x000fe40000000200 */
[C---:B---3--:R-:W-:Y:S06]  /*a390*/  HMMA.16816.F32 R28, R136.reuse, R152, R28 ;  /* 0x00000098881c723c */ /* 0x048fec000000181c */
[----:B------:R-:W0:Y:S02]  /*a3a0*/  LDGDEPBAR ;  /* 0x00000000000079af */ /* 0x000e240000000000 */
[----:B------:R-:W-:Y:S06]  /*a3b0*/  HMMA.16816.F32 R32, R136, R154, R32 ;  /* 0x0000009a8820723c */ /* 0x000fec0000001820 */
[----:B------:R-:W-:Y:S08]  /*a3c0*/  LDSM.16.M88.4 R144, [R181+0x1000] ;  /* 0x00100000b590783b */ /* 0x000ff00000000200 */
[----:B----4-:R-:W-:Y:S08]  /*a3d0*/  LDSM.16.M88.4 R100, [R190] ;  /* 0x00000000be64783b */ /* 0x010ff00000000200 */
[----:B------:R-:W1:Y:S08]  /*a3e0*/  LDSM.16.M88.4 R156, [R181] ;  /* 0x00000000b59c783b */ /* 0x000e700000000200 */
[----:B------:R-:W2:Y:S08]  /*a3f0*/  LDSM.16.M88.4 R148, [R181+0x1800] ;  /* 0x00180000b594783b */ /* 0x000eb00000000200 */
[----:B------:R-:W-:Y:S08]  /*a400*/  LDSM.16.M88.4 R160, [R189] ;  /* 0x00000000bda0783b */ /* 0x000ff00000000200 */
[----:B------:R-:W3:Y:S08]  /*a410*/  LDSM.16.M88.4 R164, [R183] ;  /* 0x00000000b7a4783b */ /* 0x000ef00000000200 */
[----:B------:R-:W4:Y:S01]  /*a420*/  LDSM.16.M88.4 R136, [R183+0x800] ;  /* 0x00080000b788783b */ /* 0x000f220000000200 */
[C---:B-1----:R-:W-:Y:S07]  /*a430*/  HMMA.16816.F32 R4, R100.reuse, R156, R4 ;  /* 0x0000009c6404723c */ /* 0x042fee0000001804 */
[----:B------:R-:W1:Y:S01]  /*a440*/  LDSM.16.M88.4 R152, [R183+0x1000] ;  /* 0x00100000b798783b */ /* 0x000e620000000200 */
[C---:B------:R-:W-:Y:S07]  /*a450*/  HMMA.16816.F32 R8, R100.reuse, R158, R8 ;  /* 0x0000009e6408723c */ /* 0x040fee0000001808 */
[----:B------:R-:W-:Y:S01]  /*a460*/  LDSM.16.M88.4 R156, [R2+0x3800] ;  /* 0x00380000029c783b */ /* 0x000fe20000000200 */
        /* <DEDUP_REMOVED lines=16> */
[C---:B----4-:R-:W-:Y:S08]  /*a570*/  HMMA.16816.F32 R12, R160.reuse, R136, R12 ;  /* 0x00000088a00c723c */ /* 0x050ff0000000180c */
[C---:B------:R-:W-:Y:S01]  /*a580*/  HMMA.16816.F32 R16, R160.reuse, R138, R16 ;  /* 0x0000008aa010723c */ /* 0x040fe20000001810 */
[----:B------:R-:W4:Y:S07]  /*a590*/  LDSM.16.M88.4 R136, [R2+0x3000] ;  /* 0x003000000288783b */ /* 0x000f2e0000000200 */
[C---:B-1----:R-:W-:Y:S08]  /*a5a0*/  HMMA.16816.F32 R20, R160.reuse, R152, R20 ;  /* 0x00000098a014723c */ /* 0x042ff00000001814 */
[C---:B------:R-:W-:Y:S01]  /*a5b0*/  HMMA.16816.F32 R24, R160.reuse, R154, R24 ;  /* 0x0000009aa018723c */ /* 0x040fe20000001818 */
[----:B------:R-:W1:Y:S07]  /*a5c0*/  LDSM.16.M88.4 R152, [R188+0x4000] ;  /* 0x00400000bc98783b */ /* 0x000e6e0000000200 */
        /* <DEDUP_REMOVED lines=12> */
[----:B------:R-:W-:Y:S07]  /*a690*/  LDSM.16.M88.4 R136, [R181+0x3000] ;  /* 0x00300000b588783b */ /* 0x000fee0000000200 */
[C---:B------:R-:W-:Y:S08]  /*a6a0*/  HMMA.16816.F32 R28, R100.reuse, R156, R28 ;  /* 0x0000009c641c723c */ /* 0x040ff0000000181c */
        /* <DEDUP_REMOVED lines=9> */
[C---:B-----5:R-:W-:Y:S08]  /*a740*/  HMMA.16816.F32 R20, R152.reuse, R140, R20 ;  /* 0x0000008c9814723c */ /* 0x060ff00000001814 */
[C---:B------:R-:W-:Y:S01]  /*a750*/  HMMA.16816.F32 R24, R152.reuse, R142, R24 ;  /* 0x0000008e9818723c */ /* 0x040fe20000001818 */
[----:B------:R-:W4:Y:S07]  /*a760*/  LDSM.16.M88.4 R140, [R182+0x2800] ;  /* 0x00280000b68c783b */ /* 0x000f2e0000000200 */
[C---:B--2---:R-:W-:Y:S08]  /*a770*/  HMMA.16816.F32 R28, R152.reuse, R144, R28 ;  /* 0x00000090981c723c */ /* 0x044ff0000000181c */
[----:B------:R-:W-:Y:S01]  /*a780*/  HMMA.16816.F32 R32, R152, R146, R32 ;  /* 0x000000929820723c */ /* 0x000fe20000001820 */
[----:B------:R-:W2:Y:S07]  /*a790*/  LDSM.16.M88.4 R144, [R182+0x3000] ;  /* 0x00300000b690783b */ /* 0x000eae0000000200 */
[C---:B------:R-:W-:Y:S01]  /*a7a0*/  HMMA.16816.F32 R4, R160.reuse, R172, R4 ;  /* 0x000000aca004723c */ /* 0x040fe20000001804 */
        /* <DEDUP_REMOVED lines=8> */
[----:B------:R-:W2:Y:S07]  /*a830*/  LDSM.16.M88.4 R136, [R2+0x5000] ;  /* 0x005000000288783b */ /* 0x000eae0000000200 */
[C---:B------:R-:W-:Y:S08]  /*a840*/  HMMA.16816.F32 R28, R160.reuse, R148, R28 ;  /* 0x00000094a01c723c */ /* 0x040ff0000000181c */
[----:B------:R-:W-:Y:S01]  /*a850*/  HMMA.16816.F32 R32, R160, R150, R32 ;  /* 0x00000096a020723c */ /* 0x000fe20000001820 */
[----:B------:R-:W3:Y:S07]  /*a860*/  LDSM.16.M88.4 R148, [R2+0x5800] ;  /* 0x005800000294783b */ /* 0x000eee0000000200 */
[C---:B-1----:R-:W-:Y:S01]  /*a870*/  HMMA.16816.F32 R4, R156.reuse, R164, R4 ;  /* 0x000000a49c04723c */ /* 0x042fe20000001804 */
[----:B------:R-:W1:Y:S07]  /*a880*/  LDSM.16.M88.4 R160, [R188+0x8000] ;  /* 0x00800000bca0783b */ /* 0x000e6e0000000200 */
[C---:B------:R-:W-:Y:S01]  /*a890*/  HMMA.16816.F32 R8, R156.reuse, R166, R8 ;  /* 0x000000a69c08723c */ /* 0x040fe20000001808 */
[----:B------:R-:W-:Y:S07]  /*a8a0*/  LDSM.16.M88.4 R164, [R181+0x4000] ;  /* 0x00400000b5a4783b */ /* 0x000fee0000000200 */
[C---:B----4-:R-:W-:Y:S08]  /*a8b0*/  HMMA.16816.F32 R12, R156.reuse, R140, R12 ;  /* 0x0000008c9c0c723c */ /* 0x050ff0000000180c */
[C---:B------:R-:W-:Y:S01]  /*a8c0*/  HMMA.16816.F32 R16, R156.reuse, R142, R16 ;  /* 0x0000008e9c10723c */ /* 0x040fe20000001810 */
[----:B------:R-:W4:Y:S07]  /*a8d0*/  LDSM.16.M88.4 R140, [R180+0x4800] ;  /* 0x00480000b48c783b */ /* 0x000f2e0000000200 */
[C---:B--2---:R-:W-:Y:S08]  /*a8e0*/  HMMA.16816.F32 R20, R156.reuse, R144, R20 ;  /* 0x000000909c14723c */ /* 0x044ff00000001814 */
[C---:B------:R-:W-:Y:S01]  /*a8f0*/  HMMA.16816.F32 R24, R156.reuse, R146, R24 ;  /* 0x000000929c18723c */ /* 0x040fe20000001818 */
[----:B------:R-:W2:Y:S07]  /*a900*/  LDSM.16.M88.4 R144, [R180+0x5000] ;  /* 0x00500000b490783b */ /* 0x000eae0000000200 */
[C---:B-----5:R-:W-:Y:S08]  /*a910*/  HMMA.16816.F32 R28, R156.reuse, R152, R28 ;  /* 0x000000989c1c723c */ /* 0x060ff0000000181c */
[----:B------:R-:W-:Y:S01]  /*a920*/  HMMA.16816.F32 R32, R156, R154, R32 ;  /* 0x0000009a9c20723c */ /* 0x000fe20000001820 */
[----:B------:R-:W5:Y:S07]  /*a930*/  LDSM.16.M88.4 R152, [R180+0x5800] ;  /* 0x00580000b498783b */ /* 0x000f6e0000000200 */
[C---:B------:R-:W-:Y:S01]  /*a940*/  HMMA.16816.F32 R4, R168.reuse, R176, R4 ;  /* 0x000000b0a804723c */ /* 0x040fe20000001804 */
[----:B------:R-:W1:Y:S07]  /*a950*/  LDSM.16.M88.4 R156, [R190+0x8000] ;  /* 0x00800000be9c783b */ /* 0x000e6e0000000200 */
        /* <DEDUP_REMOVED lines=13> */
[C---:B------:R-:W-:Y:S08]  /*aa30*/  HMMA.16816.F32 R8, R160.reuse, R174, R8 ;  /* 0x000000aea008723c */ /* 0x040ff00000001808 */
[C---:B----4-:R-:W-:Y:S08]  /*aa40*/  HMMA.16816.F32 R12, R160.reuse, R140, R12 ;  /* 0x0000008ca00c723c */ /* 0x050ff0000000180c */
[C---:B------:R-:W-:Y:S08]  /*aa50*/  HMMA.16816.F32 R16, R160.reuse, R142, R16 ;  /* 0x0000008ea010723c */ /* 0x040ff00000001810 */
[C---:B--2---:R-:W-:Y:S08]  /*aa60*/  HMMA.16816.F32 R20, R160.reuse, R144, R20 ;  /* 0x00000090a014723c */ /* 0x044ff00000001814 */
[C---:B------:R-:W-:Y:S08]  /*aa70*/  HMMA.16816.F32 R24, R160.reuse, R146, R24 ;  /* 0x00000092a018723c */ /* 0x040ff00000001818 */
[C---:B-----5:R-:W-:Y:S08]  /*aa80*/  HMMA.16816.F32 R28, R160.reuse, R152, R28 ;  /* 0x00000098a01c723c */ /* 0x060ff0000000181c */
[----:B------:R-:W-:Y:S08]  /*aa90*/  HMMA.16816.F32 R32, R160, R154, R32 ;  /* 0x0000009aa020723c */ /* 0x000ff00000001820 */
[C---:B------:R-:W-:Y:S08]  /*aaa0*/  HMMA.16816.F32 R4, R156.reuse, R164, R4 ;  /* 0x000000a49c04723c */ /* 0x040ff00000001804 */
        /* <DEDUP_REMOVED lines=228> */
[----:B------:R-:W-:Y:S01]  /*b8f0*/  FMUL.FTZ R88, R2, R88 ;  /* 0x0000005802587220 */ /* 0x000fe20000410000 */
[----:B-1----:R-:W-:Y:S01]  /*b900*/  IADD3 R3, R194, R184, RZ ;  /* 0x000000b8c2037210 */ /* 0x002fe20007ffe0ff */
[----:B------:R-:W-:Y:S01]  /*b910*/  FMUL.FTZ R89, R2, R89 ;  /* 0x0000005902597220 */ /* 0x000fe20000410000 */
[----:B--2---:R-:W-:Y:S01]  /*b920*/  F2FP.PACK_AB R105, R178, R177 ;  /* 0x000000b1b269723e */ /* 0x004fe200000000ff */
[----:B------:R-:W-:Y:S01]  /*b930*/  FMUL.FTZ R90, R0, R90 ;  /* 0x0000005a005a7220 */ /* 0x000fe20000410000 */
        /* <DEDUP_REMOVED lines=13> */
[----:B------:R-:W-:Y:S08]  /*ba10*/  LDSM.16.MT88.4 R132, [R152+0x2800] ;  /* 0x002800009884783b */ /* 0x000ff00000004200 */
        /* <DEDUP_REMOVED lines=11> */
[----:B------:R-:W-:Y:S03]  /*bad0*/  FMUL.FTZ R21, R2, R121 ;  /* 0x0000007902157220 */ /* 0x000fe60000410000 */
[C---:B------:R-:W-:Y:S02]  /*bae0*/  FMUL.FTZ R22, R0.reuse, R122 ;  /* 0x0000007a00167220 */ /* 0x040fe40000410000 */
[----:B------:R-:W-:Y:S02]  /*baf0*/  FMUL.FTZ R23, R0, R123 ;  /* 0x0000007b00177220 */ /* 0x000fe40000410000 */
[----:B------:R-:W-:Y:S05]  /*bb00*/  LDSM.16.MT88.4 R120, [R152+0x800] ;  /* 0x000800009878783b */ /* 0x000fea0000004200 */
[C---:B------:R-:W-:Y:S07]  /*bb10*/  HMMA.16816.F32 R20, R104.reuse, R28, R20 ;  /* 0x0000001c6814723c */ /* 0x040fee0000001814 */
[C---:B------:R-:W-:Y:S01]  /*bb20*/  FMUL.FTZ R28, R2.reuse, R128 ;  /* 0x00000080021c7220 */ /* 0x040fe20000410000 */
[C---:B------:R-:W-:Y:S04]  /*bb30*/  HMMA.16816.F32 R24, R104.reuse, R30, R24 ;  /* 0x0000001e6818723c */ /* 0x040fe80000001818 */
[----:B------:R-:W-:Y:S03]  /*bb40*/  FMUL.FTZ R29, R2, R129 ;  /* 0x00000081021d7220 */ /* 0x000fe60000410000 */
[C---:B------:R-:W-:Y:S02]  /*bb50*/  FMUL.FTZ R30, R0.reuse, R130 ;  /* 0x00000082001e7220 */ /* 0x040fe40000410000 */
[C---:B------:R-:W-:Y:S02]  /*bb60*/  FMUL.FTZ R31, R0.reuse, R131 ;  /* 0x00000083001f7220 */ /* 0x040fe40000410000 */
[----:B------:R-:W-:Y:S01]  /*bb70*/  LDSM.16.MT88.4 R128, [R3+0x2800] ;  /* 0x002800000380783b */ /* 0x000fe20000004200 */
[----:B------:R-:W-:Y:S04]  /*bb80*/  FFMA.FTZ R0, R0, R213, R177 ;  /* 0x000000d500007223 */ /* 0x000fe800000100b1 */
[C---:B------:R-:W-:Y:S08]  /*bb90*/  HMMA.16816.F32 R28, R104.reuse, R108, R28 ;  /* 0x0000006c681c723c */ /* 0x040ff0000000181c */
        /* <DEDUP_REMOVED lines=11> */
[C---:B-1----:R-:W-:Y:S07]  /*bc50*/  HMMA.16816.F32 R60, R104.reuse, R112, R60 ;  /* 0x00000070683c723c */ /* 0x042fee000000183c */
[--C-:B------:R-:W-:Y:S01]  /*bc60*/  FFMA.FTZ R112, R145, c[0x0][0x2d0], -R144.reuse ;  /* 0x0000b40091707a23 */ /* 0x100fe20000010890 */
[C---:B------:R-:W-:Y:S03]  /*bc70*/  HMMA.16816.F32 R64, R104.reuse, R114, R64 ;  /* 0x000000726840723c */ /* 0x040fe60000001840 */
[----:B------:R1:W-:Y:S05]  /*bc80*/  MUFU.EX2 R175, R112 ;  /* 0x0000007000af7308 */ /* 0x0003ea0000000800 */
[C---:B---3--:R-:W-:Y:S07]  /*bc90*/  HMMA.16816.F32 R68, R104.reuse, R116, R68 ;  /* 0x000000746844723c */ /* 0x048fee0000001844 */
[--C-:B------:R-:W-:Y:S01]  /*bca0*/  FFMA.FTZ R116, R147, c[0x0][0x2d0], -R144.reuse ;  /* 0x0000b40093747a23 */ /* 0x100fe20000010890 */
[C---:B------:R-:W-:Y:S03]  /*bcb0*/  HMMA.16816.F32 R72, R104.reuse, R118, R72 ;  /* 0x000000766848723c */ /* 0x040fe60000001848 */
[----:B------:R3:W-:Y:S05]  /*bcc0*/  MUFU.EX2 R176, R116 ;  /* 0x0000007400b07308 */ /* 0x0007ea0000000800 */
[C---:B--2---:R-:W-:Y:S04]  /*bcd0*/  HMMA.16816.F32 R76, R104.reuse, R108, R76 ;  /* 0x0000006c684c723c */ /* 0x044fe8000000184c */
[--C-:B-1----:R-:W-:Y:S03]  /*bce0*/  FFMA.FTZ R112, R146, c[0x0][0x2d0], -R144.reuse ;  /* 0x0000b40092707a23 */ /* 0x102fe60000010890 */
[--C-:B------:R-:W-:Y:S01]  /*bcf0*/  FFMA.FTZ R108, R149, c[0x0][0x2d0], -R141.reuse ;  /* 0x0000b400956c7a23 */ /* 0x100fe2000001088d */
[C---:B------:R-:W-:Y:S01]  /*bd00*/  HMMA.16816.F32 R80, R104.reuse, R110, R80 ;  /* 0x0000006e6850723c */ /* 0x040fe20000001850 */
[----:B------:R1:W2:Y:S10]  /*bd10*/  MUFU.EX2 R174, R112 ;  /* 0x0000007000ae7308 */ /* 0x0002b40000000800 */
[----:B------:R4:W-:Y:S01]  /*bd20*/  MUFU.EX2 R170, R108 ;  /* 0x0000006c00aa7308 */ /* 0x0009e20000000800 */
[--C-:B---3--:R-:W-:Y:S09]  /*bd30*/  FFMA.FTZ R116, R148, c[0x0][0x2d0], -R144.reuse ;  /* 0x0000b40094747a23 */ /* 0x108ff20000010890 */
[----:B------:R3:W5:Y:S01]  /*bd40*/  MUFU.EX2 R173, R116 ;  /* 0x0000007400ad7308 */ /* 0x0007620000000800 */
[----:B-1----:R-:W1:Y:S01]  /*bd50*/  LDSM.16.MT88.4 R112, [R102+0x4000] ;  /* 0x004000006670783b */ /* 0x002e620000004200 */
[--C-:B----4-:R-:W-:Y:S08]  /*bd60*/  FFMA.FTZ R108, R151, c[0x0][0x2d0], -R141.reuse ;  /* 0x0000b400976c7a23 */ /* 0x110ff0000001088d */
[----:B------:R4:W1:Y:S01]  /*bd70*/  MUFU.EX2 R171, R108 ;  /* 0x0000006c00ab7308 */ /* 0x0008620000000800 */
[----:B---3--:R-:W3:Y:S01]  /*bd80*/  LDSM.16.MT88.4 R116, [R103+0x4000] ;  /* 0x004000006774783b */ /* 0x008ee20000004200 */
[--C-:B----4-:R-:W-:Y:S01]  /*bd90*/  FFMA.FTZ R108, R150, c[0x0][0x2d0], -R141.reuse ;  /* 0x0000b400966c7a23 */ /* 0x110fe2000001088d */
[C---:B-1----:R-:W-:Y:S06]  /*bda0*/  HMMA.16816.F32 R84, R104.reuse, R112, R84 ;  /* 0x000000706854723c */ /* 0x042fec0000001854 */
[----:B------:R-:W-:Y:S01]  /*bdb0*/  LDSM.16.MT88.4 R148, [R102+0x3800] ;  /* 0x003800006694783b */ /* 0x000fe20000004200 */
[----:B------:R1:W-:Y:S01]  /*bdc0*/  MUFU.EX2 R172, R108 ;  /* 0x0000006c00ac7308 */ /* 0x0003e20000000800 */
[--C-:B------:R-:W-:Y:S01]  /*bdd0*/  FFMA.FTZ R112, R153, c[0x0][0x2d0], -R141.reuse ;  /* 0x0000b40099707a23 */ /* 0x100fe2000001088d */
[C---:B------:R-:W-:Y:S08]  /*bde0*/  HMMA.16816.F32 R88, R104.reuse, R114, R88 ;  /* 0x000000726858723c */ /* 0x040ff00000001858 */
[----:B------:R4:W4:Y:S01]  /*bdf0*/  MUFU.EX2 R169, R112 ;  /* 0x0000007000a97308 */ /* 0x0009220000000800 */
[C---:B---3--:R-:W-:Y:S01]  /*be00*/  HMMA.16816.F32 R92, R104.reuse, R116, R92 ;  /* 0x00000074685c723c */ /* 0x048fe2000000185c */
[----:B-1----:R-:W1:Y:S07]  /*be10*/  LDSM.16.MT88.4 R108, [R3+0x800] ;  /* 0x00080000036c783b */ /* 0x002e6e0000004200 */
[----:B------:R-:W-:Y:S01]  /*be20*/  HMMA.16816.F32 R96, R104, R118, R96 ;  /* 0x000000766860723c */ /* 0x000fe20000001860 */
[----:B------:R-:W-:Y:S06]  /*be30*/  LDSM.16.MT88.4 R116, [R102+0x2800] ;  /* 0x002800006674783b */ /* 0x000fec0000004200 */
[----:B--2---:R-:W-:Y:S02]  /*be40*/  F2FP.PACK_AB R104, R174, R175 ;  /* 0x000000afae68723e */ /* 0x004fe400000000ff */
[----:B-----5:R-:W-:Y:S03]  /*be50*/  F2FP.PACK_AB R106, R173, R176 ;  /* 0x000000b0ad6a723e */ /* 0x020fe600000000ff */
[----:B------:R-:W-:Y:S01]  /*be60*/  F2FP.PACK_AB R105, R171, R170 ;  /* 0x000000aaab69723e */ /* 0x000fe200000000ff */
[----:B----4-:R-:W2:Y:S01]  /*be70*/  LDSM.16.MT88.4 R112, [R102+0x800] ;  /* 0x000800006670783b */ /* 0x010ea20000004200 */
[----:B------:R-:W-:Y:S07]  /*be80*/  F2FP.PACK_AB R107, R169, R172 ;  /* 0x000000aca96b723e */ /* 0x000fee00000000ff */
[C---:B-1----:R-:W-:Y:S08]  /*be90*/  HMMA.16816.F32 R4, R104.reuse, R108, R4 ;  /* 0x0000006c6804723c */ /* 0x042ff00000001804 */
[C---:B------:R-:W-:Y:S01]  /*bea0*/  HMMA.16816.F32 R8, R104.reuse, R110, R8 ;  /* 0x0000006e6808723c */ /* 0x040fe20000001808 */
[----:B------:R-:W1:Y:S07]  /*beb0*/  LDSM.16.MT88.4 R108, [R103+0x2800] ;  /* 0x00280000676c783b */ /* 0x000e6e0000004200 */
[C---:B------:R-:W-:Y:S07]  /*bec0*/  HMMA.16816.F32 R12, R104.reuse, R120, R12 ;  /* 0x00000078680c723c */ /* 0x040fee000000180c */
[--C-:B------:R-:W-:Y:S01]  /*bed0*/  FFMA.FTZ R120, R154, c[0x0][0x2d0], -R144.reuse ;  /* 0x0000b4009a787a23 */ /* 0x100fe20000010890 */
[C---:B------:R-:W-:Y:S03]  /*bee0*/  HMMA.16816.F32 R16, R104.reuse, R122, R16 ;  /* 0x0000007a6810723c */ /* 0x040fe60000001810 */
[----:B------:R3:W-:Y:S05]  /*bef0*/  MUFU.EX2 R168, R120 ;  /* 0x0000007800a87308 */ /* 0x0007ea0000000800 */
[C---:B--2---:R-:W-:Y:S08]  /*bf00*/  HMMA.16816.F32 R20, R104.reuse, R112, R20 ;  /* 0x000000706814723c */ /* 0x044ff00000001814 */
[C---:B------:R-:W-:Y:S01]  /*bf10*/  HMMA.16816.F32 R24, R104.reuse, R114, R24 ;  /* 0x000000726818723c */ /* 0x040fe20000001818 */
[----:B------:R-:W2:Y:S07]  /*bf20*/  LDSM.16.MT88.4 R112, [R3+0x4800] ;  /* 0x004800000370783b */ /* 0x000eae0000004200 */
        /* <DEDUP_REMOVED lines=10> */
[C---:B------:R-:W-:Y:S07]  /*bfd0*/  HMMA.16816.F32 R52, R104.reuse, R116, R52 ;  /* 0x000000746834723c */ /* 0x040fee0000001834 */
[--C-:B------:R-:W-:Y:S01]  /*bfe0*/  FFMA.FTZ R116, R157, c[0x0][0x2d0], -R144.reuse ;  /* 0x0000b4009d747a23 */ /* 0x100fe20000010890 */
[C---:B------:R-:W-:Y:S03]  /*bff0*/  HMMA.16816.F32 R56, R104.reuse, R118, R56 ;  /* 0x000000766838723c */ /* 0x040fe60000001838 */
[----:B------:R4:W5:Y:S05]  /*c000*/  MUFU.EX2 R167, R116 ;  /* 0x0000007400a77308 */ /* 0x00096a0000000800 */
[C---:B-1----:R-:W-:Y:S07]  /*c010*/  HMMA.16816.F32 R60, R104.reuse, R108, R60 ;  /* 0x0000006c683c723c */ /* 0x042fee000000183c */
[--C-:B------:R-:W-:Y:S01]  /*c020*/  FFMA.FTZ R108, R156, c[0x0][0x2d0], -R144.reuse ;  /* 0x0000b4009c6c7a23 */ /* 0x100fe20000010890 */
[C---:B------:R-:W-:Y:S03]  /*c030*/  HMMA.16816.F32 R64, R104.reuse, R110, R64 ;  /* 0x0000006e6840723c */ /* 0x040fe60000001840 */
[----:B------:R1:W-:Y:S05]  /*c040*/  MUFU.EX2 R165, R108 ;  /* 0x0000006c00a57308 */ /* 0x0003ea0000000800 */
[C---:B--2---:R-:W-:Y:S04]  /*c050*/  HMMA.16816.F32 R68, R104.reuse, R112, R68 ;  /* 0x000000706844723c */ /* 0x044fe80000001844 */
[--C-:B----4-:R-:W-:Y:S03]  /*c060*/  FFMA.FTZ R116, R155, c[0x0][0x2d0], -R144.reuse ;  /* 0x0000b4009b747a23 */ /* 0x110fe60000010890 */
[--C-:B------:R-:W-:Y:S01]  /*c070*/  FFMA.FTZ R112, R160, c[0x0][0x2d0], -R141.reuse ;  /* 0x0000b400a0707a23 */ /* 0x100fe2000001088d */
[C---:B------:R-:W-:Y:S01]  /*c080*/  HMMA.16816.F32 R72, R104.reuse, R114, R72 ;  /* 0x000000726848723c */ /* 0x040fe20000001848 */
[----:B------:R2:W4:Y:S07]  /*c090*/  MUFU.EX2 R166, R116 ;  /* 0x0000007400a67308 */ /* 0x00052e0000000800 */
[C---:B---3--:R-:W-:Y:S03]  /*c0a0*/  HMMA.16816.F32 R76, R104.reuse, R120, R76 ;  /* 0x00000078684c723c */ /* 0x048fe6000000184c */
[----:B------:R3:W-:Y:S01]  /*c0b0*/  MUFU.EX2 R163, R112 ;  /* 0x0000007000a37308 */ /* 0x0007e20000000800 */
[--C-:B-1----:R-:W-:Y:S03]  /*c0c0*/  FFMA.FTZ R108, R158, c[0x0][0x2d0], -R141.reuse ;  /* 0x0000b4009e6c7a23 */ /* 0x102fe6000001088d */
[--C-:B------:R-:W-:Y:S01]  /*c0d0*/  FFMA.FTZ R120, R161, c[0x0][0x2d0], -R141.reuse ;  /* 0x0000b400a1787a23 */ /* 0x100fe2000001088d */
[C---:B------:R-:W-:Y:S05]  /*c0e0*/  HMMA.16816.F32 R80, R104.reuse, R122, R80 ;  /* 0x0000007a6850723c */ /* 0x040fea0000001850 */
[----:B------:R1:W1:Y:S01]  /*c0f0*/  MUFU.EX2 R164, R108 ;  /* 0x0000006c00a47308 */ /* 0x0002620000000800 */
[----:B--2---:R-:W2:Y:S09]  /*c100*/  LDSM.16.MT88.4 R116, [R102+0x4800] ;  /* 0x004800006674783b */ /* 0x004eb20000004200 */
[----:B------:R4:W-:Y:S01]  /*c110*/  MUFU.EX2 R161, R120 ;  /* 0x0000007800a17308 */ /* 0x0009e20000000800 */
[--C-:B---3--:R-:W-:Y:S09]  /*c120*/  FFMA.FTZ R112, R159, c[0x0][0x2d0], -R141.reuse ;  /* 0x0000b4009f707a23 */ /* 0x108ff2000001088d */
[----:B------:R3:W2:Y:S01]  /*c130*/  MUFU.EX2 R162, R112 ;  /* 0x0000007000a27308 */ /* 0x0006a20000000800 */
[----:B-1----:R-:W1:Y:S08]  /*c140*/  LDSM.16.MT88.4 R108, [R103+0x4800] ;  /* 0x00480000676c783b */ /* 0x002e700000004200 */
[----:B----4-:R-:W-:Y:S01]  /*c150*/  LDSM.16.MT88.4 R120, [R102+0x1000] ;  /* 0x001000006678783b */ /* 0x010fe20000004200 */
[C---:B--2---:R-:W-:Y:S07]  /*c160*/  HMMA.16816.F32 R84, R104.reuse, R116, R84 ;  /* 0x000000746854723c */ /* 0x044fee0000001854 */
[----:B---3--:R-:W2:Y:S01]  /*c170*/  LDSM.16.MT88.4 R112, [R3+0x1000] ;  /* 0x001000000370783b */ /* 0x008ea20000004200 */
[C---:B------:R-:W-:Y:S07]  /*c180*/  HMMA.16816.F32 R88, R104.reuse, R118, R88 ;  /* 0x000000766858723c */ /* 0x040fee0000001858 */
[----:B------:R-:W3:Y:S01]  /*c190*/  LDSM.16.MT88.4 R116, [R102+0x3000] ;  /* 0x003000006674783b */ /* 0x000ee20000004200 */
[C---:B-1----:R-:W-:Y:S08]  /*c1a0*/  HMMA.16816.F32 R92, R104.reuse, R108, R92 ;  /* 0x0000006c685c723c */ /* 0x042ff0000000185c */
[----:B------:R-:W-:Y:S01]  /*c1b0*/  HMMA.16816.F32 R96, R104, R110, R96 ;  /* 0x0000006e6860723c */ /* 0x000fe20000001860 */
[----:B------:R-:W1:Y:S06]  /*c1c0*/  LDSM.16.MT88.4 R108, [R103+0x3000] ;  /* 0x00300000676c783b */ /* 0x000e6c0000004200 */
[----:B-----5:R-:W-:Y:S02]  /*c1d0*/  F2FP.PACK_AB R104, R167, R168 ;  /* 0x000000a8a768723e */ /* 0x020fe400000000ff */
[----:B------:R-:W-:Y:S03]  /*c1e0*/  F2FP.PACK_AB R106, R165, R166 ;  /* 0x000000a6a56a723e */ /* 0x000fe600000000ff */
        /* <DEDUP_REMOVED lines=14> */
[----:B----4-:R-:W-:Y:S07]  /*c2d0*/  LDSM.16.MT88.4 R124, [R102+0x1800] ;  /* 0x00180000667c783b */ /* 0x010fee0000004200 */
[C---:B------:R-:W-:Y:S08]  /*c2e0*/  HMMA.16816.F32 R32, R104.reuse, R130, R32 ;  /* 0x000000826820723c */ /* 0x040ff00000001820 */
[C---:B------:R-:W-:Y:S01]  /*c2f0*/  HMMA.16816.F32 R36, R104.reuse, R132, R36 ;  /* 0x000000846824723c */ /* 0x040fe20000001824 */
[----:B-----5:R-:W4:Y:S07]  /*c300*/  LDSM.16.MT88.4 R120, [R152+0x5000] ;  /* 0x005000009878783b */ /* 0x020f2e0000004200 */
[C---:B------:R-:W-:Y:S01]  /*c310*/  HMMA.16816.F32 R40, R104.reuse, R134, R40 ;  /* 0x000000866828723c */ /* 0x040fe20000001828 */
[----:B------:R-:W-:Y:S07]  /*c320*/  LDSM.16.MT88.4 R132, [R103+0x1800] ;  /* 0x001800006784783b */ /* 0x000fee0000004200 */
[C---:B------:R-:W-:Y:S08]  /*c330*/  HMMA.16816.F32 R44, R104.reuse, R136, R44 ;  /* 0x00000088682c723c */ /* 0x040ff0000000182c */
[C---:B------:R-:W-:Y:S08]  /*c340*/  HMMA.16816.F32 R48, R104.reuse, R138, R48 ;  /* 0x0000008a6830723c */ /* 0x040ff00000001830 */
[C---:B---3--:R-:W-:Y:S07]  /*c350*/  HMMA.16816.F32 R52, R104.reuse, R116, R52 ;  /* 0x000000746834723c */ /* 0x048fee0000001834 */
        /* <DEDUP_REMOVED lines=8> */
[----:B---3--:R-:W-:Y:S01]  /*c3e0*/  FFMA.FTZ R116, R203, c[0x0][0x2d0], -R144 ;  /* 0x0000b400cb747a23 */ /* 0x008fe20000010890 */
[----:B-----5:R-:W-:Y:S01]  /*c3f0*/  F2FP.PACK_AB R136, R159, R160 ;  /* 0x000000a09f88723e */ /* 0x020fe200000000ff */
[----:B------:R-:W-:Y:S01]  /*c400*/  LDSM.16.MT88.4 R144, [R152+0x3800] ;  /* 0x003800009890783b */ /* 0x000fe20000004200 */
[--C-:B------:R-:W-:Y:S01]  /*c410*/  FFMA.FTZ R112, R208, c[0x0][0x2d0], -R141.reuse ;  /* 0x0000b400d0707a23 */ /* 0x100fe2000001088d */
[C---:B------:R-:W-:Y:S01]  /*c420*/  HMMA.16816.F32 R72, R104.reuse, R114, R72 ;  /* 0x000000726848723c */ /* 0x040fe20000001848 */
[----:B------:R2:W3:Y:S07]  /*c430*/  MUFU.EX2 R158, R116 ;  /* 0x00000074009e7308 */ /* 0x0004ee0000000800 */
[C---:B----4-:R-:W-:Y:S03]  /*c440*/  HMMA.16816.F32 R76, R104.reuse, R120, R76 ;  /* 0x00000078684c723c */ /* 0x050fe6000000184c */
[----:B------:R4:W5:Y:S01]  /*c450*/  MUFU.EX2 R155, R112 ;  /* 0x00000070009b7308 */ /* 0x0009620000000800 */
[----:B-1----:R-:W-:Y:S03]  /*c460*/  LDSM.16.MT88.4 R108, [R103+0x5000] ;  /* 0x00500000676c783b */ /* 0x002fe60000004200 */
[--C-:B------:R-:W-:Y:S01]  /*c470*/  FFMA.FTZ R120, R206, c[0x0][0x2d0], -R141.reuse ;  /* 0x0000b400ce787a23 */ /* 0x100fe2000001088d */
[C---:B------:R-:W-:Y:S05]  /*c480*/  HMMA.16816.F32 R80, R104.reuse, R122, R80 ;  /* 0x0000007a6850723c */ /* 0x040fea0000001850 */
[----:B------:R1:W-:Y:S01]  /*c490*/  MUFU.EX2 R153, R120 ;  /* 0x0000007800997308 */ /* 0x0003e20000000800 */
[----:B--2---:R-:W2:Y:S01]  /*c4a0*/  LDSM.16.MT88.4 R116, [R102+0x5000] ;  /* 0x005000006674783b */ /* 0x004ea20000004200 */
[----:B---3--:R-:W-:Y:S01]  /*c4b0*/  F2FP.PACK_AB R138, R157, R158 ;  /* 0x0000009e9d8a723e */ /* 0x008fe200000000ff */
[----:B----4-:R-:W-:Y:S01]  /*c4c0*/  FFMA.FTZ R112, R205, c[0x0][0x2d0], -R141 ;  /* 0x0000b400cd707a23 */ /* 0x010fe2000001088d */
[----:B-----5:R-:W-:Y:S05]  /*c4d0*/  F2FP.PACK_AB R137, R155, R156 ;  /* 0x0000009c9b89723e */ /* 0x020fea00000000ff */
[----:B------:R-:W-:Y:S01]  /*c4e0*/  LDSM.16.MT88.4 R140, [R3+0x3800] ;  /* 0x00380000038c783b */ /* 0x000fe20000004200 */
[----:B------:R3:W4:Y:S07]  /*c4f0*/  MUFU.EX2 R154, R112 ;  /* 0x00000070009a7308 */ /* 0x00072e0000000800 */
[----:B-1----:R-:W-:Y:S08]  /*c500*/  LDSM.16.MT88.4 R120, [R152+0x1800] ;  /* 0x001800009878783b */ /* 0x002ff00000004200 */
[----:B---3--:R-:W1:Y:S01]  /*c510*/  LDSM.16.MT88.4 R112, [R3+0x1800] ;  /* 0x001800000370783b */ /* 0x008e620000004200 */
[----:B----4-:R-:W-:Y:S01]  /*c520*/  F2FP.PACK_AB R139, R153, R154 ;  /* 0x0000009a998b723e */ /* 0x010fe200000000ff */
[C---:B--2---:R-:W-:Y:S08]  /*c530*/  HMMA.16816.F32 R84, R104.reuse, R116, R84 ;  /* 0x000000746854723c */ /* 0x044ff00000001854 */
[C---:B------:R-:W-:Y:S08]  /*c540*/  HMMA.16816.F32 R88, R104.reuse, R118, R88 ;  /* 0x000000766858723c */ /* 0x040ff00000001858 */
[C---:B------:R-:W-:Y:S08]  /*c550*/  HMMA.16816.F32 R92, R104.reuse, R108, R92 ;  /* 0x0000006c685c723c */ /* 0x040ff0000000185c */
[----:B------:R-:W-:Y:S08]  /*c560*/  HMMA.16816.F32 R96, R104, R110, R96 ;  /* 0x0000006e6860723c */ /* 0x000ff00000001860 */
[C---:B-1----:R-:W-:Y:S01]  /*c570*/  HMMA.16816.F32 R104, R136.reuse, R112, R4 ;  /* 0x000000708868723c */ /* 0x042fe20000001804 */
[----:B------:R-:W1:Y:S07]  /*c580*/  LDSM.16.MT88.4 R4, [R103+0x3800] ;  /* 0x003800006704783b */ /* 0x000e6e0000004200 */
[C---:B------:R-:W-:Y:S01]  /*c590*/  HMMA.16816.F32 R108, R136.reuse, R114, R8 ;  /* 0x00000072886c723c */ /* 0x040fe20000001808 */
[----:B------:R2:W3:Y:S07]  /*c5a0*/  LDSM.16.MT88.4 R8, [R3+0x5800] ;  /* 0x005800000308783b */ /* 0x0004ee0000004200 */
[C---:B------:R-:W-:Y:S01]  /*c5b0*/  HMMA.16816.F32 R112, R136.reuse, R120, R12 ;  /* 0x000000788870723c */ /* 0x040fe2000000180c */
[----:B------:R-:W4:Y:S07]  /*c5c0*/  LDSM.16.MT88.4 R12, [R152+0x5800] ;  /* 0x00580000980c783b */ /* 0x000f2e0000004200 */
[C---:B------:R-:W-:Y:S07]  /*c5d0*/  HMMA.16816.F32 R116, R136.reuse, R122, R16 ;  /* 0x0000007a8874723c */ /* 0x040fee0000001810 */
[----:B------:R-:W-:Y:S01]  /*c5e0*/  FFMA.FTZ R16, R2, R212, R179 ;  /* 0x000000d402107223 */ /* 0x000fe200000100b3 */
[C---:B------:R-:W-:Y:S04]  /*c5f0*/  HMMA.16816.F32 R120, R136.reuse, R124, R20 ;  /* 0x0000007c8878723c */ /* 0x040fe80000001814 */
[----:B--2---:R-:W-:Y:S01]  /*c600*/  IADD3 R3, R197, -0x2, RZ ;  /* 0xfffffffec5037810 */ /* 0x004fe20007ffe0ff */
[----:B------:R-:W-:Y:S03]  /*c610*/  FADD.FTZ R16, R182, R16 ;  /* 0x00000010b6107221 */ /* 0x000fe60000010000 */
[C---:B------:R-:W-:Y:S03]  /*c620*/  HMMA.16816.F32 R124, R136.reuse, R126, R24 ;  /* 0x0000007e887c723c */ /* 0x040fe60000001818 */
[C---:B------:R-:W-:Y:S05]  /*c630*/  ISETP.GE.AND P6, PT, R3.reuse, R200, PT ;  /* 0x000000c80300720c */ /* 0x040fea0003fc6270 */
[C---:B------:R-:W-:Y:S08]  /*c640*/  HMMA.16816.F32 R128, R136.reuse, R132, R28 ;  /* 0x000000848880723c */ /* 0x040ff0000000181c */
[C---:B------:R-:W-:Y:S01]  /*c650*/  HMMA.16816.F32 R132, R136.reuse, R134, R32 ;  /* 0x000000868884723c */ /* 0x040fe20000001820 */
[----:B------:R-:W-:Y:S03]  /*c660*/  @P6 MOV R20, c[0x0][0x1e4] ;  /* 0x0000790000146a02 */ /* 0x000fe60000000f00 */
[----:B------:R-:W-:Y:S04]  /*c670*/  @P6 SHF.R.S32.HI R2, RZ, 0x1f, R3 ;  /* 0x0000001fff026819 */ /* 0x000fe80000011403 */
[C---:B------:R-:W-:Y:S04]  /*c680*/  HMMA.16816.F32 R36, R136.reuse, R140, R36 ;  /* 0x0000008c8824723c */ /* 0x040fe80000001824 */
[----:B------:R-:W-:Y:S04]  /*c690*/  @P6 IMAD R2, R2, c[0x0][0x1e0], RZ ;  /* 0x0000780002026a24 */ /* 0x000fe800078e02ff */
        /* <DEDUP_REMOVED lines=8> */
[C---:B---3--:R-:W-:Y:S07]  /*c720*/  HMMA.16816.F32 R68, R136.reuse, R8, R68 ;  /* 0x000000088844723c */ /* 0x048fee0000001844 */
[----:B------:R-:W-:Y:S01]  /*c730*/  FADD.FTZ R9, R178, R0 ;  /* 0x00000000b2097221 */ /* 0x000fe20000010000 */
[C---:B------:R-:W-:Y:S04]  /*c740*/  HMMA.16816.F32 R72, R136.reuse, R10, R72 ;  /* 0x0000000a8848723c */ /* 0x040fe80000001848 */
[C---:B------:R-:W-:Y:S02]  /*c750*/  @P6 IMAD R8, R3.reuse, c[0x0][0x1e4], R2 ;  /* 0x0000790003086a24 */ /* 0x040fe400078e0202 */
[----:B------:R-:W-:Y:S02]  /*c760*/  @P6 IMAD.WIDE.U32 R2, R3, c[0x0][0x1e0], RZ ;  /* 0x0000780003026a25 */ /* 0x000fe400078e00ff */
[C---:B----4-:R-:W-:Y:S04]  /*c770*/  HMMA.16816.F32 R76, R136.reuse, R12, R76 ;  /* 0x0000000c884c723c */ /* 0x050fe8000000184c */
[----:B------:R-:W-:Y:S02]  /*c780*/  FADD.FTZ R9, R180, R9 ;  /* 0x00000009b4097221 */ /* 0x000fe40000010000 */
[----:B------:R-:W-:Y:S01]  /*c790*/  FADD.FTZ R0, R183, R16 ;  /* 0x00000010b7007221 */ /* 0x000fe20000010000 */
[----:B------:R-:W-:Y:S01]  /*c7a0*/  @P6 MOV R13, c[0x0][0x1e0] ;  /* 0x00007800000d6a02 */ /* 0x000fe20000000f00 */
[----:B------:R-:W-:Y:S01]  /*c7b0*/  FADD.FTZ R9, R181, R9 ;  /* 0x00000009b5097221 */ /* 0x000fe20000010000 */
[C---:B------:R-:W-:Y:S03]  /*c7c0*/  HMMA.16816.F32 R80, R136.reuse, R14, R80 ;  /* 0x0000000e8850723c */ /* 0x040fe60000001850 */
[----:B------:R-:W-:Y:S01]  /*c7d0*/  FADD.FTZ R16, R199, R0 ;  /* 0x00000000c7107221 */ /* 0x000fe20000010000 */
[----:B------:R-:W-:Y:S02]  /*c7e0*/  @P6 IADD3 R0, R3, R8, RZ ;  /* 0x0000000803006210 */ /* 0x000fe40007ffe0ff */
[C---:B------:R-:W-:Y:S01]  /*c7f0*/  @P6 SHF.L.U32 R3, R2.reuse, 0x6, RZ ;  /* 0x0000000602036819 */ /* 0x040fe200000006ff */
[----:B------:R-:W-:Y:S01]  /*c800*/  FADD.FTZ R8, R175, R16 ;  /* 0x00000010af087221 */ /* 0x000fe20000010000 */
[----:B------:R-:W-:Y:S01]  /*c810*/  @P6 SHF.L.U64.HI R2, R2, 0x6, R0 ;  /* 0x0000000602026819 */ /* 0x000fe20000010200 */
[----:B------:R-:W-:Y:S01]  /*c820*/  FADD.FTZ R16, R170, R9 ;  /* 0x00000009aa107221 */ /* 0x000fe20000010000 */
[C---:B-1----:R-:W-:Y:S03]  /*c830*/  HMMA.16816.F32 R84, R136.reuse, R4, R84 ;  /* 0x000000048854723c */ /* 0x042fe60000001854 */
[----:B------:R-:W-:Y:S01]  /*c840*/  @P6 IADD3 R0, P5, R3, R218, RZ ;  /* 0x000000da03006210 */ /* 0x000fe20007fbe0ff */
[----:B------:R-:W-:Y:S01]  /*c850*/  FADD.FTZ R18, R171, R16 ;  /* 0x00000010ab127221 */ /* 0x000fe20000010000 */
[C---:B------:R-:W-:Y:S01]  /*c860*/  @P6 LEA R19, P0, R13.reuse, R3, 0x5 ;  /* 0x000000030d136211 */ /* 0x040fe200078028ff */
[----:B------:R-:W-:Y:S01]  /*c870*/  FADD.FTZ R17, R174, R8 ;  /* 0x00000008ae117221 */ /* 0x000fe20000010000 */
[----:B------:R-:W-:Y:S01]  /*c880*/  @P6 LEA R12, P4, R0, c[0x0][0x1c8], 0x1 ;  /* 0x00007200000c6a11 */ /* 0x000fe200078808ff */
[----:B------:R-:W1:Y:S01]  /*c890*/  LDSM.16.MT88.4 R8, [R103+0x5800] ;  /* 0x005800006708783b */ /* 0x000e620000004200 */
[-C--:B------:R-:W-:Y:S01]  /*c8a0*/  @P6 IADD3.X R16, R2, R217.reuse, RZ, P5, !PT ;  /* 0x000000d902106210 */ /* 0x080fe20002ffe4ff */
[C---:B------:R-:W-:Y:S03]  /*c8b0*/  HMMA.16816.F32 R88, R136.reuse, R6, R88 ;  /* 0x000000068858723c */ /* 0x040fe60000001858 */
[----:B------:R-:W-:Y:S01]  /*c8c0*/  @P6 LEA.HI.X R3, R13, R2, R20, 0x5, P0 ;  /* 0x000000020d036211 */ /* 0x000fe200000f2c14 */
[----:B------:R-:W-:Y:S01]  /*c8d0*/  FADD.FTZ R17, R176, R17 ;  /* 0x00000011b0117221 */ /* 0x000fe20000010000 */
[----:B------:R-:W-:Y:S01]  /*c8e0*/  @P6 LEA.HI.X R13, R0, c[0x0][0x1cc], R16, 0x1, P4 ;  /* 0x00007300000d6a11 */ /* 0x000fe200020f0c10 */
[----:B------:R-:W-:Y:S01]  /*c8f0*/  FADD.FTZ R0, R172, R18 ;  /* 0x00000012ac007221 */ /* 0x000fe20000010000 */
[C---:B------:R-:W-:Y:S01]  /*c900*/  ISETP.GE.AND P0, PT, R198.reuse, 0x1, PT ;  /* 0x00000001c600780c */ /* 0x040fe20003f06270 */
[----:B------:R-:W-:Y:S01]  /*c910*/  FADD.FTZ R15, R173, R17 ;  /* 0x00000011ad0f7221 */ /* 0x000fe20000010000 */
[----:B------:R-:W-:Y:S02]  /*c920*/  IADD3 R2, R198, 0x1, RZ ;  /* 0x00000001c6027810 */ /* 0x000fe40007ffe0ff */
[----:B------:R-:W-:Y:S01]  /*c930*/  @P6 ISETP.GE.AND P4, PT, R210, c[0x0][0x1d4], PT ;  /* 0x00007500d2006a0c */ /* 0x000fe20003f86270 */
[----:B------:R-:W-:Y:S01]  /*c940*/  FADD.FTZ R14, R169, R0 ;  /* 0x00000000a90e7221 */ /* 0x000fe20000010000 */
[----:B------:R-:W-:Y:S01]  /*c950*/  @P6 IADD3 R0, P5, R19, R218, RZ ;  /* 0x000000da13006210 */ /* 0x000fe20007fbe0ff */
[----:B------:R-:W-:Y:S01]  /*c960*/  FADD.FTZ R5, R168, R15 ;  /* 0x0000000fa8057221 */ /* 0x000fe20000010000 */
[----:B------:R-:W-:Y:S01]  /*c970*/  SEL R198, R2, RZ, !P0 ;  /* 0x000000ff02c67207 */ /* 0x000fe20004000000 */
[----:B------:R-:W-:Y:S01]  /*c980*/  FADD.FTZ R4, R164, R14 ;  /* 0x0000000ea4047221 */ /* 0x000fe20000010000 */
[----:B------:R-:W-:Y:S01]  /*c990*/  @P6 IADD3.X R3, R3, R217, RZ, P5, !PT ;  /* 0x000000d903036210 */ /* 0x000fe20002ffe4ff */
[----:B------:R-:W-:Y:S01]  /*c9a0*/  FADD.FTZ R14, R167, R5 ;  /* 0x00000005a70e7221 */ /* 0x000fe20000010000 */
[----:B------:R-:W-:Y:S01]  /*c9b0*/  @P6 LEA R2, P5, R0, c[0x0][0x1c8], 0x1 ;  /* 0x0000720000026a11 */ /* 0x000fe200078a08ff */
[----:B------:R-:W-:Y:S01]  /*c9c0*/  FADD.FTZ R5, R163, R4 ;  /* 0x00000004a3057221 */ /* 0x000fe20000010000 */
[----:B------:R-:W-:Y:S01]  /*c9d0*/  @P6 ISETP.GE.AND P0, PT, R209, c[0x0][0x1d4], PT ;  /* 0x00007500d1006a0c */ /* 0x000fe20003f06270 */
[----:B------:R-:W-:Y:S01]  /*c9e0*/  FADD.FTZ R4, R166, R14 ;  /* 0x0000000ea6047221 */ /* 0x000fe20000010000 */
[----:B------:R-:W-:Y:S01]  /*c9f0*/  @P6 LEA.HI.X R3, R0, c[0x0][0x1cc], R3, 0x1, P5 ;  /* 0x0000730000036a11 */ /* 0x000fe200028f0c03 */
[----:B------:R-:W-:Y:S02]  /*ca00*/  @P6 IMAD R0, R198, 0x6000, R224 ;  /* 0x00006000c6006824 */ /* 0x000fe400078e02e0 */
[----:B------:R-:W-:Y:S02]  /*ca10*/  FADD.FTZ R6, R162, R5 ;  /* 0x00000005a2067221 */ /* 0x000fe40000010000 */
[----:B------:R-:W-:Y:S01]  /*ca20*/  FADD.FTZ R5, R165, R4 ;  /* 0x00000004a5057221 */ /* 0x000fe20000010000 */
[----:B------:R-:W-:Y:S01]  /*ca30*/  @!PT LDS RZ, [RZ] ;  /* 0x00000000fffff984 */ /* 0x000fe20000000800 */
[----:B------:R-:W-:Y:S01]  /*ca40*/  @!PT LDS RZ, [RZ] ;  /* 0x00000000fffff984 */ /* 0x000fe20000000800 */
[----:B------:R-:W-:Y:S01]  /*ca50*/  @!PT LDS RZ, [RZ] ;  /* 0x00000000fffff984 */ /* 0x000fe20000000800 */
[----:B------:R2:W-:Y:S01]  /*ca60*/  @P6 LDGSTS.E.BYPASS.LTC128B.128 [R0], [R12.64], !P4 ;  /* 0x000000000c006fae */ /* 0x0005e2000e101d48 */
[----:B------:R-:W-:Y:S07]  /*ca70*/  FADD.FTZ R4, R161, R6 ;  /* 0x00000006a1047221 */ /* 0x000fee0000010000 */
[----:B------:R2:W-:Y:S01]  /*ca80*/  @P6 LDGSTS.E.BYPASS.LTC128B.128 [R0+0x2000], [R12.64+0x80], !P0 ;  /* 0x020000800c006fae */ /* 0x0005e2000c101d48 */
[C---:B-1----:R-:W-:Y:S07]  /*ca90*/  HMMA.16816.F32 R92, R136.reuse, R8, R92 ;  /* 0x00000008885c723c */ /* 0x042fee000000185c */
[----:B------:R2:W-:Y:S01]  /*caa0*/  @P6 LDGSTS.E.BYPASS.LTC128B.128 [R0+0x4000], [R12.64+0x100], !P3 ;  /* 0x040001000c006fae */ /* 0x0005e2000d901d48 */
[----:B------:R-:W-:Y:S07]  /*cab0*/  HMMA.16816.F32 R96, R136, R10, R96 ;  /* 0x0000000a8860723c */ /* 0x000fee0000001860 */
[----:B------:R1:W-:Y:S01]  /*cac0*/  @P6 LDGSTS.E.BYPASS.LTC128B.128 [R0+0x1000], [R2.64], !P4 ;  /* 0x0100000002006fae */ /* 0x0003e2000e101d48 */
[----:B------:R-:W-:Y:S07]  /*cad0*/  ISETP.GE.AND P4, PT, R185, 0x1, PT ;  /* 0x00000001b900780c */ /* 0x000fee0003f86270 */
[----:B------:R1:W-:Y:S01]  /*cae0*/  @P6 LDGSTS.E.BYPASS.LTC128B.128 [R0+0x3000], [R2.64+0x80], !P0 ;  /* 0x0300008002006fae */ /* 0x0003e2000c101d48 */
[----:B------:R-:W-:Y:S02]  /*caf0*/  ISETP.GT.AND P0, PT, R197, R223, PT ;  /* 0x000000dfc500720c */ /* 0x000fe40003f04270 */
[----:B------:R-:W-:Y:S05]  /*cb00*/  MOV R197, R196 ;  /* 0x000000c400c57202 */ /* 0x000fea0000000f00 */
[----:B------:R1:W-:Y:S08]  /*cb10*/  @P6 LDGSTS.E.BYPASS.LTC128B.128 [R0+0x5000], [R2.64+0x100], !P3 ;  /* 0x0500010002006fae */ /* 0x0003f0000d901d48 */
[----:B------:R-:W0:Y:S01]  /*cb20*/  LDGDEPBAR ;  /* 0x00000000000079af */ /* 0x000e220000000000 */
[----:B-1----:R-:W-:Y:S02]  /*cb30*/  FADD.FTZ R2, R160, R5 ;  /* 0x00000005a0027221 */ /* 0x002fe40000010000 */
[----:B--2---:R-:W-:Y:S02]  /*cb40*/  FADD.FTZ R0, R156, R4 ;  /* 0x000000049c007221 */ /* 0x004fe40000010000 */
        /* <DEDUP_REMOVED lines=11> */
.L_x_1687:
[----:B------:R-:W-:-:S13]  /*cc00*/  ISETP.GE.AND P0, PT, R196, R200, PT ;  /* 0x000000c8c400720c */ /* 0x000fda0003f06270 */
[----:B------:R-:W-:Y:S05]  /*cc10*/  @!P0 BRA `(.L_x_1689) ;  /* 0x0000375000008947 */ /* 0x000fea0003800000 */
[----:B------:R-:W-:Y:S02]  /*cc20*/  MOV R3, R100 ;  /* 0x0000006400037202 */ /* 0x000fe40000000f00 */
[----:B------:R-:W-:Y:S02]  /*cc30*/  MOV R2, R101 ;  /* 0x0000006500027202 */ /* 0x000fe40000000f00 */
.L_x_1698:
        /* <DEDUP_REMOVED lines=293> */
.L_x_1692:
[----:B------:R-:W-:Y:S04]  /*de90*/  MOV R10, c[0x0][0x32c] ;  /* 0x0000cb00000a7a02 */ /* 0x000fe80000000f00 */
[----:B------:R-:W-:Y:S11]  /*dea0*/  ISETP.NE.AND P0, PT, R10, 0x1, PT ;  /* 0x000000010a00780c */ /* 0x000ff60003f05270 */
[----:B------:R-:W-:Y:S02]  /*deb0*/  @!UPT UIADD3 URZ, URZ, URZ, URZ ;  /* 0x0000003f3f3ff290 */ /* 0x000fe4000fffe03f */
[----:B------:R-:W-:Y:S05]  /*dec0*/  @P0 IMAD.HI.U32 R10, R5, c[0x0][0x330], RZ ;  /* 0x0000cc00050a0a27 */ /* 0x000fea00078e00ff */
[----:B------:R-:W-:Y:S02]  /*ded0*/  @P0 SHF.R.U32.HI R5, RZ, c[0x0][0x334], R10 ;  /* 0x0000cd00ff050a19 */ /* 0x000fe4000001160a */
.L_x_1693:
[----:B------:R-:W-:Y:S05]  /*dee0*/  BSYNC B0 ;  /* 0x0000000000007941 */ /* 0x000fea0003800000 */
.L_x_1691:
[----:B------:R-:W-:Y:S04]  /*def0*/  IMAD R5, R5, c[0x0][0x32c], -R7 ;  /* 0x0000cb0005057a24 */ /* 0x000fe800078e0a07 */
[----:B------:R-:W-:Y:S05]  /*df00*/  IMAD.IADD R5, R5, 0x1, -R214 ;  /* 0x0000000105057824 */ /* 0x000fea00078e0ad6 */
[----:B------:R-:W-:Y:S02]  /*df10*/  IADD3 R10, R5, c[0x0][0x32c], RZ ;  /* 0x0000cb00050a7a10 */ /* 0x000fe40007ffe0ff */
[----:B------:R-:W-:Y:S02]  /*df20*/  IMNMX R0, R0, R5, !PT ;  /* 0x0000000500007217 */ /* 0x000fe40007800200 */
[----:B------:R-:W-:Y:S02]  /*df30*/  IMNMX R4, R4, R10, PT ;  /* 0x0000000a04047217 */ /* 0x000fe40003800200 */
.L_x_1690:
        /* <DEDUP_REMOVED lines=66> */
.L_x_1696:
[----:B------:R-:W-:Y:S04]  /*e360*/  MOV R6, c[0x0][0x32c] ;  /* 0x0000cb0000067a02 */ /* 0x000fe80000000f00 */
[----:B------:R-:W-:Y:S11]  /*e370*/  ISETP.NE.AND P4, PT, R6, 0x1, PT ;  /* 0x000000010600780c */ /* 0x000ff60003f85270 */
[----:B------:R-:W-:Y:S02]  /*e380*/  @!UPT UIADD3 URZ, URZ, URZ, URZ ;  /* 0x0000003f3f3ff290 */ /* 0x000fe4000fffe03f */
[----:B------:R-:W-:Y:S05]  /*e390*/  @P4 IMAD.HI.U32 R6, R5, c[0x0][0x330], RZ ;  /* 0x0000cc0005064a27 */ /* 0x000fea00078e00ff */
[----:B------:R-:W-:Y:S02]  /*e3a0*/  @P4 SHF.R.U32.HI R5, RZ, c[0x0][0x334], R6 ;  /* 0x0000cd00ff054a19 */ /* 0x000fe40000011606 */
.L_x_1697:
[----:B------:R-:W-:Y:S05]  /*e3b0*/  BSYNC B0 ;  /* 0x0000000000007941 */ /* 0x000fea0003800000 */
.L_x_1695:
[----:B------:R-:W-:Y:S04]  /*e3c0*/  IMAD R7, R5, c[0x0][0x32c], -R7 ;  /* 0x0000cb0005077a24 */ /* 0x000fe800078e0a07 */
[----:B------:R-:W-:Y:S05]  /*e3d0*/  IMAD.IADD R7, R7, 0x1, -R214 ;  /* 0x0000000107077824 */ /* 0x000fea00078e0ad6 */
[----:B------:R-:W-:Y:S02]  /*e3e0*/  IADD3 R5, R7, c[0x0][0x32c], RZ ;  /* 0x0000cb0007057a10 */ /* 0x000fe40007ffe0ff */
[----:B------:R-:W-:Y:S02]  /*e3f0*/  IMNMX R0, R0, R7, !PT ;  /* 0x0000000700007217 */ /* 0x000fe40007800200 */
[----:B------:R-:W-:Y:S02]  /*e400*/  IMNMX R4, R4, R5, PT ;  /* 0x0000000504047217 */ /* 0x000fe40003800200 */
.L_x_1694:
        /* <DEDUP_REMOVED lines=485> */
[----:B------:R-:W-:Y:S02]  /*10260*/  ISETP.GE.AND P0, PT, R200, R196, PT ;  /* 0x000000c4c800720c */ /* 0x000fe40003f06270 */
        /* <DEDUP_REMOVED lines=15> */
[----:B------:R-:W-:-:S05]  /*10360*/  @!P0 BRA `(.L_x_1698) ;  /* 0xffffc8d000008947 */ /* 0x000fca000383ffff */
.L_x_1689:
[----:B------:R-:W-:Y:S02]  /*10370*/  MOV R7, 0x1f ;  /* 0x0000001f00077802 */ /* 0x000fe40000000f00 */
[----:B------:R-:W-:Y:S01]  /*10380*/  MOV R6, 0xffffffff ;  /* 0xffffffff00067802 */ /* 0x000fe20000000f00 */
[----:B------:R-:W-:Y:S05]  /*10390*/  BRA.DIV ~URZ, `(.L_x_1699) ;  /* 0x000052427f007947 */ /* 0x000fea000b800000 */
[----:B------:R1:W2:Y:S02]  /*103a0*/  SHFL.BFLY PT, R0, R212, 0x2, 0x1f ;  /* 0x0c401f00d4007f89 */ /* 0x0002a400000e0000 */
.L_x_1772:
[----:B--2---:R-:W-:Y:S01]  /*103b0*/  FADD.FTZ R0, R0, R212 ;  /* 0x000000d400007221 */ /* 0x004fe20000010000 */
[----:B------:R-:W-:Y:S05]  /*103c0*/  BRA.DIV ~URZ, `(.L_x_1700) ;  /* 0x000052727f007947 */ /* 0x000fea000b800000 */
[----:B------:R-:W2:Y:S04]  /*103d0*/  SHFL.BFLY PT, R2, R213, 0x2, 0x1f ;  /* 0x0c401f00d5027f89 */ /* 0x000ea800000e0000 */
[----:B------:R-:W3:Y:S01]  /*103e0*/  SHFL.BFLY PT, R5, R0, 0x1, 0x1f ;  /* 0x0c201f0000057f89 */ /* 0x000ee200000e0000 */
[----:B--2---:R-:W-:-:S02]  /*103f0*/  FADD.FTZ R4, R2, R213 ;  /* 0x000000d502047221 */ /* 0x004fc40000010000 */
[----:B---3--:R-:W-:-:S03]  /*10400*/  FADD.FTZ R0, R0, R5 ;  /* 0x0000000500007221 */ /* 0x008fc60000010000 */
[----:B------:R2:W3:Y:S04]  /*10410*/  SHFL.BFLY PT, R3, R4, 0x1, 0x1f ;  /* 0x0c201f0004037f89 */ /* 0x0004e800000e0000 */
.L_x_1773:
        /* <DEDUP_REMOVED lines=117> */
.L_x_1642:
        /* <DEDUP_REMOVED lines=17> */
.L_x_1702:
[----:B------:R-:W-:Y:S05]  /*10c80*/  BSYNC B0 ;  /* 0x0000000000007941 */ /* 0x000fea0003800000 */
.L_x_1701:
        /* <DEDUP_REMOVED lines=11> */
[----:B------:R-:W4:Y:S04]  /*10d40*/  LDL R6, [R1+0x20] ;  /* 0x0000200001067983 */ /* 0x000f280000100800 */
[----:B------:R-:W4:Y:S01]  /*10d50*/  LDL R5, [R1+0x18] ;  /* 0x0000180001057983 */ /* 0x000f220000100800 */
[----:B------:R-:W-:Y:S01]  /*10d60*/  WARPSYNC 0xffffffff ;  /* 0xffffffff00007948 */ /* 0x000fe20003800000 */
[----:B------:R-:W-:Y:S01]  /*10d70*/  F2FP.PACK_AB R0, R153, R152 ;  /* 0x000000989900723e */ /* 0x000fe200000000ff */
[----:B------:R-:W-:Y:S01]  /*10d80*/  IMAD.MOV.U32 R16, RZ, RZ, c[0x0][0x388] ;  /* 0x0000e200ff107624 */ /* 0x000fe200078e00ff */
        /* <DEDUP_REMOVED lines=8> */
[----:B--2---:R2:W-:Y:S04]  /*10e10*/  STS [R12], R0 ;  /* 0x000000000c007388 */ /* 0x0045e80000000800 */
[----:B------:R1:W-:Y:S04]  /*10e20*/  STS [R12+0x400], R2 ;  /* 0x000400020c007388 */ /* 0x0003e80000000800 */
[----:B---3--:R3:W-:Y:S01]  /*10e30*/  STS [R11], R3 ;  /* 0x000000030b007388 */ /* 0x0087e20000000800 */
[----:B--2---:R-:W-:-:S02]  /*10e40*/  F2FP.PACK_AB R0, R161, R160 ;  /* 0x000000a0a100723e */ /* 0x004fc400000000ff */
        /* <DEDUP_REMOVED lines=80> */
[----:B------:R-:W-:Y:S04]  /*11350*/  STS [R7+0x8400], R3 ;  /* 0x0084000307007388 */ /* 0x000fe80000000800 */
[----:B------:R3:W-:Y:S01]  /*11360*/  STS [R6+0x8000], R2 ;  /* 0x0080000206007388 */ /* 0x0007e20000000800 */
[----:B-1----:R-:W-:-:S05]  /*11370*/  F2FP.PACK_AB R0, R69, R68 ;  /* 0x000000444500723e */ /* 0x002fca00000000ff */
[----:B------:R1:W-:Y:S01]  /*11380*/  STS [R6+0x8400], R0 ;  /* 0x0084000006007388 */ /* 0x0003e20000000800 */
[----:B--2---:R-:W-:-:S05]  /*11390*/  F2FP.PACK_AB R4, R65, R64 ;  /* 0x000000404104723e */ /* 0x004fca00000000ff */
[----:B------:R2:W-:Y:S01]  /*113a0*/  STS [R5+0x8000], R4 ;  /* 0x0080000405007388 */ /* 0x0005e20000000800 */
[----:B---3--:R-:W-:-:S04]  /*113b0*/  IMAD.MOV.U32 R2, RZ, RZ, 0x4 ;  /* 0x00000004ff027424 */ /* 0x008fc800078e00ff */
[----:B------:R-:W-:-:S04]  /*113c0*/  @P2 IMAD.WIDE R8, R231, R2, c[0x0][0x508] ;  /* 0x00014200e7082625 */ /* 0x000fc800078e0202 */
[----:B------:R-:W-:Y:S01]  /*113d0*/  IMAD.WIDE R2, R231, R2, c[0x0][0x500] ;  /* 0x00014000e7027625 */ /* 0x000fe200078e0202 */
[----:B-1----:R-:W-:-:S03]  /*113e0*/  F2FP.PACK_AB R0, R63, R62 ;  /* 0x0000003e3f00723e */ /* 0x002fc600000000ff */
[----:B------:R-:W-:Y:S02]  /*113f0*/  IMAD.MOV.U32 R6, RZ, RZ, RZ ;  /* 0x000000ffff067224 */ /* 0x000fe400078e00ff */
[----:B------:R1:W-:Y:S04]  /*11400*/  STS [R5+0x8400], R0 ;  /* 0x0084000005007388 */ /* 0x0003e80000000800 */
[----:B------:R-:W-:Y:S06]  /*11410*/  BAR.SYNC.DEFER_BLOCKING 0x1, 0x100 ;  /* 0x0044000000007b1d */ /* 0x000fec0000010000 */
[----:B------:R1:W5:Y:S04]  /*11420*/  @P2 LDG.E R16, [R8.64] ;  /* 0x0000000808102981 */ /* 0x000368000c1e1900 */
[----:B------:R1:W5:Y:S01]  /*11430*/  @P1 LDG.E R6, [R2.64] ;  /* 0x0000000802061981 */ /* 0x000362000c1e1900 */
[----:B------:R-:W-:-:S04]  /*11440*/  ISETP.NE.AND P0, PT, R252, RZ, PT ;  /* 0x000000fffc00720c */ /* 0x000fc80003f05270 */
[----:B--2---:R-:W-:Y:S01]  /*11450*/  SEL R4, R252, c[0x0][0x3d4], P0 ;  /* 0x0000f500fc047a07 */ /* 0x004fe20000000000 */
[----:B------:R-:W-:Y:S05]  /*11460*/  @P2 BRA `(.L_x_1705) ;  /* 0x0000004000002947 */ /* 0x000fea0003800000 */
[----:B------:R-:W-:Y:S05]  /*11470*/  @!P1 BRA `(.L_x_1705) ;  /* 0x0000003000009947 */ /* 0x000fea0003800000 */
[----:B-1----:R1:W2:Y:S04]  /*11480*/  LDG.E R0, [R2.64] ;  /* 0x0000000802007981 */ /* 0x0022a8000c1e1900 */
[----:B-1----:R-:W2:Y:S02]  /*11490*/  LDG.E R2, [R2.64+0x4] ;  /* 0x0000040802027981 */ /* 0x002ea4000c1e1900 */
[----:B--2--5:R-:W-:Y:S02]  /*114a0*/  IADD3 R16, -R0, R2, RZ ;  /* 0x0000000200107210 */ /* 0x024fe40007ffe1ff */
.L_x_1705:
[----:B-1----:R-:W-:Y:S01]  /*114b0*/  IMAD.MOV.U32 R9, RZ, RZ, 0x368 ;  /* 0x00000368ff097424 */ /* 0x002fe200078e00ff */
[----:B------:R-:W-:Y:S01]  /*114c0*/  ISETP.GT.AND P3, PT, R4, 0x1, PT ;  /* 0x000000010400780c */ /* 0x000fe20003f64270 */
[----:B------:R-:W2:Y:S01]  /*114d0*/  LDL R11, [R1] ;  /* 0x00000000010b7983 */ /* 0x000ea20000100800 */
[----:B------:R-:W-:Y:S01]  /*114e0*/  IMAD.MOV.U32 R0, RZ, RZ, c[0x0][0x4e8] ;  /* 0x00013a00ff007624 */ /* 0x000fe200078e00ff */
[----:B------:R-:W-:Y:S01]  /*114f0*/  ISETP.NE.U32.AND P0, PT, RZ, c[0x0][0x500], PT ;  /* 0x00014000ff007a0c */ /* 0x000fe20003f05070 */
[----:B------:R-:W-:Y:S01]  /*11500*/  IMAD.IADD R12, R233, 0x1, R226 ;  /* 0x00000001e90c7824 */ /* 0x000fe200078e02e2 */
[----:B------:R-:W-:-:S02]  /*11510*/  SEL R9, R9, 0x328, P3 ;  /* 0x0000032809097807 */ /* 0x000fc40001800000 */
[----:B------:R-:W-:Y:S02]  /*11520*/  ISETP.NE.AND P2, PT, R0, 0x1, PT ;  /* 0x000000010000780c */ /* 0x000fe40003f45270 */
[----:B------:R-:W1:Y:S01]  /*11530*/  LDC.64 R14, c[0x0][R9+0x168] ;  /* 0x00005a00090e7b82 */ /* 0x000e620000000a00 */
[----:B------:R-:W-:Y:S02]  /*11540*/  ISETP.NE.AND.EX P0, PT, RZ, c[0x0][0x504], PT, P0 ;  /* 0x00014100ff007a0c */ /* 0x000fe40003f05300 */
[----:B------:R-:W-:Y:S02]  /*11550*/  SHF.R.S32.HI R0, RZ, 0x1f, R231 ;  /* 0x0000001fff007819 */ /* 0x000fe400000114e7 */
[----:B------:R-:W-:Y:S02]  /*11560*/  SEL R7, R231, RZ, !P0 ;  /* 0x000000ffe7077207 */ /* 0x000fe40004000000 */
[----:B------:R-:W-:Y:S01]  /*11570*/  SEL R2, R0, RZ, !P0 ;  /* 0x000000ff00027207 */ /* 0x000fe20004000000 */
[----:B------:R1:W3:Y:S03]  /*11580*/  LDC.64 R4, c[0x0][R9+0x170] ;  /* 0x00005c0009047b82 */ /* 0x0002e60000000a00 */
[----:B------:R-:W-:-:S05]  /*11590*/  @P2 IMAD.HI.U32 R8, R12, c[0x0][0x4ec], RZ ;  /* 0x00013b000c082a27 */ /* 0x000fca00078e00ff */
[----:B------:R1:W4:Y:S08]  /*115a0*/  LDC.64 R18, c[0x0][R9+0x178] ;  /* 0x00005e0009127b82 */ /* 0x0003300000000a00 */
[----:B------:R1:W2:Y:S02]  /*115b0*/  LDC.64 R20, c[0x0][R9+0x160] ;  /* 0x0000580009147b82 */ /* 0x0002a40000000a00 */
[----:B-1----:R-:W-:-:S02]  /*115c0*/  IMAD R9, R15, R235, RZ ;  /* 0x000000eb0f097224 */ /* 0x002fc400078e02ff */
[----:B------:R-:W4:Y:S01]  /*115d0*/  LDL R15, [R1+0x30] ;  /* 0x00003000010f7983 */ /* 0x000f220000100800 */
[----:B---3--:R-:W-:-:S04]  /*115e0*/  IMAD R0, R5, R7, RZ ;  /* 0x0000000705007224 */ /* 0x008fc800078e02ff */
[C---:B------:R-:W-:Y:S02]  /*115f0*/  IMAD R10, R4.reuse, R2, R0 ;  /* 0x00000002040a7224 */ /* 0x040fe400078e0200 */
[----:B------:R-:W-:Y:S01]  /*11600*/  IMAD.WIDE.U32 R2, R4, R7, RZ ;  /* 0x0000000704027225 */ /* 0x000fe200078e00ff */
[----:B------:R-:W1:Y:S03]  /*11610*/  S2R R23, SR_TID.X ;  /* 0x0000000000177919 */ /* 0x000e660000002100 */
[----:B------:R-:W-:-:S04]  /*11620*/  IMAD.WIDE.U32 R4, R14, R235, RZ ;  /* 0x000000eb0e047225 */ /* 0x000fc800078e00ff */
[----:B------:R-:W-:Y:S01]  /*11630*/  IMAD.MOV.U32 R0, RZ, RZ, R12 ;  /* 0x000000ffff007224 */ /* 0x000fe200078e000c */
[----:B------:R-:W-:Y:S02]  /*11640*/  @P2 SHF.R.U32.HI R0, RZ, c[0x0][0x4f0], R8 ;  /* 0x00013c00ff002a19 */ /* 0x000fe40000011608 */
[--C-:B-----5:R-:W-:Y:S01]  /*11650*/  IADD3 R13, P1, P0, R2, R4, R6.reuse ;  /* 0x00000004020d7210 */ /* 0x120fe2000783e006 */
[----:B------:R-:W-:Y:S01]  /*11660*/  IMAD.IADD R2, R5, 0x1, R9 ;  /* 0x0000000105027824 */ /* 0x000fe200078e0209 */
[----:B------:R-:W-:Y:S02]  /*11670*/  SHF.R.S32.HI R9, RZ, 0x1f, R6 ;  /* 0x0000001fff097819 */ /* 0x000fe40000011406 */
[----:B-1----:R-:W-:-:S04]  /*11680*/  SHF.R.S32.HI R14, RZ, 0x1f, R23 ;  /* 0x0000001fff0e7819 */ /* 0x002fc80000011417 */
[----:B------:R-:W-:-:S04]  /*11690*/  LEA.HI R14, R14, R23, RZ, 0x5 ;  /* 0x000000170e0e7211 */ /* 0x000fc800078f28ff */
[----:B------:R-:W-:-:S05]  /*116a0*/  LOP3.LUT R14, R14, 0xffffffe0, RZ, 0xc0, !PT ;  /* 0xffffffe00e0e7812 */ /* 0x000fca00078ec0ff */
[----:B------:R-:W-:Y:S01]  /*116b0*/  IMAD.IADD R14, R23, 0x1, -R14 ;  /* 0x00000001170e7824 */ /* 0x000fe200078e0a0e */
[----:B--2---:R-:W-:Y:S01]  /*116c0*/  SEL R8, R11, RZ, P3 ;  /* 0x000000ff0b087207 */ /* 0x004fe20001800000 */
[----:B------:R-:W-:Y:S02]  /*116d0*/  IMAD.IADD R11, R3, 0x1, R10 ;  /* 0x00000001030b7824 */ /* 0x000fe400078e020a */
[----:B------:R-:W-:Y:S02]  /*116e0*/  IMAD.MOV R3, RZ, RZ, -R0 ;  /* 0x000000ffff037224 */ /* 0x000fe400078e0a00 */
[-C--:B----4-:R-:W-:Y:S02]  /*116f0*/  IMAD R10, R19, R8.reuse, RZ ;  /* 0x00000008130a7224 */ /* 0x090fe400078e02ff */
        /* <DEDUP_REMOVED lines=13> */
[----:B------:R-:W-:Y:S02]  /*117d0*/  IMAD.MOV.U32 R5, RZ, RZ, c[0x0][0x4ac] ;  /* 0x00012b00ff057624 */ /* 0x000fe400078e00ff */
[----:B------:R-:W-:Y:S01]  /*117e0*/  IMAD.IADD R3, R3, 0x1, R0 ;  /* 0x0000000103037824 */ /* 0x000fe200078e0200 */
[----:B------:R-:W-:Y:S02]  /*117f0*/  LEA R0, P0, R2, R4, 0x2 ;  /* 0x0000000402007211 */ /* 0x000fe400078010ff */
[----:B------:R-:W-:-:S04]  /*11800*/  SEL R5, R5, c[0x0][0x454], P3 ;  /* 0x0001150005057a07 */ /* 0x000fc80001800000 */
[----:B------:R-:W-:Y:S01]  /*11810*/  LEA.HI.X R3, R2, R5, R3, 0x2, P0 ;  /* 0x0000000502037211 */ /* 0x000fe200000f1403 */
[----:B------:R-:W-:Y:S04]  /*11820*/  SHFL.IDX PT, R4, R0, RZ, 0x1c1f ;  /* 0x001c1fff00047589 */ /* 0x000fe800000e0000 */
[----:B------:R-:W1:Y:S04]  /*11830*/  SHFL.IDX PT, R5, R3, RZ, 0x1c1f ;  /* 0x001c1fff03057589 */ /* 0x000e6800000e0000 */
[----:B------:R2:W-:Y:S04]  /*11840*/  SHFL.IDX PT, R2, R0, 0x1, 0x1c1f ;  /* 0x003c1f0000027f89 */ /* 0x0005e800000e0000 */
[----:B------:R-:W3:Y:S01]  /*11850*/  SHFL.IDX PT, R3, R3, 0x1, 0x1c1f ;  /* 0x003c1f0003037f89 */ /* 0x000ee200000e0000 */
[----:B------:R-:W-:Y:S01]  /*11860*/  IMAD R11, R16, c[0x0][0x4e8], RZ ;  /* 0x00013a00100b7a24 */ /* 0x000fe200078e02ff */
[----:B------:R-:W-:Y:S01]  /*11870*/  LOP3.LUT P0, RZ, R14, 0x3, RZ, 0xc0, !PT ;  /* 0x000000030eff7812 */ /* 0x000fe2000780c0ff */
[----:B--2---:R-:W-:-:S05]  /*11880*/  IMAD.IADD R0, R15, 0x1, R226 ;  /* 0x000000010f007824 */ /* 0x004fca00078e02e2 */
[C---:B------:R-:W-:Y:S02]  /*11890*/  IADD3 R8, R0.reuse, 0x8, RZ ;  /* 0x0000000800087810 */ /* 0x040fe40007ffe0ff */
[-C--:B------:R-:W-:Y:S02]  /*118a0*/  ISETP.GE.OR P1, PT, R0, R11.reuse, P0 ;  /* 0x0000000b0000720c */ /* 0x080fe40000726670 */
[----:B------:R-:W-:-:S11]  /*118b0*/  ISETP.GE.OR P0, PT, R8, R11, P0 ;  /* 0x0000000b0800720c */ /* 0x000fd60000706670 */
[----:B-1----:R1:W-:Y:S01]  /*118c0*/  @!P1 ST.E [R4.64], R22 ;  /* 0x0000001604009985 */ /* 0x0023e2000c101908 */
[----:B------:R-:W-:-:S03]  /*118d0*/  ISETP.GE.AND P1, PT, R0, R11, PT ;  /* 0x0000000b0000720c */ /* 0x000fc60003f26270 */
[----:B---3--:R1:W-:Y:S01]  /*118e0*/  @!P0 ST.E [R2.64], R17 ;  /* 0x0000001102008985 */ /* 0x0083e2000c101908 */
[----:B------:R-:W-:Y:S01]  /*118f0*/  ISETP.GE.AND P0, PT, R8, R11, PT ;  /* 0x0000000b0800720c */ /* 0x000fe20003f06270 */
[----:B------:R-:W-:Y:S05]  /*11900*/  @P3 BRA `(.L_x_1706) ;  /* 0x0000081000003947 */ /* 0x000fea0003800000 */
[----:B------:R-:W2:Y:S01]  /*11910*/  S2R R15, SR_TID.X ;  /* 0x00000000000f7919 */ /* 0x000ea20000002100 */
[----:B------:R-:W-:Y:S01]  /*11920*/  IMAD R0, R9, c[0x0][0x3a0], RZ ;  /* 0x0000e80009007a24 */ /* 0x000fe200078e02ff */
[----:B-1----:R-:W-:Y:S01]  /*11930*/  SHF.R.S32.HI R5, RZ, 0x1f, R7 ;  /* 0x0000001fff057819 */ /* 0x002fe20000011407 */
[C---:B------:R-:W-:Y:S01]  /*11940*/  IMAD.WIDE.U32 R2, R6.reuse, c[0x0][0x3a0], RZ ;  /* 0x0000e80006027a25 */ /* 0x040fe200078e00ff */
[----:B------:R1:W3:Y:S01]  /*11950*/  LDS.128 R24, [R227+0x80] ;  /* 0x00008000e3187984 */ /* 0x0002e20000000c00 */
[----:B------:R-:W-:Y:S02]  /*11960*/  IADD3 R10, R251, R226, RZ ;  /* 0x000000e2fb0a7210 */ /* 0x000fe40007ffe0ff */
[----:B------:R-:W-:Y:S01]  /*11970*/  IMAD R6, R6, c[0x0][0x3a4], R0 ;  /* 0x0000e90006067a24 */ /* 0x000fe200078e0200 */
[----:B------:R1:W4:Y:S01]  /*11980*/  LDS.128 R36, [R227+0x1080] ;  /* 0x00108000e3247984 */ /* 0x0003220000000c00 */
[----:B------:R-:W-:-:S03]  /*11990*/  IMAD R5, R5, c[0x0][0x3f0], RZ ;  /* 0x0000fc0005057a24 */ /* 0x000fc600078e02ff */
[----:B------:R-:W-:Y:S01]  /*119a0*/  IADD3 R3, R3, R6, RZ ;  /* 0x0000000603037210 */ /* 0x000fe20007ffe0ff */
[----:B------:R1:W1:Y:S01]  /*119b0*/  LDS.128 R48, [R227+0x2080] ;  /* 0x00208000e3307984 */ /* 0x0002620000000c00 */
[----:B------:R-:W-:-:S03]  /*119c0*/  IMAD R8, R7, c[0x0][0x3f4], R5 ;  /* 0x0000fd0007087a24 */ /* 0x000fc600078e0205 */
[C---:B------:R-:W-:Y:S01]  /*119d0*/  IMAD.WIDE.U32 R2, R235.reuse, c[0x0][0x3e8], R2 ;  /* 0x0000fa00eb027a25 */ /* 0x040fe200078e0002 */
[----:B------:R1:W1:Y:S03]  /*119e0*/  LDS.128 R56, [R227+0x3080] ;  /* 0x00308000e3387984 */ /* 0x0002660000000c00 */
[----:B------:R-:W-:Y:S01]  /*119f0*/  IMAD R3, R235, c[0x0][0x3ec], R3 ;  /* 0x0000fb00eb037a24 */ /* 0x000fe200078e0203 */
[----:B------:R1:W1:Y:S01]  /*11a00*/  LDS.128 R20, [R227+0x4080] ;  /* 0x00408000e3147984 */ /* 0x0002620000000c00 */
[----:B--2---:R-:W-:Y:S02]  /*11a10*/  SHF.R.S32.HI R14, RZ, 0x1f, R15 ;  /* 0x0000001fff0e7819 */ /* 0x004fe4000001140f */
[----:B------:R-:W-:Y:S01]  /*11a20*/  IMAD.WIDE.U32 R2, R7, c[0x0][0x3f0], R2 ;  /* 0x0000fc0007027a25 */ /* 0x000fe200078e0002 */
[----:B------:R2:W1:Y:S01]  /*11a30*/  LDS.128 R32, [R227+0x5080] ;  /* 0x00508000e3207984 */ /* 0x0004620000000c00 */
[----:B------:R-:W-:-:S03]  /*11a40*/  LEA.HI R14, R14, R15, RZ, 0x3 ;  /* 0x0000000f0e0e7211 */ /* 0x000fc600078f18ff */
[----:B------:R2:W1:Y:S01]  /*11a50*/  LDS.128 R44, [R227+0x6080] ;  /* 0x00608000e32c7984 */ /* 0x0004620000000c00 */
[----:B------:R-:W-:Y:S02]  /*11a60*/  IADD3 R3, R3, R8, RZ ;  /* 0x0000000803037210 */ /* 0x000fe40007ffe0ff */
[----:B------:R-:W-:Y:S01]  /*11a70*/  LOP3.LUT R14, R14, 0xfffffff8, RZ, 0xc0, !PT ;  /* 0xfffffff80e0e7812 */ /* 0x000fe200078ec0ff */
[----:B------:R2:W1:Y:S03]  /*11a80*/  LDS.128 R52, [R227+0x7080] ;  /* 0x00708000e3347984 */ /* 0x0004660000000c00 */
[----:B------:R-:W-:Y:S01]  /*11a90*/  IADD3 R14, -R14, R15, RZ ;  /* 0x0000000f0e0e7210 */ /* 0x000fe20007ffe1ff */
[----:B------:R2:W1:Y:S03]  /*11aa0*/  LDS.128 R16, [R227+0x8080] ;  /* 0x00808000e3107984 */ /* 0x0004660000000c00 */
[----:B------:R-:W-:Y:S01]  /*11ab0*/  LEA R4, R14, R251, 0x5 ;  /* 0x000000fb0e047211 */ /* 0x000fe200078e28ff */
[----:B------:R2:W1:Y:S03]  /*11ac0*/  LDS.128 R28, [R227+0x9080] ;  /* 0x00908000e31c7984 */ /* 0x0004660000000c00 */
[----:B------:R-:W-:Y:S01]  /*11ad0*/  IADD3 R4, R226, R4, RZ ;  /* 0x00000004e2047210 */ /* 0x000fe20007ffe0ff */
[----:B------:R2:W1:Y:S03]  /*11ae0*/  LDS.128 R40, [R227+0xa080] ;  /* 0x00a08000e3287984 */ /* 0x0004660000000c00 */
[----:B------:R-:W-:Y:S01]  /*11af0*/  MOV R0, R4 ;  /* 0x0000000400007202 */ /* 0x000fe20000000f00 */
[----:B------:R-:W-:Y:S01]  /*11b00*/  @P2 IMAD.HI.U32 R6, R4, c[0x0][0x4ec], RZ ;  /* 0x00013b0004062a27 */ /* 0x000fe200078e00ff */
[----:B------:R2:W1:Y:S04]  /*11b10*/  LDS.128 R60, [R227+0xb080] ;  /* 0x00b08000e33c7984 */ /* 0x0004680000000c00 */
[----:B------:R-:W-:-:S04]  /*11b20*/  @P2 SHF.R.U32.HI R0, RZ, c[0x0][0x4f0], R6 ;  /* 0x00013c00ff002a19 */ /* 0x000fc80000011606 */
[----:B------:R-:W-:Y:S01]  /*11b30*/  SHF.R.S32.HI R6, RZ, 0x1f, R0 ;  /* 0x0000001fff067819 */ /* 0x000fe20000011400 */
[C---:B------:R-:W-:Y:S01]  /*11b40*/  IMAD.WIDE.U32 R2, R0.reuse, c[0x0][0x3e0], R2 ;  /* 0x0000f80000027a25 */ /* 0x040fe200078e0002 */
[----:B------:R-:W-:-:S03]  /*11b50*/  IADD3 R5, -R0, RZ, RZ ;  /* 0x000000ff00057210 */ /* 0x000fc60007ffe1ff */
[----:B------:R-:W-:Y:S02]  /*11b60*/  IMAD R6, R6, c[0x0][0x3e0], RZ ;  /* 0x0000f80006067a24 */ /* 0x000fe400078e02ff */
[----:B------:R-:W-:Y:S02]  /*11b70*/  IMAD R4, R5, c[0x0][0x4e8], R4 ;  /* 0x00013a0005047a24 */ /* 0x000fe400078e0204 */
[----:B------:R-:W-:-:S03]  /*11b80*/  IMAD R5, R0, c[0x0][0x3e4], R6 ;  /* 0x0000f90000057a24 */ /* 0x000fc600078e0206 */
        /* <DEDUP_REMOVED lines=9> */
[----:B-1234-:R1:W2:Y:S02]  /*11c20*/  SHFL.IDX PT, R8, R9, RZ, 0x181f ;  /* 0x00181fff09087589 */ /* 0x01e2a400000e0000 */
.L_x_1774:
[----:B------:R-:W-:Y:S05]  /*11c30*/  BRA.DIV ~URZ, `(.L_x_1708) ;  /* 0x00003b727f007947 */ /* 0x000fea000b800000 */
[----:B------:R3:W4:Y:S02]  /*11c40*/  SHFL.IDX PT, R0, R12, RZ, 0x181f ;  /* 0x00181fff0c007589 */ /* 0x00072400000e0000 */
.L_x_1775:
[----:B------:R-:W-:Y:S01]  /*11c50*/  ISETP.GE.AND P0, PT, R10, R11, PT ;  /* 0x0000000b0a00720c */ /* 0x000fe20003f06270 */
[----:B------:R-:W-:-:S12]  /*11c60*/  BSSY B0, `(.L_x_1709) ;  /* 0x000000e000007945 */ /* 0x000fd80003800000 */
        /* <DEDUP_REMOVED lines=13> */
.L_x_1710:
[----:B------:R-:W-:Y:S05]  /*11d40*/  BSYNC B0 ;  /* 0x0000000000007941 */ /* 0x000fea0003800000 */
.L_x_1709:
[----:B------:R-:W-:Y:S05]  /*11d50*/  BRA.DIV ~URZ, `(.L_x_1711) ;  /* 0x00003ab27f007947 */ /* 0x000fea000b800000 */
[----:B--2---:R2:W1:Y:S04]  /*11d60*/  SHFL.IDX PT, R8, R9, 0x1, 0x181f ;  /* 0x00381f0009087f89 */ /* 0x00446800000e0000 */
[----:B----4-:R2:W4:Y:S02]  /*11d70*/  SHFL.IDX PT, R0, R12, 0x1, 0x181f ;  /* 0x00381f000c007f89 */ /* 0x01052400000e0000 */
.L_x_1776:
        /* <DEDUP_REMOVED lines=16> */
.L_x_1713:
[----:B------:R-:W-:Y:S05]  /*11e80*/  BSYNC B0 ;  /* 0x0000000000007941 */ /* 0x000fea0003800000 */
.L_x_1712:
[----:B------:R-:W-:Y:S05]  /*11e90*/  BRA.DIV ~URZ, `(.L_x_1714) ;  /* 0x00003a327f007947 */ /* 0x000fea000b800000 */
[----:B-1----:R1:W2:Y:S02]  /*11ea0*/  SHFL.IDX PT, R8, R9, 0x2, 0x181f ;  /* 0x00581f0009087f89 */ /* 0x0022a400000e0000 */
.L_x_1777:
[----:B------:R-:W-:Y:S05]  /*11eb0*/  BRA.DIV ~URZ, `(.L_x_1715) ;  /* 0x00003a827f007947 */ /* 0x000fea000b800000 */
[----:B----4-:R4:W1:Y:S02]  /*11ec0*/  SHFL.IDX PT, R0, R12, 0x2, 0x181f ;  /* 0x00581f000c007f89 */ /* 0x01086400000e0000 */
.L_x_1778:
        /* <DEDUP_REMOVED lines=16> */
.L_x_1717:
[----:B------:R-:W-:Y:S05]  /*11fd0*/  BSYNC B0 ;  /* 0x0000000000007941 */ /* 0x000fea0003800000 */
.L_x_1716:
[----:B------:R-:W-:Y:S05]  /*11fe0*/  BRA.DIV ~URZ, `(.L_x_1718) ;  /* 0x000039b27f007947 */ /* 0x000fea000b800000 */
[----:B-1----:R1:W3:Y:S04]  /*11ff0*/  SHFL.IDX PT, R6, R9, 0x3, 0x181f ;  /* 0x00781f0009067f89 */ /* 0x0022e800000e0000 */
[----:B------:R1:W4:Y:S02]  /*12000*/  SHFL.IDX PT, R0, R12, 0x3, 0x181f ;  /* 0x00781f000c007f89 */ /* 0x00032400000e0000 */
.L_x_1779:
[----:B------:R-:W-:-:S04]  /*12010*/  IADD3 R2, R10, 0x60, RZ ;  /* 0x000000600a027810 */ /* 0x000fc80007ffe0ff */
[----:B------:R-:W-:-:S13]  /*12020*/  ISETP.GE.AND P0, PT, R2, R11, PT ;  /* 0x0000000b0200720c */ /* 0x000fda0003f06270 */
[----:B------:R-:W-:Y:S05]  /*12030*/  @P0 BRA `(.L_x_1719) ;  /* 0x00001eb000000947 */ /* 0x000fea0003800000 */
[----:B------:R-:W-:Y:S02]  /*12040*/  ISETP.GE.AND P1, PT, R210, c[0x0][0x3c8], PT ;  /* 0x0000f200d2007a0c */ /* 0x000fe40003f26270 */
[----:B------:R-:W-:-:S11]  /*12050*/  ISETP.GE.AND P0, PT, R209, c[0x0][0x3c8], PT ;  /* 0x0000f200d1007a0c */ /* 0x000fd60003f06270 */
[CC--:B----4-:R-:W-:Y:S02]  /*12060*/  @!P1 LEA R4, P3, R210.reuse, R0.reuse, 0x1 ;  /* 0x00000000d2049211 */ /* 0x0d0fe400078608ff */
[C---:B------:R-:W-:Y:S02]  /*12070*/  @!P0 LEA R2, P2, R209.reuse, R0, 0x1 ;  /* 0x00000000d1028211 */ /* 0x040fe400078408ff */
[-C--:B---3--:R-:W-:Y:S02]  /*12080*/  @!P1 LEA.HI.X R5, R210, R6.reuse, R211, 0x1, P3 ;  /* 0x00000006d2059211 */ /* 0x088fe400018f0cd3 */
[----:B------:R-:W-:-:S03]  /*12090*/  @!P0 LEA.HI.X R3, R209, R6, R249, 0x1, P2 ;  /* 0x00000006d1038211 */ /* 0x000fc600010f0cf9 */
[----:B------:R3:W-:Y:S04]  /*120a0*/  @!P1 ST.E.128 [R4.64], R56 ;  /* 0x0000003804009985 */ /* 0x0007e8000c101d08 */
[----:B------:R3:W-:Y:S01]  /*120b0*/  @!P0 ST.E.128 [R2.64], R52 ;  /* 0x0000003402008985 */ /* 0x0007e2000c101d08 */
[----:B------:R-:W-:-:S13]  /*120c0*/  ISETP.GE.AND P0, PT, R232, c[0x0][0x3c8], PT ;  /* 0x0000f200e8007a0c */ /* 0x000fda0003f06270 */
[----:B------:R-:W-:Y:S05]  /*120d0*/  @P0 BRA `(.L_x_1719) ;  /* 0x00001e1000000947 */ /* 0x000fea0003800000 */
[----:B---3--:R-:W-:-:S04]  /*120e0*/  LEA R2, P0, R232, R0, 0x1 ;  /* 0x00000000e8027211 */ /* 0x008fc800078008ff */
[----:B------:R-:W-:-:S05]  /*120f0*/  LEA.HI.X R3, R232, R6, R248, 0x1, P0 ;  /* 0x00000006e8037211 */ /* 0x000fca00000f0cf8 */
[----:B------:R3:W-:Y:S01]  /*12100*/  ST.E.128 [R2.64], R60 ;  /* 0x0000003c02007985 */ /* 0x0007e2000c101d08 */
[----:B------:R-:W-:Y:S05]  /*12110*/  BRA `(.L_x_1719) ;  /* 0x00001dd000007947 */ /* 0x000fea0003800000 */
.L_x_1706:
[----:B------:R-:W2:Y:S01]  /*12120*/  LDL.LU R8, [R1] ;  /* 0x0000000001087983 */ /* 0x000ea20000300800 */
[----:B------:R-:W-:Y:S02]  /*12130*/  IMAD R0, R9, c[0x0][0x408], RZ ;  /* 0x0001020009007a24 */ /* 0x000fe400078e02ff */
[----:B-1----:R-:W-:-:S04]  /*12140*/  IMAD.WIDE.U32 R2, R6, c[0x0][0x408], RZ ;  /* 0x0001020006027a25 */ /* 0x002fc800078e00ff */
[----:B------:R-:W-:Y:S01]  /*12150*/  IMAD R6, R6, c[0x0][0x40c], R0 ;  /* 0x0001030006067a24 */ /* 0x000fe200078e0200 */
[----:B------:R-:W-:Y:S01]  /*12160*/  SHF.R.S32.HI R0, RZ, 0x1f, R7 ;  /* 0x0000001fff007819 */ /* 0x000fe20000011407 */
[----:B------:R-:W-:-:S03]  /*12170*/  @P2 IMAD.HI.U32 R5, R12, c[0x0][0x4ec], RZ ;  /* 0x00013b000c052a27 */ /* 0x000fc600078e00ff */
[----:B------:R-:W-:Y:S01]  /*12180*/  IADD3 R3, R3, R6, RZ ;  /* 0x0000000603037210 */ /* 0x000fe20007ffe0ff */
[----:B------:R-:W-:-:S04]  /*12190*/  IMAD R0, R0, c[0x0][0x440], RZ ;  /* 0x0001100000007a24 */ /* 0x000fc800078e02ff */
[----:B------:R-:W-:-:S04]  /*121a0*/  IMAD.WIDE.U32 R2, R235, c[0x0][0x438], R2 ;  /* 0x00010e00eb027a25 */ /* 0x000fc800078e0002 */
        /* <DEDUP_REMOVED lines=24> */
.L_x_1780:
[----:B------:R-:W-:Y:S05]  /*12330*/  BRA.DIV ~URZ, `(.L_x_1721) ;  /* 0x000037927f007947 */ /* 0x000fea000b800000 */
[----:B------:R3:W4:Y:S02]  /*12340*/  SHFL.IDX PT, R0, R37, RZ, 0x1c1f ;  /* 0x001c1fff25007589 */ /* 0x00072400000e0000 */
.L_x_1781:
        /* <DEDUP_REMOVED lines=52> */
[----:B------:R-:W-:-:S07]  /*12690*/  ISETP.GE.AND P1, PT, R15, c[0x0][0x3c8], PT ;  /* 0x0000f2000f007a0c */ /* 0x000fce0003f26270 */
[-C--:B----4-:R-:W-:Y:S02]  /*126a0*/  @!P6 LEA R2, P4, R214, R0.reuse, 0x2 ;  /* 0x00000000d602e211 */ /* 0x090fe400078810ff */
[----:B------:R-:W-:Y:S02]  /*126b0*/  @!P2 LEA R6, P3, R12, R0, 0x2 ;  /* 0x000000000c06a211 */ /* 0x000fe400078610ff */
[-C--:B--2---:R-:W-:Y:S02]  /*126c0*/  @!P6 LEA.HI.X R3, R214, R4.reuse, R39, 0x2, P4 ;  /* 0x00000004d603e211 */ /* 0x084fe400020f1427 */
        /* <DEDUP_REMOVED lines=40> */
[----:B------:R-:W-:-:S05]  /*12950*/  @!P1 LEA.HI.X R7, R22, R4, R48, 0x2, P3 ;  /* 0x0000000416079211 */ /* 0x000fca00018f1430 */
[----:B------:R-:W-:Y:S01]  /*12960*/  @!P2 LEA R8, P3, R23, R0, 0x2 ;  /* 0x000000001708a211 */ /* 0x000fe200078610ff */
[----:B------:R2:W-:Y:S01]  /*12970*/  @!P5 ST.E.64 [R2.64], R136 ;  /* 0x000000880200d985 */ /* 0x0005e2000c101b08 */
[----:B------:R-:W-:Y:S02]  /*12980*/  ISETP.GE.AND P5, PT, R25, c[0x0][0x3c8], PT ;  /* 0x0000f20019007a0c */ /* 0x000fe40003fa6270 */
[----:B------:R-:W-:Y:S01]  /*12990*/  @!P2 LEA.HI.X R9, R23, R4, R49, 0x2, P3 ;  /* 0x000000041709a211 */ /* 0x000fe200018f1431 */
[----:B------:R4:W-:Y:S01]  /*129a0*/  @!P1 ST.E.64 [R6.64], R138 ;  /* 0x0000008a06009985 */ /* 0x0009e2000c101b08 */
[----:B------:R-:W-:Y:S02]  /*129b0*/  ISETP.GE.AND P1, PT, R26, c[0x0][0x3c8], PT ;  /* 0x0000f2001a007a0c */ /* 0x000fe40003f26270 */
[----:B--2---:R-:W-:-:S04]  /*129c0*/  @!P6 LEA R2, P4, R24, R0, 0x2 ;  /* 0x000000001802e211 */ /* 0x004fc800078810ff */
[----:B------:R-:W-:-:S03]  /*129d0*/  @!P6 LEA.HI.X R3, R24, R4, R50, 0x2, P4 ;  /* 0x000000041803e211 */ /* 0x000fc600020f1432 */
[----:B----4-:R-:W-:Y:S02]  /*129e0*/  @!P5 LEA R6, P3, R25, R0, 0x2 ;  /* 0x000000001906d211 */ /* 0x010fe400078610ff */
[----:B------:R-:W-:Y:S01]  /*129f0*/  ISETP.GE.AND P4, PT, R28, c[0x0][0x3c8], PT ;  /* 0x0000f2001c007a0c */ /* 0x000fe20003f86270 */
[----:B------:R2:W-:Y:S01]  /*12a00*/  @!P6 ST.E.64 [R2.64], R140 ;  /* 0x0000008c0200e985 */ /* 0x0005e2000c101b08 */
[----:B------:R-:W-:Y:S02]  /*12a10*/  ISETP.GE.AND P6, PT, R27, c[0x0][0x3c8], PT ;  /* 0x0000f2001b007a0c */ /* 0x000fe40003fc6270 */
[----:B------:R-:W-:Y:S01]  /*12a20*/  @!P5 LEA.HI.X R7, R25, R4, R51, 0x2, P3 ;  /* 0x000000041907d211 */ /* 0x000fe200018f1433 */
[----:B------:R4:W-:Y:S01]  /*12a30*/  @!P2 ST.E.64 [R8.64], R142 ;  /* 0x0000008e0800a985 */ /* 0x0009e2000c101b08 */
[----:B------:R-:W-:-:S03]  /*12a40*/  ISETP.GE.AND P3, PT, R30, c[0x0][0x3c8], PT ;  /* 0x0000f2001e007a0c */ /* 0x000fc60003f66270 */
[----:B------:R5:W-:Y:S01]  /*12a50*/  @!P5 ST.E.64 [R6.64], R144 ;  /* 0x000000900600d985 */ /* 0x000be2000c101b08 */
[----:B--2---:R-:W-:-:S04]  /*12a60*/  @!P1 LEA R2, P2, R26, R0, 0x2 ;  /* 0x000000001a029211 */ /* 0x004fc800078410ff */
[----:B------:R-:W-:Y:S02]  /*12a70*/  @!P1 LEA.HI.X R3, R26, R4, R52, 0x2, P2 ;  /* 0x000000041a039211 */ /* 0x000fe400010f1434 */
[----:B----4-:R-:W-:-:S03]  /*12a80*/  @!P6 LEA R8, P2, R27, R0, 0x2 ;  /* 0x000000001b08e211 */ /* 0x010fc600078410ff */
[----:B------:R2:W-:Y:S01]  /*12a90*/  @!P1 ST.E.64 [R2.64], R146 ;  /* 0x0000009202009985 */ /* 0x0005e2000c101b08 */
[----:B------:R-:W-:Y:S02]  /*12aa0*/  ISETP.GE.AND P1, PT, R29, c[0x0][0x3c8], PT ;  /* 0x0000f2001d007a0c */ /* 0x000fe40003f26270 */
[----:B------:R-:W-:Y:S02]  /*12ab0*/  @!P6 LEA.HI.X R9, R27, R4, R53, 0x2, P2 ;  /* 0x000000041b09e211 */ /* 0x000fe400010f1435 */
[----:B-----5:R-:W-:-:S03]  /*12ac0*/  @!P3 LEA R6, P2, R30, R0, 0x2 ;  /* 0x000000001e06b211 */ /* 0x020fc600078410ff */
[----:B------:R-:W-:Y:S01]  /*12ad0*/  @!P6 ST.E.64 [R8.64], R154 ;  /* 0x0000009a0800e985 */ /* 0x000fe2000c101b08 */
[----:B------:R-:W-:Y:S02]  /*12ae0*/  ISETP.GE.AND P6, PT, R31, c[0x0][0x3c8], PT ;  /* 0x0000f2001f007a0c */ /* 0x000fe40003fc6270 */
[----:B------:R-:W-:Y:S02]  /*12af0*/  @!P3 LEA.HI.X R7, R30, R4, R56, 0x2, P2 ;  /* 0x000000041e07b211 */ /* 0x000fe400010f1438 */
[----:B--2---:R-:W-:-:S04]  /*12b00*/  @!P4 LEA R2, P5, R28, R0, 0x2 ;  /* 0x000000001c02c211 */ /* 0x004fc800078a10ff */
        /* <DEDUP_REMOVED lines=10> */
[C---:B------:R-:W-:Y:S02]  /*12bb0*/  @!P5 LEA R8, P1, R32.reuse, R0, 0x2 ;  /* 0x000000002008d211 */ /* 0x040fe400078210ff */
[----:B------:R-:W-:Y:S02]  /*12bc0*/  @!P6 LEA.HI.X R11, R31, R4, R57, 0x2, P2 ;  /* 0x000000041f0be211 */ /* 0x000fe400010f1439 */
        /* <DEDUP_REMOVED lines=9> */
.L_x_1723:
[----:B------:R-:W-:Y:S05]  /*12c60*/  BSYNC B0 ;  /* 0x0000000000007941 */ /* 0x000fea0003800000 */
.L_x_1722:
[----:B------:R-:W-:Y:S05]  /*12c70*/  BRA.DIV ~URZ, `(.L_x_1724) ;  /* 0x00002eb27f007947 */ /* 0x000fea000b800000 */
[----:B--2---:R2:W1:Y:S04]  /*12c80*/  SHFL.IDX PT, R4, R35, 0x1, 0x1c1f ;  /* 0x003c1f0023047f89 */ /* 0x00446800000e0000 */
[----:B----4-:R2:W4:Y:S02]  /*12c90*/  SHFL.IDX PT, R0, R37, 0x1, 0x1c1f ;  /* 0x003c1f0025007f89 */ /* 0x01052400000e0000 */
.L_x_1782:
[----:B------:R-:W-:Y:S05]  /*12ca0*/  @P0 BRA `(.L_x_1719) ;  /* 0x0000124000000947 */ /* 0x000fea0003800000 */
[----:B------:R-:W-:Y:S02]  /*12cb0*/  ISETP.GE.AND P3, PT, R12, c[0x0][0x3c8], PT ;  /* 0x0000f2000c007a0c */ /* 0x000fe40003f66270 */
[----:B------:R-:W-:Y:S02]  /*12cc0*/  ISETP.GE.AND P2, PT, R13, c[0x0][0x3c8], PT ;  /* 0x0000f2000d007a0c */ /* 0x000fe40003f46270 */
[----:B------:R-:W-:Y:S02]  /*12cd0*/  ISETP.GE.AND P4, PT, R214, c[0x0][0x3c8], PT ;  /* 0x0000f200d6007a0c */ /* 0x000fe40003f86270 */
[----:B------:R-:W-:-:S02]  /*12ce0*/  ISETP.GE.AND P0, PT, R14, c[0x0][0x3c8], PT ;  /* 0x0000f2000e007a0c */ /* 0x000fc40003f06270 */
[----:B------:R-:W-:-:S05]  /*12cf0*/  ISETP.GE.AND P1, PT, R15, c[0x0][0x3c8], PT ;  /* 0x0000f2000f007a0c */ /* 0x000fca0003f26270 */
[----:B----4-:R-:W-:-:S04]  /*12d00*/  @!P3 LEA R10, P5, R12, R0, 0x2 ;  /* 0x000000000c0ab211 */ /* 0x010fc800078a10ff */
[----:B-1----:R-:W-:Y:S02]  /*12d10*/  @!P3 LEA.HI.X R11, R12, R4, R36, 0x2, P5 ;  /* 0x000000040c0bb211 */ /* 0x002fe400028f1424 */
[CC--:B------:R-:W-:Y:S02]  /*12d20*/  @!P2 LEA R8, P5, R13.reuse, R0.reuse, 0x2 ;  /* 0x000000000d08a211 */ /* 0x0c0fe400078a10ff */
[----:B------:R-:W-:Y:S02]  /*12d30*/  @!P4 LEA R12, P6, R214, R0, 0x2 ;  /* 0x00000000d60cc211 */ /* 0x000fe400078c10ff */
[----:B------:R-:W-:Y:S02]  /*12d40*/  @!P2 LEA.HI.X R9, R13, R4, R38, 0x2, P5 ;  /* 0x000000040d09a211 */ /* 0x000fe400028f1426 */
[----:B------:R-:W-:Y:S02]  /*12d50*/  @!P0 LEA R2, P5, R14, R0, 0x2 ;  /* 0x000000000e028211 */ /* 0x000fe400078a10ff */
[----:B------:R-:W-:-:S02]  /*12d60*/  @!P4 LEA.HI.X R13, R214, R4, R39, 0x2, P6 ;  /* 0x00000004d60dc211 */ /* 0x000fc400030f1427 */
[----:B------:R-:W-:Y:S02]  /*12d70*/  @!P0 LEA.HI.X R3, R14, R4, R40, 0x2, P5 ;  /* 0x000000040e038211 */ /* 0x000fe400028f1428 */
[----:B------:R-:W-:Y:S01]  /*12d80*/  ISETP.GE.AND P5, PT, R16, c[0x0][0x3c8], PT ;  /* 0x0000f20010007a0c */ /* 0x000fe20003fa6270 */
[----:B------:R1:W-:Y:S01]  /*12d90*/  @!P4 ST.E.64 [R12.64], R162 ;  /* 0x000000a20c00c985 */ /* 0x0003e2000c101b08 */
[----:B------:R-:W-:Y:S02]  /*12da0*/  ISETP.GE.AND P4, PT, R18, c[0x0][0x3c8], PT ;  /* 0x0000f20012007a0c */ /* 0x000fe40003f86270 */
[----:B------:R-:W-:Y:S01]  /*12db0*/  @!P1 LEA R6, P6, R15, R0, 0x2 ;  /* 0x000000000f069211 */ /* 0x000fe200078c10ff */
[----:B------:R4:W-:Y:S01]  /*12dc0*/  @!P3 ST.E.64 [R10.64], R160 ;  /* 0x000000a00a00b985 */ /* 0x0009e2000c101b08 */
[----:B------:R-:W-:Y:S02]  /*12dd0*/  ISETP.GE.AND P3, PT, R17, c[0x0][0x3c8], PT ;  /* 0x0000f20011007a0c */ /* 0x000fe40003f66270 */
[----:B------:R-:W-:Y:S01]  /*12de0*/  @!P1 LEA.HI.X R7, R15, R4, R41, 0x2, P6 ;  /* 0x000000040f079211 */ /* 0x000fe200030f1429 */
[----:B------:R5:W-:Y:S01]  /*12df0*/  @!P2 ST.E.64 [R8.64], R106 ;  /* 0x0000006a0800a985 */ /* 0x000be2000c101b08 */
[----:B------:R-:W-:-:S03]  /*12e00*/  ISETP.GE.AND P2, PT, R19, c[0x0][0x3c8], PT ;  /* 0x0000f20013007a0c */ /* 0x000fc60003f46270 */
[----:B------:R2:W-:Y:S01]  /*12e10*/  @!P1 ST.E.64 [R6.64], R88 ;  /* 0x0000005806009985 */ /* 0x0005e2000c101b08 */
[----:B------:R-:W-:Y:S02]  /*12e20*/  @!P5 LEA R14, P6, R16, R0, 0x2 ;  /* 0x00000000100ed211 */ /* 0x000fe400078c10ff */
[----:B------:R-:W-:Y:S01]  /*12e30*/  ISETP.GE.AND P1, PT, R20, c[0x0][0x3c8], PT ;  /* 0x0000f20014007a0c */ /* 0x000fe20003f26270 */
[----:B------:R3:W-:Y:S01]  /*12e40*/  @!P0 ST.E.64 [R2.64], R72 ;  /* 0x0000004802008985 */ /* 0x0007e2000c101b08 */
[----:B------:R-:W-:-:S05]  /*12e50*/  @!P5 LEA.HI.X R15, R16, R4, R42, 0x2, P6 ;  /* 0x00000004100fd211 */ /* 0x000fca00030f142a */
[----:B------:R3:W-:Y:S01]  /*12e60*/  @!P5 ST.E.64 [R14.64], R166 ;  /* 0x000000a60e00d985 */ /* 0x0007e2000c101b08 */
[----:B------:R-:W-:Y:S02]  /*12e70*/  ISETP.GE.AND P5, PT, R22, c[0x0][0x3c8], PT ;  /* 0x0000f20016007a0c */ /* 0x000fe40003fa6270 */
[CC--:B-1----:R-:W-:Y:S02]  /*12e80*/  @!P4 LEA R12, P0, R18.reuse, R0.reuse, 0x2 ;  /* 0x00000000120cc211 */ /* 0x0c2fe400078010ff */
[----:B----4-:R-:W-:Y:S02]  /*12e90*/  @!P3 LEA R10, P6, R17, R0, 0x2 ;  /* 0x00000000110ab211 */ /* 0x010fe400078c10ff */
[-C--:B------:R-:W-:Y:S02]  /*12ea0*/  @!P4 LEA.HI.X R13, R18, R4.reuse, R44, 0x2, P0 ;  /* 0x00000004120dc211 */ /* 0x080fe400000f142c */
[----:B------:R-:W-:Y:S02]  /*12eb0*/  ISETP.GE.AND P0, PT, R21, c[0x0][0x3c8], PT ;  /* 0x0000f20015007a0c */ /* 0x000fe40003f06270 */
[----:B------:R-:W-:Y:S01]  /*12ec0*/  @!P3 LEA.HI.X R11, R17, R4, R43, 0x2, P6 ;  /* 0x00000004110bb211 */ /* 0x000fe200030f142b */
[----:B------:R1:W-:Y:S01]  /*12ed0*/  @!P4 ST.E.64 [R12.64], R130 ;  /* 0x000000820c00c985 */ /* 0x0003e2000c101b08 */
[----:B-----5:R-:W-:-:S02]  /*12ee0*/  @!P2 LEA R8, P6, R19, R0, 0x2 ;  /* 0x000000001308a211 */ /* 0x020fc400078c10ff */
[----:B------:R-:W-:Y:S01]  /*12ef0*/  ISETP.GE.AND P4, PT, R24, c[0x0][0x3c8], PT ;  /* 0x0000f20018007a0c */ /* 0x000fe20003f86270 */
[----:B------:R4:W-:Y:S01]  /*12f00*/  @!P3 ST.E.64 [R10.64], R118 ;  /* 0x000000760a00b985 */ /* 0x0009e2000c101b08 */
[----:B------:R-:W-:Y:S02]  /*12f10*/  @!P2 LEA.HI.X R9, R19, R4, R45, 0x2, P6 ;  /* 0x000000041309a211 */ /* 0x000fe400030f142d */
[C---:B--2---:R-:W-:Y:S02]  /*12f20*/  @!P1 LEA R6, P6, R20.reuse, R0, 0x2 ;  /* 0x0000000014069211 */ /* 0x044fe400078c10ff */
[----:B------:R-:W-:Y:S01]  /*12f30*/  ISETP.GE.AND P3, PT, R23, c[0x0][0x3c8], PT ;  /* 0x0000f20017007a0c */ /* 0x000fe20003f66270 */
[----:B------:R2:W-:Y:S01]  /*12f40*/  @!P2 ST.E.64 [R8.64], R110 ;  /* 0x0000006e0800a985 */ /* 0x0005e2000c101b08 */
[----:B------:R-:W-:Y:S02]  /*12f50*/  @!P1 LEA.HI.X R7, R20, R4, R46, 0x2, P6 ;  /* 0x0000000414079211 */ /* 0x000fe400030f142e */
[----:B---3--:R-:W-:-:S02]  /*12f60*/  @!P0 LEA R2, P6, R21, R0, 0x2 ;  /* 0x0000000015028211 */ /* 0x008fc400078c10ff */
[----:B------:R-:W-:Y:S01]  /*12f70*/  ISETP.GE.AND P2, PT, R25, c[0x0][0x3c8], PT ;  /* 0x0000f20019007a0c */ /* 0x000fe20003f46270 */
[----:B------:R3:W-:Y:S01]  /*12f80*/  @!P1 ST.E.64 [R6.64], R92 ;  /* 0x0000005c06009985 */ /* 0x0007e2000c101b08 */
[----:B------:R-:W-:Y:S02]  /*12f90*/  @!P0 LEA.HI.X R3, R21, R4, R47, 0x2, P6 ;  /* 0x0000000415038211 */ /* 0x000fe400030f142f */
[----:B------:R-:W-:Y:S02]  /*12fa0*/  @!P5 LEA R14, P6, R22, R0, 0x2 ;  /* 0x00000000160ed211 */ /* 0x000fe400078c10ff */
[----:B------:R-:W-:Y:S01]  /*12fb0*/  ISETP.GE.AND P1, PT, R26, c[0x0][0x3c8], PT ;  /* 0x0000f2001a007a0c */ /* 0x000fe20003f26270 */
[----:B------:R5:W-:Y:S01]  /*12fc0*/  @!P0 ST.E.64 [R2.64], R76 ;  /* 0x0000004c02008985 */ /* 0x000be2000c101b08 */
[----:B------:R-:W-:-:S05]  /*12fd0*/  @!P5 LEA.HI.X R15, R22, R4, R48, 0x2, P6 ;  /* 0x00000004160fd211 */ /* 0x000fca00030f1430 */
[----:B------:R5:W-:Y:S01]  /*12fe0*/  @!P5 ST.E.64 [R14.64], R168 ;  /* 0x000000a80e00d985 */ /* 0x000be2000c101b08 */
[-C--:B-1----:R-:W-:Y:S02]  /*12ff0*/  @!P4 LEA R12, P0, R24, R0.reuse, 0x2 ;  /* 0x00000000180cc211 */ /* 0x082fe400078010ff */
[----:B------:R-:W-:Y:S02]  /*13000*/  ISETP.GE.AND P5, PT, R28, c[0x0][0x3c8], PT ;  /* 0x0000f2001c007a0c */ /* 0x000fe40003fa6270 */
[----:B----4-:R-:W-:Y:S02]  /*13010*/  @!P3 LEA R10, P6, R23, R0, 0x2 ;  /* 0x00000000170ab211 */ /* 0x010fe400078c10ff */
[-C--:B------:R-:W-:Y:S02]  /*13020*/  @!P4 LEA.HI.X R13, R24, R4.reuse, R50, 0x2, P0 ;  /* 0x00000004180dc211 */ /* 0x080fe400000f1432 */
[----:B------:R-:W-:Y:S02]  /*13030*/  ISETP.GE.AND P0, PT, R27, c[0x0][0x3c8], PT ;  /* 0x0000f2001b007a0c */ /* 0x000fe40003f06270 */
[----:B------:R-:W-:Y:S01]  /*13040*/  @!P3 LEA.HI.X R11, R23, R4, R49, 0x2, P6 ;  /* 0x00000004170bb211 */ /* 0x000fe200030f1431 */
[----:B------:R1:W-:Y:S01]  /*13050*/  @!P4 ST.E.64 [R12.64], R134 ;  /* 0x000000860c00c985 */ /* 0x0003e2000c101b08 */
[----:B--2---:R-:W-:-:S02]  /*13060*/  @!P2 LEA R8, P6, R25, R0, 0x2 ;  /* 0x000000001908a211 */ /* 0x004fc400078c10ff */
[----:B------:R-:W-:Y:S01]  /*13070*/  ISETP.GE.AND P4, PT, R30, c[0x0][0x3c8], PT ;  /* 0x0000f2001e007a0c */ /* 0x000fe20003f86270 */
[----:B------:R2:W-:Y:S01]  /*13080*/  @!P3 ST.E.64 [R10.64], R122 ;  /* 0x0000007a0a00b985 */ /* 0x0005e2000c101b08 */
[----:B------:R-:W-:Y:S02]  /*13090*/  @!P2 LEA.HI.X R9, R25, R4, R51, 0x2, P6 ;  /* 0x000000041909a211 */ /* 0x000fe400030f1433 */
[C---:B---3--:R-:W-:Y:S02]  /*130a0*/  @!P1 LEA R6, P6, R26.reuse, R0, 0x2 ;  /* 0x000000001a069211 */ /* 0x048fe400078c10ff */
[----:B------:R-:W-:Y:S01]  /*130b0*/  ISETP.GE.AND P3, PT, R29, c[0x0][0x3c8], PT ;  /* 0x0000f2001d007a0c */ /* 0x000fe20003f66270 */
[----:B------:R3:W-:Y:S01]  /*130c0*/  @!P2 ST.E.64 [R8.64], R114 ;  /* 0x000000720800a985 */ /* 0x0007e2000c101b08 */
[----:B------:R-:W-:Y:S02]  /*130d0*/  @!P1 LEA.HI.X R7, R26, R4, R52, 0x2, P6 ;  /* 0x000000041a079211 */ /* 0x000fe400030f1434 */
[----:B-----5:R-:W-:-:S02]  /*130e0*/  @!P0 LEA R2, P6, R27, R0, 0x2 ;  /* 0x000000001b028211 */ /* 0x020fc400078c10ff */
        /* <DEDUP_REMOVED lines=8> */
[CC--:B-1----:R-:W-:Y:S02]  /*13170*/  @!P4 LEA R12, P0, R30.reuse, R0.reuse, 0x2 ;  /* 0x000000001e0cc211 */ /* 0x0c2fe400078010ff */
[----:B--2---:R-:W-:Y:S02]  /*13180*/  @!P3 LEA R10, P6, R29, R0, 0x2 ;  /* 0x000000001d0ab211 */ /* 0x004fe400078c10ff */
[-C--:B------:R-:W-:Y:S02]  /*13190*/  @!P4 LEA.HI.X R13, R30, R4.reuse, R56, 0x2, P0 ;  /* 0x000000041e0dc211 */ /* 0x080fe400000f1438 */
[----:B------:R-:W-:Y:S02]  /*131a0*/  ISETP.GE.AND P0, PT, R33, c[0x0][0x3c8], PT ;  /* 0x0000f20021007a0c */ /* 0x000fe40003f06270 */
[----:B------:R-:W-:Y:S01]  /*131b0*/  @!P3 LEA.HI.X R11, R29, R4, R55, 0x2, P6 ;  /* 0x000000041d0bb211 */ /* 0x000fe200030f1437 */
[----:B------:R1:W-:Y:S01]  /*131c0*/  @!P4 ST.E.64 [R12.64], R126 ;  /* 0x0000007e0c00c985 */ /* 0x0003e2000c101b08 */
[----:B---3--:R-:W-:-:S03]  /*131d0*/  @!P2 LEA R8, P6, R31, R0, 0x2 ;  /* 0x000000001f08a211 */ /* 0x008fc600078c10ff */
[----:B------:R1:W-:Y:S01]  /*131e0*/  @!P3 ST.E.64 [R10.64], R78 ;  /* 0x0000004e0a00b985 */ /* 0x0003e2000c101b08 */
[----:B------:R-:W-:Y:S02]  /*131f0*/  @!P2 LEA.HI.X R9, R31, R4, R57, 0x2, P6 ;  /* 0x000000041f09a211 */ /* 0x000fe400030f1439 */
[----:B----4-:R-:W-:-:S03]  /*13200*/  @!P1 LEA R6, P6, R32, R0, 0x2 ;  /* 0x0000000020069211 */ /* 0x010fc600078c10ff */
[----:B------:R1:W-:Y:S01]  /*13210*/  @!P2 ST.E.64 [R8.64], R74 ;  /* 0x0000004a0800a985 */ /* 0x0003e2000c101b08 */
[----:B------:R-:W-:Y:S02]  /*13220*/  @!P1 LEA.HI.X R7, R32, R4, R58, 0x2, P6 ;  /* 0x0000000420079211 */ /* 0x000fe400030f143a */
[----:B-----5:R-:W-:-:S03]  /*13230*/  @!P0 LEA R2, P6, R33, R0, 0x2 ;  /* 0x0000000021028211 */ /* 0x020fc600078c10ff */
[----:B------:R1:W-:Y:S01]  /*13240*/  @!P1 ST.E.64 [R6.64], R70 ;  /* 0x0000004606009985 */ /* 0x0003e2000c101b08 */
[----:B------:R-:W-:-:S05]  /*13250*/  @!P0 LEA.HI.X R3, R33, R4, R59, 0x2, P6 ;  /* 0x0000000421038211 */ /* 0x000fca00030f143b */
[----:B------:R1:W-:Y:S01]  /*13260*/  @!P0 ST.E.64 [R2.64], R68 ;  /* 0x0000004402008985 */ /* 0x0003e2000c101b08 */
[----:B------:R-:W-:-:S13]  /*13270*/  ISETP.GE.AND P0, PT, R34, c[0x0][0x3c8], PT ;  /* 0x0000f20022007a0c */ /* 0x000fda0003f06270 */
[----:B------:R-:W-:Y:S05]  /*13280*/  @P0 BRA `(.L_x_1719) ;  /* 0x00000c6000000947 */ /* 0x000fea0003800000 */
[----:B-1----:R-:W-:-:S04]  /*13290*/  LEA R2, P0, R34, R0, 0x2 ;  /* 0x0000000022027211 */ /* 0x002fc800078010ff */
[----:B------:R-:W-:-:S05]  /*132a0*/  LEA.HI.X R3, R34, R4, R60, 0x2, P0 ;  /* 0x0000000422037211 */ /* 0x000fca00000f143c */
[----:B------:R1:W-:Y:S01]  /*132b0*/  ST.E.64 [R2.64], R62 ;  /* 0x0000003e02007985 */ /* 0x0003e2000c101b08 */
[----:B------:R-:W-:Y:S05]  /*132c0*/  BRA `(.L_x_1719) ;  /* 0x00000c2000007947 */ /* 0x000fea0003800000 */
.L_x_1704:
[----:B------:R-:W-:Y:S01]  /*132d0*/  ISETP.NE.U32.AND P0, PT, RZ, c[0x0][0x508], PT ;  /* 0x00014200ff007a0c */ /* 0x000fe20003f05070 */
[----:B------:R-:W-:Y:S01]  /*132e0*/  IMAD.MOV.U32 R4, RZ, RZ, 0x4 ;  /* 0x00000004ff047424 */ /* 0x000fe200078e00ff */
[----:B------:R-:W-:Y:S01]  /*132f0*/  ISETP.NE.U32.AND P1, PT, RZ, c[0x0][0x500], PT ;  /* 0x00014000ff007a0c */ /* 0x000fe20003f25070 */
[----:B------:R-:W-:Y:S01]  /*13300*/  IMAD.MOV.U32 R19, RZ, RZ, c[0x0][0x388] ;  /* 0x0000e200ff137624 */ /* 0x000fe200078e00ff */
[----:B------:R-:W-:Y:S01]  /*13310*/  ISETP.NE.AND.EX P0, PT, RZ, c[0x0][0x50c], PT, P0 ;  /* 0x00014300ff007a0c */ /* 0x000fe20003f05300 */
[----:B------:R-:W-:Y:S01]  /*13320*/  IMAD.MOV.U32 R10, RZ, RZ, RZ ;  /* 0x000000ffff0a7224 */ /* 0x000fe200078e00ff */
[----:B------:R-:W-:Y:S01]  /*13330*/  ISETP.NE.AND.EX P1, PT, RZ, c[0x0][0x504], PT, P1 ;  /* 0x00014100ff007a0c */ /* 0x000fe20003f25310 */
[----:B------:R-:W-:-:S10]  /*13340*/  IMAD.WIDE R2, R231, R4, c[0x0][0x500] ;  /* 0x00014000e7027625 */ /* 0x000fd400078e0204 */
[----:B------:R-:W-:Y:S02]  /*13350*/  @P0 IMAD.WIDE R4, R231, R4, c[0x0][0x508] ;  /* 0x00014200e7040625 */ /* 0x000fe400078e0204 */
[----:B------:R2:W5:Y:S04]  /*13360*/  @P1 LDG.E R10, [R2.64] ;  /* 0x00000008020a1981 */ /* 0x000568000c1e1900 */
[----:B------:R2:W5:Y:S01]  /*13370*/  @P0 LDG.E R19, [R4.64] ;  /* 0x0000000804130981 */ /* 0x000562000c1e1900 */
[----:B------:R-:W-:-:S04]  /*13380*/  ISETP.NE.AND P2, PT, R252, RZ, PT ;  /* 0x000000fffc00720c */ /* 0x000fc80003f45270 */
[----:B------:R-:W-:Y:S01]  /*13390*/  SEL R18, R252, c[0x0][0x3d4], P2 ;  /* 0x0000f500fc127a07 */ /* 0x000fe20001000000 */
[----:B------:R-:W-:Y:S05]  /*133a0*/  @P0 BRA `(.L_x_1725) ;  /* 0x0000004000000947 */ /* 0x000fea0003800000 */
[----:B------:R-:W-:Y:S05]  /*133b0*/  @!P1 BRA `(.L_x_1725) ;  /* 0x0000003000009947 */ /* 0x000fea0003800000 */
[----:B------:R3:W4:Y:S04]  /*133c0*/  LDG.E R0, [R2.64] ;  /* 0x0000000802007981 */ /* 0x000728000c1e1900 */
[----:B--23--:R-:W4:Y:S02]  /*133d0*/  LDG.E R2, [R2.64+0x4] ;  /* 0x0000040802027981 */ /* 0x00cf24000c1e1900 */
[----:B----45:R-:W-:Y:S02]  /*133e0*/  IADD3 R19, -R0, R2, RZ ;  /* 0x0000000200137210 */ /* 0x030fe40007ffe1ff */
.L_x_1725:
[----:B--2---:R-:W2:Y:S01]  /*133f0*/  S2R R2, SR_TID.X ;  /* 0x0000000000027919 */ /* 0x004ea20000002100 */
        /* <DEDUP_REMOVED lines=11> */
[----:B------:R-:W2:Y:S01]  /*134b0*/  LDL.LU R21, [R1] ;  /* 0x0000000001157983 */ /* 0x000ea20000300800 */
[----:B------:R-:W-:Y:S01]  /*134c0*/  IMAD.MOV.U32 R0, RZ, RZ, 0x368 ;  /* 0x00000368ff007424 */ /* 0x000fe200078e00ff */
[----:B------:R-:W-:-:S04]  /*134d0*/  ISETP.GT.AND P2, PT, R18, 0x1, PT ;  /* 0x000000011200780c */ /* 0x000fc80003f44270 */
[----:B------:R-:W-:-:S04]  /*134e0*/  SEL R0, R0, 0x328, P2 ;  /* 0x0000032800007807 */ /* 0x000fc80001000000 */
[----:B------:R3:W4:Y:S08]  /*134f0*/  LDC.64 R6, c[0x0][R0+0x170] ;  /* 0x00005c0000067b82 */ /* 0x0007300000000a00 */
[----:B------:R3:W5:Y:S08]  /*13500*/  LDC.64 R4, c[0x0][R0+0x168] ;  /* 0x00005a0000047b82 */ /* 0x0007700000000a00 */
[----:B------:R3:W1:Y:S08]  /*13510*/  LDC.64 R8, c[0x0][R0+0x178] ;  /* 0x00005e0000087b82 */ /* 0x0006700000000a00 */
[----:B------:R3:W1:Y:S02]  /*13520*/  LDC.64 R12, c[0x0][R0+0x160] ;  /* 0x00005800000c7b82 */ /* 0x0006640000000a00 */
[----:B---3--:R-:W-:-:S02]  /*13530*/  IMAD.MOV.U32 R0, RZ, RZ, c[0x0][0x4e8] ;  /* 0x00013a00ff007624 */ /* 0x008fc400078e00ff */
[-C--:B----4-:R-:W-:Y:S02]  /*13540*/  IMAD R7, R7, R14.reuse, RZ ;  /* 0x0000000e07077224 */ /* 0x090fe400078e02ff */
[----:B------:R-:W-:Y:S01]  /*13550*/  IMAD.WIDE.U32 R2, R6, R14, RZ ;  /* 0x0000000e06027225 */ /* 0x000fe200078e00ff */
[----:B------:R-:W-:Y:S02]  /*13560*/  ISETP.NE.AND P0, PT, R0, 0x1, PT ;  /* 0x000000010000780c */ /* 0x000fe40003f05270 */
[----:B------:R-:W-:Y:S01]  /*13570*/  MOV R0, R11 ;  /* 0x0000000b00007202 */ /* 0x000fe20000000f00 */
[----:B------:R-:W-:Y:S02]  /*13580*/  IMAD R7, R6, R20, R7 ;  /* 0x0000001406077224 */ /* 0x000fe400078e0207 */
[-C--:B-1---5:R-:W-:Y:S02]  /*13590*/  IMAD R15, R5, R235.reuse, RZ ;  /* 0x000000eb050f7224 */ /* 0x0a2fe400078e02ff */
        /* <DEDUP_REMOVED lines=8> */
[----:B--2---:R-:W-:-:S05]  /*13620*/  SEL R6, R21, RZ, P2 ;  /* 0x000000ff15067207 */ /* 0x004fca0001000000 */
[-C--:B------:R-:W-:Y:S02]  /*13630*/  IMAD R7, R9, R6.reuse, RZ ;  /* 0x0000000609077224 */ /* 0x080fe400078e02ff */
[----:B------:R-:W-:Y:S01]  /*13640*/  IMAD.WIDE.U32 R4, R8, R6, RZ ;  /* 0x0000000608047225 */ /* 0x000fe200078e00ff */
[----:B------:R-:W-:Y:S02]  /*13650*/  IADD3.X R8, R3, R15, R17, P1, P0 ;  /* 0x0000000f03087210 */ /* 0x000fe40000fe0411 */
[----:B------:R-:W-:Y:S02]  /*13660*/  SHF.R.S32.HI R3, RZ, 0x1f, R0 ;  /* 0x0000001fff037819 */ /* 0x000fe40000011400 */
[----:B------:R-:W-:Y:S01]  /*13670*/  IADD3 R5, R5, R7, RZ ;  /* 0x0000000705057210 */ /* 0x000fe20007ffe0ff */
[----:B------:R-:W-:Y:S01]  /*13680*/  IMAD.MOV.U32 R7, RZ, RZ, c[0x0][0x4a8] ;  /* 0x00012a00ff077624 */ /* 0x000fe200078e00ff */
[----:B------:R-:W-:Y:S01]  /*13690*/  IADD3 R4, P1, P0, R0, R16, R4 ;  /* 0x0000001000047210 */ /* 0x000fe2000783e004 */
[----:B------:R-:W-:Y:S01]  /*136a0*/  IMAD R0, R13, R2, RZ ;  /* 0x000000020d007224 */ /* 0x000fe200078e02ff */
[----:B------:R-:W-:-:S02]  /*136b0*/  SHF.R.S32.HI R6, RZ, 0x1f, R2 ;  /* 0x0000001fff067819 */ /* 0x000fc40000011402 */
        /* <DEDUP_REMOVED lines=11> */
.L_x_1727:
[----:B------:R-:W-:Y:S05]  /*13770*/  BSYNC B0 ;  /* 0x0000000000007941 */ /* 0x000fea0003800000 */
.L_x_1726:
[----:B------:R-:W-:-:S13]  /*13780*/  ISETP.GT.AND P0, PT, R18, 0x1, PT ;  /* 0x000000011200780c */ /* 0x000fda0003f04270 */
[----:B------:R-:W-:Y:S05]  /*13790*/  @P0 BRA `(.L_x_1719) ;  /* 0x0000075000000947 */ /* 0x000fea0003800000 */
[----:B------:R-:W2:Y:S01]  /*137a0*/  S2R R3, SR_TID.X ;  /* 0x0000000000037919 */ /* 0x000ea20000002100 */
[----:B------:R-:W-:Y:S01]  /*137b0*/  MOV R2, c[0x0][0x4e8] ;  /* 0x00013a0000027a02 */ /* 0x000fe20000000f00 */
[----:B-1----:R-:W-:Y:S01]  /*137c0*/  IMAD R0, R17, c[0x0][0x3a0], RZ ;  /* 0x0000e80011007a24 */ /* 0x002fe200078e02ff */
[----:B------:R-:W-:Y:S01]  /*137d0*/  IADD3 R11, R251, R226, RZ ;  /* 0x000000e2fb0b7210 */ /* 0x000fe20007ffe0ff */
[----:B------:R-:W-:Y:S01]  /*137e0*/  IMAD R5, R20, c[0x0][0x3f0], RZ ;  /* 0x0000fc0014057a24 */ /* 0x000fe200078e02ff */
[----:B------:R-:W-:Y:S01]  /*137f0*/  ISETP.NE.AND P0, PT, R2, 0x1, PT ;  /* 0x000000010200780c */ /* 0x000fe20003f05270 */
[----:B------:R-:W-:Y:S02]  /*13800*/  IMAD R0, R10, c[0x0][0x3a4], R0 ;  /* 0x0000e9000a007a24 */ /* 0x000fe400078e0200 */
[----:B------:R-:W-:Y:S01]  /*13810*/  IMAD R7, R14, c[0x0][0x3f4], R5 ;  /* 0x0000fd000e077a24 */ /* 0x000fe200078e0205 */
[----:B--2---:R-:W-:-:S04]  /*13820*/  SHF.R.S32.HI R4, RZ, 0x1f, R3 ;  /* 0x0000001fff047819 */ /* 0x004fc80000011403 */
[----:B------:R-:W-:-:S04]  /*13830*/  LEA.HI R4, R4, R3, RZ, 0x3 ;  /* 0x0000000304047211 */ /* 0x000fc800078f18ff */
[----:B------:R-:W-:-:S04]  /*13840*/  LOP3.LUT R4, R4, 0xfffffff8, RZ, 0xc0, !PT ;  /* 0xfffffff804047812 */ /* 0x000fc800078ec0ff */
[----:B------:R-:W-:Y:S01]  /*13850*/  IADD3 R4, -R4, R3, RZ ;  /* 0x0000000304047210 */ /* 0x000fe20007ffe1ff */
[----:B------:R-:W-:-:S03]  /*13860*/  IMAD.WIDE.U32 R2, R10, c[0x0][0x3a0], RZ ;  /* 0x0000e8000a027a25 */ /* 0x000fc600078e00ff */
[----:B------:R-:W-:Y:S01]  /*13870*/  LEA R4, R4, R251, 0x5 ;  /* 0x000000fb04047211 */ /* 0x000fe200078e28ff */
[----:B------:R-:W-:-:S03]  /*13880*/  IMAD.IADD R3, R3, 0x1, R0 ;  /* 0x0000000103037824 */ /* 0x000fc600078e0200 */
[----:B------:R-:W-:Y:S01]  /*13890*/  IADD3 R4, R226, R4, RZ ;  /* 0x00000004e2047210 */ /* 0x000fe20007ffe0ff */
[----:B------:R-:W-:-:S03]  /*138a0*/  IMAD.WIDE.U32 R2, R235, c[0x0][0x3e8], R2 ;  /* 0x0000fa00eb027a25 */ /* 0x000fc600078e0002 */
[----:B------:R-:W-:Y:S01]  /*138b0*/  MOV R0, R4 ;  /* 0x0000000400007202 */ /* 0x000fe20000000f00 */
[----:B------:R-:W-:-:S04]  /*138c0*/  @P0 IMAD.HI.U32 R6, R4, c[0x0][0x4ec], RZ ;  /* 0x00013b0004060a27 */ /* 0x000fc800078e00ff */
[----:B------:R-:W-:Y:S01]  /*138d0*/  IMAD R3, R235, c[0x0][0x3ec], R3 ;  /* 0x0000fb00eb037a24 */ /* 0x000fe200078e0203 */
[----:B------:R-:W-:-:S03]  /*138e0*/  @P0 SHF.R.U32.HI R0, RZ, c[0x0][0x4f0], R6 ;  /* 0x00013c00ff000a19 */ /* 0x000fc60000011606 */
[----:B------:R-:W-:Y:S01]  /*138f0*/  IMAD.WIDE.U32 R2, R14, c[0x0][0x3f0], R2 ;  /* 0x0000fc000e027a25 */ /* 0x000fe200078e0002 */
[----:B------:R-:W-:Y:S02]  /*13900*/  SHF.R.S32.HI R6, RZ, 0x1f, R0 ;  /* 0x0000001fff067819 */ /* 0x000fe40000011400 */
[----:B------:R-:W-:Y:S01]  /*13910*/  IADD3 R5, -R0, RZ, RZ ;  /* 0x000000ff00057210 */ /* 0x000fe20007ffe1ff */
[----:B------:R-:W-:Y:S02]  /*13920*/  IMAD.IADD R3, R3, 0x1, R7 ;  /* 0x0000000103037824 */ /* 0x000fe400078e0207 */
[----:B------:R-:W-:Y:S02]  /*13930*/  IMAD R6, R6, c[0x0][0x3e0], RZ ;  /* 0x0000f80006067a24 */ /* 0x000fe400078e02ff */
[----:B------:R-:W-:Y:S02]  /*13940*/  IMAD R4, R5, c[0x0][0x4e8], R4 ;  /* 0x00013a0005047a24 */ /* 0x000fe400078e0204 */
[----:B------:R-:W-:-:S02]  /*13950*/  IMAD R6, R0, c[0x0][0x3e4], R6 ;  /* 0x0000f90000067a24 */ /* 0x000fc400078e0206 */
        /* <DEDUP_REMOVED lines=11> */
.L_x_1783:
[----:B------:R-:W-:Y:S05]  /*13a10*/  BRA.DIV ~URZ, `(.L_x_1729) ;  /* 0x000022427f007947 */ /* 0x000fea000b800000 */
[----:B------:R3:W4:Y:S02]  /*13a20*/  SHFL.IDX PT, R0, R12, RZ, 0x181f ;  /* 0x00181fff0c007589 */ /* 0x00072400000e0000 */
.L_x_1784:
[----:B------:R-:W-:Y:S01]  /*13a30*/  IMAD R10, R19, c[0x0][0x4e8], RZ ;  /* 0x00013a00130a7a24 */ /* 0x000fe200078e02ff */
[----:B------:R-:W-:Y:S04]  /*13a40*/  BSSY B0, `(.L_x_1730) ;  /* 0x000000f000007945 */ /* 0x000fe80003800000 */
        /* <DEDUP_REMOVED lines=14> */
.L_x_1731:
[----:B------:R-:W-:Y:S05]  /*13b30*/  BSYNC B0 ;  /* 0x0000000000007941 */ /* 0x000fea0003800000 */
.L_x_1730:
[----:B------:R-:W-:Y:S05]  /*13b40*/  BRA.DIV ~URZ, `(.L_x_1732) ;  /* 0x000021727f007947 */ /* 0x000fea000b800000 */
[----:B--2---:R2:W1:Y:S04]  /*13b50*/  SHFL.IDX PT, R8, R9, 0x1, 0x181f ;  /* 0x00381f0009087f89 */ /* 0x00446800000e0000 */
[----:B----4-:R2:W4:Y:S02]  /*13b60*/  SHFL.IDX PT, R0, R12, 0x1, 0x181f ;  /* 0x00381f000c007f89 */ /* 0x01052400000e0000 */
.L_x_1785:
        /* <DEDUP_REMOVED lines=16> */
.L_x_1734:
[----:B------:R-:W-:Y:S05]  /*13c70*/  BSYNC B0 ;  /* 0x0000000000007941 */ /* 0x000fea0003800000 */
.L_x_1733:
[----:B------:R-:W-:Y:S05]  /*13c80*/  BRA.DIV ~URZ, `(.L_x_1735) ;  /* 0x000020f27f007947 */ /* 0x000fea000b800000 */
[----:B-1----:R1:W2:Y:S02]  /*13c90*/  SHFL.IDX PT, R8, R9, 0x2, 0x181f ;  /* 0x00581f0009087f89 */ /* 0x0022a400000e0000 */
.L_x_1786:
[----:B------:R-:W-:Y:S05]  /*13ca0*/  BRA.DIV ~URZ, `(.L_x_1736) ;  /* 0x000021427f007947 */ /* 0x000fea000b800000 */
[----:B----4-:R4:W1:Y:S02]  /*13cb0*/  SHFL.IDX PT, R0, R12, 0x2, 0x181f ;  /* 0x00581f000c007f89 */ /* 0x01086400000e0000 */
.L_x_1787:
        /* <DEDUP_REMOVED lines=16> */
.L_x_1738:
[----:B------:R-:W-:Y:S05]  /*13dc0*/  BSYNC B0 ;  /* 0x0000000000007941 */ /* 0x000fea0003800000 */
.L_x_1737:
[----:B------:R-:W-:Y:S05]  /*13dd0*/  BRA.DIV ~URZ, `(.L_x_1739) ;  /* 0x000020727f007947 */ /* 0x000fea000b800000 */
[----:B--2---:R2:W3:Y:S04]  /*13de0*/  SHFL.IDX PT, R8, R9, 0x3, 0x181f ;  /* 0x00781f0009087f89 */ /* 0x0044e800000e0000 */
[----:B-1----:R2:W1:Y:S02]  /*13df0*/  SHFL.IDX PT, R0, R12, 0x3, 0x181f ;  /* 0x00781f000c007f89 */ /* 0x00246400000e0000 */
.L_x_1788:
        /* <DEDUP_REMOVED lines=15> */
.L_x_1719:
[----:B------:R-:W-:Y:S05]  /*13ef0*/  BSYNC B1 ;  /* 0x0000000000017941 */ /* 0x000fea0003800000 */
.L_x_1703:
        /* <DEDUP_REMOVED lines=9> */
[----:B----4-:R-:W-:-:S04]  /*13f90*/  LOP3.LUT R14, R0, 0x1f, RZ, 0xc0, !PT ;  /* 0x0000001f000e7812 */ /* 0x010fc800078ec0ff */
[----:B------:R-:W-:Y:S01]  /*13fa0*/  ISETP.NE.AND P5, PT, R14, 0x1f, PT ;  /* 0x0000001f0e00780c */ /* 0x000fe20003fa5270 */
[----:B------:R-:W-:Y:S10]  /*13fb0*/  BRA.DIV ~URZ, `(.L_x_1741) ;  /* 0x00001f527f007947 */ /* 0x000ff4000b800000 */
[----:B--2---:R2:W4:Y:S02]  /*13fc0*/  SHFL.IDX PT, R9, R82, RZ, 0x1f ;  /* 0x00001fff52097589 */ /* 0x00452400000e0000 */
.L_x_1789:
[----:B------:R-:W-:Y:S05]  /*13fd0*/  BRA.DIV ~URZ, `(.L_x_1742) ;  /* 0x00001fa27f007947 */ /* 0x000fea000b800000 */
[----:B---3--:R3:W2:Y:S02]  /*13fe0*/  SHFL.IDX PT, R8, R82, 0x1, 0x1f ;  /* 0x00201f0052087f89 */ /* 0x0086a400000e0000 */
.L_x_1790:
        /* <DEDUP_REMOVED lines=18> */
.L_x_1791:
        /* <DEDUP_REMOVED lines=16> */
.L_x_1792:
[----:B---3--:R-:W-:Y:S01]  /*14210*/  IMAD R0, R0, c[0x0][0x538], RZ ;  /* 0x00014e0000007a24 */ /* 0x008fe200078e02ff */
[----:B------:R-:W-:Y:S04]  /*14220*/  BSSY B1, `(.L_x_1745) ;  /* 0x00000c6000017945 */ /* 0x000fe80003800000 */
[----:B--2---:R-:W-:-:S04]  /*14230*/  IADD3 R8, R0, R8, RZ ;  /* 0x0000000800087210 */ /* 0x004fc80007ffe0ff */
[----:B----4-:R-:W-:-:S13]  /*14240*/  ISETP.GT.AND P6, PT, R8, R9, PT ;  /* 0x000000090800720c */ /* 0x010fda0003fc4270 */
[----:B------:R-:W-:Y:S05]  /*14250*/  @P6 BRA `(.L_x_1746) ;  /* 0x0000024000006947 */ /* 0x000fea0003800000 */
.L_x_1750:
        /* <DEDUP_REMOVED lines=16> */
.L_x_1793:
        /* <DEDUP_REMOVED lines=16> */
.L_x_1794:
[----:B--2---:R-:W-:-:S05]  /*14460*/  IMAD R0, R0, c[0x0][0x538], RZ ;  /* 0x00014e0000007a24 */ /* 0x004fca00078e02ff */
[----:B------:R-:W-:-:S04]  /*14470*/  IADD3 R8, R0, R8, RZ ;  /* 0x0000000800087210 */ /* 0x000fc80007ffe0ff */
[----:B------:R-:W-:-:S13]  /*14480*/  ISETP.GT.AND P6, PT, R8, R9, PT ;  /* 0x000000090800720c */ /* 0x000fda0003fc4270 */
[----:B-1----:R-:W-:Y:S05]  /*14490*/  @!P6 BRA `(.L_x_1750) ;  /* 0xfffffdc00000e947 */ /* 0x002fea000383ffff */
.L_x_1746:
[----:B------:R-:W-:-:S05]  /*144a0*/  IADD3 R11, -R0, R8, RZ ;  /* 0x00000008000b7210 */ /* 0x000fca0007ffe1ff */
[----:B------:R-:W-:-:S05]  /*144b0*/  IMAD R0, R4, c[0x0][0x538], R11 ;  /* 0x00014e0004007a24 */ /* 0x000fca00078e020b */
[----:B------:R-:W-:Y:S01]  /*144c0*/  ISETP.GT.AND P0, PT, R0, R9, PT ;  /* 0x000000090000720c */ /* 0x000fe20003f04270 */
[----:B------:R-:W-:-:S12]  /*144d0*/  BRA.DIV ~URZ, `(.L_x_1751) ;  /* 0x00001ee27f007947 */ /* 0x000fd8000b800000 */
[----:B------:R-:W-:-:S04]  /*144e0*/  VOTE.ANY R10, PT, !P0 ;  /* 0x00000000000a7806 */ /* 0x000fc800040e0100 */
.L_x_1795:
[----:B------:R-:W2:Y:S02]  /*144f0*/  POPC R8, R10 ;  /* 0x0000000a00087309 */ /* 0x000ea40000000000 */
[----:B--2---:R-:W-:Y:S01]  /*14500*/  IADD3 R231, R8, R231, RZ ;  /* 0x000000e708e77210 */ /* 0x004fe20007ffe0ff */
[----:B------:R-:W-:Y:S05]  /*14510*/  BRA.DIV ~URZ, `(.L_x_1752) ;  /* 0x00001ef27f007947 */ /* 0x000fea000b800000 */
[----:B------:R2:W3:Y:S04]  /*14520*/  SHFL.IDX PT, R12, R6, R8, 0x1f ;  /* 0x00001f08060c7589 */ /* 0x0004e800000e0000 */
[----:B------:R2:W4:Y:S02]  /*14530*/  SHFL.IDX PT, R7, R7, R8, 0x1f ;  /* 0x00001f0807077589 */ /* 0x00052400000e0000 */
.L_x_1796:
[----:B------:R-:W-:Y:S01]  /*14540*/  ISETP.NE.AND P0, PT, R10, RZ, PT ;  /* 0x000000ff0a00720c */ /* 0x000fe20003f05270 */
[----:B------:R-:W-:-:S12]  /*14550*/  BSSY B0, `(.L_x_1753) ;  /* 0x0000005000007945 */ /* 0x000fd80003800000 */
[----:B------:R-:W-:Y:S05]  /*14560*/  @!P0 BRA `(.L_x_1754) ;  /* 0x0000003000008947 */ /* 0x000fea0003800000 */
[----:B------:R-:W-:Y:S01]  /*14570*/  IADD3 R3, R8, -0x1, RZ ;  /* 0xffffffff08037810 */ /* 0x000fe20007ffe0ff */
[----:B------:R-:W-:Y:S05]  /*14580*/  BRA.DIV ~URZ, `(.L_x_1755) ;  /* 0x00001f527f007947 */ /* 0x000fea000b800000 */
[----:B------:R1:W2:Y:S02]  /*14590*/  SHFL.IDX PT, R13, R4, R3, 0x1f ;  /* 0x00001f03040d7589 */ /* 0x0002a400000e0000 */
.L_x_1754:
[----:B------:R-:W-:Y:S05]  /*145a0*/  BSYNC B0 ;  /* 0x0000000000007941 */ /* 0x000fea0003800000 */
.L_x_1753:
[----:B----4-:R-:W-:Y:S01]  /*145b0*/  ISETP.NE.AND P0, PT, R7, 0x1, PT ;  /* 0x000000010700780c */ /* 0x010fe20003f05270 */
[----:B--2---:R-:W-:Y:S01]  /*145c0*/  IMAD R228, R13, c[0x0][0x538], R11 ;  /* 0x00014e000de47a24 */ /* 0x004fe200078e020b */
[----:B------:R-:W-:Y:S04]  /*145d0*/  BSSY B0, `(.L_x_1756) ;  /* 0x0000083000007945 */ /* 0x000fe80003800000 */
[----:B------:R-:W-:-:S07]  /*145e0*/  IADD3 R9, -R228, R9, RZ ;  /* 0x00000009e4097210 */ /* 0x000fce0007ffe1ff */
[----:B------:R-:W-:Y:S05]  /*145f0*/  @!P0 BRA `(.L_x_1757) ;  /* 0x000003e000008947 */ /* 0x000fea0003800000 */
[-C--:B---3--:R-:W-:Y:S02]  /*14600*/  IABS R0, R12.reuse ;  /* 0x0000000c00007213 */ /* 0x088fe40000000000 */
        /* <DEDUP_REMOVED lines=15> */
[----:B------:R-:W-:-:S04]  /*14700*/  IMAD.MOV R0, RZ, RZ, -R8 ;  /* 0x000000ffff007224 */ /* 0x000fc800078e0a08 */
[----:B------:R-:W-:Y:S02]  /*14710*/  IMAD.MOV.U32 R3, RZ, RZ, R0 ;  /* 0x000000ffff037224 */ /* 0x000fe400078e0000 */
        /* <DEDUP_REMOVED lines=13> */
[----:B-1----:R-:W-:-:S04]  /*147f0*/  IADD3 R2, RZ, -R3, RZ ;  /* 0x80000003ff027210 */ /* 0x002fc80007ffe0ff */
[----:B------:R-:W-:Y:S01]  /*14800*/  @!P0 IMAD.MOV R0, RZ, RZ, -R0 ;  /* 0x000000ffff008224 */ /* 0x000fe200078e0a00 */
[----:B------:R-:W-:Y:S01]  /*14810*/  @!P1 LOP3.LUT R0, RZ, R12, RZ, 0x33, !PT ;  /* 0x0000000cff009212 */ /* 0x000fe200078e33ff */
[----:B------:R-:W-:Y:S01]  /*14820*/  IMAD.MOV.U32 R4, RZ, RZ, R2 ;  /* 0x000000ffff047224 */ /* 0x000fe200078e0002 */
[----:B------:R-:W-:Y:S02]  /*14830*/  IABS R2, R7 ;  /* 0x0000000700027213 */ /* 0x000fe40000000000 */
[----:B------:R-:W-:Y:S01]  /*14840*/  IABS R8, R0 ;  /* 0x0000000000087213 */ /* 0x000fe20000000000 */
[----:B------:R-:W-:Y:S02]  /*14850*/  IMAD R4, R4, R5, RZ ;  /* 0x0000000504047224 */ /* 0x000fe400078e02ff */
[----:B------:R-:W-:Y:S01]  /*14860*/  IMAD.MOV R6, RZ, RZ, -R2 ;  /* 0x000000ffff067224 */ /* 0x000fe200078e0a02 */
[----:B------:R-:W-:-:S05]  /*14870*/  MOV R2, RZ ;  /* 0x000000ff00027202 */ /* 0x000fca0000000f00 */
        /* <DEDUP_REMOVED lines=16> */
[----:B------:R-:W-:Y:S01]  /*14980*/  IMAD.MOV R3, RZ, RZ, -R2 ;  /* 0x000000ffff037224 */ /* 0x000fe200078e0a02 */
[----:B------:R-:W-:-:S03]  /*14990*/  LEA R2, R7, R2, 0x18 ;  /* 0x0000000207027211 */ /* 0x000fc600078ec0ff */
[----:B------:R-:W-:Y:S02]  /*149a0*/  IMAD R3, R7, R3, R0 ;  /* 0x0000000307037224 */ /* 0x000fe400078e0200 */
[----:B------:R-:W-:Y:S02]  /*149b0*/  IMAD R0, R12, R4, R9 ;  /* 0x000000040c007224 */ /* 0x000fe400078e0209 */
[----:B------:R-:W-:Y:S01]  /*149c0*/  IMAD R230, R3, 0x10000, R2 ;  /* 0x0001000003e67824 */ /* 0x000fe200078e0202 */
[----:B------:R-:W-:Y:S05]  /*149d0*/  BRA `(.L_x_1758) ;  /* 0x0000042000007947 */ /* 0x000fea0003800000 */
.L_x_1757:
        /* <DEDUP_REMOVED lines=31> */
[----:B------:R-:W-:Y:S02]  /*14bd0*/  IMAD R10, R4, R0, RZ ;  /* 0x00000000040a7224 */ /* 0x000fe400078e02ff */
[----:B------:R-:W-:-:S03]  /*14be0*/  IMAD.MOV R0, RZ, RZ, -R0 ;  /* 0x000000ffff007224 */ /* 0x000fc600078e0a00 */
[----:B------:R-:W-:Y:S01]  /*14bf0*/  IADD3 R2, -R10, c[0x0][0x538], RZ ;  /* 0x00014e000a027a10 */ /* 0x000fe20007ffe1ff */
[----:B------:R-:W-:-:S03]  /*14c00*/  IMAD R7, R11, R0, R9 ;  /* 0x000000000b077224 */ /* 0x000fc600078e0209 */
[----:B------:R-:W-:Y:S01]  /*14c10*/  IMNMX R2, R4, R2, PT ;  /* 0x0000000204027217 */ /* 0x000fe20003800200 */
[----:B------:R-:W-:-:S03]  /*14c20*/  IMAD.MOV.U32 R4, RZ, RZ, RZ ;  /* 0x000000ffff047224 */ /* 0x000fc600078e00ff */
[-C--:B------:R-:W-:Y:S02]  /*14c30*/  IABS R3, R2.reuse ;  /* 0x0000000200037213 */ /* 0x080fe40000000000 */
[----:B------:R-:W-:-:S03]  /*14c40*/  IABS R8, R2 ;  /* 0x0000000200087213 */ /* 0x000fc60000000000 */
[----:B------:R-:W-:-:S04]  /*14c50*/  IMAD.MOV.U32 R6, RZ, RZ, R3 ;  /* 0x000000ffff067224 */ /* 0x000fc800078e0003 */
[----:B------:R-:W1:Y:S08]  /*14c60*/  I2F.RP R3, R6 ;  /* 0x0000000600037306 */ /* 0x000e700000209400 */
[----:B-1----:R-:W1:Y:S02]  /*14c70*/  MUFU.RCP R3, R3 ;  /* 0x0000000300037308 */ /* 0x002e640000001000 */
[----:B-1----:R-:W-:-:S06]  /*14c80*/  IADD3 R3, R3, 0xffffffe, RZ ;  /* 0x0ffffffe03037810 */ /* 0x002fcc0007ffe0ff */
[----:B------:R-:W1:Y:S02]  /*14c90*/  F2I.FTZ.U32.TRUNC.NTZ R5, R3 ;  /* 0x0000000300057305 */ /* 0x000e64000021f000 */
[----:B-1----:R-:W-:-:S05]  /*14ca0*/  IMAD.MOV R3, RZ, RZ, -R5 ;  /* 0x000000ffff037224 */ /* 0x002fca00078e0a05 */
[----:B------:R-:W-:Y:S02]  /*14cb0*/  MOV R0, R3 ;  /* 0x0000000300007202 */ /* 0x000fe40000000f00 */
[----:B------:R-:W-:-:S03]  /*14cc0*/  IABS R3, R7 ;  /* 0x0000000700037213 */ /* 0x000fc60000000000 */
        /* <DEDUP_REMOVED lines=19> */
.L_x_1758:
[----:B------:R-:W-:Y:S05]  /*14e00*/  BSYNC B0 ;  /* 0x0000000000007941 */ /* 0x000fea0003800000 */
.L_x_1756:
[----:B------:R-:W-:-:S04]  /*14e10*/  LOP3.LUT R0, RZ, R0, RZ, 0x33, !PT ;  /* 0x00000000ff007212 */ /* 0x000fc800078e33ff */
[----:B------:R-:W-:Y:S01]  /*14e20*/  IADD3 R229, R0, R12, RZ ;  /* 0x0000000c00e57210 */ /* 0x000fe20007ffe0ff */
[----:B------:R-:W-:Y:S05]  /*14e30*/  BRA `(.L_x_1759) ;  /* 0x0000004000007947 */ /* 0x000fea0003800000 */
.L_x_1747:
[----:B------:R-:W-:Y:S01]  /*14e40*/  IMAD.MOV.U32 R228, RZ, RZ, R9 ;  /* 0x000000ffffe47224 */ /* 0x000fe200078e0009 */
[----:B------:R-:W-:Y:S01]  /*14e50*/  MOV R230, RZ ;  /* 0x000000ff00e67202 */ /* 0x000fe20000000f00 */
[----:B------:R-:W-:Y:S01]  /*14e60*/  IMAD.MOV.U32 R229, RZ, RZ, RZ ;  /* 0x000000ffffe57224 */ /* 0x000fe200078e00ff */
[----:B------:R-:W-:Y:S02]  /*14e70*/  MOV R231, c[0x0][0x53c] ;  /* 0x00014f0000e77a02 */ /* 0x000fe40000000f00 */
.L_x_1759:
[----:B------:R-:W-:Y:S05]  /*14e80*/  BSYNC B1 ;  /* 0x0000000000017941 */ /* 0x000fea0003800000 */
.L_x_1745:
[----:B------:R-:W-:Y:S01]  /*14e90*/  WARPSYNC 0xffffffff ;  /* 0xffffffff00007948 */ /* 0x000fe20003800000 */
[----:B------:R-:W-:Y:S01]  /*14ea0*/  BAR.SYNC.DEFER_BLOCKING 0x4, 0x100 ;  /* 0x0104000000007b1d */ /* 0x000fe20000010000 */
[----:B------:R-:W-:-:S13]  /*14eb0*/  ISETP.NE.AND P0, PT, R14, RZ, PT ;  /* 0x000000ff0e00720c */ /* 0x000fda0003f05270 */
[----:B------:R2:W-:Y:S04]  /*14ec0*/  @!P0 STS.128 [0x24100], R228 ;  /* 0x024100e4ff008388 */ /* 0x0005e80000000c00 */
[----:B------:R-:W-:Y:S06]  /*14ed0*/  BAR.ARV 0x5, 0x100 ;  /* 0x0144000000007b1d */ /* 0x000fec0000002000 */
.L_x_1740:
[----:B-1----:R-:W-:-:S13]  /*14ee0*/  ISETP.GE.AND P0, PT, R231, c[0x0][0x53c], PT ;  /* 0x00014f00e7007a0c */ /* 0x002fda0003f06270 */
[----:B--23--:R-:W-:Y:S01]  /*14ef0*/  @P0 CALL.REL.NOINC `(.L_x_1760) ;  /* 0x0000001000000944 */ /* 0x00cfe20003c00000 */
[----:B------:R-:W-:Y:S05]  /*14f00*/  BRA `(.L_x_1761) ;  /* 0xfffec88000007947 */ /* 0x000fea000383ffff */
.L_x_1760:
[----:B------:R-:W-:Y:S05]  /*14f10*/  EXIT ;  /* 0x000000000000794d */ /* 0x000fea0003800000 */
.L_x_1617:
[----:B------:R-:W-:Y:S01]  /*14f20*/  IMAD.MOV.U32 R0, RZ, RZ, R5 ;  /* 0x000000ffff007224 */ /* 0x000fe200078e0005 */
[----:B------:R-:W-:Y:S02]  /*14f30*/  MOV R2, 0x1 ;  /* 0x0000000100027802 */ /* 0x000fe40000000f00 */
[----:B------:R-:W-:Y:S02]  /*14f40*/  MOV R3, 0x14f60 ;  /* 0x00014f6000037802 */ /* 0x000fe40000000f00 */
[----:B--2---:R-:W-:Y:S05]  /*14f50*/  CALL.REL.NOINC `($__internal_36_$__cuda_sm70_shflsync_up_p) ;  /* 0x0000168000007944 */ /* 0x004fea0003c00000 */
[----:B------:R-:W-:Y:S01]  /*14f60*/  MOV R0, R4 ;  /* 0x0000000400007202 */ /* 0x000fe20000000f00 */
[----:B------:R-:W-:Y:S05]  /*14f70*/  BRA `(.L_x_1762) ;  /* 0xfffeb4c000007947 */ /* 0x000fea000383ffff */
.L_x_1618:
[----:B------:R-:W-:Y:S01]  /*14f80*/  IMAD.MOV.U32 R0, RZ, RZ, R5 ;  /* 0x000000ffff007224 */ /* 0x000fe200078e0005 */
[----:B------:R-:W-:Y:S02]  /*14f90*/  MOV R2, 0x2 ;  /* 0x0000000200027802 */ /* 0x000fe40000000f00 */
[----:B------:R-:W-:Y:S02]  /*14fa0*/  MOV R3, 0x14fc0 ;  /* 0x00014fc000037802 */ /* 0x000fe40000000f00 */
[----:B--2---:R-:W-:Y:S05]  /*14fb0*/  CALL.REL.NOINC `($__internal_36_$__cuda_sm70_shflsync_up_p) ;  /* 0x0000162000007944 */ /* 0x004fea0003c00000 */
[----:B------:R-:W-:Y:S01]  /*14fc0*/  SEL R0, R4, RZ, P4 ;  /* 0x000000ff04007207 */ /* 0x000fe20002000000 */
[----:B------:R-:W-:Y:S01]  /*14fd0*/  IMAD.MOV.U32 R2, RZ, RZ, 0x4 ;  /* 0x00000004ff027424 */ /* 0x000fe200078e00ff */
[----:B------:R-:W-:-:S03]  /*14fe0*/  MOV R3, 0x15010 ;  /* 0x0001501000037802 */ /* 0x000fc60000000f00 */
[----:B------:R-:W-:Y:S02]  /*14ff0*/  IMAD.IADD R0, R5, 0x1, R0 ;  /* 0x0000000105007824 */ /* 0x000fe400078e0200 */
[----:B------:R-:W-:Y:S05]  /*15000*/  CALL.REL.NOINC `($__internal_36_$__cuda_sm70_shflsync_up_p) ;  /* 0x000015d000007944 */ /* 0x000fea0003c00000 */
        /* <DEDUP_REMOVED lines=13> */
[----:B------:R-:W-:Y:S01]  /*150e0*/  IMAD.IADD R4, R0, 0x1, R4 ;  /* 0x0000000100047824 */ /* 0x000fe200078e0204 */
[----:B------:R-:W-:-:S03]  /*150f0*/  MOV R0, 0x1f ;  /* 0x0000001f00007802 */ /* 0x000fc60000000f00 */
[----:B------:R-:W-:Y:S02]  /*15100*/  IMAD.MOV.U32 R5, RZ, RZ, R4 ;  /* 0x000000ffff057224 */ /* 0x000fe400078e0004 */
[----:B------:R-:W-:Y:S05]  /*15110*/  CALL.REL.NOINC `($__internal_35_$__cuda_sm70_shflsync_idx_p) ;  /* 0x0000147000007944 */ /* 0x000fea0003c00000 */
[----:B------:R-:W-:Y:S05]  /*15120*/  BRA `(.L_x_1763) ;  /* 0xfffeb41000007947 */ /* 0x000fea000383ffff */
.L_x_1620:
[----:B------:R-:W-:Y:S02]  /*15130*/  SEL R0, RZ, 0x1, P0 ;  /* 0x00000001ff007807 */ /* 0x000fe40000000000 */
[----:B------:R-:W-:Y:S02]  /*15140*/  MOV R2, 0x15160 ;  /* 0x0001516000027802 */ /* 0x000fe40000000f00 */
[----:B--2---:R-:W-:Y:S05]  /*15150*/  CALL.REL.NOINC `($__internal_37_$__cuda_sm70_votesync_ballot) ;  /* 0x000014f000007944 */ /* 0x004fea0003c00000 */
[----:B------:R-:W-:Y:S01]  /*15160*/  MOV R10, R0 ;  /* 0x00000000000a7202 */ /* 0x000fe20000000f00 */
[----:B------:R-:W-:Y:S05]  /*15170*/  BRA `(.L_x_1764) ;  /* 0xfffeb45000007947 */ /* 0x000fea000383ffff */
.L_x_1621:
[----:B------:R-:W-:Y:S01]  /*15180*/  IMAD.MOV.U32 R5, RZ, RZ, R9 ;  /* 0x000000ffff057224 */ /* 0x000fe200078e0009 */
[----:B------:R-:W-:Y:S01]  /*15190*/  MOV R3, R6 ;  /* 0x0000000600037202 */ /* 0x000fe20000000f00 */
[----:B------:R-:W-:Y:S01]  /*151a0*/  IMAD.MOV.U32 R0, RZ, RZ, 0x1f ;  /* 0x0000001fff007424 */ /* 0x000fe200078e00ff */
[----:B------:R-:W-:Y:S02]  /*151b0*/  MOV R2, 0x151d0 ;  /* 0x000151d000027802 */ /* 0x000fe40000000f00 */
[----:B------:R-:W-:Y:S05]  /*151c0*/  CALL.REL.NOINC `($__internal_35_$__cuda_sm70_shflsync_idx_p) ;  /* 0x000013c000007944 */ /* 0x000fea0003c00000 */
[----:B------:R-:W-:Y:S01]  /*151d0*/  IMAD.MOV.U32 R229, RZ, RZ, R0 ;  /* 0x000000ffffe57224 */ /* 0x000fe200078e0000 */
[----:B------:R-:W-:Y:S01]  /*151e0*/  MOV R5, R8 ;  /* 0x0000000800057202 */ /* 0x000fe20000000f00 */
[----:B------:R-:W-:Y:S01]  /*151f0*/  IMAD.MOV.U32 R7, RZ, RZ, RZ ;  /* 0x000000ffff077224 */ /* 0x000fe200078e00ff */
[----:B------:R-:W-:Y:S01]  /*15200*/  MOV R3, R6 ;  /* 0x0000000600037202 */ /* 0x000fe20000000f00 */
[----:B------:R-:W-:Y:S01]  /*15210*/  IMAD.MOV.U32 R0, RZ, RZ, 0x1f ;  /* 0x0000001fff007424 */ /* 0x000fe200078e00ff */
[----:B------:R-:W-:-:S02]  /*15220*/  MOV R2, 0x15240 ;  /* 0x0001524000027802 */ /* 0x000fc40000000f00 */
[----:B------:R-:W-:Y:S05]  /*15230*/  CALL.REL.NOINC `($__internal_35_$__cuda_sm70_shflsync_idx_p) ;  /* 0x0000135000007944 */ /* 0x000fea0003c00000 */
[----:B------:R-:W-:Y:S01]  /*15240*/  MOV R9, R0 ;  /* 0x0000000000097202 */ /* 0x000fe20000000f00 */
[----:B------:R-:W-:Y:S05]  /*15250*/  BRA `(.L_x_1765) ;  /* 0xfffeb3d000007947 */ /* 0x000fea000383ffff */
.L_x_1624:
[----:B------:R-:W-:Y:S01]  /*15260*/  IMAD.MOV.U32 R5, RZ, RZ, R4 ;  /* 0x000000ffff057224 */ /* 0x000fe200078e0004 */
[----:B------:R-:W-:-:S02]  /*15270*/  MOV R0, 0x1f ;  /* 0x0000001f00007802 */ /* 0x000fc40000000f00 */
[----:B------:R-:W-:Y:S02]  /*15280*/  MOV R2, 0x152a0 ;  /* 0x000152a000027802 */ /* 0x000fe40000000f00 */
[----:B-123--:R-:W-:Y:S05]  /*15290*/  CALL.REL.NOINC `($__internal_35_$__cuda_sm70_shflsync_idx_p) ;  /* 0x000012f000007944 */ /* 0x00efea0003c00000 */
[----:B------:R-:W-:Y:S01]  /*152a0*/  MOV R7, R0 ;  /* 0x0000000000077202 */ /* 0x000fe20000000f00 */
[----:B------:R-:W-:Y:S05]  /*152b0*/  BRA `(.L_x_1623) ;  /* 0xfffeb3d000007947 */ /* 0x000fea000383ffff */
.L_x_1643:
[----:B------:R-:W-:Y:S01]  /*152c0*/  IMAD.MOV.U32 R5, RZ, RZ, R9 ;  /* 0x000000ffff057224 */ /* 0x000fe200078e0009 */
[----:B------:R-:W-:Y:S01]  /*152d0*/  MOV R3, RZ ;  /* 0x000000ff00037202 */ /* 0x000fe20000000f00 */
[----:B------:R-:W-:Y:S01]  /*152e0*/  IMAD.MOV.U32 R0, RZ, RZ, 0x181f ;  /* 0x0000181fff007424 */ /* 0x000fe200078e00ff */
[----:B------:R-:W-:Y:S02]  /*152f0*/  MOV R2, 0x15310 ;  /* 0x0001531000027802 */ /* 0x000fe40000000f00 */
[----:B------:R-:W-:Y:S05]  /*15300*/  CALL.REL.NOINC `($__internal_35_$__cuda_sm70_shflsync_idx_p) ;  /* 0x0000128000007944 */ /* 0x000fea0003c00000 */
[----:B------:R-:W-:Y:S01]  /*15310*/  MOV R8, R0 ;  /* 0x0000000000087202 */ /* 0x000fe20000000f00 */
[----:B------:R-:W-:Y:S05]  /*15320*/  BRA `(.L_x_1766) ;  /* 0xfffed65000007947 */ /* 0x000fea000383ffff */
.L_x_1644:
[----:B------:R-:W-:Y:S01]  /*15330*/  IMAD.MOV.U32 R5, RZ, RZ, R13 ;  /* 0x000000ffff057224 */ /* 0x000fe200078e000d */
[----:B------:R-:W-:Y:S01]  /*15340*/  MOV R3, RZ ;  /* 0x000000ff00037202 */ /* 0x000fe20000000f00 */
[----:B------:R-:W-:Y:S01]  /*15350*/  IMAD.MOV.U32 R0, RZ, RZ, 0x181f ;  /* 0x0000181fff007424 */ /* 0x000fe200078e00ff */
[----:B------:R-:W-:Y:S02]  /*15360*/  MOV R2, 0x15380 ;  /* 0x0001538000027802 */ /* 0x000fe40000000f00 */
[----:B-12---:R-:W-:Y:S05]  /*15370*/  CALL.REL.NOINC `($__internal_35_$__cuda_sm70_shflsync_idx_p) ;  /* 0x0000121000007944 */ /* 0x006fea0003c00000 */
[----:B------:R-:W-:Y:S05]  /*15380*/  BRA `(.L_x_1767) ;  /* 0xfffed61000007947 */ /* 0x000fea000383ffff */
.L_x_1647:
[----:B--2---:R-:W-:Y:S01]  /*15390*/  IMAD.MOV.U32 R5, RZ, RZ, R9 ;  /* 0x000000ffff057224 */ /* 0x004fe200078e0009 */
[----:B------:R-:W-:Y:S01]  /*153a0*/  MOV R3, 0x1 ;  /* 0x0000000100037802 */ /* 0x000fe20000000f00 */
[----:B----4-:R-:W-:Y:S01]  /*153b0*/  IMAD.MOV.U32 R0, RZ, RZ, 0x181f ;  /* 0x0000181fff007424 */ /* 0x010fe200078e00ff */
[----:B------:R-:W-:-:S02]  /*153c0*/  MOV R2, 0x153e0 ;  /* 0x000153e000027802 */ /* 0x000fc40000000f00 */
[----:B-1-3--:R-:W-:Y:S05]  /*153d0*/  CALL.REL.NOINC `($__internal_35_$__cuda_sm70_shflsync_idx_p) ;  /* 0x000011b000007944 */ /* 0x00afea0003c00000 */
[----:B------:R-:W-:Y:S01]  /*153e0*/  IMAD.MOV.U32 R8, RZ, RZ, R0 ;  /* 0x000000ffff087224 */ /* 0x000fe200078e0000 */
[----:B------:R-:W-:Y:S01]  /*153f0*/  MOV R3, 0x1 ;  /* 0x0000000100037802 */ /* 0x000fe20000000f00 */
[----:B------:R-:W-:Y:S01]  /*15400*/  IMAD.MOV.U32 R5, RZ, RZ, R13 ;  /* 0x000000ffff057224 */ /* 0x000fe200078e000d */
[----:B------:R-:W-:-:S02]  /*15410*/  MOV R0, 0x181f ;  /* 0x0000181f00007802 */ /* 0x000fc40000000f00 */
[----:B------:R-:W-:Y:S02]  /*15420*/  MOV R2, 0x15440 ;  /* 0x0001544000027802 */ /* 0x000fe40000000f00 */
[----:B------:R-:W-:Y:S05]  /*15430*/  CALL.REL.NOINC `($__internal_35_$__cuda_sm70_shflsync_idx_p) ;  /* 0x0000115000007944 */ /* 0x000fea0003c00000 */
[----:B------:R-:W-:Y:S05]  /*15440*/  BRA `(.L_x_1768) ;  /* 0xfffed6a000007947 */ /* 0x000fea000383ffff */
.L_x_1650:
[----:B-1----:R-:W-:Y:S01]  /*15450*/  IMAD.MOV.U32 R5, RZ, RZ, R9 ;  /* 0x000000ffff057224 */ /* 0x002fe200078e0009 */
[----:B------:R-:W-:Y:S01]  /*15460*/  MOV R3, 0x2 ;  /* 0x0000000200037802 */ /* 0x000fe20000000f00 */
[----:B----4-:R-:W-:Y:S01]  /*15470*/  IMAD.MOV.U32 R0, RZ, RZ, 0x181f ;  /* 0x0000181fff007424 */ /* 0x010fe200078e00ff */
[----:B------:R-:W-:Y:S02]  /*15480*/  MOV R2, 0x154a0 ;  /* 0x000154a000027802 */ /* 0x000fe40000000f00 */
[----:B--23--:R-:W-:Y:S05]  /*15490*/  CALL.REL.NOINC `($__internal_35_$__cuda_sm70_shflsync_idx_p) ;  /* 0x000010f000007944 */ /* 0x00cfea0003c00000 */
[----:B------:R-:W-:Y:S01]  /*154a0*/  MOV R8, R0 ;  /* 0x0000000000087202 */ /* 0x000fe20000000f00 */
[----:B------:R-:W-:Y:S05]  /*154b0*/  BRA `(.L_x_1769) ;  /* 0xfffed77000007947 */ /* 0x000fea000383ffff */
.L_x_1651:
[----:B------:R-:W-:Y:S01]  /*154c0*/  IMAD.MOV.U32 R5, RZ, RZ, R13 ;  /* 0x000000ffff057224 */ /* 0x000fe200078e000d */
[----:B------:R-:W-:Y:S01]  /*154d0*/  MOV R3, 0x2 ;  /* 0x0000000200037802 */ /* 0x000fe20000000f00 */
[----:B----4-:R-:W-:Y:S01]  /*154e0*/  IMAD.MOV.U32 R0, RZ, RZ, 0x181f ;  /* 0x0000181fff007424 */ /* 0x010fe200078e00ff */
[----:B------:R-:W-:Y:S02]  /*154f0*/  MOV R2, 0x15510 ;  /* 0x0001551000027802 */ /* 0x000fe40000000f00 */
[----:B-123--:R-:W-:Y:S05]  /*15500*/  CALL.REL.NOINC `($__internal_35_$__cuda_sm70_shflsync_idx_p) ;  /* 0x0000108000007944 */ /* 0x00efea0003c00000 */
[----:B------:R-:W-:Y:S05]  /*15510*/  BRA `(.L_x_1770) ;  /* 0xfffed73000007947 */ /* 0x000fea000383ffff */
.L_x_1654:
[----:B-1----:R-:W-:Y:S01]  /*15520*/  IMAD.MOV.U32 R5, RZ, RZ, R9 ;  /* 0x000000ffff057224 */ /* 0x002fe200078e0009 */
[----:B------:R-:W-:Y:S01]  /*15530*/  MOV R3, 0x3 ;  /* 0x0000000300037802 */ /* 0x000fe20000000f00 */
[----:B------:R-:W-:Y:S01]  /*15540*/  IMAD.MOV.U32 R0, RZ, RZ, 0x181f ;  /* 0x0000181fff007424 */ /* 0x000fe200078e00ff */
[----:B------:R-:W-:-:S02]  /*15550*/  MOV R2, 0x15570 ;  /* 0x0001557000027802 */ /* 0x000fc40000000f00 */
[----:B--234-:R-:W-:Y:S05]  /*15560*/  CALL.REL.NOINC `($__internal_35_$__cuda_sm70_shflsync_idx_p) ;  /* 0x0000102000007944 */ /* 0x01cfea0003c00000 */
[----:B------:R-:W-:Y:S01]  /*15570*/  IMAD.MOV.U32 R8, RZ, RZ, R0 ;  /* 0x000000ffff087224 */ /* 0x000fe200078e0000 */
[----:B------:R-:W-:Y:S01]  /*15580*/  MOV R3, 0x3 ;  /* 0x0000000300037802 */ /* 0x000fe20000000f00 */
[----:B------:R-:W-:Y:S01]  /*15590*/  IMAD.MOV.U32 R5, RZ, RZ, R13 ;  /* 0x000000ffff057224 */ /* 0x000fe200078e000d */
[----:B------:R-:W-:-:S02]  /*155a0*/  MOV R0, 0x181f ;  /* 0x0000181f00007802 */ /* 0x000fc40000000f00 */
[----:B------:R-:W-:Y:S02]  /*155b0*/  MOV R2, 0x155d0 ;  /* 0x000155d000027802 */ /* 0x000fe40000000f00 */
[----:B------:R-:W-:Y:S05]  /*155c0*/  CALL.REL.NOINC `($__internal_35_$__cuda_sm70_shflsync_idx_p) ;  /* 0x00000fc000007944 */ /* 0x000fea0003c00000 */
[----:B------:R-:W-:Y:S05]  /*155d0*/  BRA `(.L_x_1771) ;  /* 0xfffed7c000007947 */ /* 0x000fea000383ffff */
.L_x_1699:
[----:B------:R-:W-:Y:S01]  /*155e0*/  IMAD.MOV.U32 R2, RZ, RZ, R212 ;  /* 0x000000ffff027224 */ /* 0x000fe200078e00d4 */
[----:B------:R-:W-:Y:S02]  /*155f0*/  MOV R5, 0x2 ;  /* 0x0000000200057802 */ /* 0x000fe40000000f00 */
[----:B------:R-:W-:Y:S02]  /*15600*/  MOV R3, 0x15620 ;  /* 0x0001562000037802 */ /* 0x000fe40000000f00 */
[----:B------:R-:W-:Y:S05]  /*15610*/  CALL.REL.NOINC `($__internal_34_$__cuda_sm70_shflsync_bfly_p) ;  /* 0x00000f2000007944 */ /* 0x000fea0003c00000 */
[----:B------:R-:W-:Y:S01]  /*15620*/  MOV R0, R5 ;  /* 0x0000000500007202 */ /* 0x000fe20000000f00 */
[----:B------:R-:W-:Y:S05]  /*15630*/  BRA `(.L_x_1772) ;  /* 0xffffad7000007947 */ /* 0x000fea000383ffff */
.L_x_1700:
[----:B------:R-:W-:Y:S01]  /*15640*/  IMAD.MOV.U32 R2, RZ, RZ, R0 ;  /* 0x000000ffff027224 */ /* 0x000fe200078e0000 */
[----:B------:R-:W-:Y:S02]  /*15650*/  MOV R5, 0x1 ;  /* 0x0000000100057802 */ /* 0x000fe40000000f00 */
[----:B------:R-:W-:Y:S02]  /*15660*/  MOV R3, 0x15680 ;  /* 0x0001568000037802 */ /* 0x000fe40000000f00 */
[----:B-1----:R-:W-:Y:S05]  /*15670*/  CALL.REL.NOINC `($__internal_34_$__cuda_sm70_shflsync_bfly_p) ;  /* 0x00000ec000007944 */ /* 0x002fea0003c00000 */
[----:B------:R-:W-:Y:S01]  /*15680*/  FADD.FTZ R0, R0, R5 ;  /* 0x0000000500007221 */ /* 0x000fe20000010000 */
[----:B------:R-:W-:Y:S02]  /*15690*/  MOV R2, R213 ;  /* 0x000000d500027202 */ /* 0x000fe40000000f00 */
[----:B------:R-:W-:-:S02]  /*156a0*/  MOV R5, 0x2 ;  /* 0x0000000200057802 */ /* 0x000fc40000000f00 */
[----:B------:R-:W-:Y:S02]  /*156b0*/  MOV R3, 0x156d0 ;  /* 0x000156d000037802 */ /* 0x000fe40000000f00 */
[----:B------:R-:W-:Y:S05]  /*156c0*/  CALL.REL.NOINC `($__internal_34_$__cuda_sm70_shflsync_bfly_p) ;  /* 0x00000e7000007944 */ /* 0x000fea0003c00000 */
[----:B------:R-:W-:Y:S01]  /*156d0*/  FADD.FTZ R4, R213, R5 ;  /* 0x00000005d5047221 */ /* 0x000fe20000010000 */
[----:B------:R-:W-:Y:S02]  /*156e0*/  MOV R5, 0x1 ;  /* 0x0000000100057802 */ /* 0x000fe40000000f00 */
[----:B------:R-:W-:Y:S02]  /*156f0*/  MOV R3, 0x15720 ;  /* 0x0001572000037802 */ /* 0x000fe40000000f00 */
[----:B------:R-:W-:Y:S02]  /*15700*/  MOV R2, R4 ;  /* 0x0000000400027202 */ /* 0x000fe40000000f00 */
[----:B------:R-:W-:Y:S05]  /*15710*/  CALL.REL.NOINC `($__internal_34_$__cuda_sm70_shflsync_bfly_p) ;  /* 0x00000e2000007944 */ /* 0x000fea0003c00000 */
[----:B------:R-:W-:Y:S01]  /*15720*/  MOV R3, R5 ;  /* 0x0000000500037202 */ /* 0x000fe20000000f00 */
[----:B------:R-:W-:Y:S05]  /*15730*/  BRA `(.L_x_1773) ;  /* 0xfffface000007947 */ /* 0x000fea000383ffff */
.L_x_1707:
[----:B-1234-:R-:W-:Y:S01]  /*15740*/  IMAD.MOV.U32 R5, RZ, RZ, R9 ;  /* 0x000000ffff057224 */ /* 0x01efe200078e0009 */
[----:B------:R-:W-:Y:S01]  /*15750*/  MOV R3, RZ ;  /* 0x000000ff00037202 */ /* 0x000fe20000000f00 */
[----:B------:R-:W-:Y:S01]  /*15760*/  IMAD.MOV.U32 R0, RZ, RZ, 0x181f ;  /* 0x0000181fff007424 */ /* 0x000fe200078e00ff */
[----:B------:R-:W-:Y:S02]  /*15770*/  MOV R2, 0x15790 ;  /* 0x0001579000027802 */ /* 0x000fe40000000f00 */
[----:B------:R-:W-:Y:S05]  /*15780*/  CALL.REL.NOINC `($__internal_35_$__cuda_sm70_shflsync_idx_p) ;  /* 0x00000e0000007944 */ /* 0x000fea0003c00000 */
[----:B------:R-:W-:Y:S01]  /*15790*/  MOV R8, R0 ;  /* 0x0000000000087202 */ /* 0x000fe20000000f00 */
[----:B------:R-:W-:Y:S05]  /*157a0*/  BRA `(.L_x_1774) ;  /* 0xffffc48000007947 */ /* 0x000fea000383ffff */
.L_x_1708:
[----:B------:R-:W-:Y:S01]  /*157b0*/  IMAD.MOV.U32 R5, RZ, RZ, R12 ;  /* 0x000000ffff057224 */ /* 0x000fe200078e000c */
[----:B------:R-:W-:Y:S01]  /*157c0*/  MOV R3, RZ ;  /* 0x000000ff00037202 */ /* 0x000fe20000000f00 */
[----:B------:R-:W-:Y:S01]  /*157d0*/  IMAD.MOV.U32 R0, RZ, RZ, 0x181f ;  /* 0x0000181fff007424 */ /* 0x000fe200078e00ff */
[----:B------:R-:W-:-:S02]  /*157e0*/  MOV R2, 0x15800 ;  /* 0x0001580000027802 */ /* 0x000fc40000000f00 */
[----:B-12---:R-:W-:Y:S05]  /*157f0*/  CALL.REL.NOINC `($__internal_35_$__cuda_sm70_shflsync_idx_p) ;  /* 0x00000d9000007944 */ /* 0x006fea0003c00000 */
[----:B------:R-:W-:Y:S05]  /*15800*/  BRA `(.L_x_1775) ;  /* 0xffffc44000007947 */ /* 0x000fea000383ffff */
.L_x_1711:
        /* <DEDUP_REMOVED lines=12> */
.L_x_1714:
[----:B-1----:R-:W-:Y:S01]  /*158d0*/  IMAD.MOV.U32 R5, RZ, RZ, R9 ;  /* 0x000000ffff057224 */ /* 0x002fe200078e0009 */
[----:B------:R-:W-:Y:S01]  /*158e0*/  MOV R3, 0x2 ;  /* 0x0000000200037802 */ /* 0x000fe20000000f00 */
[----:B----4-:R-:W-:Y:S01]  /*158f0*/  IMAD.MOV.U32 R0, RZ, RZ, 0x181f ;  /* 0x0000181fff007424 */ /* 0x010fe200078e00ff */
[----:B------:R-:W-:Y:S02]  /*15900*/  MOV R2, 0x15920 ;  /* 0x0001592000027802 */ /* 0x000fe40000000f00 */
[----:B--23--:R-:W-:Y:S05]  /*15910*/  CALL.REL.NOINC `($__internal_35_$__cuda_sm70_shflsync_idx_p) ;  /* 0x00000c7000007944 */ /* 0x00cfea0003c00000 */
[----:B------:R-:W-:Y:S01]  /*15920*/  MOV R8, R0 ;  /* 0x0000000000087202 */ /* 0x000fe20000000f00 */
[----:B------:R-:W-:Y:S05]  /*15930*/  BRA `(.L_x_1777) ;  /* 0xffffc57000007947 */ /* 0x000fea000383ffff */
.L_x_1715:
[----:B------:R-:W-:Y:S01]  /*15940*/  IMAD.MOV.U32 R5, RZ, RZ, R12 ;  /* 0x000000ffff057224 */ /* 0x000fe200078e000c */
[----:B------:R-:W-:Y:S01]  /*15950*/  MOV R3, 0x2 ;  /* 0x0000000200037802 */ /* 0x000fe20000000f00 */
[----:B----4-:R-:W-:Y:S01]  /*15960*/  IMAD.MOV.U32 R0, RZ, RZ, 0x181f ;  /* 0x0000181fff007424 */ /* 0x010fe200078e00ff */
[----:B------:R-:W-:Y:S02]  /*15970*/  MOV R2, 0x15990 ;  /* 0x0001599000027802 */ /* 0x000fe40000000f00 */
[----:B-123--:R-:W-:Y:S05]  /*15980*/  CALL.REL.NOINC `($__internal_35_$__cuda_sm70_shflsync_idx_p) ;  /* 0x00000c0000007944 */ /* 0x00efea0003c00000 */
[----:B------:R-:W-:Y:S05]  /*15990*/  BRA `(.L_x_1778) ;  /* 0xffffc53000007947 */ /* 0x000fea000383ffff */
.L_x_1718:
        /* <DEDUP_REMOVED lines=12> */
.L_x_1720:
[----:B------:R-:W-:Y:S01]  /*15a60*/  IMAD.MOV.U32 R5, RZ, RZ, R35 ;  /* 0x000000ffff057224 */ /* 0x000fe200078e0023 */
[----:B------:R-:W-:Y:S01]  /*15a70*/  MOV R3, RZ ;  /* 0x000000ff00037202 */ /* 0x000fe20000000f00 */
[----:B------:R-:W-:Y:S01]  /*15a80*/  IMAD.MOV.U32 R0, RZ, RZ, 0x1c1f ;  /* 0x00001c1fff007424 */ /* 0x000fe200078e00ff */
[----:B------:R-:W-:Y:S02]  /*15a90*/  MOV R2, 0x15ab0 ;  /* 0x00015ab000027802 */ /* 0x000fe40000000f00 */
[----:B------:R-:W-:Y:S05]  /*15aa0*/  CALL.REL.NOINC `($__internal_35_$__cuda_sm70_shflsync_idx_p) ;  /* 0x00000ae000007944 */ /* 0x000fea0003c00000 */
[----:B------:R-:W-:Y:S01]  /*15ab0*/  MOV R4, R0 ;  /* 0x0000000000047202 */ /* 0x000fe20000000f00 */
[----:B------:R-:W-:Y:S05]  /*15ac0*/  BRA `(.L_x_1780) ;  /* 0xffffc86000007947 */ /* 0x000fea000383ffff */
.L_x_1721:
[----:B------:R-:W-:Y:S01]  /*15ad0*/  IMAD.MOV.U32 R5, RZ, RZ, R37 ;  /* 0x000000ffff057224 */ /* 0x000fe200078e0025 */
[----:B------:R-:W-:Y:S01]  /*15ae0*/  MOV R3, RZ ;  /* 0x000000ff00037202 */ /* 0x000fe20000000f00 */
[----:B------:R-:W-:Y:S01]  /*15af0*/  IMAD.MOV.U32 R0, RZ, RZ, 0x1c1f ;  /* 0x00001c1fff007424 */ /* 0x000fe200078e00ff */
[----:B------:R-:W-:Y:S02]  /*15b00*/  MOV R2, 0x15b20 ;  /* 0x00015b2000027802 */ /* 0x000fe40000000f00 */
[----:B-12---:R-:W-:Y:S05]  /*15b10*/  CALL.REL.NOINC `($__internal_35_$__cuda_sm70_shflsync_idx_p) ;  /* 0x00000a7000007944 */ /* 0x006fea0003c00000 */
[----:B------:R-:W-:Y:S05]  /*15b20*/  BRA `(.L_x_1781) ;  /* 0xffffc82000007947 */ /* 0x000fea000383ffff */
.L_x_1724:
[----:B------:R-:W-:Y:S01]  /*15b30*/  IMAD.MOV.U32 R5, RZ, RZ, R35 ;  /* 0x000000ffff057224 */ /* 0x000fe200078e0023 */
[----:B----4-:R-:W-:Y:S01]  /*15b40*/  MOV R3, 0x1 ;  /* 0x0000000100037802 */ /* 0x010fe20000000f00 */
[----:B------:R-:W-:Y:S01]  /*15b50*/  IMAD.MOV.U32 R0, RZ, RZ, 0x1c1f ;  /* 0x00001c1fff007424 */ /* 0x000fe200078e00ff */
[----:B------:R-:W-:-:S02]  /*15b60*/  MOV R2, 0x15b80 ;  /* 0x00015b8000027802 */ /* 0x000fc40000000f00 */
[----:B-123--:R-:W-:Y:S05]  /*15b70*/  CALL.REL.NOINC `($__internal_35_$__cuda_sm70_shflsync_idx_p) ;  /* 0x00000a1000007944 */ /* 0x00efea0003c00000 */
[----:B------:R-:W-:Y:S01]  /*15b80*/  IMAD.MOV.U32 R4, RZ, RZ, R0 ;  /* 0x000000ffff047224 */ /* 0x000fe200078e0000 */
[----:B------:R-:W-:Y:S01]  /*15b90*/  MOV R3, 0x1 ;  /* 0x0000000100037802 */ /* 0x000fe20000000f00 */
[----:B------:R-:W-:Y:S01]  /*15ba0*/  IMAD.MOV.U32 R5, RZ, RZ, R37 ;  /* 0x000000ffff057224 */ /* 0x000fe200078e0025 */
[----:B------:R-:W-:-:S02]  /*15bb0*/  MOV R0, 0x1c1f ;  /* 0x00001c1f00007802 */ /* 0x000fc40000000f00 */
[----:B------:R-:W-:Y:S02]  /*15bc0*/  MOV R2, 0x15be0 ;  /* 0x00015be000027802 */ /* 0x000fe40000000f00 */
[----:B------:R-:W-:Y:S05]  /*15bd0*/  CALL.REL.NOINC `($__internal_35_$__cuda_sm70_shflsync_idx_p) ;  /* 0x000009b000007944 */ /* 0x000fea0003c00000 */
[----:B------:R-:W-:Y:S05]  /*15be0*/  BRA `(.L_x_1782) ;  /* 0xffffd0b000007947 */ /* 0x000fea000383ffff */
.L_x_1728:
[----:B------:R-:W-:Y:S01]  /*15bf0*/  IMAD.MOV.U32 R5, RZ, RZ, R9 ;  /* 0x000000ffff057224 */ /* 0x000fe200078e0009 */
[----:B------:R-:W-:Y:S01]  /*15c00*/  MOV R3, RZ ;  /* 0x000000ff00037202 */ /* 0x000fe20000000f00 */
[----:B------:R-:W-:Y:S01]  /*15c10*/  IMAD.MOV.U32 R0, RZ, RZ, 0x181f ;  /* 0x0000181fff007424 */ /* 0x000fe200078e00ff */
[----:B------:R-:W-:Y:S02]  /*15c20*/  MOV R2, 0x15c40 ;  /* 0x00015c4000027802 */ /* 0x000fe40000000f00 */
[----:B------:R-:W-:Y:S05]  /*15c30*/  CALL.REL.NOINC `($__internal_35_$__cuda_sm70_shflsync_idx_p) ;  /* 0x0000095000007944 */ /* 0x000fea0003c00000 */
[----:B------:R-:W-:Y:S01]  /*15c40*/  MOV R8, R0 ;  /* 0x0000000000087202 */ /* 0x000fe20000000f00 */
[----:B------:R-:W-:Y:S05]  /*15c50*/  BRA `(.L_x_1783) ;  /* 0xffffddb000007947 */ /* 0x000fea000383ffff */
.L_x_1729:
[----:B------:R-:W-:Y:S01]  /*15c60*/  IMAD.MOV.U32 R5, RZ, RZ, R12 ;  /* 0x000000ffff057224 */ /* 0x000fe200078e000c */
[----:B------:R-:W-:Y:S01]  /*15c70*/  MOV R3, RZ ;  /* 0x000000ff00037202 */ /* 0x000fe20000000f00 */
[----:B------:R-:W-:Y:S01]  /*15c80*/  IMAD.MOV.U32 R0, RZ, RZ, 0x181f ;  /* 0x0000181fff007424 */ /* 0x000fe200078e00ff */
[----:B------:R-:W-:Y:S02]  /*15c90*/  MOV R2, 0x15cb0 ;  /* 0x00015cb000027802 */ /* 0x000fe40000000f00 */
[----:B-12---:R-:W-:Y:S05]  /*15ca0*/  CALL.REL.NOINC `($__internal_35_$__cuda_sm70_shflsync_idx_p) ;  /* 0x000008e000007944 */ /* 0x006fea0003c00000 */
[----:B------:R-:W-:Y:S05]  /*15cb0*/  BRA `(.L_x_1784) ;  /* 0xffffdd7000007947 */ /* 0x000fea000383ffff */
.L_x_1732:
        /* <DEDUP_REMOVED lines=12> */
.L_x_1735:
[----:B-1----:R-:W-:Y:S01]  /*15d80*/  IMAD.MOV.U32 R5, RZ, RZ, R9 ;  /* 0x000000ffff057224 */ /* 0x002fe200078e0009 */
[----:B------:R-:W-:Y:S01]  /*15d90*/  MOV R3, 0x2 ;  /* 0x0000000200037802 */ /* 0x000fe20000000f00 */
[----:B----4-:R-:W-:Y:S01]  /*15da0*/  IMAD.MOV.U32 R0, RZ, RZ, 0x181f ;  /* 0x0000181fff007424 */ /* 0x010fe200078e00ff */
[----:B------:R-:W-:Y:S02]  /*15db0*/  MOV R2, 0x15dd0 ;  /* 0x00015dd000027802 */ /* 0x000fe40000000f00 */
[----:B--23--:R-:W-:Y:S05]  /*15dc0*/  CALL.REL.NOINC `($__internal_35_$__cuda_sm70_shflsync_idx_p) ;  /* 0x000007c000007944 */ /* 0x00cfea0003c00000 */
[----:B------:R-:W-:Y:S01]  /*15dd0*/  MOV R8, R0 ;  /* 0x0000000000087202 */ /* 0x000fe20000000f00 */
[----:B------:R-:W-:Y:S05]  /*15de0*/  BRA `(.L_x_1786) ;  /* 0xffffdeb000007947 */ /* 0x000fea000383ffff */
.L_x_1736:
[----:B------:R-:W-:Y:S01]  /*15df0*/  IMAD.MOV.U32 R5, RZ, RZ, R12 ;  /* 0x000000ffff057224 */ /* 0x000fe200078e000c */
[----:B------:R-:W-:Y:S01]  /*15e00*/  MOV R3, 0x2 ;  /* 0x0000000200037802 */ /* 0x000fe20000000f00 */
[----:B----4-:R-:W-:Y:S01]  /*15e10*/  IMAD.MOV.U32 R0, RZ, RZ, 0x181f ;  /* 0x0000181fff007424 */ /* 0x010fe200078e00ff */
[----:B------:R-:W-:Y:S02]  /*15e20*/  MOV R2, 0x15e40 ;  /* 0x00015e4000027802 */ /* 0x000fe40000000f00 */
[----:B-123--:R-:W-:Y:S05]  /*15e30*/  CALL.REL.NOINC `($__internal_35_$__cuda_sm70_shflsync_idx_p) ;  /* 0x0000075000007944 */ /* 0x00efea0003c00000 */
[----:B------:R-:W-:Y:S05]  /*15e40*/  BRA `(.L_x_1787) ;  /* 0xffffde7000007947 */ /* 0x000fea000383ffff */
.L_x_1739:
        /* <DEDUP_REMOVED lines=12> */
.L_x_1741:
[----:B---3--:R-:W-:Y:S01]  /*15f10*/  IMAD.MOV.U32 R5, RZ, RZ, R82 ;  /* 0x000000ffff057224 */ /* 0x008fe200078e0052 */
[----:B------:R-:W-:Y:S01]  /*15f20*/  MOV R3, RZ ;  /* 0x000000ff00037202 */ /* 0x000fe20000000f00 */
[----:B------:R-:W-:Y:S01]  /*15f30*/  IMAD.MOV.U32 R0, RZ, RZ, 0x1f ;  /* 0x0000001fff007424 */ /* 0x000fe200078e00ff */
[----:B------:R-:W-:Y:S02]  /*15f40*/  MOV R2, 0x15f60 ;  /* 0x00015f6000027802 */ /* 0x000fe40000000f00 */
[----:B-12---:R-:W-:Y:S05]  /*15f50*/  CALL.REL.NOINC `($__internal_35_$__cuda_sm70_shflsync_idx_p) ;  /* 0x0000063000007944 */ /* 0x006fea0003c00000 */
[----:B------:R-:W-:Y:S01]  /*15f60*/  MOV R9, R0 ;  /* 0x0000000000097202 */ /* 0x000fe20000000f00 */
[----:B------:R-:W-:Y:S05]  /*15f70*/  BRA `(.L_x_1789) ;  /* 0xffffe05000007947 */ /* 0x000fea000383ffff */
.L_x_1742:
[----:B---3--:R-:W-:Y:S01]  /*15f80*/  IMAD.MOV.U32 R5, RZ, RZ, R82 ;  /* 0x000000ffff057224 */ /* 0x008fe200078e0052 */
[----:B------:R-:W-:Y:S01]  /*15f90*/  MOV R3, 0x1 ;  /* 0x0000000100037802 */ /* 0x000fe20000000f00 */
[----:B------:R-:W-:Y:S01]  /*15fa0*/  IMAD.MOV.U32 R0, RZ, RZ, 0x1f ;  /* 0x0000001fff007424 */ /* 0x000fe200078e00ff */
[----:B------:R-:W-:Y:S02]  /*15fb0*/  MOV R2, 0x15fd0 ;  /* 0x00015fd000027802 */ /* 0x000fe40000000f00 */
[----:B-12-4-:R-:W-:Y:S05]  /*15fc0*/  CALL.REL.NOINC `($__internal_35_$__cuda_sm70_shflsync_idx_p) ;  /* 0x000005c000007944 */ /* 0x016fea0003c00000 */
[----:B------:R-:W-:Y:S01]  /*15fd0*/  MOV R8, R0 ;  /* 0x0000000000087202 */ /* 0x000fe20000000f00 */
[----:B------:R-:W-:Y:S05]  /*15fe0*/  BRA `(.L_x_1790) ;  /* 0xffffe00000007947 */ /* 0x000fea000383ffff */
.L_x_1743:
[----:B------:R-:W-:Y:S02]  /*15ff0*/  MOV R2, 0x1 ;  /* 0x0000000100027802 */ /* 0x000fe40000000f00 */
[----:B------:R-:W-:-:S02]  /*16000*/  MOV R3, 0x16020 ;  /* 0x0001602000037802 */ /* 0x000fc40000000f00 */
[----:B--234-:R-:W-:Y:S05]  /*16010*/  CALL.REL.NOINC `($__internal_36_$__cuda_sm70_shflsync_up_p) ;  /* 0x000005c000007944 */ /* 0x01cfea0003c00000 */
[----:B------:R-:W-:Y:S05]  /*16020*/  BRA `(.L_x_1791) ;  /* 0xffffe0e000007947 */ /* 0x000fea000383ffff */
.L_x_1744:
[----:B------:R-:W-:Y:S02]  /*16030*/  MOV R2, 0x2 ;  /* 0x0000000200027802 */ /* 0x000fe40000000f00 */
[----:B------:R-:W-:-:S02]  /*16040*/  MOV R3, 0x16060 ;  /* 0x0001606000037802 */ /* 0x000fc40000000f00 */
[----:B--2-4-:R-:W-:Y:S05]  /*16050*/  CALL.REL.NOINC `($__internal_36_$__cuda_sm70_shflsync_up_p) ;  /* 0x0000058000007944 */ /* 0x014fea0003c00000 */
[----:B------:R-:W-:Y:S01]  /*16060*/  SEL R3, R4, RZ, P1 ;  /* 0x000000ff04037207 */ /* 0x000fe20000800000 */
[----:B------:R-:W-:-:S04]  /*16070*/  IMAD.MOV.U32 R2, RZ, RZ, 0x4 ;  /* 0x00000004ff027424 */ /* 0x000fc800078e00ff */
[----:B------:R-:W-:Y:S01]  /*16080*/  IMAD.IADD R0, R0, 0x1, R3 ;  /* 0x0000000100007824 */ /* 0x000fe200078e0203 */
[----:B------:R-:W-:Y:S02]  /*16090*/  MOV R3, 0x160b0 ;  /* 0x000160b000037802 */ /* 0x000fe40000000f00 */
        /* <DEDUP_REMOVED lines=19> */
.L_x_1748:
[----:B------:R-:W-:Y:S02]  /*161d0*/  MOV R2, 0x1 ;  /* 0x0000000100027802 */ /* 0x000fe40000000f00 */
[----:B------:R-:W-:Y:S02]  /*161e0*/  MOV R3, 0x16200 ;  /* 0x0001620000037802 */ /* 0x000fe40000000f00 */
[----:B------:R-:W-:Y:S05]  /*161f0*/  CALL.REL.NOINC `($__internal_36_$__cuda_sm70_shflsync_up_p) ;  /* 0x000003e000007944 */ /* 0x000fea0003c00000 */
[----:B------:R-:W-:Y:S01]  /*16200*/  MOV R2, R4 ;  /* 0x0000000400027202 */ /* 0x000fe20000000f00 */
[----:B------:R-:W-:Y:S05]  /*16210*/  BRA `(.L_x_1793) ;  /* 0xffffe14000007947 */ /* 0x000fea000383ffff */
.L_x_1749:
[----:B------:R-:W-:Y:S02]  /*16220*/  MOV R2, 0x2 ;  /* 0x0000000200027802 */ /* 0x000fe40000000f00 */
        /* <DEDUP_REMOVED lines=25> */
.L_x_1751:
[----:B------:R-:W-:Y:S02]  /*163c0*/  SEL R0, RZ, 0x1, P0 ;  /* 0x00000001ff007807 */ /* 0x000fe40000000000 */
[----:B------:R-:W-:Y:S02]  /*163d0*/  MOV R2, 0x163f0 ;  /* 0x000163f000027802 */ /* 0x000fe40000000f00 */
[----:B-1----:R-:W-:Y:S05]  /*163e0*/  CALL.REL.NOINC `($__internal_37_$__cuda_sm70_votesync_ballot) ;  /* 0x0000026000007944 */ /* 0x002fea0003c00000 */
[----:B------:R-:W-:Y:S01]  /*163f0*/  MOV R10, R0 ;  /* 0x00000000000a7202 */ /* 0x000fe20000000f00 */
[----:B------:R-:W-:Y:S05]  /*16400*/  BRA `(.L_x_1795) ;  /* 0xffffe0e000007947 */ /* 0x000fea000383ffff */
.L_x_1752:
[----:B------:R-:W-:Y:S01]  /*16410*/  IMAD.MOV.U32 R5, RZ, RZ, R6 ;  /* 0x000000ffff057224 */ /* 0x000fe200078e0006 */
[----:B------:R-:W-:Y:S01]  /*16420*/  MOV R3, R8 ;  /* 0x0000000800037202 */ /* 0x000fe20000000f00 */
[----:B------:R-:W-:Y:S01]  /*16430*/  IMAD.MOV.U32 R0, RZ, RZ, 0x1f ;  /* 0x0000001fff007424 */ /* 0x000fe200078e00ff */
[----:B------:R-:W-:Y:S02]  /*16440*/  MOV R2, 0x16460 ;  /* 0x0001646000027802 */ /* 0x000fe40000000f00 */
[----:B-1----:R-:W-:Y:S05]  /*16450*/  CALL.REL.NOINC `($__internal_35_$__cuda_sm70_shflsync_idx_p) ;  /* 0x0000013000007944 */ /* 0x002fea0003c00000 */
[----:B------:R-:W-:Y:S01]  /*16460*/  IMAD.MOV.U32 R12, RZ, RZ, R0 ;  /* 0x000000ffff0c7224 */ /* 0x000fe200078e0000 */
[----:B------:R-:W-:Y:S01]  /*16470*/  MOV R3, R8 ;  /* 0x0000000800037202 */ /* 0x000fe20000000f00 */
[----:B------:R-:W-:Y:S01]  /*16480*/  IMAD.MOV.U32 R5, RZ, RZ, R7 ;  /* 0x000000ffff057224 */ /* 0x000fe200078e0007 */
[----:B------:R-:W-:Y:S02]  /*16490*/  MOV R0, 0x1f ;  /* 0x0000001f00007802 */ /* 0x000fe40000000f00 */
[----:B------:R-:W-:-:S02]  /*164a0*/  MOV R2, 0x164c0 ;  /* 0x000164c000027802 */ /* 0x000fc40000000f00 */
[----:B------:R-:W-:Y:S05]  /*164b0*/  CALL.REL.NOINC `($__internal_35_$__cuda_sm70_shflsync_idx_p) ;  /* 0x000000d000007944 */ /* 0x000fea0003c00000 */
[----:B------:R-:W-:Y:S01]  /*164c0*/  MOV R7, R0 ;  /* 0x0000000000077202 */ /* 0x000fe20000000f00 */
[----:B------:R-:W-:Y:S05]  /*164d0*/  BRA `(.L_x_1796) ;  /* 0xffffe06000007947 */ /* 0x000fea000383ffff */
.L_x_1755:
[----:B------:R-:W-:Y:S01]  /*164e0*/  IMAD.MOV.U32 R5, RZ, RZ, R4 ;  /* 0x000000ffff057224 */ /* 0x000fe200078e0004 */
[----:B------:R-:W-:-:S02]  /*164f0*/  MOV R0, 0x1f ;  /* 0x0000001f00007802 */ /* 0x000fc40000000f00 */
[----:B------:R-:W-:Y:S02]  /*16500*/  MOV R2, 0x16520 ;  /* 0x0001652000027802 */ /* 0x000fe40000000f00 */
[----:B-1234-:R-:W-:Y:S05]  /*16510*/  CALL.REL.NOINC `($__internal_35_$__cuda_sm70_shflsync_idx_p) ;  /* 0x0000007000007944 */ /* 0x01efea0003c00000 */
[----:B------:R-:W-:Y:S01]  /*16520*/  MOV R13, R0 ;  /* 0x00000000000d7202 */ /* 0x000fe20000000f00 */
[----:B------:R-:W-:Y:S05]  /*16530*/  BRA `(.L_x_1754) ;  /* 0xffffe06000007947 */ /* 0x000fea000383ffff */
        .weak           $__internal_34_$__cuda_sm70_shflsync_bfly_p
        .type           $__internal_34_$__cuda_sm70_shflsync_bfly_p,@function
        .size           $__internal_34_$__cuda_sm70_shflsync_bfly_p,($__internal_35_$__cuda_sm70_shflsync_idx_p - $__internal_34_$__cuda_sm70_shflsync_bfly_p)
$__internal_34_$__cuda_sm70_shflsync_bfly_p:
[----:B------:R-:W-:Y:S04]  /*16540*/  WARPSYNC R6 ;  /* 0x0000000600007348 */ /* 0x000fe80003800000 */
[----:B------:R1:W2:Y:S02]  /*16550*/  SHFL.BFLY PT, R5, R2, R5, R7 ;  /* 0x0c00000502057389 */ /* 0x0002a400000e0007 */
[----:B-1----:R-:W-:Y:S02]  /*16560*/  MOV R2, R3 ;  /* 0x0000000300027202 */ /* 0x002fe40000000f00 */
[----:B------:R-:W-:-:S04]  /*16570*/  MOV R3, 0x0 ;  /* 0x0000000000037802 */ /* 0x000fc80000000f00 */
[----:B--2---:R-:W-:Y:S05]  /*16580*/  RET.REL.NODEC R2 `(_ZN7cutlass13device_kernelIN5flash19enable_sm80_to_sm89INS1_16FlashAttnFwdSm80INS1_25CollectiveMainloopFwdSm80ILi8ELi2ELb0EN4cute5tupleIJNS5_1CILi128EEENS7_ILi64EEENS7_ILi192EEEEEELi192ENS_6half_tEfNS_4arch4Sm80ELb0ELb1ELb1ELb1ELb0ELb0ELb1ELb1EEENS1_21CollectiveEpilogueFwdINS6_IJS8_SA_S9_EEENS6_IJNS7_ILi1EEESI_SI_EEESC_SE_Li256ELb1ELb1ELb1ELb0EEENS1_36VarlenDynamicPersistentTileSchedulerILi128ELi64ELi256ELi256ELb1ELb1ELb0ELb1ELb0ELb1EEEEEEEEEvNT_6ParamsE) ;  /* 0xfffe9a7002007950 */ /* 0x004fea0003c3ffff */
        .weak           $__internal_35_$__cuda_sm70_shflsync_idx_p
        .type           $__internal_35_$__cuda_sm70_shflsync_idx_p,@function
        .size           $__internal_35_$__cuda_sm70_shflsync_idx_p,($__internal_36_$__cuda_sm70_shflsync_up_p - $__internal_35_$__cuda_sm70_shflsync_idx_p)
$__internal_35_$__cuda_sm70_shflsync_idx_p:
[----:B------:R-:W-:-:S04]  /*16590*/  MOV R83, 0xffffffff ;  /* 0xffffffff00537802 */ /* 0x000fc80000000f00 */
[----:B------:R-:W-:Y:S04]  /*165a0*/  WARPSYNC R83 ;  /* 0x0000005300007348 */ /* 0x000fe80003800000 */
[----:B------:R1:W2:Y:S02]  /*165b0*/  SHFL.IDX PT, R0, R5, R3, R0 ;  /* 0x0000000305007389 */ /* 0x0002a400000e0000 */
[----:B-1----:R-:W-:-:S04]  /*165c0*/  MOV R3, 0x0 ;  /* 0x0000000000037802 */ /* 0x002fc80000000f00 */
[----:B--2---:R-:W-:Y:S05]  /*165d0*/  RET.REL.NODEC R2 `(_ZN7cutlass13device_kernelIN5flash19enable_sm80_to_sm89INS1_16FlashAttnFwdSm80INS1_25CollectiveMainloopFwdSm80ILi8ELi2ELb0EN4cute5tupleIJNS5_1CILi128EEENS7_ILi64EEENS7_ILi192EEEEEELi192ENS_6half_tEfNS_4arch4Sm80ELb0ELb1ELb1ELb1ELb0ELb0ELb1ELb1EEENS1_21CollectiveEpilogueFwdINS6_IJS8_SA_S9_EEENS6_IJNS7_ILi1EEESI_SI_EEESC_SE_Li256ELb1ELb1ELb1ELb0EEENS1_36VarlenDynamicPersistentTileSchedulerILi128ELi64ELi256ELi256ELb1ELb1ELb0ELb1ELb0ELb1EEEEEEEEEvNT_6ParamsE) ;  /* 0xfffe9a2002007950 */ /* 0x004fea0003c3ffff */
        .weak           $__internal_36_$__cuda_sm70_shflsync_up_p
        .type           $__internal_36_$__cuda_sm70_shflsync_up_p,@function
        .size           $__internal_36_$__cuda_sm70_shflsync_up_p,($__internal_37_$__cuda_sm70_votesync_ballot - $__internal_36_$__cuda_sm70_shflsync_up_p)
$__internal_36_$__cuda_sm70_shflsync_up_p:
[----:B------:R-:W-:Y:S02]  /*165e0*/  IMAD.MOV.U32 R4, RZ, RZ, RZ ;  /* 0x000000ffff047224 */ /* 0x000fe400078e00ff */
[----:B------:R-:W-:-:S04]  /*165f0*/  IMAD.MOV.U32 R10, RZ, RZ, -0x1 ;  /* 0xffffffffff0a7424 */ /* 0x000fc800078e00ff */
[----:B------:R-:W-:Y:S04]  /*16600*/  WARPSYNC R10 ;  /* 0x0000000a00007348 */ /* 0x000fe80003800000 */
[----:B------:R1:W2:Y:S02]  /*16610*/  SHFL.UP PT, R4, R0, R2, R4 ;  /* 0x0400000200047389 */ /* 0x0002a400000e0004 */
[----:B-1----:R-:W-:Y:S02]  /*16620*/  MOV R2, R3 ;  /* 0x0000000300027202 */ /* 0x002fe40000000f00 */
[----:B------:R-:W-:-:S04]  /*16630*/  MOV R3, 0x0 ;  /* 0x0000000000037802 */ /* 0x000fc80000000f00 */
[----:B--2---:R-:W-:Y:S05]  /*16640*/  RET.REL.NODEC R2 `(_ZN7cutlass13device_kernelIN5flash19enable_sm80_to_sm89INS1_16FlashAttnFwdSm80INS1_25CollectiveMainloopFwdSm80ILi8ELi2ELb0EN4cute5tupleIJNS5_1CILi128EEENS7_ILi64EEENS7_ILi192EEEEEELi192ENS_6half_tEfNS_4arch4Sm80ELb0ELb1ELb1ELb1ELb0ELb0ELb1ELb1EEENS1_21CollectiveEpilogueFwdINS6_IJS8_SA_S9_EEENS6_IJNS7_ILi1EEESI_SI_EEESC_SE_Li256ELb1ELb1ELb1ELb0EEENS1_36VarlenDynamicPersistentTileSchedulerILi128ELi64ELi256ELi256ELb1ELb1ELb0ELb1ELb0ELb1EEEEEEEEEvNT_6ParamsE) ;  /* 0xfffe99b002007950 */ /* 0x004fea0003c3ffff */
        .weak           $__internal_37_$__cuda_sm70_votesync_ballot
        .type           $__internal_37_$__cuda_sm70_votesync_ballot,@function
        .size           $__internal_37_$__cuda_sm70_votesync_ballot,(.L_x_2499 - $__internal_37_$__cuda_sm70_votesync_ballot)
$__internal_37_$__cuda_sm70_votesync_ballot:
[----:B------:R-:W-:Y:S01]  /*16650*/  ISETP.NE.U32.AND P0, PT, R0, 0x1, PT ;  /* 0x000000010000780c */ /* 0x000fe20003f05070 */
[----:B------:R-:W-:-:S04]  /*16660*/  IMAD.MOV.U32 R3, RZ, RZ, -0x1 ;  /* 0xffffffffff037424 */ /* 0x000fc800078e00ff */
[----:B------:R-:W-:Y:S08]  /*16670*/  WARPSYNC R3 ;  /* 0x0000000300007348 */ /* 0x000ff00003800000 */
[----:B------:R-:W-:-:S04]  /*16680*/  VOTE.ANY R0, PT, !P0 ;  /* 0x0000000000007806 */ /* 0x000fc800040e0100 */
[----:B------:R-:W-:Y:S01]  /*16690*/  LOP3.LUT R0, R0, R3, RZ, 0xc0, !PT ;  /* 0x0000000300007212 */ /* 0x000fe200078ec0ff */
[----:B------:R-:W-:-:S04]  /*166a0*/  IMAD.MOV.U32 R3, RZ, RZ, 0x0 ;  /* 0x00000000ff037424 */ /* 0x000fc800078e00ff */
[----:B------:R-:W-:Y:S05]  /*166b0*/  RET.REL.NODEC R2 `(_ZN7cutlass13device_kernelIN5flash19enable_sm80_to_sm89INS1_16FlashAttnFwdSm80INS1_25CollectiveMainloopFwdSm80ILi8ELi2ELb0EN4cute5tupleIJNS5_1CILi128EEENS7_ILi64EEENS7_ILi192EEEEEELi192ENS_6half_tEfNS_4arch4Sm80ELb0ELb1ELb1ELb1ELb0ELb0ELb1ELb1EEENS1_21CollectiveEpilogueFwdINS6_IJS8_SA_S9_EEENS6_IJNS7_ILi1EEESI_SI_EEESC_SE_Li256ELb1ELb1ELb1ELb0EEENS1_36VarlenDynamicPersistentTileSchedulerILi128ELi64ELi256ELi256ELb1ELb1ELb0ELb1ELb0ELb1EEEEEEEEEvNT_6ParamsE) ;  /* 0xfffe994002007950 */ /* 0x000fea0003c3ffff */
.L_x_1797:
        /* <DEDUP_REMOVED lines=12> */
.L_x_2499:


//--------------------- .text._ZN7cutlass13device_kernelIN5flash19enable_sm80_to_sm89INS1_16FlashAttnFwdSm80INS1_25CollectiveMainloopFwdSm80ILi8ELi2ELb0EN4cute5tupleIJNS5_1CILi128EEENS7_ILi64EEENS7_ILi192EEEEEELi192ENS_6half_tEfNS_4arch4Sm80ELb0ELb1ELb1ELb1ELb0ELb1ELb1ELb1EEENS1_21CollectiveEpilogueFwdINS6_IJS8_SA_S9_EEENS6_IJNS7_ILi1EEESI_SI_EEESC_SE_Li256ELb1ELb1ELb1ELb0EEENS1_36VarlenDynamicPersistentTileSchedulerILi128ELi64ELi256ELi256ELb1ELb1ELb0ELb1ELb0ELb1EEEEEEEEEvNT_6ParamsE --------------------------
	.section	.text._ZN7cutlass13device_kernelIN5flash19enable_sm80_to_sm89INS1_16FlashAttnFwdSm80INS1_25CollectiveMainloopFwdSm80ILi8ELi2ELb0EN4cute5tupleIJNS5_1CILi128EEENS7_ILi64EEENS7_ILi192EEEEEELi192ENS_6half_tEfNS_4arch4Sm80ELb0ELb1ELb1ELb1ELb0ELb1ELb1ELb1EEENS1_21CollectiveEpilogueFwdINS6_IJS8_SA_S9_EEENS6_IJNS7_ILi1EEESI_SI_EEESC_SE_Li256ELb1ELb1ELb1ELb0EEENS1_36VarlenDynamicPersistentTileSchedulerILi128ELi64ELi256ELi256ELb1ELb1ELb0ELb1ELb0ELb1EEEEEEEEEvNT_6ParamsE,"ax",@progbits
	.sectioninfo	@"SHI_REGISTERS=255"
	.align	128
.text._ZN7cutlass13device_kernelIN5flash19enable_sm80_to_sm89INS1_16FlashAttnFwdSm80INS1_25CollectiveMainloopFwdSm80ILi8ELi2ELb0EN4cute5tupleIJNS5_1CILi128EEENS7_ILi64EEENS7_ILi192EEEEEELi192ENS_6half_tEfNS_4arch4Sm80ELb0ELb1ELb1ELb1ELb0ELb1ELb1ELb1EEENS1_21CollectiveEpilogueFwdINS6_IJS8_SA_S9_EEENS6_IJNS7_ILi1EEESI_SI_EEESC_SE_Li256ELb1ELb1ELb1ELb0EEENS1_36VarlenDynamicPersistentTileSchedulerILi128ELi64ELi256ELi256ELb1ELb1ELb0ELb1ELb0ELb1EEEEEEEEEvNT_6ParamsE:
        .type           _ZN7cutlass13device_kernelIN5flash19enable_sm80_to_sm89INS1_16FlashAttnFwdSm80INS1_25CollectiveMainloopFwdSm80ILi8ELi2ELb0EN4cute5tupleIJNS5_1CILi128EEENS7_ILi64EEENS7_ILi192EEEEEELi192ENS_6half_tEfNS_4arch4Sm80ELb0ELb1ELb1ELb1ELb0ELb1ELb1ELb1EEENS1_21CollectiveEpilogueFwdINS6_IJS8_SA_S9_EEENS6_IJNS7_ILi1EEESI_SI_EEESC_SE_Li256ELb1ELb1ELb1ELb0EEENS1_36VarlenDynamicPersistentTileSchedulerILi128ELi64ELi256ELi256ELb1ELb1ELb0ELb1ELb0ELb1EEEEEEEEEvNT_6ParamsE,@function
        .size           _ZN7cutlass13device_kernelIN5flash19enable_sm80_to_sm89INS1_16FlashAttnFwdSm80INS1_25CollectiveMainloopFwdSm80ILi8ELi2ELb0EN4cute5tupleIJNS5_1CILi128EEENS7_ILi64EEENS7_ILi192EEEEEELi192ENS_6half_tEfNS_4arch4Sm80ELb0ELb1ELb1ELb1ELb0ELb1ELb1ELb1EEENS1_21CollectiveEpilogueFwdINS6_IJS8_SA_S9_EEENS6_IJNS7_ILi1EEESI_SI_EEESC_SE_Li256ELb1ELb1ELb1ELb0EEENS1_36VarlenDynamicPersistentTileSchedulerILi128ELi64ELi256ELi256ELb1ELb1ELb0ELb1ELb0ELb1EEEEEEEEEvNT_6ParamsE,(.L_x_2504 - _ZN7cutlass13device_kernelIN5flash19enable_sm80_to_sm89INS1_16FlashAttnFwdSm80INS1_25CollectiveMainloopFwdSm80ILi8ELi2ELb0EN4cute5tupleIJNS5_1CILi128EEENS7_ILi64EEENS7_ILi192EEEEEELi192ENS_6half_tEfNS_4arch4Sm80ELb0ELb1ELb1ELb1ELb0ELb1ELb1ELb1EEENS1_21CollectiveEpilogueFwdINS6_IJS8_SA_S9_EEENS6_IJNS7_ILi1EEESI_SI_EEESC_SE_Li256ELb1ELb1ELb1ELb0EEENS1_36VarlenDynamicPersistentTileSchedulerILi128ELi64ELi256ELi256ELb1ELb1ELb0ELb1ELb0ELb1EEEEEEEEEvNT_6ParamsE)
        .other          _ZN7cutlass13device_kernelIN5flash19enable_sm80_to_sm89INS1_16FlashAttnFwdSm80INS1_25CollectiveMainloopFwdSm80ILi8ELi2ELb0EN4cute5tupleIJNS5_1CILi128EEENS7_ILi64EEENS7_ILi192EEEEEELi192ENS_6half_tEfNS_4arch4Sm80ELb0ELb1ELb1ELb1ELb0ELb1ELb1ELb1EEENS1_21CollectiveEpilogueFwdINS6_IJS8_SA_S9_EEENS6_IJNS7_ILi1EEESI_SI_EEESC_SE_Li256ELb1ELb1ELb1ELb0EEENS1_36VarlenDynamicPersistentTileSchedulerILi128ELi64ELi256ELi256ELb1ELb1ELb0ELb1ELb0ELb1EEEEEEEEEvNT_6ParamsE,@"STO_CUDA_ENTRY STV_DEFAULT"
_ZN7cutlass13device_kernelIN5flash19enable_sm80_to_sm89INS1_16FlashAttnFwdSm80INS1_25CollectiveMainloopFwdSm80ILi8ELi2ELb0EN4cute5tupleIJNS5_1CILi128EEENS7_ILi64EEENS7_ILi192EEEEEELi192ENS_6half_tEfNS_4arch4Sm80ELb0ELb1ELb1ELb1ELb0ELb1ELb1ELb1EEENS1_21CollectiveEpilogueFwdINS6_IJS8_SA_S9_EEENS6_IJNS7_ILi1EEESI_SI_EEESC_SE_Li256ELb1ELb1ELb1ELb0EEENS1_36VarlenDynamicPersistentTileSchedulerILi128ELi64ELi256ELi256ELb1ELb1ELb0ELb1ELb0ELb1EEEEEEEEEvNT_6ParamsE:
        /* <DEDUP_REMOVED lines=55> */
.L_x_1803:
        /* <DEDUP_REMOVED lines=16> */
.L_x_2026:
        /* <DEDUP_REMOVED lines=16> */
.L_x_2027:
[----:B--2---:R-:W-:-:S05]  /*0570*/  IMAD R15, R15, c[0x0][0x538], RZ ;  /* 0x00014e000f0f7a24 */ /* 0x004fca00078e02ff */
[----:B------:R-:W-:-:S04]  /*0580*/  IADD3 R6, R15, R6, RZ ;  /* 0x000000060f067210 */ /* 0x000fc80007ffe0ff */
[----:B------:R-:W-:-:S13]  /*0590*/  ISETP.GT.AND P0, PT, R6, UR4, PT ;  /* 0x0000000406007c0c */ /* 0x000fda000bf04270 */
[----:B-1----:R-:W-:Y:S05]  /*05a0*/  @!P0 BRA `(.L_x_1803) ;  /* 0xfffffdc000008947 */ /* 0x002fea000383ffff */
.L_x_1799:
[----:B------:R-:W-:-:S05]  /*05b0*/  IADD3 R208, -R15, R6, RZ ;  /* 0x000000060fd07210 */ /* 0x000fca0007ffe1ff */
[----:B------:R-:W-:-:S05]  /*05c0*/  IMAD R0, R7, c[0x0][0x538], R208 ;  /* 0x00014e0007007a24 */ /* 0x000fca00078e02d0 */
[----:B------:R-:W-:Y:S01]  /*05d0*/  ISETP.GT.AND P0, PT, R0, UR4, PT ;  /* 0x0000000400007c0c */ /* 0x000fe2000bf04270 */
[----:B------:R-:W-:-:S12]  /*05e0*/  BRA.DIV ~URZ, `(.L_x_1804) ;  /* 0x00020c327f007947 */ /* 0x000fd8000b800000 */
[----:B------:R-:W-:-:S04]  /*05f0*/  VOTE.ANY R5, PT, !P0 ;  /* 0x0000000000057806 */ /* 0x000fc800040e0100 */
.L_x_2028:
[----:B------:R-:W1:Y:S02]  /*0600*/  POPC R14, R5 ;  /* 0x00000005000e7309 */ /* 0x000e640000000000 */
[----:B-1----:R-:W-:Y:S01]  /*0610*/  IADD3 R211, R14, R211, RZ ;  /* 0x000000d30ed37210 */ /* 0x002fe20007ffe0ff */
[----:B------:R-:W-:Y:S05]  /*0620*/  BRA.DIV ~URZ, `(.L_x_1805) ;  /* 0x00020c327f007947 */ /* 0x000fea000b800000 */
[----:B------:R1:W2:Y:S01]  /*0630*/  SHFL.IDX PT, R4, R4, R14, 0x1f ;  /* 0x00001f0e04047589 */ /* 0x0002a200000e0000 */
[----:B------:R-:W-:-:S03]  /*0640*/  MOV R9, RZ ;  /* 0x000000ff00097202 */ /* 0x000fc60000000f00 */
[----:B------:R1:W3:Y:S04]  /*0650*/  SHFL.IDX PT, R3, R3, R14, 0x1f ;  /* 0x00001f0e03037589 */ /* 0x0002e800000e0000 */
.L_x_2029:
[----:B------:R-:W-:Y:S01]  /*0660*/  ISETP.NE.AND P0, PT, R5, RZ, PT ;  /* 0x000000ff0500720c */ /* 0x000fe20003f05270 */
[----:B------:R-:W-:-:S12]  /*0670*/  BSSY B0, `(.L_x_1806) ;  /* 0x0000005000007945 */ /* 0x000fd80003800000 */
[----:B------:R-:W-:Y:S05]  /*0680*/  @!P0 BRA `(.L_x_1807) ;  /* 0x0000003000008947 */ /* 0x000fea0003800000 */
[----:B-1----:R-:W-:Y:S01]  /*0690*/  IADD3 R14, R14, -0x1, RZ ;  /* 0xffffffff0e0e7810 */ /* 0x002fe20007ffe0ff */
[----:B------:R-:W-:Y:S05]  /*06a0*/  BRA.DIV ~URZ, `(.L_x_1808) ;  /* 0x00020c727f007947 */ /* 0x000fea000b800000 */
[----:B------:R1:W4:Y:S02]  /*06b0*/  SHFL.IDX PT, R9, R7, R14, 0x1f ;  /* 0x00001f0e07097589 */ /* 0x00032400000e0000 */
.L_x_1807:
[----:B------:R-:W-:Y:S05]  /*06c0*/  BSYNC B0 ;  /* 0x0000000000007941 */ /* 0x000fea0003800000 */
.L_x_1806:
[----:B---3--:R-:W-:Y:S01]  /*06d0*/  ISETP.NE.AND P0, PT, R3, 0x1, PT ;  /* 0x000000010300780c */ /* 0x008fe20003f05270 */
[----:B----4-:R-:W-:Y:S01]  /*06e0*/  IMAD R208, R9, c[0x0][0x538], R208 ;  /* 0x00014e0009d07a24 */ /* 0x010fe200078e02d0 */
[----:B------:R-:W-:Y:S04]  /*06f0*/  BSSY B0, `(.L_x_1809) ;  /* 0x0000076000007945 */ /* 0x000fe80003800000 */
[----:B-1----:R-:W-:-:S07]  /*0700*/  IADD3 R7, -R208, UR4, RZ ;  /* 0x00000004d0077c10 */ /* 0x002fce000fffe1ff */
[----:B------:R-:W-:Y:S05]  /*0710*/  @!P0 BRA `(.L_x_1810) ;  /* 0x0000037000008947 */ /* 0x000fea0003800000 */
[-C--:B--2---:R-:W-:Y:S02]  /*0720*/  IABS R8, R4.reuse ;  /* 0x0000000400087213 */ /* 0x084fe40000000000 */
[----:B------:R-:W-:Y:S02]  /*0730*/  IABS R9, R3 ;  /* 0x0000000300097213 */ /* 0x000fe40000000000 */
[----:B------:R-:W1:Y:S01]  /*0740*/  I2F.RP R14, R8 ;  /* 0x00000008000e7306 */ /* 0x000e620000209400 */
[----:B------:R-:W-:Y:S02]  /*0750*/  IABS R5, R7 ;  /* 0x0000000700057213 */ /* 0x000fe40000000000 */
[----:B------:R-:W-:-:S05]  /*0760*/  IABS R0, R4 ;  /* 0x0000000400007213 */ /* 0x000fca0000000000 */
[----:B------:R-:W-:Y:S01]  /*0770*/  I2F.RP R12, R9 ;  /* 0x00000009000c7306 */ /* 0x000fe20000209400 */
[----:B------:R-:W-:-:S07]  /*0780*/  IMAD.MOV R0, RZ, RZ, -R0 ;  /* 0x000000ffff007224 */ /* 0x000fce00078e0a00 */
[----:B-1----:R-:W1:Y:S02]  /*0790*/  MUFU.RCP R10, R14 ;  /* 0x0000000e000a7308 */ /* 0x002e640000001000 */
[----:B-1----:R-:W-:-:S06]  /*07a0*/  IADD3 R10, R10, 0xffffffe, RZ ;  /* 0x0ffffffe0a0a7810 */ /* 0x002fcc0007ffe0ff */
[----:B------:R-:W1:Y:S02]  /*07b0*/  F2I.FTZ.U32.TRUNC.NTZ R11, R10 ;  /* 0x0000000a000b7305 */ /* 0x000e64000021f000 */
[----:B-1----:R-:W-:Y:S02]  /*07c0*/  IMAD.MOV R13, RZ, RZ, -R11 ;  /* 0x000000ffff0d7224 */ /* 0x002fe400078e0a0b */
[----:B------:R-:W-:Y:S02]  /*07d0*/  IMAD.MOV.U32 R10, RZ, RZ, RZ ;  /* 0x000000ffff0a7224 */ /* 0x000fe400078e00ff */
[----:B------:R-:W-:-:S04]  /*07e0*/  IMAD R6, R13, R8, RZ ;  /* 0x000000080d067224 */ /* 0x000fc800078e02ff */
[----:B------:R-:W-:Y:S02]  /*07f0*/  IMAD.HI.U32 R6, R11, R6, R10 ;  /* 0x000000060b067227 */ /* 0x000fe400078e000a */
[----:B------:R-:W1:Y:S04]  /*0800*/  MUFU.RCP R10, R12 ;  /* 0x0000000c000a7308 */ /* 0x000e680000001000 */
[----:B------:R-:W-:-:S04]  /*0810*/  IMAD.HI.U32 R6, R6, R5, RZ ;  /* 0x0000000506067227 */ /* 0x000fc800078e00ff */
[----:B------:R-:W-:Y:S01]  /*0820*/  IMAD R5, R6, R0, R5 ;  /* 0x0000000006057224 */ /* 0x000fe200078e0205 */
[----:B------:R-:W-:-:S04]  /*0830*/  LOP3.LUT R0, R7, R4, RZ, 0x3c, !PT ;  /* 0x0000000407007212 */ /* 0x000fc800078e3cff */
[----:B------:R-:W-:Y:S02]  /*0840*/  ISETP.GT.U32.AND P0, PT, R8, R5, PT ;  /* 0x000000050800720c */ /* 0x000fe40003f04070 */
[----:B------:R-:W-:Y:S02]  /*0850*/  ISETP.GE.AND P1, PT, R0, RZ, PT ;  /* 0x000000ff0000720c */ /* 0x000fe40003f26270 */
[----:B-1----:R-:W-:Y:S02]  /*0860*/  IADD3 R10, R10, 0xffffffe, RZ ;  /* 0x0ffffffe0a0a7810 */ /* 0x002fe40007ffe0ff */
[----:B------:R-:W-:Y:S02]  /*0870*/  IABS R0, R3 ;  /* 0x0000000300007213 */ /* 0x000fe40000000000 */
[----:B------:R-:W1:Y:S03]  /*0880*/  F2I.FTZ.U32.TRUNC.NTZ R11, R10 ;  /* 0x0000000a000b7305 */ /* 0x000e66000021f000 */
[----:B------:R-:W-:-:S02]  /*0890*/  IMAD.MOV R0, RZ, RZ, -R0 ;  /* 0x000000ffff007224 */ /* 0x000fc400078e0a00 */
[----:B------:R-:W-:Y:S01]  /*08a0*/  @!P0 IMAD.IADD R5, R5, 0x1, -R8 ;  /* 0x0000000105058824 */ /* 0x000fe200078e0a08 */
[----:B------:R-:W-:Y:S02]  /*08b0*/  @!P0 IADD3 R6, R6, 0x1, RZ ;  /* 0x0000000106068810 */ /* 0x000fe40007ffe0ff */
[----:B------:R-:W-:Y:S02]  /*08c0*/  ISETP.NE.AND P0, PT, R4, RZ, PT ;  /* 0x000000ff0400720c */ /* 0x000fe40003f05270 */
[----:B------:R-:W-:Y:S01]  /*08d0*/  ISETP.GE.U32.AND P2, PT, R5, R8, PT ;  /* 0x000000080500720c */ /* 0x000fe20003f46070 */
[----:B-1----:R-:W-:Y:S02]  /*08e0*/  IMAD.MOV R8, RZ, RZ, -R11 ;  /* 0x000000ffff087224 */ /* 0x002fe400078e0a0b */
[----:B------:R-:W-:Y:S02]  /*08f0*/  IMAD.MOV.U32 R10, RZ, RZ, RZ ;  /* 0x000000ffff0a7224 */ /* 0x000fe400078e00ff */
[----:B------:R-:W-:-:S08]  /*0900*/  IMAD R8, R8, R9, RZ ;  /* 0x0000000908087224 */ /* 0x000fd000078e02ff */
[----:B------:R-:W-:Y:S01]  /*0910*/  @P2 IADD3 R6, R6, 0x1, RZ ;  /* 0x0000000106062810 */ /* 0x000fe20007ffe0ff */
[----:B------:R-:W-:-:S04]  /*0920*/  IMAD.HI.U32 R8, R11, R8, R10 ;  /* 0x000000080b087227 */ /* 0x000fc800078e000a */
[----:B------:R-:W-:Y:S01]  /*0930*/  @!P1 IMAD.MOV R6, RZ, RZ, -R6 ;  /* 0x000000ffff069224 */ /* 0x000fe200078e0a06 */
[----:B------:R-:W-:-:S04]  /*0940*/  @!P0 LOP3.LUT R6, RZ, R4, RZ, 0x33, !PT ;  /* 0x00000004ff068212 */ /* 0x000fc800078e33ff */
[----:B------:R-:W-:-:S05]  /*0950*/  IABS R5, R6 ;  /* 0x0000000600057213 */ /* 0x000fca0000000000 */
[----:B------:R-:W-:-:S04]  /*0960*/  IMAD.HI.U32 R8, R8, R5, RZ ;  /* 0x0000000508087227 */ /* 0x000fc800078e00ff */
[----:B------:R-:W-:Y:S02]  /*0970*/  IMAD R0, R8, R0, R5 ;  /* 0x0000000008007224 */ /* 0x000fe400078e0205 */
[----:B------:R-:W-:-:S03]  /*0980*/  IMAD.MOV R5, RZ, RZ, -R6 ;  /* 0x000000ffff057224 */ /* 0x000fc600078e0a06 */
[----:B------:R-:W-:Y:S01]  /*0990*/  ISETP.GT.U32.AND P0, PT, R9, R0, PT ;  /* 0x000000000900720c */ /* 0x000fe20003f04070 */
[----:B------:R-:W-:-:S12]  /*09a0*/  IMAD R10, R4, R5, R7 ;  /* 0x00000005040a7224 */ /* 0x000fd800078e0207 */
        /* <DEDUP_REMOVED lines=14> */
.L_x_1810:
[----:B------:R-:W-:-:S04]  /*0a90*/  IMAD.MOV.U32 R0, RZ, RZ, 0x4 ;  /* 0x00000004ff007424 */ /* 0x000fc800078e00ff */
[----:B------:R-:W-:-:S05]  /*0aa0*/  IMAD.WIDE R14, R211, R0, c[0x0][0x590] ;  /* 0x00016400d30e7625 */ /* 0x000fca00078e0200 */
[----:B------:R-:W3:Y:S01]  /*0ab0*/  LDG.E R5, [R14.64] ;  /* 0x000000080e057981 */ /* 0x000ee2000c1e1900 */
[----:B------:R-:W-:Y:S01]  /*0ac0*/  IABS R3, R7 ;  /* 0x0000000700037213 */ /* 0x000fe20000000000 */
[----:B--23--:R-:W-:-:S05]  /*0ad0*/  IMAD R6, R5, R4, RZ ;  /* 0x0000000405067224 */ /* 0x00cfca00078e02ff */
[-C--:B------:R-:W-:Y:S02]  /*0ae0*/  IABS R9, R6.reuse ;  /* 0x0000000600097213 */ /* 0x080fe40000000000 */
[----:B------:R-:W-:Y:S02]  /*0af0*/  IABS R0, R6 ;  /* 0x0000000600007213 */ /* 0x000fe40000000000 */
[----:B------:R-:W1:Y:S03]  /*0b00*/  I2F.RP R12, R9 ;  /* 0x00000009000c7306 */ /* 0x000e660000209400 */
[----:B------:R-:W-:-:S05]  /*0b10*/  IMAD.MOV R0, RZ, RZ, -R0 ;  /* 0x000000ffff007224 */ /* 0x000fca00078e0a00 */
        /* <DEDUP_REMOVED lines=19> */
[----:B------:R-:W-:Y:S02]  /*0c50*/  IMAD R0, R5, R10, RZ ;  /* 0x0000000a05007224 */ /* 0x000fe400078e02ff */
[----:B------:R-:W-:Y:S02]  /*0c60*/  IMAD.MOV R9, RZ, RZ, -R10 ;  /* 0x000000ffff097224 */ /* 0x000fe400078e0a0a */
[----:B------:R-:W-:Y:S01]  /*0c70*/  IMAD.MOV.U32 R10, RZ, RZ, RZ ;  /* 0x000000ffff0a7224 */ /* 0x000fe200078e00ff */
[----:B------:R-:W-:Y:S01]  /*0c80*/  IADD3 R8, -R0, c[0x0][0x538], RZ ;  /* 0x00014e0000087a10 */ /* 0x000fe20007ffe1ff */
[----:B------:R-:W-:-:S03]  /*0c90*/  IMAD R6, R6, R9, R7 ;  /* 0x0000000906067224 */ /* 0x000fc600078e0207 */
[----:B------:R-:W-:Y:S02]  /*0ca0*/  IMNMX R5, R5, R8, PT ;  /* 0x0000000805057217 */ /* 0x000fe40003800200 */
[----:B------:R-:W-:Y:S02]  /*0cb0*/  IABS R7, R6 ;  /* 0x0000000600077213 */ /* 0x000fe40000000000 */
[----:B------:R-:W-:Y:S02]  /*0cc0*/  IABS R8, R5 ;  /* 0x0000000500087213 */ /* 0x000fe40000000000 */
[----:B------:R-:W-:Y:S02]  /*0cd0*/  IADD3 R0, R0, 0x1000000, R6 ;  /* 0x0100000000007810 */ /* 0x000fe40007ffe006 */
[----:B------:R-:W1:Y:S08]  /*0ce0*/  I2F.RP R12, R8 ;  /* 0x00000008000c7306 */ /* 0x000e700000209400 */
[----:B-1----:R-:W1:Y:S02]  /*0cf0*/  MUFU.RCP R11, R12 ;  /* 0x0000000c000b7308 */ /* 0x002e640000001000 */
[----:B-1----:R-:W-:-:S06]  /*0d00*/  IADD3 R11, R11, 0xffffffe, RZ ;  /* 0x0ffffffe0b0b7810 */ /* 0x002fcc0007ffe0ff */
[----:B------:R-:W1:Y:S02]  /*0d10*/  F2I.FTZ.U32.TRUNC.NTZ R11, R11 ;  /* 0x0000000b000b7305 */ /* 0x000e64000021f000 */
[----:B-1----:R-:W-:-:S04]  /*0d20*/  IMAD.MOV R3, RZ, RZ, -R11 ;  /* 0x000000ffff037224 */ /* 0x002fc800078e0a0b */
[----:B------:R-:W-:Y:S01]  /*0d30*/  IMAD R9, R3, R8, RZ ;  /* 0x0000000803097224 */ /* 0x000fe200078e02ff */
[----:B------:R-:W-:-:S03]  /*0d40*/  IABS R3, R5 ;  /* 0x0000000500037213 */ /* 0x000fc60000000000 */
        /* <DEDUP_REMOVED lines=13> */
[----:B------:R-:W-:Y:S01]  /*0e20*/  @!P1 IMAD.MOV R10, RZ, RZ, -R10 ;  /* 0x000000ffff0a9224 */ /* 0x000fe200078e0a0a */
[----:B------:R-:W-:-:S05]  /*0e30*/  @!P0 LOP3.LUT R10, RZ, R5, RZ, 0x33, !PT ;  /* 0x00000005ff0a8212 */ /* 0x000fca00078e33ff */
[----:B------:R-:W-:Y:S02]  /*0e40*/  IMAD R210, R10, R3, R0 ;  /* 0x000000030ad27224 */ /* 0x000fe400078e0200 */
.L_x_1811:
[----:B------:R-:W-:Y:S05]  /*0e50*/  BSYNC B0 ;  /* 0x0000000000007941 */ /* 0x000fea0003800000 */
.L_x_1809:
[----:B------:R-:W-:-:S04]  /*0e60*/  LOP3.LUT R209, RZ, R10, RZ, 0x33, !PT ;  /* 0x0000000affd17212 */ /* 0x000fc800078e33ff */
[----:B------:R-:W-:Y:S01]  /*0e70*/  IADD3 R209, R209, R4, RZ ;  /* 0x00000004d1d17210 */ /* 0x000fe20007ffe0ff */
[----:B------:R-:W-:Y:S05]  /*0e80*/  BRA `(.L_x_1812) ;  /* 0x0000004000007947 */ /* 0x000fea0003800000 */
.L_x_1800:
[----:B------:R-:W-:Y:S01]  /*0e90*/  IMAD.MOV.U32 R209, RZ, RZ, RZ ;  /* 0x000000ffffd17224 */ /* 0x000fe200078e00ff */
[----:B------:R-:W-:Y:S01]  /*0ea0*/  MOV R210, RZ ;  /* 0x000000ff00d27202 */ /* 0x000fe20000000f00 */
[----:B------:R-:W-:Y:S01]  /*0eb0*/  IMAD.U32 R208, RZ, RZ, UR4 ;  /* 0x00000004ffd07e24 */ /* 0x000fe2000f8e00ff */
[----:B------:R-:W-:Y:S02]  /*0ec0*/  MOV R211, c[0x0][0x53c] ;  /* 0x00014f0000d37a02 */ /* 0x000fe40000000f00 */
.L_x_1812:
[----:B------:R-:W-:Y:S01]  /*0ed0*/  ISETP.NE.AND P0, PT, R2, RZ, PT ;  /* 0x000000ff0200720c */ /* 0x000fe20003f05270 */
[----:B------:R-:W-:-:S12]  /*0ee0*/  WARPSYNC 0xffffffff ;  /* 0xffffffff00007948 */ /* 0x000fd80003800000 */
[----:B------:R1:W-:Y:S04]  /*0ef0*/  @!P0 STS.128 [0x24100], R208 ;  /* 0x024100d0ff008388 */ /* 0x0003e80000000c00 */
[----:B------:R-:W-:Y:S06]  /*0f00*/  BAR.ARV 0x5, 0x100 ;  /* 0x0144000000007b1d */ /* 0x000fec0000002000 */
.L_x_1798:
[----:B-1----:R-:W-:-:S13]  /*0f10*/  ISETP.GE.AND P0, PT, R211, c[0x0][0x53c], PT ;  /* 0x00014f00d3007a0c */ /* 0x002fda0003f06270 */
[----:B------:R-:W-:Y:S05]  /*0f20*/  @P0 EXIT ;  /* 0x000000000000094d */ /* 0x000fea0003800000 */
[----:B------:R-:W-:-:S04]  /*0f30*/  SHF.R.S32.HI R2, RZ, 0x1f, R215 ;  /* 0x0000001fff027819 */ /* 0x000fc800000114d7 */
[CC--:B------:R-:W-:Y:S02]  /*0f40*/  LEA.HI R9, R2.reuse, R215.reuse, RZ, 0x3 ;  /* 0x000000d702097211 */ /* 0x0c0fe400078f18ff */
[CC--:B------:R-:W-:Y:S02]  /*0f50*/  LEA.HI R7, R2.reuse, R215.reuse, RZ, 0x4 ;  /* 0x000000d702077211 */ /* 0x0c0fe400078f20ff */
[----:B------:R-:W-:Y:S02]  /*0f60*/  SHF.R.S32.HI R5, RZ, 0x3, R9 ;  /* 0x00000003ff057819 */ /* 0x000fe40000011409 */
[----:B------:R-:W-:Y:S02]  /*0f70*/  LOP3.LUT R0, R9, 0xfffffff8, RZ, 0xc0, !PT ;  /* 0xfffffff809007812 */ /* 0x000fe400078ec0ff */
[----:B------:R-:W-:Y:S01]  /*0f80*/  SHF.R.S32.HI R8, RZ, 0x4, R7 ;  /* 0x00000004ff087819 */ /* 0x000fe20000011407 */
[----:B------:R-:W-:Y:S01]  /*0f90*/  IMAD.SHL.U32 R5, R5, 0x40, RZ ;  /* 0x0000004005057824 */ /* 0x000fe200078e00ff */
[----:B------:R-:W-:Y:S01]  /*0fa0*/  LEA.HI R3, R2, R215, RZ, 0x6 ;  /* 0x000000d702037211 */ /* 0x000fe200078f30ff */
[----:B------:R-:W-:Y:S01]  /*0fb0*/  IMAD.IADD R0, R215, 0x1, -R0 ;  /* 0x00000001d7007824 */ /* 0x000fe200078e0a00 */
[----:B------:R-:W-:-:S02]  /*0fc0*/  LOP3.LUT R10, R7, 0xfffffff0, RZ, 0xc0, !PT ;  /* 0xfffffff0070a7812 */ /* 0x000fc400078ec0ff */
[----:B------:R-:W-:Y:S01]  /*0fd0*/  LEA.HI R7, R7, R8, RZ, 0x1 ;  /* 0x0000000807077211 */ /* 0x000fe200078f08ff */
[----:B------:R-:W-:Y:S01]  /*0fe0*/  IMAD.SHL.U32 R3, R3, 0x8, RZ ;  /* 0x0000000803037824 */ /* 0x000fe200078e00ff */
[----:B------:R-:W-:Y:S01]  /*0ff0*/  LOP3.LUT R5, R5, 0x1c0, RZ, 0xc0, !PT ;  /* 0x000001c005057812 */ /* 0x000fe200078ec0ff */
[C---:B------:R-:W-:Y:S01]  /*1000*/  IMAD.SHL.U32 R232, R0.reuse, 0x8, RZ ;  /* 0x0000000800e87824 */ /* 0x040fe200078e00ff */
[----:B------:R-:W-:Y:S01]  /*1010*/  LOP3.LUT R7, R7, 0xfffffffe, RZ, 0xc0, !PT ;  /* 0xfffffffe07077812 */ /* 0x000fe200078ec0ff */
[----:B------:R-:W-:Y:S01]  /*1020*/  IMAD.IADD R13, R215, 0x1, -R10 ;  /* 0x00000001d70d7824 */ /* 0x000fe200078e0a0a */
[----:B------:R-:W-:Y:S01]  /*1030*/  LOP3.LUT R3, R3, 0x7ffffe00, RZ, 0xc0, !PT ;  /* 0x7ffffe0003037812 */ /* 0x000fe200078ec0ff */
[----:B------:R-:W-:Y:S01]  /*1040*/  IMAD.SHL.U32 R0, R0, 0x40, RZ ;  /* 0x0000004000007824 */ /* 0x000fe200078e00ff */
[----:B------:R-:W-:Y:S01]  /*1050*/  SHF.R.U32.HI R140, RZ, 0x3, R5 ;  /* 0x00000003ff8c7819 */ /* 0x000fe20000011605 */
[----:B------:R-:W-:Y:S01]  /*1060*/  IMAD.IADD R7, R8, 0x1, -R7 ;  /* 0x0000000108077824 */ /* 0x000fe200078e0a07 */
[----:B------:R-:W-:-:S02]  /*1070*/  LOP3.LUT R4, R5, 0x38, R232, 0xf8, !PT ;  /* 0x0000003805047812 */ /* 0x000fc400078ef8e8 */
[----:B------:R-:W-:Y:S02]  /*1080*/  LEA.HI R6, R2, R215, RZ, 0x5 ;  /* 0x000000d702067211 */ /* 0x000fe400078f28ff */
[----:B------:R-:W-:Y:S02]  /*1090*/  SHF.R.S32.HI R8, RZ, 0x1f, R13 ;  /* 0x0000001fff087819 */ /* 0x000fe4000001140d */
[----:B------:R-:W-:Y:S02]  /*10a0*/  LOP3.LUT R140, R3, R4, R140, 0xf6, !PT ;  /* 0x00000004038c7212 */ /* 0x000fe400078ef68c */
[--C-:B------:R-:W-:Y:S02]  /*10b0*/  SHF.R.S32.HI R5, RZ, 0x5, R6.reuse ;  /* 0x00000005ff057819 */ /* 0x100fe40000011406 */
[----:B------:R-:W-:Y:S01]  /*10c0*/  SHF.R.S32.HI R4, RZ, 0x1f, R6 ;  /* 0x0000001fff047819 */ /* 0x000fe20000011406 */
[----:B------:R-:W-:Y:S01]  /*10d0*/  IMAD.SHL.U32 R140, R140, 0x2, RZ ;  /* 0x000000028c8c7824 */ /* 0x000fe200078e00ff */
[----:B------:R-:W-:-:S02]  /*10e0*/  LEA.HI R3, R8, R13, RZ, 0x3 ;  /* 0x0000000d08037211 */ /* 0x000fc400078f18ff */
[----:B------:R-:W-:Y:S02]  /*10f0*/  LOP3.LUT R6, R6, 0xffffffe0, RZ, 0xc0, !PT ;  /* 0xffffffe006067812 */ /* 0x000fe400078ec0ff */
[----:B------:R-:W-:Y:S02]  /*1100*/  LEA.HI R4, R4, R5, RZ, 0x3 ;  /* 0x0000000504047211 */ /* 0x000fe400078f18ff */
[----:B------:R-:W-:Y:S01]  /*1110*/  LEA.HI R2, R2, R215, RZ, 0x2 ;  /* 0x000000d702027211 */ /* 0x000fe200078f10ff */
[----:B------:R-:W-:Y:S01]  /*1120*/  IMAD.IADD R11, R215, 0x1, -R6 ;  /* 0x00000001d70b7824 */ /* 0x000fe200078e0a06 */
[C---:B------:R-:W-:Y:S01]  /*1130*/  LOP3.LUT R8, R3.reuse, 0xfffffff8, RZ, 0xc0, !PT ;  /* 0xfffffff803087812 */ /* 0x040fe200078ec0ff */
[----:B------:R-:W-:Y:S01]  /*1140*/  IMAD.SHL.U32 R3, R3, 0x40, RZ ;  /* 0x0000004003037824 */ /* 0x000fe200078e00ff */
[----:B------:R-:W-:Y:S02]  /*1150*/  LOP3.LUT R0, R0, 0x1c0, RZ, 0xc0, !PT ;  /* 0x000001c000007812 */ /* 0x000fe400078ec0ff */
[----:B------:R-:W-:Y:S01]  /*1160*/  LOP3.LUT R4, R4, 0xffffff8, RZ, 0xc0, !PT ;  /* 0x0ffffff804047812 */ /* 0x000fe200078ec0ff */
[----:B------:R-:W-:Y:S01]  /*1170*/  IMAD.IADD R8, R13, 0x1, -R8 ;  /* 0x000000010d087824 */ /* 0x000fe200078e0a08 */
[----:B------:R-:W-:-:S02]  /*1180*/  LOP3.LUT R218, R2, 0xfffffffc, RZ, 0xc0, !PT ;  /* 0xfffffffc02da7812 */ /* 0x000fc400078ec0ff */
[----:B------:R-:W-:Y:S01]  /*1190*/  LOP3.LUT R9, R0, 0x8, R9, 0xf8, !PT ;  /* 0x0000000800097812 */ /* 0x000fe200078ef809 */
[----:B------:R-:W-:Y:S01]  /*11a0*/  IMAD.IADD R13, R5, 0x1, -R4 ;  /* 0x00000001050d7824 */ /* 0x000fe200078e0a04 */
[----:B------:R-:W-:Y:S01]  /*11b0*/  SHF.R.U32.HI R0, RZ, 0x3, R0 ;  /* 0x00000003ff007819 */ /* 0x000fe20000011600 */
[----:B------:R-:W-:Y:S01]  /*11c0*/  IMAD.IADD R218, R215, 0x1, -R218 ;  /* 0x00000001d7da7824 */ /* 0x000fe200078e0ada */
[----:B------:R-:W-:Y:S01]  /*11d0*/  SHF.R.S32.HI R222, RZ, 0x1f, R11 ;  /* 0x0000001fffde7819 */ /* 0x000fe2000001140b */
[----:B------:R-:W-:Y:S01]  /*11e0*/  IMAD.SHL.U32 R4, R8, 0x40, RZ ;  /* 0x0000004008047824 */ /* 0x000fe200078e00ff */
[----:B------:R-:W-:Y:S01]  /*11f0*/  LOP3.LUT R0, R9, R0, RZ, 0x3c, !PT ;  /* 0x0000000009007212 */ /* 0x000fe200078e3cff */
[----:B------:R-:W-:Y:S01]  /*1200*/  IMAD.SHL.U32 R9, R7, 0x8, RZ ;  /* 0x0000000807097824 */ /* 0x000fe200078e00ff */
[----:B------:R-:W-:Y:S01]  /*1210*/  LEA.HI R222, R222, R11, RZ, 0x2 ;  /* 0x0000000bdede7211 */ /* 0x000fe200078f10ff */
[----:B------:R-:W-:Y:S01]  /*1220*/  IMAD.SHL.U32 R5, R5, 0x400, RZ ;  /* 0x0000040005057824 */ /* 0x000fe200078e00ff */
[C---:B------:R-:W-:Y:S01]  /*1230*/  LEA.HI R217, R218.reuse, R218, RZ, 0x1 ;  /* 0x000000dadad97211 */ /* 0x040fe200078f08ff */
[----:B------:R-:W-:Y:S01]  /*1240*/  IMAD.SHL.U32 R142, R218, 0x4, RZ ;  /* 0x00000004da8e7824 */ /* 0x000fe200078e00ff */
[----:B------:R-:W-:Y:S01]  /*1250*/  LOP3.LUT R4, R4, 0x1c0, RZ, 0xc0, !PT ;  /* 0x000001c004047812 */ /* 0x000fe200078ec0ff */
[----:B------:R-:W-:Y:S01]  /*1260*/  IMAD R0, R7, 0x200, R0 ;  /* 0x0000020007007824 */ /* 0x000fe200078e0200 */
[----:B------:R-:W-:Y:S01]  /*1270*/  SHF.R.S32.HI R6, RZ, 0x2, R222 ;  /* 0x00000002ff067819 */ /* 0x000fe200000114de */
[----:B------:R-:W-:Y:S01]  /*1280*/  IMAD.MOV.U32 R7, RZ, RZ, 0x40 ;  /* 0x00000040ff077424 */ /* 0x000fe200078e00ff */
[----:B------:R-:W-:Y:S01]  /*1290*/  LOP3.LUT R217, R217, 0x1ffffffe, RZ, 0xc0, !PT ;  /* 0x1ffffffed9d97812 */ /* 0x000fe200078ec0ff */
[----:B------:R-:W-:Y:S01]  /*12a0*/  IMAD.SHL.U32 R144, R218, 0x8, RZ ;  /* 0x00000008da907824 */ /* 0x000fe200078e00ff */
[----:B------:R-:W-:Y:S01]  /*12b0*/  LOP3.LUT R9, R4, 0x8, R9, 0xf8, !PT ;  /* 0x0000000804097812 */ /* 0x000fe200078ef809 */
[----:B------:R-:W-:Y:S01]  /*12c0*/  IMAD R6, R13, 0x10, R6 ;  /* 0x000000100d067824 */ /* 0x000fe200078e0206 */
[----:B------:R-:W-:Y:S01]  /*12d0*/  SHF.R.U32.HI R4, RZ, 0x3, R4 ;  /* 0x00000003ff047819 */ /* 0x000fe20000011604 */
[----:B------:R-:W-:Y:S01]  /*12e0*/  IMAD.IADD R217, R218, 0x1, -R217 ;  /* 0x00000001dad97824 */ /* 0x000fe200078e0ad9 */
[----:B------:R-:W-:-:S02]  /*12f0*/  SHF.R.S32.HI R221, RZ, 0x2, R2 ;  /* 0x00000002ffdd7819 */ /* 0x000fc40000011402 */
[----:B------:R-:W-:Y:S01]  /*1300*/  SHF.R.S32.HI R2, RZ, 0x1f, R2 ;  /* 0x0000001fff027819 */ /* 0x000fe20000011402 */
[----:B------:R-:W-:Y:S01]  /*1310*/  IMAD R217, R217, 0x8, R6 ;  /* 0x00000008d9d97824 */ /* 0x000fe200078e0206 */
[----:B------:R-:W-:Y:S01]  /*1320*/  LOP3.LUT R4, R9, R4, RZ, 0x3c, !PT ;  /* 0x0000000409047212 */ /* 0x000fe200078e3cff */
[----:B------:R-:W-:Y:S01]  /*1330*/  IMAD.MOV.U32 R6, RZ, RZ, 0x20 ;  /* 0x00000020ff067424 */ /* 0x000fe200078e00ff */
[----:B------:R-:W-:Y:S02]  /*1340*/  LOP3.LUT R3, R3, 0xfffffe00, RZ, 0xc0, !PT ;  /* 0xfffffe0003037812 */ /* 0x000fe400078ec0ff */
[----:B------:R-:W-:Y:S02]  /*1350*/  R2P PR, R8, 0x6 ;  /* 0x0000000608007804 */ /* 0x000fe40000000000 */
[----:B------:R-:W-:Y:S02]  /*1360*/  LEA.HI R8, R2, R221, RZ, 0x3 ;  /* 0x000000dd02087211 */ /* 0x000fe400078f18ff */
[----:B------:R-:W-:-:S02]  /*1370*/  IADD3 R2, R4, R3, R5 ;  /* 0x0000000304027210 */ /* 0x000fc40007ffe005 */
[----:B------:R-:W-:Y:S02]  /*1380*/  LOP3.LUT R4, R4, R3, RZ, 0xfc, !PT ;  /* 0x0000000304047212 */ /* 0x000fe400078efcff */
[----:B------:R-:W-:Y:S02]  /*1390*/  IADD3 R3, R142, 0x40, RZ ;  /* 0x000000408e037810 */ /* 0x000fe40007ffe0ff */
[----:B------:R-:W-:Y:S02]  /*13a0*/  LOP3.LUT R222, R222, 0x7ffffffc, RZ, 0xc0, !PT ;  /* 0x7ffffffcdede7812 */ /* 0x000fe400078ec0ff */
[----:B------:R-:W-:Y:S01]  /*13b0*/  SEL R199, R6, 0xffffffe0, !P1 ;  /* 0xffffffe006c77807 */ /* 0x000fe20004800000 */
[----:B------:R-:W-:Y:S01]  /*13c0*/  IMAD.IADD R138, R142, 0x1, R3 ;  /* 0x000000018e8a7824 */ /* 0x000fe200078e0203 */
[----:B------:R-:W-:Y:S01]  /*13d0*/  LEA R146, R4, 0x100, 0x1 ;  /* 0x0000010004927811 */ /* 0x000fe200078e08ff */
[----:B------:R-:W-:Y:S01]  /*13e0*/  IMAD.IADD R222, R11, 0x1, -R222 ;  /* 0x000000010bde7824 */ /* 0x000fe200078e0ade */
[----:B------:R-:W-:-:S02]  /*13f0*/  LEA R200, R2, 0x18100, 0x1 ;  /* 0x0001810002c87811 */ /* 0x000fc400078e08ff */
[----:B------:R-:W-:Y:S01]  /*1400*/  LOP3.LUT R8, R8, 0xfffffff8, RZ, 0xc0, !PT ;  /* 0xfffffff808087812 */ /* 0x000fe200078ec0ff */
[----:B------:R-:W-:Y:S01]  /*1410*/  IMAD.SHL.U32 R222, R222, 0x2, RZ ;  /* 0x00000002dede7824 */ /* 0x000fe200078e00ff */
[----:B------:R-:W-:Y:S01]  /*1420*/  IADD3 R5, R142, 0x20, RZ ;  /* 0x000000208e057810 */ /* 0x000fe20007ffe0ff */
[----:B------:R-:W-:Y:S01]  /*1430*/  IMAD.IADD R197, R200, 0x1, R199 ;  /* 0x00000001c8c57824 */ /* 0x000fe200078e02c7 */
[----:B------:R-:W-:Y:S01]  /*1440*/  SEL R3, R7, 0xffffffc0, !P2 ;  /* 0xffffffc007037807 */ /* 0x000fe20005000000 */
[----:B------:R-:W-:Y:S01]  /*1450*/  IMAD.IADD R219, R221, 0x1, -R8 ;  /* 0x00000001dddb7824 */ /* 0x000fe200078e0a08 */
[----:B------:R-:W-:Y:S01]  /*1460*/  LEA R198, R0, 0xc100, 0x1 ;  /* 0x0000c10000c67811 */ /* 0x000fe200078e08ff */
[--C-:B------:R-:W-:Y:S01]  /*1470*/  IMAD.IADD R0, R199, 0x1, R146.reuse ;  /* 0x00000001c7007824 */ /* 0x100fe200078e0292 */
[C---:B------:R-:W-:Y:S01]  /*1480*/  IADD3 R137, R142.reuse, 0x30, RZ ;  /* 0x000000308e897810 */ /* 0x040fe20007ffe0ff */
[C---:B------:R-:W-:Y:S01]  /*1490*/  IMAD.IADD R139, R142.reuse, 0x1, R5 ;  /* 0x000000018e8b7824 */ /* 0x040fe200078e0205 */
[----:B------:R-:W-:Y:S01]  /*14a0*/  IADD3 R136, R142, 0x50, RZ ;  /* 0x000000508e887810 */ /* 0x000fe20007ffe0ff */
[--C-:B------:R-:W-:Y:S01]  /*14b0*/  IMAD.IADD R196, R200, 0x1, R3.reuse ;  /* 0x00000001c8c47824 */ /* 0x100fe200078e0203 */
[----:B------:R-:W-:Y:S01]  /*14c0*/  IADD3 R216, R232, 0x40, RZ ;  /* 0x00000040e8d87810 */ /* 0x000fe20007ffe0ff */
[C---:B------:R-:W-:Y:S01]  /*14d0*/  IMAD.IADD R141, R3.reuse, 0x1, R146 ;  /* 0x00000001038d7824 */ /* 0x040fe200078e0292 */
[C---:B------:R-:W-:Y:S01]  /*14e0*/  IADD3 R10, R140.reuse, 0x100, RZ ;  /* 0x000001008c0a7810 */ /* 0x040fe20007ffe0ff */
[----:B------:R-:W-:Y:S01]  /*14f0*/  IMAD.IADD R223, R3, 0x1, R0 ;  /* 0x0000000103df7824 */ /* 0x000fe200078e0200 */
[----:B------:R-:W-:Y:S01]  /*1500*/  IADD3 R11, R140, 0xc100, RZ ;  /* 0x0000c1008c0b7810 */ /* 0x000fe20007ffe0ff */
[----:B------:R-:W-:-:S02]  /*1510*/  IMAD.IADD R147, R197, 0x1, R3 ;  /* 0x00000001c5937824 */ /* 0x000fc400078e0203 */
.L_x_2025:
[----:B------:R-:W-:Y:S01]  /*1520*/  ISETP.NE.U32.AND P0, PT, RZ, c[0x0][0x370], PT ;  /* 0x0000dc00ff007a0c */ /* 0x000fe20003f05070 */
[----:B------:R-:W-:Y:S01]  /*1530*/  IMAD.MOV.U32 R4, RZ, RZ, 0x4 ;  /* 0x00000004ff047424 */ /* 0x000fe200078e00ff */
[----:B------:R-:W-:Y:S01]  /*1540*/  ISETP.NE.U32.AND P1, PT, RZ, c[0x0][0x360], PT ;  /* 0x0000d800ff007a0c */ /* 0x000fe20003f25070 */
[----:B------:R-:W-:Y:S01]  /*1550*/  CS2R R80, SRZ ;  /* 0x0000000000507805 */ /* 0x000fe2000001ff00 */
[----:B------:R-:W-:Y:S01]  /*1560*/  ISETP.NE.AND.EX P2, PT, RZ, c[0x0][0x374], PT, P0 ;  /* 0x0000dd00ff007a0c */ /* 0x000fe20003f45300 */
[----:B------:R-:W-:Y:S01]  /*1570*/  IMAD.MOV.U32 R79, RZ, RZ, RZ ;  /* 0x000000ffff4f7224 */ /* 0x000fe200078e00ff */
[----:B------:R-:W-:Y:S01]  /*1580*/  ISETP.NE.AND.EX P0, PT, RZ, c[0x0][0x364], PT, P1 ;  /* 0x0000d900ff007a0c */ /* 0x000fe20003f05310 */
[----:B------:R-:W-:Y:S01]  /*1590*/  IMAD.MOV.U32 R2, RZ, RZ, RZ ;  /* 0x000000ffff027224 */ /* 0x000fe200078e00ff */
[----:B------:R-:W-:Y:S01]  /*15a0*/  ISETP.NE.U32.AND P1, PT, RZ, c[0x0][0x348], PT ;  /* 0x0000d200ff007a0c */ /* 0x000fe20003f25070 */
[----:B------:R-:W-:Y:S01]  /*15b0*/  IMAD.WIDE R6, R211, R4, c[0x0][0x348] ;  /* 0x0000d200d3067625 */ /* 0x000fe200078e0204 */
[----:B------:R-:W-:-:S02]  /*15c0*/  ISETP.NE.U32.AND P5, PT, RZ, c[0x0][0x350], PT ;  /* 0x0000d400ff007a0c */ /* 0x000fc40003fa5070 */
[----:B------:R-:W-:Y:S01]  /*15d0*/  ISETP.NE.U32.AND P4, PT, RZ, c[0x0][0x358], PT ;  /* 0x0000d600ff007a0c */ /* 0x000fe20003f85070 */
[CC--:B------:R-:W-:Y:S01]  /*15e0*/  IMAD.WIDE R8, R211.reuse, R4.reuse, c[0x0][0x350] ;  /* 0x0000d400d3087625 */ /* 0x0c0fe200078e0204 */
[----:B------:R-:W-:Y:S02]  /*15f0*/  ISETP.NE.AND.EX P1, PT, RZ, c[0x0][0x34c], PT, P1 ;  /* 0x0000d300ff007a0c */ /* 0x000fe40003f25310 */
[----:B------:R-:W-:Y:S01]  /*1600*/  ISETP.NE.AND.EX P5, PT, RZ, c[0x0][0x354], PT, P5 ;  /* 0x0000d500ff007a0c */ /* 0x000fe20003fa5350 */
[----:B------:R-:W-:Y:S01]  /*1610*/  @P2 IMAD.WIDE R16, R211, R4, c[0x0][0x370] ;  /* 0x0000dc00d3102625 */ /* 0x000fe200078e0204 */
[----:B------:R-:W-:-:S03]  /*1620*/  ISETP.NE.AND.EX P4, PT, RZ, c[0x0][0x35c], PT, P4 ;  /* 0x0000d700ff007a0c */ /* 0x000fc60003f85340 */
[CC--:B------:R-:W-:Y:S01]  /*1630*/  @P0 IMAD.WIDE R14, R211.reuse, R4.reuse, c[0x0][0x360] ;  /* 0x0000d800d30e0625 */ /* 0x0c0fe200078e0204 */
[----:B------:R1:W5:Y:S03]  /*1640*/  @P2 LDG.E R81, [R16.64] ;  /* 0x0000000810512981 */ /* 0x000366000c1e1900 */
[----:B------:R-:W-:Y:S01]  /*1650*/  IMAD.WIDE R12, R211, R4, c[0x0][0x358] ;  /* 0x0000d600d30c7625 */ /* 0x000fe200078e0204 */
        /* <DEDUP_REMOVED lines=9> */
[----:B------:R-:W2:Y:S04]  /*16f0*/  LDG.E R227, [R6.64] ;  /* 0x0000000806e37981 */ /* 0x000ea8000c1e1900 */
[----:B------:R-:W2:Y:S02]  /*1700*/  LDG.E R0, [R6.64+0x4] ;  /* 0x0000040806007981 */ /* 0x000ea4000c1e1900 */
[----:B--2---:R-:W-:-:S02]  /*1710*/  IADD3 R227, -R227, R0, RZ ;  /* 0x00000000e3e37210 */ /* 0x004fc40007ffe1ff */
.L_x_1813:
[----:B------:R-:W-:-:S04]  /*1720*/  ISETP.NE.U32.AND P0, PT, RZ, c[0x0][0x368], PT ;  /* 0x0000da00ff007a0c */ /* 0x000fc80003f05070 */
[----:B------:R-:W-:-:S13]  /*1730*/  ISETP.NE.AND.EX P0, PT, RZ, c[0x0][0x36c], PT, P0 ;  /* 0x0000db00ff007a0c */ /* 0x000fda0003f05300 */
[----:B------:R-:W-:Y:S05]  /*1740*/  @!P0 BRA `(.L_x_1814) ;  /* 0x0000003000008947 */ /* 0x000fea0003800000 */
[----:B-1----:R-:W-:-:S06]  /*1750*/  IMAD.WIDE R6, R211, R4, c[0x0][0x368] ;  /* 0x0000da00d3067625 */ /* 0x002fcc00078e0204 */
[----:B------:R1:W5:Y:S01]  /*1760*/  LDG.E R6, [R6.64] ;  /* 0x0000000806067981 */ /* 0x000362000c1e1900 */
[----:B------:R-:W-:Y:S05]  /*1770*/  BRA `(.L_x_1815) ;  /* 0x0000005000007947 */ /* 0x000fea0003800000 */
.L_x_1814:
[----:B-1----:R-:W-:Y:S01]  /*1780*/  MOV R6, c[0x0][0x1d0] ;  /* 0x0000740000067a02 */ /* 0x002fe20000000f00 */
[----:B------:R-:W-:Y:S05]  /*1790*/  @!P5 BRA `(.L_x_1815) ;  /* 0x000000300000d947 */ /* 0x000fea0003800000 */
[----:B------:R-:W2:Y:S04]  /*17a0*/  LDG.E R6, [R8.64] ;  /* 0x0000000808067981 */ /* 0x000ea8000c1e1900 */
[----:B------:R-:W2:Y:S02]  /*17b0*/  LDG.E R3, [R8.64+0x4] ;  /* 0x0000040808037981 */ /* 0x000ea4000c1e1900 */
[----:B--2---:R-:W-:Y:S02]  /*17c0*/  IADD3 R6, -R6, R3, RZ ;  /* 0x0000000306067210 */ /* 0x004fe40007ffe1ff */
.L_x_1815:
[----:B------:R-:W2:Y:S04]  /*17d0*/  @P4 LDG.E R0, [R12.64] ;  /* 0x000000080c004981 */ /* 0x000ea8000c1e1900 */
[----:B------:R-:W2:Y:S01]  /*17e0*/  @P4 LDG.E R3, [R12.64+0x4] ;  /* 0x000004080c034981 */ /* 0x000ea2000c1e1900 */
[----:B------:R-:W-:Y:S01]  /*17f0*/  ISETP.NE.U32.AND P0, PT, RZ, c[0x0][0x378], PT ;  /* 0x0000de00ff007a0c */ /* 0x000fe20003f05070 */
[----:B-----5:R-:W-:-:S03]  /*1800*/  IMAD.MOV.U32 R76, RZ, RZ, R6 ;  /* 0x000000ffff4c7224 */ /* 0x020fc600078e0006 */
[----:B------:R-:W-:-:S13]  /*1810*/  ISETP.NE.AND.EX P0, PT, RZ, c[0x0][0x37c], PT, P0 ;  /* 0x0000df00ff007a0c */ /* 0x000fda0003f05300 */
[----:B------:R-:W-:-:S05]  /*1820*/  @P0 IMAD.WIDE R14, R211, R4, c[0x0][0x378] ;  /* 0x0000de00d30e0625 */ /* 0x000fca00078e0204 */
[----:B------:R3:W5:Y:S01]  /*1830*/  @P0 LDG.E R76, [R14.64] ;  /* 0x000000080e4c0981 */ /* 0x000762000c1e1900 */
[----:B------:R-:W-:Y:S01]  /*1840*/  IMAD.MOV.U32 R224, RZ, RZ, c[0x0][0x2c4] ;  /* 0x0000b100ffe07624 */ /* 0x000fe200078e00ff */
[----:B------:R-:W-:Y:S01]  /*1850*/  LOP3.LUT R226, R226, 0xfffffffb, RZ, 0xc0, !PT ;  /* 0xfffffffbe2e27812 */ /* 0x000fe200078ec0ff */
[----:B------:R-:W-:Y:S02]  /*1860*/  IMAD.SHL.U32 R228, R209, 0x80, RZ ;  /* 0x00000080d1e47824 */ /* 0x000fe400078e00ff */
[----:B------:R-:W-:Y:S01]  /*1870*/  IMAD.MOV.U32 R86, RZ, RZ, c[0x0][0x228] ;  /* 0x00008a00ff567624 */ /* 0x000fe200078e00ff */
[----:B------:R-:W-:Y:S01]  /*1880*/  ISETP.NE.AND P2, PT, R224, 0x1, PT ;  /* 0x00000001e000780c */ /* 0x000fe20003f45270 */
[----:B------:R-:W-:Y:S01]  /*1890*/  IMAD.MOV.U32 R209, RZ, RZ, c[0x0][0x32c] ;  /* 0x0000cb00ffd17624 */ /* 0x000fe200078e00ff */
[----:B------:R-:W-:-:S04]  /*18a0*/  IADD3 R8, R228, 0x7f, RZ ;  /* 0x0000007fe4087810 */ /* 0x000fc80007ffe0ff */
[----:B------:R-:W-:-:S07]  /*18b0*/  ISETP.GE.AND P1, PT, R209, 0x1, PT ;  /* 0x00000001d100780c */ /* 0x000fce0003f26270 */
[----:B------:R-:W-:-:S04]  /*18c0*/  @P2 LOP3.LUT R226, R226, 0x4, RZ, 0xfc, !PT ;  /* 0x00000004e2e22812 */ /* 0x000fc800078efcff */
[----:B------:R-:W-:-:S04]  /*18d0*/  LOP3.LUT R226, R226, 0xfffffff7, RZ, 0xc0, !PT ;  /* 0xfffffff7e2e27812 */ /* 0x000fc800078ec0ff */
[----:B------:R-:W-:Y:S01]  /*18e0*/  @P1 LOP3.LUT R226, R226, 0x8, RZ, 0xfc, !PT ;  /* 0x00000008e2e21812 */ /* 0x000fe200078efcff */
[----:B--2---:R-:W-:Y:S02]  /*18f0*/  @P4 IMAD.IADD R86, R3, 0x1, -R0 ;  /* 0x0000000103564824 */ /* 0x004fe400078e0a00 */
[----:B------:R-:W-:Y:S02]  /*1900*/  IMAD.IADD R3, R6, 0x1, -R81 ;  /* 0x0000000106037824 */ /* 0x000fe400078e0a51 */
[----:B------:R-:W-:-:S04]  /*1910*/  @P2 IMAD.HI.U32 R0, R8, c[0x0][0x2c8], RZ ;  /* 0x0000b20008002a27 */ /* 0x000fc800078e00ff */
[----:B------:R-:W-:Y:S01]  /*1920*/  IMAD.IADD R230, R3, 0x1, R86 ;  /* 0x0000000103e67824 */ /* 0x000fe200078e0256 */
[----:B------:R-:W-:-:S04]  /*1930*/  @P2 SHF.R.U32.HI R8, RZ, c[0x0][0x2cc], R0 ;  /* 0x0000b300ff082a19 */ /* 0x000fc80000011600 */
[C---:B-1----:R-:W-:Y:S02]  /*1940*/  IADD3 R7, R230.reuse, 0x3f, RZ ;  /* 0x0000003fe6077810 */ /* 0x042fe40007ffe0ff */
[----:B------:R-:W-:Y:S02]  /*1950*/  IADD3 R83, R230, 0x1, -R227 ;  /* 0x00000001e6537810 */ /* 0x000fe40007ffe8e3 */
[----:B------:R-:W-:-:S03]  /*1960*/  SHF.R.S32.HI R0, RZ, 0x1f, R7 ;  /* 0x0000001fff007819 */ /* 0x000fc60000011407 */
[----:B------:R-:W-:Y:S01]  /*1970*/  IMAD.IADD R5, R83, 0x1, R8 ;  /* 0x0000000153057824 */ /* 0x000fe200078e0208 */
[----:B------:R-:W-:-:S04]  /*1980*/  LEA.HI R0, R0, R7, RZ, 0x6 ;  /* 0x0000000700007211 */ /* 0x000fc800078f30ff */
[----:B------:R-:W-:Y:S02]  /*1990*/  IADD3 R8, R5, c[0x0][0x328], RZ ;  /* 0x0000ca0005087a10 */ /* 0x000fe40007ffe0ff */
[----:B------:R-:W-:Y:S01]  /*19a0*/  SHF.R.S32.HI R84, RZ, 0x6, R0 ;  /* 0x00000006ff547819 */ /* 0x000fe20000011400 */
[----:B------:R-:W-:Y:S05]  /*19b0*/  @!P1 BRA `(.L_x_1816) ;  /* 0x0000010000009947 */ /* 0x000fea0003800000 */
[C---:B---3--:R-:W-:Y:S01]  /*19c0*/  ISETP.GT.AND P0, PT, R5.reuse, RZ, PT ;  /* 0x000000ff0500720c */ /* 0x048fe20003f04270 */
        /* <DEDUP_REMOVED lines=9> */
.L_x_1818:
[----:B------:R-:W-:-:S13]  /*1a60*/  ISETP.NE.AND P0, PT, R209, 0x1, PT ;  /* 0x00000001d100780c */ /* 0x000fda0003f05270 */
[----:B------:R-:W-:-:S05]  /*1a70*/  @P0 IMAD.HI.U32 R5, R0, c[0x0][0x330], RZ ;  /* 0x0000cc0000050a27 */ /* 0x000fca00078e00ff */
[----:B------:R-:W-:Y:S02]  /*1a80*/  @P0 SHF.R.U32.HI R0, RZ, c[0x0][0x334], R5 ;  /* 0x0000cd00ff000a19 */ /* 0x000fe40000011605 */
.L_x_1819:
[----:B------:R-:W-:Y:S05]  /*1a90*/  BSYNC B0 ;  /* 0x0000000000007941 */ /* 0x000fea0003800000 */
.L_x_1817:
[----:B------:R-:W-:-:S05]  /*1aa0*/  IMAD R5, R0, R209, c[0x0][0x32c] ;  /* 0x0000cb0000057624 */ /* 0x000fca00078e02d1 */
[----:B------:R-:W-:-:S04]  /*1ab0*/  IMNMX R8, R8, R5, PT ;  /* 0x0000000508087217 */ /* 0x000fc80003800200 */
.L_x_1816:
[----:B---3--:R-:W-:Y:S01]  /*1ac0*/  IADD3 R8, R8, 0x3f, RZ ;  /* 0x0000003f08087810 */ /* 0x008fe20007ffe0ff */
        /* <DEDUP_REMOVED lines=20> */
.L_x_1822:
[----:B------:R-:W-:-:S13]  /*1c10*/  ISETP.NE.AND P0, PT, R209, 0x1, PT ;  /* 0x00000001d100780c */ /* 0x000fda0003f05270 */
[----:B------:R-:W-:-:S05]  /*1c20*/  @P0 IMAD.HI.U32 R5, R7, c[0x0][0x330], RZ ;  /* 0x0000cc0007050a27 */ /* 0x000fca00078e00ff */
[----:B------:R-:W-:Y:S02]  /*1c30*/  @P0 SHF.R.U32.HI R7, RZ, c[0x0][0x334], R5 ;  /* 0x0000cd00ff070a19 */ /* 0x000fe40000011605 */
.L_x_1823:
[----:B------:R-:W-:Y:S05]  /*1c40*/  BSYNC B0 ;  /* 0x0000000000007941 */ /* 0x000fea0003800000 */
.L_x_1821:
[----:B------:R-:W-:-:S05]  /*1c50*/  IMAD R7, R7, c[0x0][0x32c], RZ ;  /* 0x0000cb0007077a24 */ /* 0x000fca00078e02ff */
[----:B------:R-:W-:-:S04]  /*1c60*/  IMNMX R8, R8, R7, !PT ;  /* 0x0000000708087217 */ /* 0x000fc80007800200 */
.L_x_1820:
[----:B------:R-:W-:Y:S01]  /*1c70*/  SHF.R.S32.HI R5, RZ, 0x1f, R8 ;  /* 0x0000001fff057819 */ /* 0x000fe20000011408 */
[----:B------:R-:W-:Y:S01]  /*1c80*/  BSSY B0, `(.L_x_1824) ;  /* 0x000002a000007945 */ /* 0x000fe20003800000 */
[C---:B------:R-:W-:Y:S02]  /*1c90*/  LOP3.LUT R7, R210.reuse, 0xff000000, RZ, 0xc0, !PT ;  /* 0xff000000d2077812 */ /* 0x040fe400078ec0ff */
[----:B------:R-:W-:Y:S01]  /*1ca0*/  LEA.HI R8, R5, R8, RZ, 0x6 ;  /* 0x0000000805087211 */ /* 0x000fe200078f30ff */
[----:B------:R-:W-:Y:S01]  /*1cb0*/  IMAD.MOV.U32 R5, RZ, RZ, RZ ;  /* 0x000000ffff057224 */ /* 0x000fe200078e00ff */
[----:B------:R-:W-:Y:S02]  /*1cc0*/  LOP3.LUT R229, R210, 0xff0000, RZ, 0xc0, !PT ;  /* 0x00ff0000d2e57812 */ /* 0x000fe400078ec0ff */
[----:B------:R-:W-:Y:S02]  /*1cd0*/  SHF.R.S32.HI R8, RZ, 0x6, R8 ;  /* 0x00000006ff087819 */ /* 0x000fe40000011408 */
[----:B------:R-:W-:-:S02]  /*1ce0*/  SHF.R.U32.HI R12, RZ, 0x8, R7 ;  /* 0x00000008ff0c7819 */ /* 0x000fc40000011607 */
[----:B------:R-:W-:Y:S02]  /*1cf0*/  IMNMX R8, RZ, R8, !PT ;  /* 0x00000008ff087217 */ /* 0x000fe40007800200 */
[----:B------:R-:W-:Y:S02]  /*1d00*/  LEA.HI R229, R229, R12, RZ, 0x10 ;  /* 0x0000000ce5e57211 */ /* 0x000fe400078f80ff */
[----:B------:R-:W-:Y:S02]  /*1d10*/  ISETP.GT.AND P0, PT, R0, R8, PT ;  /* 0x000000080000720c */ /* 0x000fe40003f04270 */
[----:B------:R-:W-:Y:S02]  /*1d20*/  SHF.R.U32.HI R210, RZ, 0x10, R229 ;  /* 0x00000010ffd27819 */ /* 0x000fe400000116e5 */
[----:B------:R-:W-:Y:S02]  /*1d30*/  LOP3.LUT R229, R229, 0xff, RZ, 0xc0, !PT ;  /* 0x000000ffe5e57812 */ /* 0x000fe400078ec0ff */
[----:B------:R-:W-:-:S04]  /*1d40*/  ISETP.NE.AND P1, PT, R210, RZ, PT ;  /* 0x000000ffd200720c */ /* 0x000fc80003f25270 */
[----:B------:R-:W-:-:S03]  /*1d50*/  SEL R85, R210, c[0x0][0x338], P1 ;  /* 0x0000ce00d2557a07 */ /* 0x000fc60000800000 */
[----:B------:R-:W-:Y:S05]  /*1d60*/  @!P0 BRA `(.L_x_1825) ;  /* 0x000001b000008947 */ /* 0x000fea0003800000 */
[-C--:B------:R-:W-:Y:S02]  /*1d70*/  IABS R12, R85.reuse ;  /* 0x00000055000c7213 */ /* 0x080fe40000000000 */
[----:B------:R-:W-:Y:S02]  /*1d80*/  IADD3 R5, R85, -0x1, R0 ;  /* 0xffffffff55057810 */ /* 0x000fe40007ffe000 */
[----:B------:R-:W1:Y:S03]  /*1d90*/  I2F.RP R13, R12 ;  /* 0x0000000c000d7306 */ /* 0x000e660000209400 */
[----:B------:R-:W-:Y:S01]  /*1da0*/  IMAD.IADD R14, R5, 0x1, -R8 ;  /* 0x00000001050e7824 */ /* 0x000fe200078e0a08 */
[----:B------:R-:W-:-:S04]  /*1db0*/  IABS R5, R85 ;  /* 0x0000005500057213 */ /* 0x000fc80000000000 */
[----:B------:R-:W-:Y:S01]  /*1dc0*/  IABS R7, R14 ;  /* 0x0000000e00077213 */ /* 0x000fe20000000000 */
[----:B------:R-:W-:Y:S01]  /*1dd0*/  IMAD.MOV R5, RZ, RZ, -R5 ;  /* 0x000000ffff057224 */ /* 0x000fe200078e0a05 */
[----:B------:R-:W-:-:S04]  /*1de0*/  LOP3.LUT R14, R14, R85, RZ, 0x3c, !PT ;  /* 0x000000550e0e7212 */ /* 0x000fc800078e3cff */
        /* <DEDUP_REMOVED lines=19> */
.L_x_1825:
[----:B------:R-:W-:Y:S05]  /*1f20*/  BSYNC B0 ;  /* 0x0000000000007941 */ /* 0x000fea0003800000 */
.L_x_1824:
[----:B------:R-:W-:Y:S01]  /*1f30*/  IMAD R8, R229, R5, R8 ;  /* 0x00000005e5087224 */ /* 0x000fe200078e0208 */
[----:B------:R-:W-:Y:S01]  /*1f40*/  SHF.R.S32.HI R88, RZ, 0x1f, R215 ;  /* 0x0000001fff587819 */ /* 0x000fe200000114d7 */
[----:B------:R-:W-:Y:S01]  /*1f50*/  IMAD.SHL.U32 R77, R219, 0x40, RZ ;  /* 0x00000040db4d7824 */ /* 0x000fe200078e00ff */
[----:B------:R-:W-:Y:S01]  /*1f60*/  IADD3 R78, R232, 0x80, RZ ;  /* 0x00000080e84e7810 */ /* 0x000fe20007ffe0ff */
[----:B------:R-:W-:Y:S01]  /*1f70*/  IMAD.IADD R5, R8, 0x1, R5 ;  /* 0x0000000108057824 */ /* 0x000fe200078e0205 */
[----:B------:R-:W-:Y:S01]  /*1f80*/  LEA.HI R12, R88, R215, RZ, 0x5 ;  /* 0x000000d7580c7211 */ /* 0x000fe200078f28ff */
[----:B------:R-:W-:Y:S01]  /*1f90*/  IMAD R8, R8, 0x40, -R3 ;  /* 0x0000004008087824 */ /* 0x000fe200078e0a03 */
[----:B------:R-:W-:Y:S02]  /*1fa0*/  LOP3.LUT R77, R77, 0x1c0, RZ, 0xc0, !PT ;  /* 0x000001c04d4d7812 */ /* 0x000fe400078ec0ff */
[----:B------:R-:W-:-:S02]  /*1fb0*/  IMNMX R0, R0, R5, PT ;  /* 0x0000000500007217 */ /* 0x000fc40003800200 */
[----:B------:R-:W-:Y:S02]  /*1fc0*/  SHF.R.S32.HI R12, RZ, 0x5, R12 ;  /* 0x00000005ff0c7819 */ /* 0x000fe4000001140c */
[----:B------:R-:W-:Y:S01]  /*1fd0*/  SHF.R.U32.HI R13, RZ, 0x3, R77 ;  /* 0x00000003ff0d7819 */ /* 0x000fe2000001164d */
[----:B------:R-:W-:Y:S01]  /*1fe0*/  IMAD R3, R0, 0x40, -R3 ;  /* 0x0000004000037824 */ /* 0x000fe200078e0a03 */
[----:B------:R-:W-:Y:S01]  /*1ff0*/  IMNMX R0, RZ, R8, !PT ;  /* 0x00000008ff007217 */ /* 0x000fe20007800200 */
[----:B------:R-:W-:-:S03]  /*2000*/  IMAD.SHL.U32 R12, R12, 0x200, RZ ;  /* 0x000002000c0c7824 */ /* 0x000fc600078e00ff */
[----:B------:R-:W-:Y:S02]  /*2010*/  IMNMX R3, R3, R86, PT ;  /* 0x0000005603037217 */ /* 0x000fe40003800200 */
[----:B------:R-:W-:Y:S02]  /*2020*/  SHF.R.U32.HI R14, RZ, 0x6, R0 ;  /* 0x00000006ff0e7819 */ /* 0x000fe40000011600 */
[----:B------:R-:W-:-:S03]  /*2030*/  ISETP.GT.AND P0, PT, R3, R0, PT ;  /* 0x000000000300720c */ /* 0x000fc60003f04270 */
[----:B------:R-:W-:-:S10]  /*2040*/  IMAD.MOV.U32 R5, RZ, RZ, R14 ;  /* 0x000000ffff057224 */ /* 0x000fd400078e000e */
[----:B------:R-:W-:-:S04]  /*2050*/  @P0 IADD3 R3, R3, 0x3f, RZ ;  /* 0x0000003f03030810 */ /* 0x000fc80007ffe0ff */
        /* <DEDUP_REMOVED lines=9> */
[----:B------:R-:W-:Y:S01]  /*20f0*/  LEA.HI R17, R88, R215, RZ, 0x3 ;  /* 0x000000d758117211 */ /* 0x000fe200078f18ff */
[----:B------:R-:W-:Y:S01]  /*2100*/  IMAD.MOV.U32 R103, RZ, RZ, 0x5 ;  /* 0x00000005ff677424 */ /* 0x000fe200078e00ff */
[----:B------:R-:W-:Y:S01]  /*2110*/  SHF.R.S32.HI R0, RZ, 0x1f, R2 ;  /* 0x0000001fff007819 */ /* 0x000fe20000011402 */
[----:B------:R-:W-:Y:S01]  /*2120*/  IMAD.MOV.U32 R104, RZ, RZ, c[0x0][0x258] ;  /* 0x00009600ff687624 */ /* 0x000fe200078e00ff */
[----:B------:R-:W-:Y:S01]  /*2130*/  SHF.R.S32.HI R17, RZ, 0x3, R17 ;  /* 0x00000003ff117819 */ /* 0x000fe20000011411 */
[----:B------:R-:W-:Y:S01]  /*2140*/  IMAD.WIDE.U32 R160, R221, c[0x0][0x1e0], RZ ;  /* 0x00007800dda07a25 */ /* 0x000fe200078e00ff */
[--C-:B------:R-:W-:Y:S02]  /*2150*/  SHF.R.S32.HI R233, RZ, 0x1f, R232.reuse ;  /* 0x0000001fffe97819 */ /* 0x100fe400000114e8 */
[C---:B------:R-:W-:Y:S01]  /*2160*/  IADD3 R9, P0, R17.reuse, R2, RZ ;  /* 0x0000000211097210 */ /* 0x040fe20007f1e0ff */
[----:B------:R-:W-:Y:S01]  /*2170*/  IMAD.IADD R4, R86, 0x1, -R17 ;  /* 0x0000000156047824 */ /* 0x000fe200078e0a11 */
[----:B------:R-:W-:Y:S01]  /*2180*/  SHF.R.S32.HI R16, RZ, 0x1f, R211 ;  /* 0x0000001fff107819 */ /* 0x000fe200000114d3 */
[----:B------:R-:W-:Y:S01]  /*2190*/  IMAD.SHL.U32 R97, R104, 0x40, RZ ;  /* 0x0000004068617824 */ /* 0x000fe200078e00ff */
[----:B------:R-:W-:Y:S01]  /*21a0*/  LEA.HI.X.SX32 R7, R17, R0, 0x1, P0 ;  /* 0x0000000011077211 */ /* 0x000fe200000f0eff */
[----:B------:R-:W-:Y:S01]  /*21b0*/  IMAD.WIDE.U32 R2, R9, c[0x0][0x238], R232 ;  /* 0x00008e0009027a25 */ /* 0x000fe200078e00e8 */
[----:B------:R-:W-:-:S02]  /*21c0*/  IADD3 R15, R5, -0x1, RZ ;  /* 0xffffffff050f7810 */ /* 0x000fc40007ffe0ff */
[----:B------:R-:W-:Y:S01]  /*21d0*/  SEL R152, R211, RZ, !P4 ;  /* 0x000000ffd3987207 */ /* 0x000fe20006000000 */
[----:B------:R-:W-:Y:S01]  /*21e0*/  IMAD R0, R7, c[0x0][0x238], RZ ;  /* 0x00008e0007007a24 */ /* 0x000fe200078e02ff */
[----:B------:R-:W-:Y:S01]  /*21f0*/  MOV R20, c[0x0][0x238] ;  /* 0x00008e0000147a02 */ /* 0x000fe20000000f00 */
[----:B------:R-:W-:Y:S01]  /*2200*/  IMAD R4, R15, -0x40, R4 ;  /* 0xffffffc00f047824 */ /* 0x000fe200078e0204 */
[----:B------:R-:W-:Y:S01]  /*2210*/  IADD3 R156, R6, R80, RZ ;  /* 0x00000050069c7210 */ /* 0x000fe20007ffe0ff */
[----:B------:R-:W-:Y:S01]  /*2220*/  IMAD R0, R9, c[0x0][0x23c], R0 ;  /* 0x00008f0009007a24 */ /* 0x000fe200078e0200 */
[C---:B------:R-:W-:Y:S01]  /*2230*/  SHF.L.U64.HI R101, R20.reuse, R103, c[0x0][0x23c] ;  /* 0x00008f0014657619 */ /* 0x040fe20000010267 */
[----:B------:R-:W-:Y:S01]  /*2240*/  IMAD.SHL.U32 R100, R20, 0x40, RZ ;  /* 0x0000004014647824 */ /* 0x000fe200078e00ff */
[----:B------:R-:W-:Y:S01]  /*2250*/  ISETP.GE.AND P0, PT, R4, 0x1, PT ;  /* 0x000000010400780c */ /* 0x000fe20003f06270 */
[----:B------:R-:W-:Y:S01]  /*2260*/  IMAD.IADD R3, R3, 0x1, R0 ;  /* 0x0000000103037824 */ /* 0x000fe200078e0200 */
[----:B------:R-:W-:Y:S01]  /*2270*/  SHF.R.S32.HI R0, RZ, 0x1f, R15 ;  /* 0x0000001fff007819 */ /* 0x000fe2000001140f */
[----:B------:R-:W-:Y:S01]  /*2280*/  IMAD.SHL.U32 R102, R20, 0x20, RZ ;  /* 0x0000002014667824 */ /* 0x000fe200078e00ff */
[----:B------:R-:W-:Y:S01]  /*2290*/  ISETP.GE.AND P1, PT, R4, 0x21, PT ;  /* 0x000000210400780c */ /* 0x000fe20003f26270 */
[----:B------:R-:W-:Y:S01]  /*22a0*/  IMAD.WIDE.U32 R150, R225, c[0x0][0x240], R2 ;  /* 0x00009000e1967a25 */ /* 0x000fe200078e0002 */
[----:B------:R-:W-:-:S02]  /*22b0*/  SEL R2, R16, RZ, !P4 ;  /* 0x000000ff10027207 */ /* 0x000fc40006000000 */
[----:B------:R-:W-:Y:S01]  /*22c0*/  SHF.R.S32.HI R4, RZ, 0x1f, R156 ;  /* 0x0000001fff047819 */ /* 0x000fe2000001149c */
[----:B------:R-:W-:Y:S01]  /*22d0*/  IMAD R151, R225, c[0x0][0x244], R151 ;  /* 0x00009100e1977a24 */ /* 0x000fe200078e0297 */
[----:B------:R-:W-:Y:S01]  /*22e0*/  ISETP.GE.AND P4, PT, R216, c[0x0][0x1d4], PT ;  /* 0x00007500d8007a0c */ /* 0x000fe20003f86270 */
[----:B------:R-:W-:Y:S01]  /*22f0*/  IMAD.MOV.U32 R3, RZ, RZ, 0x6 ;  /* 0x00000006ff037424 */ /* 0x000fe200078e00ff */
[----:B------:R-:W-:Y:S01]  /*2300*/  MOV R96, c[0x0][0x1e0] ;  /* 0x0000780000607a02 */ /* 0x000fe20000000f00 */
[----:B------:R-:W-:Y:S01]  /*2310*/  IMAD R159, R2, c[0x0][0x248], RZ ;  /* 0x00009200029f7a24 */ /* 0x000fe200078e02ff */
[----:B------:R-:W-:Y:S01]  /*2320*/  SHF.L.U64.HI R103, R104, R103, c[0x0][0x25c] ;  /* 0x0000970068677619 */ /* 0x000fe20000010267 */
[----:B------:R-:W-:Y:S01]  /*2330*/  IMAD.WIDE.U32 R150, R152, c[0x0][0x248], R150 ;  /* 0x0000920098967a25 */ /* 0x000fe200078e0096 */
[-C--:B------:R-:W-:Y:S02]  /*2340*/  SHF.L.U64.HI R98, R20, R3.reuse, c[0x0][0x23c] ;  /* 0x00008f0014627619 */ /* 0x080fe40000010203 */
[----:B------:R-:W-:Y:S01]  /*2350*/  SHF.L.U64.HI R94, R96, R3, c[0x0][0x1e4] ;  /* 0x00007900605e7619 */ /* 0x000fe20000010203 */
[----:B------:R-:W-:Y:S01]  /*2360*/  IMAD R159, R152, c[0x0][0x24c], R159 ;  /* 0x00009300989f7a24 */ /* 0x000fe200078e029f */
[----:B------:R-:W-:Y:S01]  /*2370*/  MOV R158, R150 ;  /* 0x00000096009e7202 */ /* 0x000fe20000000f00 */
[----:B------:R-:W-:Y:S01]  /*2380*/  IMAD R17, R98, R15, RZ ;  /* 0x0000000f62117224 */ /* 0x000fe200078e02ff */
[----:B------:R-:W-:Y:S01]  /*2390*/  SHF.L.U64.HI R95, R104, R3, c[0x0][0x25c] ;  /* 0x00009700685f7619 */ /* 0x000fe20000010203 */
[----:B------:R-:W-:Y:S01]  /*23a0*/  IMAD R7, R7, c[0x0][0x258], RZ ;  /* 0x0000960007077a24 */ /* 0x000fe200078e02ff */
[----:B------:R-:W-:Y:S01]  /*23b0*/  IADD3 R159, R151, R159, RZ ;  /* 0x0000009f979f7210 */ /* 0x000fe20007ffe0ff */
[-C--:B------:R-:W-:Y:S01]  /*23c0*/  IMAD R6, R0, R100.reuse, R17 ;  /* 0x0000006400067224 */ /* 0x080fe200078e0211 */
[----:B------:R-:W-:Y:S01]  /*23d0*/  SHF.R.S32.HI R145, RZ, 0x1f, R144 ;  /* 0x0000001fff917819 */ /* 0x000fe20000011490 */
[----:B------:R-:W-:Y:S01]  /*23e0*/  IMAD R17, R4, c[0x0][0x1e0], RZ ;  /* 0x0000780004117a24 */ /* 0x000fe200078e02ff */
[----:B------:R-:W-:Y:S01]  /*23f0*/  SHF.R.S32.HI R143, RZ, 0x1f, R142 ;  /* 0x0000001fff8f7819 */ /* 0x000fe2000001148e */
[----:B------:R-:W-:Y:S01]  /*2400*/  IMAD.WIDE.U32 R28, R15, R100, R158 ;  /* 0x000000640f1c7225 */ /* 0x000fe200078e009e */
[----:B------:R-:W-:-:S02]  /*2410*/  SHF.L.U32 R96, R96, 0x6, RZ ;  /* 0x0000000660607819 */ /* 0x000fc400000006ff */
[----:B------:R-:W-:Y:S01]  /*2420*/  SHF.L.U32 R104, R104, 0x5, RZ ;  /* 0x0000000568687819 */ /* 0x000fe200000006ff */
[----:B------:R-:W-:Y:S01]  /*2430*/  IMAD.WIDE.U32 R24, R9, c[0x0][0x258], R232 ;  /* 0x0000960009187a25 */ /* 0x000fe200078e00e8 */
[----:B------:R-:W-:Y:S02]  /*2440*/  IADD3 R6, R29, R6, RZ ;  /* 0x000000061d067210 */ /* 0x000fe40007ffe0ff */
[----:B------:R-:W-:Y:S01]  /*2450*/  @P0 LEA R22, P2, R28, c[0x0][0x220], 0x1 ;  /* 0x000088001c160a11 */ /* 0x000fe200078408ff */
[----:B------:R-:W-:Y:S02]  /*2460*/  IMAD R7, R9, c[0x0][0x25c], R7 ;  /* 0x0000970009077a24 */ /* 0x000fe400078e0207 */
[----:B------:R-:W-:Y:S01]  /*2470*/  IMAD.WIDE.U32 R26, R156, c[0x0][0x1e0], RZ ;  /* 0x000078009c1a7a25 */ /* 0x000fe200078e00ff */
[----:B------:R-:W-:Y:S02]  /*2480*/  @P0 LEA.HI.X R23, R28, c[0x0][0x224], R6, 0x1, P2 ;  /* 0x000089001c170a11 */ /* 0x000fe400010f0c06 */
[----:B------:R-:W-:Y:S01]  /*2490*/  @P1 IADD3 R9, P2, R102, R28, RZ ;  /* 0x0000001c66091210 */ /* 0x000fe20007f5e0ff */
[----:B------:R-:W-:Y:S01]  /*24a0*/  IMAD R8, R156, c[0x0][0x1e4], R17 ;  /* 0x000079009c087a24 */ /* 0x000fe200078e0211 */
[----:B------:R-:W-:Y:S01]  /*24b0*/  IADD3 R25, R25, R7, RZ ;  /* 0x0000000719197210 */ /* 0x000fe20007ffe0ff */
[----:B------:R-:W-:-:S02]  /*24c0*/  IMAD R91, R2, c[0x0][0x268], RZ ;  /* 0x00009a00025b7a24 */ /* 0x000fc400078e02ff */
[----:B------:R-:W-:Y:S01]  /*24d0*/  @P1 IMAD.X R6, R6, 0x1, R101, P2 ;  /* 0x0000000106061824 */ /* 0x000fe200010e0665 */
[----:B------:R-:W-:Y:S01]  /*24e0*/  @P1 LEA R20, P2, R9, c[0x0][0x220], 0x1 ;  /* 0x0000880009141a11 */ /* 0x000fe200078408ff */
[----:B------:R-:W-:Y:S02]  /*24f0*/  IMAD.IADD R27, R27, 0x1, R8 ;  /* 0x000000011b1b7824 */ /* 0x000fe400078e0208 */
[----:B------:R-:W-:Y:S01]  /*2500*/  IMAD R91, R152, c[0x0][0x26c], R91 ;  /* 0x00009b00985b7a24 */ /* 0x000fe200078e025b */
[----:B------:R-:W-:Y:S01]  /*2510*/  @P1 LEA.HI.X R21, R9, c[0x0][0x224], R6, 0x1, P2 ;  /* 0x0000890009151a11 */ /* 0x000fe200010f0c06 */
[----:B------:R-:W-:Y:S01]  /*2520*/  IMAD.WIDE.U32 R154, R225, c[0x0][0x1e8], R26 ;  /* 0x00007a00e19a7a25 */ /* 0x000fe200078e001a */
[----:B------:R-:W-:-:S03]  /*2530*/  SHF.R.S32.HI R9, RZ, 0x1f, R221 ;  /* 0x0000001fff097819 */ /* 0x000fc600000114dd */
[----:B------:R-:W-:-:S04]  /*2540*/  IMAD.WIDE.U32 R6, R225, c[0x0][0x260], R24 ;  /* 0x00009800e1067a25 */ /* 0x000fc800078e0018 */
[C---:B------:R-:W-:Y:S02]  /*2550*/  IMAD R155, R225.reuse, c[0x0][0x1ec], R155 ;  /* 0x00007b00e19b7a24 */ /* 0x040fe400078e029b */
[----:B------:R-:W-:Y:S02]  /*2560*/  IMAD R7, R225, c[0x0][0x264], R7 ;  /* 0x00009900e1077a24 */ /* 0x000fe400078e0207 */
[----:B------:R-:W-:Y:S02]  /*2570*/  IMAD R2, R9, c[0x0][0x1e0], RZ ;  /* 0x0000780009027a24 */ /* 0x000fe400078e02ff */
[----:B------:R-:W-:-:S04]  /*2580*/  IMAD.WIDE.U32 R152, R152, c[0x0][0x268], R6 ;  /* 0x00009a0098987a25 */ /* 0x000fc800078e0006 */
[----:B------:R-:W-:Y:S02]  /*2590*/  IMAD R99, R221, c[0x0][0x1e4], R2 ;  /* 0x00007900dd637a24 */ /* 0x000fe400078e0202 */
[----:B------:R-:W-:Y:S02]  /*25a0*/  IMAD.IADD R91, R153, 0x1, R91 ;  /* 0x00000001995b7824 */ /* 0x000fe400078e025b */
[----:B------:R-:W-:Y:S01]  /*25b0*/  IMAD.IADD R99, R161, 0x1, R99 ;  /* 0x00000001a1637824 */ /* 0x000fe200078e0263 */
[----:B--2---:R-:W-:Y:S01]  /*25c0*/  @P3 SHF.R.S32.HI R19, RZ, 0x1f, R18 ;  /* 0x0000001fff133819 */ /* 0x004fe20000011412 */
[----:B------:R-:W-:Y:S01]  /*25d0*/  @!P3 IMAD.MOV.U32 R19, RZ, RZ, R16 ;  /* 0x000000ffff13b224 */ /* 0x000fe200078e0010 */
[----:B------:R-:W-:Y:S02]  /*25e0*/  @!P3 MOV R18, R211 ;  /* 0x000000d30012b202 */ /* 0x000fe40000000f00 */
[----:B------:R-:W-:Y:S02]  /*25f0*/  ISETP.GE.AND P3, PT, R78, c[0x0][0x1d4], PT ;  /* 0x000075004e007a0c */ /* 0x000fe40003f66270 */
[----:B------:R-:W-:-:S02]  /*2600*/  SEL R148, R18, RZ, !P5 ;  /* 0x000000ff12947207 */ /* 0x000fc40006800000 */
[----:B------:R-:W-:Y:S02]  /*2610*/  SEL R123, R19, RZ, !P5 ;  /* 0x000000ff137b7207 */ /* 0x000fe40006800000 */
[----:B------:R-:W-:Y:S01]  /*2620*/  ISETP.GE.AND P5, PT, R232, c[0x0][0x1d4], PT ;  /* 0x00007500e8007a0c */ /* 0x000fe20003fa6270 */
[----:B------:R-:W-:-:S04]  /*2630*/  IMAD.WIDE.U32 R154, R148, c[0x0][0x1f0], R154 ;  /* 0x00007c00949a7a25 */ /* 0x000fc800078e009a */
[----:B------:R-:W-:-:S04]  /*2640*/  IMAD R93, R123, c[0x0][0x1f0], RZ ;  /* 0x00007c007b5d7a24 */ /* 0x000fc800078e02ff */
[----:B------:R-:W-:-:S04]  /*2650*/  IMAD R93, R148, c[0x0][0x1f4], R93 ;  /* 0x00007d00945d7a24 */ /* 0x000fc800078e025d */
[----:B------:R-:W-:Y:S01]  /*2660*/  @!PT LDS RZ, [RZ] ;  /* 0x00000000fffff984 */ /* 0x000fe20000000800 */
[----:B------:R-:W-:Y:S01]  /*2670*/  @!PT LDS RZ, [RZ] ;  /* 0x00000000fffff984 */ /* 0x000fe20000000800 */
[----:B------:R-:W-:Y:S01]  /*2680*/  @!PT LDS RZ, [RZ] ;  /* 0x00000000fffff984 */ /* 0x000fe20000000800 */
[----:B------:R1:W-:Y:S01]  /*2690*/  @P0 LDGSTS.E.BYPASS.LTC128B.128 [R140+0xc100], [R22.64], !P5 ;  /* 0x0c100000168c0fae */ /* 0x0003e2000e901d48 */
[----:B------:R-:W-:-:S03]  /*26a0*/  IADD3 R93, R155, R93, RZ ;  /* 0x0000005d9b5d7210 */ /* 0x000fc60007ffe0ff */
[----:B------:R1:W-:Y:S04]  /*26b0*/  @P0 LDGSTS.E.BYPASS.LTC128B.128 [R140+0xe100], [R22.64+0x80], !P4 ;  /* 0x0e100080168c0fae */ /* 0x0003e8000e101d48 */
[----:B------:R1:W-:Y:S04]  /*26c0*/  @P0 LDGSTS.E.BYPASS.LTC128B.128 [R140+0x10100], [R22.64+0x100], !P3 ;  /* 0x10100100168c0fae */ /* 0x0003e8000d901d48 */
[----:B------:R1:W-:Y:S04]  /*26d0*/  @P1 LDGSTS.E.BYPASS.LTC128B.128 [R140+0xd100], [R20.64], !P5 ;  /* 0x0d100000148c1fae */ /* 0x0003e8000e901d48 */
[----:B------:R1:W-:Y:S04]  /*26e0*/  @P1 LDGSTS.E.BYPASS.LTC128B.128 [R140+0xf100], [R20.64+0x80], !P4 ;  /* 0x0f100080148c1fae */ /* 0x0003e8000e101d48 */
[----:B------:R1:W-:Y:S04]  /*26f0*/  @P1 LDGSTS.E.BYPASS.LTC128B.128 [R140+0x11100], [R20.64+0x100], !P3 ;  /* 0x11100100148c1fae */ /* 0x0003e8000d901d48 */
[----:B------:R-:W0:Y:S01]  /*2700*/  LDGDEPBAR ;  /* 0x00000000000079af */ /* 0x000e220000000000 */
[----:B------:R-:W-:Y:S02]  /*2710*/  WARPSYNC 0xffffffff ;  /* 0xffffffff00007948 */ /* 0x000fe40003800000 */
[----:B------:R-:W-:Y:S01]  /*2720*/  BAR.SYNC.DEFER_BLOCKING 0x0 ;  /* 0x0000000000007b1d */ /* 0x000fe20000010000 */
[----:B------:R-:W-:Y:S01]  /*2730*/  IMAD R2, R95, R15, RZ ;  /* 0x0000000f5f027224 */ /* 0x000fe200078e02ff */
[----:B------:R-:W-:Y:S01]  /*2740*/  IADD3 R89, P6, P2, R154, R160, R144 ;  /* 0x000000a09a597210 */ /* 0x000fe20007ade090 */
[----:B------:R-:W-:Y:S01]  /*2750*/  IMAD.MOV.U32 R90, RZ, RZ, R152 ;  /* 0x000000ffff5a7224 */ /* 0x000fe200078e0098 */
[----:B-----5:R-:W-:Y:S01]  /*2760*/  SHF.R.S32.HI R117, RZ, 0x1f, R76 ;  /* 0x0000001fff757819 */ /* 0x020fe2000001144c */
[----:B------:R-:W-:Y:S01]  /*2770*/  IMAD R2, R0, R97, R2 ;  /* 0x0000006100027224 */ /* 0x000fe200078e0202 */
[----:B------:R-:W-:Y:S01]  /*2780*/  IADD3.X R87, R93, R99, R145, P6, P2 ;  /* 0x000000635d577210 */ /* 0x000fe200037e4491 */
[----:B------:R-:W-:Y:S01]  /*2790*/  IMAD.WIDE.U32 R6, R15, R97, R90 ;  /* 0x000000610f067225 */ /* 0x000fe200078e005a */
[----:B------:R-:W-:Y:S01]  /*27a0*/  ULDC.U8 UR4, c[0x0][0x298] ;  /* 0x0000a60000047ab9 */ /* 0x000fe20000000000 */
[----:B------:R-:W-:-:S02]  /*27b0*/  LOP3.LUT P6, RZ, R219, 0x4, RZ, 0xc0, !PT ;  /* 0x00000004dbff7812 */ /* 0x000fc400078cc0ff */
[----:B------:R-:W-:Y:S01]  /*27c0*/  IMAD.IADD R2, R7, 0x1, R2 ;  /* 0x0000000107027824 */ /* 0x000fe200078e0202 */
[C---:B-1----:R-:W-:Y:S01]  /*27d0*/  @P0 LEA R20, P2, R6.reuse, c[0x0][0x250], 0x1 ;  /* 0x0000940006140a11 */ /* 0x042fe200078408ff */
[C---:B------:R-:W-:Y:S02]  /*27e0*/  IMAD R164, R9.reuse, c[0x0][0x290], RZ ;  /* 0x0000a40009a47a24 */ /* 0x040fe400078e02ff */
[----:B------:R-:W-:Y:S01]  /*27f0*/  IMAD R162, R9, c[0x0][0x280], RZ ;  /* 0x0000a00009a27a24 */ /* 0x000fe200078e02ff */
[----:B------:R-:W-:Y:S01]  /*2800*/  @P0 LEA.HI.X R21, R6, c[0x0][0x254], R2, 0x1, P2 ;  /* 0x0000950006150a11 */ /* 0x000fe200010f0c02 */
[----:B------:R-:W-:Y:S01]  /*2810*/  IMAD.MOV.U32 R92, RZ, RZ, 0x1 ;  /* 0x00000001ff5c7424 */ /* 0x000fe200078e00ff */
[----:B------:R-:W-:Y:S01]  /*2820*/  @P1 IADD3 R0, P2, R104, R6, RZ ;  /* 0x0000000668001210 */ /* 0x000fe20007f5e0ff */
[----:B------:R-:W-:Y:S02]  /*2830*/  IMAD R123, R123, c[0x0][0x218], RZ ;  /* 0x000086007b7b7a24 */ /* 0x000fe400078e02ff */
[C---:B------:R-:W-:Y:S01]  /*2840*/  IMAD.WIDE.U32 R166, R221.reuse, c[0x0][0x280], R144 ;  /* 0x0000a000dda67a25 */ /* 0x040fe200078e0090 */
[----:B------:R-:W-:Y:S01]  /*2850*/  @!PT LDS RZ, [RZ] ;  /* 0x00000000fffff984 */ /* 0x000fe20000000800 */
[----:B------:R-:W-:Y:S01]  /*2860*/  @!PT LDS RZ, [RZ] ;  /* 0x00000000fffff984 */ /* 0x000fe20000000800 */
[----:B------:R-:W-:Y:S01]  /*2870*/  @!PT LDS RZ, [RZ] ;  /* 0x00000000fffff984 */ /* 0x000fe20000000800 */
[----:B------:R1:W-:Y:S03]  /*2880*/  @P0 LDGSTS.E.BYPASS.LTC128B.128 [R140+0x100], [R20.64], !P5 ;  /* 0x00100000148c0fae */ /* 0x0003e6000e901d48 */
[----:B------:R-:W-:Y:S01]  /*2890*/  @P1 IMAD.X R7, R2, 0x1, R103, P2 ;  /* 0x0000000102071824 */ /* 0x000fe200010e0667 */
[----:B------:R-:W-:Y:S01]  /*28a0*/  @P1 LEA R16, P2, R0, c[0x0][0x250], 0x1 ;  /* 0x0000940000101a11 */ /* 0x000fe200078408ff */
[----:B------:R-:W-:Y:S01]  /*28b0*/  IMAD R123, R148, c[0x0][0x21c], R123 ;  /* 0x00008700947b7a24 */ /* 0x000fe200078e027b */
[----:B------:R1:W-:Y:S01]  /*28c0*/  @P0 LDGSTS.E.BYPASS.LTC128B.128 [R140+0x2100], [R20.64+0x80], !P4 ;  /* 0x02100080148c0fae */ /* 0x0003e2000e101d48 */
[C---:B------:R-:W-:Y:S01]  /*28d0*/  IMAD R162, R221.reuse, c[0x0][0x284], R162 ;  /* 0x0000a100dda27a24 */ /* 0x040fe200078e02a2 */
[----:B------:R-:W-:Y:S01]  /*28e0*/  @P1 LEA.HI.X R17, R0, c[0x0][0x254], R7, 0x1, P2 ;  /* 0x0000950000111a11 */ /* 0x000fe200010f0c07 */
[----:B------:R-:W-:Y:S01]  /*28f0*/  IMAD R164, R221, c[0x0][0x294], R164 ;  /* 0x0000a500dda47a24 */ /* 0x000fe200078e02a4 */
[----:B------:R1:W-:Y:S01]  /*2900*/  @P0 LDGSTS.E.BYPASS.LTC128B.128 [R140+0x4100], [R20.64+0x100], !P3 ;  /* 0x04100100148c0fae */ /* 0x0003e2000d901d48 */
[----:B------:R-:W-:Y:S01]  /*2910*/  ISETP.GT.AND P0, PT, R15, R14, PT ;  /* 0x0000000e0f00720c */ /* 0x000fe20003f04270 */
[----:B------:R-:W-:Y:S01]  /*2920*/  IMAD.IADD R167, R167, 0x1, R162 ;  /* 0x00000001a7a77824 */ /* 0x000fe200078e02a2 */
[----:B------:R-:W-:Y:S01]  /*2930*/  ISETP.GE.AND P2, PT, R144, c[0x0][0x27c], PT ;  /* 0x00009f0090007a0c */ /* 0x000fe20003f46270 */
[----:B------:R2:W-:Y:S01]  /*2940*/  @P1 LDGSTS.E.BYPASS.LTC128B.128 [R140+0x1100], [R16.64], !P5 ;  /* 0x01100000108c1fae */ /* 0x0005e2000e901d48 */
[----:B------:R-:W-:-:S03]  /*2950*/  IMAD.WIDE.U32 R168, R221, c[0x0][0x290], R144 ;  /* 0x0000a400dda87a25 */ /* 0x000fc600078e0090 */
[----:B------:R2:W-:Y:S01]  /*2960*/  @P1 LDGSTS.E.BYPASS.LTC128B.128 [R140+0x3100], [R16.64+0x80], !P4 ;  /* 0x03100080108c1fae */ /* 0x0005e2000e101d48 */
[----:B------:R-:W-:-:S03]  /*2970*/  IMAD.WIDE.U32 R22, R221, c[0x0][0x290], R142 ;  /* 0x0000a400dd167a25 */ /* 0x000fc600078e008e */
[----:B------:R2:W-:Y:S01]  /*2980*/  @P1 LDGSTS.E.BYPASS.LTC128B.128 [R140+0x5100], [R16.64+0x100], !P3 ;  /* 0x05100100108c1fae */ /* 0x0005e2000d901d48 */
[----:B------:R-:W-:Y:S01]  /*2990*/  IMAD.IADD R169, R169, 0x1, R164 ;  /* 0x00000001a9a97824 */ /* 0x000fe200078e02a4 */
[----:B------:R-:W-:Y:S01]  /*29a0*/  @P0 IADD3 R7, R5, -0x2, RZ ;  /* 0xfffffffe05070810 */ /* 0x000fe20007ffe0ff */
[----:B------:R-:W-:Y:S01]  /*29b0*/  IMAD.IADD R165, R164, 0x1, R23 ;  /* 0x00000001a4a57824 */ /* 0x000fe200078e0217 */
[----:B------:R-:W0:Y:S01]  /*29c0*/  LDGDEPBAR ;  /* 0x00000000000079af */ /* 0x000e220000000000 */
[----:B------:R-:W-:Y:S01]  /*29d0*/  IMAD.MOV.U32 R164, RZ, RZ, R22 ;  /* 0x000000ffffa47224 */ /* 0x000fe200078e0016 */
[----:B------:R-:W-:Y:S01]  /*29e0*/  @P0 SHF.R.S32.HI R0, RZ, 0x1f, R7 ;  /* 0x0000001fff000819 */ /* 0x000fe20000011407 */
[----:B------:R-:W-:Y:S02]  /*29f0*/  @P0 IMAD R5, R98, R7, RZ ;  /* 0x0000000762050224 */ /* 0x000fe400078e02ff */
[----:B------:R-:W-:-:S04]  /*2a00*/  @P0 IMAD.WIDE.U32 R6, R7, R100, R158 ;  /* 0x0000006407060225 */ /* 0x000fc800078e009e */
[----:B------:R-:W-:Y:S01]  /*2a10*/  @P0 IMAD R0, R0, R100, R5 ;  /* 0x0000006400000224 */ /* 0x000fe200078e0205 */
[C---:B------:R-:W-:Y:S01]  /*2a20*/  @P0 LEA R18, P1, R6.reuse, c[0x0][0x220], 0x1 ;  /* 0x0000880006120a11 */ /* 0x040fe200078208ff */
[----:B------:R-:W-:Y:S02]  /*2a30*/  IMAD R119, R117, c[0x0][0x290], RZ ;  /* 0x0000a40075777a24 */ /* 0x000fe400078e02ff */
[----:B------:R-:W-:Y:S01]  /*2a40*/  @P0 IMAD.IADD R0, R7, 0x1, R0 ;  /* 0x0000000107000824 */ /* 0x000fe200078e0200 */
[----:B------:R-:W-:Y:S01]  /*2a50*/  SEL R7, RZ, c[0x0][0x27c], !P2 ;  /* 0x00009f00ff077a07 */ /* 0x000fe20005000000 */
[----:B------:R-:W-:Y:S02]  /*2a60*/  IMAD R117, R117, c[0x0][0x280], RZ ;  /* 0x0000a00075757a24 */ /* 0x000fe400078e02ff */
[----:B------:R-:W-:Y:S01]  /*2a70*/  IMAD.MOV.U32 R108, RZ, RZ, c[0x0][0x290] ;  /* 0x0000a400ff6c7624 */ /* 0x000fe200078e00ff */
[----:B------:R-:W-:Y:S01]  /*2a80*/  @P0 LEA.HI.X R19, R6, c[0x0][0x224], R0, 0x1, P1 ;  /* 0x0000890006130a11 */ /* 0x000fe200008f0c00 */
[----:B------:R-:W-:Y:S01]  /*2a90*/  IMAD.MOV.U32 R6, RZ, RZ, c[0x0][0x27c] ;  /* 0x00009f00ff067624 */ /* 0x000fe200078e00ff */
[----:B-1----:R-:W-:Y:S01]  /*2aa0*/  @P0 LEA R20, P1, R102, R18, 0x1 ;  /* 0x0000001266140211 */ /* 0x002fe200078208ff */
[----:B------:R-:W-:Y:S01]  /*2ab0*/  IMAD.IADD R7, R144, 0x1, R7 ;  /* 0x0000000190077824 */ /* 0x000fe200078e0207 */
[----:B------:R-:W-:Y:S01]  /*2ac0*/  SHF.L.U64.HI R106, R108, R3, c[0x0][0x294] ;  /* 0x0000a5006c6a7619 */ /* 0x000fe20000010203 */
[----:B------:R-:W-:Y:S01]  /*2ad0*/  IMAD.SHL.U32 R6, R6, 0x2, RZ ;  /* 0x0000000206067824 */ /* 0x000fe200078e00ff */
[----:B------:R-:W-:Y:S01]  /*2ae0*/  @P0 LEA.HI.X R21, R102, R19, R101, 0x1, P1 ;  /* 0x0000001366150211 */ /* 0x000fe200008f0c65 */
[----:B------:R1:W-:Y:S01]  /*2af0*/  @P0 LDGSTS.E.BYPASS.LTC128B.128 [R140+0x12100], [R18.64], !P5 ;  /* 0x12100000128c0fae */ /* 0x0003e2000e901d48 */
[C---:B------:R-:W-:Y:S01]  /*2b00*/  ISETP.GE.AND P1, PT, R139.reuse, c[0x0][0x27c], PT ;  /* 0x00009f008b007a0c */ /* 0x040fe20003f26270 */
[----:B------:R-:W-:Y:S01]  /*2b10*/  IMAD.MOV.U32 R112, RZ, RZ, c[0x0][0x280] ;  /* 0x0000a000ff707624 */ /* 0x000fe200078e00ff */
[----:B--2---:R-:W-:Y:S01]  /*2b20*/  IADD3 R17, -R6, c[0x0][0x1d4], RZ ;  /* 0x0000750006117a10 */ /* 0x004fe20007ffe1ff */
[----:B------:R1:W-:Y:S01]  /*2b30*/  @P0 LDGSTS.E.BYPASS.LTC128B.128 [R140+0x14100], [R18.64+0x80], !P4 ;  /* 0x14100080128c0fae */ /* 0x0003e2000e101d48 */
[----:B------:R-:W-:Y:S01]  /*2b40*/  SEL R2, RZ, c[0x0][0x27c], !P1 ;  /* 0x00009f00ff027a07 */ /* 0x000fe20004800000 */
[----:B------:R-:W-:Y:S01]  /*2b50*/  IMAD R119, R76, c[0x0][0x294], R119 ;  /* 0x0000a5004c777a24 */ /* 0x000fe200078e0277 */
[----:B------:R-:W-:Y:S01]  /*2b60*/  SEL R0, R6, R17, !P2 ;  /* 0x0000001106007207 */ /* 0x000fe20005000000 */
[----:B------:R1:W-:Y:S01]  /*2b70*/  @P0 LDGSTS.E.BYPASS.LTC128B.128 [R140+0x16100], [R18.64+0x100], !P3 ;  /* 0x16100100128c0fae */ /* 0x0003e2000d901d48 */
[----:B------:R-:W-:Y:S01]  /*2b80*/  SHF.R.S32.HI R16, RZ, 0x1f, R7 ;  /* 0x0000001fff107819 */ /* 0x000fe20000011407 */
[----:B------:R-:W-:Y:S01]  /*2b90*/  IMAD.IADD R2, R139, 0x1, R2 ;  /* 0x000000018b027824 */ /* 0x000fe200078e0202 */
[----:B------:R-:W-:Y:S01]  /*2ba0*/  SHF.L.U64.HI R110, R112, R3, c[0x0][0x284] ;  /* 0x0000a100706e7619 */ /* 0x000fe20000010203 */
[----:B------:R2:W-:Y:S01]  /*2bb0*/  @P0 LDGSTS.E.BYPASS.LTC128B.128 [R140+0x13100], [R20.64], !P5 ;  /* 0x13100000148c0fae */ /* 0x0005e2000e901d48 */
[----:B------:R-:W-:-:S02]  /*2bc0*/  IMAD R117, R76, c[0x0][0x284], R117 ;  /* 0x0000a1004c757a24 */ /* 0x000fc400078e0275 */
[C---:B------:R-:W-:Y:S01]  /*2bd0*/  IMAD.WIDE.U32 R168, R76.reuse, c[0x0][0x290], R168 ;  /* 0x0000a4004ca87a25 */ /* 0x040fe200078e00a8 */
[----:B------:R2:W-:Y:S03]  /*2be0*/  @P0 LDGSTS.E.BYPASS.LTC128B.128 [R140+0x15100], [R20.64+0x80], !P4 ;  /* 0x15100080148c0fae */ /* 0x0005e6000e101d48 */
[----:B------:R-:W-:Y:S01]  /*2bf0*/  IMAD.WIDE.U32 R166, R76, c[0x0][0x280], R166 ;  /* 0x0000a0004ca67a25 */ /* 0x000fe200078e00a6 */
[----:B------:R2:W-:Y:S01]  /*2c00*/  @P0 LDGSTS.E.BYPASS.LTC128B.128 [R140+0x17100], [R20.64+0x100], !P3 ;  /* 0x17100100148c0fae */ /* 0x0005e2000d901d48 */
[----:B------:R-:W-:Y:S02]  /*2c10*/  ISETP.GE.AND P0, PT, R138, c[0x0][0x27c], PT ;  /* 0x00009f008a007a0c */ /* 0x000fe40003f06270 */
[----:B------:R-:W-:Y:S01]  /*2c20*/  IMAD.WIDE.U32 R164, R76, c[0x0][0x290], R164 ;  /* 0x0000a4004ca47a25 */ /* 0x000fe200078e00a4 */
[----:B------:R-:W0:Y:S01]  /*2c30*/  LDGDEPBAR ;  /* 0x00000000000079af */ /* 0x000e220000000000 */
[----:B------:R-:W-:-:S02]  /*2c40*/  SEL R5, RZ, c[0x0][0x27c], !P0 ;  /* 0x00009f00ff057a07 */ /* 0x000fc40004000000 */
[----:B------:R-:W-:Y:S02]  /*2c50*/  IMAD.IADD R121, R169, 0x1, R119 ;  /* 0x00000001a9797824 */ /* 0x000fe400078e0277 */
[----:B------:R-:W-:Y:S02]  /*2c60*/  IMAD.IADD R120, R167, 0x1, R117 ;  /* 0x00000001a7787824 */ /* 0x000fe400078e0275 */
[----:B------:R-:W-:Y:S02]  /*2c70*/  IMAD.IADD R5, R138, 0x1, R5 ;  /* 0x000000018a057824 */ /* 0x000fe400078e0205 */
[----:B------:R-:W-:Y:S01]  /*2c80*/  IMAD.MOV.U32 R58, RZ, RZ, 0x1 ;  /* 0x00000001ff3a7424 */ /* 0x000fe200078e00ff */
[-C--:B-1----:R-:W-:Y:S01]  /*2c90*/  SEL R18, R6, R17.reuse, !P1 ;  /* 0x0000001106127207 */ /* 0x082fe20004800000 */
[----:B------:R-:W-:Y:S01]  /*2ca0*/  IMAD.MOV.U32 R43, RZ, RZ, RZ ;  /* 0x000000ffff2b7224 */ /* 0x000fe200078e00ff */
[----:B------:R-:W-:Y:S01]  /*2cb0*/  IADD3 R156, P1, R221, R156, RZ ;  /* 0x0000009cdd9c7210 */ /* 0x000fe20007f3e0ff */
[----:B------:R-:W-:Y:S01]  /*2cc0*/  IMAD.SHL.U32 R108, R108, 0x40, RZ ;  /* 0x000000406c6c7824 */ /* 0x000fe200078e00ff */
[----:B------:R-:W-:Y:S01]  /*2cd0*/  SEL R17, R6, R17, !P0 ;  /* 0x0000001106117207 */ /* 0x000fe20004000000 */
[----:B------:R-:W-:Y:S01]  /*2ce0*/  IMAD.SHL.U32 R112, R112, 0x40, RZ ;  /* 0x0000004070707824 */ /* 0x000fe200078e00ff */
[----:B------:R-:W-:Y:S01]  /*2cf0*/  ISETP.LE.AND P0, PT, R92, c[0x0][0x27c], PT ;  /* 0x00009f005c007a0c */ /* 0x000fe20003f03270 */
[----:B------:R-:W-:Y:S01]  /*2d00*/  IMAD.X R157, R4, 0x1, R9, P1 ;  /* 0x00000001049d7824 */ /* 0x000fe200008e0609 */
[----:B------:R-:W-:Y:S01]  /*2d10*/  LEA.HI R6, R16, R7, RZ, 0x3 ;  /* 0x0000000710067211 */ /* 0x000fe200078f18ff */
[----:B------:R-:W-:Y:S01]  /*2d20*/  IMAD.WIDE.U32 R8, R225, c[0x0][0x210], R144 ;  /* 0x00008400e1087a25 */ /* 0x000fe200078e0090 */
[----:B------:R-:W-:-:S02]  /*2d30*/  P2R R4, PR, RZ, 0x1 ;  /* 0x00000001ff047803 */ /* 0x000fc40000000000 */
[----:B------:R-:W-:Y:S01]  /*2d40*/  LEA.HI R16, R16, R7, RZ, 0x6 ;  /* 0x0000000710107211 */ /* 0x000fe200078f30ff */
[----:B------:R-:W-:Y:S01]  /*2d50*/  IMAD R9, R225, c[0x0][0x214], R9 ;  /* 0x00008500e1097a24 */ /* 0x000fe200078e0209 */
[----:B------:R-:W-:Y:S01]  /*2d60*/  SHF.R.S32.HI R7, RZ, 0x1f, R0 ;  /* 0x0000001fff077819 */ /* 0x000fe20000011400 */
[----:B--2---:R-:W-:Y:S01]  /*2d70*/  IMAD.WIDE.U32 R20, R221, c[0x0][0x280], R142 ;  /* 0x0000a000dd147a25 */ /* 0x004fe200078e008e */
[----:B------:R-:W-:Y:S02]  /*2d80*/  LOP3.LUT R22, R77, 0x38, R6, 0xf8, !PT ;  /* 0x000000384d167812 */ /* 0x000fe400078ef806 */
[----:B------:R-:W-:Y:S01]  /*2d90*/  LEA.HI R7, R7, R0, RZ, 0x4 ;  /* 0x0000000007077211 */ /* 0x000fe200078f20ff */
[----:B------:R-:W-:Y:S01]  /*2da0*/  IMAD.WIDE.U32 R148, R148, c[0x0][0x218], R8 ;  /* 0x0000860094947a25 */ /* 0x000fe200078e0008 */
[----:B------:R-:W-:Y:S02]  /*2db0*/  SHF.R.S32.HI R9, RZ, 0x1f, R2 ;  /* 0x0000001fff097819 */ /* 0x000fe40000011402 */
[----:B------:R-:W-:Y:S01]  /*2dc0*/  SHF.R.S32.HI R8, RZ, 0x1f, R5 ;  /* 0x0000001fff087819 */ /* 0x000fe20000011405 */
[----:B------:R-:W-:Y:S01]  /*2dd0*/  IMAD.IADD R163, R162, 0x1, R21 ;  /* 0x00000001a2a37824 */ /* 0x000fe200078e0215 */
[CC--:B------:R-:W-:Y:S01]  /*2de0*/  LEA.HI R4, R9.reuse, R2.reuse, RZ, 0x3 ;  /* 0x0000000209047211 */ /* 0x0c0fe200078f18ff */
[----:B------:R-:W-:Y:S01]  /*2df0*/  IMAD.MOV.U32 R162, RZ, RZ, R20 ;  /* 0x000000ffffa27224 */ /* 0x000fe200078e0014 */
[----:B------:R-:W-:Y:S01]  /*2e00*/  LEA.HI R9, R9, R2, RZ, 0x6 ;  /* 0x0000000209097211 */ /* 0x000fe200078f30ff */
[----:B------:R-:W-:Y:S01]  /*2e10*/  IMAD.SHL.U32 R16, R16, 0x40, RZ ;  /* 0x0000004010107824 */ /* 0x000fe200078e00ff */
[----:B------:R-:W-:Y:S01]  /*2e20*/  LEA.HI R2, R8, R5, RZ, 0x3 ;  /* 0x0000000508027211 */ /* 0x000fe200078f18ff */
[----:B------:R-:W-:Y:S01]  /*2e30*/  IMAD.WIDE.U32 R162, R76, c[0x0][0x280], R162 ;  /* 0x0000a0004ca27a25 */ /* 0x000fe200078e00a2 */
[----:B------:R-:W-:-:S02]  /*2e40*/  LOP3.LUT R20, R77, 0x38, R4, 0xf8, !PT ;  /* 0x000000384d147812 */ /* 0x000fc400078ef804 */
[----:B------:R-:W-:Y:S01]  /*2e50*/  LEA.HI R8, R8, R5, RZ, 0x6 ;  /* 0x0000000508087211 */ /* 0x000fe200078f30ff */
[----:B------:R-:W-:Y:S01]  /*2e60*/  IMAD.SHL.U32 R9, R9, 0x40, RZ ;  /* 0x0000004009097824 */ /* 0x000fe200078e00ff */
[----:B------:R-:W-:Y:S01]  /*2e70*/  SHF.R.S32.HI R5, RZ, 0x1f, R18 ;  /* 0x0000001fff057819 */ /* 0x000fe20000011412 */
[----:B------:R-:W-:Y:S01]  /*2e80*/  IMAD.IADD R123, R149, 0x1, R123 ;  /* 0x00000001957b7824 */ /* 0x000fe200078e027b */
[----:B------:R-:W-:Y:S01]  /*2e90*/  SHF.R.S32.HI R0, RZ, 0x1f, R17 ;  /* 0x0000001fff007819 */ /* 0x000fe20000011411 */
[----:B------:R-:W-:Y:S01]  /*2ea0*/  IMAD.SHL.U32 R8, R8, 0x40, RZ ;  /* 0x0000004008087824 */ /* 0x000fe200078e00ff */
[----:B------:R-:W-:Y:S01]  /*2eb0*/  LOP3.LUT R9, R9, 0xfffff000, RZ, 0xc0, !PT ;  /* 0xfffff00009097812 */ /* 0x000fe200078ec0ff */
[----:B------:R-:W-:Y:S01]  /*2ec0*/  IMAD.IADD R119, R119, 0x1, R165 ;  /* 0x0000000177777824 */ /* 0x000fe200078e02a5 */
[----:B------:R-:W-:Y:S01]  /*2ed0*/  LOP3.LUT R113, R20, R13, RZ, 0x3c, !PT ;  /* 0x0000000d14717212 */ /* 0x000fe200078e3cff */
[----:B------:R-:W-:Y:S01]  /*2ee0*/  IMAD.IADD R117, R117, 0x1, R163 ;  /* 0x0000000175757824 */ /* 0x000fe200078e02a3 */
[----:B------:R-:W-:-:S02]  /*2ef0*/  LEA.HI R5, R5, R18, RZ, 0x4 ;  /* 0x0000001205057211 */ /* 0x000fc400078f20ff */
[----:B------:R-:W-:Y:S02]  /*2f00*/  LEA.HI R0, R0, R17, RZ, 0x4 ;  /* 0x0000001100007211 */ /* 0x000fe400078f20ff */
[----:B------:R-:W-:Y:S02]  /*2f10*/  IADD3 R113, R113, R9, R12 ;  /* 0x0000000971717210 */ /* 0x000fe40007ffe00c */
[----:B------:R-:W-:Y:S02]  /*2f20*/  SHF.R.S32.HI R9, RZ, 0x4, R7 ;  /* 0x00000004ff097819 */ /* 0x000fe40000011407 */
[----:B------:R-:W-:Y:S02]  /*2f30*/  SHF.R.S32.HI R7, RZ, 0x4, R5 ;  /* 0x00000004ff077819 */ /* 0x000fe40000011405 */
[----:B------:R-:W-:Y:S02]  /*2f40*/  SHF.R.S32.HI R5, RZ, 0x4, R0 ;  /* 0x00000004ff057819 */ /* 0x000fe40000011400 */
[----:B------:R-:W-:-:S02]  /*2f50*/  LEA.HI.SX32 R118, R6, R9, 0x1d ;  /* 0x0000000906767211 */ /* 0x000fc400078feaff */
[----:B------:R-:W-:Y:S02]  /*2f60*/  LEA.HI.SX32 R114, R2, R5, 0x1d ;  /* 0x0000000502727211 */ /* 0x000fe400078feaff */
[----:B------:R-:W-:Y:S02]  /*2f70*/  LOP3.LUT R16, R16, 0xfffff000, RZ, 0xc0, !PT ;  /* 0xfffff00010107812 */ /* 0x000fe400078ec0ff */
[----:B------:R-:W-:Y:S02]  /*2f80*/  LOP3.LUT R115, R22, R13, RZ, 0x3c, !PT ;  /* 0x0000000d16737212 */ /* 0x000fe400078e3cff */
[----:B------:R-:W-:Y:S02]  /*2f90*/  SHF.R.S32.HI R9, RZ, 0x1f, R114 ;  /* 0x0000001fff097819 */ /* 0x000fe40000011472 */
[----:B------:R-:W-:Y:S02]  /*2fa0*/  LEA.HI.SX32 R116, R4, R7, 0x1d ;  /* 0x0000000704747211 */ /* 0x000fe400078feaff */
[----:B------:R-:W-:-:S02]  /*2fb0*/  IADD3 R115, R115, R16, R12 ;  /* 0x0000001073737210 */ /* 0x000fc40007ffe00c */
[----:B------:R-:W-:Y:S01]  /*2fc0*/  LEA.HI R0, R9, R114, RZ, 0x3 ;  /* 0x0000007209007211 */ /* 0x000fe200078f18ff */
[----:B------:R-:W-:Y:S01]  /*2fd0*/  IMAD.SHL.U32 R114, R114, 0x8, RZ ;  /* 0x0000000872727824 */ /* 0x000fe200078e00ff */
[----:B------:R-:W-:Y:S02]  /*2fe0*/  LOP3.LUT R16, R77, 0x38, R2, 0xf8, !PT ;  /* 0x000000384d107812 */ /* 0x000fe400078ef802 */
[----:B------:R-:W-:Y:S01]  /*2ff0*/  SHF.R.S32.HI R7, RZ, 0x1f, R118 ;  /* 0x0000001fff077819 */ /* 0x000fe20000011476 */
[----:B------:R-:W-:Y:S01]  /*3000*/  IMAD.SHL.U32 R0, R0, 0x200, RZ ;  /* 0x0000020000007824 */ /* 0x000fe200078e00ff */
[----:B------:R-:W-:Y:S02]  /*3010*/  SHF.R.S32.HI R5, RZ, 0x1f, R116 ;  /* 0x0000001fff057819 */ /* 0x000fe40000011474 */
[----:B------:R-:W-:Y:S01]  /*3020*/  LEA.HI R7, R7, R118, RZ, 0x3 ;  /* 0x0000007607077211 */ /* 0x000fe200078f18ff */
[----:B------:R-:W-:Y:S01]  /*3030*/  IMAD.SHL.U32 R118, R118, 0x8, RZ ;  /* 0x0000000876767824 */ /* 0x000fe200078e00ff */
[----:B------:R-:W-:Y:S01]  /*3040*/  LEA.HI R5, R5, R116, RZ, 0x3 ;  /* 0x0000007405057211 */ /* 0x000fe200078f18ff */
[----:B------:R-:W-:Y:S01]  /*3050*/  IMAD.SHL.U32 R116, R116, 0x8, RZ ;  /* 0x0000000874747824 */ /* 0x000fe200078e00ff */
[----:B------:R-:W-:Y:S01]  /*3060*/  LOP3.LUT R111, R16, R13, RZ, 0x3c, !PT ;  /* 0x0000000d106f7212 */ /* 0x000fe200078e3cff */
[----:B------:R-:W-:Y:S01]  /*3070*/  IMAD.SHL.U32 R7, R7, 0x200, RZ ;  /* 0x0000020007077824 */ /* 0x000fe200078e00ff */
[----:B------:R-:W-:Y:S01]  /*3080*/  LOP3.LUT R16, R77, 0x38, R114, 0xf8, !PT ;  /* 0x000000384d107812 */ /* 0x000fe200078ef872 */
[----:B------:R-:W-:Y:S01]  /*3090*/  IMAD.SHL.U32 R5, R5, 0x200, RZ ;  /* 0x0000020005057824 */ /* 0x000fe200078e00ff */
[----:B------:R-:W-:-:S02]  /*30a0*/  LOP3.LUT R0, R0, 0xfffff000, RZ, 0xc0, !PT ;  /* 0xfffff00000007812 */ /* 0x000fc400078ec0ff */
[-C--:B------:R-:W-:Y:S02]  /*30b0*/  LOP3.LUT R105, R16, R13.reuse, RZ, 0x3c, !PT ;  /* 0x0000000d10697212 */ /* 0x080fe400078e3cff */
[C---:B------:R-:W-:Y:S02]  /*30c0*/  LOP3.LUT R20, R77.reuse, 0x38, R118, 0xf8, !PT ;  /* 0x000000384d147812 */ /* 0x040fe400078ef876 */
[----:B------:R-:W-:Y:S02]  /*30d0*/  LOP3.LUT R18, R77, 0x38, R116, 0xf8, !PT ;  /* 0x000000384d127812 */ /* 0x000fe400078ef874 */
[----:B------:R-:W-:Y:S02]  /*30e0*/  IADD3 R105, R105, R0, R12 ;  /* 0x0000000069697210 */ /* 0x000fe40007ffe00c */
[----:B------:R-:W-:Y:S02]  /*30f0*/  LOP3.LUT R8, R8, 0xfffff000, RZ, 0xc0, !PT ;  /* 0xfffff00008087812 */ /* 0x000fe400078ec0ff */
[----:B------:R-:W-:-:S02]  /*3100*/  LOP3.LUT R109, R20, R13, RZ, 0x3c, !PT ;  /* 0x0000000d146d7212 */ /* 0x000fc400078e3cff */
[----:B------:R-:W-:Y:S02]  /*3110*/  LOP3.LUT R107, R18, R13, RZ, 0x3c, !PT ;  /* 0x0000000d126b7212 */ /* 0x000fe400078e3cff */
[----:B------:R-:W-:Y:S02]  /*3120*/  LOP3.LUT R7, R7, 0xfffff000, RZ, 0xc0, !PT ;  /* 0xfffff00007077812 */ /* 0x000fe400078ec0ff */
[----:B------:R-:W-:Y:S02]  /*3130*/  LOP3.LUT R5, R5, 0xfffff000, RZ, 0xc0, !PT ;  /* 0xfffff00005057812 */ /* 0x000fe400078ec0ff */
[----:B------:R-:W-:Y:S02]  /*3140*/  LOP3.LUT R0, R77, 0x18, R144, 0xf8, !PT ;  /* 0x000000184d007812 */ /* 0x000fe400078ef890 */
[----:B------:R-:W-:Y:S02]  /*3150*/  LOP3.LUT R129, R6, 0xfffffff8, RZ, 0xc0, !PT ;  /* 0xfffffff806817812 */ /* 0x000fe400078ec0ff */
[----:B------:R-:W-:-:S02]  /*3160*/  LOP3.LUT R127, R4, 0xfffffff8, RZ, 0xc0, !PT ;  /* 0xfffffff8047f7812 */ /* 0x000fc400078ec0ff */
[----:B------:R-:W-:Y:S02]  /*3170*/  LOP3.LUT R125, R2, 0xfffffff8, RZ, 0xc0, !PT ;  /* 0xfffffff8027d7812 */ /* 0x000fe400078ec0ff */
[----:B------:R-:W-:Y:S02]  /*3180*/  ISETP.NE.AND P0, PT, RZ, UR4, PT ;  /* 0x00000004ff007c0c */ /* 0x000fe4000bf05270 */
[--C-:B------:R-:W-:Y:S02]  /*3190*/  IADD3 R111, R111, R8, R12.reuse ;  /* 0x000000086f6f7210 */ /* 0x100fe40007ffe00c */
[--C-:B------:R-:W-:Y:S02]  /*31a0*/  IADD3 R109, R109, R7, R12.reuse ;  /* 0x000000076d6d7210 */ /* 0x100fe40007ffe00c */
[----:B------:R-:W-:Y:S02]  /*31b0*/  IADD3 R107, R107, R5, R12 ;  /* 0x000000056b6b7210 */ /* 0x000fe40007ffe00c */
[----:B------:R-:W-:-:S02]  /*31c0*/  LOP3.LUT R0, R12, R0, R13, 0xf6, !PT ;  /* 0x000000000c007212 */ /* 0x000fc400078ef60d */
[----:B------:R-:W-:Y:S02]  /*31d0*/  SHF.R.S32.HI R134, RZ, 0x1f, R129 ;  /* 0x0000001fff867819 */ /* 0x000fe40000011481 */
[----:B------:R-:W-:Y:S02]  /*31e0*/  SHF.R.S32.HI R132, RZ, 0x1f, R127 ;  /* 0x0000001fff847819 */ /* 0x000fe4000001147f */
[----:B------:R-:W-:Y:S02]  /*31f0*/  SHF.R.S32.HI R130, RZ, 0x1f, R125 ;  /* 0x0000001fff827819 */ /* 0x000fe4000001147d */
[----:B------:R-:W-:Y:S02]  /*3200*/  SHF.R.S32.HI R128, RZ, 0x1f, R118 ;  /* 0x0000001fff807819 */ /* 0x000fe40000011476 */
[----:B------:R-:W-:Y:S02]  /*3210*/  SHF.R.S32.HI R126, RZ, 0x1f, R116 ;  /* 0x0000001fff7e7819 */ /* 0x000fe40000011474 */
[----:B------:R-:W-:-:S02]  /*3220*/  SHF.R.S32.HI R124, RZ, 0x1f, R114 ;  /* 0x0000001fff7c7819 */ /* 0x000fc40000011472 */
[----:B------:R-:W-:Y:S02]  /*3230*/  P2R R131, PR, RZ, 0x1 ;  /* 0x00000001ff837803 */ /* 0x000fe40000000000 */
.L_x_1851:
        /* <DEDUP_REMOVED lines=88> */
.L_x_1831:
[----:B------:R-:W-:Y:S05]  /*37c0*/  BSYNC B0 ;  /* 0x0000000000007941 */ /* 0x000fea0003800000 */
.L_x_1830:
        /* <DEDUP_REMOVED lines=40> */
[----:B------:R-:W-:Y:S01]  /*3a50*/  @!P0 SHF.R.U64 R39, R32, 0x10, R33 ;  /* 0x0000001020278819 */ /* 0x000fe20000001221 */
[----:B------:R-:W-:Y:S01]  /*3a60*/  @!P0 HADD2.F32 R41, -RZ, R34.H0_H0 ;  /* 0x20000022ff298230 */ /* 0x000fe20000004100 */
[--C-:B------:R-:W-:Y:S01]  /*3a70*/  @!P0 SHF.R.U64 R42, R64, 0x10, R65.reuse ;  /* 0x00000010402a8819 */ /* 0x100fe20000001241 */
[----:B------:R-:W-:Y:S01]  /*3a80*/  @!P0 HADD2.F32 R45, -RZ, R40.H0_H0 ;  /* 0x20000028ff2d8230 */ /* 0x000fe20000004100 */
[----:B------:R-:W-:Y:S01]  /*3a90*/  @!P0 SHF.R.U32.HI R49, RZ, 0x10, R65 ;  /* 0x00000010ff318819 */ /* 0x000fe20000011641 */
[----:B------:R-:W-:Y:S01]  /*3aa0*/  @!P0 HADD2.F32 R39, -RZ, R39.H0_H0 ;  /* 0x20000027ff278230 */ /* 0x000fe20000004100 */
[----:B------:R-:W-:Y:S01]  /*3ab0*/  @!P0 SHF.R.U32.HI R33, RZ, 0x10, R33 ;  /* 0x00000010ff218819 */ /* 0x000fe20000011621 */
[----:B------:R-:W-:Y:S02]  /*3ac0*/  @!P0 HADD2.F32 R47, -RZ, R42.H0_H0 ;  /* 0x2000002aff2f8230 */ /* 0x000fe40000004100 */
        /* <DEDUP_REMOVED lines=16> */
[----:B------:R-:W-:Y:S01]  /*3bd0*/  @!P0 FMUL.FTZ R3, R32, R39 ;  /* 0x0000002720038220 */ /* 0x000fe20000410000 */
[----:B------:R-:W-:Y:S01]  /*3be0*/  @!P0 F2FP.PACK_AB R69, R2, R69 ;  /* 0x000000450245823e */ /* 0x000fe200000000ff */
[----:B------:R-:W-:Y:S01]  /*3bf0*/  @!P0 FFMA.FTZ R68, R32, R47, -R68 ;  /* 0x0000002f20448223 */ /* 0x000fe20000010844 */
[----:B------:R-:W-:Y:S01]  /*3c00*/  @!P0 MOV R32, R19 ;  /* 0x0000001300208202 */ /* 0x000fe20000000f00 */
[----:B------:R-:W-:Y:S01]  /*3c10*/  @!P0 FFMA.FTZ R3, R40, R47, R3 ;  /* 0x0000002f28038223 */ /* 0x000fe20000010003 */
[--C-:B------:R-:W-:Y:S01]  /*3c20*/  @!P0 HADD2.F32 R38, -RZ, R34.reuse.H1_H1 ;  /* 0x30000022ff268230 */ /* 0x100fe20000004100 */
[----:B------:R-:W-:Y:S01]  /*3c30*/  @!P0 IMAD.MOV.U32 R16, RZ, RZ, R69 ;  /* 0x000000ffff108224 */ /* 0x000fe200078e0045 */
[----:B------:R-:W-:Y:S02]  /*3c40*/  @!P0 HADD2.F32 R34, -RZ, R34.H0_H0 ;  /* 0x20000022ff228230 */ /* 0x000fe40000004100 */
[--C-:B------:R-:W-:Y:S01]  /*3c50*/  @!P0 HADD2.F32 R42, -RZ, R32.reuse.H1_H1 ;  /* 0x30000020ff2a8230 */ /* 0x100fe20000004100 */
[-C--:B------:R-:W-:Y:S01]  /*3c60*/  @!P0 FMUL.FTZ R71, R38, R35.reuse ;  /* 0x0000002326478220 */ /* 0x080fe20000410000 */
[----:B------:R-:W-:Y:S01]  /*3c70*/  @!P0 HADD2.F32 R32, -RZ, R32.H0_H0 ;  /* 0x20000020ff208230 */ /* 0x000fe20000004100 */
[----:B------:R-:W-:Y:S01]  /*3c80*/  @!P0 FMUL.FTZ R4, R34, R35 ;  /* 0x0000002322048220 */ /* 0x000fe20000410000 */
[----:B------:R-:W-:Y:S01]  /*3c90*/  @!P0 F2FP.PACK_AB R68, R3, R68 ;  /* 0x000000440344823e */ /* 0x000fe200000000ff */
[-C--:B------:R-:W-:Y:S02]  /*3ca0*/  @!P0 FMUL.FTZ R70, R42, R33.reuse ;  /* 0x000000212a468220 */ /* 0x080fe40000410000 */
[----:B------:R-:W-:Y:S01]  /*3cb0*/  @!P0 FMUL.FTZ R5, R32, R33 ;  /* 0x0000002120058220 */ /* 0x000fe20000410000 */
[----:B------:R-:W-:Y:S01]  /*3cc0*/  @!P0 MOV R17, R68 ;  /* 0x0000004400118202 */ /* 0x000fe20000000f00 */
        /* <DEDUP_REMOVED lines=9> */
.L_x_1834:
[----:B------:R-:W-:Y:S05]  /*3d60*/  BSYNC B0 ;  /* 0x0000000000007941 */ /* 0x000fea0003800000 */
.L_x_1833:
        /* <DEDUP_REMOVED lines=43> */
[----:B------:R-:W-:Y:S01]  /*4020*/  @!P0 FMUL.FTZ R5, R29, R28 ;  /* 0x0000001c1d058220 */ /* 0x000fe20000410000 */
[----:B------:R-:W-:Y:S01]  /*4030*/  @!P0 HADD2.F32 R44, -RZ, R45.H0_H0 ;  /* 0x2000002dff2c8230 */ /* 0x000fe20000004100 */
        /* <DEDUP_REMOVED lines=9> */
.L_x_1836:
[----:B------:R-:W-:Y:S05]  /*40d0*/  BSYNC B0 ;  /* 0x0000000000007941 */ /* 0x000fea0003800000 */
.L_x_1835:
        /* <DEDUP_REMOVED lines=54> */
.L_x_1838:
[----:B------:R-:W-:Y:S05]  /*4440*/  BSYNC B0 ;  /* 0x0000000000007941 */ /* 0x000fea0003800000 */
.L_x_1837:
        /* <DEDUP_REMOVED lines=55> */
.L_x_1840:
[----:B------:R-:W-:Y:S05]  /*47c0*/  BSYNC B0 ;  /* 0x0000000000007941 */ /* 0x000fea0003800000 */
.L_x_1839:
        /* <DEDUP_REMOVED lines=55> */
.L_x_1842:
[----:B------:R-:W-:Y:S05]  /*4b40*/  BSYNC B0 ;  /* 0x0000000000007941 */ /* 0x000fea0003800000 */
.L_x_1841:
        /* <DEDUP_REMOVED lines=55> */
.L_x_1829:
        /* <DEDUP_REMOVED lines=44> */
.L_x_1844:
[----:B------:R-:W-:Y:S05]  /*5180*/  BSYNC B0 ;  /* 0x0000000000007941 */ /* 0x000fea0003800000 */
.L_x_1843:
        /* <DEDUP_REMOVED lines=34> */
[CC--:B------:R-:W-:Y:S01]  /*53b0*/  IADD3 R175, P1, P0, R154.reuse, R171.reuse, R129 ;  /* 0x000000ab9aaf7210 */ /* 0x0c0fe2000783e081 */
        /* <DEDUP_REMOVED lines=118> */
.L_x_1846:
[----:B------:R-:W-:Y:S05]  /*5b20*/  BSYNC B0 ;  /* 0x0000000000007941 */ /* 0x000fea0003800000 */
.L_x_1845:
[----:B------:R-:W-:Y:S01]  /*5b30*/  ISETP.GE.AND P0, PT, R139, c[0x0][0x1d4], PT ;  /* 0x000075008b007a0c */ /* 0x000fe20003f06270 */
[----:B------:R-:W-:-:S12]  /*5b40*/  BSSY B0, `(.L_x_1847) ;  /* 0x0000074000007945 */ /* 0x000fd80003800000 */
[----:B------:R-:W-:-:S05]  /*5b50*/  @P0 BRA `(.L_x_1848) ;  /* 0x0000072000000947 */ /* 0x000fca0003800000 */
[----:B------:R-:W-:Y:S02]  /*5b60*/  ISETP.GE.AND P2, PT, R116, c[0x0][0x1d4], PT ;  /* 0x0000750074007a0c */ /* 0x000fe40003f46270 */
[CC--:B------:R-:W-:Y:S02]  /*5b70*/  IADD3 R59, P1, P0, R154.reuse, R171.reuse, R127 ;  /* 0x000000ab9a3b7210 */ /* 0x0c0fe4000783e07f */
[----:B-1----:R-:W-:Y:S02]  /*5b80*/  IADD3 R74, R107, R170, RZ ;  /* 0x000000aa6b4a7210 */ /* 0x002fe40007ffe0ff */
[CC--:B------:R-:W-:Y:S07]  /*5b90*/  IADD3.X R48, R93.reuse, R90.reuse, R132, P1, P0 ;  /* 0x0000005a5d307210 */ /* 0x0c0fee0000fe0484 */
        /* <DEDUP_REMOVED lines=14> */
[--C-:B------:R-:W-:Y:S01]  /*5c80*/  @!P0 SHF.R.U64 R24, R26, 0x10, R27.reuse ;  /* 0x000000101a188819 */ /* 0x100fe2000000121b */
[--C-:B------:R-:W-:Y:S01]  /*5c90*/  @!P0 HADD2.F32 R36, -RZ, R71.reuse.H1_H1 ;  /* 0x30000047ff248230 */ /* 0x100fe20000004100 */
[----:B------:R-:W-:Y:S01]  /*5ca0*/  @!P0 SHF.R.U32.HI R26, RZ, 0x10, R27 ;  /* 0x00000010ff1a8819 */ /* 0x000fe2000001161b */
[----:B------:R-:W-:Y:S01]  /*5cb0*/  @!P0 HADD2.F32 R39, -RZ, R71.H0_H0 ;  /* 0x20000047ff278230 */ /* 0x000fe20000004100 */
[----:B------:R-:W-:Y:S01]  /*5cc0*/  @!P0 SHF.R.U32.HI R25, RZ, 0x10, R25 ;  /* 0x00000010ff198819 */ /* 0x000fe20000011619 */
[--C-:B------:R-:W-:Y:S01]  /*5cd0*/  @!P0 HADD2.F32 R45, -RZ, R70.reuse.H1_H1 ;  /* 0x30000046ff2d8230 */ /* 0x100fe20000004100 */
        /* <DEDUP_REMOVED lines=11> */
[----:B------:R-:W-:Y:S02]  /*5d90*/  @!P0 MOV R37, R52 ;  /* 0x0000003400258202 */ /* 0x000fe40000000f00 */
[----:B------:R-:W-:Y:S02]  /*5da0*/  @!P0 MOV R46, R55 ;  /* 0x00000037002e8202 */ /* 0x000fe40000000f00 */
[--C-:B------:R-:W-:Y:S02]  /*5db0*/  @!P0 HADD2.F32 R41, -RZ, R42.reuse.H0_H0 ;  /* 0x2000002aff298230 */ /* 0x100fe40000004100 */
[--C-:B------:R-:W-:Y:S01]  /*5dc0*/  @!P0 HADD2.F32 R35, -RZ, R37.reuse.H0_H0 ;  /* 0x20000025ff238230 */ /* 0x100fe20000004100 */
[----:B--2---:R-:W-:Y:S01]  /*5dd0*/  @!P0 IMAD.MOV.U32 R27, RZ, RZ, R20 ;  /* 0x000000ffff1b8224 */ /* 0x004fe200078e0014 */
[----:B------:R-:W-:Y:S02]  /*5de0*/  @!P0 HADD2.F32 R37, -RZ, R37.H1_H1 ;  /* 0x30000025ff258230 */ /* 0x000fe40000004100 */
[----:B------:R-:W-:Y:S01]  /*5df0*/  @!P0 HADD2.F32 R42, -RZ, R42.H1_H1 ;  /* 0x3000002aff2a8230 */ /* 0x000fe20000004100 */
[----:B------:R-:W-:Y:S01]  /*5e00*/  @!P0 FMUL.FTZ R48, R35, R34 ;  /* 0x0000002223308220 */ /* 0x000fe20000410000 */
[--C-:B------:R-:W-:Y:S01]  /*5e10*/  @!P0 HADD2.F32 R33, -RZ, R27.reuse.H0_H0 ;  /* 0x2000001bff218230 */ /* 0x100fe20000004100 */
[----:B------:R-:W-:Y:S01]  /*5e20*/  @!P0 FMUL.FTZ R59, R37, R32 ;  /* 0x00000020253b8220 */ /* 0x000fe20000410000 */
[----:B------:R-:W-:Y:S02]  /*5e30*/  @!P0 HADD2.F32 R27, -RZ, R27.H1_H1 ;  /* 0x3000001bff1b8230 */ /* 0x000fe40000004100 */
        /* <DEDUP_REMOVED lines=48> */
[----:B------:R-:W-:Y:S02]  /*6140*/  @!P0 FFMA.FTZ R172, R26, R49, -R172 ;  /* 0x000000311aac8223 */ /* 0x000fe400000108ac */
[----:B------:R-:W-:Y:S02]  /*6150*/  @!P0 FFMA.FTZ R175, R24, R51, -R175 ;  /* 0x0000003318af8223 */ /* 0x000fe400000108af */
        /* <DEDUP_REMOVED lines=18> */
.L_x_1848:
[----:B------:R-:W-:Y:S05]  /*6280*/  BSYNC B0 ;  /* 0x0000000000007941 */ /* 0x000fea0003800000 */
.L_x_1847:
[----:B------:R-:W-:-:S13]  /*6290*/  ISETP.GE.AND P0, PT, R138, c[0x0][0x1d4], PT ;  /* 0x000075008a007a0c */ /* 0x000fda0003f06270 */
[----:B------:R-:W-:-:S05]  /*62a0*/  @P0 BRA `(.L_x_1832) ;  /* 0x000008d000000947 */ /* 0x000fca0003800000 */
[----:B------:R-:W-:Y:S04]  /*62b0*/  IADD3 R47, P1, P0, R154, R171, R125 ;  /* 0x000000ab9a2f7210 */ /* 0x000fe8000783e07d */
[----:B------:R-:W-:Y:S02]  /*62c0*/  IADD3.X R44, R93, R90, R130, P1, P0 ;  /* 0x0000005a5d2c7210 */ /* 0x000fe40000fe0482 */
[C---:B------:R-:W-:Y:S04]  /*62d0*/  LEA R46, P0, R47.reuse, c[0x0][0x1c8], 0x1 ;  /* 0x000072002f2e7a11 */ /* 0x040fe800078008ff */
[----:B------:R-:W-:Y:S02]  /*62e0*/  LEA.HI.X R47, R47, c[0x0][0x1cc], R44, 0x1, P0 ;  /* 0x000073002f2f7a11 */ /* 0x000fe400000f0c2c */
[-C--:B------:R-:W-:Y:S02]  /*62f0*/  IADD3 R44, R105, R170.reuse, RZ ;  /* 0x000000aa692c7210 */ /* 0x080fe40007ffe0ff */
[----:B------:R-:W-:Y:S02]  /*6300*/  IADD3 R170, R111, R170, RZ ;  /* 0x000000aa6faa7210 */ /* 0x000fe40007ffe0ff */
[----:B-1----:R-:W-:Y:S02]  /*6310*/  SHF.L.U32 R52, R44, 0x1, RZ ;  /* 0x000000012c347819 */ /* 0x002fe400000006ff */
[----:B------:R-:W-:Y:S01]  /*6320*/  ISETP.GE.AND P0, PT, R138, c[0x0][0x27c], PT ;  /* 0x00009f008a007a0c */ /* 0x000fe20003f06270 */
[----:B------:R-:W-:Y:S02]  /*6330*/  IMAD.SHL.U32 R42, R170, 0x2, RZ ;  /* 0x00000002aa2a7824 */ /* 0x000fe400078e00ff */
[----:B------:R-:W-:Y:S08]  /*6340*/  LDS.128 R48, [R52+0xc100] ;  /* 0x00c1000034307984 */ /* 0x000ff00000000c00 */
[----:B------:R-:W1:Y:S02]  /*6350*/  LDS.128 R20, [R42+0xc100] ;  /* 0x00c100002a147984 */ /* 0x000e640000000c00 */
[----:B------:R-:W-:Y:S01]  /*6360*/  @!P0 SHF.R.U64 R18, R18, 0x10, R19 ;  /* 0x0000001012128819 */ /* 0x000fe20000001213 */
[----:B------:R-:W-:Y:S01]  /*6370*/  @!P0 HADD2.F32 R26, -RZ, R29.H1_H1 ;  /* 0x3000001dff1a8230 */ /* 0x000fe20000004100 */
[----:B------:R-:W-:Y:S01]  /*6380*/  @!P0 SHF.R.U64 R24, R16, 0x10, R17 ;  /* 0x0000001010188819 */ /* 0x000fe20000001211 */
        /* <DEDUP_REMOVED lines=15> */
[----:B-1----:R-:W-:Y:S02]  /*6480*/  @!P0 MOV R19, R20 ;  /* 0x0000001400138202 */ /* 0x002fe40000000f00 */
[----:B------:R-:W-:Y:S02]  /*6490*/  @!P0 MOV R31, R48 ;  /* 0x00000030001f8202 */ /* 0x000fe40000000f00 */
[----:B------:R-:W-:Y:S01]  /*64a0*/  @!P0 MOV R36, R51 ;  /* 0x0000003300248202 */ /* 0x000fe20000000f00 */
[----:B------:R-:W-:Y:S02]  /*64b0*/  @!P0 HADD2.F32 R25, -RZ, R19.H0_H0 ;  /* 0x20000013ff198230 */ /* 0x000fe40000004100 */
[----:B------:R-:W-:Y:S02]  /*64c0*/  @!P0 HADD2.F32 R27, -RZ, R31.H0_H0 ;  /* 0x2000001fff1b8230 */ /* 0x000fe40000004100 */
[----:B------:R-:W-:Y:S01]  /*64d0*/  @!P0 HADD2.F32 R19, -RZ, R19.H1_H1 ;  /* 0x30000013ff138230 */ /* 0x000fe20000004100 */
[-C--:B------:R-:W-:Y:S01]  /*64e0*/  @!P0 FMUL.FTZ R2, R25, R26.reuse ;  /* 0x0000001a19028220 */ /* 0x080fe20000410000 */
[----:B------:R-:W-:Y:S01]  /*64f0*/  @!P0 HADD2.F32 R31, -RZ, R31.H1_H1 ;  /* 0x3000001fff1f8230 */ /* 0x000fe20000004100 */
[C---:B------:R-:W-:Y:S01]  /*6500*/  @!P0 FMUL.FTZ R42, R27.reuse, R26 ;  /* 0x0000001a1b2a8220 */ /* 0x040fe20000410000 */
[--C-:B------:R-:W-:Y:S01]  /*6510*/  @!P0 HADD2.F32 R40, -RZ, R36.reuse.H1_H1 ;  /* 0x30000024ff288230 */ /* 0x100fe20000004100 */
[-C--:B------:R-:W-:Y:S01]  /*6520*/  @!P0 FFMA.FTZ R2, R27, R30.reuse, R2 ;  /* 0x0000001e1b028223 */ /* 0x080fe20000010002 */
[----:B------:R-:W-:Y:S01]  /*6530*/  @!P0 HADD2.F32 R38, -RZ, R36.H0_H0 ;  /* 0x20000024ff268230 */ /* 0x000fe20000004100 */
[----:B------:R-:W-:Y:S01]  /*6540*/  @!P0 FFMA.FTZ R42, R25, R30, -R42 ;  /* 0x0000001e192a8223 */ /* 0x000fe2000001082a */
[----:B------:R-:W-:Y:S01]  /*6550*/  @!P0 MOV R25, R21 ;  /* 0x0000001500198202 */ /* 0x000fe20000000f00 */
[----:B------:R-:W-:Y:S01]  /*6560*/  @!P0 IMAD.MOV.U32 R30, RZ, RZ, R49 ;  /* 0x000000ffff1e8224 */ /* 0x000fe200078e0031 */
[----:B------:R-:W-:Y:S01]  /*6570*/  @!P0 MOV R36, R50 ;  /* 0x0000003200248202 */ /* 0x000fe20000000f00 */
[-C--:B------:R-:W-:Y:S02]  /*6580*/  @!P0 FMUL.FTZ R53, R31, R24.reuse ;  /* 0x000000181f358220 */ /* 0x080fe40000410000 */
[C---:B------:R-:W-:Y:S01]  /*6590*/  @!P0 FMUL.FTZ R3, R19.reuse, R24 ;  /* 0x0000001813038220 */ /* 0x040fe20000410000 */
[----:B------:R-:W-:Y:S01]  /*65a0*/  @!P0 HADD2.F32 R24, -RZ, R17.H0_H0 ;  /* 0x20000011ff188230 */ /* 0x000fe20000004100 */
[-C--:B------:R-:W-:Y:S01]  /*65b0*/  @!P0 FFMA.FTZ R53, R19, R32.reuse, -R53 ;  /* 0x0000002013358223 */ /* 0x080fe20000010835 */
[--C-:B------:R-:W-:Y:S01]  /*65c0*/  @!P0 HADD2.F32 R27, -RZ, R30.reuse.H0_H0 ;  /* 0x2000001eff1b8230 */ /* 0x100fe20000004100 */
[----:B------:R-:W-:Y:S01]  /*65d0*/  @!P0 FFMA.FTZ R3, R31, R32, R3 ;  /* 0x000000201f038223 */ /* 0x000fe20000010003 */
[----:B------:R-:W-:Y:S02]  /*65e0*/  @!P0 HADD2.F32 R30, -RZ, R30.H1_H1 ;  /* 0x3000001eff1e8230 */ /* 0x000fe40000004100 */
[--C-:B------:R-:W-:Y:S01]  /*65f0*/  @!P0 HADD2.F32 R17, -RZ, R25.reuse.H1_H1 ;  /* 0x30000019ff118230 */ /* 0x100fe20000004100 */
[----:B------:R-:W-:Y:S01]  /*6600*/  @!P0 F2FP.PACK_AB R42, R53, R42 ;  /* 0x0000002a352a823e */ /* 0x000fe200000000ff */
[----:B------:R-:W-:Y:S01]  /*6610*/  @!P0 HADD2.F32 R26, -RZ, R25.H0_H0 ;  /* 0x20000019ff1a8230 */ /* 0x000fe20000004100 */
[-C--:B------:R-:W-:Y:S01]  /*6620*/  @!P0 FMUL.FTZ R55, R30, R24.reuse ;  /* 0x000000181e378220 */ /* 0x080fe20000410000 */
[----:B------:R-:W-:Y:S01]  /*6630*/  @!P0 HADD2.F32 R19, -RZ, R29.H0_H0 ;  /* 0x2000001dff138230 */ /* 0x000fe20000004100 */
[----:B------:R-:W-:Y:S01]  /*6640*/  @!P0 IMAD.MOV.U32 R25, RZ, RZ, R23 ;  /* 0x000000ffff198224 */ /* 0x000fe200078e0017 */
[--C-:B------:R-:W-:Y:S01]  /*6650*/  @!P0 HADD2.F32 R35, -RZ, R36.reuse.H0_H0 ;  /* 0x20000024ff238230 */ /* 0x100fe20000004100 */
[C---:B------:R-:W-:Y:S01]  /*6660*/  @!P0 FMUL.FTZ R5, R17.reuse, R24 ;  /* 0x0000001811058220 */ /* 0x040fe20000410000 */
[----:B------:R-:W-:Y:S01]  /*6670*/  @!P0 HADD2.F32 R36, -RZ, R36.H1_H1 ;  /* 0x30000024ff248230 */ /* 0x000fe20000004100 */
[----:B------:R-:W-:Y:S01]  /*6680*/  @!P0 FFMA.FTZ R55, R17, R34, -R55 ;  /* 0x0000002211378223 */ /* 0x000fe20000010837 */
[----:B------:R-:W-:Y:S01]  /*6690*/  @!P0 HADD2.F32 R17, -RZ, R16.H0_H0 ;  /* 0x20000010ff118230 */ /* 0x000fe20000004100 */
[-C--:B------:R-:W-:Y:S01]  /*66a0*/  @!P0 FMUL.FTZ R44, R27, R19.reuse ;  /* 0x000000131b2c8220 */ /* 0x080fe20000410000 */
[--C-:B------:R-:W-:Y:S01]  /*66b0*/  @!P0 HADD2.F32 R16, -RZ, R25.reuse.H1_H1 ;  /* 0x30000019ff108230 */ /* 0x100fe20000004100 */
[----:B------:R-:W-:Y:S01]  /*66c0*/  @!P0 FMUL.FTZ R4, R26, R19 ;  /* 0x000000131a048220 */ /* 0x000fe20000410000 */
[----:B------:R-:W-:Y:S01]  /*66d0*/  @!P0 HADD2.F32 R24, -RZ, R25.H0_H0 ;  /* 0x20000019ff188230 */ /* 0x000fe20000004100 */
[-C--:B------:R-:W-:Y:S01]  /*66e0*/  @!P0 FMUL.FTZ R57, R40, R17.reuse ;  /* 0x0000001128398220 */ /* 0x080fe20000410000 */
[----:B------:R-:W-:Y:S01]  /*66f0*/  @!P0 HADD2.F32 R19, -RZ, R28.H1_H1 ;  /* 0x3000001cff138230 */ /* 0x000fe20000004100 */
[C---:B------:R-:W-:Y:S01]  /*6700*/  @!P0 FMUL.FTZ R9, R16.reuse, R17 ;  /* 0x0000001110098220 */ /* 0x040fe20000410000 */
[----:B------:R-:W-:Y:S01]  /*6710*/  @!P0 HADD2.F32 R17, -RZ, R18.H0_H0 ;  /* 0x20000012ff118230 */ /* 0x000fe20000004100 */
[----:B------:R-:W-:Y:S01]  /*6720*/  @!P0 FFMA.FTZ R57, R16, R45, -R57 ;  /* 0x0000002d10398223 */ /* 0x000fe20000010839 */
[----:B------:R-:W-:Y:S01]  /*6730*/  @!P0 MOV R16, R22 ;  /* 0x0000001600108202 */ /* 0x000fe20000000f00 */
[-C--:B------:R-:W-:Y:S02]  /*6740*/  @!P0 FMUL.FTZ R52, R38, R19.reuse ;  /* 0x0000001326348220 */ /* 0x080fe40000410000 */
[----:B------:R-:W-:Y:S01]  /*6750*/  @!P0 FMUL.FTZ R8, R24, R19 ;  /* 0x0000001318088220 */ /* 0x000fe20000410000 */
[----:B------:R-:W-:Y:S01]  /*6760*/  @!P0 HADD2.F32 R19, -RZ, R28.H0_H0 ;  /* 0x2000001cff138230 */ /* 0x000fe20000004100 */
[----:B------:R-:W-:Y:S01]  /*6770*/  @!P0 FMUL.FTZ R59, R36, R17 ;  /* 0x00000011243b8220 */ /* 0x000fe20000410000 */
[--C-:B------:R-:W-:Y:S01]  /*6780*/  @!P0 HADD2.F32 R18, -RZ, R16.reuse.H0_H0 ;  /* 0x20000010ff128230 */ /* 0x100fe20000004100 */
[----:B------:R-:W-:Y:S01]  /*6790*/  @!P0 FFMA.FTZ R44, R26, R33, -R44 ;  /* 0x000000211a2c8223 */ /* 0x000fe2000001082c */
[----:B------:R-:W-:Y:S01]  /*67a0*/  @!P0 HADD2.F32 R16, -RZ, R16.H1_H1 ;  /* 0x30000010ff108230 */ /* 0x000fe20000004100 */
[----:B------:R-:W-:Y:S02]  /*67b0*/  @!P0 FMUL.FTZ R54, R35, R19 ;  /* 0x0000001323368220 */ /* 0x000fe40000410000 */
[----:B------:R-:W-:Y:S01]  /*67c0*/  @!P0 FFMA.FTZ R52, R24, R41, -R52 ;  /* 0x0000002918348223 */ /* 0x000fe20000010834 */
[----:B------:R-:W-:Y:S01]  /*67d0*/  @!P0 F2FP.PACK_AB R55, R55, R44 ;  /* 0x0000002c3737823e */ /* 0x000fe200000000ff */
[----:B------:R-:W-:Y:S01]  /*67e0*/  @!P0 FFMA.FTZ R54, R18, R37, -R54 ;  /* 0x0000002512368223 */ /* 0x000fe20000010836 */
[----:B------:R-:W-:Y:S01]  /*67f0*/  @!P0 F2FP.PACK_AB R44, R3, R2 ;  /* 0x00000002032c823e */ /* 0x000fe200000000ff */
[----:B------:R-:W-:Y:S01]  /*6800*/  @!P0 FFMA.FTZ R59, R16, R39, -R59 ;  /* 0x00000027103b8223 */ /* 0x000fe2000001083b */
[----:B------:R-:W-:Y:S01]  /*6810*/  @!P0 F2FP.PACK_AB R52, R57, R52 ;  /* 0x000000343934823e */ /* 0x000fe200000000ff */
[----:B------:R-:W-:Y:S01]  /*6820*/  @!P0 FMUL.FTZ R6, R18, R19 ;  /* 0x0000001312068220 */ /* 0x000fe20000410000 */
[----:B------:R-:W-:Y:S01]  /*6830*/  @!P0 MOV R21, R55 ;  /* 0x0000003700158202 */ /* 0x000fe20000000f00 */
[----:B------:R-:W-:Y:S01]  /*6840*/  @!P0 FFMA.FTZ R4, R27, R33, R4 ;  /* 0x000000211b048223 */ /* 0x000fe20000010004 */
[----:B------:R-:W-:Y:S01]  /*6850*/  @!P0 F2FP.PACK_AB R59, R59, R54 ;  /* 0x000000363b3b823e */ /* 0x000fe200000000ff */
[----:B------:R-:W-:Y:S01]  /*6860*/  @!P0 FMUL.FTZ R7, R16, R17 ;  /* 0x0000001110078220 */ /* 0x000fe20000410000 */
[----:B------:R-:W-:Y:S01]  /*6870*/  @!P0 MOV R23, R52 ;  /* 0x0000003400178202 */ /* 0x000fe20000000f00 */
[----:B------:R-:W-:Y:S01]  /*6880*/  @!P0 FFMA.FTZ R5, R30, R34, R5 ;  /* 0x000000221e058223 */ /* 0x000fe20000010005 */
[----:B------:R-:W-:Y:S01]  /*6890*/  @!P0 MOV R22, R59 ;  /* 0x0000003b00168202 */ /* 0x000fe20000000f00 */
[----:B------:R-:W-:Y:S02]  /*68a0*/  @!P0 FFMA.FTZ R6, R35, R37, R6 ;  /* 0x0000002523068223 */ /* 0x000fe40000010006 */
[----:B------:R-:W-:Y:S01]  /*68b0*/  @!P0 FFMA.FTZ R7, R36, R39, R7 ;  /* 0x0000002724078223 */ /* 0x000fe20000010007 */
[----:B------:R-:W-:Y:S01]  /*68c0*/  @!P0 F2FP.PACK_AB R53, R5, R4 ;  /* 0x000000040535823e */ /* 0x000fe200000000ff */
[----:B------:R-:W-:Y:S02]  /*68d0*/  @!P0 FFMA.FTZ R8, R38, R41, R8 ;  /* 0x0000002926088223 */ /* 0x000fe40000010008 */
[----:B------:R-:W-:Y:S01]  /*68e0*/  @!P0 IMAD.MOV.U32 R20, RZ, RZ, R42 ;  /* 0x000000ffff148224 */ /* 0x000fe200078e002a */
[----:B------:R-:W-:Y:S01]  /*68f0*/  @!P0 F2FP.PACK_AB R54, R7, R6 ;  /* 0x000000060736823e */ /* 0x000fe200000000ff */
[----:B------:R-:W-:Y:S01]  /*6900*/  @!P0 FFMA.FTZ R9, R40, R45, R9 ;  /* 0x0000002d28098223 */ /* 0x000fe20000010009 */
[----:B------:R-:W-:Y:S01]  /*6910*/  @!P0 MOV R49, R53 ;  /* 0x0000003500318202 */ /* 0x000fe20000000f00 */
[----:B------:R-:W-:Y:S01]  /*6920*/  @!P0 IMAD.MOV.U32 R48, RZ, RZ, R44 ;  /* 0x000000ffff308224 */ /* 0x000fe200078e002c */
[----:B------:R1:W-:Y:S01]  /*6930*/  STG.E.128 [R46.64], R20 ;  /* 0x000000142e007986 */ /* 0x0003e2000c101d08 */
[----:B------:R-:W-:Y:S02]  /*6940*/  @!P0 MOV R50, R54 ;  /* 0x0000003600328202 */ /* 0x000fe40000000f00 */
[----:B------:R-:W-:Y:S04]  /*6950*/  @!P0 F2FP.PACK_AB R57, R9, R8 ;  /* 0x000000080939823e */ /* 0x000fe800000000ff */
        /* <DEDUP_REMOVED lines=9> */
.L_x_1828:
        /* <DEDUP_REMOVED lines=25> */
.L_x_1832:
[----:B------:R-:W-:Y:S05]  /*6b80*/  BSYNC B1 ;  /* 0x0000000000017941 */ /* 0x000fea0003800000 */
.L_x_1827:
[----:B------:R-:W-:Y:S01]  /*6b90*/  ISETP.GT.AND P0, PT, R15, R14, PT ;  /* 0x0000000e0f00720c */ /* 0x000fe20003f04270 */
[----:B------:R-:W-:-:S12]  /*6ba0*/  BSSY B0, `(.L_x_1849) ;  /* 0x000003c000007945 */ /* 0x000fd80003800000 */
[----:B-1----:R-:W-:Y:S01]  /*6bb0*/  @P0 IADD3 R6, R15, -0x1, RZ ;  /* 0xffffffff0f060810 */ /* 0x002fe20007ffe0ff */
[----:B------:R-:W-:Y:S02]  /*6bc0*/  @P0 IMAD.MOV.U32 R90, RZ, RZ, R152 ;  /* 0x000000ffff5a0224 */ /* 0x000fe400078e0098 */
[----:B--2---:R-:W-:Y:S01]  /*6bd0*/  @P0 IMAD R2, R58, 0x6000, R10 ;  /* 0x000060003a020824 */ /* 0x004fe200078e020a */
[----:B------:R-:W-:Y:S01]  /*6be0*/  @P0 SHF.R.S32.HI R3, RZ, 0x1f, R6 ;  /* 0x0000001fff030819 */ /* 0x000fe20000011406 */
[----:B------:R-:W-:Y:S02]  /*6bf0*/  @P0 IMAD R4, R95, R6, RZ ;  /* 0x000000065f040224 */ /* 0x000fe400078e02ff */
[-C--:B------:R-:W-:Y:S04]  /*6c00*/  @P0 IMAD.WIDE.U32 R6, R6, R97.reuse, R90 ;  /* 0x0000006106060225 */ /* 0x080fe800078e005a */
[----:B------:R-:W-:Y:S01]  /*6c10*/  @P0 IMAD R4, R3, R97, R4 ;  /* 0x0000006103040224 */ /* 0x000fe200078e0204 */
[----:B------:R-:W-:Y:S02]  /*6c20*/  @P0 LEA R8, P1, R6, c[0x0][0x250], 0x1 ;  /* 0x0000940006080a11 */ /* 0x000fe400078208ff */
        /* <DEDUP_REMOVED lines=8> */
[----:B------:R-:W-:Y:S02]  /*6cb0*/  @P0 LEA.HI.X R5, R104, R9, R103, 0x1, P1 ;  /* 0x0000000968050211 */ /* 0x000fe400008f0c67 */
[----:B------:R-:W-:Y:S01]  /*6cc0*/  ISETP.GE.AND P1, PT, R58, 0x1, PT ;  /* 0x000000013a00780c */ /* 0x000fe20003f26270 */
[----:B------:R1:W-:Y:S03]  /*6cd0*/  @P0 LDGSTS.E.BYPASS.LTC128B.128 [R2+0x2000], [R8.64+0x80], !P4 ;  /* 0x0200008008020fae */ /* 0x0003e6000e101d48 */
[----:B------:R-:W-:Y:S01]  /*6ce0*/  SEL R58, R3, RZ, !P1 ;  /* 0x000000ff033a7207 */ /* 0x000fe20004800000 */
[----:B------:R1:W-:Y:S04]  /*6cf0*/  @P0 LDGSTS.E.BYPASS.LTC128B.128 [R2+0x4000], [R8.64+0x100], !P3 ;  /* 0x0400010008020fae */ /* 0x0003e8000d901d48 */
[----:B------:R1:W-:Y:S04]  /*6d00*/  @P0 LDGSTS.E.BYPASS.LTC128B.128 [R2+0x1000], [R4.64], !P5 ;  /* 0x0100000004020fae */ /* 0x0003e8000e901d48 */
[----:B------:R1:W-:Y:S04]  /*6d10*/  @P0 LDGSTS.E.BYPASS.LTC128B.128 [R2+0x3000], [R4.64+0x80], !P4 ;  /* 0x0300008004020fae */ /* 0x0003e8000e101d48 */
[----:B------:R1:W-:Y:S01]  /*6d20*/  @P0 LDGSTS.E.BYPASS.LTC128B.128 [R2+0x5000], [R4.64+0x100], !P3 ;  /* 0x0500010004020fae */ /* 0x0003e2000d901d48 */
[----:B------:R-:W-:Y:S03]  /*6d30*/  ISETP.GE.AND P0, PT, R221, R122, PT ;  /* 0x0000007add00720c */ /* 0x000fe60003f06270 */
[----:B------:R-:W0:Y:S01]  /*6d40*/  LDGDEPBAR ;  /* 0x00000000000079af */ /* 0x000e220000000000 */
[----:B------:R-:W-:Y:S04]  /*6d50*/  DEPBAR.LE SB0, 0x2 ;  /* 0x000080800000791a */ /* 0x000fe80000000000 */
[----:B------:R-:W-:Y:S06]  /*6d60*/  BAR.SYNC.DEFER_BLOCKING 0x0 ;  /* 0x0000000000007b1d */ /* 0x000fec0000010000 */
[----:B------:R-:W-:-:S05]  /*6d70*/  @P0 BRA `(.L_x_1850) ;  /* 0x000001e000000947 */ /* 0x000fca0003800000 */
[C---:B-1----:R-:W-:Y:S01]  /*6d80*/  LEA R4, P0, R15.reuse, R156, 0x6 ;  /* 0x0000009c0f047211 */ /* 0x042fe200078030ff */
[----:B------:R-:W-:Y:S03]  /*6d90*/  IMAD.MOV.U32 R122, RZ, RZ, R148 ;  /* 0x000000ffff7a7224 */ /* 0x000fe600078e0094 */
[----:B------:R-:W-:Y:S01]  /*6da0*/  LEA.HI.X.SX32 R5, R15, R157, 0x6, P0 ;  /* 0x0000009d0f057211 */ /* 0x000fe200000f36ff */
[----:B-----5:R-:W-:Y:S04]  /*6db0*/  IMAD.WIDE.U32 R20, R4, c[0x0][0x208], R122 ;  /* 0x0000820004147a25 */ /* 0x020fe800078e007a */
[----:B------:R-:W-:Y:S01]  /*6dc0*/  IMAD R2, R5, c[0x0][0x208], RZ ;  /* 0x0000820005027a24 */ /* 0x000fe200078e02ff */
[----:B------:R-:W-:Y:S03]  /*6dd0*/  LEA R8, P0, R20, c[0x0][0x1f8], 0x1 ;  /* 0x00007e0014087a11 */ /* 0x000fe600078008ff */
[----:B------:R-:W-:Y:S04]  /*6de0*/  IMAD R2, R4, c[0x0][0x20c], R2 ;  /* 0x0000830004027a24 */ /* 0x000fe800078e0202 */
[----:B------:R-:W-:Y:S05]  /*6df0*/  IMAD.IADD R2, R21, 0x1, R2 ;  /* 0x0000000115027824 */ /* 0x000fea00078e0202 */
[----:B------:R-:W-:Y:S02]  /*6e00*/  LEA.HI.X R9, R20, c[0x0][0x1fc], R2, 0x1, P0 ;  /* 0x00007f0014097a11 */ /* 0x000fe400000f0c02 */
[C---:B------:R-:W-:Y:S02]  /*6e10*/  ISETP.GE.AND P0, PT, R144.reuse, c[0x0][0x1d4], PT ;  /* 0x0000750090007a0c */ /* 0x040fe40003f06270 */
[----:B------:R-:W-:Y:S11]  /*6e20*/  IADD3 R2, R144, 0x80, RZ ;  /* 0x0000008090027810 */ /* 0x000ff60007ffe0ff */
[----:B------:R-:W1:Y:S04]  /*6e30*/  @!P0 LDS.128 R16, [R135] ;  /* 0x0000000087108984 */ /* 0x000e680000000c00 */
        /* <DEDUP_REMOVED lines=18> */
.L_x_1850:
[----:B-1----:R-:W-:Y:S05]  /*6f60*/  BSYNC B0 ;  /* 0x0000000000007941 */ /* 0x002fea0003800000 */
.L_x_1849:
[----:B------:R-:W-:Y:S02]  /*6f70*/  ISETP.GE.AND P0, PT, R43, 0x1, PT ;  /* 0x000000012b00780c */ /* 0x000fe40003f06270 */
[----:B------:R-:W-:Y:S02]  /*6f80*/  IADD3 R3, R15, -0x2, RZ ;  /* 0xfffffffe0f037810 */ /* 0x000fe40007ffe0ff */
[----:B------:R-:W-:Y:S04]  /*6f90*/  IADD3 R4, R43, 0x1, RZ ;  /* 0x000000012b047810 */ /* 0x000fe80007ffe0ff */
[----:B------:R-:W-:Y:S02]  /*6fa0*/  SEL R43, R4, RZ, !P0 ;  /* 0x000000ff042b7207 */ /* 0x000fe40004000000 */
        /* <DEDUP_REMOVED lines=8> */
[----:B------:R-:W-:Y:S02]  /*7030*/  @P0 IMAD R2, R58, 0x6000, R11 ;  /* 0x000060003a020824 */ /* 0x000fe400078e020b */
        /* <DEDUP_REMOVED lines=13> */
[C---:B------:R-:W-:Y:S02]  /*7110*/  ISETP.GT.AND P0, PT, R15.reuse, R14, PT ;  /* 0x0000000e0f00720c */ /* 0x040fe40003f04270 */
[----:B------:R-:W-:Y:S01]  /*7120*/  IADD3 R15, R15, -0x1, RZ ;  /* 0xffffffff0f0f7810 */ /* 0x000fe20007ffe0ff */
[----:B------:R-:W0:Y:S10]  /*7130*/  LDGDEPBAR ;  /* 0x00000000000079af */ /* 0x000e340000000000 */
[----:B------:R-:W-:-:S05]  /*7140*/  @P0 BRA `(.L_x_1851) ;  /* 0xffffc0f000000947 */ /* 0x000fca000383ffff */
[----:B------:R-:W-:Y:S01]  /*7150*/  WARPSYNC 0xffffffff ;  /* 0xffffffff00007948 */ /* 0x000fe20003800000 */
[----:B------:R-:W-:Y:S06]  /*7160*/  BAR.SYNC.DEFER_BLOCKING 0x0 ;  /* 0x0000000000007b1d */ /* 0x000fec0000010000 */
.L_x_1826:
[----:B------:R-:W-:Y:S02]  /*7170*/  ISETP.NE.AND P3, PT, R224, 0x1, PT ;  /* 0x00000001e000780c */ /* 0x000fe40003f65270 */
[----:B-1----:R-:W-:-:S02]  /*7180*/  IADD3 R2, R228, 0x7f, RZ ;  /* 0x0000007fe4027810 */ /* 0x002fc40007ffe0ff */
[----:B------:R-:W-:-:S09]  /*7190*/  ISETP.GE.AND P1, PT, R209, 0x1, PT ;  /* 0x00000001d100780c */ /* 0x000fd20003f26270 */
[----:B------:R-:W-:-:S05]  /*71a0*/  @P3 IMAD.HI.U32 R0, R2, c[0x0][0x2c8], RZ ;  /* 0x0000b20002003a27 */ /* 0x000fca00078e00ff */
[----:B------:R-:W-:Y:S01]  /*71b0*/  @P3 SHF.R.U32.HI R2, RZ, c[0x0][0x2cc], R0 ;  /* 0x0000b300ff023a19 */ /* 0x000fe20000011600 */
[----:B------:R-:W-:-:S04]  /*71c0*/  IMAD.IADD R0, R80, 0x1, R81 ;  /* 0x0000000150007824 */ /* 0x000fc800078e0251 */
[----:B------:R-:W-:-:S05]  /*71d0*/  IMAD.IADD R2, R83, 0x1, R2 ;  /* 0x0000000153027824 */ /* 0x000fca00078e0202 */
[----:B------:R-:W-:Y:S01]  /*71e0*/  IADD3 R5, R2, c[0x0][0x328], RZ ;  /* 0x0000ca0002057a10 */ /* 0x000fe20007ffe0ff */
[----:B------:R-:W-:Y:S05]  /*71f0*/  @!P1 BRA `(.L_x_1852) ;  /* 0x0000013000009947 */ /* 0x000fea0003800000 */
[C---:B------:R-:W-:Y:S01]  /*7200*/  ISETP.GT.AND P0, PT, R2.reuse, RZ, PT ;  /* 0x000000ff0200720c */ /* 0x040fe20003f04270 */
[----:B------:R-:W-:Y:S01]  /*7210*/  BSSY B0, `(.L_x_1853) ;  /* 0x000000e000007945 */ /* 0x000fe20003800000 */
[----:B------:R-:W-:-:S11]  /*7220*/  IADD3 R3, R2, -0x1, RZ ;  /* 0xffffffff02037810 */ /* 0x000fd60007ffe0ff */
[----:B------:R-:W-:Y:S05]  /*7230*/  @P0 BRA `(.L_x_1854) ;  /* 0x0000007000000947 */ /* 0x000fea0003800000 */
[----:B------:R-:W-:-:S05]  /*7240*/  IMAD.MOV.U32 R3, RZ, RZ, 0x1 ;  /* 0x00000001ff037424 */ /* 0x000fca00078e00ff */
[----:B------:R-:W-:Y:S01]  /*7250*/  ISETP.NE.AND P0, PT, R3, c[0x0][0x32c], PT ;  /* 0x0000cb0003007a0c */ /* 0x000fe20003f05270 */
[----:B------:R-:W-:-:S12]  /*7260*/  IMAD.MOV R3, RZ, RZ, -R2 ;  /* 0x000000ffff037224 */ /* 0x000fd800078e0a02 */
[----:B------:R-:W-:-:S05]  /*7270*/  @P0 IMAD.HI.U32 R2, R3, c[0x0][0x330], RZ ;  /* 0x0000cc0003020a27 */ /* 0x000fca00078e00ff */
[----:B------:R-:W-:-:S04]  /*7280*/  @P0 SHF.R.U32.HI R3, RZ, c[0x0][0x334], R2 ;  /* 0x0000cd00ff030a19 */ /* 0x000fc80000011602 */
[----:B------:R-:W-:Y:S01]  /*7290*/  LOP3.LUT R3, RZ, R3, RZ, 0x33, !PT ;  /* 0x00000003ff037212 */ /* 0x000fe200078e33ff */
[----:B------:R-:W-:Y:S05]  /*72a0*/  BRA `(.L_x_1855) ;  /* 0x0000004000007947 */ /* 0x000fea0003800000 */
.L_x_1854:
[----:B------:R-:W-:-:S04]  /*72b0*/  MOV R2, 0x1 ;  /* 0x0000000100027802 */ /* 0x000fc80000000f00 */
[----:B------:R-:W-:-:S13]  /*72c0*/  ISETP.NE.AND P0, PT, R2, c[0x0][0x32c], PT ;  /* 0x0000cb0002007a0c */ /* 0x000fda0003f05270 */
[----:B------:R-:W-:-:S05]  /*72d0*/  @P0 IMAD.HI.U32 R2, R3, c[0x0][0x330], RZ ;  /* 0x0000cc0003020a27 */ /* 0x000fca00078e00ff */
[----:B------:R-:W-:Y:S02]  /*72e0*/  @P0 SHF.R.U32.HI R3, RZ, c[0x0][0x334], R2 ;  /* 0x0000cd00ff030a19 */ /* 0x000fe40000011602 */
.L_x_1855:
[----:B------:R-:W-:Y:S05]  /*72f0*/  BSYNC B0 ;  /* 0x0000000000007941 */ /* 0x000fea0003800000 */
.L_x_1853:
[----:B------:R-:W-:-:S05]  /*7300*/  MOV R2, c[0x0][0x32c] ;  /* 0x0000cb0000027a02 */ /* 0x000fca0000000f00 */
[----:B------:R-:W-:-:S05]  /*7310*/  IMAD R2, R3, R2, c[0x0][0x32c] ;  /* 0x0000cb0003027624 */ /* 0x000fca00078e0202 */
[----:B------:R-:W-:-:S04]  /*7320*/  IMNMX R5, R5, R2, PT ;  /* 0x0000000205057217 */ /* 0x000fc80003800200 */
.L_x_1852:
        /* <DEDUP_REMOVED lines=21> */
.L_x_1858:
[----:B------:R-:W-:-:S04]  /*7480*/  MOV R3, c[0x0][0x32c] ;  /* 0x0000cb0000037a02 */ /* 0x000fc80000000f00 */
[----:B------:R-:W-:-:S13]  /*7490*/  ISETP.NE.AND P0, PT, R3, 0x1, PT ;  /* 0x000000010300780c */ /* 0x000fda0003f05270 */
[----:B------:R-:W-:-:S05]  /*74a0*/  @P0 IMAD.HI.U32 R3, R82, c[0x0][0x330], RZ ;  /* 0x0000cc0052030a27 */ /* 0x000fca00078e00ff */
[----:B------:R-:W-:Y:S02]  /*74b0*/  @P0 SHF.R.U32.HI R82, RZ, c[0x0][0x334], R3 ;  /* 0x0000cd00ff520a19 */ /* 0x000fe40000011603 */
.L_x_1859:
[----:B------:R-:W-:Y:S05]  /*74c0*/  BSYNC B0 ;  /* 0x0000000000007941 */ /* 0x000fea0003800000 */
.L_x_1857:
[----:B------:R-:W-:-:S05]  /*74d0*/  IMAD R3, R82, c[0x0][0x32c], RZ ;  /* 0x0000cb0052037a24 */ /* 0x000fca00078e02ff */
[----:B------:R-:W-:-:S04]  /*74e0*/  IMNMX R2, R2, R3, !PT ;  /* 0x0000000302027217 */ /* 0x000fc80007800200 */
.L_x_1856:
[----:B------:R-:W-:Y:S01]  /*74f0*/  SHF.R.S32.HI R3, RZ, 0x1f, R2 ;  /* 0x0000001fff037819 */ /* 0x000fe20000011402 */
[----:B------:R-:W-:Y:S03]  /*7500*/  BSSY B0, `(.L_x_1860) ;  /* 0x0000022000007945 */ /* 0x000fe60003800000 */
[----:B------:R-:W-:Y:S01]  /*7510*/  LEA.HI R3, R3, R2, RZ, 0x6 ;  /* 0x0000000203037211 */ /* 0x000fe200078f30ff */
[----:B------:R-:W-:-:S03]  /*7520*/  IMAD.MOV.U32 R2, RZ, RZ, RZ ;  /* 0x000000ffff027224 */ /* 0x000fc600078e00ff */
[----:B------:R-:W-:-:S04]  /*7530*/  SHF.R.S32.HI R235, RZ, 0x6, R3 ;  /* 0x00000006ffeb7819 */ /* 0x000fc80000011403 */
[----:B------:R-:W-:-:S04]  /*7540*/  IMNMX R235, RZ, R235, !PT ;  /* 0x000000ebffeb7217 */ /* 0x000fc80007800200 */
[----:B------:R-:W-:-:S13]  /*7550*/  ISETP.GT.AND P0, PT, R8, R235, PT ;  /* 0x000000eb0800720c */ /* 0x000fda0003f04270 */
[----:B------:R-:W-:Y:S05]  /*7560*/  @!P0 BRA `(.L_x_1861) ;  /* 0x000001b000008947 */ /* 0x000fea0003800000 */
[-C--:B------:R-:W-:Y:S02]  /*7570*/  IABS R5, R85.reuse ;  /* 0x0000005500057213 */ /* 0x080fe40000000000 */
[----:B------:R-:W-:Y:S02]  /*7580*/  IADD3 R6, R85, -0x1, R8 ;  /* 0xffffffff55067810 */ /* 0x000fe40007ffe008 */
[----:B------:R-:W1:Y:S01]  /*7590*/  I2F.RP R7, R5 ;  /* 0x0000000500077306 */ /* 0x000e620000209400 */
[----:B------:R-:W-:Y:S02]  /*75a0*/  IABS R2, R85 ;  /* 0x0000005500027213 */ /* 0x000fe40000000000 */
[----:B------:R-:W-:-:S03]  /*75b0*/  IMAD.IADD R6, R6, 0x1, -R235 ;  /* 0x0000000106067824 */ /* 0x000fc600078e0aeb */
[----:B------:R-:W-:Y:S02]  /*75c0*/  IMAD.MOV R2, RZ, RZ, -R2 ;  /* 0x000000ffff027224 */ /* 0x000fe400078e0a02 */
[----:B------:R-:W-:Y:S02]  /*75d0*/  IABS R3, R6 ;  /* 0x0000000600037213 */ /* 0x000fe40000000000 */
        /* <DEDUP_REMOVED lines=20> */
.L_x_1861:
[----:B------:R-:W-:Y:S05]  /*7720*/  BSYNC B0 ;  /* 0x0000000000007941 */ /* 0x000fea0003800000 */
.L_x_1860:
        /* <DEDUP_REMOVED lines=58> */
[----:B------:R-:W-:-:S05]  /*7ad0*/  @P1 MOV R2, 0x4 ;  /* 0x0000000400021802 */ /* 0x000fca0000000f00 */
[----:B------:R-:W-:-:S06]  /*7ae0*/  @P1 IMAD.WIDE R2, R211, R2, c[0x0][0x340] ;  /* 0x0000d000d3021625 */ /* 0x000fcc00078e0202 */
[----:B------:R1:W2:Y:S01]  /*7af0*/  @P1 LDG.E R2, [R2.64] ;  /* 0x0000000802021981 */ /* 0x0002a2000c1e1900 */
[-C--:B------:R-:W-:Y:S01]  /*7b00*/  LEA.HI R6, R88, R215.reuse, RZ, 0x3 ;  /* 0x000000d758067211 */ /* 0x080fe200078f18ff */
[C---:B------:R-:W-:Y:S01]  /*7b10*/  IMAD.WIDE.U32 R18, R79.reuse, c[0x0][0x178], RZ ;  /* 0x00005e004f127a25 */ /* 0x040fe200078e00ff */
[----:B------:R-:W-:Y:S02]  /*7b20*/  SHF.R.S32.HI R4, RZ, 0x1f, R79 ;  /* 0x0000001fff047819 */ /* 0x000fe4000001144f */
[----:B------:R-:W-:Y:S01]  /*7b30*/  SHF.R.S32.HI R7, RZ, 0x3, R6 ;  /* 0x00000003ff077819 */ /* 0x000fe20000011406 */
[----:B------:R-:W-:Y:S01]  /*7b40*/  IMAD.MOV.U32 R24, RZ, RZ, R232 ;  /* 0x000000ffff187224 */ /* 0x000fe200078e00e8 */
[----:B------:R-:W-:Y:S01]  /*7b50*/  LOP3.LUT R6, R6, 0xfffffff8, RZ, 0xc0, !PT ;  /* 0xfffffff806067812 */ /* 0x000fe200078ec0ff */
[----:B------:R-:W-:Y:S01]  /*7b60*/  IMAD R4, R4, c[0x0][0x178], RZ ;  /* 0x00005e0004047a24 */ /* 0x000fe200078e02ff */
[----:B------:R-:W-:Y:S02]  /*7b70*/  ISETP.NE.U32.AND P2, PT, RZ, c[0x0][0x348], PT ;  /* 0x0000d200ff007a0c */ /* 0x000fe40003f45070 */
[----:B------:R-:W-:Y:S01]  /*7b80*/  IADD3 R9, -R6, R215, RZ ;  /* 0x000000d706097210 */ /* 0x000fe20007ffe1ff */
[----:B------:R-:W-:Y:S01]  /*7b90*/  IMAD R4, R79, c[0x0][0x17c], R4 ;  /* 0x00005f004f047a24 */ /* 0x000fe200078e0204 */
[----:B------:R-:W-:-:S02]  /*7ba0*/  SHF.R.S32.HI R14, RZ, 0x1f, R0 ;  /* 0x0000001fff0e7819 */ /* 0x000fc40000011400 */
[----:B------:R-:W-:Y:S01]  /*7bb0*/  LEA R17, R9, R7, 0x5 ;  /* 0x0000000709117211 */ /* 0x000fe200078e28ff */
[----:B------:R-:W-:Y:S01]  /*7bc0*/  IMAD.IADD R19, R19, 0x1, R4 ;  /* 0x0000000113137824 */ /* 0x000fe200078e0204 */
[----:B------:R-:W-:Y:S02]  /*7bd0*/  IADD3 R15, P0, R7, R0, RZ ;  /* 0x00000000070f7210 */ /* 0x000fe40007f1e0ff */
[----:B------:R-:W-:Y:S01]  /*7be0*/  SHF.R.S32.HI R4, RZ, 0x1f, R211 ;  /* 0x0000001fff047819 */ /* 0x000fe200000114d3 */
[----:B------:R-:W-:Y:S01]  /*7bf0*/  IMAD.IADD R0, R228, 0x1, R17 ;  /* 0x00000001e4007824 */ /* 0x000fe200078e0211 */
[----:B------:R-:W-:Y:S01]  /*7c00*/  ISETP.NE.AND.EX P2, PT, RZ, c[0x0][0x34c], PT, P2 ;  /* 0x0000d300ff007a0c */ /* 0x000fe20003f45320 */
[----:B------:R-:W-:Y:S01]  /*7c10*/  IMAD.WIDE.U32 R18, R225, c[0x0][0x1b8], R18 ;  /* 0x00006e00e1127a25 */ /* 0x000fe200078e0012 */
[----:B------:R-:W-:Y:S02]  /*7c20*/  LEA.HI.X.SX32 R5, R7, R14, 0x1, P0 ;  /* 0x0000000e07057211 */ /* 0x000fe400000f0eff */
[----:B------:R-:W-:Y:S01]  /*7c30*/  SEL R6, R4, RZ, !P2 ;  /* 0x000000ff04067207 */ /* 0x000fe20005000000 */
[----:B------:R-:W-:Y:S01]  /*7c40*/  @P3 IMAD.HI.U32 R16, R0, c[0x0][0x2c8], RZ ;  /* 0x0000b20000103a27 */ /* 0x000fe200078e00ff */
[----:B------:R-:W-:-:S02]  /*7c50*/  SHF.R.S32.HI R25, RZ, 0x1f, R232 ;  /* 0x0000001fff197819 */ /* 0x000fc400000114e8 */
[----:B-1----:R-:W-:Y:S01]  /*7c60*/  SEL R3, R211, RZ, !P2 ;  /* 0x000000ffd3037207 */ /* 0x002fe20005000000 */
[C---:B------:R-:W-:Y:S01]  /*7c70*/  IMAD R14, R5.reuse, c[0x0][0x1e0], RZ ;  /* 0x00007800050e7a24 */ /* 0x040fe200078e02ff */
[----:B------:R-:W-:Y:S01]  /*7c80*/  MOV R17, R0 ;  /* 0x0000000000117202 */ /* 0x000fe20000000f00 */
[----:B------:R-:W-:Y:S01]  /*7c90*/  IMAD R5, R5, c[0x0][0x208], RZ ;  /* 0x0000820005057a24 */ /* 0x000fe200078e02ff */
[----:B------:R-:W-:Y:S01]  /*7ca0*/  @P3 SHF.R.U32.HI R17, RZ, c[0x0][0x2cc], R16 ;  /* 0x0000b300ff113a19 */ /* 0x000fe20000011610 */
[----:B------:R-:W-:Y:S01]  /*7cb0*/  IMAD R6, R6, c[0x0][0x1c0], RZ ;  /* 0x0000700006067a24 */ /* 0x000fe200078e02ff */
[----:B------:R-:W-:Y:S01]  /*7cc0*/  ISETP.NE.U32.AND P0, PT, RZ, c[0x0][0x350], PT ;  /* 0x0000d400ff007a0c */ /* 0x000fe20003f05070 */
[----:B------:R-:W-:Y:S01]  /*7cd0*/  IMAD R19, R225, c[0x0][0x1bc], R19 ;  /* 0x00006f00e1137a24 */ /* 0x000fe200078e0213 */
[----:B------:R-:W-:Y:S01]  /*7ce0*/  ISETP.GE.AND P6, PT, R78, c[0x0][0x1d4], PT ;  /* 0x000075004e007a0c */ /* 0x000fe20003fc6270 */
[----:B------:R-:W-:Y:S01]  /*7cf0*/  IMAD.WIDE.U32 R20, R15, c[0x0][0x208], R24 ;  /* 0x000082000f147a25 */ /* 0x000fe200078e0018 */
[----:B------:R-:W-:-:S02]  /*7d00*/  ISETP.NE.AND.EX P0, PT, RZ, c[0x0][0x354], PT, P0 ;  /* 0x0000d500ff007a0c */ /* 0x000fc40003f05300 */
[----:B------:R-:W-:Y:S01]  /*7d10*/  ISETP.GE.AND P4, PT, R232, c[0x0][0x198], PT ;  /* 0x00006600e8007a0c */ /* 0x000fe20003f86270 */
[----:B------:R-:W-:Y:S01]  /*7d20*/  IMAD R5, R15, c[0x0][0x20c], R5 ;  /* 0x000083000f057a24 */ /* 0x000fe200078e0205 */
[----:B------:R-:W-:Y:S01]  /*7d30*/  ISETP.GE.AND P3, PT, R216, c[0x0][0x198], PT ;  /* 0x00006600d8007a0c */ /* 0x000fe20003f66270 */
[C---:B------:R-:W-:Y:S01]  /*7d40*/  IMAD R6, R3.reuse, c[0x0][0x1c4], R6 ;  /* 0x0000710003067a24 */ /* 0x040fe200078e0206 */
[----:B------:R-:W-:Y:S01]  /*7d50*/  ISETP.GE.AND P2, PT, R78, c[0x0][0x198], PT ;  /* 0x000066004e007a0c */ /* 0x000fe20003f46270 */
[----:B------:R-:W-:Y:S01]  /*7d60*/  IMAD.WIDE.U32 R18, R3, c[0x0][0x1c0], R18 ;  /* 0x0000700003127a25 */ /* 0x000fe200078e0012 */
[----:B------:R-:W-:Y:S02]  /*7d70*/  SHF.R.S32.HI R3, RZ, 0x1f, R17 ;  /* 0x0000001fff037819 */ /* 0x000fe40000011411 */
[----:B------:R-:W-:Y:S01]  /*7d80*/  IADD3 R21, R21, R5, RZ ;  /* 0x0000000515157210 */ /* 0x000fe20007ffe0ff */
[----:B------:R-:W-:Y:S01]  /*7d90*/  IMAD.IADD R19, R19, 0x1, R6 ;  /* 0x0000000113137824 */ /* 0x000fe200078e0206 */
[----:B------:R-:W-:Y:S01]  /*7da0*/  IADD3 R5, -R17, RZ, RZ ;  /* 0x000000ff11057210 */ /* 0x000fe20007ffe1ff */
[----:B------:R-:W-:-:S02]  /*7db0*/  IMAD R6, R3, c[0x0][0x1b0], RZ ;  /* 0x00006c0003067a24 */ /* 0x000fc400078e02ff */
[----:B------:R-:W-:-:S04]  /*7dc0*/  IMAD.WIDE.U32 R18, R17, c[0x0][0x1b0], R18 ;  /* 0x00006c0011127a25 */ /* 0x000fc800078e0012 */
[----:B------:R-:W-:Y:S02]  /*7dd0*/  IMAD R3, R17, c[0x0][0x1b4], R6 ;  /* 0x00006d0011037a24 */ /* 0x000fe400078e0206 */
[----:B------:R-:W-:Y:S02]  /*7de0*/  IMAD R0, R5, c[0x0][0x2c4], R0 ;  /* 0x0000b10005007a24 */ /* 0x000fe400078e0200 */
[----:B------:R-:W-:-:S04]  /*7df0*/  IMAD.WIDE.U32 R22, R15, c[0x0][0x1e0], R24 ;  /* 0x000078000f167a25 */ /* 0x000fc800078e0018 */
[----:B------:R-:W-:Y:S02]  /*7e00*/  IMAD R14, R15, c[0x0][0x1e4], R14 ;  /* 0x000079000f0e7a24 */ /* 0x000fe400078e020e */
[----:B------:R-:W-:Y:S01]  /*7e10*/  IMAD.IADD R19, R19, 0x1, R3 ;  /* 0x0000000113137824 */ /* 0x000fe200078e0203 */
[----:B------:R-:W-:Y:S01]  /*7e20*/  SHF.R.S32.HI R3, RZ, 0x1f, R0 ;  /* 0x0000001fff037819 */ /* 0x000fe20000011400 */
[----:B------:R-:W-:Y:S02]  /*7e30*/  IMAD.IADD R23, R23, 0x1, R14 ;  /* 0x0000000117177824 */ /* 0x000fe400078e020e */
[----:B------:R-:W-:-:S04]  /*7e40*/  IMAD.WIDE.U32 R14, R225, c[0x0][0x210], R20 ;  /* 0x00008400e10e7a25 */ /* 0x000fc800078e0014 */
[----:B------:R-:W-:Y:S02]  /*7e50*/  IMAD R3, R3, c[0x0][0x1a8], RZ ;  /* 0x00006a0003037a24 */ /* 0x000fe400078e02ff */
[----:B------:R-:W-:-:S04]  /*7e60*/  IMAD.WIDE.U32 R240, R225, c[0x0][0x1e8], R22 ;  /* 0x00007a00e1f07a25 */ /* 0x000fc800078e0016 */
[C---:B------:R-:W-:Y:S02]  /*7e70*/  IMAD R6, R0.reuse, c[0x0][0x1ac], R3 ;  /* 0x00006b0000067a24 */ /* 0x040fe400078e0203 */
[C---:B------:R-:W-:Y:S02]  /*7e80*/  IMAD R241, R225.reuse, c[0x0][0x1ec], R241 ;  /* 0x00007b00e1f17a24 */ /* 0x040fe400078e02f1 */
[----:B------:R-:W-:Y:S01]  /*7e90*/  IMAD R15, R225, c[0x0][0x214], R15 ;  /* 0x00008500e10f7a24 */ /* 0x000fe200078e020f */
[----:B--2---:R-:W-:Y:S02]  /*7ea0*/  @P1 SHF.R.S32.HI R237, RZ, 0x1f, R2 ;  /* 0x0000001fffed1819 */ /* 0x004fe40000011402 */
[----:B------:R-:W-:Y:S01]  /*7eb0*/  @!P1 MOV R237, R4 ;  /* 0x0000000400ed9202 */ /* 0x000fe20000000f00 */
[----:B------:R-:W-:Y:S01]  /*7ec0*/  IMAD.WIDE.U32 R4, R0, c[0x0][0x1a8], R18 ;  /* 0x00006a0000047a25 */ /* 0x000fe200078e0012 */
[----:B------:R-:W-:Y:S02]  /*7ed0*/  @P1 MOV R236, R2 ;  /* 0x0000000200ec1202 */ /* 0x000fe40000000f00 */
[----:B------:R-:W-:Y:S01]  /*7ee0*/  SEL R231, R237, RZ, !P0 ;  /* 0x000000ffede77207 */ /* 0x000fe20004000000 */
[----:B------:R-:W-:Y:S01]  /*7ef0*/  @!P1 IMAD.MOV.U32 R236, RZ, RZ, R211 ;  /* 0x000000ffffec9224 */ /* 0x000fe200078e00d3 */
[----:B------:R-:W-:Y:S01]  /*7f00*/  IADD3 R6, R5, R6, RZ ;  /* 0x0000000605067210 */ /* 0x000fe20007ffe0ff */
[----:B------:R-:W-:-:S02]  /*7f10*/  IMAD.IADD R2, R7, 0x1, R228 ;  /* 0x0000000107027824 */ /* 0x000fc400078e02e4 */
[C---:B------:R-:W-:Y:S01]  /*7f20*/  IMAD R3, R231.reuse, c[0x0][0x1f0], RZ ;  /* 0x00007c00e7037a24 */ /* 0x040fe200078e02ff */
[----:B------:R-:W-:Y:S01]  /*7f30*/  SEL R236, R236, RZ, !P0 ;  /* 0x000000ffecec7207 */ /* 0x000fe20004000000 */
[----:B------:R-:W-:Y:S01]  /*7f40*/  IMAD R231, R231, c[0x0][0x218], RZ ;  /* 0x00008600e7e77a24 */ /* 0x000fe200078e02ff */
[----:B------:R-:W-:-:S03]  /*7f50*/  LEA R20, P0, R4, c[0x0][0x160], 0x1 ;  /* 0x0000580004147a11 */ /* 0x000fc600078008ff */
[----:B------:R-:W-:Y:S01]  /*7f60*/  IMAD R3, R236, c[0x0][0x1f4], R3 ;  /* 0x00007d00ec037a24 */ /* 0x000fe200078e0203 */
[----:B------:R-:W-:Y:S01]  /*7f70*/  LEA.HI.X R6, R4, c[0x0][0x164], R6, 0x1, P0 ;  /* 0x0000590004067a11 */ /* 0x000fe200000f0c06 */
[----:B------:R-:W-:Y:S01]  /*7f80*/  IMAD R231, R236, c[0x0][0x21c], R231 ;  /* 0x00008700ece77a24 */ /* 0x000fe200078e02e7 */
[----:B------:R-:W-:Y:S01]  /*7f90*/  IADD3 R4, R8, -0x1, RZ ;  /* 0xffffffff08047810 */ /* 0x000fe20007ffe0ff */
[----:B------:R-:W-:-:S04]  /*7fa0*/  IMAD.WIDE.U32 R240, R236, c[0x0][0x1f0], R240 ;  /* 0x00007c00ecf07a25 */ /* 0x000fc800078e00f0 */
[----:B------:R-:W-:Y:S01]  /*7fb0*/  IMAD.WIDE.U32 R236, R236, c[0x0][0x218], R14 ;  /* 0x00008600ecec7a25 */ /* 0x000fe200078e000e */
[----:B------:R-:W-:-:S04]  /*7fc0*/  IADD3 R234, R241, R3, RZ ;  /* 0x00000003f1ea7210 */ /* 0x000fc80007ffe0ff */
[----:B------:R-:W-:Y:S01]  /*7fd0*/  IADD3 R231, R237, R231, RZ ;  /* 0x000000e7ede77210 */ /* 0x000fe20007ffe0ff */
[----:B------:R-:W-:Y:S05]  /*7fe0*/  BRA.DIV ~URZ, `(.L_x_1863) ;  /* 0x000193927f007947 */ /* 0x000fea000b800000 */
[----:B------:R1:W2:Y:S02]  /*7ff0*/  SHFL.IDX PT, R23, R6, RZ, 0x181f ;  /* 0x00181fff06177589 */ /* 0x0002a400000e0000 */
.L_x_2030:
[----:B------:R-:W-:Y:S05]  /*8000*/  BRA.DIV ~URZ, `(.L_x_1864) ;  /* 0x000193e27f007947 */ /* 0x000fea000b800000 */
[----:B------:R3:W4:Y:S02]  /*8010*/  SHFL.IDX PT, R15, R20, RZ, 0x181f ;  /* 0x00181fff140f7589 */ /* 0x00072400000e0000 */
.L_x_2031:
[----:B------:R-:W-:Y:S01]  /*8020*/  IMAD R5, R227, c[0x0][0x2c4], RZ ;  /* 0x0000b100e3057a24 */ /* 0x000fe200078e02ff */
[----:B------:R-:W-:Y:S01]  /*8030*/  BSSY B0, `(.L_x_1865) ;  /* 0x0000011000007945 */ /* 0x000fe20003800000 */
[----:B------:R-:W-:Y:S02]  /*8040*/  SHF.R.S32.HI R21, RZ, 0x1f, R216 ;  /* 0x0000001fff157819 */ /* 0x000fe400000114d8 */
        /* <DEDUP_REMOVED lines=15> */
.L_x_1866:
[----:B------:R-:W-:Y:S05]  /*8140*/  BSYNC B0 ;  /* 0x0000000000007941 */ /* 0x000fea0003800000 */
.L_x_1865:
[----:B------:R-:W-:Y:S05]  /*8150*/  BRA.DIV ~URZ, `(.L_x_1867) ;  /* 0x000192f27f007947 */ /* 0x000fea000b800000 */
[----:B--2---:R2:W1:Y:S04]  /*8160*/  SHFL.IDX PT, R23, R6, 0x1, 0x181f ;  /* 0x00381f0006177f89 */ /* 0x00446800000e0000 */
[----:B----4-:R2:W4:Y:S02]  /*8170*/  SHFL.IDX PT, R15, R20, 0x1, 0x181f ;  /* 0x00381f00140f7f89 */ /* 0x01052400000e0000 */
.L_x_2032:
        /* <DEDUP_REMOVED lines=16> */
.L_x_1869:
[----:B------:R-:W-:Y:S05]  /*8280*/  BSYNC B0 ;  /* 0x0000000000007941 */ /* 0x000fea0003800000 */
.L_x_1868:
[----:B------:R-:W-:Y:S05]  /*8290*/  BRA.DIV ~URZ, `(.L_x_1870) ;  /* 0x000192727f007947 */ /* 0x000fea000b800000 */
[----:B-1----:R1:W2:Y:S02]  /*82a0*/  SHFL.IDX PT, R23, R6, 0x2, 0x181f ;  /* 0x00581f0006177f89 */ /* 0x0022a400000e0000 */
.L_x_2033:
[----:B------:R-:W-:Y:S05]  /*82b0*/  BRA.DIV ~URZ, `(.L_x_1871) ;  /* 0x000192c27f007947 */ /* 0x000fea000b800000 */
[----:B----4-:R4:W1:Y:S02]  /*82c0*/  SHFL.IDX PT, R15, R20, 0x2, 0x181f ;  /* 0x00581f00140f7f89 */ /* 0x01086400000e0000 */
.L_x_2034:
        /* <DEDUP_REMOVED lines=16> */
.L_x_1873:
[----:B------:R-:W-:Y:S05]  /*83d0*/  BSYNC B0 ;  /* 0x0000000000007941 */ /* 0x000fea0003800000 */
.L_x_1872:
[----:B------:R-:W-:Y:S05]  /*83e0*/  BRA.DIV ~URZ, `(.L_x_1874) ;  /* 0x000191f27f007947 */ /* 0x000fea000b800000 */
[----:B--2---:R2:W3:Y:S04]  /*83f0*/  SHFL.IDX PT, R23, R6, 0x3, 0x181f ;  /* 0x00781f0006177f89 */ /* 0x0044e800000e0000 */
[----:B-1----:R2:W1:Y:S02]  /*8400*/  SHFL.IDX PT, R15, R20, 0x3, 0x181f ;  /* 0x00781f00140f7f89 */ /* 0x00246400000e0000 */
.L_x_2035:
        /* <DEDUP_REMOVED lines=16> */
[C---:B-1----:R-:W-:Y:S01]  /*8510*/  IMAD.SHL.U32 R3, R4.reuse, 0x40, RZ ;  /* 0x0000004004037824 */ /* 0x042fe200078e00ff */
[----:B------:R-:W-:Y:S01]  /*8520*/  SHF.R.S32.HI R0, RZ, 0x1f, R4 ;  /* 0x0000001fff007819 */ /* 0x000fe20000011404 */
[----:B------:R-:W-:Y:S01]  /*8530*/  IMAD.WIDE.U32 R16, R4, c[0x0][0x1e0], RZ ;  /* 0x0000780004107a25 */ /* 0x000fe200078e00ff */
[----:B------:R-:W-:Y:S02]  /*8540*/  BAR.SYNC.DEFER_BLOCKING 0x0 ;  /* 0x0000000000007b1d */ /* 0x000fe40000010000 */
[----:B------:R-:W-:Y:S01]  /*8550*/  IADD3 R14, -R3, R230, -R7 ;  /* 0x000000e6030e7210 */ /* 0x000fe20007ffe907 */
[----:B------:R-:W-:-:S03]  /*8560*/  IMAD R7, R0, c[0x0][0x1e0], RZ ;  /* 0x0000780000077a24 */ /* 0x000fc600078e02ff */
[----:B------:R-:W-:Y:S01]  /*8570*/  ISETP.GE.AND P1, PT, R14, 0x1, PT ;  /* 0x000000010e00780c */ /* 0x000fe20003f26270 */
[----:B------:R-:W-:Y:S01]  /*8580*/  IMAD R2, R4, c[0x0][0x1e4], R7 ;  /* 0x0000790004027a24 */ /* 0x000fe200078e0207 */
[----:B------:R-:W-:Y:S01]  /*8590*/  LEA R7, P2, R16, R240, 0x6 ;  /* 0x000000f010077211 */ /* 0x000fe200078430ff */
[----:B------:R-:W-:Y:S01]  /*85a0*/  ULDC.64 UR4, c[0x0][0x208] ;  /* 0x0000820000047ab9 */ /* 0x000fe20000000a00 */
[----:B------:R-:W-:Y:S01]  /*85b0*/  ISETP.GE.AND P0, PT, R14, 0x21, PT ;  /* 0x000000210e00780c */ /* 0x000fe20003f06270 */
[----:B------:R-:W-:Y:S01]  /*85c0*/  IMAD.IADD R15, R17, 0x1, R2 ;  /* 0x00000001110f7824 */ /* 0x000fe200078e0202 */
[----:B------:R-:W-:Y:S01]  /*85d0*/  USHF.L.U32 UR7, UR4, 0x6, URZ ;  /* 0x0000000604077899 */ /* 0x000fe2000800063f */
[----:B------:R-:W-:Y:S01]  /*85e0*/  IMAD.MOV.U32 R2, RZ, RZ, 0x20 ;  /* 0x00000020ff027424 */ /* 0x000fe200078e00ff */
[----:B------:R-:W-:Y:S01]  /*85f0*/  UMOV UR6, 0x6 ;  /* 0x0000000600067882 */ /* 0x000fe20000000000 */
[----:B------:R-:W-:Y:S01]  /*8600*/  BSSY B0, `(.L_x_1875) ;  /* 0x000004c000007945 */ /* 0x000fe20003800000 */
[----:B--2---:R-:W-:Y:S01]  /*8610*/  LEA.HI.X R6, R16, R234, R15, 0x6, P2 ;  /* 0x000000ea10067211 */ /* 0x004fe200010f340f */
[----:B------:R-:W-:Y:S01]  /*8620*/  IMAD.WIDE.U32 R16, R2, c[0x0][0x1e0], RZ ;  /* 0x0000780002107a25 */ /* 0x000fe200078e00ff */
[----:B------:R-:W-:Y:S01]  /*8630*/  USHF.L.U64.HI UR5, UR4, UR6, UR5 ;  /* 0x0000000604057299 */ /* 0x000fe20008010205 */
[----:B----4-:R-:W-:-:S02]  /*8640*/  @P1 LEA R20, P2, R7, c[0x0][0x1c8], 0x1 ;  /* 0x0000720007141a11 */ /* 0x010fc400078408ff */
[----:B------:R-:W-:Y:S01]  /*8650*/  @P1 ISETP.GE.AND P3, PT, R232, c[0x0][0x1d4], PT ;  /* 0x00007500e8001a0c */ /* 0x000fe20003f66270 */
[----:B------:R-:W-:Y:S01]  /*8660*/  IMAD R15, R2, c[0x0][0x1e4], RZ ;  /* 0x00007900020f7a24 */ /* 0x000fe200078e02ff */
[----:B------:R-:W-:Y:S02]  /*8670*/  @P1 LEA.HI.X R21, R7, c[0x0][0x1cc], R6, 0x1, P2 ;  /* 0x0000730007151a11 */ /* 0x000fe400010f0c06 */
[C---:B------:R-:W-:Y:S02]  /*8680*/  @P1 ISETP.GE.AND P2, PT, R216.reuse, c[0x0][0x1d4], PT ;  /* 0x00007500d8001a0c */ /* 0x040fe40003f46270 */
[----:B------:R-:W-:-:S07]  /*8690*/  @P0 ISETP.GE.AND P4, PT, R216, c[0x0][0x1d4], PT ;  /* 0x00007500d8000a0c */ /* 0x000fce0003f86270 */
[----:B------:R-:W-:Y:S01]  /*86a0*/  @!PT LDS RZ, [RZ] ;  /* 0x00000000fffff984 */ /* 0x000fe20000000800 */
[----:B------:R-:W-:Y:S01]  /*86b0*/  @!PT LDS RZ, [RZ] ;  /* 0x00000000fffff984 */ /* 0x000fe20000000800 */
[----:B------:R-:W-:Y:S01]  /*86c0*/  @!PT LDS RZ, [RZ] ;  /* 0x00000000fffff984 */ /* 0x000fe20000000800 */
[----:B------:R1:W-:Y:S01]  /*86d0*/  @P1 LDGSTS.E.BYPASS.LTC128B.128 [R140+0xc100], [R20.64], !P3 ;  /* 0x0c100000148c1fae */ /* 0x0003e2000d901d48 */
[----:B------:R-:W-:-:S03]  /*86e0*/  @P0 IADD3 R7, P3, R7, R16, RZ ;  /* 0x0000001007070210 */ /* 0x000fc60007f7e0ff */
[----:B------:R1:W-:Y:S01]  /*86f0*/  @P1 LDGSTS.E.BYPASS.LTC128B.128 [R140+0xe100], [R20.64+0x80], !P2 ;  /* 0x0e100080148c1fae */ /* 0x0003e2000d101d48 */
[----:B------:R-:W-:Y:S02]  /*8700*/  @P0 ISETP.GE.AND P2, PT, R232, c[0x0][0x1d4], PT ;  /* 0x00007500e8000a0c */ /* 0x000fe40003f46270 */
[----:B------:R-:W-:Y:S01]  /*8710*/  @P0 IADD3.X R6, R6, R17, R15, P3, !PT ;  /* 0x0000001106060210 */ /* 0x000fe20001ffe40f */
[----:B------:R1:W-:Y:S01]  /*8720*/  @P1 LDGSTS.E.BYPASS.LTC128B.128 [R140+0x10100], [R20.64+0x100], !P6 ;  /* 0x10100100148c1fae */ /* 0x0003e2000f101d48 */
[C---:B------:R-:W-:Y:S01]  /*8730*/  @P0 LEA R18, P1, R7.reuse, c[0x0][0x1c8], 0x1 ;  /* 0x0000720007120a11 */ /* 0x040fe200078208ff */
[----:B------:R-:W-:Y:S01]  /*8740*/  IMAD R15, R0, c[0x0][0x208], RZ ;  /* 0x00008200000f7a24 */ /* 0x000fe200078e02ff */
[----:B------:R-:W-:Y:S01]  /*8750*/  ISETP.GE.AND P3, PT, R232, c[0x0][0x1d4], PT ;  /* 0x00007500e8007a0c */ /* 0x000fe20003f66270 */
[----:B------:R-:W-:Y:S01]  /*8760*/  IMAD.WIDE.U32 R16, R4, c[0x0][0x208], RZ ;  /* 0x0000820004107a25 */ /* 0x000fe200078e00ff */
[----:B------:R-:W-:-:S03]  /*8770*/  @P0 LEA.HI.X R19, R7, c[0x0][0x1cc], R6, 0x1, P1 ;  /* 0x0000730007130a11 */ /* 0x000fc600008f0c06 */
[----:B------:R-:W-:Y:S01]  /*8780*/  IMAD R0, R4, c[0x0][0x20c], R15 ;  /* 0x0000830004007a24 */ /* 0x000fe200078e020f */
[----:B------:R-:W-:Y:S01]  /*8790*/  LEA R6, P1, R16, R236, 0x6 ;  /* 0x000000ec10067211 */ /* 0x000fe200078230ff */
[----:B------:R1:W-:Y:S01]  /*87a0*/  @P0 LDGSTS.E.BYPASS.LTC128B.128 [R140+0xd100], [R18.64], !P2 ;  /* 0x0d100000128c0fae */ /* 0x0003e2000d101d48 */
[----:B------:R-:W-:Y:S01]  /*87b0*/  ISETP.GE.AND P2, PT, R216, c[0x0][0x1d4], PT ;  /* 0x00007500d8007a0c */ /* 0x000fe20003f46270 */
[----:B------:R-:W-:Y:S02]  /*87c0*/  IMAD.IADD R0, R17, 0x1, R0 ;  /* 0x0000000111007824 */ /* 0x000fe400078e0200 */
[----:B------:R1:W-:Y:S01]  /*87d0*/  @P0 LDGSTS.E.BYPASS.LTC128B.128 [R140+0xf100], [R18.64+0x80], !P4 ;  /* 0x0f100080128c0fae */ /* 0x0003e2000e101d48 */
[----:B------:R-:W-:Y:S02]  /*87e0*/  ISETP.LT.OR P4, PT, R14, 0x1, P3 ;  /* 0x000000010e00780c */ /* 0x000fe40001f81670 */
[----:B------:R-:W-:Y:S01]  /*87f0*/  LEA.HI.X R17, R16, R231, R0, 0x6, P1 ;  /* 0x000000e710117211 */ /* 0x000fe200008f3400 */
[----:B------:R1:W-:Y:S01]  /*8800*/  @P0 LDGSTS.E.BYPASS.LTC128B.128 [R140+0x11100], [R18.64+0x100], !P6 ;  /* 0x11100100128c0fae */ /* 0x0003e2000f101d48 */
[----:B------:R-:W-:Y:S01]  /*8810*/  LEA R16, P0, R6, c[0x0][0x1f8], 0x1 ;  /* 0x00007e0006107a11 */ /* 0x000fe200078008ff */
[----:B------:R-:W-:Y:S01]  /*8820*/  IMAD.MOV.U32 R0, RZ, RZ, 0x40 ;  /* 0x00000040ff007424 */ /* 0x000fe200078e00ff */
[----:B------:R-:W-:Y:S01]  /*8830*/  ISETP.LT.OR P1, PT, R14, 0x1, P2 ;  /* 0x000000010e00780c */ /* 0x000fe20001721670 */
[----:B------:R-:W0:Y:S01]  /*8840*/  LDGDEPBAR ;  /* 0x00000000000079af */ /* 0x000e220000000000 */
[----:B------:R-:W-:-:S02]  /*8850*/  LEA.HI.X R17, R6, c[0x0][0x1fc], R17, 0x1, P0 ;  /* 0x00007f0006117a11 */ /* 0x000fc400000f0c11 */
[----:B------:R-:W-:Y:S02]  /*8860*/  ISETP.GE.AND P0, PT, R78, c[0x0][0x1d4], PT ;  /* 0x000075004e007a0c */ /* 0x000fe40003f06270 */
[C---:B------:R-:W-:Y:S01]  /*8870*/  ISETP.LT.OR P3, PT, R14.reuse, 0x21, P3 ;  /* 0x000000210e00780c */ /* 0x040fe20001f61670 */
[----:B------:R1:W-:Y:S01]  /*8880*/  LDGSTS.E.BYPASS.LTC128B.128 [R140+0x100], [R16.64], !P4 ;  /* 0x00100000108c7fae */ /* 0x0003e2000e101d48 */
[C---:B------:R-:W-:Y:S02]  /*8890*/  ISETP.LT.OR P4, PT, R14.reuse, 0x1, P0 ;  /* 0x000000010e00780c */ /* 0x040fe40000781670 */
[----:B------:R-:W-:-:S03]  /*88a0*/  ISETP.LT.OR P2, PT, R14, 0x21, P2 ;  /* 0x000000210e00780c */ /* 0x000fc60001741670 */
[----:B------:R1:W-:Y:S01]  /*88b0*/  LDGSTS.E.BYPASS.LTC128B.128 [R140+0x2100], [R16.64+0x80], !P1 ;  /* 0x02100080108c7fae */ /* 0x0003e2000c901d48 */
[----:B------:R-:W-:Y:S02]  /*88c0*/  ISETP.LT.OR P1, PT, R14, 0x21, P0 ;  /* 0x000000210e00780c */ /* 0x000fe40000721670 */
[----:B------:R-:W-:-:S04]  /*88d0*/  IADD3 R6, P0, R16, UR7, RZ ;  /* 0x0000000710067c10 */ /* 0x000fc8000ff1e0ff */
[----:B------:R-:W-:Y:S01]  /*88e0*/  IADD3.X R7, R17, UR5, RZ, P0, !PT ;  /* 0x0000000511077c10 */ /* 0x000fe200087fe4ff */
[----:B------:R1:W-:Y:S01]  /*88f0*/  LDGSTS.E.BYPASS.LTC128B.128 [R140+0x4100], [R16.64+0x100], !P4 ;  /* 0x04100100108c7fae */ /* 0x0003e2000e101d48 */
[----:B------:R-:W-:-:S03]  /*8900*/  ISETP.GT.AND P4, PT, R4, R235, PT ;  /* 0x000000eb0400720c */ /* 0x000fc60003f84270 */
[----:B------:R1:W-:Y:S04]  /*8910*/  LDGSTS.E.BYPASS.LTC128B.128 [R140+0x1100], [R6.64], !P3 ;  /* 0x01100000068c7fae */ /* 0x0003e8000d901d48 */
[----:B------:R1:W-:Y:S04]  /*8920*/  LDGSTS.E.BYPASS.LTC128B.128 [R140+0x3100], [R6.64+0x80], !P2 ;  /* 0x03100080068c7fae */ /* 0x0003e8000d101d48 */
[----:B------:R1:W-:Y:S04]  /*8930*/  LDGSTS.E.BYPASS.LTC128B.128 [R140+0x5100], [R6.64+0x100], !P1 ;  /* 0x05100100068c7fae */ /* 0x0003e8000c901d48 */
[----:B------:R-:W0:Y:S01]  /*8940*/  LDGDEPBAR ;  /* 0x00000000000079af */ /* 0x000e220000000000 */
[----:B------:R-:W-:Y:S05]  /*8950*/  @!P4 BRA `(.L_x_1876) ;  /* 0x000001600000c947 */ /* 0x000fea0003800000 */
[----:B-1----:R-:W-:Y:S02]  /*8960*/  IADD3 R7, R8, -0x2, RZ ;  /* 0xfffffffe08077810 */ /* 0x002fe40007ffe0ff */
[----:B------:R-:W-:-:S02]  /*8970*/  ISETP.GE.AND P1, PT, R232, c[0x0][0x1d4], PT ;  /* 0x00007500e8007a0c */ /* 0x000fc40003f26270 */
[----:B------:R-:W-:Y:S01]  /*8980*/  SHF.R.S32.HI R4, RZ, 0x1f, R7 ;  /* 0x0000001fff047819 */ /* 0x000fe20000011407 */
[----:B------:R-:W-:-:S04]  /*8990*/  IMAD.WIDE.U32 R14, R7, c[0x0][0x1e0], RZ ;  /* 0x00007800070e7a25 */ /* 0x000fc800078e00ff */
[----:B------:R-:W-:Y:S01]  /*89a0*/  IMAD R4, R4, c[0x0][0x1e0], RZ ;  /* 0x0000780004047a24 */ /* 0x000fe200078e02ff */
[----:B------:R-:W-:-:S03]  /*89b0*/  LEA R6, P0, R14, R240, 0x6 ;  /* 0x000000f00e067211 */ /* 0x000fc600078030ff */
[----:B------:R-:W-:Y:S01]  /*89c0*/  IMAD R4, R7, c[0x0][0x1e4], R4 ;  /* 0x0000790007047a24 */ /* 0x000fe200078e0204 */
[----:B------:R-:W-:-:S03]  /*89d0*/  LEA R16, P2, R6, c[0x0][0x1c8], 0x1 ;  /* 0x0000720006107a11 */ /* 0x000fc600078408ff */
[----:B------:R-:W-:Y:S02]  /*89e0*/  IMAD.IADD R7, R15, 0x1, R4 ;  /* 0x000000010f077824 */ /* 0x000fe400078e0204 */
[----:B------:R-:W-:-:S03]  /*89f0*/  IMAD R4, R0, c[0x0][0x1e4], RZ ;  /* 0x0000790000047a24 */ /* 0x000fc600078e02ff */
[----:B------:R-:W-:Y:S01]  /*8a00*/  LEA.HI.X R7, R14, R234, R7, 0x6, P0 ;  /* 0x000000ea0e077211 */ /* 0x000fe200000f3407 */
[----:B------:R-:W-:Y:S01]  /*8a10*/  IMAD.WIDE.U32 R14, R0, c[0x0][0x1e0], RZ ;  /* 0x00007800000e7a25 */ /* 0x000fe200078e00ff */
[----:B------:R-:W-:Y:S02]  /*8a20*/  ISETP.GE.AND P0, PT, R216, c[0x0][0x1d4], PT ;  /* 0x00007500d8007a0c */ /* 0x000fe40003f06270 */
[----:B------:R-:W-:Y:S02]  /*8a30*/  LEA.HI.X R17, R6, c[0x0][0x1cc], R7, 0x1, P2 ;  /* 0x0000730006117a11 */ /* 0x000fe400010f0c07 */
        /* <DEDUP_REMOVED lines=8> */
.L_x_1876:
[----:B------:R-:W-:Y:S05]  /*8ac0*/  BSYNC B0 ;  /* 0x0000000000007941 */ /* 0x000fea0003800000 */
.L_x_1875:
[----:B------:R-:W-:Y:S01]  /*8ad0*/  ISETP.LT.AND P0, PT, RZ, c[0x0][0x27c], PT ;  /* 0x00009f00ff007a0c */ /* 0x000fe20003f01270 */
[----:B------:R-:W0:Y:S01]  /*8ae0*/  LDGDEPBAR ;  /* 0x00000000000079af */ /* 0x000e220000000000 */
[----:B------:R-:W-:-:S11]  /*8af0*/  ISETP.NE.AND P5, PT, R224, 0x1, PT ;  /* 0x00000001e000780c */ /* 0x000fd60003fa5270 */
[----:B------:R-:W-:Y:S05]  /*8b00*/  @P0 BRA `(.L_x_1877) ;  /* 0x0000002000000947 */ /* 0x000fea0003800000 */
[----:B------:R-:W-:-:S04]  /*8b10*/  DEPBAR.LE SB0, 0x3 ;  /* 0x000080c00000791a */ /* 0x000fc80000000000 */
[----:B------:R-:W-:Y:S05]  /*8b20*/  BRA `(.L_x_1878) ;  /* 0x00006a7000007947 */ /* 0x000fea0003800000 */
.L_x_1877:
[----:B------:R-:W-:Y:S01]  /*8b30*/  ULDC.U8 UR4, c[0x0][0x298] ;  /* 0x0000a60000047ab9 */ /* 0x000fe20000000000 */
[----:B-1---5:R-:W-:Y:S01]  /*8b40*/  SHF.R.S32.HI R7, RZ, 0x1f, R76 ;  /* 0x0000001fff077819 */ /* 0x022fe2000001144c */
[----:B------:R-:W-:Y:S01]  /*8b50*/  IMAD.WIDE.U32 R16, R76, c[0x0][0x280], RZ ;  /* 0x0000a0004c107a25 */ /* 0x000fe200078e00ff */
[----:B------:R-:W-:Y:S01]  /*8b60*/  ISETP.NE.AND P0, PT, RZ, UR4, PT ;  /* 0x00000004ff007c0c */ /* 0x000fe2000bf05270 */
[----:B------:R-:W-:Y:S01]  /*8b70*/  BSSY B2, `(.L_x_1878) ;  /* 0x00006a2000027945 */ /* 0x000fe20003800000 */
[----:B------:R-:W-:Y:S01]  /*8b80*/  IADD3 R14, R221, R228, RZ ;  /* 0x000000e4dd0e7210 */ /* 0x000fe20007ffe0ff */
[----:B------:R-:W-:Y:S01]  /*8b90*/  IMAD R15, R7, c[0x0][0x280], RZ ;  /* 0x0000a000070f7a24 */ /* 0x000fe200078e02ff */
[----:B------:R-:W-:Y:S01]  /*8ba0*/  IADD3 R60, R221, 0x40, RZ ;  /* 0x00000040dd3c7810 */ /* 0x000fe20007ffe0ff */
[----:B------:R-:W-:Y:S01]  /*8bb0*/  IMAD R7, R7, c[0x0][0x290], RZ ;  /* 0x0000a40007077a24 */ /* 0x000fe200078e02ff */
[----:B------:R-:W-:Y:S01]  /*8bc0*/  LEA R6, R218, R14, 0x6 ;  /* 0x0000000eda067211 */ /* 0x000fe200078e30ff */
[----:B------:R-:W-:-:S02]  /*8bd0*/  IMAD R15, R76, c[0x0][0x284], R15 ;  /* 0x0000a1004c0f7a24 */ /* 0x000fc400078e020f */
[C---:B------:R-:W-:Y:S02]  /*8be0*/  IMAD R7, R76.reuse, c[0x0][0x294], R7 ;  /* 0x0000a5004c077a24 */ /* 0x040fe400078e0207 */
[----:B------:R-:W-:Y:S01]  /*8bf0*/  IMAD.WIDE.U32 R18, R76, c[0x0][0x290], RZ ;  /* 0x0000a4004c127a25 */ /* 0x000fe200078e00ff */
[----:B------:R-:W-:-:S04]  /*8c00*/  IADD3 R15, R15, R17, RZ ;  /* 0x000000110f0f7210 */ /* 0x000fc80007ffe0ff */
[----:B------:R-:W-:Y:S01]  /*8c10*/  IADD3 R7, R7, R19, RZ ;  /* 0x0000001307077210 */ /* 0x000fe20007ffe0ff */
[----:B------:R-:W-:Y:S05]  /*8c20*/  @!P0 BRA `(.L_x_1879) ;  /* 0x0000344000008947 */ /* 0x000fea0003800000 */
[----:B------:R-:W-:Y:S01]  /*8c30*/  @P5 IMAD.HI.U32 R4, R6, c[0x0][0x2c8], RZ ;  /* 0x0000b20006045a27 */ /* 0x000fe200078e00ff */
[C---:B------:R-:W-:Y:S01]  /*8c40*/  IADD3 R22, R142.reuse, 0x40, RZ ;  /* 0x000000408e167810 */ /* 0x040fe20007ffe0ff */
[----:B------:R-:W-:Y:S01]  /*8c50*/  BSSY B0, `(.L_x_1880) ;  /* 0x000006b000007945 */ /* 0x000fe20003800000 */
[C---:B------:R-:W-:Y:S01]  /*8c60*/  IADD3 R33, R142.reuse, 0x20, RZ ;  /* 0x000000208e217810 */ /* 0x040fe20007ffe0ff */
[----:B------:R-:W-:Y:S01]  /*8c70*/  IMAD.MOV.U32 R21, RZ, RZ, R15 ;  /* 0x000000ffff157224 */ /* 0x000fe200078e000f */
[----:B------:R-:W-:Y:S01]  /*8c80*/  @P5 SHF.R.U32.HI R6, RZ, c[0x0][0x2cc], R4 ;  /* 0x0000b300ff065a19 */ /* 0x000fe20000011604 */
[----:B------:R-:W-:Y:S01]  /*8c90*/  IMAD.MOV.U32 R20, RZ, RZ, R16 ;  /* 0x000000ffff147224 */ /* 0x000fe200078e0010 */
[----:B------:R-:W-:Y:S01]  /*8ca0*/  IADD3 R38, R142, 0x10, RZ ;  /* 0x000000108e267810 */ /* 0x000fe20007ffe0ff */
[----:B------:R-:W-:Y:S01]  /*8cb0*/  IMAD.MOV.U32 R16, RZ, RZ, R18 ;  /* 0x000000ffff107224 */ /* 0x000fe200078e0012 */
[----:B------:R-:W-:Y:S01]  /*8cc0*/  SHF.R.S32.HI R4, RZ, 0x1f, R6 ;  /* 0x0000001fff047819 */ /* 0x000fe20000011406 */
[----:B------:R-:W-:Y:S01]  /*8cd0*/  IMAD.WIDE.U32 R18, R6, c[0x0][0x280], R20 ;  /* 0x0000a00006127a25 */ /* 0x000fe200078e0014 */
[----:B------:R-:W-:Y:S01]  /*8ce0*/  SHF.R.S32.HI R21, RZ, 0x1f, R136 ;  /* 0x0000001fff157819 */ /* 0x000fe20000011488 */
[----:B------:R-:W-:Y:S01]  /*8cf0*/  CS2R R64, SRZ ;  /* 0x0000000000407805 */ /* 0x000fe2000001ff00 */
[----:B------:R-:W-:Y:S01]  /*8d00*/  CS2R R70, SRZ ;  /* 0x0000000000467805 */ /* 0x000fe2000001ff00 */
[----:B------:R-:W-:Y:S01]  /*8d10*/  IMAD R15, R4, c[0x0][0x280], RZ ;  /* 0x0000a000040f7a24 */ /* 0x000fe200078e02ff */
[----:B------:R-:W-:Y:S01]  /*8d20*/  LEA R25, P0, R18, c[0x0][0x270], 0x1 ;  /* 0x00009c0012197a11 */ /* 0x000fe200078008ff */
[----:B------:R-:W-:Y:S01]  /*8d30*/  IMAD.MOV.U32 R17, RZ, RZ, R7 ;  /* 0x000000ffff117224 */ /* 0x000fe200078e0007 */
[----:B------:R-:W-:Y:S01]  /*8d40*/  CS2R R78, SRZ ;  /* 0x00000000004e7805 */ /* 0x000fe2000001ff00 */
[----:B------:R-:W-:Y:S01]  /*8d50*/  IMAD R15, R6, c[0x0][0x284], R15 ;  /* 0x0000a100060f7a24 */ /* 0x000fe200078e020f */
[----:B------:R-:W-:Y:S01]  /*8d60*/  CS2R R90, SRZ ;  /* 0x00000000005a7805 */ /* 0x000fe2000001ff00 */
[----:B------:R-:W-:Y:S01]  /*8d70*/  IMAD R7, R4, c[0x0][0x290], RZ ;  /* 0x0000a40004077a24 */ /* 0x000fe200078e02ff */
[----:B------:R1:W2:Y:S01]  /*8d80*/  SHFL.IDX PT, R30, R25, RZ, 0x1c1f ;  /* 0x001c1fff191e7589 */ /* 0x0002a200000e0000 */
[----:B------:R-:W-:Y:S01]  /*8d90*/  IMAD.IADD R26, R19, 0x1, R15 ;  /* 0x00000001131a7824 */ /* 0x000fe200078e020f */
[----:B------:R-:W-:Y:S01]  /*8da0*/  CS2R R100, SRZ ;  /* 0x0000000000647805 */ /* 0x000fe2000001ff00 */
[----:B------:R-:W-:Y:S01]  /*8db0*/  IMAD.WIDE.U32 R16, R6, c[0x0][0x290], R16 ;  /* 0x0000a40006107a25 */ /* 0x000fe200078e0010 */
[----:B------:R-:W-:Y:S01]  /*8dc0*/  CS2R R80, SRZ ;  /* 0x0000000000507805 */ /* 0x000fe2000001ff00 */
[----:B------:R-:W-:Y:S01]  /*8dd0*/  CS2R R62, SRZ ;  /* 0x00000000003e7805 */ /* 0x000fe2000001ff00 */
[----:B------:R-:W-:Y:S01]  /*8de0*/  LEA.HI.X R26, R18, c[0x0][0x274], R26, 0x1, P0 ;  /* 0x00009d00121a7a11 */ /* 0x000fe200000f0c1a */
[----:B------:R-:W-:Y:S01]  /*8df0*/  IMAD R24, R6, c[0x0][0x294], R7 ;  /* 0x0000a50006187a24 */ /* 0x000fe200078e0207 */
[----:B------:R-:W-:Y:S01]  /*8e00*/  ISETP.GE.AND P0, PT, R14, R5, PT ;  /* 0x000000050e00720c */ /* 0x000fe20003f06270 */
[----:B------:R-:W-:Y:S01]  /*8e10*/  CS2R R18, SRZ ;  /* 0x0000000000127805 */ /* 0x000fe2000001ff00 */
[C---:B------:R-:W-:Y:S01]  /*8e20*/  LEA R23, P1, R16.reuse, c[0x0][0x288], 0x1 ;  /* 0x0000a20010177a11 */ /* 0x040fe200078208ff */
[----:B------:R-:W-:Y:S01]  /*8e30*/  IMAD.IADD R24, R17, 0x1, R24 ;  /* 0x0000000111187824 */ /* 0x000fe200078e0218 */
[----:B------:R1:W3:Y:S01]  /*8e40*/  SHFL.IDX PT, R31, R26, RZ, 0x1c1f ;  /* 0x001c1fff1a1f7589 */ /* 0x0002e200000e0000 */
[----:B------:R-:W-:Y:S01]  /*8e50*/  SHF.R.S32.HI R6, RZ, 0x1f, R137 ;  /* 0x0000001fff067819 */ /* 0x000fe20000011489 */
[----:B------:R-:W-:Y:S01]  /*8e60*/  CS2R R68, SRZ ;  /* 0x0000000000447805 */ /* 0x000fe2000001ff00 */
[----:B------:R-:W-:Y:S01]  /*8e70*/  CS2R R74, SRZ ;  /* 0x00000000004a7805 */ /* 0x000fe2000001ff00 */
[----:B------:R-:W-:Y:S01]  /*8e80*/  LEA.HI.X R24, R16, c[0x0][0x28c], R24, 0x1, P1 ;  /* 0x0000a30010187a11 */ /* 0x000fe200008f0c18 */
[----:B------:R1:W4:Y:S01]  /*8e90*/  SHFL.IDX PT, R28, R23, RZ, 0x1c1f ;  /* 0x001c1fff171c7589 */ /* 0x00032200000e0000 */
[----:B------:R-:W-:Y:S01]  /*8ea0*/  CS2R R88, SRZ ;  /* 0x0000000000587805 */ /* 0x000fe2000001ff00 */
[----:B------:R-:W-:Y:S01]  /*8eb0*/  CS2R R98, SRZ ;  /* 0x0000000000627805 */ /* 0x000fe2000001ff00 */
[----:B------:R-:W-:Y:S01]  /*8ec0*/  CS2R R82, SRZ ;  /* 0x0000000000527805 */ /* 0x000fe2000001ff00 */
[----:B------:R1:W1:Y:S01]  /*8ed0*/  SHFL.IDX PT, R29, R24, RZ, 0x1c1f ;  /* 0x001c1fff181d7589 */ /* 0x00026200000e0000 */
[----:B------:R-:W-:-:S02]  /*8ee0*/  SHF.R.S32.HI R15, RZ, 0x1f, R22 ;  /* 0x0000001fff0f7819 */ /* 0x000fc40000011416 */
[----:B------:R-:W-:Y:S02]  /*8ef0*/  SHF.R.S32.HI R4, RZ, 0x1f, R33 ;  /* 0x0000001fff047819 */ /* 0x000fe40000011421 */
[----:B------:R-:W-:Y:S01]  /*8f00*/  SHF.R.S32.HI R7, RZ, 0x1f, R38 ;  /* 0x0000001fff077819 */ /* 0x000fe20000011426 */
[----:B------:R-:W-:Y:S05]  /*8f10*/  @P0 BRA `(.L_x_1881) ;  /* 0x000003e000000947 */ /* 0x000fea0003800000 */
[----:B--2---:R-:W-:Y:S01]  /*8f20*/  ISETP.GE.AND P0, PT, R38, c[0x0][0x27c], PT ;  /* 0x00009f0026007a0c */ /* 0x004fe20003f06270 */
[----:B------:R-:W-:Y:S01]  /*8f30*/  CS2R R100, SRZ ;  /* 0x0000000000647805 */ /* 0x000fe2000001ff00 */
[----:B------:R-:W-:Y:S01]  /*8f40*/  ISETP.GE.AND P1, PT, R33, c[0x0][0x27c], PT ;  /* 0x00009f0021007a0c */ /* 0x000fe20003f26270 */
[----:B------:R-:W-:-:S10]  /*8f50*/  CS2R R98, SRZ ;  /* 0x0000000000627805 */ /* 0x000fd4000001ff00 */
[C---:B------:R-:W-:Y:S01]  /*8f60*/  @!P0 IMAD.SHL.U32 R27, R38.reuse, 0x2, RZ ;  /* 0x00000002261b8824 */ /* 0x040fe200078e00ff */
[----:B------:R-:W-:-:S04]  /*8f70*/  @!P0 SHF.L.U64.HI R17, R38, 0x1, R7 ;  /* 0x0000000126118819 */ /* 0x000fc80000010207 */
[----:B------:R-:W-:-:S05]  /*8f80*/  @!P0 IADD3 R42, P2, R30, R27, RZ ;  /* 0x0000001b1e2a8210 */ /* 0x000fca0007f5e0ff */
[----:B---3--:R-:W-:Y:S01]  /*8f90*/  @!P0 IMAD.X R43, R31, 0x1, R17, P2 ;  /* 0x000000011f2b8824 */ /* 0x008fe200010e0611 */
[----:B----4-:R-:W-:Y:S01]  /*8fa0*/  @!P0 IADD3 R40, P2, R28, R27, RZ ;  /* 0x0000001b1c288210 */ /* 0x010fe20007f5e0ff */
[----:B------:R-:W-:-:S03]  /*8fb0*/  @!P1 IMAD.SHL.U32 R27, R33, 0x2, RZ ;  /* 0x00000002211b9824 */ /* 0x000fc600078e00ff */
[----:B------:R2:W5:Y:S01]  /*8fc0*/  @!P0 LD.E.64 R100, [R42.64] ;  /* 0x000000082a648980 */ /* 0x000562000c101b00 */
[----:B-1----:R-:W-:Y:S01]  /*8fd0*/  @!P0 IMAD.X R41, R29, 0x1, R17, P2 ;  /* 0x000000011d298824 */ /* 0x002fe200010e0611 */
[----:B------:R-:W-:Y:S02]  /*8fe0*/  @!P1 SHF.L.U64.HI R17, R33, 0x1, R4 ;  /* 0x0000000121119819 */ /* 0x000fe40000010204 */
[-C--:B------:R-:W-:Y:S02]  /*8ff0*/  @!P1 IADD3 R36, P2, R30, R27.reuse, RZ ;  /* 0x0000001b1e249210 */ /* 0x080fe40007f5e0ff */
[----:B------:R1:W5:Y:S01]  /*9000*/  @!P0 LD.E.64 R98, [R40.64] ;  /* 0x0000000828628980 */ /* 0x000362000c101b00 */
[----:B------:R-:W-:Y:S02]  /*9010*/  ISETP.GE.AND P0, PT, R137, c[0x0][0x27c], PT ;  /* 0x00009f0089007a0c */ /* 0x000fe40003f06270 */
[----:B------:R-:W-:Y:S01]  /*9020*/  @!P1 IMAD.X R37, R31, 0x1, R17, P2 ;  /* 0x000000011f259824 */ /* 0x000fe200010e0611 */
[----:B------:R-:W-:Y:S01]  /*9030*/  @!P1 IADD3 R34, P2, R28, R27, RZ ;  /* 0x0000001b1c229210 */ /* 0x000fe20007f5e0ff */
[----:B------:R-:W-:Y:S01]  /*9040*/  CS2R R90, SRZ ;  /* 0x00000000005a7805 */ /* 0x000fe2000001ff00 */
[----:B------:R-:W-:-:S03]  /*9050*/  CS2R R88, SRZ ;  /* 0x0000000000587805 */ /* 0x000fc6000001ff00 */
[----:B------:R-:W-:Y:S01]  /*9060*/  @!P1 IMAD.X R35, R29, 0x1, R17, P2 ;  /* 0x000000011d239824 */ /* 0x000fe200010e0611 */
[----:B------:R-:W-:Y:S01]  /*9070*/  ISETP.GE.AND P2, PT, R22, c[0x0][0x27c], PT ;  /* 0x00009f0016007a0c */ /* 0x000fe20003f46270 */
[----:B------:R3:W5:Y:S03]  /*9080*/  @!P1 LD.E.64 R90, [R36.64] ;  /* 0x00000008245a9980 */ /* 0x000766000c101b00 */
[C---:B------:R-:W-:Y:S01]  /*9090*/  @!P0 IMAD.SHL.U32 R17, R137.reuse, 0x2, RZ ;  /* 0x0000000289118824 */ /* 0x040fe200078e00ff */
[----:B------:R4:W5:Y:S01]  /*90a0*/  @!P1 LD.E.64 R88, [R34.64] ;  /* 0x0000000822589980 */ /* 0x000962000c101b00 */
[----:B------:R-:W-:-:S03]  /*90b0*/  @!P0 SHF.L.U64.HI R16, R137, 0x1, R6 ;  /* 0x0000000189108819 */ /* 0x000fc60000010206 */
[----:B-1----:R-:W-:-:S05]  /*90c0*/  @!P0 IADD3 R40, P1, R30, R17, RZ ;  /* 0x000000111e288210 */ /* 0x002fca0007f3e0ff */
[--C-:B------:R-:W-:Y:S01]  /*90d0*/  @!P0 IMAD.X R41, R31, 0x1, R16.reuse, P1 ;  /* 0x000000011f298824 */ /* 0x100fe200008e0610 */
[----:B------:R-:W-:Y:S01]  /*90e0*/  @!P0 IADD3 R44, P1, R28, R17, RZ ;  /* 0x000000111c2c8210 */ /* 0x000fe20007f3e0ff */
[----:B------:R-:W-:Y:S01]  /*90f0*/  CS2R R78, SRZ ;  /* 0x00000000004e7805 */ /* 0x000fe2000001ff00 */
[----:B------:R-:W-:Y:S01]  /*9100*/  CS2R R74, SRZ ;  /* 0x00000000004a7805 */ /* 0x000fe2000001ff00 */
[C---:B------:R-:W-:Y:S02]  /*9110*/  @!P2 IMAD.SHL.U32 R17, R22.reuse, 0x2, RZ ;  /* 0x000000021611a824 */ /* 0x040fe400078e00ff */
[----:B------:R-:W-:Y:S01]  /*9120*/  @!P0 IMAD.X R45, R29, 0x1, R16, P1 ;  /* 0x000000011d2d8824 */ /* 0x000fe200008e0610 */
[----:B------:R-:W-:Y:S01]  /*9130*/  @!P2 SHF.L.U64.HI R16, R22, 0x1, R15 ;  /* 0x000000011610a819 */ /* 0x000fe2000001020f */
[----:B------:R1:W5:Y:S04]  /*9140*/  @!P0 LD.E.64 R78, [R40.64] ;  /* 0x00000008284e8980 */ /* 0x000368000c101b00 */
[----:B------:R1:W5:Y:S01]  /*9150*/  @!P0 LD.E.64 R74, [R44.64] ;  /* 0x000000082c4a8980 */ /* 0x000362000c101b00 */
[----:B----4-:R-:W-:-:S02]  /*9160*/  @!P2 IADD3 R34, P0, R28, R17, RZ ;  /* 0x000000111c22a210 */ /* 0x010fc40007f1e0ff */
[----:B------:R-:W-:-:S03]  /*9170*/  ISETP.GE.AND P1, PT, R142, c[0x0][0x27c], PT ;  /* 0x00009f008e007a0c */ /* 0x000fc60003f26270 */
[----:B------:R-:W-:Y:S01]  /*9180*/  @!P2 IMAD.X R35, R29, 0x1, R16, P0 ;  /* 0x000000011d23a824 */ /* 0x000fe200000e0610 */
[----:B------:R-:W-:Y:S01]  /*9190*/  ISETP.GE.AND P0, PT, R136, c[0x0][0x27c], PT ;  /* 0x00009f0088007a0c */ /* 0x000fe20003f06270 */
[----:B------:R-:W-:Y:S01]  /*91a0*/  CS2R R80, SRZ ;  /* 0x0000000000507805 */ /* 0x000fe2000001ff00 */
[----:B------:R-:W-:Y:S01]  /*91b0*/  CS2R R82, SRZ ;  /* 0x0000000000527805 */ /* 0x000fe2000001ff00 */
[----:B---3--:R-:W-:-:S06]  /*91c0*/  @!P2 IADD3 R36, P3, R30, R17, RZ ;  /* 0x000000111e24a210 */ /* 0x008fcc0007f7e0ff */
[----:B--2---:R-:W-:-:S04]  /*91d0*/  @!P1 IMAD.WIDE R42, R142, 0x2, R30 ;  /* 0x000000028e2a9825 */ /* 0x004fc800078e021e */
[----:B------:R-:W-:Y:S01]  /*91e0*/  @!P0 IMAD.SHL.U32 R17, R136, 0x2, RZ ;  /* 0x0000000288118824 */ /* 0x000fe200078e00ff */
[----:B------:R2:W5:Y:S01]  /*91f0*/  @!P1 LD.E.64 R80, [R42.64] ;  /* 0x000000082a509980 */ /* 0x000562000c101b00 */
[----:B-1----:R-:W-:-:S04]  /*9200*/  @!P1 IMAD.WIDE R40, R142, 0x2, R28 ;  /* 0x000000028e289825 */ /* 0x002fc800078e021c */
[----:B------:R-:W-:Y:S01]  /*9210*/  @!P2 IMAD.X R37, R31, 0x1, R16, P3 ;  /* 0x000000011f25a824 */ /* 0x000fe200018e0610 */
[----:B------:R2:W5:Y:S01]  /*9220*/  @!P1 LD.E.64 R82, [R40.64] ;  /* 0x0000000828529980 */ /* 0x000562000c101b00 */
[----:B------:R-:W-:Y:S02]  /*9230*/  @!P0 SHF.L.U64.HI R16, R136, 0x1, R21 ;  /* 0x0000000188108819 */ /* 0x000fe40000010215 */
[----:B------:R-:W-:-:S05]  /*9240*/  @!P0 IADD3 R30, P1, R30, R17, RZ ;  /* 0x000000111e1e8210 */ /* 0x000fca0007f3e0ff */
[--C-:B------:R-:W-:Y:S01]  /*9250*/  @!P0 IMAD.X R31, R31, 0x1, R16.reuse, P1 ;  /* 0x000000011f1f8824 */ /* 0x100fe200008e0610 */
[----:B------:R-:W-:Y:S01]  /*9260*/  @!P0 IADD3 R28, P1, R28, R17, RZ ;  /* 0x000000111c1c8210 */ /* 0x000fe20007f3e0ff */
[----:B------:R-:W-:Y:S01]  /*9270*/  CS2R R70, SRZ ;  /* 0x0000000000467805 */ /* 0x000fe2000001ff00 */
[----:B------:R-:W-:Y:S01]  /*9280*/  CS2R R68, SRZ ;  /* 0x0000000000447805 */ /* 0x000fe2000001ff00 */
[----:B------:R-:W-:Y:S01]  /*9290*/  CS2R R64, SRZ ;  /* 0x0000000000407805 */ /* 0x000fe2000001ff00 */
[----:B------:R-:W-:Y:S01]  /*92a0*/  CS2R R62, SRZ ;  /* 0x00000000003e7805 */ /* 0x000fe2000001ff00 */
[----:B------:R-:W-:Y:S02]  /*92b0*/  @!P0 IMAD.X R29, R29, 0x1, R16, P1 ;  /* 0x000000011d1d8824 */ /* 0x000fe400008e0610 */
[----:B------:R2:W5:Y:S04]  /*92c0*/  @!P2 LD.E.64 R70, [R36.64] ;  /* 0x000000082446a980 */ /* 0x000568000c101b00 */
[----:B------:R2:W5:Y:S04]  /*92d0*/  @!P2 LD.E.64 R68, [R34.64] ;  /* 0x000000082244a980 */ /* 0x000568000c101b00 */
[----:B------:R2:W5:Y:S04]  /*92e0*/  @!P0 LD.E.64 R64, [R30.64] ;  /* 0x000000081e408980 */ /* 0x000568000c101b00 */
[----:B------:R2:W5:Y:S02]  /*92f0*/  @!P0 LD.E.64 R62, [R28.64] ;  /* 0x000000081c3e8980 */ /* 0x000564000c101b00 */
.L_x_1881:
[----:B--2---:R-:W-:Y:S05]  /*9300*/  BSYNC B0 ;  /* 0x0000000000007941 */ /* 0x004fea0003800000 */
.L_x_1880:
[----:B------:R-:W-:Y:S01]  /*9310*/  IADD3 R14, R14, 0x40, RZ ;  /* 0x000000400e0e7810 */ /* 0x000fe20007ffe0ff */
[----:B-----5:R-:W-:Y:S01]  /*9320*/  IMAD.MOV.U32 R20, RZ, RZ, R64 ;  /* 0x000000ffff147224 */ /* 0x020fe200078e0040 */
[----:B------:R2:W4:Y:S01]  /*9330*/  SHFL.IDX PT, R37, R26, 0x1, 0x1c1f ;  /* 0x003c1f001a257f89 */ /* 0x00052200000e0000 */
[----:B------:R-:W-:Y:S01]  /*9340*/  IMAD.MOV.U32 R17, RZ, RZ, R65 ;  /* 0x000000ffff117224 */ /* 0x000fe200078e0041 */
[----:B------:R-:W-:Y:S01]  /*9350*/  ISETP.GE.AND P0, PT, R14, R5, PT ;  /* 0x000000050e00720c */ /* 0x000fe20003f06270 */
[----:B------:R-:W-:Y:S01]  /*9360*/  IMAD.MOV.U32 R16, RZ, RZ, R70 ;  /* 0x000000ffff107224 */ /* 0x000fe200078e0046 */
[----:B------:R-:W3:Y:S01]  /*9370*/  SHFL.IDX PT, R36, R25, 0x1, 0x1c1f ;  /* 0x003c1f0019247f89 */ /* 0x000ee200000e0000 */
[----:B------:R-:W-:Y:S01]  /*9380*/  IMAD.MOV.U32 R14, RZ, RZ, R71 ;  /* 0x000000ffff0e7224 */ /* 0x000fe200078e0047 */
[----:B------:R-:W-:Y:S01]  /*9390*/  PRMT R50, R17, 0x5410, R20 ;  /* 0x0000541011327816 */ /* 0x000fe20000000014 */
[----:B------:R-:W-:Y:S01]  /*93a0*/  IMAD.MOV.U32 R17, RZ, RZ, R79 ;  /* 0x000000ffff117224 */ /* 0x000fe200078e004f */
[----:B------:R-:W-:Y:S01]  /*93b0*/  MOV R20, R78 ;  /* 0x0000004e00147202 */ /* 0x000fe20000000f00 */
[----:B-1----:R1:W1:Y:S01]  /*93c0*/  SHFL.IDX PT, R29, R24, 0x1, 0x1c1f ;  /* 0x003c1f00181d7f89 */ /* 0x00226200000e0000 */
[----:B------:R-:W-:Y:S01]  /*93d0*/  PRMT R53, R14, 0x5410, R16 ;  /* 0x000054100e357816 */ /* 0x000fe20000000010 */
[----:B------:R-:W-:Y:S01]  /*93e0*/  IMAD.MOV.U32 R16, RZ, RZ, R90 ;  /* 0x000000ffff107224 */ /* 0x000fe200078e005a */
[----:B------:R-:W-:Y:S01]  /*93f0*/  PRMT R59, R17, 0x5410, R20 ;  /* 0x00005410113b7816 */ /* 0x000fe20000000014 */
[----:B------:R-:W-:Y:S01]  /*9400*/  IMAD.MOV.U32 R14, RZ, RZ, R91 ;  /* 0x000000ffff0e7224 */ /* 0x000fe200078e005b */
[----:B------:R-:W-:Y:S01]  /*9410*/  MOV R20, R100 ;  /* 0x0000006400147202 */ /* 0x000fe20000000f00 */
[----:B------:R-:W-:Y:S01]  /*9420*/  IMAD.MOV.U32 R17, RZ, RZ, R101 ;  /* 0x000000ffff117224 */ /* 0x000fe200078e0065 */
[----:B----4-:R4:W1:Y:S01]  /*9430*/  SHFL.IDX PT, R28, R23, 0x1, 0x1c1f ;  /* 0x003c1f00171c7f89 */ /* 0x01086200000e0000 */
[----:B------:R-:W-:Y:S01]  /*9440*/  BSSY B0, `(.L_x_1882) ;  /* 0x0000062000007945 */ /* 0x000fe20003800000 */
[----:B------:R-:W-:Y:S01]  /*9450*/  PRMT R66, R14, 0x5410, R16 ;  /* 0x000054100e427816 */ /* 0x000fe20000000010 */
[----:B------:R-:W-:Y:S01]  /*9460*/  IMAD.MOV.U32 R16, RZ, RZ, R80 ;  /* 0x000000ffff107224 */ /* 0x000fe200078e0050 */
[----:B------:R-:W-:Y:S01]  /*9470*/  PRMT R72, R17, 0x5410, R20 ;  /* 0x0000541011487816 */ /* 0x000fe20000000014 */
[----:B------:R-:W-:Y:S01]  /*9480*/  IMAD.MOV.U32 R14, RZ, RZ, R81 ;  /* 0x000000ffff0e7224 */ /* 0x000fe200078e0051 */
[----:B------:R-:W-:Y:S01]  /*9490*/  MOV R20, R62 ;  /* 0x0000003e00147202 */ /* 0x000fe20000000f00 */
[----:B------:R-:W-:Y:S01]  /*94a0*/  IMAD.MOV.U32 R17, RZ, RZ, R63 ;  /* 0x000000ffff117224 */ /* 0x000fe200078e003f */
[----:B--2---:R-:W-:Y:S01]  /*94b0*/  CS2R R26, SRZ ;  /* 0x00000000001a7805 */ /* 0x004fe2000001ff00 */
        /* <DEDUP_REMOVED lines=11> */
[----:B------:R-:W-:Y:S01]  /*9570*/  MOV R14, R89 ;  /* 0x00000059000e7202 */ /* 0x000fe20000000f00 */
[----:B------:R-:W-:Y:S01]  /*9580*/  CS2R R56, SRZ ;  /* 0x0000000000387805 */ /* 0x000fe2000001ff00 */
[----:B------:R-:W-:Y:S01]  /*9590*/  PRMT R58, R17, 0x5410, R20 ;  /* 0x00005410113a7816 */ /* 0x000fe20000000014 */
[----:B------:R-:W-:Y:S01]  /*95a0*/  IMAD.MOV.U32 R20, RZ, RZ, R98 ;  /* 0x000000ffff147224 */ /* 0x000fe200078e0062 */
[----:B------:R-:W-:Y:S01]  /*95b0*/  PRMT R61, R14, 0x5410, R16 ;  /* 0x000054100e3d7816 */ /* 0x000fe20000000010 */
[----:B------:R-:W-:Y:S01]  /*95c0*/  IMAD.MOV.U32 R17, RZ, RZ, R99 ;  /* 0x000000ffff117224 */ /* 0x000fe200078e0063 */
[----:B------:R-:W-:Y:S01]  /*95d0*/  MOV R16, R82 ;  /* 0x0000005200107202 */ /* 0x000fe20000000f00 */
[----:B------:R-:W-:Y:S01]  /*95e0*/  IMAD.MOV.U32 R14, RZ, RZ, R83 ;  /* 0x000000ffff0e7224 */ /* 0x000fe200078e0053 */
[----:B-1----:R-:W-:Y:S01]  /*95f0*/  CS2R R24, SRZ ;  /* 0x0000000000187805 */ /* 0x002fe2000001ff00 */
[----:B---3--:R-:W-:Y:S01]  /*9600*/  CS2R R30, SRZ ;  /* 0x00000000001e7805 */ /* 0x008fe2000001ff00 */
[----:B------:R-:W-:Y:S01]  /*9610*/  PRMT R67, R17, 0x5410, R20 ;  /* 0x0000541011437816 */ /* 0x000fe20000000014 */
[----:B------:R-:W-:Y:S01]  /*9620*/  CS2R R40, SRZ ;  /* 0x0000000000287805 */ /* 0x000fe2000001ff00 */
[----:B------:R-:W-:Y:S01]  /*9630*/  PRMT R73, R14, 0x5410, R16 ;  /* 0x000054100e497816 */ /* 0x000fe20000000010 */
[----:B------:R-:W-:Y:S01]  /*9640*/  CS2R R46, SRZ ;  /* 0x00000000002e7805 */ /* 0x000fe2000001ff00 */
[----:B------:R-:W-:Y:S01]  /*9650*/  CS2R R16, SRZ ;  /* 0x0000000000107805 */ /* 0x000fe2000001ff00 */
[----:B------:R-:W-:Y:S01]  /*9660*/  CS2R R54, SRZ ;  /* 0x0000000000367805 */ /* 0x000fe2000001ff00 */
        /* <DEDUP_REMOVED lines=8> */
[--C-:B------:R-:W-:Y:S01]  /*96f0*/  @!P0 IMAD.X R19, R37, 0x1, R7.reuse, P2 ;  /* 0x0000000125138824 */ /* 0x100fe200010e0607 */
[----:B------:R-:W-:Y:S02]  /*9700*/  @!P0 IADD3 R16, P2, R28, R17, RZ ;  /* 0x000000111c108210 */ /* 0x000fe40007f5e0ff */
[----:B------:R-:W-:Y:S02]  /*9710*/  @!P1 SHF.L.U64.HI R4, R33, 0x1, R4 ;  /* 0x0000000121049819 */ /* 0x000fe40000010204 */
[----:B------:R1:W5:Y:S01]  /*9720*/  @!P0 LD.E.64 R48, [R18.64] ;  /* 0x0000000812308980 */ /* 0x000362000c101b00 */
[----:B------:R-:W-:Y:S02]  /*9730*/  @!P0 IMAD.X R17, R29, 0x1, R7, P2 ;  /* 0x000000011d118824 */ /* 0x000fe400010e0607 */
[----:B------:R-:W-:-:S03]  /*9740*/  @!P1 IMAD.SHL.U32 R7, R33, 0x2, RZ ;  /* 0x0000000221079824 */ /* 0x000fc600078e00ff */
[----:B------:R2:W5:Y:S01]  /*9750*/  @!P0 LD.E.64 R46, [R16.64] ;  /* 0x00000008102e8980 */ /* 0x000562000c101b00 */
[----:B------:R-:W-:Y:S02]  /*9760*/  ISETP.GE.AND P0, PT, R137, c[0x0][0x27c], PT ;  /* 0x00009f0089007a0c */ /* 0x000fe40003f06270 */
[----:B------:R-:W-:-:S05]  /*9770*/  @!P1 IADD3 R26, P2, R36, R7, RZ ;  /* 0x00000007241a9210 */ /* 0x000fca0007f5e0ff */
[----:B------:R-:W-:Y:S01]  /*9780*/  @!P1 IMAD.X R27, R37, 0x1, R4, P2 ;  /* 0x00000001251b9824 */ /* 0x000fe200010e0604 */
[----:B------:R-:W-:Y:S01]  /*9790*/  @!P1 IADD3 R24, P2, R28, R7, RZ ;  /* 0x000000071c189210 */ /* 0x000fe20007f5e0ff */
[----:B------:R-:W-:Y:S01]  /*97a0*/  CS2R R42, SRZ ;  /* 0x00000000002a7805 */ /* 0x000fe2000001ff00 */
[----:B------:R-:W-:-:S03]  /*97b0*/  CS2R R40, SRZ ;  /* 0x0000000000287805 */ /* 0x000fc6000001ff00 */
[----:B------:R-:W-:Y:S02]  /*97c0*/  @!P1 IMAD.X R25, R29, 0x1, R4, P2 ;  /* 0x000000011d199824 */ /* 0x000fe400010e0604 */
[C---:B------:R-:W-:Y:S01]  /*97d0*/  @!P0 IMAD.SHL.U32 R4, R137.reuse, 0x2, RZ ;  /* 0x0000000289048824 */ /* 0x040fe200078e00ff */
[----:B------:R3:W5:Y:S01]  /*97e0*/  @!P1 LD.E.64 R42, [R26.64] ;  /* 0x000000081a2a9980 */ /* 0x000762000c101b00 */
[----:B------:R-:W-:Y:S02]  /*97f0*/  ISETP.GE.AND P2, PT, R22, c[0x0][0x27c], PT ;  /* 0x00009f0016007a0c */ /* 0x000fe40003f46270 */
[----:B------:R-:W-:Y:S01]  /*9800*/  @!P0 SHF.L.U64.HI R6, R137, 0x1, R6 ;  /* 0x0000000189068819 */ /* 0x000fe20000010206 */
[----:B------:R4:W5:Y:S01]  /*9810*/  @!P1 LD.E.64 R40, [R24.64] ;  /* 0x0000000818289980 */ /* 0x000962000c101b00 */
[----:B--2---:R-:W-:-:S05]  /*9820*/  @!P0 IADD3 R16, P1, R36, R4, RZ ;  /* 0x0000000424108210 */ /* 0x004fca0007f3e0ff */
[--C-:B------:R-:W-:Y:S01]  /*9830*/  @!P0 IMAD.X R17, R37, 0x1, R6.reuse, P1 ;  /* 0x0000000125118824 */ /* 0x100fe200008e0606 */
[----:B-1----:R-:W-:Y:S01]  /*9840*/  @!P0 IADD3 R18, P1, R28, R4, RZ ;  /* 0x000000041c128210 */ /* 0x002fe20007f3e0ff */
[----:B------:R-:W-:Y:S01]  /*9850*/  CS2R R34, SRZ ;  /* 0x0000000000227805 */ /* 0x000fe2000001ff00 */
[----:B------:R-:W-:Y:S01]  /*9860*/  CS2R R30, SRZ ;  /* 0x00000000001e7805 */ /* 0x000fe2000001ff00 */
[C---:B------:R-:W-:Y:S02]  /*9870*/  @!P2 IMAD.SHL.U32 R4, R22.reuse, 0x2, RZ ;  /* 0x000000021604a824 */ /* 0x040fe400078e00ff */
[----:B------:R-:W-:Y:S01]  /*9880*/  @!P0 IMAD.X R19, R29, 0x1, R6, P1 ;  /* 0x000000011d138824 */ /* 0x000fe200008e0606 */
[----:B------:R-:W-:Y:S01]  /*9890*/  @!P2 SHF.L.U64.HI R15, R22, 0x1, R15 ;  /* 0x00000001160fa819 */ /* 0x000fe2000001020f */
[----:B------:R1:W5:Y:S04]  /*98a0*/  @!P0 LD.E.64 R34, [R16.64] ;  /* 0x0000000810228980 */ /* 0x000368000c101b00 */
[----:B------:R2:W5:Y:S01]  /*98b0*/  @!P0 LD.E.64 R30, [R18.64] ;  /* 0x00000008121e8980 */ /* 0x000562000c101b00 */
[----:B------:R-:W-:-:S02]  /*98c0*/  @!P2 IADD3 R6, P0, R28, R4, RZ ;  /* 0x000000041c06a210 */ /* 0x000fc40007f1e0ff */
[----:B------:R-:W-:-:S03]  /*98d0*/  ISETP.GE.AND P1, PT, R142, c[0x0][0x27c], PT ;  /* 0x00009f008e007a0c */ /* 0x000fc60003f26270 */
[----:B------:R-:W-:Y:S01]  /*98e0*/  @!P2 IMAD.X R7, R29, 0x1, R15, P0 ;  /* 0x000000011d07a824 */ /* 0x000fe200000e060f */
[----:B------:R-:W-:Y:S01]  /*98f0*/  ISETP.GE.AND P0, PT, R136, c[0x0][0x27c], PT ;  /* 0x00009f0088007a0c */ /* 0x000fe20003f06270 */
[----:B------:R-:W-:Y:S01]  /*9900*/  CS2R R56, SRZ ;  /* 0x0000000000387805 */ /* 0x000fe2000001ff00 */
[----:B------:R-:W-:Y:S01]  /*9910*/  CS2R R54, SRZ ;  /* 0x0000000000367805 */ /* 0x000fe2000001ff00 */
[----:B------:R-:W-:-:S06]  /*9920*/  @!P2 IADD3 R84, P3, R36, R4, RZ ;  /* 0x000000042454a210 */ /* 0x000fcc0007f7e0ff */
[----:B------:R-:W-:-:S04]  /*9930*/  @!P1 IMAD.WIDE R86, R142, 0x2, R28 ;  /* 0x000000028e569825 */ /* 0x000fc800078e021c */
[----:B------:R-:W-:Y:S01]  /*9940*/  @!P0 IMAD.SHL.U32 R4, R136, 0x2, RZ ;  /* 0x0000000288048824 */ /* 0x000fe200078e00ff */
[----:B------:R2:W5:Y:S01]  /*9950*/  @!P1 LD.E.64 R54, [R86.64] ;  /* 0x0000000856369980 */ /* 0x000562000c101b00 */
[----:B-1----:R-:W-:Y:S01]  /*9960*/  @!P1 IMAD.WIDE R16, R142, 0x2, R36 ;  /* 0x000000028e109825 */ /* 0x002fe200078e0224 */
[----:B------:R-:W-:-:S04]  /*9970*/  @!P0 SHF.L.U64.HI R21, R136, 0x1, R21 ;  /* 0x0000000188158819 */ /* 0x000fc80000010215 */
[----:B------:R1:W5:Y:S01]  /*9980*/  @!P1 LD.E.64 R56, [R16.64] ;  /* 0x0000000810389980 */ /* 0x000362000c101b00 */
[----:B------:R-:W-:Y:S01]  /*9990*/  @!P0 IADD3 R14, P1, R36, R4, RZ ;  /* 0x00000004240e8210 */ /* 0x000fe20007f3e0ff */
[----:B------:R-:W-:-:S04]  /*99a0*/  @!P2 IMAD.X R85, R37, 0x1, R15, P3 ;  /* 0x000000012555a824 */ /* 0x000fc800018e060f */
[--C-:B------:R-:W-:Y:S01]  /*99b0*/  @!P0 IMAD.X R15, R37, 0x1, R21.reuse, P1 ;  /* 0x00000001250f8824 */ /* 0x100fe200008e0615 */
[----:B------:R-:W-:Y:S01]  /*99c0*/  @!P0 IADD3 R20, P1, R28, R4, RZ ;  /* 0x000000041c148210 */ /* 0x000fe20007f3e0ff */
[----:B---3--:R-:W-:Y:S01]  /*99d0*/  CS2R R26, SRZ ;  /* 0x00000000001a7805 */ /* 0x008fe2000001ff00 */
[----:B----4-:R-:W-:Y:S01]  /*99e0*/  CS2R R24, SRZ ;  /* 0x0000000000187805 */ /* 0x010fe2000001ff00 */
[----:B--2---:R-:W-:Y:S02]  /*99f0*/  CS2R R18, SRZ ;  /* 0x0000000000127805 */ /* 0x004fe4000001ff00 */
[----:B------:R-:W-:Y:S02]  /*9a00*/  @!P0 IMAD.X R21, R29, 0x1, R21, P1 ;  /* 0x000000011d158824 */ /* 0x000fe400008e0615 */
[----:B------:R2:W5:Y:S04]  /*9a10*/  @!P2 LD.E.64 R26, [R84.64] ;  /* 0x00000008541aa980 */ /* 0x000568000c101b00 */
[----:B------:R2:W5:Y:S04]  /*9a20*/  @!P2 LD.E.64 R24, [R6.64] ;  /* 0x000000080618a980 */ /* 0x000568000c101b00 */
[----:B------:R2:W5:Y:S01]  /*9a30*/  @!P0 LD.E.64 R18, [R14.64] ;  /* 0x000000080e128980 */ /* 0x000562000c101b00 */
[----:B-1----:R-:W-:-:S06]  /*9a40*/  CS2R R16, SRZ ;  /* 0x0000000000107805 */ /* 0x002fcc000001ff00 */
[----:B------:R2:W5:Y:S02]  /*9a50*/  @!P0 LD.E.64 R16, [R20.64] ;  /* 0x0000000814108980 */ /* 0x000564000c101b00 */
.L_x_1883:
[----:B----4-:R-:W-:Y:S05]  /*9a60*/  BSYNC B0 ;  /* 0x0000000000007941 */ /* 0x010fea0003800000 */
.L_x_1882:
[----:B--2--5:R-:W-:Y:S01]  /*9a70*/  IMAD.MOV.U32 R7, RZ, RZ, R18 ;  /* 0x000000ffff077224 */ /* 0x024fe200078e0012 */
[----:B------:R-:W-:Y:S01]  /*9a80*/  LOP3.LUT R15, R77, 0x18, R144, 0xf8, !PT ;  /* 0x000000184d0f7812 */ /* 0x000fe200078ef890 */
[----:B------:R-:W-:Y:S01]  /*9a90*/  IMAD.MOV.U32 R6, RZ, RZ, R19 ;  /* 0x000000ffff067224 */ /* 0x000fe200078e0013 */
[----:B------:R-:W-:Y:S01]  /*9aa0*/  LOP3.LUT P0, RZ, R219, 0x4, RZ, 0xc0, !PT ;  /* 0x00000004dbff7812 */ /* 0x000fe2000780c0ff */
[----:B------:R-:W-:Y:S01]  /*9ab0*/  IMAD.MOV.U32 R4, RZ, RZ, R26 ;  /* 0x000000ffff047224 */ /* 0x000fe200078e001a */
[----:B------:R-:W-:Y:S01]  /*9ac0*/  LOP3.LUT R15, R12, R15, R13, 0xf6, !PT ;  /* 0x0000000f0c0f7212 */ /* 0x000fe200078ef60d */
[----:B------:R-:W-:Y:S01]  /*9ad0*/  IMAD.MOV.U32 R12, RZ, RZ, R27 ;  /* 0x000000ffff0c7224 */ /* 0x000fe200078e001b */
[----:B------:R-:W-:Y:S01]  /*9ae0*/  PRMT R14, R6, 0x5410, R7 ;  /* 0x00005410060e7816 */ /* 0x000fe20000000007 */
[----:B------:R-:W-:Y:S01]  /*9af0*/  IMAD.MOV.U32 R7, RZ, RZ, R34 ;  /* 0x000000ffff077224 */ /* 0x000fe200078e0022 */
[----:B------:R-:W-:Y:S01]  /*9b00*/  PRMT R21, R21, 0x5410, R4 ;  /* 0x0000541015157816 */ /* 0x000fe20000000004 */
[----:B------:R-:W-:Y:S01]  /*9b10*/  IMAD.MOV.U32 R6, RZ, RZ, R35 ;  /* 0x000000ffff067224 */ /* 0x000fe200078e0023 */
[----:B------:R-:W-:-:S04]  /*9b20*/  DEPBAR.LE SB0, 0x3 ;  /* 0x000080c00000791a */ /* 0x000fc80000000000 */
        /* <DEDUP_REMOVED lines=8> */
[----:B------:R-:W-:Y:S01]  /*9bb0*/  IMAD.IADD R51, R5, 0x1, -R228 ;  /* 0x0000000105337824 */ /* 0x000fe200078e0ae4 */
[----:B------:R-:W-:Y:S01]  /*9bc0*/  PRMT R36, R6, 0x5410, R7 ;  /* 0x0000541006247816 */ /* 0x000fe20000000007 */
[----:B------:R-:W-:Y:S01]  /*9bd0*/  IMAD.MOV.U32 R7, RZ, RZ, R16 ;  /* 0x000000ffff077224 */ /* 0x000fe200078e0010 */
[----:B------:R-:W-:Y:S01]  /*9be0*/  PRMT R39, R39, 0x5410, R4 ;  /* 0x0000541027277816 */ /* 0x000fe20000000004 */
[----:B------:R-:W-:Y:S01]  /*9bf0*/  IMAD.MOV.U32 R6, RZ, RZ, R17 ;  /* 0x000000ffff067224 */ /* 0x000fe200078e0011 */
[----:B------:R-:W-:Y:S01]  /*9c00*/  IMNMX R51, R51, 0x80, PT ;  /* 0x0000008033337817 */ /* 0x000fe20003800200 */
[----:B------:R-:W-:-:S02]  /*9c10*/  IMAD.MOV.U32 R4, RZ, RZ, R24 ;  /* 0x000000ffff047224 */ /* 0x000fc400078e0018 */
[----:B------:R-:W-:Y:S01]  /*9c20*/  IMAD.MOV.U32 R12, RZ, RZ, R43 ;  /* 0x000000ffff0c7224 */ /* 0x000fe200078e002b */
[----:B------:R-:W-:Y:S01]  /*9c30*/  PRMT R13, R6, 0x5410, R7 ;  /* 0x00005410060d7816 */ /* 0x000fe20000000007 */
[----:B------:R-:W-:Y:S01]  /*9c40*/  IMAD.MOV.U32 R7, RZ, RZ, R30 ;  /* 0x000000ffff077224 */ /* 0x000fe200078e001e */
[----:B------:R-:W-:Y:S01]  /*9c50*/  PRMT R20, R20, 0x5410, R4 ;  /* 0x0000541014147816 */ /* 0x000fe20000000004 */
[----:B------:R-:W-:Y:S01]  /*9c60*/  IMAD.MOV.U32 R6, RZ, RZ, R31 ;  /* 0x000000ffff067224 */ /* 0x000fe200078e001f */
[----:B------:R-:W-:Y:S01]  /*9c70*/  BAR.SYNC.DEFER_BLOCKING 0x0 ;  /* 0x0000000000007b1d */ /* 0x000fe20000010000 */
[----:B------:R-:W-:Y:S01]  /*9c80*/  IMAD.MOV.U32 R4, RZ, RZ, R40 ;  /* 0x000000ffff047224 */ /* 0x000fe200078e0028 */
[----:B------:R-:W-:Y:S01]  /*9c90*/  ISETP.GE.AND P1, PT, R221, R51, PT ;  /* 0x00000033dd00720c */ /* 0x000fe20003f26270 */
[----:B------:R-:W-:Y:S01]  /*9ca0*/  IMAD.SHL.U32 R15, R15, 0x2, RZ ;  /* 0x000000020f0f7824 */ /* 0x000fe200078e00ff */
        /* <DEDUP_REMOVED lines=12> */
[----:B------:R-:W-:Y:S01]  /*9d70*/  IADD3 R4, R15, 0x18100, RZ ;  /* 0x000181000f047810 */ /* 0x000fe20007ffe0ff */
[----:B------:R-:W-:Y:S01]  /*9d80*/  IMAD.MOV.U32 R5, RZ, RZ, R55 ;  /* 0x000000ffff057224 */ /* 0x000fe200078e0037 */
[----:B------:R-:W-:-:S02]  /*9d90*/  PRMT R20, R12, 0x7610, R20 ;  /* 0x000076100c147816 */ /* 0x000fc40000000014 */
[----:B------:R-:W-:Y:S02]  /*9da0*/  IADD3 R12, R15, 0x18140, RZ ;  /* 0x000181400f0c7810 */ /* 0x000fe40007ffe0ff */
[----:B------:R-:W-:Y:S02]  /*9db0*/  PRMT R37, R7, 0x7610, R37 ;  /* 0x0000761007257816 */ /* 0x000fe40000000025 */
[----:B------:R-:W-:Y:S02]  /*9dc0*/  PRMT R44, R5, 0x5410, R6 ;  /* 0x00005410052c7816 */ /* 0x000fe40000000006 */
[----:B------:R-:W-:Y:S01]  /*9dd0*/  @P0 IADD3 R12, R4, -0x40, RZ ;  /* 0xffffffc0040c0810 */ /* 0x000fe20007ffe0ff */
[----:B------:R-:W-:Y:S05]  /*9de0*/  @P1 BRA `(.L_x_1885) ;  /* 0x0000112000001947 */ /* 0x000fea0003800000 */
[----:B------:R-:W-:Y:S01]  /*9df0*/  ISETP.GE.AND P0, PT, R142, c[0x0][0x27c], PT ;  /* 0x00009f008e007a0c */ /* 0x000fe20003f06270 */
[----:B------:R-:W-:-:S12]  /*9e00*/  BSSY B0, `(.L_x_1886) ;  /* 0x000002c000007945 */ /* 0x000fd80003800000 */
[----:B------:R-:W-:Y:S05]  /*9e10*/  @P0 BRA `(.L_x_1887) ;  /* 0x000002a000000947 */ /* 0x000fea0003800000 */
[----:B------:R-:W1:Y:S01]  /*9e20*/  LDS.128 R4, [R15+0x18100] ;  /* 0x018100000f047984 */ /* 0x000e620000000c00 */
[--C-:B------:R-:W-:Y:S01]  /*9e30*/  SHF.R.U64 R77, R80, 0x10, R81.reuse ;  /* 0x00000010504d7819 */ /* 0x100fe20000001251 */
[--C-:B------:R-:W-:Y:S01]  /*9e40*/  HADD2.F32 R87, -RZ, R73.reuse.H1_H1 ;  /* 0x30000049ff577230 */ /* 0x100fe20000004100 */
[----:B------:R-:W-:Y:S01]  /*9e50*/  SHF.R.U32.HI R80, RZ, 0x10, R81 ;  /* 0x00000010ff507819 */ /* 0x000fe20000011651 */
[----:B------:R-:W-:Y:S01]  /*9e60*/  HADD2.F32 R93, -RZ, R76.H1_H1 ;  /* 0x3000004cff5d7230 */ /* 0x000fe20000004100 */
[--C-:B------:R-:W-:Y:S01]  /*9e70*/  SHF.R.U64 R81, R82, 0x10, R83.reuse ;  /* 0x0000001052517819 */ /* 0x100fe20000001253 */
[----:B------:R-:W-:Y:S01]  /*9e80*/  HADD2.F32 R73, -RZ, R73.H0_H0 ;  /* 0x20000049ff497230 */ /* 0x000fe20000004100 */
[----:B------:R-:W-:Y:S01]  /*9e90*/  SHF.R.U32.HI R82, RZ, 0x10, R83 ;  /* 0x00000010ff527819 */ /* 0x000fe20000011653 */
[----:B------:R-:W-:Y:S02]  /*9ea0*/  HADD2.F32 R92, -RZ, R80.H0_H0 ;  /* 0x20000050ff5c7230 */ /* 0x000fe40000004100 */
[----:B------:R-:W-:-:S02]  /*9eb0*/  HADD2.F32 R81, -RZ, R81.H0_H0 ;  /* 0x20000051ff517230 */ /* 0x000fc40000004100 */
[----:B------:R-:W-:Y:S02]  /*9ec0*/  HADD2.F32 R82, -RZ, R82.H0_H0 ;  /* 0x20000052ff527230 */ /* 0x000fe40000004100 */
[----:B------:R-:W-:Y:S02]  /*9ed0*/  HADD2.F32 R77, -RZ, R77.H0_H0 ;  /* 0x2000004dff4d7230 */ /* 0x000fe40000004100 */
[--C-:B-1----:R-:W-:Y:S02]  /*9ee0*/  HADD2.F32 R83, -RZ, R7.reuse.H0_H0 ;  /* 0x20000007ff537230 */ /* 0x102fe40000004100 */
[----:B------:R-:W-:Y:S02]  /*9ef0*/  HADD2.F32 R7, -RZ, R7.H1_H1 ;  /* 0x30000007ff077230 */ /* 0x000fe40000004100 */
[--C-:B------:R-:W-:Y:S02]  /*9f00*/  HADD2.F32 R85, -RZ, R4.reuse.H1_H1 ;  /* 0x30000004ff557230 */ /* 0x100fe40000004100 */
[----:B------:R-:W-:Y:S01]  /*9f10*/  HADD2.F32 R84, -RZ, R4.H0_H0 ;  /* 0x20000004ff547230 */ /* 0x000fe20000004100 */
[-C--:B------:R-:W-:Y:S01]  /*9f20*/  FMUL.FTZ R80, R7, R82.reuse ;  /* 0x0000005207507220 */ /* 0x080fe20000410000 */
[--C-:B------:R-:W-:Y:S01]  /*9f30*/  HADD2.F32 R4, -RZ, R6.reuse.H0_H0 ;  /* 0x20000006ff047230 */ /* 0x100fe20000004100 */
[----:B------:R-:W-:Y:S01]  /*9f40*/  FMUL.FTZ R82, R83, R82 ;  /* 0x0000005253527220 */ /* 0x000fe20000410000 */
[----:B------:R-:W-:Y:S01]  /*9f50*/  HADD2.F32 R6, -RZ, R6.H1_H1 ;  /* 0x30000006ff067230 */ /* 0x000fe20000004100 */
[-C--:B------:R-:W-:Y:S01]  /*9f60*/  FMUL.FTZ R94, R85, R87.reuse ;  /* 0x00000057555e7220 */ /* 0x080fe20000410000 */
[--C-:B------:R-:W-:Y:S01]  /*9f70*/  HADD2.F32 R86, -RZ, R5.reuse.H0_H0 ;  /* 0x20000005ff567230 */ /* 0x100fe20000004100 */
[-C--:B------:R-:W-:Y:S01]  /*9f80*/  FFMA.FTZ R80, R83, R92.reuse, -R80 ;  /* 0x0000005c53507223 */ /* 0x080fe20000010850 */
[----:B------:R-:W-:Y:S01]  /*9f90*/  HADD2.F32 R5, -RZ, R5.H1_H1 ;  /* 0x30000005ff057230 */ /* 0x000fe20000004100 */
[----:B------:R-:W-:Y:S01]  /*9fa0*/  FMUL.FTZ R96, R84, R87 ;  /* 0x0000005754607220 */ /* 0x000fe20000410000 */
[----:B------:R-:W-:Y:S01]  /*9fb0*/  HADD2.F32 R83, -RZ, R76.H0_H0 ;  /* 0x2000004cff537230 */ /* 0x000fe20000004100 */
[----:B------:R-:W-:-:S02]  /*9fc0*/  FFMA.FTZ R7, R7, R92, R82 ;  /* 0x0000005c07077223 */ /* 0x000fc40000010052 */
[----:B------:R-:W-:Y:S02]  /*9fd0*/  FFMA.FTZ R94, R84, R93, -R94 ;  /* 0x0000005d545e7223 */ /* 0x000fe4000001085e */
[-C--:B------:R-:W-:Y:S01]  /*9fe0*/  FMUL.FTZ R76, R6, R73.reuse ;  /* 0x00000049064c7220 */ /* 0x080fe20000410000 */
[----:B------:R-:W-:Y:S01]  /*9ff0*/  F2FP.PACK_AB R7, R7, R80 ;  /* 0x000000500707723e */ /* 0x000fe200000000ff */
[----:B------:R-:W-:Y:S02]  /*a000*/  FMUL.FTZ R73, R4, R73 ;  /* 0x0000004904497220 */ /* 0x000fe40000410000 */
[-C--:B------:R-:W-:Y:S02]  /*a010*/  FMUL.FTZ R82, R5, R81.reuse ;  /* 0x0000005105527220 */ /* 0x080fe40000410000 */
[----:B------:R-:W-:Y:S02]  /*a020*/  FMUL.FTZ R84, R86, R81 ;  /* 0x0000005156547220 */ /* 0x000fe40000410000 */
[----:B------:R-:W-:-:S02]  /*a030*/  FFMA.FTZ R85, R85, R93, R96 ;  /* 0x0000005d55557223 */ /* 0x000fc40000010060 */
[-C--:B------:R-:W-:Y:S02]  /*a040*/  FFMA.FTZ R76, R4, R83.reuse, -R76 ;  /* 0x00000053044c7223 */ /* 0x080fe4000001084c */
[----:B------:R-:W-:Y:S01]  /*a050*/  FFMA.FTZ R73, R6, R83, R73 ;  /* 0x0000005306497223 */ /* 0x000fe20000010049 */
[----:B------:R-:W-:Y:S01]  /*a060*/  F2FP.PACK_AB R4, R85, R94 ;  /* 0x0000005e5504723e */ /* 0x000fe200000000ff */
[-C--:B------:R-:W-:Y:S02]  /*a070*/  FFMA.FTZ R82, R86, R77.reuse, -R82 ;  /* 0x0000004d56527223 */ /* 0x080fe40000010852 */
[----:B------:R-:W-:Y:S01]  /*a080*/  FFMA.FTZ R5, R5, R77, R84 ;  /* 0x0000004d05057223 */ /* 0x000fe20000010054 */
[----:B------:R-:W-:-:S04]  /*a090*/  F2FP.PACK_AB R6, R73, R76 ;  /* 0x0000004c4906723e */ /* 0x000fc800000000ff */
[----:B------:R-:W-:-:S05]  /*a0a0*/  F2FP.PACK_AB R5, R5, R82 ;  /* 0x000000520505723e */ /* 0x000fca00000000ff */
[----:B------:R1:W-:Y:S02]  /*a0b0*/  STS.128 [R15+0x18100], R4 ;  /* 0x018100040f007388 */ /* 0x0003e40000000c00 */
.L_x_1887:
[----:B------:R-:W-:Y:S05]  /*a0c0*/  BSYNC B0 ;  /* 0x0000000000007941 */ /* 0x000fea0003800000 */
.L_x_1886:
[----:B------:R-:W-:Y:S01]  /*a0d0*/  ISETP.GE.AND P0, PT, R38, c[0x0][0x27c], PT ;  /* 0x00009f0026007a0c */ /* 0x000fe20003f06270 */
[----:B------:R-:W-:-:S12]  /*a0e0*/  BSSY B0, `(.L_x_1888) ;  /* 0x000002c000007945 */ /* 0x000fd80003800000 */
[----:B------:R-:W-:Y:S05]  /*a0f0*/  @P0 BRA `(.L_x_1889) ;  /* 0x000002a000000947 */ /* 0x000fea0003800000 */
[----:B-1----:R-:W1:Y:S01]  /*a100*/  LDS.128 R4, [R12] ;  /* 0x000000000c047984 */ /* 0x002e620000000c00 */
        /* <DEDUP_REMOVED lines=17> */
[-C--:B------:R-:W-:Y:S01]  /*a220*/  FMUL.FTZ R86, R81, R83.reuse ;  /* 0x0000005351567220 */ /* 0x080fe20000410000 */
[--C-:B------:R-:W-:Y:S01]  /*a230*/  HADD2.F32 R82, -RZ, R5.reuse.H0_H0 ;  /* 0x20000005ff527230 */ /* 0x100fe20000004100 */
[C---:B------:R-:W-:Y:S01]  /*a240*/  FMUL.FTZ R98, R77.reuse, R98 ;  /* 0x000000624d627220 */ /* 0x040fe20000410000 */
[----:B------:R-:W-:Y:S01]  /*a250*/  HADD2.F32 R6, -RZ, R6.H1_H1 ;  /* 0x30000006ff067230 */ /* 0x000fe20000004100 */
[----:B------:R-:W-:Y:S01]  /*a260*/  FFMA.FTZ R84, R77, R100, -R84 ;  /* 0x000000644d547223 */ /* 0x000fe20000010854 */
[----:B------:R-:W-:Y:S01]  /*a270*/  HADD2.F32 R5, -RZ, R5.H1_H1 ;  /* 0x30000005ff057230 */ /* 0x000fe20000004100 */
[C---:B------:R-:W-:Y:S01]  /*a280*/  FMUL.FTZ R92, R80.reuse, R83 ;  /* 0x00000053505c7220 */ /* 0x040fe20000410000 */
[----:B------:R-:W-:Y:S01]  /*a290*/  HADD2.F32 R77, -RZ, R72.H0_H0 ;  /* 0x20000048ff4d7230 */ /* 0x000fe20000004100 */
[----:B------:R-:W-:-:S02]  /*a2a0*/  FFMA.FTZ R86, R80, R85, -R86 ;  /* 0x0000005550567223 */ /* 0x000fc40000010856 */
[-C--:B------:R-:W-:Y:S02]  /*a2b0*/  FMUL.FTZ R72, R6, R67.reuse ;  /* 0x0000004306487220 */ /* 0x080fe40000410000 */
[-C--:B------:R-:W-:Y:S02]  /*a2c0*/  FMUL.FTZ R80, R5, R76.reuse ;  /* 0x0000004c05507220 */ /* 0x080fe40000410000 */
[----:B------:R-:W-:Y:S02]  /*a2d0*/  FMUL.FTZ R67, R4, R67 ;  /* 0x0000004304437220 */ /* 0x000fe40000410000 */
[----:B------:R-:W-:Y:S02]  /*a2e0*/  FMUL.FTZ R76, R82, R76 ;  /* 0x0000004c524c7220 */ /* 0x000fe40000410000 */
[----:B------:R-:W-:Y:S02]  /*a2f0*/  FFMA.FTZ R7, R7, R100, R98 ;  /* 0x0000006407077223 */ /* 0x000fe40000010062 */
[----:B------:R-:W-:-:S02]  /*a300*/  FFMA.FTZ R81, R81, R85, R92 ;  /* 0x0000005551517223 */ /* 0x000fc4000001005c */
[-C--:B------:R-:W-:Y:S01]  /*a310*/  FFMA.FTZ R72, R4, R77.reuse, -R72 ;  /* 0x0000004d04487223 */ /* 0x080fe20000010848 */
[----:B------:R-:W-:Y:S01]  /*a320*/  F2FP.PACK_AB R7, R7, R84 ;  /* 0x000000540707723e */ /* 0x000fe200000000ff */
[----:B------:R-:W-:Y:S01]  /*a330*/  FFMA.FTZ R67, R6, R77, R67 ;  /* 0x0000004d06437223 */ /* 0x000fe20000010043 */
[----:B------:R-:W-:Y:S01]  /*a340*/  F2FP.PACK_AB R4, R81, R86 ;  /* 0x000000565104723e */ /* 0x000fe200000000ff */
[-C--:B------:R-:W-:Y:S02]  /*a350*/  FFMA.FTZ R80, R82, R73.reuse, -R80 ;  /* 0x0000004952507223 */ /* 0x080fe40000010850 */
[----:B------:R-:W-:Y:S01]  /*a360*/  FFMA.FTZ R5, R5, R73, R76 ;  /* 0x0000004905057223 */ /* 0x000fe2000001004c */
[----:B------:R-:W-:-:S04]  /*a370*/  F2FP.PACK_AB R6, R67, R72 ;  /* 0x000000484306723e */ /* 0x000fc800000000ff */
[----:B------:R-:W-:-:S05]  /*a380*/  F2FP.PACK_AB R5, R5, R80 ;  /* 0x000000500505723e */ /* 0x000fca00000000ff */
[----:B------:R1:W-:Y:S02]  /*a390*/  STS.128 [R12], R4 ;  /* 0x000000040c007388 */ /* 0x0003e40000000c00 */
.L_x_1889:
[----:B------:R-:W-:Y:S05]  /*a3a0*/  BSYNC B0 ;  /* 0x0000000000007941 */ /* 0x000fea0003800000 */
.L_x_1888:
[----:B------:R-:W-:Y:S01]  /*a3b0*/  ISETP.GE.AND P0, PT, R33, c[0x0][0x27c], PT ;  /* 0x00009f0021007a0c */ /* 0x000fe20003f06270 */
[----:B------:R-:W-:-:S12]  /*a3c0*/  BSSY B0, `(.L_x_1890) ;  /* 0x000002c000007945 */ /* 0x000fd80003800000 */
[----:B------:R-:W-:Y:S05]  /*a3d0*/  @P0 BRA `(.L_x_1891) ;  /* 0x000002a000000947 */ /* 0x000fea0003800000 */
[----:B-1----:R-:W1:Y:S01]  /*a3e0*/  LDS.128 R4, [R15+0x1c100] ;  /* 0x01c100000f047984 */ /* 0x002e620000000c00 */
        /* <DEDUP_REMOVED lines=40> */
[----:B------:R1:W-:Y:S02]  /*a670*/  STS.128 [R15+0x1c100], R4 ;  /* 0x01c100040f007388 */ /* 0x0003e40000000c00 */
.L_x_1891:
[----:B------:R-:W-:Y:S05]  /*a680*/  BSYNC B0 ;  /* 0x0000000000007941 */ /* 0x000fea0003800000 */
.L_x_1890:
[----:B------:R-:W-:Y:S01]  /*a690*/  ISETP.GE.AND P0, PT, R137, c[0x0][0x27c], PT ;  /* 0x00009f0089007a0c */ /* 0x000fe20003f06270 */
[----:B------:R-:W-:-:S12]  /*a6a0*/  BSSY B0, `(.L_x_1892) ;  /* 0x000002c000007945 */ /* 0x000fd80003800000 */
[----:B------:R-:W-:Y:S05]  /*a6b0*/  @P0 BRA `(.L_x_1893) ;  /* 0x000002a000000947 */ /* 0x000fea0003800000 */
[----:B-1----:R-:W1:Y:S01]  /*a6c0*/  LDS.128 R4, [R12+0x4000] ;  /* 0x004000000c047984 */ /* 0x002e620000000c00 */
[--C-:B------:R-:W-:Y:S01]  /*a6d0*/  SHF.R.U64 R66, R74, 0x10, R75.reuse ;  /* 0x000000104a427819 */ /* 0x100fe2000000124b */
[----:B------:R-:W-:Y:S01]  /*a6e0*/  HADD2.F32 R76, -RZ, R58.H1_H1 ;  /* 0x3000003aff4c7230 */ /* 0x000fe20000004100 */
[----:B------:R-:W-:Y:S01]  /*a6f0*/  SHF.R.U32.HI R74, RZ, 0x10, R75 ;  /* 0x00000010ff4a7819 */ /* 0x000fe2000001164b */
[--C-:B------:R-:W-:Y:S01]  /*a700*/  HADD2.F32 R77, -RZ, R59.reuse.H1_H1 ;  /* 0x3000003bff4d7230 */ /* 0x100fe20000004100 */
[--C-:B------:R-:W-:Y:S01]  /*a710*/  SHF.R.U64 R61, R78, 0x10, R79.reuse ;  /* 0x000000104e3d7819 */ /* 0x100fe2000000124f */
[----:B------:R-:W-:Y:S01]  /*a720*/  HADD2.F32 R66, -RZ, R66.H0_H0 ;  /* 0x20000042ff427230 */ /* 0x000fe20000004100 */
[----:B------:R-:W-:Y:S01]  /*a730*/  SHF.R.U32.HI R78, RZ, 0x10, R79 ;  /* 0x00000010ff4e7819 */ /* 0x000fe2000001164f */
[----:B------:R-:W-:Y:S02]  /*a740*/  HADD2.F32 R74, -RZ, R74.H0_H0 ;  /* 0x2000004aff4a7230 */ /* 0x000fe40000004100 */
[----:B------:R-:W-:-:S02]  /*a750*/  HADD2.F32 R59, -RZ, R59.H0_H0 ;  /* 0x2000003bff3b7230 */ /* 0x000fc40000004100 */
        /* <DEDUP_REMOVED lines=8> */
[--C-:B------:R-:W-:Y:S01]  /*a7e0*/  HADD2.F32 R75, -RZ, R5.reuse.H0_H0 ;  /* 0x20000005ff4b7230 */ /* 0x100fe20000004100 */
[----:B------:R-:W-:Y:S01]  /*a7f0*/  FMUL.FTZ R79, R73, R76 ;  /* 0x0000004c494f7220 */ /* 0x000fe20000410000 */
[----:B------:R-:W-:Y:S01]  /*a800*/  HADD2.F32 R6, -RZ, R6.H1_H1 ;  /* 0x30000006ff067230 */ /* 0x000fe20000004100 */
[----:B------:R-:W-:Y:S01]  /*a810*/  FFMA.FTZ R78, R67, R80, -R78 ;  /* 0x00000050434e7223 */ /* 0x000fe2000001084e */
[----:B------:R-:W-:Y:S01]  /*a820*/  HADD2.F32 R5, -RZ, R5.H1_H1 ;  /* 0x30000005ff057230 */ /* 0x000fe20000004100 */
[C---:B------:R-:W-:Y:S01]  /*a830*/  FMUL.FTZ R76, R72.reuse, R76 ;  /* 0x0000004c484c7220 */ /* 0x040fe20000410000 */
[----:B------:R-:W-:Y:S01]  /*a840*/  HADD2.F32 R67, -RZ, R58.H0_H0 ;  /* 0x2000003aff437230 */ /* 0x000fe20000004100 */
[----:B------:R-:W-:Y:S01]  /*a850*/  FFMA.FTZ R79, R72, R77, -R79 ;  /* 0x0000004d484f7223 */ /* 0x000fe2000001084f */
[----:B------:R-:W-:Y:S01]  /*a860*/  HADD2.F32 R72, -RZ, R61.H0_H0 ;  /* 0x2000003dff487230 */ /* 0x000fe20000004100 */
[----:B------:R-:W-:-:S02]  /*a870*/  FMUL.FTZ R61, R5, R66 ;  /* 0x00000042053d7220 */ /* 0x000fc40000410000 */
[-C--:B------:R-:W-:Y:S02]  /*a880*/  FMUL.FTZ R58, R6, R67.reuse ;  /* 0x00000043063a7220 */ /* 0x080fe40000410000 */
[C---:B------:R-:W-:Y:S02]  /*a890*/  FMUL.FTZ R67, R4.reuse, R67 ;  /* 0x0000004304437220 */ /* 0x040fe40000410000 */
[----:B------:R-:W-:Y:S02]  /*a8a0*/  FMUL.FTZ R66, R75, R66 ;  /* 0x000000424b427220 */ /* 0x000fe40000410000 */
[----:B------:R-:W-:Y:S02]  /*a8b0*/  FFMA.FTZ R7, R7, R80, R74 ;  /* 0x0000005007077223 */ /* 0x000fe4000001004a */
[----:B------:R-:W-:Y:S02]  /*a8c0*/  FFMA.FTZ R76, R73, R77, R76 ;  /* 0x0000004d494c7223 */ /* 0x000fe4000001004c */
[-C--:B------:R-:W-:Y:S01]  /*a8d0*/  FFMA.FTZ R58, R4, R59.reuse, -R58 ;  /* 0x0000003b043a7223 */ /* 0x080fe2000001083a */
[----:B------:R-:W-:Y:S01]  /*a8e0*/  F2FP.PACK_AB R7, R7, R78 ;  /* 0x0000004e0707723e */ /* 0x000fe200000000ff */
[----:B------:R-:W-:Y:S01]  /*a8f0*/  FFMA.FTZ R67, R6, R59, R67 ;  /* 0x0000003b06437223 */ /* 0x000fe20000010043 */
[----:B------:R-:W-:Y:S01]  /*a900*/  F2FP.PACK_AB R4, R76, R79 ;  /* 0x0000004f4c04723e */ /* 0x000fe200000000ff */
[----:B------:R-:W-:-:S02]  /*a910*/  FFMA.FTZ R61, R75, R72, -R61 ;  /* 0x000000484b3d7223 */ /* 0x000fc4000001083d */
[----:B------:R-:W-:Y:S01]  /*a920*/  FFMA.FTZ R66, R5, R72, R66 ;  /* 0x0000004805427223 */ /* 0x000fe20000010042 */
[----:B------:R-:W-:-:S04]  /*a930*/  F2FP.PACK_AB R6, R67, R58 ;  /* 0x0000003a4306723e */ /* 0x000fc800000000ff */
[----:B------:R-:W-:-:S05]  /*a940*/  F2FP.PACK_AB R5, R66, R61 ;  /* 0x0000003d4205723e */ /* 0x000fca00000000ff */
[----:B------:R1:W-:Y:S02]  /*a950*/  STS.128 [R12+0x4000], R4 ;  /* 0x004000040c007388 */ /* 0x0003e40000000c00 */
.L_x_1893:
[----:B------:R-:W-:Y:S05]  /*a960*/  BSYNC B0 ;  /* 0x0000000000007941 */ /* 0x000fea0003800000 */
.L_x_1892:
[----:B------:R-:W-:Y:S01]  /*a970*/  ISETP.GE.AND P0, PT, R22, c[0x0][0x27c], PT ;  /* 0x00009f0016007a0c */ /* 0x000fe20003f06270 */
[----:B------:R-:W-:-:S12]  /*a980*/  BSSY B0, `(.L_x_1894) ;  /* 0x000002c000007945 */ /* 0x000fd80003800000 */
[----:B------:R-:W-:Y:S05]  /*a990*/  @P0 BRA `(.L_x_1895) ;  /* 0x000002a000000947 */ /* 0x000fea0003800000 */
[----:B-1----:R-:W1:Y:S01]  /*a9a0*/  LDS.128 R4, [R15+0x20100] ;  /* 0x020100000f047984 */ /* 0x002e620000000c00 */
[--C-:B------:R-:W-:Y:S01]  /*a9b0*/  SHF.R.U64 R59, R68, 0x10, R69.reuse ;  /* 0x00000010443b7819 */ /* 0x100fe20000001245 */
[--C-:B------:R-:W-:Y:S01]  /*a9c0*/  HADD2.F32 R73, -RZ, R53.reuse.H1_H1 ;  /* 0x30000035ff497230 */ /* 0x100fe20000004100 */
[----:B------:R-:W-:Y:S01]  /*a9d0*/  SHF.R.U32.HI R68, RZ, 0x10, R69 ;  /* 0x00000010ff447819 */ /* 0x000fe20000011645 */
[----:B------:R-:W-:Y:S01]  /*a9e0*/  HADD2.F32 R53, -RZ, R53.H0_H0 ;  /* 0x20000035ff357230 */ /* 0x000fe20000004100 */
[--C-:B------:R-:W-:Y:S02]  /*a9f0*/  SHF.R.U64 R58, R70, 0x10, R71.reuse ;  /* 0x00000010463a7819 */ /* 0x100fe40000001247 */
[----:B------:R-:W-:Y:S01]  /*aa00*/  SHF.R.U32.HI R70, RZ, 0x10, R71 ;  /* 0x00000010ff467819 */ /* 0x000fe20000011647 */
[----:B------:R-:W-:Y:S02]  /*aa10*/  HADD2.F32 R68, -RZ, R68.H0_H0 ;  /* 0x20000044ff447230 */ /* 0x000fe40000004100 */
[----:B------:R-:W-:-:S02]  /*aa20*/  HADD2.F32 R71, -RZ, R52.H1_H1 ;  /* 0x30000034ff477230 */ /* 0x000fc40000004100 */
[----:B------:R-:W-:Y:S02]  /*aa30*/  HADD2.F32 R72, -RZ, R70.H0_H0 ;  /* 0x20000046ff487230 */ /* 0x000fe40000004100 */
[--C-:B-1----:R-:W-:Y:S02]  /*aa40*/  HADD2.F32 R61, -RZ, R7.reuse.H0_H0 ;  /* 0x20000007ff3d7230 */ /* 0x102fe40000004100 */
[----:B------:R-:W-:Y:S02]  /*aa50*/  HADD2.F32 R7, -RZ, R7.H1_H1 ;  /* 0x30000007ff077230 */ /* 0x000fe40000004100 */
[--C-:B------:R-:W-:Y:S02]  /*aa60*/  HADD2.F32 R67, -RZ, R4.reuse.H1_H1 ;  /* 0x30000004ff437230 */ /* 0x100fe40000004100 */
[----:B------:R-:W-:Y:S01]  /*aa70*/  HADD2.F32 R66, -RZ, R4.H0_H0 ;  /* 0x20000004ff427230 */ /* 0x000fe20000004100 */
[-C--:B------:R-:W-:Y:S01]  /*aa80*/  FMUL.FTZ R70, R7, R68.reuse ;  /* 0x0000004407467220 */ /* 0x080fe20000410000 */
[----:B------:R-:W-:Y:S01]  /*aa90*/  HADD2.F32 R4, -RZ, R6.H0_H0 ;  /* 0x20000006ff047230 */ /* 0x000fe20000004100 */
[C---:B------:R-:W-:Y:S01]  /*aaa0*/  FMUL.FTZ R68, R61.reuse, R68 ;  /* 0x000000443d447220 */ /* 0x040fe20000410000 */
[--C-:B------:R-:W-:Y:S01]  /*aab0*/  HADD2.F32 R69, -RZ, R5.reuse.H0_H0 ;  /* 0x20000005ff457230 */ /* 0x100fe20000004100 */
[-C--:B------:R-:W-:Y:S01]  /*aac0*/  FFMA.FTZ R70, R61, R72.reuse, -R70 ;  /* 0x000000483d467223 */ /* 0x080fe20000010846 */
[----:B------:R-:W-:Y:S01]  /*aad0*/  HADD2.F32 R61, -RZ, R52.H0_H0 ;  /* 0x20000034ff3d7230 */ /* 0x000fe20000004100 */
[-C--:B------:R-:W-:Y:S01]  /*aae0*/  FMUL.FTZ R74, R67, R71.reuse ;  /* 0x00000047434a7220 */ /* 0x080fe20000410000 */
[----:B------:R-:W-:Y:S01]  /*aaf0*/  HADD2.F32 R6, -RZ, R6.H1_H1 ;  /* 0x30000006ff067230 */ /* 0x000fe20000004100 */
[C---:B------:R-:W-:Y:S01]  /*ab00*/  FMUL.FTZ R76, R66.reuse, R71 ;  /* 0x00000047424c7220 */ /* 0x040fe20000410000 */
[----:B------:R-:W-:Y:S01]  /*ab10*/  HADD2.F32 R5, -RZ, R5.H1_H1 ;  /* 0x30000005ff057230 */ /* 0x000fe20000004100 */
[----:B------:R-:W-:Y:S01]  /*ab20*/  FFMA.FTZ R74, R66, R73, -R74 ;  /* 0x00000049424a7223 */ /* 0x000fe2000001084a */
[----:B------:R-:W-:Y:S01]  /*ab30*/  HADD2.F32 R52, -RZ, R59.H0_H0 ;  /* 0x2000003bff347230 */ /* 0x000fe20000004100 */
[----:B------:R-:W-:Y:S01]  /*ab40*/  FFMA.FTZ R7, R7, R72, R68 ;  /* 0x0000004807077223 */ /* 0x000fe20000010044 */
[----:B------:R-:W-:Y:S01]  /*ab50*/  HADD2.F32 R66, -RZ, R58.H0_H0 ;  /* 0x2000003aff427230 */ /* 0x000fe20000004100 */
[----:B------:R-:W-:-:S02]  /*ab60*/  FMUL.FTZ R58, R6, R61 ;  /* 0x0000003d063a7220 */ /* 0x000fc40000410000 */
[----:B------:R-:W-:Y:S01]  /*ab70*/  FMUL.FTZ R59, R5, R52 ;  /* 0x00000034053b7220 */ /* 0x000fe20000410000 */
[----:B------:R-:W-:Y:S01]  /*ab80*/  F2FP.PACK_AB R7, R7, R70 ;  /* 0x000000460707723e */ /* 0x000fe200000000ff */
[C---:B------:R-:W-:Y:S02]  /*ab90*/  FMUL.FTZ R61, R4.reuse, R61 ;  /* 0x0000003d043d7220 */ /* 0x040fe40000410000 */
[----:B------:R-:W-:Y:S02]  /*aba0*/  FMUL.FTZ R52, R69, R52 ;  /* 0x0000003445347220 */ /* 0x000fe40000410000 */
[----:B------:R-:W-:Y:S02]  /*abb0*/  FFMA.FTZ R67, R67, R73, R76 ;  /* 0x0000004943437223 */ /* 0x000fe4000001004c */
[-C--:B------:R-:W-:Y:S02]  /*abc0*/  FFMA.FTZ R58, R4, R53.reuse, -R58 ;  /* 0x00000035043a7223 */ /* 0x080fe4000001083a */
[----:B------:R-:W-:Y:S01]  /*abd0*/  FFMA.FTZ R61, R6, R53, R61 ;  /* 0x00000035063d7223 */ /* 0x000fe2000001003d */
[----:B------:R-:W-:Y:S01]  /*abe0*/  F2FP.PACK_AB R4, R67, R74 ;  /* 0x0000004a4304723e */ /* 0x000fe200000000ff */
[----:B------:R-:W-:-:S02]  /*abf0*/  FFMA.FTZ R59, R69, R66, -R59 ;  /* 0x00000042453b7223 */ /* 0x000fc4000001083b */
[----:B------:R-:W-:Y:S01]  /*ac00*/  FFMA.FTZ R52, R5, R66, R52 ;  /* 0x0000004205347223 */ /* 0x000fe20000010034 */
[----:B------:R-:W-:-:S04]  /*ac10*/  F2FP.PACK_AB R6, R61, R58 ;  /* 0x0000003a3d06723e */ /* 0x000fc800000000ff */
[----:B------:R-:W-:-:S05]  /*ac20*/  F2FP.PACK_AB R5, R52, R59 ;  /* 0x0000003b3405723e */ /* 0x000fca00000000ff */
[----:B------:R1:W-:Y:S02]  /*ac30*/  STS.128 [R15+0x20100], R4 ;  /* 0x020100040f007388 */ /* 0x0003e40000000c00 */
.L_x_1895:
[----:B------:R-:W-:Y:S05]  /*ac40*/  BSYNC B0 ;  /* 0x0000000000007941 */ /* 0x000fea0003800000 */
.L_x_1894:
[----:B------:R-:W-:-:S13]  /*ac50*/  ISETP.GE.AND P0, PT, R136, c[0x0][0x27c], PT ;  /* 0x00009f0088007a0c */ /* 0x000fda0003f06270 */
[----:B------:R-:W-:Y:S05]  /*ac60*/  @P0 BRA `(.L_x_1885) ;  /* 0x000002a000000947 */ /* 0x000fea0003800000 */
[----:B-1----:R-:W1:Y:S01]  /*ac70*/  LDS.128 R4, [R12+0x8000] ;  /* 0x008000000c047984 */ /* 0x002e620000000c00 */
[--C-:B------:R-:W-:Y:S01]  /*ac80*/  SHF.R.U64 R53, R62, 0x10, R63.reuse ;  /* 0x000000103e357819 */ /* 0x100fe2000000123f */
[--C-:B------:R-:W-:Y:S01]  /*ac90*/  HADD2.F32 R66, -RZ, R45.reuse.H1_H1 ;  /* 0x3000002dff427230 */ /* 0x100fe20000004100 */
[----:B------:R-:W-:Y:S01]  /*aca0*/  SHF.R.U32.HI R62, RZ, 0x10, R63 ;  /* 0x00000010ff3e7819 */ /* 0x000fe2000001163f */
[----:B------:R-:W-:Y:S01]  /*acb0*/  HADD2.F32 R45, -RZ, R45.H0_H0 ;  /* 0x2000002dff2d7230 */ /* 0x000fe20000004100 */
[--C-:B------:R-:W-:Y:S01]  /*acc0*/  SHF.R.U64 R52, R64, 0x10, R65.reuse ;  /* 0x0000001040347819 */ /* 0x100fe20000001241 */
[----:B------:R-:W-:Y:S01]  /*acd0*/  HADD2.F32 R68, -RZ, R50.H1_H1 ;  /* 0x30000032ff447230 */ /* 0x000fe20000004100 */
[----:B------:R-:W-:Y:S01]  /*ace0*/  SHF.R.U32.HI R64, RZ, 0x10, R65 ;  /* 0x00000010ff407819 */ /* 0x000fe20000011641 */
[----:B------:R-:W-:Y:S02]  /*acf0*/  HADD2.F32 R62, -RZ, R62.H0_H0 ;  /* 0x2000003eff3e7230 */ /* 0x000fe40000004100 */
[----:B------:R-:W-:-:S02]  /*ad00*/  HADD2.F32 R52, -RZ, R52.H0_H0 ;  /* 0x20000034ff347230 */ /* 0x000fc40000004100 */
[----:B------:R-:W-:Y:S02]  /*ad10*/  HADD2.F32 R64, -RZ, R64.H0_H0 ;  /* 0x20000040ff407230 */ /* 0x000fe40000004100 */
[--C-:B-1----:R-:W-:Y:S02]  /*ad20*/  HADD2.F32 R58, -RZ, R7.reuse.H0_H0 ;  /* 0x20000007ff3a7230 */ /* 0x102fe40000004100 */
[----:B------:R-:W-:Y:S02]  /*ad30*/  HADD2.F32 R7, -RZ, R7.H1_H1 ;  /* 0x30000007ff077230 */ /* 0x000fe40000004100 */
[--C-:B------:R-:W-:Y:S02]  /*ad40*/  HADD2.F32 R59, -RZ, R4.reuse.H0_H0 ;  /* 0x20000004ff3b7230 */ /* 0x100fe40000004100 */
[----:B------:R-:W-:Y:S01]  /*ad50*/  HADD2.F32 R61, -RZ, R4.H1_H1 ;  /* 0x30000004ff3d7230 */ /* 0x000fe20000004100 */
[CC--:B------:R-:W-:Y:S01]  /*ad60*/  FMUL.FTZ R65, R7.reuse, R62.reuse ;  /* 0x0000003e07417220 */ /* 0x0c0fe20000410000 */
[--C-:B------:R-:W-:Y:S01]  /*ad70*/  HADD2.F32 R4, -RZ, R6.reuse.H0_H0 ;  /* 0x20000006ff047230 */ /* 0x100fe20000004100 */
[C---:B------:R-:W-:Y:S01]  /*ad80*/  FMUL.FTZ R62, R58.reuse, R62 ;  /* 0x0000003e3a3e7220 */ /* 0x040fe20000410000 */
[--C-:B------:R-:W-:Y:S01]  /*ad90*/  HADD2.F32 R63, -RZ, R5.reuse.H0_H0 ;  /* 0x20000005ff3f7230 */ /* 0x100fe20000004100 */
[-C--:B------:R-:W-:Y:S01]  /*ada0*/  FFMA.FTZ R65, R58, R64.reuse, -R65 ;  /* 0x000000403a417223 */ /* 0x080fe20000010841 */
[----:B------:R-:W-:Y:S01]  /*adb0*/  HADD2.F32 R6, -RZ, R6.H1_H1 ;  /* 0x30000006ff067230 */ /* 0x000fe20000004100 */
[----:B------:R-:W-:Y:S01]  /*adc0*/  FFMA.FTZ R62, R7, R64, R62 ;  /* 0x00000040073e7223 */ /* 0x000fe2000001003e */
[----:B------:R-:W-:Y:S01]  /*add0*/  HADD2.F32 R5, -RZ, R5.H1_H1 ;  /* 0x30000005ff057230 */ /* 0x000fe20000004100 */
[-C--:B------:R-:W-:Y:S01]  /*ade0*/  FMUL.FTZ R67, R61, R66.reuse ;  /* 0x000000423d437220 */ /* 0x080fe20000410000 */
[----:B------:R-:W-:Y:S01]  /*adf0*/  HADD2.F32 R58, -RZ, R53.H0_H0 ;  /* 0x20000035ff3a7230 */ /* 0x000fe20000004100 */
[----:B------:R-:W-:Y:S01]  /*ae00*/  FMUL.FTZ R66, R59, R66 ;  /* 0x000000423b427220 */ /* 0x000fe20000410000 */
[----:B------:R-:W-:Y:S01]  /*ae10*/  HADD2.F32 R7, -RZ, R50.H0_H0 ;  /* 0x20000032ff077230 */ /* 0x000fe20000004100 */
[----:B------:R-:W-:-:S02]  /*ae20*/  FMUL.FTZ R50, R6, R45 ;  /* 0x0000002d06327220 */ /* 0x000fc40000410000 */
[-C--:B------:R-:W-:Y:S02]  /*ae30*/  FMUL.FTZ R53, R5, R58.reuse ;  /* 0x0000003a05357220 */ /* 0x080fe40000410000 */
[C---:B------:R-:W-:Y:S02]  /*ae40*/  FMUL.FTZ R45, R4.reuse, R45 ;  /* 0x0000002d042d7220 */ /* 0x040fe40000410000 */
[----:B------:R-:W-:Y:S02]  /*ae50*/  FMUL.FTZ R58, R63, R58 ;  /* 0x0000003a3f3a7220 */ /* 0x000fe40000410000 */
[-C--:B------:R-:W-:Y:S02]  /*ae60*/  FFMA.FTZ R67, R59, R68.reuse, -R67 ;  /* 0x000000443b437223 */ /* 0x080fe40000010843 */
[----:B------:R-:W-:Y:S02]  /*ae70*/  FFMA.FTZ R66, R61, R68, R66 ;  /* 0x000000443d427223 */ /* 0x000fe40000010042 */
[----:B------:R-:W-:-:S02]  /*ae80*/  FFMA.FTZ R50, R4, R7, -R50 ;  /* 0x0000000704327223 */ /* 0x000fc40000010832 */
        /* <DEDUP_REMOVED lines=8> */
.L_x_1885:
[----:B------:R-:W-:Y:S05]  /*af10*/  BSYNC B1 ;  /* 0x0000000000017941 */ /* 0x000fea0003800000 */
.L_x_1884:
[----:B------:R-:W-:-:S13]  /*af20*/  ISETP.GE.AND P0, PT, R60, R51, PT ;  /* 0x000000333c00720c */ /* 0x000fda0003f06270 */
[----:B------:R-:W-:Y:S05]  /*af30*/  @P0 BRA `(.L_x_1896) ;  /* 0x0000465000000947 */ /* 0x000fea0003800000 */
        /* <DEDUP_REMOVED lines=8> */
[--C-:B------:R-:W-:Y:S01]  /*afc0*/  SHF.R.U64 R45, R56, 0x10, R57.reuse ;  /* 0x00000010382d7819 */ /* 0x100fe20000001239 */
[----:B------:R-:W-:Y:S01]  /*afd0*/  HADD2.F32 R50, -RZ, R50.H0_H0 ;  /* 0x20000032ff327230 */ /* 0x000fe20000004100 */
        /* <DEDUP_REMOVED lines=12> */
[-C--:B------:R-:W-:Y:S01]  /*b0a0*/  FMUL.FTZ R60, R53, R57.reuse ;  /* 0x00000039353c7220 */ /* 0x080fe20000410000 */
        /* <DEDUP_REMOVED lines=22> */
.L_x_1898:
[----:B------:R-:W-:Y:S05]  /*b210*/  BSYNC B0 ;  /* 0x0000000000007941 */ /* 0x000fea0003800000 */
.L_x_1897:
        /* <DEDUP_REMOVED lines=45> */
.L_x_1900:
[----:B------:R-:W-:Y:S05]  /*b4f0*/  BSYNC B0 ;  /* 0x0000000000007941 */ /* 0x000fea0003800000 */
.L_x_1899:
[----:B------:R-:W-:Y:S01]  /*b500*/  ISETP.GE.AND P0, PT, R33, c[0x0][0x27c], PT ;  /* 0x00009f0021007a0c */ /* 0x000fe20003f06270 */
[----:B------:R-:W-:-:S12]  /*b510*/  BSSY B0, `(.L_x_1901) ;  /* 0x000002c000007945 */ /* 0x000fd80003800000 */
[----:B------:R-:W-:Y:S05]  /*b520*/  @P0 BRA `(.L_x_1902) ;  /* 0x000002a000000947 */ /* 0x000fea0003800000 */
[----:B-1----:R-:W1:Y:S01]  /*b530*/  LDS.128 R4, [R15+0x1e100] ;  /* 0x01e100000f047984 */ /* 0x002e620000000c00 */
[--C-:B------:R-:W-:Y:S01]  /*b540*/  SHF.R.U64 R36, R40, 0x10, R41.reuse ;  /* 0x0000001028247819 */ /* 0x100fe20000001229 */
[----:B------:R-:W-:Y:S01]  /*b550*/  HADD2.F32 R45, -RZ, R32.H1_H1 ;  /* 0x30000020ff2d7230 */ /* 0x000fe20000004100 */
[----:B------:R-:W-:Y:S02]  /*b560*/  SHF.R.U32.HI R40, RZ, 0x10, R41 ;  /* 0x00000010ff287819 */ /* 0x000fe40000011629 */
[--C-:B------:R-:W-:Y:S01]  /*b570*/  SHF.R.U64 R33, R42, 0x10, R43.reuse ;  /* 0x000000102a217819 */ /* 0x100fe2000000122b */
[----:B------:R-:W-:Y:S01]  /*b580*/  HADD2.F32 R36, -RZ, R36.H0_H0 ;  /* 0x20000024ff247230 */ /* 0x000fe20000004100 */
[----:B------:R-:W-:Y:S01]  /*b590*/  SHF.R.U32.HI R42, RZ, 0x10, R43 ;  /* 0x00000010ff2a7819 */ /* 0x000fe2000001162b */
[----:B------:R-:W-:Y:S02]  /*b5a0*/  HADD2.F32 R40, -RZ, R40.H0_H0 ;  /* 0x20000028ff287230 */ /* 0x000fe40000004100 */
[----:B------:R-:W-:-:S02]  /*b5b0*/  HADD2.F32 R43, -RZ, R29.H1_H1 ;  /* 0x3000001dff2b7230 */ /* 0x000fc40000004100 */
        /* <DEDUP_REMOVED lines=33> */
.L_x_1902:
[----:B------:R-:W-:Y:S05]  /*b7d0*/  BSYNC B0 ;  /* 0x0000000000007941 */ /* 0x000fea0003800000 */
.L_x_1901:
        /* <DEDUP_REMOVED lines=27> */
[----:B------:R-:W-:Y:S01]  /*b990*/  FMUL.FTZ R39, R35, R38 ;  /* 0x0000002623277220 */ /* 0x000fe20000410000 */
[----:B------:R-:W-:Y:S01]  /*b9a0*/  HADD2.F32 R7, -RZ, R28.H0_H0 ;  /* 0x2000001cff077230 */ /* 0x000fe20000004100 */
[----:B------:R-:W-:-:S02]  /*b9b0*/  FMUL.FTZ R28, R6, R23 ;  /* 0x00000017061c7220 */ /* 0x000fc40000410000 */
[----:B------:R-:W-:Y:S02]  /*b9c0*/  FMUL.FTZ R31, R5, R30 ;  /* 0x0000001e051f7220 */ /* 0x000fe40000410000 */
[C---:B------:R-:W-:Y:S02]  /*b9d0*/  FMUL.FTZ R38, R33.reuse, R38 ;  /* 0x0000002621267220 */ /* 0x040fe40000410000 */
[----:B------:R-:W-:Y:S02]  /*b9e0*/  FMUL.FTZ R23, R4, R23 ;  /* 0x0000001704177220 */ /* 0x000fe40000410000 */
[----:B------:R-:W-:Y:S02]  /*b9f0*/  FMUL.FTZ R30, R36, R30 ;  /* 0x0000001e241e7220 */ /* 0x000fe40000410000 */
[-C--:B------:R-:W-:Y:S02]  /*ba00*/  FFMA.FTZ R39, R33, R40.reuse, -R39 ;  /* 0x0000002821277223 */ /* 0x080fe40000010827 */
[----:B------:R-:W-:-:S02]  /*ba10*/  FFMA.FTZ R38, R35, R40, R38 ;  /* 0x0000002823267223 */ /* 0x000fc40000010026 */
        /* <DEDUP_REMOVED lines=9> */
.L_x_1904:
[----:B------:R-:W-:Y:S05]  /*bab0*/  BSYNC B0 ;  /* 0x0000000000007941 */ /* 0x000fea0003800000 */
.L_x_1903:
        /* <DEDUP_REMOVED lines=11> */
[----:B------:R-:W-:-:S04]  /*bb70*/  HADD2.F32 R24, -RZ, R24.H0_H0 ;  /* 0x20000018ff187230 */ /* 0x000fc80000004100 */
[----:B------:R-:W-:Y:S02]  /*bb80*/  HADD2.F32 R32, -RZ, R26.H0_H0 ;  /* 0x2000001aff207230 */ /* 0x000fe40000004100 */
[--C-:B-1----:R-:W-:Y:S02]  /*bb90*/  HADD2.F32 R25, -RZ, R7.reuse.H0_H0 ;  /* 0x20000007ff197230 */ /* 0x102fe40000004100 */
[----:B------:R-:W-:Y:S02]  /*bba0*/  HADD2.F32 R7, -RZ, R7.H1_H1 ;  /* 0x30000007ff077230 */ /* 0x000fe40000004100 */
[--C-:B------:R-:W-:Y:S02]  /*bbb0*/  HADD2.F32 R27, -RZ, R4.reuse.H0_H0 ;  /* 0x20000004ff1b7230 */ /* 0x100fe40000004100 */
[----:B------:R-:W-:Y:S01]  /*bbc0*/  HADD2.F32 R28, -RZ, R4.H1_H1 ;  /* 0x30000004ff1c7230 */ /* 0x000fe20000004100 */
[-C--:B------:R-:W-:Y:S01]  /*bbd0*/  FMUL.FTZ R26, R7, R24.reuse ;  /* 0x00000018071a7220 */ /* 0x080fe20000410000 */
[----:B------:R-:W-:Y:S01]  /*bbe0*/  HADD2.F32 R4, -RZ, R6.H0_H0 ;  /* 0x20000006ff047230 */ /* 0x000fe20000004100 */
[C---:B------:R-:W-:Y:S01]  /*bbf0*/  FMUL.FTZ R24, R25.reuse, R24 ;  /* 0x0000001819187220 */ /* 0x040fe20000410000 */
[--C-:B------:R-:W-:Y:S01]  /*bc00*/  HADD2.F32 R29, -RZ, R5.reuse.H0_H0 ;  /* 0x20000005ff1d7230 */ /* 0x100fe20000004100 */
[-C--:B------:R-:W-:Y:S01]  /*bc10*/  FFMA.FTZ R26, R25, R32.reuse, -R26 ;  /* 0x00000020191a7223 */ /* 0x080fe2000001081a */
[----:B------:R-:W-:Y:S01]  /*bc20*/  HADD2.F32 R25, -RZ, R20.H0_H0 ;  /* 0x20000014ff197230 */ /* 0x000fe20000004100 */
[----:B------:R-:W-:Y:S01]  /*bc30*/  FFMA.FTZ R7, R7, R32, R24 ;  /* 0x0000002007077223 */ /* 0x000fe20000010018 */
[----:B------:R-:W-:Y:S01]  /*bc40*/  HADD2.F32 R6, -RZ, R6.H1_H1 ;  /* 0x30000006ff067230 */ /* 0x000fe20000004100 */
[-C--:B------:R-:W-:Y:S01]  /*bc50*/  FMUL.FTZ R34, R28, R30.reuse ;  /* 0x0000001e1c227220 */ /* 0x080fe20000410000 */
[----:B------:R-:W-:Y:S01]  /*bc60*/  HADD2.F32 R5, -RZ, R5.H1_H1 ;  /* 0x30000005ff057230 */ /* 0x000fe20000004100 */
[C---:B------:R-:W-:Y:S01]  /*bc70*/  FMUL.FTZ R30, R27.reuse, R30 ;  /* 0x0000001e1b1e7220 */ /* 0x040fe20000410000 */
[----:B------:R-:W-:Y:S01]  /*bc80*/  HADD2.F32 R20, -RZ, R23.H0_H0 ;  /* 0x20000017ff147230 */ /* 0x000fe20000004100 */
[----:B------:R-:W-:Y:S01]  /*bc90*/  FFMA.FTZ R34, R27, R31, -R34 ;  /* 0x0000001f1b227223 */ /* 0x000fe20000010822 */
[----:B------:R-:W-:Y:S01]  /*bca0*/  HADD2.F32 R24, -RZ, R22.H0_H0 ;  /* 0x20000016ff187230 */ /* 0x000fe20000004100 */
[----:B------:R-:W-:Y:S01]  /*bcb0*/  FMUL.FTZ R22, R6, R25 ;  /* 0x0000001906167220 */ /* 0x000fe20000410000 */
[----:B------:R-:W-:Y:S01]  /*bcc0*/  F2FP.PACK_AB R7, R7, R26 ;  /* 0x0000001a0707723e */ /* 0x000fe200000000ff */
[----:B------:R-:W-:-:S02]  /*bcd0*/  FMUL.FTZ R23, R5, R20 ;  /* 0x0000001405177220 */ /* 0x000fc40000410000 */
[----:B------:R-:W-:Y:S02]  /*bce0*/  FMUL.FTZ R25, R4, R25 ;  /* 0x0000001904197220 */ /* 0x000fe40000410000 */
        /* <DEDUP_REMOVED lines=10> */
.L_x_1906:
[----:B------:R-:W-:Y:S05]  /*bd90*/  BSYNC B0 ;  /* 0x0000000000007941 */ /* 0x000fea0003800000 */
.L_x_1905:
[----:B------:R-:W-:-:S13]  /*bda0*/  ISETP.GE.AND P0, PT, R136, c[0x0][0x27c], PT ;  /* 0x00009f0088007a0c */ /* 0x000fda0003f06270 */
        /* <DEDUP_REMOVED lines=42> */
[----:B------:R1:W-:Y:S01]  /*c050*/  STS.128 [R12+0xa000], R4 ;  /* 0x00a000040c007388 */ /* 0x0003e20000000c00 */
[----:B------:R-:W-:Y:S05]  /*c060*/  BRA `(.L_x_1896) ;  /* 0x0000352000007947 */ /* 0x000fea0003800000 */
.L_x_1879:
        /* <DEDUP_REMOVED lines=21> */
[----:B------:R-:W-:Y:S01]  /*c1c0*/  CS2R R56, SRZ ;  /* 0x0000000000387805 */ /* 0x000fe2000001ff00 */
        /* <DEDUP_REMOVED lines=8> */
[----:B------:R1:W2:Y:S01]  /*c250*/  SHFL.IDX PT, R24, R21, RZ, 0x1c1f ;  /* 0x001c1fff15187589 */ /* 0x0002a200000e0000 */
[C---:B------:R-:W-:Y:S01]  /*c260*/  LEA R18, P1, R16.reuse, c[0x0][0x288], 0x1 ;  /* 0x0000a20010127a11 */ /* 0x040fe200078208ff */
[----:B------:R-:W-:Y:S01]  /*c270*/  IMAD.IADD R20, R17, 0x1, R20 ;  /* 0x0000000111147824 */ /* 0x000fe200078e0214 */
[----:B------:R-:W-:Y:S01]  /*c280*/  SHF.R.S32.HI R7, RZ, 0x1f, R144 ;  /* 0x0000001fff077819 */ /* 0x000fe20000011490 */
[----:B------:R1:W3:Y:S01]  /*c290*/  SHFL.IDX PT, R25, R22, RZ, 0x1c1f ;  /* 0x001c1fff16197589 */ /* 0x0002e200000e0000 */
[----:B------:R-:W-:Y:S01]  /*c2a0*/  CS2R R44, SRZ ;  /* 0x00000000002c7805 */ /* 0x000fe2000001ff00 */
[----:B------:R-:W-:Y:S01]  /*c2b0*/  CS2R R54, SRZ ;  /* 0x0000000000367805 */ /* 0x000fe2000001ff00 */
[----:B------:R-:W-:Y:S01]  /*c2c0*/  LEA.HI.X R20, R16, c[0x0][0x28c], R20, 0x1, P1 ;  /* 0x0000a30010147a11 */ /* 0x000fe200008f0c14 */
        /* <DEDUP_REMOVED lines=20> */
[----:B----4-:R-:W-:Y:S01]  /*c410*/  @!P0 IADD3 R28, P3, R16, R29, RZ ;  /* 0x0000001d101c8210 */ /* 0x010fe20007f7e0ff */
[----:B---3--:R-:W-:Y:S01]  /*c420*/  @!P2 IMAD.WIDE R32, R6, 0x2, R24 ;  /* 0x000000020620a825 */ /* 0x008fe200078e0218 */
[----:B------:R-:W-:Y:S02]  /*c430*/  @!P0 IADD3.X R31, R25, R15, RZ, P1, !PT ;  /* 0x0000000f191f8210 */ /* 0x000fe40000ffe4ff */
[----:B------:R-:W-:Y:S01]  /*c440*/  ISETP.GE.AND P1, PT, R138, c[0x0][0x27c], PT ;  /* 0x00009f008a007a0c */ /* 0x000fe20003f26270 */
[----:B-1----:R-:W-:Y:S01]  /*c450*/  @!P0 IMAD.X R29, R17, 0x1, R15, P3 ;  /* 0x00000001111d8824 */ /* 0x002fe200018e060f */
        /* <DEDUP_REMOVED lines=16> */
.L_x_1908:
[----:B------:R-:W-:Y:S05]  /*c560*/  BSYNC B0 ;  /* 0x0000000000007941 */ /* 0x000fea0003800000 */
.L_x_1907:
[----:B------:R-:W-:Y:S01]  /*c570*/  IADD3 R4, R14, 0x40, RZ ;  /* 0x000000400e047810 */ /* 0x000fe20007ffe0ff */
[----:B-----5:R-:W-:Y:S01]  /*c580*/  IMAD.MOV.U32 R15, RZ, RZ, R50 ;  /* 0x000000ffff0f7224 */ /* 0x020fe200078e0032 */
[----:B------:R4:W3:Y:S01]  /*c590*/  SHFL.IDX PT, R63, R22, 0x1, 0x1c1f ;  /* 0x003c1f00163f7f89 */ /* 0x0008e200000e0000 */
[----:B------:R-:W-:Y:S01]  /*c5a0*/  IMAD.MOV.U32 R14, RZ, RZ, R51 ;  /* 0x000000ffff0e7224 */ /* 0x000fe200078e0033 */
[----:B------:R-:W-:Y:S01]  /*c5b0*/  ISETP.GE.AND P0, PT, R4, R5, PT ;  /* 0x000000050400720c */ /* 0x000fe20003f06270 */
[----:B------:R-:W-:Y:S01]  /*c5c0*/  IMAD.MOV.U32 R6, RZ, RZ, R48 ;  /* 0x000000ffff067224 */ /* 0x000fe200078e0030 */
[----:B------:R-:W2:Y:S01]  /*c5d0*/  SHFL.IDX PT, R62, R21, 0x1, 0x1c1f ;  /* 0x003c1f00153e7f89 */ /* 0x000ea200000e0000 */
[----:B------:R-:W-:Y:S01]  /*c5e0*/  IMAD.MOV.U32 R4, RZ, RZ, R49 ;  /* 0x000000ffff047224 */ /* 0x000fe200078e0031 */
[----:B------:R-:W-:Y:S01]  /*c5f0*/  PRMT R92, R14, 0x5410, R15 ;  /* 0x000054100e5c7816 */ /* 0x000fe2000000000f */
[----:B------:R-:W-:Y:S01]  /*c600*/  IMAD.MOV.U32 R14, RZ, RZ, R59 ;  /* 0x000000ffff0e7224 */ /* 0x000fe200078e003b */
[----:B------:R-:W-:Y:S01]  /*c610*/  MOV R15, R58 ;  /* 0x0000003a000f7202 */ /* 0x000fe20000000f00 */
[----:B-1----:R-:W-:Y:S01]  /*c620*/  IMAD.MOV.U32 R17, RZ, RZ, R70 ;  /* 0x000000ffff117224 */ /* 0x002fe200078e0046 */
[----:B------:R-:W-:Y:S01]  /*c630*/  PRMT R91, R4, 0x5410, R6 ;  /* 0x00005410045b7816 */ /* 0x000fe20000000006 */
[----:B------:R-:W-:Y:S01]  /*c640*/  IMAD.MOV.U32 R6, RZ, RZ, R56 ;  /* 0x000000ffff067224 */ /* 0x000fe200078e0038 */
[----:B------:R-:W-:Y:S01]  /*c650*/  PRMT R94, R14, 0x5410, R15 ;  /* 0x000054100e5e7816 */ /* 0x000fe2000000000f */
[----:B------:R-:W-:Y:S01]  /*c660*/  IMAD.MOV.U32 R4, RZ, RZ, R57 ;  /* 0x000000ffff047224 */ /* 0x000fe200078e0039 */
[----:B------:R-:W-:Y:S01]  /*c670*/  MOV R15, R74 ;  /* 0x0000004a000f7202 */ /* 0x000fe20000000f00 */
[----:B------:R-:W-:Y:S01]  /*c680*/  IMAD.MOV.U32 R14, RZ, RZ, R75 ;  /* 0x000000ffff0e7224 */ /* 0x000fe200078e004b */
[----:B------:R1:W1:Y:S01]  /*c690*/  SHFL.IDX PT, R19, R20, 0x1, 0x1c1f ;  /* 0x003c1f0014137f89 */ /* 0x00026200000e0000 */
[----:B----4-:R-:W-:Y:S01]  /*c6a0*/  IMAD.MOV.U32 R16, RZ, RZ, R71 ;  /* 0x000000ffff107224 */ /* 0x010fe200078e0047 */
[----:B------:R-:W-:Y:S01]  /*c6b0*/  PRMT R93, R4, 0x5410, R6 ;  /* 0x00005410045d7816 */ /* 0x000fe20000000006 */
[----:B------:R-:W-:Y:S01]  /*c6c0*/  IMAD.MOV.U32 R6, RZ, RZ, R72 ;  /* 0x000000ffff067224 */ /* 0x000fe200078e0048 */
[----:B------:R-:W-:Y:S01]  /*c6d0*/  PRMT R100, R14, 0x5410, R15 ;  /* 0x000054100e647816 */ /* 0x000fe2000000000f */
[----:B------:R-:W-:Y:S01]  /*c6e0*/  IMAD.MOV.U32 R4, RZ, RZ, R73 ;  /* 0x000000ffff047224 */ /* 0x000fe200078e0049 */
[----:B------:R-:W-:Y:S01]  /*c6f0*/  MOV R15, R46 ;  /* 0x0000002e000f7202 */ /* 0x000fe20000000f00 */
[----:B------:R-:W-:Y:S01]  /*c700*/  IMAD.MOV.U32 R14, RZ, RZ, R47 ;  /* 0x000000ffff0e7224 */ /* 0x000fe200078e002f */
[----:B------:R-:W4:Y:S01]  /*c710*/  SHFL.IDX PT, R18, R18, 0x1, 0x1c1f ;  /* 0x003c1f0012127f89 */ /* 0x000f2200000e0000 */
[----:B------:R-:W-:Y:S01]  /*c720*/  BSSY B0, `(.L_x_1909) ;  /* 0x000003d000007945 */ /* 0x000fe20003800000 */
[----:B------:R-:W-:Y:S01]  /*c730*/  PRMT R99, R4, 0x5410, R6 ;  /* 0x0000541004637816 */ /* 0x000fe20000000006 */
[----:B------:R-:W-:Y:S01]  /*c740*/  IMAD.MOV.U32 R6, RZ, RZ, R44 ;  /* 0x000000ffff067224 */ /* 0x000fe200078e002c */
[----:B------:R-:W-:Y:S01]  /*c750*/  PRMT R90, R14, 0x5410, R15 ;  /* 0x000054100e5a7816 */ /* 0x000fe2000000000f */
[----:B------:R-:W-:Y:S01]  /*c760*/  IMAD.MOV.U32 R4, RZ, RZ, R45 ;  /* 0x000000ffff047224 */ /* 0x000fe200078e002d */
[----:B------:R-:W-:Y:S01]  /*c770*/  MOV R15, R54 ;  /* 0x00000036000f7202 */ /* 0x000fe20000000f00 */
[----:B------:R-:W-:Y:S01]  /*c780*/  IMAD.MOV.U32 R14, RZ, RZ, R55 ;  /* 0x000000ffff0e7224 */ /* 0x000fe200078e0037 */
[----:B------:R-:W-:Y:S01]  /*c790*/  PRMT R98, R16, 0x5410, R17 ;  /* 0x0000541010627816 */ /* 0x000fe20000000011 */
[----:B--23--:R-:W-:Y:S01]  /*c7a0*/  CS2R R24, SRZ ;  /* 0x0000000000187805 */ /* 0x00cfe2000001ff00 */
[----:B------:R-:W-:Y:S01]  /*c7b0*/  PRMT R89, R4, 0x5410, R6 ;  /* 0x0000541004597816 */ /* 0x000fe20000000006 */
[----:B------:R-:W-:Y:S01]  /*c7c0*/  IMAD.MOV.U32 R6, RZ, RZ, R52 ;  /* 0x000000ffff067224 */ /* 0x000fe200078e0034 */
[----:B------:R-:W-:Y:S01]  /*c7d0*/  MOV R4, R53 ;  /* 0x0000003500047202 */ /* 0x000fe20000000f00 */
[----:B------:R-:W-:Y:S01]  /*c7e0*/  CS2R R34, SRZ ;  /* 0x0000000000227805 */ /* 0x000fe2000001ff00 */
[----:B------:R-:W-:Y:S01]  /*c7f0*/  PRMT R15, R14, 0x5410, R15 ;  /* 0x000054100e0f7816 */ /* 0x000fe2000000000f */
[----:B------:R-:W-:Y:S01]  /*c800*/  CS2R R32, SRZ ;  /* 0x0000000000207805 */ /* 0x000fe2000001ff00 */
[----:B------:R-:W-:Y:S01]  /*c810*/  PRMT R14, R4, 0x5410, R6 ;  /* 0x00005410040e7816 */ /* 0x000fe20000000006 */
[----:B------:R-:W-:Y:S01]  /*c820*/  IMAD.MOV.U32 R4, RZ, RZ, R69 ;  /* 0x000000ffff047224 */ /* 0x000fe200078e0045 */
[----:B------:R-:W-:Y:S01]  /*c830*/  MOV R6, R68 ;  /* 0x0000004400067202 */ /* 0x000fe20000000f00 */
[----:B------:R-:W-:Y:S01]  /*c840*/  CS2R R42, SRZ ;  /* 0x00000000002a7805 */ /* 0x000fe2000001ff00 */
[----:B------:R-:W-:Y:S01]  /*c850*/  CS2R R40, SRZ ;  /* 0x0000000000287805 */ /* 0x000fe2000001ff00 */
[----:B------:R-:W-:Y:S01]  /*c860*/  CS2R R22, SRZ ;  /* 0x0000000000167805 */ /* 0x000fe2000001ff00 */
[----:B------:R-:W-:Y:S01]  /*c870*/  PRMT R97, R4, 0x5410, R6 ;  /* 0x0000541004617816 */ /* 0x000fe20000000006 */
[----:B-1----:R-:W-:Y:S01]  /*c880*/  CS2R R20, SRZ ;  /* 0x0000000000147805 */ /* 0x002fe2000001ff00 */
[----:B------:R-:W-:Y:S01]  /*c890*/  CS2R R30, SRZ ;  /* 0x00000000001e7805 */ /* 0x000fe2000001ff00 */
[----:B------:R-:W-:Y:S01]  /*c8a0*/  CS2R R28, SRZ ;  /* 0x00000000001c7805 */ /* 0x000fe2000001ff00 */
[----:B------:R-:W-:Y:S01]  /*c8b0*/  CS2R R38, SRZ ;  /* 0x0000000000267805 */ /* 0x000fe2000001ff00 */
[----:B------:R-:W-:Y:S01]  /*c8c0*/  CS2R R36, SRZ ;  /* 0x0000000000247805 */ /* 0x000fe2000001ff00 */
[----:B------:R-:W-:Y:S05]  /*c8d0*/  @P0 BRA `(.L_x_1910) ;  /* 0x0000021000000947 */ /* 0x000fea0003800000 */
[----:B----4-:R-:W-:Y:S01]  /*c8e0*/  ISETP.GE.AND P0, PT, R144, c[0x0][0x27c], PT ;  /* 0x00009f0090007a0c */ /* 0x010fe20003f06270 */
        /* <DEDUP_REMOVED lines=10> */
[-C--:B------:R-:W-:Y:S02]  /*c990*/  @!P0 IADD3 R16, P1, R62, R4.reuse, RZ ;  /* 0x000000043e108210 */ /* 0x080fe40007f3e0ff */
[----:B------:R-:W-:Y:S01]  /*c9a0*/  @!P0 IADD3 R78, P3, R18, R4, RZ ;  /* 0x00000004124e8210 */ /* 0x000fe20007f7e0ff */
[----:B------:R-:W-:Y:S01]  /*c9b0*/  @!P2 IMAD.WIDE R86, R6, 0x2, R62 ;  /* 0x000000020656a825 */ /* 0x000fe200078e023e */
[----:B------:R-:W-:Y:S02]  /*c9c0*/  @!P0 IADD3.X R17, R63, R7, RZ, P1, !PT ;  /* 0x000000073f118210 */ /* 0x000fe40000ffe4ff */
[----:B------:R-:W-:Y:S01]  /*c9d0*/  ISETP.GE.AND P1, PT, R138, c[0x0][0x27c], PT ;  /* 0x00009f008a007a0c */ /* 0x000fe20003f26270 */
[----:B------:R-:W-:Y:S01]  /*c9e0*/  @!P0 IMAD.X R79, R19, 0x1, R7, P3 ;  /* 0x00000001134f8824 */ /* 0x000fe200018e0607 */
        /* <DEDUP_REMOVED lines=16> */
.L_x_1910:
[----:B----4-:R-:W-:Y:S05]  /*caf0*/  BSYNC B0 ;  /* 0x0000000000007941 */ /* 0x010fea0003800000 */
.L_x_1909:
        /* <DEDUP_REMOVED lines=8> */
[----:B------:R-:W-:Y:S01]  /*cb80*/  MOV R16, R35 ;  /* 0x0000002300107202 */ /* 0x000fe20000000f00 */
[----:B------:R-:W-:Y:S01]  /*cb90*/  IMAD.IADD R88, R5, 0x1, -R228 ;  /* 0x0000000105587824 */ /* 0x000fe200078e0ae4 */
[----:B------:R-:W-:Y:S01]  /*cba0*/  PRMT R63, R6, 0x5410, R7 ;  /* 0x00005410063f7816 */ /* 0x000fe20000000007 */
[----:B------:R-:W-:Y:S01]  /*cbb0*/  IMAD.MOV.U32 R7, RZ, RZ, R32 ;  /* 0x000000ffff077224 */ /* 0x000fe200078e0020 */
        /* <DEDUP_REMOVED lines=12> */
[----:B------:R-:W-:Y:S01]  /*cc80*/  BAR.SYNC.DEFER_BLOCKING 0x0 ;  /* 0x0000000000007b1d */ /* 0x000fe20000010000 */
[----:B------:R-:W-:-:S02]  /*cc90*/  ISETP.GE.AND P0, PT, R221, R88, PT ;  /* 0x00000058dd00720c */ /* 0x000fc40003f06270 */
[----:B------:R-:W-:Y:S01]  /*cca0*/  PRMT R86, R6, 0x5410, R7 ;  /* 0x0000541006567816 */ /* 0x000fe20000000007 */
[----:B------:R-:W-:Y:S01]  /*ccb0*/  IMAD.MOV.U32 R6, RZ, RZ, R21 ;  /* 0x000000ffff067224 */ /* 0x000fe200078e0015 */
[----:B------:R-:W-:Y:S01]  /*ccc0*/  PRMT R62, R62, 0x5410, R4 ;  /* 0x000054103e3e7816 */ /* 0x000fe20000000004 */
[----:B------:R-:W-:Y:S01]  /*ccd0*/  IMAD.MOV.U32 R4, RZ, RZ, R30 ;  /* 0x000000ffff047224 */ /* 0x000fe200078e001e */
[----:B------:R-:W-:Y:S02]  /*cce0*/  MOV R7, R20 ;  /* 0x0000001400077202 */ /* 0x000fe40000000f00 */
        /* <DEDUP_REMOVED lines=11> */
[----:B------:R-:W-:Y:S02]  /*cda0*/  MOV R6, R39 ;  /* 0x0000002700067202 */ /* 0x000fe40000000f00 */
[----:B------:R-:W-:Y:S02]  /*cdb0*/  PRMT R62, R16, 0x7610, R62 ;  /* 0x00007610103e7816 */ /* 0x000fe4000000003e */
[----:B------:R-:W-:Y:S02]  /*cdc0*/  PRMT R85, R6, 0x5410, R7 ;  /* 0x0000541006557816 */ /* 0x000fe40000000007 */
[----:B------:R-:W-:Y:S01]  /*cdd0*/  PRMT R83, R4, 0x5410, R5 ;  /* 0x0000541004537816 */ /* 0x000fe20000000005 */
[----:B------:R-:W-:Y:S05]  /*cde0*/  @P0 BRA `(.L_x_1912) ;  /* 0x0000138000000947 */ /* 0x000fea0003800000 */
[----:B------:R-:W-:Y:S01]  /*cdf0*/  ISETP.GE.AND P0, PT, R144, c[0x0][0x27c], PT ;  /* 0x00009f0090007a0c */ /* 0x000fe20003f06270 */
[----:B------:R-:W-:-:S12]  /*ce00*/  BSSY B0, `(.L_x_1913) ;  /* 0x0000064000007945 */ /* 0x000fd80003800000 */
[----:B------:R-:W-:Y:S05]  /*ce10*/  @P0 BRA `(.L_x_1914) ;  /* 0x0000062000000947 */ /* 0x000fea0003800000 */
[----:B------:R-:W-:Y:S01]  /*ce20*/  MOV R5, c[0x0][0x27c] ;  /* 0x00009f0000057a02 */ /* 0x000fe20000000f00 */
[--C-:B------:R-:W-:Y:S01]  /*ce30*/  HADD2.F32 R106, -RZ, R97.reuse.H0_H0 ;  /* 0x20000061ff6a7230 */ /* 0x100fe20000004100 */
[----:B------:R-:W-:Y:S01]  /*ce40*/  LOP3.LUT R96, R77, 0x38, R144, 0xf8, !PT ;  /* 0x000000384d607812 */ /* 0x000fe200078ef890 */
[----:B------:R-:W-:Y:S01]  /*ce50*/  HADD2.F32 R97, -RZ, R97.H1_H1 ;  /* 0x30000061ff617230 */ /* 0x000fe20000004100 */
[----:B------:R-:W-:Y:S01]  /*ce60*/  LEA.HI R5, R5, R218, RZ, 0x1d ;  /* 0x000000da05057211 */ /* 0x000fe200078fe8ff */
[--C-:B------:R-:W-:Y:S01]  /*ce70*/  HADD2.F32 R112, -RZ, R99.reuse.H0_H0 ;  /* 0x20000063ff707230 */ /* 0x100fe20000004100 */
[----:B------:R-:W-:Y:S01]  /*ce80*/  LOP3.LUT R96, R12, R96, R13, 0xf6, !PT ;  /* 0x000000600c607212 */ /* 0x000fe200078ef60d */
[----:B------:R-:W-:Y:S01]  /*ce90*/  HADD2.F32 R99, -RZ, R99.H1_H1 ;  /* 0x30000063ff637230 */ /* 0x000fe20000004100 */
[----:B------:R-:W-:Y:S02]  /*cea0*/  SHF.R.S32.HI R4, RZ, 0x1f, R5 ;  /* 0x0000001fff047819 */ /* 0x000fe40000011405 */
[----:B------:R-:W-:-:S02]  /*ceb0*/  SHF.L.U32 R6, R5, 0x3, RZ ;  /* 0x0000000305067819 */ /* 0x000fc400000006ff */
[----:B------:R-:W-:Y:S02]  /*cec0*/  LEA.HI R4, R4, R5, RZ, 0x3 ;  /* 0x0000000504047211 */ /* 0x000fe400078f18ff */
[----:B------:R-:W-:Y:S02]  /*ced0*/  LOP3.LUT R6, R77, 0x38, R6, 0xf8, !PT ;  /* 0x000000384d067812 */ /* 0x000fe400078ef806 */
[----:B------:R-:W-:Y:S02]  /*cee0*/  SHF.L.U32 R4, R4, 0xa, RZ ;  /* 0x0000000a04047819 */ /* 0x000fe400000006ff */
[----:B------:R-:W-:Y:S02]  /*cef0*/  LOP3.LUT R5, R6, R13, RZ, 0x3c, !PT ;  /* 0x0000000d06057212 */ /* 0x000fe400078e3cff */
[----:B------:R-:W-:Y:S02]  /*cf00*/  LOP3.LUT R4, R4, 0x7fffe000, RZ, 0xc0, !PT ;  /* 0x7fffe00004047812 */ /* 0x000fe400078ec0ff */
[----:B------:R-:W-:-:S02]  /*cf10*/  SHF.L.U32 R96, R96, 0x1, RZ ;  /* 0x0000000160607819 */ /* 0x000fc400000006ff */
[----:B------:R-:W-:Y:S02]  /*cf20*/  IADD3 R4, R5, R4, R12 ;  /* 0x0000000405047210 */ /* 0x000fe40007ffe00c */
[--C-:B------:R-:W-:Y:S01]  /*cf30*/  SHF.R.U32.HI R101, RZ, 0x10, R69.reuse ;  /* 0x00000010ff657819 */ /* 0x100fe20000011645 */
[----:B------:R-:W1:Y:S01]  /*cf40*/  LDS.128 R16, [R96+0x18100] ;  /* 0x0181000060107984 */ /* 0x000e620000000c00 */
[----:B------:R-:W-:Y:S02]  /*cf50*/  SHF.L.U32 R95, R4, 0x1, RZ ;  /* 0x00000001045f7819 */ /* 0x000fe400000006ff */
[----:B------:R-:W-:Y:S01]  /*cf60*/  SHF.R.U64 R68, R68, 0x10, R69 ;  /* 0x0000001044447819 */ /* 0x000fe20000001245 */
[----:B------:R-:W-:Y:S01]  /*cf70*/  HADD2.F32 R114, -RZ, R101.H0_H0 ;  /* 0x20000065ff727230 */ /* 0x000fe20000004100 */
[----:B------:R-:W-:Y:S01]  /*cf80*/  SHF.R.U64 R69, R74, 0x10, R75 ;  /* 0x000000104a457819 */ /* 0x000fe2000000124b */
[----:B------:R-:W2:Y:S01]  /*cf90*/  LDS.128 R4, [R95+0x18100] ;  /* 0x018100005f047984 */ /* 0x000ea20000000c00 */
[----:B------:R-:W-:Y:S01]  /*cfa0*/  SHF.R.U64 R72, R72, 0x10, R73 ;  /* 0x0000001048487819 */ /* 0x000fe20000001249 */
[----:B------:R-:W-:Y:S01]  /*cfb0*/  HADD2.F32 R68, -RZ, R68.H0_H0 ;  /* 0x20000044ff447230 */ /* 0x000fe20000004100 */
[----:B------:R-:W-:Y:S01]  /*cfc0*/  SHF.R.U32.HI R74, RZ, 0x10, R75 ;  /* 0x00000010ff4a7819 */ /* 0x000fe2000001164b */
[----:B------:R-:W-:Y:S01]  /*cfd0*/  HADD2.F32 R101, -RZ, R98.H0_H0 ;  /* 0x20000062ff657230 */ /* 0x000fe20000004100 */
[----:B------:R-:W-:Y:S01]  /*cfe0*/  SHF.R.U32.HI R73, RZ, 0x10, R73 ;  /* 0x00000010ff497819 */ /* 0x000fe20000011649 */
[----:B------:R-:W-:Y:S01]  /*cff0*/  HADD2.F32 R72, -RZ, R72.H0_H0 ;  /* 0x20000048ff487230 */ /* 0x000fe20000004100 */
[--C-:B------:R-:W-:Y:S01]  /*d000*/  SHF.R.U64 R70, R70, 0x10, R71.reuse ;  /* 0x0000001046467819 */ /* 0x100fe20000001247 */
[----:B------:R-:W-:Y:S01]  /*d010*/  HADD2.F32 R74, -RZ, R74.H0_H0 ;  /* 0x2000004aff4a7230 */ /* 0x000fe20000004100 */
[----:B------:R-:W-:Y:S01]  /*d020*/  SHF.R.U32.HI R71, RZ, 0x10, R71 ;  /* 0x00000010ff477819 */ /* 0x000fe20000011647 */
[----:B------:R-:W-:-:S02]  /*d030*/  HADD2.F32 R118, -RZ, R73.H0_H0 ;  /* 0x20000049ff767230 */ /* 0x000fc40000004100 */
[----:B------:R-:W-:Y:S02]  /*d040*/  HADD2.F32 R73, -RZ, R98.H1_H1 ;  /* 0x30000062ff497230 */ /* 0x000fe40000004100 */
[----:B------:R-:W-:Y:S02]  /*d050*/  HADD2.F32 R70, -RZ, R70.H0_H0 ;  /* 0x20000046ff467230 */ /* 0x000fe40000004100 */
[--C-:B-1----:R-:W-:Y:S02]  /*d060*/  HADD2.F32 R75, -RZ, R17.reuse.H0_H0 ;  /* 0x20000011ff4b7230 */ /* 0x102fe40000004100 */
[----:B------:R-:W-:Y:S02]  /*d070*/  HADD2.F32 R102, -RZ, R16.H0_H0 ;  /* 0x20000010ff667230 */ /* 0x000fe40000004100 */
[----:B------:R-:W-:Y:S01]  /*d080*/  HADD2.F32 R17, -RZ, R17.H1_H1 ;  /* 0x30000011ff117230 */ /* 0x000fe20000004100 */
[----:B------:R-:W-:Y:S01]  /*d090*/  FMUL.FTZ R110, R75, R106 ;  /* 0x0000006a4b6e7220 */ /* 0x000fe20000410000 */
[--C-:B--2---:R-:W-:Y:S01]  /*d0a0*/  HADD2.F32 R105, -RZ, R5.reuse.H0_H0 ;  /* 0x20000005ff697230 */ /* 0x104fe20000004100 */
[-C--:B------:R-:W-:Y:S01]  /*d0b0*/  FMUL.FTZ R120, R102, R97.reuse ;  /* 0x0000006166787220 */ /* 0x080fe20000410000 */
[----:B------:R-:W-:Y:S01]  /*d0c0*/  HADD2.F32 R5, -RZ, R5.H1_H1 ;  /* 0x30000005ff057230 */ /* 0x000fe20000004100 */
[----:B------:R-:W-:Y:S01]  /*d0d0*/  FMUL.FTZ R116, R17, R114 ;  /* 0x0000007211747220 */ /* 0x000fe20000410000 */
[----:B------:R-:W-:Y:S01]  /*d0e0*/  HADD2.F32 R107, -RZ, R4.H0_H0 ;  /* 0x20000004ff6b7230 */ /* 0x000fe20000004100 */
[C---:B------:R-:W-:Y:S01]  /*d0f0*/  FMUL.FTZ R106, R105.reuse, R106 ;  /* 0x0000006a696a7220 */ /* 0x040fe20000410000 */
[----:B------:R-:W-:Y:S01]  /*d100*/  HADD2.F32 R103, -RZ, R16.H1_H1 ;  /* 0x30000010ff677230 */ /* 0x000fe20000004100 */
[----:B------:R-:W-:Y:S01]  /*d110*/  FFMA.FTZ R110, R105, R112, R110 ;  /* 0x00000070696e7223 */ /* 0x000fe2000001006e */
[--C-:B------:R-:W-:Y:S01]  /*d120*/  HADD2.F32 R16, -RZ, R18.reuse.H0_H0 ;  /* 0x20000012ff107230 */ /* 0x100fe20000004100 */
[----:B------:R-:W-:Y:S01]  /*d130*/  FMUL.FTZ R114, R5, R114 ;  /* 0x0000007205727220 */ /* 0x000fe20000410000 */
[----:B------:R-:W-:Y:S01]  /*d140*/  HADD2.F32 R104, -RZ, R18.H1_H1 ;  /* 0x30000012ff687230 */ /* 0x000fe20000004100 */
[C---:B------:R-:W-:Y:S01]  /*d150*/  FMUL.FTZ R97, R107.reuse, R97 ;  /* 0x000000616b617220 */ /* 0x040fe20000410000 */
[----:B------:R-:W-:Y:S01]  /*d160*/  HADD2.F32 R108, -RZ, R4.H1_H1 ;  /* 0x30000004ff6c7230 */ /* 0x000fe20000004100 */
[----:B------:R-:W-:Y:S01]  /*d170*/  FFMA.FTZ R120, R107, R99, R120 ;  /* 0x000000636b787223 */ /* 0x000fe20000010078 */
[--C-:B------:R-:W-:Y:S01]  /*d180*/  HADD2.F32 R18, -RZ, R19.reuse.H0_H0 ;  /* 0x20000013ff127230 */ /* 0x100fe20000004100 */
[----:B------:R-:W-:Y:S01]  /*d190*/  FFMA.FTZ R5, R5, R118, R116 ;  /* 0x0000007605057223 */ /* 0x000fe20000010074 */
[----:B------:R-:W-:Y:S01]  /*d1a0*/  HADD2.F32 R4, -RZ, R6.H0_H0 ;  /* 0x20000006ff047230 */ /* 0x000fe20000004100 */
[-C--:B------:R-:W-:Y:S01]  /*d1b0*/  FMUL.FTZ R111, R103, R68.reuse ;  /* 0x00000044676f7220 */ /* 0x080fe20000410000 */
[--C-:B------:R-:W-:Y:S01]  /*d1c0*/  HADD2.F32 R105, -RZ, R100.reuse.H1_H1 ;  /* 0x30000064ff697230 */ /* 0x100fe20000004100 */
[----:B------:R-:W-:Y:S01]  /*d1d0*/  FMUL.FTZ R98, R18, R101 ;  /* 0x0000006512627220 */ /* 0x000fe20000410000 */
[----:B------:R-:W-:Y:S01]  /*d1e0*/  HADD2.F32 R107, -RZ, R100.H0_H0 ;  /* 0x20000064ff6b7230 */ /* 0x000fe20000004100 */
[-C--:B------:R-:W-:Y:S01]  /*d1f0*/  FMUL.FTZ R100, R16, R73.reuse ;  /* 0x0000004910647220 */ /* 0x080fe20000410000 */
[----:B------:R-:W-:Y:S01]  /*d200*/  HADD2.F32 R19, -RZ, R19.H1_H1 ;  /* 0x30000013ff137230 */ /* 0x000fe20000004100 */
[C---:B------:R-:W-:Y:S01]  /*d210*/  FMUL.FTZ R73, R4.reuse, R73 ;  /* 0x0000004904497220 */ /* 0x040fe20000410000 */
[----:B------:R-:W-:Y:S01]  /*d220*/  HADD2.F32 R116, -RZ, R71.H0_H0 ;  /* 0x20000047ff747230 */ /* 0x000fe20000004100 */
[-C--:B------:R-:W-:Y:S01]  /*d230*/  FFMA.FTZ R71, R4, R105.reuse, R100 ;  /* 0x0000006904477223 */ /* 0x080fe20000010064 */
[----:B------:R-:W-:Y:S01]  /*d240*/  HADD2.F32 R109, -RZ, R6.H1_H1 ;  /* 0x30000006ff6d7230 */ /* 0x000fe20000004100 */
[----:B------:R-:W-:Y:S01]  /*d250*/  FMUL.FTZ R68, R108, R68 ;  /* 0x000000446c447220 */ /* 0x000fe20000410000 */
[--C-:B------:R-:W-:Y:S01]  /*d260*/  HADD2.F32 R6, -RZ, R7.reuse.H0_H0 ;  /* 0x20000007ff067230 */ /* 0x100fe20000004100 */
[----:B------:R-:W-:Y:S01]  /*d270*/  FMUL.FTZ R4, R19, R116 ;  /* 0x0000007413047220 */ /* 0x000fe20000410000 */
[----:B------:R-:W-:Y:S01]  /*d280*/  HADD2.F32 R7, -RZ, R7.H1_H1 ;  /* 0x30000007ff077230 */ /* 0x000fe20000004100 */
[----:B------:R-:W-:Y:S01]  /*d290*/  FFMA.FTZ R73, R16, R105, -R73 ;  /* 0x0000006910497223 */ /* 0x000fe20000010849 */
[----:B------:R-:W-:Y:S01]  /*d2a0*/  F2FP.PACK_AB R5, R5, R110 ;  /* 0x0000006e0505723e */ /* 0x000fe200000000ff */
[----:B------:R-:W-:-:S02]  /*d2b0*/  FMUL.FTZ R101, R6, R101 ;  /* 0x0000006506657220 */ /* 0x000fc40000410000 */
[C---:B------:R-:W-:Y:S02]  /*d2c0*/  FMUL.FTZ R116, R7.reuse, R116 ;  /* 0x0000007407747220 */ /* 0x040fe40000410000 */
[----:B------:R-:W-:Y:S01]  /*d2d0*/  FFMA.FTZ R7, R7, R74, R4 ;  /* 0x0000004a07077223 */ /* 0x000fe20000010004 */
[----:B------:R-:W-:Y:S01]  /*d2e0*/  HADD2.F32 R4, -RZ, R69.H0_H0 ;  /* 0x20000045ff047230 */ /* 0x000fe20000004100 */
[----:B------:R-:W-:Y:S02]  /*d2f0*/  FFMA.FTZ R69, R108, R72, R111 ;  /* 0x000000486c457223 */ /* 0x000fe4000001006f */
[-C--:B------:R-:W-:Y:S02]  /*d300*/  FFMA.FTZ R98, R6, R107.reuse, R98 ;  /* 0x0000006b06627223 */ /* 0x080fe40000010062 */
[-C--:B------:R-:W-:Y:S02]  /*d310*/  FMUL.FTZ R111, R109, R70.reuse ;  /* 0x000000466d6f7220 */ /* 0x080fe40000410000 */
[----:B------:R-:W-:Y:S01]  /*d320*/  FMUL.FTZ R6, R104, R70 ;  /* 0x0000004668067220 */ /* 0x000fe20000410000 */
[----:B------:R-:W-:Y:S01]  /*d330*/  F2FP.PACK_AB R7, R7, R98 ;  /* 0x000000620707723e */ /* 0x000fe200000000ff */
[----:B------:R-:W-:-:S02]  /*d340*/  FFMA.FTZ R101, R18, R107, -R101 ;  /* 0x0000006b12657223 */ /* 0x000fc40000010865 */
[----:B------:R-:W-:Y:S02]  /*d350*/  FFMA.FTZ R106, R75, R112, -R106 ;  /* 0x000000704b6a7223 */ /* 0x000fe4000001086a */
[----:B------:R-:W-:Y:S02]  /*d360*/  FFMA.FTZ R17, R17, R118, -R114 ;  /* 0x0000007611117223 */ /* 0x000fe40000010872 */
[----:B------:R-:W-:Y:S02]  /*d370*/  FFMA.FTZ R97, R102, R99, -R97 ;  /* 0x0000006366617223 */ /* 0x000fe40000010861 */
[----:B------:R-:W-:Y:S01]  /*d380*/  FFMA.FTZ R116, R19, R74, -R116 ;  /* 0x0000004a13747223 */ /* 0x000fe20000010874 */
[----:B------:R-:W-:Y:S01]  /*d390*/  F2FP.PACK_AB R17, R17, R106 ;  /* 0x0000006a1111723e */ /* 0x000fe200000000ff */
[----:B------:R-:W-:Y:S02]  /*d3a0*/  FFMA.FTZ R16, R103, R72, -R68 ;  /* 0x0000004867107223 */ /* 0x000fe40000010844 */
[-C--:B------:R-:W-:Y:S01]  /*d3b0*/  FFMA.FTZ R18, R104, R4.reuse, -R111 ;  /* 0x0000000468127223 */ /* 0x080fe2000001086f */
[----:B------:R-:W-:Y:S01]  /*d3c0*/  F2FP.PACK_AB R19, R116, R101 ;  /* 0x000000657413723e */ /* 0x000fe200000000ff */
[----:B------:R-:W-:Y:S01]  /*d3d0*/  FFMA.FTZ R6, R109, R4, R6 ;  /* 0x000000046d067223 */ /* 0x000fe20000010006 */
[----:B------:R-:W-:-:S02]  /*d3e0*/  F2FP.PACK_AB R16, R16, R97 ;  /* 0x000000611010723e */ /* 0x000fc400000000ff */
[----:B------:R-:W-:Y:S02]  /*d3f0*/  F2FP.PACK_AB R18, R18, R73 ;  /* 0x000000491212723e */ /* 0x000fe400000000ff */
[----:B------:R-:W-:Y:S02]  /*d400*/  F2FP.PACK_AB R4, R69, R120 ;  /* 0x000000784504723e */ /* 0x000fe400000000ff */
[----:B------:R-:W-:Y:S01]  /*d410*/  F2FP.PACK_AB R6, R6, R71 ;  /* 0x000000470606723e */ /* 0x000fe200000000ff */
[----:B------:R1:W-:Y:S04]  /*d420*/  STS.128 [R96+0x18100], R16 ;  /* 0x0181001060007388 */ /* 0x0003e80000000c00 */
[----:B------:R1:W-:Y:S02]  /*d430*/  STS.128 [R95+0x18100], R4 ;  /* 0x018100045f007388 */ /* 0x0003e40000000c00 */
.L_x_1914:
[----:B------:R-:W-:Y:S05]  /*d440*/  BSYNC B0 ;  /* 0x0000000000007941 */ /* 0x000fea0003800000 */
.L_x_1913:
[----:B------:R-:W-:Y:S01]  /*d450*/  ISETP.GE.AND P0, PT, R139, c[0x0][0x27c], PT ;  /* 0x00009f008b007a0c */ /* 0x000fe20003f06270 */
[----:B------:R-:W-:-:S12]  /*d460*/  BSSY B0, `(.L_x_1915) ;  /* 0x0000068000007945 */ /* 0x000fd80003800000 */
[----:B------:R-:W-:Y:S05]  /*d470*/  @P0 BRA `(.L_x_1916) ;  /* 0x0000066000000947 */ /* 0x000fea0003800000 */
[----:B-1----:R-:W-:Y:S01]  /*d480*/  MOV R4, c[0x0][0x27c] ;  /* 0x00009f0000047a02 */ /* 0x002fe20000000f00 */
[--C-:B------:R-:W-:Y:S01]  /*d490*/  HADD2.F32 R74, -RZ, R14.reuse.H0_H0 ;  /* 0x2000000eff4a7230 */ /* 0x100fe20000004100 */
[----:B------:R-:W-:Y:S01]  /*d4a0*/  LEA.HI R68, R84, R139, RZ, 0x6 ;  /* 0x0000008b54447211 */ /* 0x000fe200078f30ff */
[----:B------:R-:W-:Y:S01]  /*d4b0*/  HADD2.F32 R14, -RZ, R14.H1_H1 ;  /* 0x3000000eff0e7230 */ /* 0x000fe20000004100 */
[----:B------:R-:W-:Y:S01]  /*d4c0*/  LEA.HI R7, R4, R81, RZ, 0x1d ;  /* 0x0000005104077211 */ /* 0x000fe200078fe8ff */
[--C-:B------:R-:W-:Y:S01]  /*d4d0*/  HADD2.F32 R100, -RZ, R93.reuse.H0_H0 ;  /* 0x2000005dff647230 */ /* 0x100fe20000004100 */
[----:B------:R-:W-:Y:S01]  /*d4e0*/  LOP3.LUT R6, R77, 0x38, R82, 0xf8, !PT ;  /* 0x000000384d067812 */ /* 0x000fe200078ef852 */
[----:B------:R-:W-:Y:S01]  /*d4f0*/  HADD2.F32 R108, -RZ, R93.H1_H1 ;  /* 0x3000005dff6c7230 */ /* 0x000fe20000004100 */
[----:B------:R-:W-:Y:S01]  /*d500*/  SHF.R.S32.HI R4, RZ, 0x1f, R7 ;  /* 0x0000001fff047819 */ /* 0x000fe20000011407 */
[----:B------:R-:W-:Y:S01]  /*d510*/  HADD2.F32 R93, -RZ, R94.H1_H1 ;  /* 0x3000005eff5d7230 */ /* 0x000fe20000004100 */
[----:B------:R-:W-:-:S02]  /*d520*/  SHF.L.U32 R68, R68, 0x7, RZ ;  /* 0x0000000744447819 */ /* 0x000fc400000006ff */
[----:B------:R-:W-:Y:S02]  /*d530*/  LOP3.LUT R5, R6, R13, RZ, 0x3c, !PT ;  /* 0x0000000d06057212 */ /* 0x000fe400078e3cff */
[----:B------:R-:W-:Y:S02]  /*d540*/  SHF.L.U32 R6, R7, 0x3, RZ ;  /* 0x0000000307067819 */ /* 0x000fe400000006ff */
[----:B------:R-:W-:Y:S02]  /*d550*/  LEA.HI R4, R4, R7, RZ, 0x3 ;  /* 0x0000000704047211 */ /* 0x000fe400078f18ff */
[----:B------:R-:W-:Y:S02]  /*d560*/  LOP3.LUT R68, R68, 0xffffe000, RZ, 0xc0, !PT ;  /* 0xffffe00044447812 */ /* 0x000fe400078ec0ff */
[----:B------:R-:W-:Y:S02]  /*d570*/  LOP3.LUT R6, R77, 0x38, R6, 0xf8, !PT ;  /* 0x000000384d067812 */ /* 0x000fe400078ef806 */
[----:B------:R-:W-:-:S02]  /*d580*/  SHF.L.U32 R4, R4, 0xa, RZ ;  /* 0x0000000a04047819 */ /* 0x000fc400000006ff */
[--C-:B------:R-:W-:Y:S02]  /*d590*/  IADD3 R68, R5, R68, R12.reuse ;  /* 0x0000004405447210 */ /* 0x100fe40007ffe00c */
[----:B------:R-:W-:Y:S02]  /*d5a0*/  LOP3.LUT R5, R6, R13, RZ, 0x3c, !PT ;  /* 0x0000000d06057212 */ /* 0x000fe400078e3cff */
[----:B------:R-:W-:Y:S02]  /*d5b0*/  LOP3.LUT R4, R4, 0x7fffe000, RZ, 0xc0, !PT ;  /* 0x7fffe00004047812 */ /* 0x000fe400078ec0ff */
[----:B------:R-:W-:Y:S02]  /*d5c0*/  LEA R68, R68, 0x18100, 0x1 ;  /* 0x0001810044447811 */ /* 0x000fe400078e08ff */
[----:B------:R-:W-:Y:S02]  /*d5d0*/  IADD3 R4, R5, R4, R12 ;  /* 0x0000000405047210 */ /* 0x000fe40007ffe00c */
[----:B------:R-:W-:Y:S01]  /*d5e0*/  SHF.R.U64 R52, R52, 0x10, R53 ;  /* 0x0000001034347819 */ /* 0x000fe20000001235 */
[----:B------:R-:W1:Y:S01]  /*d5f0*/  LDS.128 R16, [R68] ;  /* 0x0000000044107984 */ /* 0x000e620000000c00 */
[----:B------:R-:W-:-:S02]  /*d600*/  SHF.L.U32 R69, R4, 0x1, RZ ;  /* 0x0000000104457819 */ /* 0x000fc400000006ff */
[----:B------:R-:W-:Y:S01]  /*d610*/  SHF.R.U32.HI R70, RZ, 0x10, R53 ;  /* 0x00000010ff467819 */ /* 0x000fe20000011635 */
[----:B------:R-:W-:Y:S01]  /*d620*/  HADD2.F32 R99, -RZ, R52.H0_H0 ;  /* 0x20000034ff637230 */ /* 0x000fe20000004100 */
[----:B------:R-:W-:Y:S01]  /*d630*/  SHF.R.U64 R53, R58, 0x10, R59 ;  /* 0x000000103a357819 */ /* 0x000fe2000000123b */
[----:B------:R-:W2:Y:S01]  /*d640*/  LDS.128 R4, [R69+0x18100] ;  /* 0x0181000045047984 */ /* 0x000ea20000000c00 */
[----:B------:R-:W-:Y:S01]  /*d650*/  SHF.R.U64 R56, R56, 0x10, R57 ;  /* 0x0000001038387819 */ /* 0x000fe20000001239 */
[----:B------:R-:W-:Y:S01]  /*d660*/  HADD2.F32 R70, -RZ, R70.H0_H0 ;  /* 0x20000046ff467230 */ /* 0x000fe20000004100 */
[----:B------:R-:W-:Y:S01]  /*d670*/  SHF.R.U32.HI R58, RZ, 0x10, R59 ;  /* 0x00000010ff3a7819 */ /* 0x000fe2000001163b */
[----:B------:R-:W-:Y:S01]  /*d680*/  HADD2.F32 R52, -RZ, R53.H0_H0 ;  /* 0x20000035ff347230 */ /* 0x000fe20000004100 */
[----:B------:R-:W-:Y:S02]  /*d690*/  SHF.R.U32.HI R57, RZ, 0x10, R57 ;  /* 0x00000010ff397819 */ /* 0x000fe40000011639 */
[--C-:B------:R-:W-:Y:S01]  /*d6a0*/  SHF.R.U64 R54, R54, 0x10, R55.reuse ;  /* 0x0000001036367819 */ /* 0x100fe20000001237 */
[----:B------:R-:W-:Y:S01]  /*d6b0*/  HADD2.F32 R58, -RZ, R58.H0_H0 ;  /* 0x2000003aff3a7230 */ /* 0x000fe20000004100 */
[----:B------:R-:W-:Y:S01]  /*d6c0*/  SHF.R.U32.HI R55, RZ, 0x10, R55 ;  /* 0x00000010ff377819 */ /* 0x000fe20000011637 */
[----:B------:R-:W-:-:S02]  /*d6d0*/  HADD2.F32 R104, -RZ, R57.H0_H0 ;  /* 0x20000039ff687230 */ /* 0x000fc40000004100 */
[----:B------:R-:W-:Y:S02]  /*d6e0*/  HADD2.F32 R57, -RZ, R15.H1_H1 ;  /* 0x3000000fff397230 */ /* 0x000fe40000004100 */
[----:B------:R-:W-:Y:S02]  /*d6f0*/  HADD2.F32 R54, -RZ, R54.H0_H0 ;  /* 0x20000036ff367230 */ /* 0x000fe40000004100 */
[----:B-1----:R-:W-:Y:S02]  /*d700*/  HADD2.F32 R59, -RZ, R17.H0_H0 ;  /* 0x20000011ff3b7230 */ /* 0x002fe40000004100 */
[--C-:B------:R-:W-:Y:S02]  /*d710*/  HADD2.F32 R71, -RZ, R16.reuse.H0_H0 ;  /* 0x20000010ff477230 */ /* 0x100fe40000004100 */
[----:B------:R-:W-:Y:S01]  /*d720*/  HADD2.F32 R72, -RZ, R16.H1_H1 ;  /* 0x30000010ff487230 */ /* 0x000fe20000004100 */
[----:B------:R-:W-:Y:S01]  /*d730*/  FMUL.FTZ R98, R59, R74 ;  /* 0x0000004a3b627220 */ /* 0x000fe20000410000 */
[----:B--2---:R-:W-:Y:S01]  /*d740*/  HADD2.F32 R75, -RZ, R5.H0_H0 ;  /* 0x20000005ff4b7230 */ /* 0x004fe20000004100 */
[----:B------:R-:W-:Y:S01]  /*d750*/  FMUL.FTZ R106, R71, R14 ;  /* 0x0000000e476a7220 */ /* 0x000fe20000410000 */
[----:B------:R-:W-:-:S02]  /*d760*/  HADD2.F32 R95, -RZ, R4.H0_H0 ;  /* 0x20000004ff5f7230 */ /* 0x000fc40000004100 */
[--C-:B------:R-:W-:Y:S01]  /*d770*/  HADD2.F32 R16, -RZ, R18.reuse.H0_H0 ;  /* 0x20000012ff107230 */ /* 0x100fe20000004100 */
[C---:B------:R-:W-:Y:S01]  /*d780*/  FMUL.FTZ R74, R75.reuse, R74 ;  /* 0x0000004a4b4a7220 */ /* 0x040fe20000410000 */
[----:B------:R-:W-:Y:S01]  /*d790*/  HADD2.F32 R73, -RZ, R18.H1_H1 ;  /* 0x30000012ff497230 */ /* 0x000fe20000004100 */
[----:B------:R-:W-:Y:S01]  /*d7a0*/  FFMA.FTZ R98, R75, R100, R98 ;  /* 0x000000644b627223 */ /* 0x000fe20000010062 */
[----:B------:R-:W-:Y:S01]  /*d7b0*/  HADD2.F32 R96, -RZ, R4.H1_H1 ;  /* 0x30000004ff607230 */ /* 0x000fe20000004100 */
[C---:B------:R-:W-:Y:S01]  /*d7c0*/  FMUL.FTZ R14, R95.reuse, R14 ;  /* 0x0000000e5f0e7220 */ /* 0x040fe20000410000 */
[----:B------:R-:W-:Y:S01]  /*d7d0*/  HADD2.F32 R18, -RZ, R19.H0_H0 ;  /* 0x20000013ff127230 */ /* 0x000fe20000004100 */
[----:B------:R-:W-:Y:S01]  /*d7e0*/  FFMA.FTZ R106, R95, R108, R106 ;  /* 0x0000006c5f6a7223 */ /* 0x000fe2000001006a */
[----:B------:R-:W-:Y:S01]  /*d7f0*/  HADD2.F32 R4, -RZ, R6.H0_H0 ;  /* 0x20000006ff047230 */ /* 0x000fe20000004100 */
[----:B------:R-:W-:Y:S01]  /*d800*/  FFMA.FTZ R74, R59, R100, -R74 ;  /* 0x000000643b4a7223 */ /* 0x000fe2000001084a */
[----:B------:R-:W-:Y:S01]  /*d810*/  HADD2.F32 R75, -RZ, R15.H0_H0 ;  /* 0x2000000fff4b7230 */ /* 0x000fe20000004100 */
[-C--:B------:R-:W-:Y:S01]  /*d820*/  FMUL.FTZ R15, R16, R57.reuse ;  /* 0x00000039100f7220 */ /* 0x080fe20000410000 */
[----:B------:R-:W-:Y:S01]  /*d830*/  HADD2.F32 R95, -RZ, R94.H0_H0 ;  /* 0x2000005eff5f7230 */ /* 0x000fe20000004100 */
[C---:B------:R-:W-:Y:S01]  /*d840*/  FMUL.FTZ R57, R4.reuse, R57 ;  /* 0x0000003904397220 */ /* 0x040fe20000410000 */
[----:B------:R-:W-:Y:S01]  /*d850*/  HADD2.F32 R19, -RZ, R19.H1_H1 ;  /* 0x30000013ff137230 */ /* 0x000fe20000004100 */
[----:B------:R-:W-:Y:S01]  /*d860*/  FFMA.FTZ R15, R4, R93, R15 ;  /* 0x0000005d040f7223 */ /* 0x000fe2000001000f */
[----:B------:R-:W-:Y:S01]  /*d870*/  HADD2.F32 R94, -RZ, R55.H0_H0 ;  /* 0x20000037ff5e7230 */ /* 0x000fe20000004100 */
[----:B------:R-:W-:Y:S01]  /*d880*/  FMUL.FTZ R55, R18, R75 ;  /* 0x0000004b12377220 */ /* 0x000fe20000410000 */
[----:B------:R-:W-:Y:S01]  /*d890*/  HADD2.F32 R97, -RZ, R6.H1_H1 ;  /* 0x30000006ff617230 */ /* 0x000fe20000004100 */
[----:B------:R-:W-:Y:S01]  /*d8a0*/  FFMA.FTZ R14, R71, R108, -R14 ;  /* 0x0000006c470e7223 */ /* 0x000fe2000001080e */
[--C-:B------:R-:W-:Y:S01]  /*d8b0*/  HADD2.F32 R6, -RZ, R7.reuse.H0_H0 ;  /* 0x20000007ff067230 */ /* 0x100fe20000004100 */
[-C--:B------:R-:W-:Y:S01]  /*d8c0*/  FMUL.FTZ R4, R19, R94.reuse ;  /* 0x0000005e13047220 */ /* 0x080fe20000410000 */
[----:B------:R-:W-:Y:S01]  /*d8d0*/  HADD2.F32 R7, -RZ, R7.H1_H1 ;  /* 0x30000007ff077230 */ /* 0x000fe20000004100 */
[----:B------:R-:W-:Y:S01]  /*d8e0*/  FFMA.FTZ R57, R16, R93, -R57 ;  /* 0x0000005d10397223 */ /* 0x000fe20000010839 */
[----:B------:R-:W-:Y:S01]  /*d8f0*/  HADD2.F32 R17, -RZ, R17.H1_H1 ;  /* 0x30000011ff117230 */ /* 0x000fe20000004100 */
[----:B------:R-:W-:Y:S01]  /*d900*/  FMUL.FTZ R75, R6, R75 ;  /* 0x0000004b064b7220 */ /* 0x000fe20000410000 */
[----:B------:R-:W-:Y:S01]  /*d910*/  HADD2.F32 R5, -RZ, R5.H1_H1 ;  /* 0x30000005ff057230 */ /* 0x000fe20000004100 */
[----:B------:R-:W-:-:S02]  /*d920*/  FMUL.FTZ R94, R7, R94 ;  /* 0x0000005e075e7220 */ /* 0x000fc40000410000 */
[----:B------:R-:W-:Y:S01]  /*d930*/  FFMA.FTZ R4, R7, R58, R4 ;  /* 0x0000003a07047223 */ /* 0x000fe20000010004 */
[----:B------:R-:W-:Y:S01]  /*d940*/  HADD2.F32 R7, -RZ, R56.H0_H0 ;  /* 0x20000038ff077230 */ /* 0x000fe20000004100 */
[----:B------:R-:W-:Y:S02]  /*d950*/  FFMA.FTZ R55, R6, R95, R55 ;  /* 0x0000005f06377223 */ /* 0x000fe40000010037 */
[----:B------:R-:W-:Y:S02]  /*d960*/  FMUL.FTZ R102, R17, R70 ;  /* 0x0000004611667220 */ /* 0x000fe40000410000 */
[----:B------:R-:W-:Y:S02]  /*d970*/  FMUL.FTZ R56, R72, R99 ;  /* 0x0000006348387220 */ /* 0x000fe40000410000 */
[----:B------:R-:W-:Y:S02]  /*d980*/  FMUL.FTZ R6, R73, R54 ;  /* 0x0000003649067220 */ /* 0x000fe40000410000 */
[----:B------:R-:W-:-:S02]  /*d990*/  FMUL.FTZ R70, R5, R70 ;  /* 0x0000004605467220 */ /* 0x000fc40000410000 */
[----:B------:R-:W-:Y:S02]  /*d9a0*/  FMUL.FTZ R99, R96, R99 ;  /* 0x0000006360637220 */ /* 0x000fe40000410000 */
[----:B------:R-:W-:Y:S02]  /*d9b0*/  FMUL.FTZ R54, R97, R54 ;  /* 0x0000003661367220 */ /* 0x000fe40000410000 */
[----:B------:R-:W-:Y:S02]  /*d9c0*/  FFMA.FTZ R75, R18, R95, -R75 ;  /* 0x0000005f124b7223 */ /* 0x000fe4000001084b */
[----:B------:R-:W-:Y:S02]  /*d9d0*/  FFMA.FTZ R17, R17, R104, -R70 ;  /* 0x0000006811117223 */ /* 0x000fe40000010846 */
        /* <DEDUP_REMOVED lines=8> */
[----:B------:R-:W-:Y:S01]  /*da60*/  F2FP.PACK_AB R7, R4, R55 ;  /* 0x000000370407723e */ /* 0x000fe200000000ff */
[----:B------:R-:W-:Y:S01]  /*da70*/  FFMA.FTZ R6, R97, R52, R6 ;  /* 0x0000003461067223 */ /* 0x000fe20000010006 */
[----:B------:R-:W-:-:S02]  /*da80*/  F2FP.PACK_AB R18, R18, R57 ;  /* 0x000000391212723e */ /* 0x000fc400000000ff */
[----:B------:R-:W-:Y:S02]  /*da90*/  F2FP.PACK_AB R5, R5, R98 ;  /* 0x000000620505723e */ /* 0x000fe400000000ff */
[----:B------:R-:W-:Y:S01]  /*daa0*/  F2FP.PACK_AB R4, R53, R106 ;  /* 0x0000006a3504723e */ /* 0x000fe200000000ff */
[----:B------:R1:W-:Y:S01]  /*dab0*/  STS.128 [R68], R16 ;  /* 0x0000001044007388 */ /* 0x0003e20000000c00 */
[----:B------:R-:W-:-:S05]  /*dac0*/  F2FP.PACK_AB R6, R6, R15 ;  /* 0x0000000f0606723e */ /* 0x000fca00000000ff */
[----:B------:R1:W-:Y:S02]  /*dad0*/  STS.128 [R69+0x18100], R4 ;  /* 0x0181000445007388 */ /* 0x0003e40000000c00 */
.L_x_1916:
[----:B------:R-:W-:Y:S05]  /*dae0*/  BSYNC B0 ;  /* 0x0000000000007941 */ /* 0x000fea0003800000 */
.L_x_1915:
[----:B------:R-:W-:-:S13]  /*daf0*/  ISETP.GE.AND P0, PT, R138, c[0x0][0x27c], PT ;  /* 0x00009f008a007a0c */ /* 0x000fda0003f06270 */
[----:B------:R-:W-:Y:S05]  /*db00*/  @P0 BRA `(.L_x_1912) ;  /* 0x0000066000000947 */ /* 0x000fea0003800000 */
[----:B-1----:R-:W-:Y:S01]  /*db10*/  MOV R6, c[0x0][0x27c] ;  /* 0x00009f0000067a02 */ /* 0x002fe20000000f00 */
[----:B------:R-:W-:Y:S01]  /*db20*/  HADD2.F32 R54, -RZ, R89.H0_H0 ;  /* 0x20000059ff367230 */ /* 0x000fe20000004100 */
[----:B------:R-:W-:Y:S01]  /*db30*/  LOP3.LUT R14, R77, 0x38, R66, 0xf8, !PT ;  /* 0x000000384d0e7812 */ /* 0x000fe200078ef842 */
[----:B------:R-:W-:Y:S01]  /*db40*/  HADD2.F32 R70, -RZ, R91.H0_H0 ;  /* 0x2000005bff467230 */ /* 0x000fe20000004100 */
[----:B------:R-:W-:Y:S01]  /*db50*/  LEA.HI R7, R6, R65, RZ, 0x1d ;  /* 0x0000004106077211 */ /* 0x000fe200078fe8ff */
[----:B------:R-:W-:Y:S01]  /*db60*/  HADD2.F32 R72, -RZ, R90.H0_H0 ;  /* 0x2000005aff487230 */ /* 0x000fe20000004100 */
[----:B------:R-:W-:Y:S01]  /*db70*/  LEA.HI R4, R67, R138, RZ, 0x6 ;  /* 0x0000008a43047211 */ /* 0x000fe200078f30ff */
[----:B------:R-:W-:Y:S01]  /*db80*/  HADD2.F32 R94, -RZ, R92.H0_H0 ;  /* 0x2000005cff5e7230 */ /* 0x000fe20000004100 */
[----:B------:R-:W-:Y:S01]  /*db90*/  SHF.R.S32.HI R6, RZ, 0x1f, R7 ;  /* 0x0000001fff067819 */ /* 0x000fe20000011407 */
[----:B------:R-:W-:Y:S01]  /*dba0*/  HADD2.F32 R89, -RZ, R89.H1_H1 ;  /* 0x30000059ff597230 */ /* 0x000fe20000004100 */
[----:B------:R-:W-:Y:S01]  /*dbb0*/  LOP3.LUT R5, R14, R13, RZ, 0x3c, !PT ;  /* 0x0000000d0e057212 */ /* 0x000fe200078e3cff */
[----:B------:R-:W-:Y:S01]  /*dbc0*/  HADD2.F32 R91, -RZ, R91.H1_H1 ;  /* 0x3000005bff5b7230 */ /* 0x000fe20000004100 */
[----:B------:R-:W-:-:S02]  /*dbd0*/  SHF.L.U32 R14, R7, 0x3, RZ ;  /* 0x00000003070e7819 */ /* 0x000fc400000006ff */
[----:B------:R-:W-:Y:S02]  /*dbe0*/  SHF.L.U32 R4, R4, 0x7, RZ ;  /* 0x0000000704047819 */ /* 0x000fe400000006ff */
[----:B------:R-:W-:Y:S02]  /*dbf0*/  LEA.HI R6, R6, R7, RZ, 0x3 ;  /* 0x0000000706067211 */ /* 0x000fe400078f18ff */
[----:B------:R-:W-:Y:S02]  /*dc00*/  LOP3.LUT R14, R77, 0x38, R14, 0xf8, !PT ;  /* 0x000000384d0e7812 */ /* 0x000fe400078ef80e */
[----:B------:R-:W-:Y:S02]  /*dc10*/  LOP3.LUT R4, R4, 0xffffe000, RZ, 0xc0, !PT ;  /* 0xffffe00004047812 */ /* 0x000fe400078ec0ff */
[----:B------:R-:W-:Y:S02]  /*dc20*/  SHF.L.U32 R6, R6, 0xa, RZ ;  /* 0x0000000a06067819 */ /* 0x000fe400000006ff */
[----:B------:R-:W-:-:S02]  /*dc30*/  LOP3.LUT R13, R14, R13, RZ, 0x3c, !PT ;  /* 0x0000000d0e0d7212 */ /* 0x000fc400078e3cff */
[--C-:B------:R-:W-:Y:S02]  /*dc40*/  IADD3 R4, R5, R4, R12.reuse ;  /* 0x0000000405047210 */ /* 0x100fe40007ffe00c */
[----:B------:R-:W-:Y:S02]  /*dc50*/  LOP3.LUT R14, R6, 0x7fffe000, RZ, 0xc0, !PT ;  /* 0x7fffe000060e7812 */ /* 0x000fe400078ec0ff */
[----:B------:R-:W-:Y:S02]  /*dc60*/  LEA R16, R4, 0x18100, 0x1 ;  /* 0x0001810004107811 */ /* 0x000fe400078e08ff */
[----:B------:R-:W-:Y:S02]  /*dc70*/  IADD3 R13, R13, R14, R12 ;  /* 0x0000000e0d0d7210 */ /* 0x000fe40007ffe00c */
[----:B------:R-:W-:Y:S01]  /*dc80*/  SHF.R.U64 R18, R48, 0x10, R49 ;  /* 0x0000001030127819 */ /* 0x000fe20000001231 */
[----:B------:R-:W1:Y:S01]  /*dc90*/  LDS.128 R4, [R16] ;  /* 0x0000000010047984 */ /* 0x000e620000000c00 */
[----:B------:R-:W-:-:S02]  /*dca0*/  SHF.L.U32 R17, R13, 0x1, RZ ;  /* 0x000000010d117819 */ /* 0x000fc400000006ff */
[----:B------:R-:W-:Y:S02]  /*dcb0*/  SHF.R.U32.HI R48, RZ, 0x10, R49 ;  /* 0x00000010ff307819 */ /* 0x000fe40000011631 */
[--C-:B------:R-:W-:Y:S01]  /*dcc0*/  SHF.R.U64 R19, R44, 0x10, R45.reuse ;  /* 0x000000102c137819 */ /* 0x100fe2000000122d */
[----:B------:R-:W2:Y:S01]  /*dcd0*/  LDS.128 R12, [R17+0x18100] ;  /* 0x01810000110c7984 */ /* 0x000ea20000000c00 */
[----:B------:R-:W-:Y:S01]  /*dce0*/  SHF.R.U32.HI R45, RZ, 0x10, R45 ;  /* 0x00000010ff2d7819 */ /* 0x000fe2000001162d */
[----:B------:R-:W-:Y:S01]  /*dcf0*/  HADD2.F32 R48, -RZ, R48.H0_H0 ;  /* 0x20000030ff307230 */ /* 0x000fe20000004100 */
[--C-:B------:R-:W-:Y:S02]  /*dd00*/  SHF.R.U64 R44, R50, 0x10, R51.reuse ;  /* 0x00000010322c7819 */ /* 0x100fe40000001233 */
[----:B------:R-:W-:Y:S01]  /*dd10*/  SHF.R.U32.HI R50, RZ, 0x10, R51 ;  /* 0x00000010ff327819 */ /* 0x000fe20000011633 */
[----:B------:R-:W-:Y:S01]  /*dd20*/  HADD2.F32 R45, -RZ, R45.H0_H0 ;  /* 0x2000002dff2d7230 */ /* 0x000fe20000004100 */
[--C-:B------:R-:W-:Y:S01]  /*dd30*/  SHF.R.U64 R46, R46, 0x10, R47.reuse ;  /* 0x000000102e2e7819 */ /* 0x100fe2000000122f */
[----:B------:R-:W-:Y:S01]  /*dd40*/  HADD2.F32 R69, -RZ, R44.H0_H0 ;  /* 0x2000002cff457230 */ /* 0x000fe20000004100 */
[----:B------:R-:W-:Y:S01]  /*dd50*/  SHF.R.U32.HI R47, RZ, 0x10, R47 ;  /* 0x00000010ff2f7819 */ /* 0x000fe2000001162f */
[----:B------:R-:W-:-:S02]  /*dd60*/  HADD2.F32 R96, -RZ, R50.H0_H0 ;  /* 0x20000032ff607230 */ /* 0x000fc40000004100 */
[----:B------:R-:W-:Y:S02]  /*dd70*/  HADD2.F32 R59, -RZ, R46.H0_H0 ;  /* 0x2000002eff3b7230 */ /* 0x000fe40000004100 */
[--C-:B-1----:R-:W-:Y:S02]  /*dd80*/  HADD2.F32 R49, -RZ, R5.reuse.H0_H0 ;  /* 0x20000005ff317230 */ /* 0x102fe40000004100 */
[----:B------:R-:W-:Y:S02]  /*dd90*/  HADD2.F32 R51, -RZ, R5.H1_H1 ;  /* 0x30000005ff337230 */ /* 0x000fe40000004100 */
[----:B------:R-:W-:Y:S01]  /*dda0*/  HADD2.F32 R5, -RZ, R7.H0_H0 ;  /* 0x20000007ff057230 */ /* 0x000fe20000004100 */
[----:B------:R-:W-:Y:S01]  /*ddb0*/  FMUL.FTZ R68, R49, R54 ;  /* 0x0000003631447220 */ /* 0x000fe20000410000 */
[--C-:B--2---:R-:W-:Y:S02]  /*ddc0*/  HADD2.F32 R55, -RZ, R13.reuse.H0_H0 ;  /* 0x2000000dff377230 */ /* 0x104fe40000004100 */
[----:B------:R-:W-:Y:S01]  /*ddd0*/  HADD2.F32 R56, -RZ, R13.H1_H1 ;  /* 0x3000000dff387230 */ /* 0x000fe20000004100 */
[----:B------:R-:W-:Y:S01]  /*dde0*/  FMUL.FTZ R74, R5, R72 ;  /* 0x00000048054a7220 */ /* 0x000fe20000410000 */
[----:B------:R-:W-:Y:S01]  /*ddf0*/  HADD2.F32 R13, -RZ, R15.H0_H0 ;  /* 0x2000000fff0d7230 */ /* 0x000fe20000004100 */
[C---:B------:R-:W-:Y:S01]  /*de00*/  FMUL.FTZ R54, R55.reuse, R54 ;  /* 0x0000003637367220 */ /* 0x040fe20000410000 */
[----:B------:R-:W-:Y:S01]  /*de10*/  HADD2.F32 R7, -RZ, R7.H1_H1 ;  /* 0x30000007ff077230 */ /* 0x000fe20000004100 */
[----:B------:R-:W-:Y:S01]  /*de20*/  FFMA.FTZ R68, R55, R70, R68 ;  /* 0x0000004637447223 */ /* 0x000fe20000010044 */
[--C-:B------:R-:W-:Y:S01]  /*de30*/  HADD2.F32 R52, -RZ, R4.reuse.H0_H0 ;  /* 0x20000004ff347230 */ /* 0x100fe20000004100 */
[-C--:B------:R-:W-:Y:S01]  /*de40*/  FMUL.FTZ R55, R51, R45.reuse ;  /* 0x0000002d33377220 */ /* 0x080fe20000410000 */
[----:B------:R-:W-:Y:S01]  /*de50*/  HADD2.F32 R15, -RZ, R15.H1_H1 ;  /* 0x3000000fff0f7230 */ /* 0x000fe20000004100 */
[C---:B------:R-:W-:Y:S01]  /*de60*/  FMUL.FTZ R45, R56.reuse, R45 ;  /* 0x0000002d382d7220 */ /* 0x040fe20000410000 */
[----:B------:R-:W-:Y:S01]  /*de70*/  HADD2.F32 R53, -RZ, R4.H1_H1 ;  /* 0x30000004ff357230 */ /* 0x000fe20000004100 */
[----:B------:R-:W-:Y:S01]  /*de80*/  FFMA.FTZ R55, R56, R48, R55 ;  /* 0x0000003038377223 */ /* 0x000fe20000010037 */
[----:B------:R-:W-:Y:S01]  /*de90*/  HADD2.F32 R56, -RZ, R47.H0_H0 ;  /* 0x2000002fff387230 */ /* 0x000fe20000004100 */
[C---:B------:R-:W-:Y:S01]  /*dea0*/  FMUL.FTZ R72, R13.reuse, R72 ;  /* 0x000000480d487220 */ /* 0x040fe20000410000 */
[----:B------:R-:W-:Y:S01]  /*deb0*/  HADD2.F32 R4, -RZ, R6.H0_H0 ;  /* 0x20000006ff047230 */ /* 0x000fe20000004100 */
[----:B------:R-:W-:Y:S01]  /*dec0*/  FFMA.FTZ R74, R13, R94, R74 ;  /* 0x0000005e0d4a7223 */ /* 0x000fe2000001004a */
[----:B------:R-:W-:Y:S01]  /*ded0*/  HADD2.F32 R57, -RZ, R12.H0_H0 ;  /* 0x2000000cff397230 */ /* 0x000fe20000004100 */
[-C--:B------:R-:W-:Y:S01]  /*dee0*/  FMUL.FTZ R50, R7, R56.reuse ;  /* 0x0000003807327220 */ /* 0x080fe20000410000 */
[----:B------:R-:W-:Y:S01]  /*def0*/  HADD2.F32 R13, -RZ, R90.H1_H1 ;  /* 0x3000005aff0d7230 */ /* 0x000fe20000004100 */
[-C--:B------:R-:W-:Y:S01]  /*df00*/  FMUL.FTZ R90, R52, R89.reuse ;  /* 0x00000059345a7220 */ /* 0x080fe20000410000 */
[----:B------:R-:W-:Y:S01]  /*df10*/  HADD2.F32 R58, -RZ, R12.H1_H1 ;  /* 0x3000000cff3a7230 */ /* 0x000fe20000004100 */
[C---:B------:R-:W-:Y:S01]  /*df20*/  FMUL.FTZ R56, R15.reuse, R56 ;  /* 0x000000380f387220 */ /* 0x040fe20000410000 */
[----:B------:R-:W-:Y:S01]  /*df30*/  HADD2.F32 R12, -RZ, R14.H0_H0 ;  /* 0x2000000eff0c7230 */ /* 0x000fe20000004100 */
[----:B------:R-:W-:Y:S01]  /*df40*/  FFMA.FTZ R15, R15, R96, R50 ;  /* 0x000000600f0f7223 */ /* 0x000fe20000010032 */
[----:B------:R-:W-:Y:S01]  /*df50*/  HADD2.F32 R47, -RZ, R92.H1_H1 ;  /* 0x3000005cff2f7230 */ /* 0x000fe20000004100 */
[C---:B------:R-:W-:Y:S01]  /*df60*/  FMUL.FTZ R89, R57.reuse, R89 ;  /* 0x0000005939597220 */ /* 0x040fe20000410000 */
[----:B------:R-:W-:Y:S01]  /*df70*/  HADD2.F32 R6, -RZ, R6.H1_H1 ;  /* 0x30000006ff067230 */ /* 0x000fe20000004100 */
[----:B------:R-:W-:Y:S01]  /*df80*/  FFMA.FTZ R90, R57, R91, R90 ;  /* 0x0000005b395a7223 */ /* 0x000fe2000001005a */
[----:B------:R-:W-:Y:S01]  /*df90*/  HADD2.F32 R57, -RZ, R19.H0_H0 ;  /* 0x20000013ff397230 */ /* 0x000fe20000004100 */
[-C--:B------:R-:W-:Y:S01]  /*dfa0*/  FMUL.FTZ R50, R4, R13.reuse ;  /* 0x0000000d04327220 */ /* 0x080fe20000410000 */
[----:B------:R-:W-:Y:S01]  /*dfb0*/  HADD2.F32 R14, -RZ, R14.H1_H1 ;  /* 0x3000000eff0e7230 */ /* 0x000fe20000004100 */
[----:B------:R-:W-:-:S02]  /*dfc0*/  FMUL.FTZ R13, R12, R13 ;  /* 0x0000000d0c0d7220 */ /* 0x000fc40000410000 */
[----:B------:R-:W-:Y:S01]  /*dfd0*/  FFMA.FTZ R19, R12, R47, R50 ;  /* 0x0000002f0c137223 */ /* 0x000fe20000010032 */
[----:B------:R-:W-:Y:S01]  /*dfe0*/  HADD2.F32 R12, -RZ, R18.H0_H0 ;  /* 0x20000012ff0c7230 */ /* 0x000fe20000004100 */
[----:B------:R-:W-:Y:S02]  /*dff0*/  FMUL.FTZ R71, R53, R57 ;  /* 0x0000003935477220 */ /* 0x000fe40000410000 */
[----:B------:R-:W-:Y:S02]  /*e000*/  FMUL.FTZ R18, R6, R59 ;  /* 0x0000003b06127220 */ /* 0x000fe40000410000 */
[----:B------:R-:W-:Y:S02]  /*e010*/  FMUL.FTZ R44, R58, R57 ;  /* 0x000000393a2c7220 */ /* 0x000fe40000410000 */
[----:B------:R-:W-:Y:S02]  /*e020*/  FMUL.FTZ R59, R14, R59 ;  /* 0x0000003b0e3b7220 */ /* 0x000fe40000410000 */
[----:B------:R-:W-:-:S02]  /*e030*/  FFMA.FTZ R57, R58, R12, R71 ;  /* 0x0000000c3a397223 */ /* 0x000fc40000010047 */
[----:B------:R-:W-:Y:S02]  /*e040*/  FFMA.FTZ R18, R14, R69, R18 ;  /* 0x000000450e127223 */ /* 0x000fe40000010012 */
[----:B------:R-:W-:Y:S02]  /*e050*/  FFMA.FTZ R54, R49, R70, -R54 ;  /* 0x0000004631367223 */ /* 0x000fe40000010836 */
        /* <DEDUP_REMOVED lines=17> */
.L_x_1912:
[----:B------:R-:W-:Y:S05]  /*e170*/  BSYNC B1 ;  /* 0x0000000000017941 */ /* 0x000fea0003800000 */
.L_x_1911:
[----:B------:R-:W-:-:S13]  /*e180*/  ISETP.GE.AND P0, PT, R60, R88, PT ;  /* 0x000000583c00720c */ /* 0x000fda0003f06270 */
[----:B------:R-:W-:Y:S05]  /*e190*/  @P0 BRA `(.L_x_1896) ;  /* 0x000013f000000947 */ /* 0x000fea0003800000 */
[----:B------:R-:W-:Y:S01]  /*e1a0*/  ISETP.GE.AND P0, PT, R144, c[0x0][0x27c], PT ;  /* 0x00009f0090007a0c */ /* 0x000fe20003f06270 */
[----:B-1----:R-:W-:Y:S01]  /*e1b0*/  IMAD.SHL.U32 R19, R60, 0x40, RZ ;  /* 0x000000403c137824 */ /* 0x002fe200078e00ff */
        /* <DEDUP_REMOVED lines=9> */
[--C-:B------:R-:W-:Y:S01]  /*e250*/  HADD2.F32 R50, -RZ, R83.reuse.H0_H0 ;  /* 0x20000053ff327230 */ /* 0x100fe20000004100 */
[----:B------:R-:W-:Y:S01]  /*e260*/  LOP3.LUT R18, R19, 0x38, R144, 0xf8, !PT ;  /* 0x0000003813127812 */ /* 0x000fe200078ef890 */
[----:B------:R-:W-:Y:S01]  /*e270*/  HADD2.F32 R56, -RZ, R86.H0_H0 ;  /* 0x20000056ff387230 */ /* 0x000fe20000004100 */
[----:B------:R-:W-:Y:S01]  /*e280*/  LEA.HI R6, R5, R218, RZ, 0x1d ;  /* 0x000000da05067211 */ /* 0x000fe200078fe8ff */
[----:B------:R-:W-:Y:S01]  /*e290*/  HADD2.F32 R83, -RZ, R83.H1_H1 ;  /* 0x30000053ff537230 */ /* 0x000fe20000004100 */
[----:B------:R-:W-:Y:S02]  /*e2a0*/  LOP3.LUT R18, R16, R18, R17, 0xf6, !PT ;  /* 0x0000001210127212 */ /* 0x000fe400078ef611 */
[----:B------:R-:W-:Y:S02]  /*e2b0*/  SHF.R.S32.HI R5, RZ, 0x1f, R6 ;  /* 0x0000001fff057819 */ /* 0x000fe40000011406 */
[----:B------:R-:W-:-:S02]  /*e2c0*/  SHF.L.U32 R4, R6, 0x3, RZ ;  /* 0x0000000306047819 */ /* 0x000fc400000006ff */
[----:B------:R-:W-:Y:S02]  /*e2d0*/  LEA.HI R5, R5, R6, RZ, 0x3 ;  /* 0x0000000605057211 */ /* 0x000fe400078f18ff */
[----:B------:R-:W-:Y:S02]  /*e2e0*/  LOP3.LUT R4, R19, 0x38, R4, 0xf8, !PT ;  /* 0x0000003813047812 */ /* 0x000fe400078ef804 */
[----:B------:R-:W-:Y:S02]  /*e2f0*/  SHF.L.U32 R5, R5, 0xa, RZ ;  /* 0x0000000a05057819 */ /* 0x000fe400000006ff */
[----:B------:R-:W-:Y:S02]  /*e300*/  LOP3.LUT R4, R4, R17, RZ, 0x3c, !PT ;  /* 0x0000001104047212 */ /* 0x000fe400078e3cff */
[----:B------:R-:W-:Y:S02]  /*e310*/  LOP3.LUT R5, R5, 0x7fffe000, RZ, 0xc0, !PT ;  /* 0x7fffe00005057812 */ /* 0x000fe400078ec0ff */
[----:B------:R-:W-:-:S02]  /*e320*/  LEA R18, R18, 0x18100, 0x1 ;  /* 0x0001810012127811 */ /* 0x000fc400078e08ff */
[----:B------:R-:W-:Y:S02]  /*e330*/  IADD3 R4, R4, R5, R16 ;  /* 0x0000000504047210 */ /* 0x000fe40007ffe010 */
[--C-:B------:R-:W-:Y:S01]  /*e340*/  SHF.R.U32.HI R45, RZ, 0x10, R37.reuse ;  /* 0x00000010ff2d7819 */ /* 0x100fe20000011625 */
[----:B------:R-:W1:Y:S01]  /*e350*/  LDS.128 R12, [R18] ;  /* 0x00000000120c7984 */ /* 0x000e620000000c00 */
[----:B------:R-:W-:Y:S02]  /*e360*/  SHF.L.U32 R44, R4, 0x1, RZ ;  /* 0x00000001042c7819 */ /* 0x000fe400000006ff */
[----:B------:R-:W-:Y:S01]  /*e370*/  SHF.R.U64 R36, R36, 0x10, R37 ;  /* 0x0000001024247819 */ /* 0x000fe20000001225 */
[----:B------:R-:W-:Y:S01]  /*e380*/  HADD2.F32 R58, -RZ, R45.H0_H0 ;  /* 0x2000002dff3a7230 */ /* 0x000fe20000004100 */
[----:B------:R-:W-:Y:S01]  /*e390*/  SHF.R.U64 R37, R42, 0x10, R43 ;  /* 0x000000102a257819 */ /* 0x000fe2000000122b */
[----:B------:R-:W2:Y:S01]  /*e3a0*/  LDS.128 R4, [R44+0x18100] ;  /* 0x018100002c047984 */ /* 0x000ea20000000c00 */
[----:B------:R-:W-:Y:S01]  /*e3b0*/  SHF.R.U64 R40, R40, 0x10, R41 ;  /* 0x0000001028287819 */ /* 0x000fe20000001229 */
[--C-:B------:R-:W-:Y:S01]  /*e3c0*/  HADD2.F32 R45, -RZ, R85.reuse.H1_H1 ;  /* 0x30000055ff2d7230 */ /* 0x100fe20000004100 */
        /* <DEDUP_REMOVED lines=10> */
[----:B------:R-:W-:Y:S02]  /*e470*/  HADD2.F32 R40, -RZ, R40.H0_H0 ;  /* 0x20000028ff287230 */ /* 0x000fe40000004100 */
[--C-:B-1----:R-:W-:Y:S02]  /*e480*/  HADD2.F32 R43, -RZ, R13.reuse.H0_H0 ;  /* 0x2000000dff2b7230 */ /* 0x102fe40000004100 */
[----:B------:R-:W-:Y:S02]  /*e490*/  HADD2.F32 R13, -RZ, R13.H1_H1 ;  /* 0x3000000dff0d7230 */ /* 0x000fe40000004100 */
[--C-:B------:R-:W-:Y:S01]  /*e4a0*/  HADD2.F32 R46, -RZ, R12.reuse.H0_H0 ;  /* 0x2000000cff2e7230 */ /* 0x100fe20000004100 */
[----:B------:R-:W-:Y:S01]  /*e4b0*/  FMUL.FTZ R54, R43, R50 ;  /* 0x000000322b367220 */ /* 0x000fe20000410000 */
[--C-:B--2---:R-:W-:Y:S01]  /*e4c0*/  HADD2.F32 R49, -RZ, R5.reuse.H0_H0 ;  /* 0x20000005ff317230 */ /* 0x104fe20000004100 */
[----:B------:R-:W-:Y:S01]  /*e4d0*/  FMUL.FTZ R60, R13, R58 ;  /* 0x0000003a0d3c7220 */ /* 0x000fe20000410000 */
[----:B------:R-:W-:Y:S01]  /*e4e0*/  HADD2.F32 R5, -RZ, R5.H1_H1 ;  /* 0x30000005ff057230 */ /* 0x000fe20000004100 */
[----:B------:R-:W-:Y:S01]  /*e4f0*/  FMUL.FTZ R70, R46, R83 ;  /* 0x000000532e467220 */ /* 0x000fe20000410000 */
[----:B------:R-:W-:Y:S01]  /*e500*/  HADD2.F32 R47, -RZ, R12.H1_H1 ;  /* 0x3000000cff2f7230 */ /* 0x000fe20000004100 */
[C---:B------:R-:W-:Y:S01]  /*e510*/  FMUL.FTZ R50, R49.reuse, R50 ;  /* 0x0000003231327220 */ /* 0x040fe20000410000 */
[--C-:B------:R-:W-:Y:S01]  /*e520*/  HADD2.F32 R12, -RZ, R14.reuse.H0_H0 ;  /* 0x2000000eff0c7230 */ /* 0x100fe20000004100 */
[----:B------:R-:W-:Y:S01]  /*e530*/  FFMA.FTZ R54, R49, R56, R54 ;  /* 0x0000003831367223 */ /* 0x000fe20000010036 */
[----:B------:R-:W-:Y:S01]  /*e540*/  HADD2.F32 R48, -RZ, R14.H1_H1 ;  /* 0x3000000eff307230 */ /* 0x000fe20000004100 */
[C---:B------:R-:W-:Y:S01]  /*e550*/  FMUL.FTZ R58, R5.reuse, R58 ;  /* 0x0000003a053a7220 */ /* 0x040fe20000410000 */
[--C-:B------:R-:W-:Y:S01]  /*e560*/  HADD2.F32 R51, -RZ, R4.reuse.H0_H0 ;  /* 0x20000004ff337230 */ /* 0x100fe20000004100 */
[----:B------:R-:W-:Y:S01]  /*e570*/  FFMA.FTZ R5, R5, R68, R60 ;  /* 0x0000004405057223 */ /* 0x000fe2000001003c */
[----:B------:R-:W-:Y:S01]  /*e580*/  HADD2.F32 R52, -RZ, R4.H1_H1 ;  /* 0x30000004ff347230 */ /* 0x000fe20000004100 */
[----:B------:R-:W-:Y:S01]  /*e590*/  FMUL.FTZ R55, R12, R45 ;  /* 0x0000002d0c377220 */ /* 0x000fe20000410000 */
[----:B------:R-:W-:Y:S01]  /*e5a0*/  HADD2.F32 R14, -RZ, R15.H0_H0 ;  /* 0x2000000fff0e7230 */ /* 0x000fe20000004100 */
[C---:B------:R-:W-:Y:S01]  /*e5b0*/  FMUL.FTZ R83, R51.reuse, R83 ;  /* 0x0000005333537220 */ /* 0x040fe20000410000 */
[--C-:B------:R-:W-:Y:S01]  /*e5c0*/  HADD2.F32 R4, -RZ, R6.reuse.H0_H0 ;  /* 0x20000006ff047230 */ /* 0x100fe20000004100 */
[----:B------:R-:W-:Y:S01]  /*e5d0*/  FFMA.FTZ R70, R51, R41, R70 ;  /* 0x0000002933467223 */ /* 0x000fe20000010046 */
[----:B------:R-:W-:Y:S01]  /*e5e0*/  HADD2.F32 R49, -RZ, R87.H1_H1 ;  /* 0x30000057ff317230 */ /* 0x000fe20000004100 */
[----:B------:R-:W-:Y:S01]  /*e5f0*/  FMUL.FTZ R51, R14, R85 ;  /* 0x000000550e337220 */ /* 0x000fe20000410000 */
[----:B------:R-:W-:Y:S01]  /*e600*/  HADD2.F32 R15, -RZ, R15.H1_H1 ;  /* 0x3000000fff0f7230 */ /* 0x000fe20000004100 */
[C---:B------:R-:W-:Y:S01]  /*e610*/  FMUL.FTZ R45, R4.reuse, R45 ;  /* 0x0000002d042d7220 */ /* 0x040fe20000410000 */
[----:B------:R-:W-:Y:S01]  /*e620*/  HADD2.F32 R60, -RZ, R39.H0_H0 ;  /* 0x20000027ff3c7230 */ /* 0x000fe20000004100 */
[----:B------:R-:W-:Y:S01]  /*e630*/  FFMA.FTZ R39, R4, R49, R55 ;  /* 0x0000003104277223 */ /* 0x000fe20000010037 */
[----:B------:R-:W-:Y:S01]  /*e640*/  HADD2.F32 R53, -RZ, R6.H1_H1 ;  /* 0x30000006ff357230 */ /* 0x000fe20000004100 */
[----:B------:R-:W-:Y:S01]  /*e650*/  FMUL.FTZ R55, R47, R36 ;  /* 0x000000242f377220 */ /* 0x000fe20000410000 */
[--C-:B------:R-:W-:Y:S01]  /*e660*/  HADD2.F32 R6, -RZ, R7.reuse.H0_H0 ;  /* 0x20000007ff067230 */ /* 0x100fe20000004100 */
[----:B------:R-:W-:Y:S01]  /*e670*/  FMUL.FTZ R4, R15, R60 ;  /* 0x0000003c0f047220 */ /* 0x000fe20000410000 */
[----:B------:R-:W-:Y:S01]  /*e680*/  HADD2.F32 R7, -RZ, R7.H1_H1 ;  /* 0x30000007ff077230 */ /* 0x000fe20000004100 */
[----:B------:R-:W-:Y:S01]  /*e690*/  FMUL.FTZ R36, R52, R36 ;  /* 0x0000002434247220 */ /* 0x000fe20000410000 */
[----:B------:R-:W-:Y:S01]  /*e6a0*/  HADD2.F32 R87, -RZ, R87.H0_H0 ;  /* 0x20000057ff577230 */ /* 0x000fe20000004100 */
[----:B------:R-:W-:Y:S01]  /*e6b0*/  FMUL.FTZ R85, R6, R85 ;  /* 0x0000005506557220 */ /* 0x000fe20000410000 */
[----:B------:R-:W-:Y:S01]  /*e6c0*/  F2FP.PACK_AB R5, R5, R54 ;  /* 0x000000360505723e */ /* 0x000fe200000000ff */
[----:B------:R-:W-:-:S02]  /*e6d0*/  FMUL.FTZ R60, R7, R60 ;  /* 0x0000003c073c7220 */ /* 0x000fc40000410000 */
[----:B------:R-:W-:Y:S02]  /*e6e0*/  FFMA.FTZ R51, R6, R87, R51 ;  /* 0x0000005706337223 */ /* 0x000fe40000010033 */
[----:B------:R-:W-:Y:S01]  /*e6f0*/  FFMA.FTZ R4, R7, R42, R4 ;  /* 0x0000002a07047223 */ /* 0x000fe20000010004 */
[----:B------:R-:W-:Y:S01]  /*e700*/  HADD2.F32 R7, -RZ, R37.H0_H0 ;  /* 0x20000025ff077230 */ /* 0x000fe20000004100 */
[-C--:B------:R-:W-:Y:S02]  /*e710*/  FMUL.FTZ R6, R48, R38.reuse ;  /* 0x0000002630067220 */ /* 0x080fe40000410000 */
[----:B------:R-:W-:Y:S02]  /*e720*/  FMUL.FTZ R38, R53, R38 ;  /* 0x0000002635267220 */ /* 0x000fe40000410000 */
[----:B------:R-:W-:Y:S02]  /*e730*/  FFMA.FTZ R45, R12, R49, -R45 ;  /* 0x000000310c2d7223 */ /* 0x000fe4000001082d */
[----:B------:R-:W-:-:S02]  /*e740*/  FFMA.FTZ R85, R14, R87, -R85 ;  /* 0x000000570e557223 */ /* 0x000fc40000010855 */
[----:B------:R-:W-:Y:S02]  /*e750*/  FFMA.FTZ R50, R43, R56, -R50 ;  /* 0x000000382b327223 */ /* 0x000fe40000010832 */
[----:B------:R-:W-:Y:S02]  /*e760*/  FFMA.FTZ R13, R13, R68, -R58 ;  /* 0x000000440d0d7223 */ /* 0x000fe4000001083a */
[----:B------:R-:W-:Y:S02]  /*e770*/  FFMA.FTZ R83, R46, R41, -R83 ;  /* 0x000000292e537223 */ /* 0x000fe40000010853 */
[----:B------:R-:W-:Y:S01]  /*e780*/  FFMA.FTZ R60, R15, R42, -R60 ;  /* 0x0000002a0f3c7223 */ /* 0x000fe2000001083c */
[----:B------:R-:W-:Y:S01]  /*e790*/  F2FP.PACK_AB R13, R13, R50 ;  /* 0x000000320d0d723e */ /* 0x000fe200000000ff */
[-C--:B------:R-:W-:Y:S02]  /*e7a0*/  FFMA.FTZ R12, R47, R40.reuse, -R36 ;  /* 0x000000282f0c7223 */ /* 0x080fe40000010824 */
[----:B------:R-:W-:Y:S01]  /*e7b0*/  FFMA.FTZ R14, R48, R7, -R38 ;  /* 0x00000007300e7223 */ /* 0x000fe20000010826 */
[----:B------:R-:W-:Y:S01]  /*e7c0*/  F2FP.PACK_AB R15, R60, R85 ;  /* 0x000000553c0f723e */ /* 0x000fe200000000ff */
[----:B------:R-:W-:Y:S01]  /*e7d0*/  FFMA.FTZ R37, R52, R40, R55 ;  /* 0x0000002834257223 */ /* 0x000fe20000010037 */
[----:B------:R-:W-:Y:S01]  /*e7e0*/  F2FP.PACK_AB R12, R12, R83 ;  /* 0x000000530c0c723e */ /* 0x000fe200000000ff */
[----:B------:R-:W-:Y:S01]  /*e7f0*/  FFMA.FTZ R6, R53, R7, R6 ;  /* 0x0000000735067223 */ /* 0x000fe20000010006 */
[----:B------:R-:W-:-:S02]  /*e800*/  F2FP.PACK_AB R7, R4, R51 ;  /* 0x000000330407723e */ /* 0x000fc400000000ff */
[----:B------:R-:W-:Y:S02]  /*e810*/  F2FP.PACK_AB R14, R14, R45 ;  /* 0x0000002d0e0e723e */ /* 0x000fe400000000ff */
[----:B------:R-:W-:Y:S02]  /*e820*/  F2FP.PACK_AB R4, R37, R70 ;  /* 0x000000462504723e */ /* 0x000fe400000000ff */
[----:B------:R-:W-:Y:S01]  /*e830*/  F2FP.PACK_AB R6, R6, R39 ;  /* 0x000000270606723e */ /* 0x000fe200000000ff */
[----:B------:R1:W-:Y:S04]  /*e840*/  STS.128 [R18], R12 ;  /* 0x0000000c12007388 */ /* 0x0003e80000000c00 */
[----:B------:R1:W-:Y:S02]  /*e850*/  STS.128 [R44+0x18100], R4 ;  /* 0x018100042c007388 */ /* 0x0003e40000000c00 */
.L_x_1918:
[----:B------:R-:W-:Y:S05]  /*e860*/  BSYNC B0 ;  /* 0x0000000000007941 */ /* 0x000fea0003800000 */
.L_x_1917:
[----:B------:R-:W-:Y:S01]  /*e870*/  ISETP.GE.AND P0, PT, R139, c[0x0][0x27c], PT ;  /* 0x00009f008b007a0c */ /* 0x000fe20003f06270 */
[----:B------:R-:W-:-:S12]  /*e880*/  BSSY B0, `(.L_x_1919) ;  /* 0x0000068000007945 */ /* 0x000fd80003800000 */
[----:B------:R-:W-:Y:S05]  /*e890*/  @P0 BRA `(.L_x_1920) ;  /* 0x0000066000000947 */ /* 0x000fea0003800000 */
[----:B-1----:R-:W-:Y:S01]  /*e8a0*/  MOV R4, c[0x0][0x27c] ;  /* 0x00009f0000047a02 */ /* 0x002fe20000000f00 */
[--C-:B------:R-:W-:Y:S01]  /*e8b0*/  HADD2.F32 R42, -RZ, R76.reuse.H0_H0 ;  /* 0x2000004cff2a7230 */ /* 0x100fe20000004100 */
[----:B------:R-:W-:Y:S01]  /*e8c0*/  LEA.HI R84, R84, R139, RZ, 0x6 ;  /* 0x0000008b54547211 */ /* 0x000fe200078f30ff */
[--C-:B------:R-:W-:Y:S01]  /*e8d0*/  HADD2.F32 R48, -RZ, R79.reuse.H0_H0 ;  /* 0x2000004fff307230 */ /* 0x100fe20000004100 */
[----:B------:R-:W-:Y:S01]  /*e8e0*/  LEA.HI R81, R4, R81, RZ, 0x1d ;  /* 0x0000005104517211 */ /* 0x000fe200078fe8ff */
[----:B------:R-:W-:Y:S01]  /*e8f0*/  HADD2.F32 R76, -RZ, R76.H1_H1 ;  /* 0x3000004cff4c7230 */ /* 0x000fe20000004100 */
[----:B------:R-:W-:Y:S01]  /*e900*/  LOP3.LUT R82, R19, 0x38, R82, 0xf8, !PT ;  /* 0x0000003813527812 */ /* 0x000fe200078ef852 */
[----:B------:R-:W-:Y:S01]  /*e910*/  HADD2.F32 R79, -RZ, R79.H1_H1 ;  /* 0x3000004fff4f7230 */ /* 0x000fe20000004100 */
        /* <DEDUP_REMOVED lines=12> */
[----:B------:R-:W1:Y:S01]  /*e9e0*/  LDS.128 R12, [R18] ;  /* 0x00000000120c7984 */ /* 0x000e620000000c00 */
[----:B------:R-:W-:Y:S02]  /*e9f0*/  SHF.R.U32.HI R37, RZ, 0x10, R29 ;  /* 0x00000010ff257819 */ /* 0x000fe4000001161d */
[----:B------:R-:W-:-:S02]  /*ea00*/  IADD3 R4, R4, R5, R16 ;  /* 0x0000000504047210 */ /* 0x000fc40007ffe010 */
[----:B------:R-:W-:Y:S01]  /*ea10*/  SHF.R.U64 R28, R28, 0x10, R29 ;  /* 0x000000101c1c7819 */ /* 0x000fe2000000121d */
[----:B------:R-:W-:Y:S01]  /*ea20*/  HADD2.F32 R50, -RZ, R37.H0_H0 ;  /* 0x20000025ff327230 */ /* 0x000fe20000004100 */
[----:B------:R-:W-:Y:S01]  /*ea30*/  SHF.L.U32 R36, R4, 0x1, RZ ;  /* 0x0000000104247819 */ /* 0x000fe200000006ff */
[----:B------:R-:W-:Y:S01]  /*ea40*/  HADD2.F32 R37, -RZ, R78.H0_H0 ;  /* 0x2000004eff257230 */ /* 0x000fe20000004100 */
[----:B------:R-:W-:Y:S01]  /*ea50*/  SHF.R.U64 R29, R34, 0x10, R35 ;  /* 0x00000010221d7819 */ /* 0x000fe20000001223 */
[----:B------:R-:W-:Y:S01]  /*ea60*/  HADD2.F32 R28, -RZ, R28.H0_H0 ;  /* 0x2000001cff1c7230 */ /* 0x000fe20000004100 */
[----:B------:R-:W-:Y:S01]  /*ea70*/  SHF.R.U64 R32, R32, 0x10, R33 ;  /* 0x0000001020207819 */ /* 0x000fe20000001221 */
[----:B------:R-:W2:Y:S01]  /*ea80*/  LDS.128 R4, [R36+0x18100] ;  /* 0x0181000024047984 */ /* 0x000ea20000000c00 */
[----:B------:R-:W-:Y:S02]  /*ea90*/  SHF.R.U32.HI R34, RZ, 0x10, R35 ;  /* 0x00000010ff227819 */ /* 0x000fe40000011623 */
        /* <DEDUP_REMOVED lines=9> */
[----:B------:R-:W-:Y:S02]  /*eb30*/  HADD2.F32 R13, -RZ, R13.H1_H1 ;  /* 0x3000000dff0d7230 */ /* 0x000fe40000004100 */
[--C-:B------:R-:W-:Y:S01]  /*eb40*/  HADD2.F32 R38, -RZ, R12.reuse.H0_H0 ;  /* 0x2000000cff267230 */ /* 0x100fe20000004100 */
[----:B------:R-:W-:Y:S01]  /*eb50*/  FMUL.FTZ R46, R35, R42 ;  /* 0x0000002a232e7220 */ /* 0x000fe20000410000 */
[----:B------:R-:W-:Y:S01]  /*eb60*/  HADD2.F32 R39, -RZ, R12.H1_H1 ;  /* 0x3000000cff277230 */ /* 0x000fe20000004100 */
[----:B------:R-:W-:Y:S01]  /*eb70*/  FMUL.FTZ R52, R13, R50 ;  /* 0x000000320d347220 */ /* 0x000fe20000410000 */
[--C-:B------:R-:W-:Y:S01]  /*eb80*/  HADD2.F32 R12, -RZ, R14.reuse.H0_H0 ;  /* 0x2000000eff0c7230 */ /* 0x100fe20000004100 */
[----:B------:R-:W-:Y:S01]  /*eb90*/  FMUL.FTZ R56, R38, R76 ;  /* 0x0000004c26387220 */ /* 0x000fe20000410000 */
[----:B------:R-:W-:-:S02]  /*eba0*/  HADD2.F32 R40, -RZ, R14.H1_H1 ;  /* 0x3000000eff287230 */ /* 0x000fc40000004100 */
[--C-:B--2---:R-:W-:Y:S01]  /*ebb0*/  HADD2.F32 R41, -RZ, R5.reuse.H0_H0 ;  /* 0x20000005ff297230 */ /* 0x104fe20000004100 */
[----:B------:R-:W-:Y:S01]  /*ebc0*/  FMUL.FTZ R49, R12, R33 ;  /* 0x000000210c317220 */ /* 0x000fe20000410000 */
[----:B------:R-:W-:Y:S02]  /*ebd0*/  HADD2.F32 R5, -RZ, R5.H1_H1 ;  /* 0x30000005ff057230 */ /* 0x000fe40000004100 */
[--C-:B------:R-:W-:Y:S01]  /*ebe0*/  HADD2.F32 R43, -RZ, R4.reuse.H0_H0 ;  /* 0x20000004ff2b7230 */ /* 0x100fe20000004100 */
[C---:B------:R-:W-:Y:S01]  /*ebf0*/  FMUL.FTZ R42, R41.reuse, R42 ;  /* 0x0000002a292a7220 */ /* 0x040fe20000410000 */
[----:B------:R-:W-:Y:S01]  /*ec00*/  HADD2.F32 R44, -RZ, R4.H1_H1 ;  /* 0x30000004ff2c7230 */ /* 0x000fe20000004100 */
[----:B------:R-:W-:Y:S01]  /*ec10*/  FFMA.FTZ R46, R41, R48, R46 ;  /* 0x00000030292e7223 */ /* 0x000fe2000001002e */
[--C-:B------:R-:W-:Y:S01]  /*ec20*/  HADD2.F32 R14, -RZ, R15.reuse.H0_H0 ;  /* 0x2000000fff0e7230 */ /* 0x100fe20000004100 */
        /* <DEDUP_REMOVED lines=8> */
[C---:B------:R-:W-:Y:S01]  /*ecb0*/  FMUL.FTZ R33, R4.reuse, R33 ;  /* 0x0000002104217220 */ /* 0x040fe20000410000 */
[----:B------:R-:W-:Y:S01]  /*ecc0*/  HADD2.F32 R45, -RZ, R6.H1_H1 ;  /* 0x30000006ff2d7230 */ /* 0x000fe20000004100 */
[----:B------:R-:W-:Y:S01]  /*ecd0*/  FFMA.FTZ R31, R4, R41, R49 ;  /* 0x00000029041f7223 */ /* 0x000fe20000010031 */
[--C-:B------:R-:W-:Y:S01]  /*ece0*/  HADD2.F32 R6, -RZ, R7.reuse.H0_H0 ;  /* 0x20000007ff067230 */ /* 0x100fe20000004100 */
[-C--:B------:R-:W-:Y:S01]  /*ecf0*/  FMUL.FTZ R47, R14, R37.reuse ;  /* 0x000000250e2f7220 */ /* 0x080fe20000410000 */
        /* <DEDUP_REMOVED lines=9> */
[----:B------:R-:W-:Y:S02]  /*ed90*/  FMUL.FTZ R49, R39, R28 ;  /* 0x0000001c27317220 */ /* 0x000fe40000410000 */
[----:B------:R-:W-:Y:S02]  /*eda0*/  FMUL.FTZ R6, R40, R30 ;  /* 0x0000001e28067220 */ /* 0x000fe40000410000 */
[----:B------:R-:W-:Y:S02]  /*edb0*/  FMUL.FTZ R28, R44, R28 ;  /* 0x0000001c2c1c7220 */ /* 0x000fe40000410000 */
[----:B------:R-:W-:-:S02]  /*edc0*/  FMUL.FTZ R30, R45, R30 ;  /* 0x0000001e2d1e7220 */ /* 0x000fc40000410000 */
[----:B------:R-:W-:Y:S02]  /*edd0*/  FFMA.FTZ R37, R14, R43, -R37 ;  /* 0x0000002b0e257223 */ /* 0x000fe40000010825 */
[----:B------:R-:W-:Y:S02]  /*ede0*/  FFMA.FTZ R42, R35, R48, -R42 ;  /* 0x00000030232a7223 */ /* 0x000fe4000001082a */
[----:B------:R-:W-:Y:S02]  /*edf0*/  FFMA.FTZ R13, R13, R54, -R50 ;  /* 0x000000360d0d7223 */ /* 0x000fe40000010832 */
[----:B------:R-:W-:Y:S02]  /*ee00*/  FFMA.FTZ R76, R38, R79, -R76 ;  /* 0x0000004f264c7223 */ /* 0x000fe4000001084c */
[----:B------:R-:W-:Y:S01]  /*ee10*/  FFMA.FTZ R33, R12, R41, -R33 ;  /* 0x000000290c217223 */ /* 0x000fe20000010821 */
[----:B------:R-:W-:Y:S01]  /*ee20*/  F2FP.PACK_AB R13, R13, R42 ;  /* 0x0000002a0d0d723e */ /* 0x000fe200000000ff */
[----:B------:R-:W-:-:S02]  /*ee30*/  FFMA.FTZ R52, R15, R34, -R52 ;  /* 0x000000220f347223 */ /* 0x000fc40000010834 */
[-C--:B------:R-:W-:Y:S02]  /*ee40*/  FFMA.FTZ R39, R39, R32.reuse, -R28 ;  /* 0x0000002027277223 */ /* 0x080fe4000001081c */
[----:B------:R-:W-:Y:S01]  /*ee50*/  FFMA.FTZ R14, R40, R7, -R30 ;  /* 0x00000007280e7223 */ /* 0x000fe2000001081e */
[----:B------:R-:W-:Y:S01]  /*ee60*/  F2FP.PACK_AB R15, R52, R37 ;  /* 0x00000025340f723e */ /* 0x000fe200000000ff */
[----:B------:R-:W-:Y:S01]  /*ee70*/  FFMA.FTZ R29, R44, R32, R49 ;  /* 0x000000202c1d7223 */ /* 0x000fe20000010031 */
[----:B------:R-:W-:Y:S01]  /*ee80*/  F2FP.PACK_AB R12, R39, R76 ;  /* 0x0000004c270c723e */ /* 0x000fe200000000ff */
[----:B------:R-:W-:Y:S01]  /*ee90*/  FFMA.FTZ R6, R45, R7, R6 ;  /* 0x000000072d067223 */ /* 0x000fe20000010006 */
[----:B------:R-:W-:Y:S02]  /*eea0*/  F2FP.PACK_AB R7, R4, R47 ;  /* 0x0000002f0407723e */ /* 0x000fe400000000ff */
[----:B------:R-:W-:Y:S02]  /*eeb0*/  F2FP.PACK_AB R14, R14, R33 ;  /* 0x000000210e0e723e */ /* 0x000fe400000000ff */
[----:B------:R-:W-:-:S02]  /*eec0*/  F2FP.PACK_AB R4, R29, R56 ;  /* 0x000000381d04723e */ /* 0x000fc400000000ff */
[----:B------:R-:W-:Y:S01]  /*eed0*/  F2FP.PACK_AB R6, R6, R31 ;  /* 0x0000001f0606723e */ /* 0x000fe200000000ff */
[----:B------:R1:W-:Y:S04]  /*eee0*/  STS.128 [R18], R12 ;  /* 0x0000000c12007388 */ /* 0x0003e80000000c00 */
[----:B------:R1:W-:Y:S02]  /*eef0*/  STS.128 [R36+0x18100], R4 ;  /* 0x0181000424007388 */ /* 0x0003e40000000c00 */
.L_x_1920:
[----:B------:R-:W-:Y:S05]  /*ef00*/  BSYNC B0 ;  /* 0x0000000000007941 */ /* 0x000fea0003800000 */
.L_x_1919:
[----:B------:R-:W-:-:S13]  /*ef10*/  ISETP.GE.AND P0, PT, R138, c[0x0][0x27c], PT ;  /* 0x00009f008a007a0c */ /* 0x000fda0003f06270 */
[----:B------:R-:W-:Y:S05]  /*ef20*/  @P0 BRA `(.L_x_1896) ;  /* 0x0000066000000947 */ /* 0x000fea0003800000 */
[----:B-1----:R-:W-:Y:S01]  /*ef30*/  MOV R4, c[0x0][0x27c] ;  /* 0x00009f0000047a02 */ /* 0x002fe20000000f00 */
[----:B------:R-:W-:Y:S01]  /*ef40*/  HADD2.F32 R30, -RZ, R61.H0_H0 ;  /* 0x2000003dff1e7230 */ /* 0x000fe20000004100 */
[----:B------:R-:W-:Y:S01]  /*ef50*/  LEA.HI R67, R67, R138, RZ, 0x6 ;  /* 0x0000008a43437211 */ /* 0x000fe200078f30ff */
[----:B------:R-:W-:Y:S01]  /*ef60*/  HADD2.F32 R38, -RZ, R63.H0_H0 ;  /* 0x2000003fff267230 */ /* 0x000fe20000004100 */
[----:B------:R-:W-:Y:S01]  /*ef70*/  LEA.HI R65, R4, R65, RZ, 0x1d ;  /* 0x0000004104417211 */ /* 0x000fe200078fe8ff */
[----:B------:R-:W-:Y:S01]  /*ef80*/  HADD2.F32 R61, -RZ, R61.H1_H1 ;  /* 0x3000003dff3d7230 */ /* 0x000fe20000004100 */
[----:B------:R-:W-:Y:S01]  /*ef90*/  LOP3.LUT R66, R19, 0x38, R66, 0xf8, !PT ;  /* 0x0000003813427812 */ /* 0x000fe200078ef842 */
[----:B------:R-:W-:Y:S01]  /*efa0*/  HADD2.F32 R63, -RZ, R63.H1_H1 ;  /* 0x3000003fff3f7230 */ /* 0x000fe20000004100 */
[----:B------:R-:W-:Y:S01]  /*efb0*/  SHF.L.U32 R67, R67, 0x7, RZ ;  /* 0x0000000743437819 */ /* 0x000fe200000006ff */
[--C-:B------:R-:W-:Y:S01]  /*efc0*/  HADD2.F32 R35, -RZ, R64.reuse.H1_H1 ;  /* 0x30000040ff237230 */ /* 0x100fe20000004100 */
[----:B------:R-:W-:Y:S01]  /*efd0*/  SHF.R.S32.HI R4, RZ, 0x1f, R65 ;  /* 0x0000001fff047819 */ /* 0x000fe20000011441 */
[----:B------:R-:W-:Y:S01]  /*efe0*/  HADD2.F32 R39, -RZ, R64.H0_H0 ;  /* 0x20000040ff277230 */ /* 0x000fe20000004100 */
[----:B------:R-:W-:-:S02]  /*eff0*/  LOP3.LUT R5, R66, R17, RZ, 0x3c, !PT ;  /* 0x0000001142057212 */ /* 0x000fc400078e3cff */
[----:B------:R-:W-:Y:S02]  /*f000*/  LOP3.LUT R67, R67, 0xffffe000, RZ, 0xc0, !PT ;  /* 0xffffe00043437812 */ /* 0x000fe400078ec0ff */
[----:B------:R-:W-:Y:S02]  /*f010*/  SHF.L.U32 R6, R65, 0x3, RZ ;  /* 0x0000000341067819 */ /* 0x000fe400000006ff */
[----:B------:R-:W-:Y:S02]  /*f020*/  LEA.HI R4, R4, R65, RZ, 0x3 ;  /* 0x0000004104047211 */ /* 0x000fe400078f18ff */
[----:B------:R-:W-:Y:S02]  /*f030*/  IADD3 R5, R5, R67, R16 ;  /* 0x0000004305057210 */ /* 0x000fe40007ffe010 */
[----:B------:R-:W-:Y:S02]  /*f040*/  LOP3.LUT R6, R19, 0x38, R6, 0xf8, !PT ;  /* 0x0000003813067812 */ /* 0x000fe400078ef806 */
[----:B------:R-:W-:-:S02]  /*f050*/  SHF.L.U32 R4, R4, 0xa, RZ ;  /* 0x0000000a04047819 */ /* 0x000fc400000006ff */
[----:B------:R-:W-:Y:S02]  /*f060*/  LEA R18, R5, 0x18100, 0x1 ;  /* 0x0001810005127811 */ /* 0x000fe400078e08ff */
[----:B------:R-:W-:Y:S02]  /*f070*/  LOP3.LUT R17, R6, R17, RZ, 0x3c, !PT ;  /* 0x0000001106117212 */ /* 0x000fe400078e3cff */
[----:B------:R-:W-:Y:S01]  /*f080*/  LOP3.LUT R5, R4, 0x7fffe000, RZ, 0xc0, !PT ;  /* 0x7fffe00004057812 */ /* 0x000fe200078ec0ff */
[----:B------:R-:W1:Y:S01]  /*f090*/  LDS.128 R12, [R18] ;  /* 0x00000000120c7984 */ /* 0x000e620000000c00 */
[--C-:B------:R-:W-:Y:S02]  /*f0a0*/  SHF.R.U64 R19, R20, 0x10, R21.reuse ;  /* 0x0000001014137819 */ /* 0x100fe40000001215 */
[----:B------:R-:W-:Y:S02]  /*f0b0*/  IADD3 R16, R17, R5, R16 ;  /* 0x0000000511107210 */ /* 0x000fe40007ffe010 */
[----:B------:R-:W-:Y:S01]  /*f0c0*/  SHF.R.U32.HI R21, RZ, 0x10, R21 ;  /* 0x00000010ff157819 */ /* 0x000fe20000011615 */
[----:B------:R-:W-:Y:S01]  /*f0d0*/  HADD2.F32 R19, -RZ, R19.H0_H0 ;  /* 0x20000013ff137230 */ /* 0x000fe20000004100 */
[----:B------:R-:W-:-:S02]  /*f0e0*/  SHF.L.U32 R16, R16, 0x1, RZ ;  /* 0x0000000110107819 */ /* 0x000fc400000006ff */
[--C-:B------:R-:W-:Y:S01]  /*f0f0*/  SHF.R.U64 R17, R24, 0x10, R25.reuse ;  /* 0x0000001018117819 */ /* 0x100fe20000001219 */
[----:B------:R-:W-:Y:S01]  /*f100*/  HADD2.F32 R40, -RZ, R21.H0_H0 ;  /* 0x20000015ff287230 */ /* 0x000fe20000004100 */
[----:B------:R-:W-:Y:S01]  /*f110*/  SHF.R.U32.HI R24, RZ, 0x10, R25 ;  /* 0x00000010ff187819 */ /* 0x000fe20000011619 */
[----:B------:R-:W2:Y:S01]  /*f120*/  LDS.128 R4, [R16+0x18100] ;  /* 0x0181000010047984 */ /* 0x000ea20000000c00 */
[--C-:B------:R-:W-:Y:S01]  /*f130*/  SHF.R.U64 R20, R26, 0x10, R27.reuse ;  /* 0x000000101a147819 */ /* 0x100fe2000000121b */
[----:B------:R-:W-:Y:S01]  /*f140*/  HADD2.F32 R17, -RZ, R17.H0_H0 ;  /* 0x20000011ff117230 */ /* 0x000fe20000004100 */
[----:B------:R-:W-:Y:S01]  /*f150*/  SHF.R.U32.HI R26, RZ, 0x10, R27 ;  /* 0x00000010ff1a7819 */ /* 0x000fe2000001161b */
[----:B------:R-:W-:Y:S01]  /*f160*/  HADD2.F32 R24, -RZ, R24.H0_H0 ;  /* 0x20000018ff187230 */ /* 0x000fe20000004100 */
[--C-:B------:R-:W-:Y:S01]  /*f170*/  SHF.R.U64 R22, R22, 0x10, R23.reuse ;  /* 0x0000001016167819 */ /* 0x100fe20000001217 */
[----:B------:R-:W-:Y:S01]  /*f180*/  HADD2.F32 R20, -RZ, R20.H0_H0 ;  /* 0x20000014ff147230 */ /* 0x000fe20000004100 */
[----:B------:R-:W-:Y:S01]  /*f190*/  SHF.R.U32.HI R23, RZ, 0x10, R23 ;  /* 0x00000010ff177819 */ /* 0x000fe20000011617 */
[----:B------:R-:W-:-:S02]  /*f1a0*/  HADD2.F32 R26, -RZ, R26.H0_H0 ;  /* 0x2000001aff1a7230 */ /* 0x000fc40000004100 */
[----:B------:R-:W-:Y:S02]  /*f1b0*/  HADD2.F32 R22, -RZ, R22.H0_H0 ;  /* 0x20000016ff167230 */ /* 0x000fe40000004100 */
[----:B------:R-:W-:Y:S02]  /*f1c0*/  HADD2.F32 R44, -RZ, R23.H0_H0 ;  /* 0x20000017ff2c7230 */ /* 0x000fe40000004100 */
[--C-:B-1----:R-:W-:Y:S02]  /*f1d0*/  HADD2.F32 R25, -RZ, R13.reuse.H0_H0 ;  /* 0x2000000dff197230 */ /* 0x102fe40000004100 */
[----:B------:R-:W-:Y:S02]  /*f1e0*/  HADD2.F32 R13, -RZ, R13.H1_H1 ;  /* 0x3000000dff0d7230 */ /* 0x000fe40000004100 */
[--C-:B------:R-:W-:Y:S01]  /*f1f0*/  HADD2.F32 R27, -RZ, R12.reuse.H0_H0 ;  /* 0x2000000cff1b7230 */ /* 0x100fe20000004100 */
[----:B------:R-:W-:Y:S01]  /*f200*/  FMUL.FTZ R36, R25, R30 ;  /* 0x0000001e19247220 */ /* 0x000fe20000410000 */
[----:B------:R-:W-:Y:S01]  /*f210*/  HADD2.F32 R28, -RZ, R12.H1_H1 ;  /* 0x3000000cff1c7230 */ /* 0x000fe20000004100 */
[----:B------:R-:W-:Y:S01]  /*f220*/  FMUL.FTZ R21, R13, R40 ;  /* 0x000000280d157220 */ /* 0x000fe20000410000 */
[----:B------:R-:W-:-:S02]  /*f230*/  HADD2.F32 R12, -RZ, R14.H0_H0 ;  /* 0x2000000eff0c7230 */ /* 0x000fc40000004100 */
[----:B------:R-:W-:Y:S01]  /*f240*/  HADD2.F32 R29, -RZ, R14.H1_H1 ;  /* 0x3000000eff1d7230 */ /* 0x000fe20000004100 */
[----:B------:R-:W-:Y:S01]  /*f250*/  FMUL.FTZ R46, R28, R19 ;  /* 0x000000131c2e7220 */ /* 0x000fe20000410000 */
[--C-:B--2---:R-:W-:Y:S02]  /*f260*/  HADD2.F32 R31, -RZ, R5.reuse.H0_H0 ;  /* 0x20000005ff1f7230 */ /* 0x104fe40000004100 */
[----:B------:R-:W-:Y:S02]  /*f270*/  HADD2.F32 R5, -RZ, R5.H1_H1 ;  /* 0x30000005ff057230 */ /* 0x000fe40000004100 */
[--C-:B------:R-:W-:Y:S01]  /*f280*/  HADD2.F32 R32, -RZ, R4.reuse.H0_H0 ;  /* 0x20000004ff207230 */ /* 0x100fe20000004100 */
[----:B------:R-:W-:Y:S01]  /*f290*/  FMUL.FTZ R30, R31, R30 ;  /* 0x0000001e1f1e7220 */ /* 0x000fe20000410000 */
[----:B------:R-:W-:Y:S01]  /*f2a0*/  HADD2.F32 R33, -RZ, R4.H1_H1 ;  /* 0x30000004ff217230 */ /* 0x000fe20000004100 */
[C---:B------:R-:W-:Y:S01]  /*f2b0*/  FMUL.FTZ R40, R5.reuse, R40 ;  /* 0x0000002805287220 */ /* 0x040fe20000410000 */
[--C-:B------:R-:W-:Y:S01]  /*f2c0*/  HADD2.F32 R14, -RZ, R15.reuse.H0_H0 ;  /* 0x2000000fff0e7230 */ /* 0x100fe20000004100 */
[----:B------:R-:W-:Y:S01]  /*f2d0*/  FFMA.FTZ R5, R5, R24, R21 ;  /* 0x0000001805057223 */ /* 0x000fe20000010015 */
[----:B------:R-:W-:Y:S01]  /*f2e0*/  HADD2.F32 R21, -RZ, R62.H1_H1 ;  /* 0x3000003eff157230 */ /* 0x000fe20000004100 */
[----:B------:R-:W-:Y:S01]  /*f2f0*/  FFMA.FTZ R36, R31, R38, R36 ;  /* 0x000000261f247223 */ /* 0x000fe20000010024 */
[--C-:B------:R-:W-:Y:S01]  /*f300*/  HADD2.F32 R4, -RZ, R6.reuse.H0_H0 ;  /* 0x20000006ff047230 */ /* 0x100fe20000004100 */
        /* <DEDUP_REMOVED lines=9> */
[----:B------:R-:W-:Y:S01]  /*f3a0*/  HADD2.F32 R31, -RZ, R62.H0_H0 ;  /* 0x2000003eff1f7230 */ /* 0x000fe20000004100 */
[----:B------:R-:W-:Y:S01]  /*f3b0*/  FFMA.FTZ R37, R4, R35, R37 ;  /* 0x0000002304257223 */ /* 0x000fe20000010025 */
[----:B------:R-:W-:Y:S01]  /*f3c0*/  F2FP.PACK_AB R5, R5, R36 ;  /* 0x000000240505723e */ /* 0x000fe200000000ff */
[----:B------:R-:W-:-:S02]  /*f3d0*/  FMUL.FTZ R4, R15, R44 ;  /* 0x0000002c0f047220 */ /* 0x000fc40000410000 */
[-C--:B------:R-:W-:Y:S02]  /*f3e0*/  FMUL.FTZ R23, R14, R31.reuse ;  /* 0x0000001f0e177220 */ /* 0x080fe40000410000 */
[C---:B------:R-:W-:Y:S02]  /*f3f0*/  FMUL.FTZ R44, R7.reuse, R44 ;  /* 0x0000002c072c7220 */ /* 0x040fe40000410000 */
[----:B------:R-:W-:Y:S02]  /*f400*/  FFMA.FTZ R4, R7, R26, R4 ;  /* 0x0000001a07047223 */ /* 0x000fe40000010004 */
[----:B------:R-:W-:Y:S02]  /*f410*/  FMUL.FTZ R31, R6, R31 ;  /* 0x0000001f061f7220 */ /* 0x000fe40000410000 */
[-C--:B------:R-:W-:Y:S02]  /*f420*/  FMUL.FTZ R7, R29, R22.reuse ;  /* 0x000000161d077220 */ /* 0x080fe40000410000 */
[----:B------:R-:W-:-:S02]  /*f430*/  FMUL.FTZ R22, R34, R22 ;  /* 0x0000001622167220 */ /* 0x000fc40000410000 */
[----:B------:R-:W-:Y:S02]  /*f440*/  FMUL.FTZ R19, R33, R19 ;  /* 0x0000001321137220 */ /* 0x000fe40000410000 */
[-C--:B------:R-:W-:Y:S02]  /*f450*/  FFMA.FTZ R31, R14, R39.reuse, -R31 ;  /* 0x000000270e1f7223 */ /* 0x080fe4000001081f */
[----:B------:R-:W-:Y:S02]  /*f460*/  FFMA.FTZ R23, R6, R39, R23 ;  /* 0x0000002706177223 */ /* 0x000fe40000010017 */
[----:B------:R-:W-:Y:S02]  /*f470*/  FFMA.FTZ R30, R25, R38, -R30 ;  /* 0x00000026191e7223 */ /* 0x000fe4000001081e */
[----:B------:R-:W-:Y:S02]  /*f480*/  FFMA.FTZ R13, R13, R24, -R40 ;  /* 0x000000180d0d7223 */ /* 0x000fe40000010828 */
[----:B------:R-:W-:-:S02]  /*f490*/  FFMA.FTZ R42, R27, R63, -R42 ;  /* 0x0000003f1b2a7223 */ /* 0x000fc4000001082a */
[----:B------:R-:W-:Y:S01]  /*f4a0*/  FFMA.FTZ R21, R12, R35, -R21 ;  /* 0x000000230c157223 */ /* 0x000fe20000010815 */
[----:B------:R-:W-:Y:S01]  /*f4b0*/  F2FP.PACK_AB R13, R13, R30 ;  /* 0x0000001e0d0d723e */ /* 0x000fe200000000ff */
[----:B------:R-:W-:Y:S02]  /*f4c0*/  FFMA.FTZ R44, R15, R26, -R44 ;  /* 0x0000001a0f2c7223 */ /* 0x000fe4000001082c */
        /* <DEDUP_REMOVED lines=12> */
.L_x_1896:
[----:B------:R-:W-:Y:S05]  /*f590*/  BSYNC B2 ;  /* 0x0000000000027941 */ /* 0x000fea0003800000 */
.L_x_1878:
[----:B------:R-:W-:-:S04]  /*f5a0*/  DEPBAR.LE SB0, 0x2 ;  /* 0x000080800000791a */ /* 0x000fc80000000000 */
[----:B------:R-:W-:Y:S01]  /*f5b0*/  BAR.SYNC.DEFER_BLOCKING 0x0 ;  /* 0x0000000000007b1d */ /* 0x000fe20000010000 */
[----:B------:R-:W-:-:S04]  /*f5c0*/  LOP3.LUT P0, RZ, R9, 0x2, RZ, 0xc0, !PT ;  /* 0x0000000209ff7812 */ /* 0x000fc8000780c0ff */
[----:B------:R-:W-:Y:S01]  /*f5d0*/  SEL R202, R2, 0xffffffe0, !P0 ;  /* 0xffffffe002ca7807 */ /* 0x000fe20004000000 */
[----:B------:R-:W-:Y:S04]  /*f5e0*/  BSSY B0, `(.L_x_1921) ;  /* 0x0000024000007945 */ /* 0x000fe80003800000 */
[----:B------:R-:W-:Y:S01]  /*f5f0*/  IMAD.IADD R2, R198, 0x1, R202 ;  /* 0x00000001c6027824 */ /* 0x000fe200078e02ca */
        /* <DEDUP_REMOVED lines=34> */
.L_x_1922:
[----:B------:R-:W-:Y:S05]  /*f820*/  BSYNC B0 ;  /* 0x0000000000007941 */ /* 0x000fea0003800000 */
.L_x_1921:
[----:B------:R-:W-:Y:S01]  /*f830*/  LOP3.LUT P0, RZ, R9, 0x4, RZ, 0xc0, !PT ;  /* 0x0000000409ff7812 */ /* 0x000fe2000780c0ff */
[----:B--234-:R-:W-:Y:S01]  /*f840*/  HMMA.16816.F32 R20, R36, R16, RZ ;  /* 0x000000102414723c */ /* 0x01cfe200000018ff */
[----:B------:R-:W-:Y:S01]  /*f850*/  LDSM.16.M88.4 R4, [R196] ;  /* 0x00000000c404783b */ /* 0x000fe20000000200 */
[----:B------:R-:W-:Y:S01]  /*f860*/  ISETP.GE.AND P4, PT, R209, 0x1, PT ;  /* 0x00000001d100780c */ /* 0x000fe20003f86270 */
[----:B------:R-:W-:Y:S01]  /*f870*/  ULDC UR4, c[0x0][0x324] ;  /* 0x0000c90000047ab9 */ /* 0x000fe20000000800 */
[----:B------:R-:W-:Y:S01]  /*f880*/  SEL R203, R0, 0xffffffc0, !P0 ;  /* 0xffffffc000cb7807 */ /* 0x000fe20004000000 */
[----:B-----5:R-:W-:Y:S01]  /*f890*/  LDSM.16.M88.4 R76, [R2+0x2000] ;  /* 0x00200000024c783b */ /* 0x020fe20000000200 */
[----:B------:R-:W-:-:S02]  /*f8a0*/  ULOP3.LUT UR4, URZ, UR4, URZ, 0x33, !UPT ;  /* 0x000000043f047292 */ /* 0x000fc4000f8e333f */
[----:B------:R-:W-:Y:S01]  /*f8b0*/  HMMA.16816.F32 R16, R36, R18, RZ ;  /* 0x000000122410723c */ /* 0x000fe200000018ff */
[----:B------:R-:W-:Y:S01]  /*f8c0*/  IADD3 R9, R198, R203, RZ ;  /* 0x000000cbc6097210 */ /* 0x000fe20007ffe0ff */
[----:B------:R-:W-:Y:S01]  /*f8d0*/  LDSM.16.M88.4 R80, [R147+0x4000] ;  /* 0x004000009350783b */ /* 0x000fe20000000200 */
[----:B------:R-:W-:-:S03]  /*f8e0*/  IADD3 R0, R203, R198, R202 ;  /* 0x000000c6cb007210 */ /* 0x000fc60007ffe0ca */
[----:B------:R-:W2:Y:S02]  /*f8f0*/  LDSM.16.M88.4 R24, [R9] ;  /* 0x000000000918783b */ /* 0x000ea40000000200 */
[C---:B------:R-:W-:Y:S02]  /*f900*/  HMMA.16816.F32 R32, R36.reuse, R44, RZ ;  /* 0x0000002c2420723c */ /* 0x040fe400000018ff */
[----:B------:R-:W3:Y:S04]  /*f910*/  LDSM.16.M88.4 R28, [R9+0x800] ;  /* 0x00080000091c783b */ /* 0x000ee80000000200 */
[----:B------:R-:W-:Y:S02]  /*f920*/  LDSM.16.M88.4 R88, [R0+0x2800] ;  /* 0x002800000058783b */ /* 0x000fe40000000200 */
[C---:B------:R-:W-:Y:S02]  /*f930*/  HMMA.16816.F32 R44, R36.reuse, R46, RZ ;  /* 0x0000002e242c723c */ /* 0x040fe400000018ff */
[----:B------:R-:W-:Y:S04]  /*f940*/  LDSM.16.M88.4 R84, [R198+0x4800] ;  /* 0x00480000c654783b */ /* 0x000fe80000000200 */
[----:B------:R-:W0:Y:S02]  /*f950*/  LDGDEPBAR ;  /* 0x00000000000079af */ /* 0x000e240000000000 */
[C---:B-1----:R-:W-:Y:S08]  /*f960*/  HMMA.16816.F32 R68, R36.reuse, R64, RZ ;  /* 0x000000402444723c */ /* 0x042ff000000018ff */
[----:B------:R-:W-:Y:S08]  /*f970*/  HMMA.16816.F32 R64, R36, R66, RZ ;  /* 0x000000422440723c */ /* 0x000ff000000018ff */
[C---:B------:R-:W-:Y:S08]  /*f980*/  HMMA.16816.F32 R20, R56.reuse, R12, R20 ;  /* 0x0000000c3814723c */ /* 0x040ff00000001814 */
[----:B------:R-:W-:Y:S01]  /*f990*/  HMMA.16816.F32 R16, R56, R14, R16 ;  /* 0x0000000e3810723c */ /* 0x000fe20000001810 */
[----:B------:R-:W1:Y:S07]  /*f9a0*/  LDSM.16.M88.4 R12, [R9+0x1000] ;  /* 0x00100000090c783b */ /* 0x000e6e0000000200 */
[C---:B------:R-:W-:Y:S08]  /*f9b0*/  HMMA.16816.F32 R60, R36.reuse, R72, RZ ;  /* 0x00000048243c723c */ /* 0x040ff000000018ff */
[----:B------:R-:W-:Y:S01]  /*f9c0*/  HMMA.16816.F32 R36, R36, R74, RZ ;  /* 0x0000004a2424723c */ /* 0x000fe200000018ff */
[----:B------:R-:W-:Y:S07]  /*f9d0*/  LDSM.16.M88.4 R72, [R0] ;  /* 0x000000000048783b */ /* 0x000fee0000000200 */
[C---:B------:R-:W-:Y:S08]  /*f9e0*/  HMMA.16816.F32 R32, R56.reuse, R48, R32 ;  /* 0x000000303820723c */ /* 0x040ff00000001820 */
[C---:B------:R-:W-:Y:S01]  /*f9f0*/  HMMA.16816.F32 R44, R56.reuse, R50, R44 ;  /* 0x00000032382c723c */ /* 0x040fe2000000182c */
[----:B------:R-:W4:Y:S07]  /*fa00*/  LDSM.16.M88.4 R48, [R9+0x1800] ;  /* 0x001800000930783b */ /* 0x000f2e0000000200 */
[C---:B------:R-:W-:Y:S08]  /*fa10*/  HMMA.16816.F32 R68, R56.reuse, R52, R68 ;  /* 0x000000343844723c */ /* 0x040ff00000001844 */
[----:B------:R-:W-:Y:S01]  /*fa20*/  HMMA.16816.F32 R64, R56, R54, R64 ;  /* 0x000000363840723c */ /* 0x000fe20000001840 */
[----:B------:R-:W-:Y:S07]  /*fa30*/  LDSM.16.M88.4 R52, [R0+0x800] ;  /* 0x000800000034783b */ /* 0x000fee0000000200 */
[C---:B--2---:R-:W-:Y:S08]  /*fa40*/  HMMA.16816.F32 R20, R4.reuse, R24, R20 ;  /* 0x000000180414723c */ /* 0x044ff00000001814 */
[----:B------:R-:W-:Y:S01]  /*fa50*/  HMMA.16816.F32 R16, R4, R26, R16 ;  /* 0x0000001a0410723c */ /* 0x000fe20000001810 */
[----:B------:R-:W2:Y:S07]  /*fa60*/  LDSM.16.M88.4 R24, [R147] ;  /* 0x000000009318783b */ /* 0x000eae0000000200 */
[C---:B------:R-:W-:Y:S08]  /*fa70*/  HMMA.16816.F32 R60, R56.reuse, R40, R60 ;  /* 0x00000028383c723c */ /* 0x040ff0000000183c */
[----:B------:R-:W-:Y:S01]  /*fa80*/  HMMA.16816.F32 R56, R56, R42, R36 ;  /* 0x0000002a3838723c */ /* 0x000fe20000001824 */
[----:B------:R-:W2:Y:S04]  /*fa90*/  LDSM.16.M88.4 R40, [R0+0x1000] ;  /* 0x001000000028783b */ /* 0x000ea80000000200 */
[----:B------:R-:W-:Y:S03]  /*faa0*/  LDSM.16.M88.4 R36, [R200+0x4000] ;  /* 0x00400000c824783b */ /* 0x000fe60000000200 */
[C---:B---3--:R-:W-:Y:S08]  /*fab0*/  HMMA.16816.F32 R32, R4.reuse, R28, R32 ;  /* 0x0000001c0420723c */ /* 0x048ff00000001820 */
[C---:B------:R-:W-:Y:S01]  /*fac0*/  HMMA.16816.F32 R44, R4.reuse, R30, R44 ;  /* 0x0000001e042c723c */ /* 0x040fe2000000182c */
[----:B------:R-:W-:Y:S07]  /*fad0*/  LDSM.16.M88.4 R28, [R0+0x1800] ;  /* 0x00180000001c783b */ /* 0x000fee0000000200 */
[C---:B-1----:R-:W-:Y:S08]  /*fae0*/  HMMA.16816.F32 R68, R4.reuse, R12, R68 ;  /* 0x0000000c0444723c */ /* 0x042ff00000001844 */
[C---:B------:R-:W-:Y:S01]  /*faf0*/  HMMA.16816.F32 R64, R4.reuse, R14, R64 ;  /* 0x0000000e0440723c */ /* 0x040fe20000001840 */
[----:B------:R-:W1:Y:S07]  /*fb00*/  LDSM.16.M88.4 R12, [R198+0x2000] ;  /* 0x00200000c60c783b */ /* 0x000e6e0000000200 */
[C---:B----4-:R-:W-:Y:S08]  /*fb10*/  HMMA.16816.F32 R60, R4.reuse, R48, R60 ;  /* 0x00000030043c723c */ /* 0x050ff0000000183c */
[----:B------:R-:W-:Y:S01]  /*fb20*/  HMMA.16816.F32 R56, R4, R50, R56 ;  /* 0x000000320438723c */ /* 0x000fe20000001838 */
[----:B------:R-:W3:Y:S04]  /*fb30*/  LDSM.16.M88.4 R4, [R198+0x2800] ;  /* 0x00280000c604783b */ /* 0x000ee80000000200 */
[----:B------:R-:W-:Y:S03]  /*fb40*/  LDSM.16.M88.4 R48, [R198+0x3000] ;  /* 0x00300000c630783b */ /* 0x000fe60000000200 */
[C---:B--2---:R-:W-:Y:S08]  /*fb50*/  HMMA.16816.F32 R20, R24.reuse, R72, R20 ;  /* 0x000000481814723c */ /* 0x044ff00000001814 */
[C---:B------:R-:W-:Y:S01]  /*fb60*/  HMMA.16816.F32 R16, R24.reuse, R74, R16 ;  /* 0x0000004a1810723c */ /* 0x040fe20000001810 */
[----:B------:R-:W-:Y:S07]  /*fb70*/  LDSM.16.M88.4 R72, [R0+0x2000] ;  /* 0x002000000048783b */ /* 0x000fee0000000200 */
[C---:B------:R-:W-:Y:S08]  /*fb80*/  HMMA.16816.F32 R32, R24.reuse, R52, R32 ;  /* 0x000000341820723c */ /* 0x040ff00000001820 */
[C---:B------:R-:W-:Y:S01]  /*fb90*/  HMMA.16816.F32 R44, R24.reuse, R54, R44 ;  /* 0x00000036182c723c */ /* 0x040fe2000000182c */
[----:B------:R-:W-:Y:S07]  /*fba0*/  LDSM.16.M88.4 R52, [R198+0x3800] ;  /* 0x00380000c634783b */ /* 0x000fee0000000200 */
[C---:B------:R-:W-:Y:S08]  /*fbb0*/  HMMA.16816.F32 R68, R24.reuse, R40, R68 ;  /* 0x000000281844723c */ /* 0x040ff00000001844 */
[----:B------:R-:W-:Y:S01]  /*fbc0*/  HMMA.16816.F32 R64, R24, R42, R64 ;  /* 0x0000002a1840723c */ /* 0x000fe20000001840 */
[----:B------:R-:W2:Y:S07]  /*fbd0*/  LDSM.16.M88.4 R40, [R197+0x4000] ;  /* 0x00400000c528783b */ /* 0x000eae0000000200 */
[C---:B-1----:R-:W-:Y:S08]  /*fbe0*/  HMMA.16816.F32 R20, R36.reuse, R12, R20 ;  /* 0x0000000c2414723c */ /* 0x042ff00000001814 */
[C---:B------:R-:W-:Y:S01]  /*fbf0*/  HMMA.16816.F32 R16, R36.reuse, R14, R16 ;  /* 0x0000000e2410723c */ /* 0x040fe20000001810 */
[----:B------:R-:W-:Y:S07]  /*fc00*/  LDSM.16.M88.4 R12, [R9+0x2000] ;  /* 0x00200000090c783b */ /* 0x000fee0000000200 */
[C---:B---3--:R-:W-:Y:S08]  /*fc10*/  HMMA.16816.F32 R32, R36.reuse, R4, R32 ;  /* 0x000000042420723c */ /* 0x048ff00000001820 */
[----:B------:R-:W-:Y:S01]  /*fc20*/  HMMA.16816.F32 R44, R36, R6, R44 ;  /* 0x00000006242c723c */ /* 0x000fe2000000182c */
[----:B------:R-:W1:Y:S07]  /*fc30*/  LDSM.16.M88.4 R4, [R196+0x4000] ;  /* 0x00400000c404783b */ /* 0x000e6e0000000200 */
[C---:B------:R-:W-:Y:S08]  /*fc40*/  HMMA.16816.F32 R60, R24.reuse, R28, R60 ;  /* 0x0000001c183c723c */ /* 0x040ff0000000183c */
[----:B------:R-:W-:Y:S01]  /*fc50*/  HMMA.16816.F32 R56, R24, R30, R56 ;  /* 0x0000001e1838723c */ /* 0x000fe20000001838 */
[----:B------:R-:W3:Y:S04]  /*fc60*/  LDSM.16.M88.4 R28, [R2+0x2800] ;  /* 0x00280000021c783b */ /* 0x000ee80000000200 */
[----:B------:R-:W4:Y:S03]  /*fc70*/  LDSM.16.M88.4 R24, [R2+0x3000] ;  /* 0x003000000218783b */ /* 0x000f260000000200 */
[C---:B--2---:R-:W-:Y:S08]  /*fc80*/  HMMA.16816.F32 R20, R40.reuse, R76, R20 ;  /* 0x0000004c2814723c */ /* 0x044ff00000001814 */
[----:B------:R-:W-:Y:S01]  /*fc90*/  HMMA.16816.F32 R16, R40, R78, R16 ;  /* 0x0000004e2810723c */ /* 0x000fe20000001810 */
[----:B------:R-:W-:Y:S07]  /*fca0*/  LDSM.16.M88.4 R76, [R0+0x3000] ;  /* 0x00300000004c783b */ /* 0x000fee0000000200 */
[C---:B------:R-:W-:Y:S08]  /*fcb0*/  HMMA.16816.F32 R68, R36.reuse, R48, R68 ;  /* 0x000000302444723c */ /* 0x040ff00000001844 */
[----:B------:R-:W-:Y:S01]  /*fcc0*/  HMMA.16816.F32 R64, R36, R50, R64 ;  /* 0x000000322440723c */ /* 0x000fe20000001840 */
[----:B------:R-:W2:Y:S07]  /*fcd0*/  LDSM.16.M88.4 R48, [R2+0x3800] ;  /* 0x003800000230783b */ /* 0x000eae0000000200 */
[----:B-1----:R-:W-:Y:S08]  /*fce0*/  HMMA.16816.F32 R20, R4, R12, R20 ;  /* 0x0000000c0414723c */ /* 0x002ff00000001814 */
[C---:B---3--:R-:W-:Y:S08]  /*fcf0*/  HMMA.16816.F32 R32, R40.reuse, R28, R32 ;  /* 0x0000001c2820723c */ /* 0x048ff00000001820 */
[----:B------:R-:W-:Y:S01]  /*fd00*/  HMMA.16816.F32 R44, R40, R30, R44 ;  /* 0x0000001e282c723c */ /* 0x000fe2000000182c */
[----:B------:R-:W1:Y:S07]  /*fd10*/  LDSM.16.M88.4 R28, [R9+0x2800] ;  /* 0x00280000091c783b */ /* 0x000e6e0000000200 */
[----:B------:R-:W-:Y:S01]  /*fd20*/  HMMA.16816.F32 R16, R4, R14, R16 ;  /* 0x0000000e0410723c */ /* 0x000fe20000001810 */
[----:B------:R-:W-:Y:S07]  /*fd30*/  LDSM.16.M88.4 R12, [R9+0x3800] ;  /* 0x00380000090c783b */ /* 0x000fee0000000200 */
[C---:B------:R-:W-:Y:S08]  /*fd40*/  HMMA.16816.F32 R60, R36.reuse, R52, R60 ;  /* 0x00000034243c723c */ /* 0x040ff0000000183c */
[----:B------:R-:W-:Y:S01]  /*fd50*/  HMMA.16816.F32 R56, R36, R54, R56 ;  /* 0x000000362438723c */ /* 0x000fe20000001838 */
[----:B------:R-:W-:Y:S04]  /*fd60*/  LDSM.16.M88.4 R52, [R200+0x8000] ;  /* 0x00800000c834783b */ /* 0x000fe80000000200 */
[----:B------:R-:W3:Y:S03]  /*fd70*/  LDSM.16.M88.4 R36, [R198+0x4000] ;  /* 0x00400000c624783b */ /* 0x000ee60000000200 */
[C---:B----4-:R-:W-:Y:S08]  /*fd80*/  HMMA.16816.F32 R68, R40.reuse, R24, R68 ;  /* 0x000000182844723c */ /* 0x050ff00000001844 */
[----:B------:R-:W-:Y:S01]  /*fd90*/  HMMA.16816.F32 R64, R40, R26, R64 ;  /* 0x0000001a2840723c */ /* 0x000fe20000001840 */
[----:B------:R-:W4:Y:S07]  /*fda0*/  LDSM.16.M88.4 R24, [R9+0x3000] ;  /* 0x003000000918783b */ /* 0x000f2e0000000200 */
[C---:B------:R-:W-:Y:S08]  /*fdb0*/  HMMA.16816.F32 R20, R80.reuse, R72, R20 ;  /* 0x000000485014723c */ /* 0x040ff00000001814 */
[----:B------:R-:W-:Y:S01]  /*fdc0*/  HMMA.16816.F32 R16, R80, R74, R16 ;  /* 0x0000004a5010723c */ /* 0x000fe20000001810 */
[----:B------:R-:W-:Y:S07]  /*fdd0*/  LDSM.16.M88.4 R72, [R0+0x3800] ;  /* 0x003800000048783b */ /* 0x000fee0000000200 */
[C---:B--2---:R-:W-:Y:S08]  /*fde0*/  HMMA.16816.F32 R60, R40.reuse, R48, R60 ;  /* 0x00000030283c723c */ /* 0x044ff0000000183c */
[----:B------:R-:W-:Y:S01]  /*fdf0*/  HMMA.16816.F32 R56, R40, R50, R56 ;  /* 0x000000322838723c */ /* 0x000fe20000001838 */
[----:B------:R-:W-:Y:S04]  /*fe00*/  LDSM.16.M88.4 R40, [R197+0x8000] ;  /* 0x00800000c528783b */ /* 0x000fe80000000200 */
[----:B------:R-:W2:Y:S03]  /*fe10*/  LDSM.16.M88.4 R48, [R2+0x4000] ;  /* 0x004000000230783b */ /* 0x000ea60000000200 */
[----:B-1----:R-:W-:Y:S08]  /*fe20*/  HMMA.16816.F32 R32, R4, R28, R32 ;  /* 0x0000001c0420723c */ /* 0x002ff00000001820 */
[C---:B---3--:R-:W-:Y:S08]  /*fe30*/  HMMA.16816.F32 R20, R52.reuse, R36, R20 ;  /* 0x000000243414723c */ /* 0x048ff00000001814 */
[----:B------:R-:W-:Y:S01]  /*fe40*/  HMMA.16816.F32 R16, R52, R38, R16 ;  /* 0x000000263410723c */ /* 0x000fe20000001810 */
[----:B------:R-:W-:Y:S07]  /*fe50*/  LDSM.16.M88.4 R36, [R2+0x4800] ;  /* 0x004800000224783b */ /* 0x000fee0000000200 */
[C---:B------:R-:W-:Y:S01]  /*fe60*/  HMMA.16816.F32 R44, R4.reuse, R30, R44 ;  /* 0x0000001e042c723c */ /* 0x040fe2000000182c */
[----:B------:R-:W-:Y:S07]  /*fe70*/  LDSM.16.M88.4 R28, [R196+0x8000] ;  /* 0x00800000c41c783b */ /* 0x000fee0000000200 */
[C---:B----4-:R-:W-:Y:S08]  /*fe80*/  HMMA.16816.F32 R68, R4.reuse, R24, R68 ;  /* 0x000000180444723c */ /* 0x050ff00000001844 */
[----:B------:R-:W-:Y:S01]  /*fe90*/  HMMA.16816.F32 R64, R4, R26, R64 ;  /* 0x0000001a0440723c */ /* 0x000fe20000001840 */
[----:B------:R-:W1:Y:S07]  /*fea0*/  LDSM.16.M88.4 R24, [R9+0x4000] ;  /* 0x004000000918783b */ /* 0x000e6e0000000200 */
[----:B------:R-:W-:Y:S08]  /*feb0*/  HMMA.16816.F32 R32, R80, R88, R32 ;  /* 0x000000585020723c */ /* 0x000ff00000001820 */
[C---:B--2---:R-:W-:Y:S08]  /*fec0*/  HMMA.16816.F32 R20, R40.reuse, R48, R20 ;  /* 0x000000302814723c */ /* 0x044ff00000001814 */
[----:B------:R-:W-:Y:S01]  /*fed0*/  HMMA.16816.F32 R16, R40, R50, R16 ;  /* 0x000000322810723c */ /* 0x000fe20000001810 */
[----:B------:R-:W2:Y:S07]  /*fee0*/  LDSM.16.M88.4 R48, [R198+0x5000] ;  /* 0x00500000c630783b */ /* 0x000eae0000000200 */
[C---:B------:R-:W-:Y:S08]  /*fef0*/  HMMA.16816.F32 R60, R4.reuse, R12, R60 ;  /* 0x0000000c043c723c */ /* 0x040ff0000000183c */
[----:B------:R-:W-:Y:S01]  /*ff00*/  HMMA.16816.F32 R56, R4, R14, R56 ;  /* 0x0000000e0438723c */ /* 0x000fe20000001838 */
[----:B------:R-:W-:Y:S04]  /*ff10*/  LDSM.16.M88.4 R12, [R147+0x8000] ;  /* 0x00800000930c783b */ /* 0x000fe80000000200 */
[----:B------:R-:W3:Y:S03]  /*ff20*/  LDSM.16.M88.4 R4, [R0+0x4000] ;  /* 0x004000000004783b */ /* 0x000ee60000000200 */
[----:B------:R-:W-:Y:S08]  /*ff30*/  HMMA.16816.F32 R44, R80, R90, R44 ;  /* 0x0000005a502c723c */ /* 0x000ff0000000182c */
[----:B------:R-:W-:Y:S08]  /*ff40*/  HMMA.16816.F32 R32, R52, R84, R32 ;  /* 0x000000543420723c */ /* 0x000ff00000001820 */
[----:B------:R-:W-:Y:S01]  /*ff50*/  HMMA.16816.F32 R88, R80, R76, R68 ;  /* 0x0000004c5058723c */ /* 0x000fe20000001844 */
[----:B------:R-:W4:Y:S07]  /*ff60*/  LDSM.16.M88.4 R68, [R9+0x4800] ;  /* 0x004800000944783b */ /* 0x000f2e0000000200 */
[C---:B-1----:R-:W-:Y:S08]  /*ff70*/  HMMA.16816.F32 R20, R28.reuse, R24, R20 ;  /* 0x000000181c14723c */ /* 0x042ff00000001814 */
[----:B------:R-:W-:Y:S01]  /*ff80*/  HMMA.16816.F32 R16, R28, R26, R16 ;  /* 0x0000001a1c10723c */ /* 0x000fe20000001810 */
[----:B------:R-:W1:Y:S07]  /*ff90*/  LDSM.16.M88.4 R24, [R2+0x5000] ;  /* 0x005000000218783b */ /* 0x000e6e0000000200 */
[----:B------:R-:W-:Y:S01]  /*ffa0*/  HMMA.16816.F32 R64, R80, R78, R64 ;  /* 0x0000004e5040723c */ /* 0x000fe20000001840 */
[----:B------:R-:W1:Y:S07]  /*ffb0*/  LDSM.16.M88.4 R76, [R198+0x5800] ;  /* 0x00580000c64c783b */ /* 0x000e6e0000000200 */
[----:B------:R-:W-:Y:S08]  /*ffc0*/  HMMA.16816.F32 R32, R40, R36, R32 ;  /* 0x000000242820723c */ /* 0x000ff00000001820 */
[----:B--2---:R-:W-:Y:S08]  /*ffd0*/  HMMA.16816.F32 R88, R52, R48, R88 ;  /* 0x000000303458723c */ /* 0x004ff00000001858 */
[----:B---3--:R-:W-:Y:S08]  /*ffe0*/  HMMA.16816.F32 R20, R12, R4, R20 ;  /* 0x000000040c14723c */ /* 0x008ff00000001814 */
[C---:B------:R-:W-:Y:S08]  /*fff0*/  HMMA.16816.F32 R60, R80.reuse, R72, R60 ;  /* 0x00000048503c723c */ /* 0x040ff0000000183c */
[----:B------:R-:W-:Y:S01]  /*10000*/  HMMA.16816.F32 R72, R80, R74, R56 ;  /* 0x0000004a5048723c */ /* 0x000fe20000001838 */
[----:B------:R-:W2:Y:S07]  /*10010*/  LDSM.16.M88.4 R56, [R0+0x4800] ;  /* 0x004800000038783b */ /* 0x000eae0000000200 */
[----:B------:R-:W-:Y:S01]  /*10020*/  HMMA.16816.F32 R16, R12, R6, R16 ;  /* 0x000000060c10723c */ /* 0x000fe20000001810 */
[----:B------:R-:W-:Y:S01]  /*10030*/  FMUL.FTZ R48, R20, c[0x0][0x320] ;  /* 0x0000c80014307a20 */ /* 0x000fe20000410000 */
[----:B------:R-:W-:Y:S01]  /*10040*/  LDSM.16.M88.4 R4, [R9+0x5000] ;  /* 0x005000000904783b */ /* 0x000fe20000000200 */
[----:B------:R-:W-:-:S04]  /*10050*/  FMUL.FTZ R49, R21, c[0x0][0x320] ;  /* 0x0000c80015317a20 */ /* 0x000fc80000410000 */
[----:B------:R-:W3:Y:S01]  /*10060*/  MUFU.TANH R48, R48 ;  /* 0x0000003000307308 */ /* 0x000ee20000002400 */
[----:B----4-:R-:W-:Y:S07]  /*10070*/  HMMA.16816.F32 R32, R28, R68, R32 ;  /* 0x000000441c20723c */ /* 0x010fee0000001820 */
[----:B------:R-:W4:Y:S01]  /*10080*/  MUFU.TANH R49, R49 ;  /* 0x0000003100317308 */ /* 0x000f220000002400 */
[----:B------:R-:W-:Y:S08]  /*10090*/  HMMA.16816.F32 R64, R52, R50, R64 ;  /* 0x000000323440723c */ /* 0x000ff00000001840 */
[----:B-1----:R-:W-:Y:S01]  /*100a0*/  HMMA.16816.F32 R88, R40, R24, R88 ;  /* 0x000000182858723c */ /* 0x002fe20000001858 */
[----:B------:R-:W-:-:S02]  /*100b0*/  FMUL.FTZ R16, R16, c[0x0][0x320] ;  /* 0x0000c80010107a20 */ /* 0x000fc40000410000 */
[----:B------:R-:W-:Y:S02]  /*100c0*/  FMUL.FTZ R51, R17, c[0x0][0x320] ;  /* 0x0000c80011337a20 */ /* 0x000fe40000410000 */
[----:B------:R1:W1:Y:S02]  /*100d0*/  MUFU.TANH R50, R16 ;  /* 0x0000001000327308 */ /* 0x0002640000002400 */
[----:B------:R-:W-:Y:S01]  /*100e0*/  FMUL.FTZ R24, R22, c[0x0][0x320] ;  /* 0x0000c80016187a20 */ /* 0x000fe20000410000 */
[C---:B------:R-:W-:Y:S01]  /*100f0*/  HMMA.16816.F32 R60, R52.reuse, R76, R60 ;  /* 0x0000004c343c723c */ /* 0x040fe2000000183c */
[----:B------:R-:W-:Y:S02]  /*10100*/  FMUL.FTZ R25, R23, c[0x0][0x320] ;  /* 0x0000c80017197a20 */ /* 0x000fe40000410000 */
[----:B------:R1:W3:Y:S02]  /*10110*/  LDSM.16.M88.4 R20, [R2+0x5800] ;  /* 0x005800000214783b */ /* 0x0002e40000000200 */
[----:B------:R-:W1:Y:S03]  /*10120*/  MUFU.TANH R24, R24 ;  /* 0x0000001800187308 */ /* 0x000e660000002400 */
[C---:B------:R-:W-:Y:S05]  /*10130*/  HMMA.16816.F32 R44, R52.reuse, R86, R44 ;  /* 0x00000056342c723c */ /* 0x040fea000000182c */
[----:B------:R-:W1:Y:S03]  /*10140*/  MUFU.TANH R25, R25 ;  /* 0x0000001900197308 */ /* 0x000e660000002400 */
[----:B------:R-:W-:Y:S05]  /*10150*/  HMMA.16816.F32 R72, R52, R78, R72 ;  /* 0x0000004e3448723c */ /* 0x000fea0000001848 */
[----:B------:R-:W3:Y:S03]  /*10160*/  MUFU.TANH R51, R51 ;  /* 0x0000003300337308 */ /* 0x000ee60000002400 */
[----:B--2---:R-:W-:Y:S07]  /*10170*/  HMMA.16816.F32 R32, R12, R56, R32 ;  /* 0x000000380c20723c */ /* 0x004fee0000001820 */
[----:B------:R-:W-:Y:S01]  /*10180*/  FMUL.FTZ R56, R18, c[0x0][0x320] ;  /* 0x0000c80012387a20 */ /* 0x000fe20000410000 */
[C---:B------:R-:W-:Y:S03]  /*10190*/  HMMA.16816.F32 R64, R40.reuse, R26, R64 ;  /* 0x0000001a2840723c */ /* 0x040fe60000001840 */
[----:B-1----:R1:W2:Y:S04]  /*101a0*/  MUFU.TANH R2, R56 ;  /* 0x0000003800027308 */ /* 0x0022a80000002400 */
[----:B------:R-:W-:Y:S01]  /*101b0*/  FMUL.FTZ R26, R19, c[0x0][0x320] ;  /* 0x0000c800131a7a20 */ /* 0x000fe20000410000 */
[C---:B------:R-:W-:Y:S01]  /*101c0*/  HMMA.16816.F32 R44, R40.reuse, R38, R44 ;  /* 0x00000026282c723c */ /* 0x040fe2000000182c */
[----:B------:R-:W1:Y:S04]  /*101d0*/  LDSM.16.M88.4 R16, [R9+0x5800] ;  /* 0x005800000910783b */ /* 0x000e680000000200 */
[----:B------:R-:W1:Y:S01]  /*101e0*/  LDSM.16.M88.4 R36, [R0+0x5000] ;  /* 0x005000000024783b */ /* 0x000e620000000200 */
[----:B------:R-:W1:Y:S02]  /*101f0*/  MUFU.TANH R26, R26 ;  /* 0x0000001a001a7308 */ /* 0x000e640000002400 */
[----:B---3--:R-:W-:Y:S01]  /*10200*/  HMMA.16816.F32 R60, R40, R20, R60 ;  /* 0x00000014283c723c */ /* 0x008fe2000000183c */
[----:B------:R-:W-:-:S02]  /*10210*/  FMUL.FTZ R27, R32, c[0x0][0x320] ;  /* 0x0000c800201b7a20 */ /* 0x000fc40000410000 */
[----:B------:R-:W-:-:S04]  /*10220*/  FMUL.FTZ R32, R33, c[0x0][0x320] ;  /* 0x0000c80021207a20 */ /* 0x000fc80000410000 */
[----:B------:R-:W-:Y:S01]  /*10230*/  FMUL.FTZ R20, R34, c[0x0][0x320] ;  /* 0x0000c80022147a20 */ /* 0x000fe20000410000 */
[----:B------:R-:W-:Y:S01]  /*10240*/  HMMA.16816.F32 R72, R40, R22, R72 ;  /* 0x000000162848723c */ /* 0x000fe20000001848 */
[----:B------:R-:W-:Y:S01]  /*10250*/  FMUL.FTZ R21, R35, c[0x0][0x320] ;  /* 0x0000c80023157a20 */ /* 0x000fe20000410000 */
[----:B------:R-:W3:Y:S06]  /*10260*/  MUFU.TANH R27, R27 ;  /* 0x0000001b001b7308 */ /* 0x000eec0000002400 */
[C---:B------:R-:W-:Y:S02]  /*10270*/  HMMA.16816.F32 R88, R28.reuse, R4, R88 ;  /* 0x000000041c58723c */ /* 0x040fe40000001858 */
[----:B------:R-:W1:Y:S06]  /*10280*/  MUFU.TANH R32, R32 ;  /* 0x0000002000207308 */ /* 0x000e6c0000002400 */
[C---:B------:R-:W-:Y:S01]  /*10290*/  HMMA.16816.F32 R64, R28.reuse, R6, R64 ;  /* 0x000000061c40723c */ /* 0x040fe20000001840 */
[----:B------:R-:W2:Y:S01]  /*102a0*/  LDSM.16.M88.4 R4, [R0+0x5800] ;  /* 0x005800000004783b */ /* 0x000ea20000000200 */
[----:B------:R-:W2:Y:S06]  /*102b0*/  MUFU.TANH R20, R20 ;  /* 0x0000001400147308 */ /* 0x000eac0000002400 */
[C---:B------:R-:W-:Y:S02]  /*102c0*/  HMMA.16816.F32 R44, R28.reuse, R70, R44 ;  /* 0x000000461c2c723c */ /* 0x040fe4000000182c */
[----:B------:R-:W2:Y:S06]  /*102d0*/  MUFU.TANH R21, R21 ;  /* 0x0000001500157308 */ /* 0x000eac0000002400 */
[C---:B-1----:R-:W-:Y:S08]  /*102e0*/  HMMA.16816.F32 R60, R28.reuse, R16, R60 ;  /* 0x000000101c3c723c */ /* 0x042ff0000000183c */
[----:B------:R-:W-:Y:S07]  /*102f0*/  HMMA.16816.F32 R72, R28, R18, R72 ;  /* 0x000000121c48723c */ /* 0x000fee0000001848 */
[----:B------:R-:W-:Y:S01]  /*10300*/  IADD3 R19, R230, 0x1, -R3 ;  /* 0x00000001e6137810 */ /* 0x000fe20007ffe803 */
[----:B------:R-:W-:Y:S03]  /*10310*/  HMMA.16816.F32 R44, R12, R58, R44 ;  /* 0x0000003a0c2c723c */ /* 0x000fe6000000182c */
[----:B------:R-:W-:-:S04]  /*10320*/  IADD3 R19, -R227, R19, -R222 ;  /* 0x00000013e3137210 */ /* 0x000fc80007ffe9de */
[C---:B------:R-:W-:Y:S01]  /*10330*/  IADD3 R23, R19.reuse, c[0x0][0x328], RZ ;  /* 0x0000ca0013177a10 */ /* 0x040fe20007ffe0ff */
[----:B------:R-:W-:Y:S01]  /*10340*/  HMMA.16816.F32 R88, R12, R36, R88 ;  /* 0x000000240c58723c */ /* 0x000fe20000001858 */
[----:B------:R-:W-:-:S07]  /*10350*/  IADD3 R19, R19, UR4, RZ ;  /* 0x0000000413137c10 */ /* 0x000fce000fffe0ff */
[C---:B--2---:R-:W-:Y:S07]  /*10360*/  HMMA.16816.F32 R60, R12.reuse, R4, R60 ;  /* 0x000000040c3c723c */ /* 0x044fee000000183c */
[----:B------:R-:W-:Y:S01]  /*10370*/  IADD3 R4, R217, R228, RZ ;  /* 0x000000e4d9047210 */ /* 0x000fe20007ffe0ff */
[----:B------:R-:W-:Y:S01]  /*10380*/  HMMA.16816.F32 R64, R12, R38, R64 ;  /* 0x000000260c40723c */ /* 0x000fe20000001840 */
[----:B------:R-:W-:Y:S02]  /*10390*/  FMUL.FTZ R33, R44, c[0x0][0x320] ;  /* 0x0000c8002c217a20 */ /* 0x000fe40000410000 */
[----:B------:R-:W-:-:S02]  /*103a0*/  FMUL.FTZ R34, R45, c[0x0][0x320] ;  /* 0x0000c8002d227a20 */ /* 0x000fc40000410000 */
[----:B------:R-:W-:Y:S02]  /*103b0*/  @P5 IMAD.HI.U32 R0, R4, c[0x0][0x2c8], RZ ;  /* 0x0000b20004005a27 */ /* 0x000fe400078e00ff */
[----:B------:R-:W1:Y:S01]  /*103c0*/  MUFU.TANH R33, R33 ;  /* 0x0000002100217308 */ /* 0x000e620000002400 */
[----:B------:R-:W-:Y:S01]  /*103d0*/  HMMA.16816.F32 R72, R12, R6, R72 ;  /* 0x000000060c48723c */ /* 0x000fe20000001848 */
[----:B------:R-:W-:Y:S01]  /*103e0*/  FMUL.FTZ R22, R46, c[0x0][0x320] ;  /* 0x0000c8002e167a20 */ /* 0x000fe20000410000 */
[----:B------:R-:W-:Y:S01]  /*103f0*/  @P5 SHF.R.U32.HI R4, RZ, c[0x0][0x2cc], R0 ;  /* 0x0000b300ff045a19 */ /* 0x000fe20000011600 */
[----:B------:R-:W-:Y:S01]  /*10400*/  FMUL.FTZ R17, R47, c[0x0][0x320] ;  /* 0x0000c8002f117a20 */ /* 0x000fe20000410000 */
[----:B------:R-:W-:Y:S01]  /*10410*/  IADD3 R0, -R222, R230, -R3 ;  /* 0x000000e6de007210 */ /* 0x000fe20007ffe903 */
[----:B------:R-:W-:Y:S02]  /*10420*/  FMUL.FTZ R88, R88, c[0x0][0x320] ;  /* 0x0000c80058587a20 */ /* 0x000fe40000410000 */
[----:B------:R-:W2:Y:S01]  /*10430*/  SHFL.IDX PT, R14, R4, RZ, 0x1c1f ;  /* 0x001c1fff040e7589 */ /* 0x000ea200000e0000 */
[----:B------:R-:W-:Y:S01]  /*10440*/  FMUL.FTZ R89, R89, c[0x0][0x320] ;  /* 0x0000c80059597a20 */ /* 0x000fe20000410000 */
[----:B------:R-:W1:Y:S01]  /*10450*/  MUFU.TANH R34, R34 ;  /* 0x0000002200227308 */ /* 0x000e620000002400 */
[----:B------:R-:W-:-:S02]  /*10460*/  FMUL.FTZ R90, R90, c[0x0][0x320] ;  /* 0x0000c8005a5a7a20 */ /* 0x000fc40000410000 */
[----:B------:R-:W-:Y:S02]  /*10470*/  FMUL.FTZ R91, R91, c[0x0][0x320] ;  /* 0x0000c8005b5b7a20 */ /* 0x000fe40000410000 */
[----:B------:R-:W-:Y:S02]  /*10480*/  FMUL.FTZ R60, R60, c[0x0][0x320] ;  /* 0x0000c8003c3c7a20 */ /* 0x000fe40000410000 */
[----:B------:R-:W-:Y:S01]  /*10490*/  FMUL.FTZ R64, R64, c[0x0][0x320] ;  /* 0x0000c80040407a20 */ /* 0x000fe20000410000 */
[----:B------:R-:W1:Y:S01]  /*104a0*/  MUFU.TANH R22, R22 ;  /* 0x0000001600167308 */ /* 0x000e620000002400 */
[----:B------:R-:W-:Y:S02]  /*104b0*/  FMUL.FTZ R65, R65, c[0x0][0x320] ;  /* 0x0000c80041417a20 */ /* 0x000fe40000410000 */
[----:B------:R-:W-:Y:S02]  /*104c0*/  FMUL.FTZ R66, R66, c[0x0][0x320] ;  /* 0x0000c80042427a20 */ /* 0x000fe40000410000 */
[----:B------:R-:W-:-:S02]  /*104d0*/  FMUL.FTZ R67, R67, c[0x0][0x320] ;  /* 0x0000c80043437a20 */ /* 0x000fc40000410000 */
[----:B------:R-:W-:Y:S01]  /*104e0*/  FMUL.FTZ R61, R61, c[0x0][0x320] ;  /* 0x0000c8003d3d7a20 */ /* 0x000fe20000410000 */
[----:B------:R-:W1:Y:S01]  /*104f0*/  MUFU.TANH R17, R17 ;  /* 0x0000001100117308 */ /* 0x000e620000002400 */
[----:B------:R-:W-:Y:S02]  /*10500*/  FMUL.FTZ R62, R62, c[0x0][0x320] ;  /* 0x0000c8003e3e7a20 */ /* 0x000fe40000410000 */
[----:B------:R-:W-:Y:S02]  /*10510*/  FMUL.FTZ R63, R63, c[0x0][0x320] ;  /* 0x0000c8003f3f7a20 */ /* 0x000fe40000410000 */
[----:B------:R-:W-:Y:S01]  /*10520*/  FMUL.FTZ R72, R72, c[0x0][0x320] ;  /* 0x0000c80048487a20 */ /* 0x000fe20000410000 */
[-C--:B--2---:R-:W-:Y:S01]  /*10530*/  IADD3 R5, R23, R14.reuse, RZ ;  /* 0x0000000e17057210 */ /* 0x084fe20007ffe0ff */
[----:B------:R-:W-:Y:S01]  /*10540*/  FMUL.FTZ R73, R73, c[0x0][0x320] ;  /* 0x0000c80049497a20 */ /* 0x000fe20000410000 */
[----:B------:R2:W1:Y:S01]  /*10550*/  MUFU.TANH R171, R88 ;  /* 0x0000005800ab7308 */ /* 0x0004620000002400 */
[----:B------:R-:W-:Y:S01]  /*10560*/  FMUL.FTZ R74, R74, c[0x0][0x320] ;  /* 0x0000c8004a4a7a20 */ /* 0x000fe20000410000 */
[----:B------:R-:W-:Y:S01]  /*10570*/  IADD3 R6, R19, R14, RZ ;  /* 0x0000000e13067210 */ /* 0x000fe20007ffe0ff */
[----:B------:R-:W-:Y:S01]  /*10580*/  FMUL.FTZ R75, R75, c[0x0][0x320] ;  /* 0x0000c8004b4b7a20 */ /* 0x000fe20000410000 */
[----:B------:R-:W-:-:S04]  /*10590*/  IMNMX R12, R0, R5, PT ;  /* 0x00000005000c7217 */ /* 0x000fc80003800200 */
        /* <DEDUP_REMOVED lines=15> */
[----:B------:R-:W-:Y:S05]  /*10690*/  @!P4 BRA `(.L_x_1923) ;  /* 0x000001500000c947 */ /* 0x000fea0003800000 */
[----:B---34-:R-:W-:Y:S01]  /*106a0*/  IADD3 R14, -R227, R230, R14 ;  /* 0x000000e6e30e7210 */ /* 0x018fe20007ffe10e */
        /* <DEDUP_REMOVED lines=10> */
.L_x_1925:
[----:B------:R-:W-:-:S04]  /*10750*/  MOV R5, c[0x0][0x32c] ;  /* 0x0000cb0000057a02 */ /* 0x000fc80000000f00 */
[----:B------:R-:W-:-:S13]  /*10760*/  ISETP.NE.AND P0, PT, R5, 0x1, PT ;  /* 0x000000010500780c */ /* 0x000fda0003f05270 */
[----:B------:R-:W-:-:S05]  /*10770*/  @P0 IMAD.HI.U32 R5, R14, c[0x0][0x330], RZ ;  /* 0x0000cc000e050a27 */ /* 0x000fca00078e00ff */
[----:B------:R-:W-:Y:S02]  /*10780*/  @P0 SHF.R.U32.HI R14, RZ, c[0x0][0x334], R5 ;  /* 0x0000cd00ff0e0a19 */ /* 0x000fe40000011605 */
.L_x_1926:
[----:B------:R-:W-:Y:S05]  /*10790*/  BSYNC B0 ;  /* 0x0000000000007941 */ /* 0x000fea0003800000 */
.L_x_1924:
[----:B------:R-:W-:-:S04]  /*107a0*/  IMAD R7, R14, c[0x0][0x32c], -R3 ;  /* 0x0000cb000e077a24 */ /* 0x000fc800078e0a03 */
[----:B------:R-:W-:-:S05]  /*107b0*/  IMAD.IADD R7, R7, 0x1, -R222 ;  /* 0x0000000107077824 */ /* 0x000fca00078e0ade */
[----:B------:R-:W-:Y:S02]  /*107c0*/  IADD3 R5, R7, c[0x0][0x32c], RZ ;  /* 0x0000cb0007057a10 */ /* 0x000fe40007ffe0ff */
[----:B------:R-:W-:Y:S02]  /*107d0*/  IMNMX R6, R6, R7, !PT ;  /* 0x0000000706067217 */ /* 0x000fe40007800200 */
[----:B------:R-:W-:Y:S02]  /*107e0*/  IMNMX R12, R12, R5, PT ;  /* 0x000000050c0c7217 */ /* 0x000fe40003800200 */
.L_x_1923:
[----:B---34-:R-:W-:Y:S01]  /*107f0*/  ISETP.GT.AND P1, PT, R8, RZ, PT ;  /* 0x000000ff0800720c */ /* 0x018fe20003f24270 */
[----:B------:R-:W3:Y:S03]  /*10800*/  SHFL.IDX PT, R4, R4, 0x1, 0x1c1f ;  /* 0x003c1f0004047f89 */ /* 0x000ee600000e0000 */
[C---:B------:R-:W-:Y:S02]  /*10810*/  ISETP.GT.AND P0, PT, R6.reuse, RZ, P1 ;  /* 0x000000ff0600720c */ /* 0x040fe40000f04270 */
[----:B------:R-:W-:-:S02]  /*10820*/  ISETP.GT.AND P3, PT, R6, 0x1, P1 ;  /* 0x000000010600780c */ /* 0x000fc40000f64270 */
[----:B------:R-:W-:Y:S02]  /*10830*/  ISETP.LT.OR P0, PT, R12, 0x1, P0 ;  /* 0x000000010c00780c */ /* 0x000fe40000701670 */
[----:B------:R-:W-:Y:S02]  /*10840*/  ISETP.GT.AND P2, PT, R6, 0x8, P1 ;  /* 0x000000080600780c */ /* 0x000fe40000f44270 */
[----:B------:R-:W-:Y:S02]  /*10850*/  FSEL R48, R48, -INF , !P0 ;  /* 0xff80000030307808 */ /* 0x000fe40004000000 */
[----:B------:R-:W-:Y:S02]  /*10860*/  ISETP.GT.AND P0, PT, R6, 0x9, P1 ;  /* 0x000000090600780c */ /* 0x000fe40000f04270 */
[C---:B------:R-:W-:Y:S02]  /*10870*/  ISETP.LT.OR P3, PT, R12.reuse, 0x2, P3 ;  /* 0x000000020c00780c */ /* 0x040fe40001f61670 */
[----:B------:R-:W-:-:S02]  /*10880*/  ISETP.LT.OR P2, PT, R12, 0x9, P2 ;  /* 0x000000090c00780c */ /* 0x000fc40001741670 */
[----:B------:R-:W-:Y:S02]  /*10890*/  ISETP.LT.OR P0, PT, R12, 0xa, P0 ;  /* 0x0000000a0c00780c */ /* 0x000fe40000701670 */
[----:B------:R-:W-:Y:S02]  /*108a0*/  FSEL R49, R49, -INF , !P3 ;  /* 0xff80000031317808 */ /* 0x000fe40005800000 */
[----:B------:R-:W-:Y:S01]  /*108b0*/  FSEL R15, R50, -INF , !P2 ;  /* 0xff800000320f7808 */ /* 0x000fe20005000000 */
[--C-:B---3--:R-:W-:Y:S01]  /*108c0*/  IMAD.IADD R23, R23, 0x1, R4.reuse ;  /* 0x0000000117177824 */ /* 0x108fe200078e0204 */
[----:B------:R-:W-:Y:S01]  /*108d0*/  FSEL R51, R51, -INF , !P0 ;  /* 0xff80000033337808 */ /* 0x000fe20004000000 */
[----:B------:R-:W-:Y:S01]  /*108e0*/  IMAD.IADD R19, R19, 0x1, R4 ;  /* 0x0000000113137824 */ /* 0x000fe200078e0204 */
        /* <DEDUP_REMOVED lines=8> */
[----:B-1----:R-:W-:Y:S02]  /*10970*/  FSEL R7, R33, -INF , !P0 ;  /* 0xff80000021077808 */ /* 0x002fe40004000000 */
        /* <DEDUP_REMOVED lines=24> */
[----:B------:R-:W-:Y:S02]  /*10b00*/  IMNMX R0, R0, R23, PT ;  /* 0x0000001700007217 */ /* 0x000fe40003800200 */
        /* <DEDUP_REMOVED lines=15> */
.L_x_1929:
[----:B------:R-:W-:-:S04]  /*10c00*/  MOV R4, c[0x0][0x32c] ;  /* 0x0000cb0000047a02 */ /* 0x000fc80000000f00 */
[----:B------:R-:W-:-:S13]  /*10c10*/  ISETP.NE.AND P0, PT, R4, 0x1, PT ;  /* 0x000000010400780c */ /* 0x000fda0003f05270 */
[----:B------:R-:W-:-:S05]  /*10c20*/  @P0 IMAD.HI.U32 R4, R6, c[0x0][0x330], RZ ;  /* 0x0000cc0006040a27 */ /* 0x000fca00078e00ff */
[----:B------:R-:W-:Y:S02]  /*10c30*/  @P0 SHF.R.U32.HI R6, RZ, c[0x0][0x334], R4 ;  /* 0x0000cd00ff060a19 */ /* 0x000fe40000011604 */
.L_x_1930:
[----:B------:R-:W-:Y:S05]  /*10c40*/  BSYNC B0 ;  /* 0x0000000000007941 */ /* 0x000fea0003800000 */
.L_x_1928:
[----:B------:R-:W-:-:S04]  /*10c50*/  IMAD R3, R6, c[0x0][0x32c], -R3 ;  /* 0x0000cb0006037a24 */ /* 0x000fc800078e0a03 */
[----:B------:R-:W-:-:S05]  /*10c60*/  IMAD.IADD R4, R3, 0x1, -R222 ;  /* 0x0000000103047824 */ /* 0x000fca00078e0ade */
[----:B------:R-:W-:Y:S02]  /*10c70*/  IADD3 R3, R4, c[0x0][0x32c], RZ ;  /* 0x0000cb0004037a10 */ /* 0x000fe40007ffe0ff */
[----:B------:R-:W-:Y:S02]  /*10c80*/  IMNMX R19, R19, R4, !PT ;  /* 0x0000000413137217 */ /* 0x000fe40007800200 */
[----:B------:R-:W-:Y:S02]  /*10c90*/  IMNMX R0, R0, R3, PT ;  /* 0x0000000300007217 */ /* 0x000fe40003800200 */
.L_x_1927:
[----:B------:R-:W-:Y:S01]  /*10ca0*/  ISETP.GT.AND P0, PT, R19, RZ, P1 ;  /* 0x000000ff1300720c */ /* 0x000fe20000f04270 */
[----:B------:R-:W-:-:S04]  /*10cb0*/  DEPBAR.LE SB0, 0x2 ;  /* 0x000080800000791a */ /* 0x000fc80000000000 */
[----:B------:R-:W-:Y:S01]  /*10cc0*/  ISETP.GT.AND P3, PT, R19, 0x1, P1 ;  /* 0x000000011300780c */ /* 0x000fe20000f64270 */
[----:B------:R-:W-:Y:S01]  /*10cd0*/  BAR.SYNC.DEFER_BLOCKING 0x0 ;  /* 0x0000000000007b1d */ /* 0x000fe20000010000 */
[----:B------:R-:W-:Y:S01]  /*10ce0*/  FMNMX.FTZ R4, R48, R49, !PT ;  /* 0x0000003130047209 */ /* 0x000fe20007810000 */
[C---:B------:R-:W-:Y:S01]  /*10cf0*/  IMAD.IADD R177, R199.reuse, 0x1, R146 ;  /* 0x00000001c7b17824 */ /* 0x040fe200078e0292 */
[C---:B------:R-:W-:Y:S01]  /*10d00*/  ISETP.LT.OR P2, PT, R0.reuse, 0x1, P0 ;  /* 0x000000010000780c */ /* 0x040fe20000741670 */
[----:B------:R-:W-:Y:S01]  /*10d10*/  IMAD.IADD R169, R199, 0x1, R141 ;  /* 0x00000001c7a97824 */ /* 0x000fe200078e028d */
[----:B------:R-:W-:Y:S01]  /*10d20*/  ISETP.GT.AND P0, PT, R19, 0x8, P1 ;  /* 0x000000081300780c */ /* 0x000fe20000f04270 */
[----:B------:R-:W-:Y:S01]  /*10d30*/  BSSY B0, `(.L_x_1931) ;  /* 0x0000171000007945 */ /* 0x000fe20003800000 */
[----:B------:R-:W-:Y:S02]  /*10d40*/  ISETP.LT.OR P3, PT, R0, 0x2, P3 ;  /* 0x000000020000780c */ /* 0x000fe40001f61670 */
[----:B------:R-:W-:-:S02]  /*10d50*/  FMNMX.FTZ R4, R15, R4, !PT ;  /* 0x000000040f047209 */ /* 0x000fc40007810000 */
[----:B------:R-:W-:Y:S02]  /*10d60*/  FSEL R24, R24, -INF , !P2 ;  /* 0xff80000018187808 */ /* 0x000fe40005000000 */
[----:B------:R-:W-:Y:S02]  /*10d70*/  ISETP.GT.AND P2, PT, R19, 0x9, P1 ;  /* 0x000000091300780c */ /* 0x000fe40000f44270 */
[----:B------:R-:W-:Y:S02]  /*10d80*/  ISETP.LT.OR P0, PT, R0, 0x9, P0 ;  /* 0x000000090000780c */ /* 0x000fe40000701670 */
[----:B------:R-:W-:Y:S02]  /*10d90*/  FSEL R6, R25, -INF , !P3 ;  /* 0xff80000019067808 */ /* 0x000fe40005800000 */
[----:B------:R-:W-:Y:S02]  /*10da0*/  FMNMX.FTZ R12, R51, R4, !PT ;  /* 0x00000004330c7209 */ /* 0x000fe40007810000 */
[----:B------:R-:W-:-:S02]  /*10db0*/  ISETP.GT.AND P3, PT, R19, 0x10, P1 ;  /* 0x000000101300780c */ /* 0x000fc40000f64270 */
[----:B------:R-:W-:Y:S01]  /*10dc0*/  ISETP.LT.OR P2, PT, R0, 0xa, P2 ;  /* 0x0000000a0000780c */ /* 0x000fe20001741670 */
[----:B------:R-:W-:Y:S01]  /*10dd0*/  LDSM.16.MT88.4 R44, [R146+0x2000] ;  /* 0x00200000922c783b */ /* 0x000fe20000004200 */
[----:B------:R-:W-:Y:S02]  /*10de0*/  FSEL R4, R2, -INF , !P0 ;  /* 0xff80000002047808 */ /* 0x000fe40004000000 */
[----:B------:R-:W-:Y:S01]  /*10df0*/  FMNMX.FTZ R3, R24, R6, !PT ;  /* 0x0000000618037209 */ /* 0x000fe20007810000 */
[----:B--2---:R-:W-:Y:S01]  /*10e00*/  LDSM.16.MT88.4 R60, [R141+0x2000] ;  /* 0x002000008d3c783b */ /* 0x004fe20000004200 */
[----:B------:R-:W-:Y:S02]  /*10e10*/  ISETP.GT.AND P0, PT, R19, 0x11, P1 ;  /* 0x000000111300780c */ /* 0x000fe40000f04270 */
[----:B------:R-:W-:Y:S01]  /*10e20*/  ISETP.LT.OR P3, PT, R0, 0x11, P3 ;  /* 0x000000110000780c */ /* 0x000fe20001f61670 */
[----:B------:R-:W-:Y:S01]  /*10e30*/  LDSM.16.MT88.4 R128, [R146] ;  /* 0x000000009280783b */ /* 0x000fe20000004200 */
[----:B------:R-:W-:-:S02]  /*10e40*/  FSEL R26, R26, -INF , !P2 ;  /* 0xff8000001a1a7808 */ /* 0x000fc40005000000 */
[----:B------:R-:W-:Y:S01]  /*10e50*/  FMNMX.FTZ R3, R4, R3, !PT ;  /* 0x0000000304037209 */ /* 0x000fe20007810000 */
[----:B------:R-:W-:Y:S01]  /*10e60*/  LDSM.16.MT88.4 R120, [R177] ;  /* 0x00000000b178783b */ /* 0x000fe20000004200 */
[----:B------:R-:W-:Y:S02]  /*10e70*/  FMNMX.FTZ R2, R13, R12, !PT ;  /* 0x0000000c0d027209 */ /* 0x000fe40007810000 */
[----:B------:R-:W-:Y:S01]  /*10e80*/  ISETP.GT.AND P4, PT, R19, 0x18, P1 ;  /* 0x000000181300780c */ /* 0x000fe20000f84270 */
[----:B------:R-:W-:Y:S01]  /*10e90*/  LDSM.16.MT88.4 R112, [R141] ;  /* 0x000000008d70783b */ /* 0x000fe20000004200 */
[----:B------:R-:W-:Y:S02]  /*10ea0*/  ISETP.LT.OR P2, PT, R0, 0x12, P0 ;  /* 0x000000120000780c */ /* 0x000fe40000741670 */
[----:B------:R-:W-:Y:S01]  /*10eb0*/  FSEL R18, R20, -INF , !P3 ;  /* 0xff80000014127808 */ /* 0x000fe20005800000 */
[----:B------:R-:W-:Y:S01]  /*10ec0*/  LDSM.16.MT88.4 R104, [R223] ;  /* 0x00000000df68783b */ /* 0x000fe20000004200 */
[----:B------:R-:W-:-:S02]  /*10ed0*/  FMNMX.FTZ R3, R26, R3, !PT ;  /* 0x000000031a037209 */ /* 0x000fc40007810000 */
[----:B------:R-:W-:Y:S01]  /*10ee0*/  FMNMX.FTZ R2, R9, R2, !PT ;  /* 0x0000000209027209 */ /* 0x000fe20007810000 */
[----:B------:R-:W-:Y:S01]  /*10ef0*/  LDSM.16.MT88.4 R52, [R177+0x2000] ;  /* 0x00200000b134783b */ /* 0x000fe20000004200 */
[----:B------:R-:W-:Y:S02]  /*10f00*/  ISETP.GT.AND P0, PT, R19, 0x19, P1 ;  /* 0x000000191300780c */ /* 0x000fe40000f04270 */
[----:B------:R-:W-:Y:S01]  /*10f10*/  FSEL R16, R21, -INF , !P2 ;  /* 0xff80000015107808 */ /* 0x000fe20005000000 */
[----:B------:R-:W-:Y:S01]  /*10f20*/  LDSM.16.MT88.4 R68, [R169+0x2000] ;  /* 0x00200000a944783b */ /* 0x000fe20000004200 */
[----:B------:R-:W-:Y:S02]  /*10f30*/  ISETP.LT.OR P3, PT, R0, 0x19, P4 ;  /* 0x000000190000780c */ /* 0x000fe40002761670 */
[----:B------:R-:W-:Y:S01]  /*10f40*/  FMNMX.FTZ R3, R18, R3, !PT ;  /* 0x0000000312037209 */ /* 0x000fe20007810000 */
[----:B------:R-:W-:Y:S01]  /*10f50*/  LDSM.16.MT88.4 R76, [R146+0x4000] ;  /* 0x00400000924c783b */ /* 0x000fe20000004200 */
[----:B------:R-:W-:-:S02]  /*10f60*/  FMNMX.FTZ R2, R7, R2, !PT ;  /* 0x0000000207027209 */ /* 0x000fc40007810000 */
[----:B------:R-:W-:Y:S01]  /*10f70*/  ISETP.LT.OR P2, PT, R0, 0x1a, P0 ;  /* 0x0000001a0000780c */ /* 0x000fe20000741670 */
[----:B------:R-:W-:Y:S01]  /*10f80*/  LDSM.16.MT88.4 R84, [R177+0x4000] ;  /* 0x00400000b154783b */ /* 0x000fe20000004200 */
[----:B------:R-:W-:Y:S02]  /*10f90*/  ISETP.GT.AND P5, PT, R19, 0x20, P1 ;  /* 0x000000201300780c */ /* 0x000fe40000fa4270 */
[----:B------:R-:W-:Y:S01]  /*10fa0*/  FSEL R14, R22, -INF , !P3 ;  /* 0xff800000160e7808 */ /* 0x000fe20005800000 */
[----:B------:R-:W-:Y:S01]  /*10fb0*/  LDSM.16.MT88.4 R92, [R141+0x4000] ;  /* 0x004000008d5c783b */ /* 0x000fe20000004200 */
[----:B------:R-:W-:Y:S02]  /*10fc0*/  FMNMX.FTZ R3, R16, R3, !PT ;  /* 0x0000000310037209 */ /* 0x000fe40007810000 */
[----:B------:R-:W-:Y:S01]  /*10fd0*/  FMNMX.FTZ R2, R5, R2, !PT ;  /* 0x0000000205027209 */ /* 0x000fe20007810000 */
[----:B------:R-:W-:Y:S01]  /*10fe0*/  LDSM.16.MT88.4 R20, [R141+0x2800] ;  /* 0x002800008d14783b */ /* 0x000fe20000004200 */
[----:B------:R-:W-:-:S02]  /*10ff0*/  FSEL R12, R17, -INF , !P2 ;  /* 0xff800000110c7808 */ /* 0x000fc40005000000 */
[----:B------:R-:W-:Y:S01]  /*11000*/  ISETP.GT.AND P0, PT, R19, 0x21, P1 ;  /* 0x000000211300780c */ /* 0x000fe20000f04270 */
[----:B------:R-:W-:Y:S01]  /*11010*/  LDSM.16.MT88.4 R148, [R177+0x800] ;  /* 0x00080000b194783b */ /* 0x000fe20000004200 */
[----:B------:R-:W-:Y:S02]  /*11020*/  ISETP.LT.OR P2, PT, R0, 0x21, P5 ;  /* 0x000000210000780c */ /* 0x000fe40002f41670 */
[----:B------:R-:W-:Y:S01]  /*11030*/  FMNMX.FTZ R3, R14, R3, !PT ;  /* 0x000000030e037209 */ /* 0x000fe20007810000 */
[----:B------:R-:W-:Y:S01]  /*11040*/  LDSM.16.MT88.4 R36, [R141+0x800] ;  /* 0x000800008d24783b */ /* 0x000fe20000004200 */
[----:B------:R-:W-:Y:S02]  /*11050*/  FMNMX.FTZ R2, R171, R2, !PT ;  /* 0x00000002ab027209 */ /* 0x000fe40007810000 */
[----:B------:R-:W-:Y:S01]  /*11060*/  ISETP.GT.AND P4, PT, R19, 0x28, P1 ;  /* 0x000000281300780c */ /* 0x000fe20000f84270 */
[----:B------:R-:W-:Y:S01]  /*11070*/  LDSM.16.MT88.4 R32, [R169+0x800] ;  /* 0x00080000a920783b */ /* 0x000fe20000004200 */
[----:B------:R-:W-:-:S02]  /*11080*/  ISETP.LT.OR P0, PT, R0, 0x22, P0 ;  /* 0x000000220000780c */ /* 0x000fc40000701670 */
[----:B------:R-:W-:Y:S01]  /*11090*/  FSEL R178, R178, -INF , !P2 ;  /* 0xff800000b2b27808 */ /* 0x000fe20005000000 */
[----:B------:R-:W-:Y:S01]  /*110a0*/  LDSM.16.MT88.4 R28, [R177+0x2800] ;  /* 0x00280000b11c783b */ /* 0x000fe20000004200 */
[----:B------:R-:W-:Y:S02]  /*110b0*/  FMNMX.FTZ R3, R12, R3, !PT ;  /* 0x000000030c037209 */ /* 0x000fe40007810000 */
[----:B------:R-:W-:Y:S02]  /*110c0*/  FMNMX.FTZ R2, R181, R2, !PT ;  /* 0x00000002b5027209 */ /* 0x000fe40007810000 */
[----:B------:R-:W-:Y:S02]  /*110d0*/  ISETP.GT.AND P3, PT, R19, 0x29, P1 ;  /* 0x000000291300780c */ /* 0x000fe40000f64270 */
[----:B------:R-:W-:Y:S02]  /*110e0*/  FSEL R188, R188, -INF , !P0 ;  /* 0xff800000bcbc7808 */ /* 0x000fe40004000000 */
[----:B------:R-:W-:-:S02]  /*110f0*/  ISETP.LT.OR P2, PT, R0, 0x29, P4 ;  /* 0x000000290000780c */ /* 0x000fc40002741670 */
        /* <DEDUP_REMOVED lines=13> */
[----:B------:R-:W-:Y:S02]  /*111d0*/  ISETP.LT.OR P3, PT, R0, 0x32, P3 ;  /* 0x000000320000780c */ /* 0x000fe40001f61670 */
[----:B------:R-:W-:Y:S02]  /*111e0*/  FSEL R180, R180, -INF , !P0 ;  /* 0xff800000b4b47808 */ /* 0x000fe40004000000 */
[----:B------:R-:W-:Y:S02]  /*111f0*/  FMNMX.FTZ R17, R184, R17, !PT ;  /* 0x00000011b8117209 */ /* 0x000fe40007810000 */
[----:B------:R-:W-:Y:S02]  /*11200*/  FMNMX.FTZ R2, R183, R2, !PT ;  /* 0x00000002b7027209 */ /* 0x000fe40007810000 */
[----:B------:R-:W-:-:S02]  /*11210*/  ISETP.GT.AND P0, PT, R19, 0x39, P1 ;  /* 0x000000391300780c */ /* 0x000fc40000f04270 */
[----:B------:R-:W-:Y:S02]  /*11220*/  ISETP.LT.OR P1, PT, R0, 0x39, P2 ;  /* 0x000000390000780c */ /* 0x000fe40001721670 */
[----:B------:R-:W-:Y:S02]  /*11230*/  FSEL R154, R154, -INF , !P3 ;  /* 0xff8000009a9a7808 */ /* 0x000fe40005800000 */
[----:B------:R-:W-:Y:S02]  /*11240*/  FMNMX.FTZ R17, R180, R17, !PT ;  /* 0x00000011b4117209 */ /* 0x000fe40007810000 */
[----:B------:R-:W-:Y:S02]  /*11250*/  FMNMX.FTZ R2, R155, R2, !PT ;  /* 0x000000029b027209 */ /* 0x000fe40007810000 */
[----:B------:R-:W-:Y:S02]  /*11260*/  ISETP.LT.OR P0, PT, R0, 0x3a, P0 ;  /* 0x0000003a0000780c */ /* 0x000fe40000701670 */
[----:B------:R-:W-:-:S02]  /*11270*/  FSEL R152, R152, -INF , !P1 ;  /* 0xff80000098987808 */ /* 0x000fc40004800000 */
[----:B------:R-:W-:Y:S02]  /*11280*/  FMNMX.FTZ R17, R154, R17, !PT ;  /* 0x000000119a117209 */ /* 0x000fe40007810000 */
[----:B------:R-:W-:Y:S02]  /*11290*/  FMNMX.FTZ R2, R153, R2, !PT ;  /* 0x0000000299027209 */ /* 0x000fe40007810000 */
[----:B------:R-:W-:Y:S02]  /*112a0*/  FSEL R176, R176, -INF , !P0 ;  /* 0xff800000b0b07808 */ /* 0x000fe40004000000 */
[----:B------:R-:W-:Y:S01]  /*112b0*/  FMNMX.FTZ R17, R152, R17, !PT ;  /* 0x0000001198117209 */ /* 0x000fe20007810000 */
[----:B------:R-:W1:Y:S03]  /*112c0*/  SHFL.BFLY PT, R3, R2, 0x2, 0x1f ;  /* 0x0c401f0002037f89 */ /* 0x000e6600000e0000 */
        /* <DEDUP_REMOVED lines=8> */
[----:B------:R-:W-:Y:S01]  /*11350*/  FMUL.FTZ R182, R2, c[0x0][0x2d0] ;  /* 0x0000b40002b67a20 */ /* 0x000fe20000410000 */
[----:B--2---:R-:W-:-:S04]  /*11360*/  FMNMX.FTZ R0, R3, R0, !PT ;  /* 0x0000000003007209 */ /* 0x004fc80007810000 */
[----:B------:R-:W-:Y:S02]  /*11370*/  FSEL R182, R182, RZ, P0 ;  /* 0x000000ffb6b67208 */ /* 0x000fe40000000000 */
[C---:B------:R-:W-:Y:S01]  /*11380*/  FSETP.NEU.FTZ.AND P0, PT, R0.reuse, -INF , PT ;  /* 0xff8000000000780b */ /* 0x040fe20003f1d000 */
[----:B------:R-:W-:Y:S02]  /*11390*/  FMUL.FTZ R175, R0, c[0x0][0x2d0] ;  /* 0x0000b40000af7a20 */ /* 0x000fe40000410000 */
[--C-:B------:R-:W-:Y:S02]  /*113a0*/  FFMA.FTZ R170, R48, c[0x0][0x2d0], -R182.reuse ;  /* 0x0000b40030aa7a23 */ /* 0x100fe400000108b6 */
[--C-:B------:R-:W-:Y:S01]  /*113b0*/  FFMA.FTZ R167, R49, c[0x0][0x2d0], -R182.reuse ;  /* 0x0000b40031a77a23 */ /* 0x100fe200000108b6 */
[----:B------:R-:W-:Y:S01]  /*113c0*/  FSEL R175, R175, RZ, P0 ;  /* 0x000000ffafaf7208 */ /* 0x000fe20000000000 */
[--C-:B------:R-:W-:Y:S02]  /*113d0*/  FFMA.FTZ R168, R15, c[0x0][0x2d0], -R182.reuse ;  /* 0x0000b4000fa87a23 */ /* 0x100fe400000108b6 */
[----:B------:R-:W-:Y:S01]  /*113e0*/  FFMA.FTZ R163, R51, c[0x0][0x2d0], -R182 ;  /* 0x0000b40033a37a23 */ /* 0x000fe200000108b6 */
[----:B------:R-:W-:Y:S01]  /*113f0*/  MUFU.EX2 R170, R170 ;  /* 0x000000aa00aa7308 */ /* 0x000fe20000000800 */
[----:B------:R-:W-:-:S02]  /*11400*/  FFMA.FTZ R166, R24, c[0x0][0x2d0], -R175 ;  /* 0x0000b40018a67a23 */ /* 0x000fc400000108af */
[--C-:B------:R-:W-:Y:S02]  /*11410*/  FFMA.FTZ R165, R6, c[0x0][0x2d0], -R175.reuse ;  /* 0x0000b40006a57a23 */ /* 0x100fe400000108af */
[--C-:B------:R-:W-:Y:S02]  /*11420*/  FFMA.FTZ R164, R4, c[0x0][0x2d0], -R175.reuse ;  /* 0x0000b40004a47a23 */ /* 0x100fe400000108af */
[--C-:B------:R-:W-:Y:S01]  /*11430*/  FFMA.FTZ R161, R26, c[0x0][0x2d0], -R175.reuse ;  /* 0x0000b4001aa17a23 */ /* 0x100fe200000108af */
[----:B------:R-:W1:Y:S01]  /*11440*/  MUFU.EX2 R167, R167 ;  /* 0x000000a700a77308 */ /* 0x000e620000000800 */
[--C-:B------:R-:W-:Y:S01]  /*11450*/  FFMA.FTZ R158, R7, c[0x0][0x2d0], -R182.reuse ;  /* 0x0000b400079e7a23 */ /* 0x100fe200000108b6 */
[----:B------:R-:W-:Y:S01]  /*11460*/  LDSM.16.MT88.4 R24, [R146+0x800] ;  /* 0x000800009218783b */ /* 0x000fe20000004200 */
[--C-:B------:R-:W-:Y:S02]  /*11470*/  FFMA.FTZ R3, R5, c[0x0][0x2d0], -R182.reuse ;  /* 0x0000b40005037a23 */ /* 0x100fe400000108b6 */
[--C-:B------:R-:W-:Y:S01]  /*11480*/  FFMA.FTZ R157, R9, c[0x0][0x2d0], -R182.reuse ;  /* 0x0000b400099d7a23 */ /* 0x100fe200000108b6 */
[----:B------:R-:W2:Y:S01]  /*11490*/  LDSM.16.MT88.4 R4, [R223+0x4000] ;  /* 0x00400000df04783b */ /* 0x000ea20000004200 */
[----:B------:R-:W-:Y:S01]  /*114a0*/  FFMA.FTZ R162, R13, c[0x0][0x2d0], -R182 ;  /* 0x0000b4000da27a23 */ /* 0x000fe200000108b6 */
[----:B------:R-:W-:Y:S01]  /*114b0*/  MUFU.EX2 R168, R168 ;  /* 0x000000a800a87308 */ /* 0x000fe20000000800 */
[----:B------:R-:W-:-:S02]  /*114c0*/  FFMA.FTZ R160, R14, c[0x0][0x2d0], -R175 ;  /* 0x0000b4000ea07a23 */ /* 0x000fc400000108af */
[--C-:B------:R-:W-:Y:S02]  /*114d0*/  FFMA.FTZ R9, R12, c[0x0][0x2d0], -R175.reuse ;  /* 0x0000b4000c097a23 */ /* 0x100fe400000108af */
[----:B------:R-:W3:Y:S01]  /*114e0*/  LDSM.16.MT88.4 R12, [R146+0x2800] ;  /* 0x00280000920c783b */ /* 0x000ee20000004200 */
[--C-:B------:R-:W-:Y:S02]  /*114f0*/  FFMA.FTZ R159, R18, c[0x0][0x2d0], -R175.reuse ;  /* 0x0000b400129f7a23 */ /* 0x100fe400000108af */
[----:B------:R-:W4:Y:S01]  /*11500*/  MUFU.EX2 R163, R163 ;  /* 0x000000a300a37308 */ /* 0x000f220000000800 */
[----:B-1----:R-:W-:Y:S01]  /*11510*/  F2FP.PACK_AB R100, R167, R170 ;  /* 0x000000aaa764723e */ /* 0x002fe200000000ff */
[----:B------:R-:W-:Y:S02]  /*11520*/  FFMA.FTZ R156, R16, c[0x0][0x2d0], -R175 ;  /* 0x0000b400109c7a23 */ /* 0x000fe400000108af */
[----:B------:R-:W1:Y:S01]  /*11530*/  LDSM.16.MT88.4 R16, [R169+0x2800] ;  /* 0x00280000a910783b */ /* 0x000e620000004200 */
[----:B------:R-:W-:-:S02]  /*11540*/  FFMA.FTZ R174, R181, c[0x0][0x2d0], -R182 ;  /* 0x0000b400b5ae7a23 */ /* 0x000fc400000108b6 */
[--C-:B------:R-:W-:Y:S01]  /*11550*/  FFMA.FTZ R172, R179, c[0x0][0x2d0], -R182.reuse ;  /* 0x0000b400b3ac7a23 */ /* 0x100fe200000108b6 */
[----:B------:R-:W-:Y:S01]  /*11560*/  MUFU.EX2 R166, R166 ;  /* 0x000000a600a67308 */ /* 0x000fe20000000800 */
[--C-:B------:R-:W-:Y:S02]  /*11570*/  FFMA.FTZ R171, R171, c[0x0][0x2d0], -R182.reuse ;  /* 0x0000b400abab7a23 */ /* 0x100fe400000108b6 */
[----:B------:R-:W-:Y:S02]  /*11580*/  FFMA.FTZ R173, R173, c[0x0][0x2d0], -R182 ;  /* 0x0000b400adad7a23 */ /* 0x000fe400000108b6 */
[--C-:B------:R-:W-:Y:S02]  /*11590*/  FFMA.FTZ R178, R178, c[0x0][0x2d0], -R175.reuse ;  /* 0x0000b400b2b27a23 */ /* 0x100fe400000108af */
[--C-:B------:R-:W-:Y:S01]  /*115a0*/  FFMA.FTZ R179, R188, c[0x0][0x2d0], -R175.reuse ;  /* 0x0000b400bcb37a23 */ /* 0x100fe200000108af */
[----:B------:R-:W5:Y:S01]  /*115b0*/  MUFU.EX2 R165, R165 ;  /* 0x000000a500a57308 */ /* 0x000f620000000800 */
[----:B----4-:R-:W-:Y:S01]  /*115c0*/  F2FP.PACK_AB R102, R163, R168 ;  /* 0x000000a8a366723e */ /* 0x010fe200000000ff */
[----:B------:R-:W-:-:S02]  /*115d0*/  FFMA.FTZ R181, R186, c[0x0][0x2d0], -R175 ;  /* 0x0000b400bab57a23 */ /* 0x000fc400000108af */
[--C-:B------:R-:W-:Y:S02]  /*115e0*/  FFMA.FTZ R184, R184, c[0x0][0x2d0], -R175.reuse ;  /* 0x0000b400b8b87a23 */ /* 0x100fe400000108af */
[--C-:B------:R-:W-:Y:S02]  /*115f0*/  FFMA.FTZ R186, R183, c[0x0][0x2d0], -R182.reuse ;  /* 0x0000b400b7ba7a23 */ /* 0x100fe400000108b6 */
[----:B------:R-:W-:Y:S01]  /*11600*/  MUFU.EX2 R164, R164 ;  /* 0x000000a400a47308 */ /* 0x000fe20000000800 */
[--C-:B------:R-:W-:Y:S02]  /*11610*/  FFMA.FTZ R185, R185, c[0x0][0x2d0], -R182.reuse ;  /* 0x0000b400b9b97a23 */ /* 0x100fe400000108b6 */
[----:B------:R-:W-:Y:S02]  /*11620*/  FFMA.FTZ R183, R155, c[0x0][0x2d0], -R182 ;  /* 0x0000b4009bb77a23 */ /* 0x000fe400000108b6 */
[--C-:B------:R-:W-:Y:S02]  /*11630*/  FFMA.FTZ R180, R180, c[0x0][0x2d0], -R175.reuse ;  /* 0x0000b400b4b47a23 */ /* 0x100fe400000108af */
[--C-:B------:R-:W-:Y:S01]  /*11640*/  FFMA.FTZ R187, R154, c[0x0][0x2d0], -R175.reuse ;  /* 0x0000b4009abb7a23 */ /* 0x100fe200000108af */
[----:B------:R-:W4:Y:S01]  /*11650*/  MUFU.EX2 R161, R161 ;  /* 0x000000a100a17308 */ /* 0x000f220000000800 */
[----:B-----5:R-:W-:Y:S01]  /*11660*/  F2FP.PACK_AB R101, R165, R166 ;  /* 0x000000a6a565723e */ /* 0x020fe200000000ff */
        /* <DEDUP_REMOVED lines=8> */
[----:B----4-:R-:W-:-:S02]  /*116f0*/  F2FP.PACK_AB R103, R161, R164 ;  /* 0x000000a4a167723e */ /* 0x010fc400000000ff */
[----:B------:R-:W4:Y:S01]  /*11700*/  MUFU.EX2 R157, R157 ;  /* 0x0000009d009d7308 */ /* 0x000f220000000800 */
        /* <DEDUP_REMOVED lines=48> */
[----:B----4-:R-:W-:Y:S01]  /*11a10*/  F2FP.PACK_AB R4, R157, R162 ;  /* 0x000000a29d04723e */ /* 0x010fe200000000ff */
        /* <DEDUP_REMOVED lines=51> */
[C---:B------:R-:W-:Y:S01]  /*11d50*/  F2FP.PACK_AB R5, R179.reuse, R178 ;  /* 0x000000b2b305723e */ /* 0x040fe200000000ff */
        /* <DEDUP_REMOVED lines=88> */
[----:B------:R-:W-:-:S03]  /*122e0*/  ISETP.GE.AND P1, PT, R232, c[0x0][0x1d4], PT ;  /* 0x00007500e8007a0c */ /* 0x000fc60003f26270 */
[----:B------:R-:W-:Y:S01]  /*122f0*/  IMAD R3, R3, c[0x0][0x1e0], RZ ;  /* 0x0000780003037a24 */ /* 0x000fe200078e02ff */
[----:B------:R-:W-:-:S03]  /*12300*/  LEA R5, P0, R6, R240, 0x6 ;  /* 0x000000f006057211 */ /* 0x000fc600078030ff */
[----:B------:R-:W-:Y:S01]  /*12310*/  IMAD R4, R4, c[0x0][0x1e4], R3 ;  /* 0x0000790004047a24 */ /* 0x000fe200078e0203 */
[----:B------:R-:W-:-:S03]  /*12320*/  LEA R12, P2, R5, c[0x0][0x1c8], 0x1 ;  /* 0x00007200050c7a11 */ /* 0x000fc600078408ff */
[----:B------:R-:W-:-:S05]  /*12330*/  IMAD.IADD R3, R7, 0x1, R4 ;  /* 0x0000000107037824 */ /* 0x000fca00078e0204 */
        /* <DEDUP_REMOVED lines=16> */
.L_x_1932:
[----:B------:R-:W-:Y:S05]  /*12440*/  BSYNC B0 ;  /* 0x0000000000007941 */ /* 0x000fea0003800000 */
.L_x_1931:
[----:B------:R-:W-:Y:S01]  /*12450*/  ISETP.NE.AND P0, PT, R224, 0x1, PT ;  /* 0x00000001e000780c */ /* 0x000fe20003f05270 */
[----:B-1----:R-:W-:Y:S01]  /*12460*/  IMAD.MOV.U32 R6, RZ, RZ, R228 ;  /* 0x000000ffff067224 */ /* 0x002fe200078e00e4 */
[----:B------:R-:W0:Y:S01]  /*12470*/  LDGDEPBAR ;  /* 0x00000000000079af */ /* 0x000e220000000000 */
[----:B------:R-:W-:Y:S01]  /*12480*/  IMAD.IADD R3, R230, 0x1, -R227 ;  /* 0x00000001e6037824 */ /* 0x000fe200078e0ae3 */
[----:B------:R-:W-:-:S09]  /*12490*/  IADD3 R244, R8, -0x2, RZ ;  /* 0xfffffffe08f47810 */ /* 0x000fd20007ffe0ff */
[----:B------:R-:W-:-:S05]  /*124a0*/  @P0 IMAD.HI.U32 R4, R228, c[0x0][0x2c8], RZ ;  /* 0x0000b200e4040a27 */ /* 0x000fca00078e00ff */
[----:B------:R-:W-:Y:S02]  /*124b0*/  @P0 SHF.R.U32.HI R6, RZ, c[0x0][0x2cc], R4 ;  /* 0x0000b300ff060a19 */ /* 0x000fe40000011604 */
[----:B------:R-:W-:-:S03]  /*124c0*/  ISETP.GE.AND P0, PT, R209, 0x1, PT ;  /* 0x00000001d100780c */ /* 0x000fc60003f06270 */
[----:B------:R-:W-:-:S05]  /*124d0*/  IMAD.IADD R3, R3, 0x1, R6 ;  /* 0x0000000103037824 */ /* 0x000fca00078e0206 */
[----:B------:R-:W-:-:S05]  /*124e0*/  IADD3 R5, R3, c[0x0][0x328], RZ ;  /* 0x0000ca0003057a10 */ /* 0x000fca0007ffe0ff */
        /* <DEDUP_REMOVED lines=12> */
.L_x_1935:
[----:B------:R-:W-:-:S13]  /*125b0*/  ISETP.NE.AND P0, PT, R4, 0x1, PT ;  /* 0x000000010400780c */ /* 0x000fda0003f05270 */
[----:B------:R-:W-:-:S05]  /*125c0*/  @P0 IMAD.HI.U32 R3, R7, c[0x0][0x330], RZ ;  /* 0x0000cc0007030a27 */ /* 0x000fca00078e00ff */
[----:B------:R-:W-:Y:S02]  /*125d0*/  @P0 SHF.R.U32.HI R7, RZ, c[0x0][0x334], R3 ;  /* 0x0000cd00ff070a19 */ /* 0x000fe40000011603 */
.L_x_1936:
[----:B------:R-:W-:Y:S05]  /*125e0*/  BSYNC B0 ;  /* 0x0000000000007941 */ /* 0x000fea0003800000 */
.L_x_1934:
[----:B------:R-:W-:-:S05]  /*125f0*/  IMAD R4, R7, R4, c[0x0][0x32c] ;  /* 0x0000cb0007047624 */ /* 0x000fca00078e0204 */
[----:B------:R-:W-:-:S04]  /*12600*/  IMNMX R5, R5, R4, PT ;  /* 0x0000000405057217 */ /* 0x000fc80003800200 */
.L_x_1933:
        /* <DEDUP_REMOVED lines=12> */
.L_x_1946:
[----:B------:R-:W-:Y:S04]  /*126d0*/  DEPBAR.LE SB0, 0x2 ;  /* 0x000080800000791a */ /* 0x000fe80000000000 */
[----:B------:R-:W-:Y:S01]  /*126e0*/  WARPSYNC 0xffffffff ;  /* 0xffffffff00007948 */ /* 0x000fe20003800000 */
[----:B------:R-:W-:Y:S01]  /*126f0*/  BAR.SYNC.DEFER_BLOCKING 0x0 ;  /* 0x0000000000007b1d */ /* 0x000fe20000010000 */
[----:B------:R-:W-:Y:S01]  /*12700*/  IMAD R9, R201, 0x6000, RZ ;  /* 0x00006000c9097824 */ /* 0x000fe200078e02ff */
[----:B------:R-:W-:Y:S02]  /*12710*/  ISETP.GE.AND P0, PT, R235, R244, PT ;  /* 0x000000f4eb00720c */ /* 0x000fe40003f06270 */
[----:B------:R-:W-:Y:S02]  /*12720*/  ISETP.NE.AND P4, PT, R224, 0x1, PT ;  /* 0x00000001e000780c */ /* 0x000fe40003f85270 */
[----:B------:R-:W-:Y:S02]  /*12730*/  IADD3 R205, R198, R9, RZ ;  /* 0x00000009c6cd7210 */ /* 0x000fe40007ffe0ff */
[----:B------:R-:W-:Y:S02]  /*12740*/  IADD3 R245, R217, R228, RZ ;  /* 0x000000e4d9f57210 */ /* 0x000fe40007ffe0ff */
[CC--:B------:R-:W-:Y:S02]  /*12750*/  IADD3 R204, R202.reuse, R205.reuse, RZ ;  /* 0x000000cdcacc7210 */ /* 0x0c0fe40007ffe0ff */
[----:B------:R-:W-:Y:S03]  /*12760*/  IADD3 R206, R202, R205, R203 ;  /* 0x000000cdcace7210 */ /* 0x000fe60007ffe0cb */
[----:B------:R-:W-:Y:S02]  /*12770*/  @!P0 IADD3 R0, R244, -0x1, RZ ;  /* 0xfffffffff4008810 */ /* 0x000fe40007ffe0ff */
[----:B------:R-:W-:Y:S02]  /*12780*/  @!P0 MOV R33, c[0x0][0x20c] ;  /* 0x0000830000218a02 */ /* 0x000fe40000000f00 */
[----:B------:R-:W-:Y:S01]  /*12790*/  @!P0 SHF.R.S32.HI R2, RZ, 0x1f, R0 ;  /* 0x0000001fff028819 */ /* 0x000fe20000011400 */
[----:B------:R-:W-:Y:S01]  /*127a0*/  @!P0 IMAD.WIDE.U32 R28, R0, c[0x0][0x208], RZ ;  /* 0x00008200001c8a25 */ /* 0x000fe200078e00ff */
[----:B------:R-:W-:Y:S03]  /*127b0*/  LDSM.16.M88.4 R148, [R200] ;  /* 0x00000000c894783b */ /* 0x000fe60000000200 */
[----:B------:R-:W-:Y:S01]  /*127c0*/  @!P0 IMAD R2, R2, c[0x0][0x208], RZ ;  /* 0x0000820002028a24 */ /* 0x000fe200078e02ff */
[----:B------:R-:W-:Y:S01]  /*127d0*/  @!P0 SHF.L.U32 R37, R28, 0x6, RZ ;  /* 0x000000061c258819 */ /* 0x000fe200000006ff */
[----:B------:R-:W-:Y:S02]  /*127e0*/  ULDC UR4, c[0x0][0x324] ;  /* 0x0000c90000047ab9 */ /* 0x000fe40000000800 */
[----:B------:R-:W-:Y:S01]  /*127f0*/  @!P0 IMAD R2, R0, c[0x0][0x20c], R2 ;  /* 0x0000830000028a24 */ /* 0x000fe200078e0202 */
[----:B------:R-:W-:Y:S01]  /*12800*/  @!P0 IADD3 R35, P3, R37, R236, RZ ;  /* 0x000000ec25238210 */ /* 0x000fe20007f7e0ff */
[----:B------:R-:W1:Y:S01]  /*12810*/  LDSM.16.M88.4 R152, [R205] ;  /* 0x00000000cd98783b */ /* 0x000e620000000200 */
[----:B------:R-:W-:Y:S02]  /*12820*/  ULOP3.LUT UR4, URZ, UR4, URZ, 0x33, !UPT ;  /* 0x000000043f047292 */ /* 0x000fe4000f8e333f */
[----:B------:R-:W-:Y:S02]  /*12830*/  @!P0 LEA R176, P2, R35, c[0x0][0x1f8], 0x1 ;  /* 0x00007e0023b08a11 */ /* 0x000fe400078408ff */
[----:B------:R-:W-:Y:S02]  /*12840*/  @!P0 IADD3 R0, R29, R2, RZ ;  /* 0x000000021d008210 */ /* 0x000fe40007ffe0ff */
[----:B------:R-:W2:Y:S01]  /*12850*/  LDSM.16.M88.4 R156, [R205+0x800] ;  /* 0x00080000cd9c783b */ /* 0x000ea20000000200 */
[----:B------:R-:W-:Y:S02]  /*12860*/  @!P0 MOV R2, c[0x0][0x208] ;  /* 0x0000820000028a02 */ /* 0x000fe40000000f00 */
[----:B------:R-:W-:Y:S02]  /*12870*/  @!P0 SHF.L.U64.HI R0, R28, 0x6, R0 ;  /* 0x000000061c008819 */ /* 0x000fe40000010200 */
[----:B------:R-:W-:Y:S02]  /*12880*/  @!P0 LEA R37, P1, R2, R37, 0x5 ;  /* 0x0000002502258211 */ /* 0x000fe400078228ff */
[----:B------:R-:W3:Y:S01]  /*12890*/  LDSM.16.M88.4 R160, [R205+0x1000] ;  /* 0x00100000cda0783b */ /* 0x000ee20000000200 */
[-C--:B------:R-:W-:Y:S02]  /*128a0*/  @!P0 IADD3.X R32, R0, R231.reuse, RZ, P3, !PT ;  /* 0x000000e700208210 */ /* 0x080fe40001ffe4ff */
[----:B------:R-:W-:Y:S02]  /*128b0*/  @!P0 LEA.HI.X R2, R2, R0, R33, 0x5, P1 ;  /* 0x0000000002028211 */ /* 0x000fe400008f2c21 */
[----:B------:R-:W-:Y:S02]  /*128c0*/  @!P0 LEA.HI.X R177, R35, c[0x0][0x1fc], R32, 0x1, P2 ;  /* 0x00007f0023b18a11 */ /* 0x000fe400010f0c20 */
[----:B------:R-:W4:Y:S01]  /*128d0*/  LDSM.16.M88.4 R164, [R205+0x1800] ;  /* 0x00180000cda4783b */ /* 0x000f220000000200 */
[----:B------:R-:W-:Y:S02]  /*128e0*/  @!P0 ISETP.GE.AND P2, PT, R232, c[0x0][0x1d4], PT ;  /* 0x00007500e8008a0c */ /* 0x000fe40003f46270 */
[----:B------:R-:W-:Y:S02]  /*128f0*/  @!P0 ISETP.GE.AND P1, PT, R216, c[0x0][0x1d4], PT ;  /* 0x00007500d8008a0c */ /* 0x000fe40003f26270 */
[----:B------:R-:W-:Y:S02]  /*12900*/  @!P0 IADD3 R0, P3, R37, R236, RZ ;  /* 0x000000ec25008210 */ /* 0x000fe40007f7e0ff */
[----:B------:R-:W-:Y:S02]  /*12910*/  LDSM.16.M88.4 R168, [R204+0x800] ;  /* 0x00080000cca8783b */ /* 0x000fe40000000200 */
[----:B------:R-:W-:Y:S01]  /*12920*/  @!P0 IADD3.X R37, R2, R231, RZ, P3, !PT ;  /* 0x000000e702258210 */ /* 0x000fe20001ffe4ff */
[----:B------:R-:W-:Y:S01]  /*12930*/  @!P0 IMAD R2, R238, 0x6000, R10 ;  /* 0x00006000ee028824 */ /* 0x000fe200078e020a */
[C---:B------:R-:W-:Y:S04]  /*12940*/  @!P0 LEA R178, P3, R0.reuse, c[0x0][0x1f8], 0x1 ;  /* 0x00007e0000b28a11 */ /* 0x040fe800078608ff */
[----:B------:R-:W-:Y:S02]  /*12950*/  @!P0 LEA.HI.X R179, R0, c[0x0][0x1fc], R37, 0x1, P3 ;  /* 0x00007f0000b38a11 */ /* 0x000fe400018f0c25 */
[C---:B------:R-:W-:Y:S01]  /*12960*/  IADD3 R0, R203.reuse, R205, RZ ;  /* 0x000000cdcb007210 */ /* 0x040fe20007ffe0ff */
[C---:B-1----:R-:W-:Y:S08]  /*12970*/  HMMA.16816.F32 R4, R148.reuse, R152, RZ ;  /* 0x000000989404723c */ /* 0x042ff000000018ff */
[C---:B------:R-:W-:Y:S01]  /*12980*/  HMMA.16816.F32 R12, R148.reuse, R154, RZ ;  /* 0x0000009a940c723c */ /* 0x040fe200000018ff */
[----:B------:R-:W-:Y:S07]  /*12990*/  LDSM.16.M88.4 R152, [R197] ;  /* 0x00000000c598783b */ /* 0x000fee0000000200 */
[C---:B--2---:R-:W-:Y:S08]  /*129a0*/  HMMA.16816.F32 R16, R148.reuse, R156, RZ ;  /* 0x0000009c9410723c */ /* 0x044ff000000018ff */
[C---:B------:R-:W-:Y:S01]  /*129b0*/  HMMA.16816.F32 R20, R148.reuse, R158, RZ ;  /* 0x0000009e9414723c */ /* 0x040fe200000018ff */
[----:B------:R-:W1:Y:S07]  /*129c0*/  LDSM.16.M88.4 R156, [R204] ;  /* 0x00000000cc9c783b */ /* 0x000e6e0000000200 */
[C---:B---3--:R-:W-:Y:S08]  /*129d0*/  HMMA.16816.F32 R24, R148.reuse, R160, RZ ;  /* 0x000000a09418723c */ /* 0x048ff000000018ff */
[C---:B------:R-:W-:Y:S01]  /*129e0*/  HMMA.16816.F32 R28, R148.reuse, R162, RZ ;  /* 0x000000a2941c723c */ /* 0x040fe200000018ff */
[----:B------:R-:W2:Y:S07]  /*129f0*/  LDSM.16.M88.4 R160, [R204+0x1000] ;  /* 0x00100000cca0783b */ /* 0x000eae0000000200 */
[C---:B----4-:R-:W-:Y:S08]  /*12a00*/  HMMA.16816.F32 R32, R148.reuse, R164, RZ ;  /* 0x000000a49420723c */ /* 0x050ff000000018ff */
[----:B------:R-:W-:Y:S01]  /*12a10*/  HMMA.16816.F32 R36, R148, R166, RZ ;  /* 0x000000a69424723c */ /* 0x000fe200000018ff */
[----:B------:R-:W3:Y:S07]  /*12a20*/  LDSM.16.M88.4 R148, [R204+0x1800] ;  /* 0x00180000cc94783b */ /* 0x000eee0000000200 */
[----:B------:R-:W-:Y:S01]  /*12a30*/  @!PT LDS RZ, [RZ] ;  /* 0x00000000fffff984 */ /* 0x000fe20000000800 */
[----:B------:R-:W-:Y:S01]  /*12a40*/  @!PT LDS RZ, [RZ] ;  /* 0x00000000fffff984 */ /* 0x000fe20000000800 */
[----:B------:R-:W-:Y:S01]  /*12a50*/  @!PT LDS RZ, [RZ] ;  /* 0x00000000fffff984 */ /* 0x000fe20000000800 */
[----:B------:R4:W-:Y:S01]  /*12a60*/  @!P0 LDGSTS.E.BYPASS.LTC128B.128 [R2], [R176.64], !P2 ;  /* 0x00000000b0028fae */ /* 0x0009e2000d101d48 */
[C---:B-1----:R-:W-:Y:S06]  /*12a70*/  HMMA.16816.F32 R4, R152.reuse, R156, R4 ;  /* 0x0000009c9804723c */ /* 0x042fec0000001804 */
[----:B------:R4:W-:Y:S02]  /*12a80*/  @!P0 LDGSTS.E.BYPASS.LTC128B.128 [R2+0x2000], [R176.64+0x80], !P1 ;  /* 0x02000080b0028fae */ /* 0x0009e4000c901d48 */
[C---:B------:R-:W-:Y:S05]  /*12a90*/  HMMA.16816.F32 R12, R152.reuse, R158, R12 ;  /* 0x0000009e980c723c */ /* 0x040fea000000180c */
[----:B------:R4:W-:Y:S03]  /*12aa0*/  @!P0 LDGSTS.E.BYPASS.LTC128B.128 [R2+0x4000], [R176.64+0x100], !P6 ;  /* 0x04000100b0028fae */ /* 0x0009e6000f101d48 */
[C---:B------:R-:W-:Y:S04]  /*12ab0*/  HMMA.16816.F32 R16, R152.reuse, R168, R16 ;  /* 0x000000a89810723c */ /* 0x040fe80000001810 */
[----:B------:R4:W-:Y:S04]  /*12ac0*/  @!P0 LDGSTS.E.BYPASS.LTC128B.128 [R2+0x1000], [R178.64], !P2 ;  /* 0x01000000b2028fae */ /* 0x0009e8000d101d48 */
[C---:B------:R-:W-:Y:S03]  /*12ad0*/  HMMA.16816.F32 R20, R152.reuse, R170, R20 ;  /* 0x000000aa9814723c */ /* 0x040fe60000001814 */
[----:B------:R4:W-:Y:S05]  /*12ae0*/  @!P0 LDGSTS.E.BYPASS.LTC128B.128 [R2+0x3000], [R178.64+0x80], !P1 ;  /* 0x03000080b2028fae */ /* 0x0009ea000c901d48 */
[C---:B--2---:R-:W-:Y:S02]  /*12af0*/  HMMA.16816.F32 R24, R152.reuse, R160, R24 ;  /* 0x000000a09818723c */ /* 0x044fe40000001818 */
[----:B------:R4:W-:Y:S01]  /*12b00*/  @!P0 LDGSTS.E.BYPASS.LTC128B.128 [R2+0x5000], [R178.64+0x100], !P6 ;  /* 0x05000100b2028fae */ /* 0x0009e2000f101d48 */
[C---:B------:R-:W-:Y:S02]  /*12b10*/  ISETP.GE.AND P0, PT, R238.reuse, 0x1, PT ;  /* 0x00000001ee00780c */ /* 0x040fe40003f06270 */
[----:B------:R-:W-:Y:S03]  /*12b20*/  IADD3 R238, R238, 0x1, RZ ;  /* 0x00000001eeee7810 */ /* 0x000fe60007ffe0ff */
[C---:B------:R-:W-:Y:S01]  /*12b30*/  HMMA.16816.F32 R28, R152.reuse, R162, R28 ;  /* 0x000000a2981c723c */ /* 0x040fe2000000181c */
[----:B------:R-:W-:Y:S03]  /*12b40*/  LDSM.16.M88.4 R164, [R196] ;  /* 0x00000000c4a4783b */ /* 0x000fe60000000200 */
[----:B------:R-:W-:Y:S04]  /*12b50*/  SEL R238, R238, RZ, !P0 ;  /* 0x000000ffeeee7207 */ /* 0x000fe80004000000 */
[C---:B---3--:R-:W-:Y:S01]  /*12b60*/  HMMA.16816.F32 R32, R152.reuse, R148, R32 ;  /* 0x000000949820723c */ /* 0x048fe20000001820 */
[----:B------:R-:W1:Y:S07]  /*12b70*/  LDSM.16.M88.4 R172, [R0] ;  /* 0x0000000000ac783b */ /* 0x000e6e0000000200 */
[----:B------:R-:W-:Y:S01]  /*12b80*/  HMMA.16816.F32 R36, R152, R150, R36 ;  /* 0x000000969824723c */ /* 0x000fe20000001824 */
[----:B------:R-:W2:Y:S03]  /*12b90*/  LDSM.16.M88.4 R156, [R0+0x800] ;  /* 0x00080000009c783b */ /* 0x000ea60000000200 */
[----:B----4-:R-:W-:Y:S04]  /*12ba0*/  IADD3 R2, R203, R204, RZ ;  /* 0x000000cccb027210 */ /* 0x010fe80007ffe0ff */
[----:B------:R-:W3:Y:S07]  /*12bb0*/  LDSM.16.M88.4 R168, [R0+0x1000] ;  /* 0x0010000000a8783b */ /* 0x000eee0000000200 */
[----:B------:R-:W4:Y:S07]  /*12bc0*/  LDSM.16.M88.4 R160, [R0+0x1800] ;  /* 0x0018000000a0783b */ /* 0x000f2e0000000200 */
[----:B------:R-:W-:Y:S07]  /*12bd0*/  LDSM.16.M88.4 R176, [R147] ;  /* 0x0000000093b0783b */ /* 0x000fee0000000200 */
[----:B------:R-:W5:Y:S01]  /*12be0*/  LDSM.16.M88.4 R180, [R2] ;  /* 0x0000000002b4783b */ /* 0x000f620000000200 */
[C---:B-1----:R-:W-:Y:S06]  /*12bf0*/  HMMA.16816.F32 R4, R164.reuse, R172, R4 ;  /* 0x000000aca404723c */ /* 0x042fec0000001804 */
[----:B------:R-:W1:Y:S02]  /*12c00*/  LDSM.16.M88.4 R148, [R2+0x800] ;  /* 0x000800000294783b */ /* 0x000e640000000200 */
[C---:B------:R-:W-:Y:S05]  /*12c10*/  HMMA.16816.F32 R12, R164.reuse, R174, R12 ;  /* 0x000000aea40c723c */ /* 0x040fea000000180c */
[----:B------:R-:W1:Y:S03]  /*12c20*/  LDSM.16.M88.4 R152, [R2+0x1000] ;  /* 0x001000000298783b */ /* 0x000e660000000200 */
[C---:B--2---:R-:W-:Y:S04]  /*12c30*/  HMMA.16816.F32 R16, R164.reuse, R156, R16 ;  /* 0x0000009ca410723c */ /* 0x044fe80000001810 */
[----:B------:R-:W-:Y:S04]  /*12c40*/  LDSM.16.M88.4 R172, [R205+0x3800] ;  /* 0x00380000cdac783b */ /* 0x000fe80000000200 */
[C---:B------:R-:W-:Y:S03]  /*12c50*/  HMMA.16816.F32 R20, R164.reuse, R158, R20 ;  /* 0x0000009ea414723c */ /* 0x040fe60000001814 */
[----:B------:R-:W2:Y:S05]  /*12c60*/  LDSM.16.M88.4 R156, [R2+0x1800] ;  /* 0x00180000029c783b */ /* 0x000eaa0000000200 */
[C---:B---3--:R-:W-:Y:S02]  /*12c70*/  HMMA.16816.F32 R24, R164.reuse, R168, R24 ;  /* 0x000000a8a418723c */ /* 0x048fe40000001818 */
[----:B------:R-:W-:Y:S06]  /*12c80*/  LDSM.16.M88.4 R184, [R204+0x2800] ;  /* 0x00280000ccb8783b */ /* 0x000fec0000000200 */
[C---:B------:R-:W-:Y:S01]  /*12c90*/  HMMA.16816.F32 R28, R164.reuse, R170, R28 ;  /* 0x000000aaa41c723c */ /* 0x040fe2000000181c */
[----:B------:R-:W-:Y:S07]  /*12ca0*/  LDSM.16.M88.4 R168, [R205+0x2800] ;  /* 0x00280000cda8783b */ /* 0x000fee0000000200 */
[C---:B----4-:R-:W-:Y:S01]  /*12cb0*/  HMMA.16816.F32 R32, R164.reuse, R160, R32 ;  /* 0x000000a0a420723c */ /* 0x050fe20000001820 */
[----:B------:R-:W-:Y:S07]  /*12cc0*/  LDSM.16.M88.4 R188, [R0+0x2000] ;  /* 0x0020000000bc783b */ /* 0x000fee0000000200 */
[----:B------:R-:W-:Y:S01]  /*12cd0*/  HMMA.16816.F32 R36, R164, R162, R36 ;  /* 0x000000a2a424723c */ /* 0x000fe20000001824 */
[----:B------:R-:W-:Y:S07]  /*12ce0*/  LDSM.16.M88.4 R160, [R200+0x4000] ;  /* 0x00400000c8a0783b */ /* 0x000fee0000000200 */
[C---:B-----5:R-:W-:Y:S01]  /*12cf0*/  HMMA.16816.F32 R4, R176.reuse, R180, R4 ;  /* 0x000000b4b004723c */ /* 0x060fe20000001804 */
[----:B------:R-:W3:Y:S07]  /*12d00*/  LDSM.16.M88.4 R164, [R205+0x2000] ;  /* 0x00200000cda4783b */ /* 0x000eee0000000200 */
[C---:B------:R-:W-:Y:S01]  /*12d10*/  HMMA.16816.F32 R12, R176.reuse, R182, R12 ;  /* 0x000000b6b00c723c */ /* 0x040fe2000000180c */
[----:B------:R-:W-:Y:S07]  /*12d20*/  LDSM.16.M88.4 R180, [R204+0x2000] ;  /* 0x00200000ccb4783b */ /* 0x000fee0000000200 */
[C---:B-1----:R-:W-:Y:S01]  /*12d30*/  HMMA.16816.F32 R16, R176.reuse, R148, R16 ;  /* 0x00000094b010723c */ /* 0x042fe20000001810 */
[----:B------:R-:W-:Y:S07]  /*12d40*/  LDSM.16.M88.4 R192, [R205+0x4000] ;  /* 0x00400000cdc0783b */ /* 0x000fee0000000200 */
[C---:B------:R-:W-:Y:S01]  /*12d50*/  HMMA.16816.F32 R20, R176.reuse, R150, R20 ;  /* 0x00000096b014723c */ /* 0x040fe20000001814 */
[----:B------:R-:W1:Y:S07]  /*12d60*/  LDSM.16.M88.4 R148, [R205+0x3000] ;  /* 0x00300000cd94783b */ /* 0x000e6e0000000200 */
[C---:B------:R-:W-:Y:S01]  /*12d70*/  HMMA.16816.F32 R24, R176.reuse, R152, R24 ;  /* 0x00000098b018723c */ /* 0x040fe20000001818 */
[----:B------:R-:W0:Y:S07]  /*12d80*/  LDGDEPBAR ;  /* 0x00000000000079af */ /* 0x000e2e0000000000 */
[C---:B------:R-:W-:Y:S01]  /*12d90*/  HMMA.16816.F32 R28, R176.reuse, R154, R28 ;  /* 0x0000009ab01c723c */ /* 0x040fe2000000181c */
[----:B------:R-:W4:Y:S07]  /*12da0*/  LDSM.16.M88.4 R152, [R197+0x4000] ;  /* 0x00400000c598783b */ /* 0x000f2e0000000200 */
[C---:B--2---:R-:W-:Y:S08]  /*12db0*/  HMMA.16816.F32 R32, R176.reuse, R156, R32 ;  /* 0x0000009cb020723c */ /* 0x044ff00000001820 */
[----:B------:R-:W-:Y:S01]  /*12dc0*/  HMMA.16816.F32 R36, R176, R158, R36 ;  /* 0x0000009eb024723c */ /* 0x000fe20000001824 */
[----:B------:R-:W2:Y:S07]  /*12dd0*/  LDSM.16.M88.4 R156, [R204+0x3000] ;  /* 0x00300000cc9c783b */ /* 0x000eae0000000200 */
[C---:B---3--:R-:W-:Y:S01]  /*12de0*/  HMMA.16816.F32 R4, R160.reuse, R164, R4 ;  /* 0x000000a4a004723c */ /* 0x048fe20000001804 */
[----:B------:R-:W-:Y:S07]  /*12df0*/  LDSM.16.M88.4 R176, [R196+0x4000] ;  /* 0x00400000c4b0783b */ /* 0x000fee0000000200 */
        /* <DEDUP_REMOVED lines=10> */
[----:B------:R-:W5:Y:S07]  /*12ea0*/  LDSM.16.M88.4 R160, [R0+0x3000] ;  /* 0x0030000000a0783b */ /* 0x000f6e0000000200 */
[C---:B----4-:R-:W-:Y:S01]  /*12eb0*/  HMMA.16816.F32 R4, R152.reuse, R180, R4 ;  /* 0x000000b49804723c */ /* 0x050fe20000001804 */
[----:B------:R-:W-:Y:S07]  /*12ec0*/  LDSM.16.M88.4 R172, [R147+0x4000] ;  /* 0x0040000093ac783b */ /* 0x000fee0000000200 */
[C---:B------:R-:W-:Y:S01]  /*12ed0*/  HMMA.16816.F32 R12, R152.reuse, R182, R12 ;  /* 0x000000b6980c723c */ /* 0x040fe2000000180c */
[----:B------:R-:W4:Y:S07]  /*12ee0*/  LDSM.16.M88.4 R180, [R2+0x2000] ;  /* 0x0020000002b4783b */ /* 0x000f2e0000000200 */
[C---:B------:R-:W-:Y:S08]  /*12ef0*/  HMMA.16816.F32 R16, R152.reuse, R184, R16 ;  /* 0x000000b89810723c */ /* 0x040ff00000001810 */
[C---:B------:R-:W-:Y:S01]  /*12f00*/  HMMA.16816.F32 R20, R152.reuse, R186, R20 ;  /* 0x000000ba9814723c */ /* 0x040fe20000001814 */
[----:B------:R-:W-:Y:S07]  /*12f10*/  LDSM.16.M88.4 R184, [R200+0x8000] ;  /* 0x00800000c8b8783b */ /* 0x000fee0000000200 */
[C---:B--2---:R-:W-:Y:S08]  /*12f20*/  HMMA.16816.F32 R24, R152.reuse, R156, R24 ;  /* 0x0000009c9818723c */ /* 0x044ff00000001818 */
        /* <DEDUP_REMOVED lines=8> */
[----:B------:R-:W-:Y:S07]  /*12fb0*/  LDSM.16.M88.4 R188, [R204+0x4000] ;  /* 0x00400000ccbc783b */ /* 0x000fee0000000200 */
[C---:B-1----:R-:W-:Y:S08]  /*12fc0*/  HMMA.16816.F32 R16, R176.reuse, R148, R16 ;  /* 0x00000094b010723c */ /* 0x042ff00000001810 */
[C---:B------:R-:W-:Y:S01]  /*12fd0*/  HMMA.16816.F32 R20, R176.reuse, R150, R20 ;  /* 0x00000096b014723c */ /* 0x040fe20000001814 */
[----:B------:R-:W1:Y:S07]  /*12fe0*/  LDSM.16.M88.4 R148, [R205+0x4800] ;  /* 0x00480000cd94783b */ /* 0x000e6e0000000200 */
[C---:B-----5:R-:W-:Y:S08]  /*12ff0*/  HMMA.16816.F32 R24, R176.reuse, R160, R24 ;  /* 0x000000a0b018723c */ /* 0x060ff00000001818 */
[C---:B------:R-:W-:Y:S01]  /*13000*/  HMMA.16816.F32 R28, R176.reuse, R162, R28 ;  /* 0x000000a2b01c723c */ /* 0x040fe2000000181c */
[----:B------:R-:W5:Y:S07]  /*13010*/  LDSM.16.M88.4 R160, [R205+0x5000] ;  /* 0x00500000cda0783b */ /* 0x000f6e0000000200 */
        /* <DEDUP_REMOVED lines=15> */
[----:B------:R-:W3:Y:S07]  /*13110*/  LDSM.16.M88.4 R164, [R204+0x5800] ;  /* 0x00580000cca4783b */ /* 0x000eee0000000200 */
[C---:B------:R-:W-:Y:S01]  /*13120*/  HMMA.16816.F32 R4, R184.reuse, R192, R4 ;  /* 0x000000c0b804723c */ /* 0x040fe20000001804 */
[----:B------:R-:W2:Y:S07]  /*13130*/  LDSM.16.M88.4 R172, [R196+0x8000] ;  /* 0x00800000c4ac783b */ /* 0x000eae0000000200 */
        /* <DEDUP_REMOVED lines=11> */
[----:B------:R-:W1:Y:S01]  /*131f0*/  LDSM.16.M88.4 R184, [R147+0x8000] ;  /* 0x0080000093b8783b */ /* 0x000e620000000200 */
[C---:B----4-:R-:W-:Y:S08]  /*13200*/  HMMA.16816.F32 R4, R176.reuse, R188, R4 ;  /* 0x000000bcb004723c */ /* 0x050ff00000001804 */
[C---:B------:R-:W-:Y:S08]  /*13210*/  HMMA.16816.F32 R12, R176.reuse, R190, R12 ;  /* 0x000000beb00c723c */ /* 0x040ff0000000180c */
[C---:B--2---:R-:W-:Y:S08]  /*13220*/  HMMA.16816.F32 R16, R176.reuse, R152, R16 ;  /* 0x00000098b010723c */ /* 0x044ff00000001810 */
[C---:B------:R-:W-:Y:S01]  /*13230*/  HMMA.16816.F32 R20, R176.reuse, R154, R20 ;  /* 0x0000009ab014723c */ /* 0x040fe20000001814 */
[----:B------:R-:W-:Y:S07]  /*13240*/  LDSM.16.M88.4 R152, [R206+0x5000] ;  /* 0x00500000ce98783b */ /* 0x000fee0000000200 */
[C---:B------:R-:W-:Y:S08]  /*13250*/  HMMA.16816.F32 R24, R176.reuse, R156, R24 ;  /* 0x0000009cb018723c */ /* 0x040ff00000001818 */
[C---:B------:R-:W-:Y:S08]  /*13260*/  HMMA.16816.F32 R28, R176.reuse, R158, R28 ;  /* 0x0000009eb01c723c */ /* 0x040ff0000000181c */
[C---:B---3--:R-:W-:Y:S08]  /*13270*/  HMMA.16816.F32 R32, R176.reuse, R164, R32 ;  /* 0x000000a4b020723c */ /* 0x048ff00000001820 */
[----:B------:R-:W-:Y:S08]  /*13280*/  HMMA.16816.F32 R36, R176, R166, R36 ;  /* 0x000000a6b024723c */ /* 0x000ff00000001824 */
[C---:B------:R-:W-:Y:S08]  /*13290*/  HMMA.16816.F32 R4, R172.reuse, R180, R4 ;  /* 0x000000b4ac04723c */ /* 0x040ff00000001804 */
[C---:B------:R-:W-:Y:S08]  /*132a0*/  HMMA.16816.F32 R12, R172.reuse, R182, R12 ;  /* 0x000000b6ac0c723c */ /* 0x040ff0000000180c */
[C---:B-1----:R-:W-:Y:S08]  /*132b0*/  HMMA.16816.F32 R16, R172.reuse, R148, R16 ;  /* 0x00000094ac10723c */ /* 0x042ff00000001810 */
[C---:B------:R-:W-:Y:S01]  /*132c0*/  HMMA.16816.F32 R20, R172.reuse, R150, R20 ;  /* 0x00000096ac14723c */ /* 0x040fe20000001814 */
[----:B------:R-:W1:Y:S07]  /*132d0*/  LDSM.16.M88.4 R148, [R206+0x4800] ;  /* 0x00480000ce94783b */ /* 0x000e6e0000000200 */
[C---:B-----5:R-:W-:Y:S08]  /*132e0*/  HMMA.16816.F32 R24, R172.reuse, R160, R24 ;  /* 0x000000a0ac18723c */ /* 0x060ff00000001818 */
[C---:B------:R-:W-:Y:S08]  /*132f0*/  HMMA.16816.F32 R28, R172.reuse, R162, R28 ;  /* 0x000000a2ac1c723c */ /* 0x040ff0000000181c */
[C---:B------:R-:W-:Y:S08]  /*13300*/  HMMA.16816.F32 R32, R172.reuse, R168, R32 ;  /* 0x000000a8ac20723c */ /* 0x040ff00000001820 */
[----:B------:R-:W-:Y:S08]  /*13310*/  HMMA.16816.F32 R36, R172, R170, R36 ;  /* 0x000000aaac24723c */ /* 0x000ff00000001824 */
[C---:B------:R-:W-:Y:S08]  /*13320*/  HMMA.16816.F32 R4, R184.reuse, R192, R4 ;  /* 0x000000c0b804723c */ /* 0x040ff00000001804 */
[C---:B------:R-:W-:Y:S08]  /*13330*/  HMMA.16816.F32 R12, R184.reuse, R194, R12 ;  /* 0x000000c2b80c723c */ /* 0x040ff0000000180c */
[C---:B-1----:R-:W-:Y:S08]  /*13340*/  HMMA.16816.F32 R16, R184.reuse, R148, R16 ;  /* 0x00000094b810723c */ /* 0x042ff00000001810 */
[C---:B------:R-:W-:Y:S01]  /*13350*/  HMMA.16816.F32 R20, R184.reuse, R150, R20 ;  /* 0x00000096b814723c */ /* 0x040fe20000001814 */
[----:B------:R-:W1:Y:S03]  /*13360*/  LDSM.16.M88.4 R148, [R206+0x5800] ;  /* 0x00580000ce94783b */ /* 0x000e660000000200 */
[----:B------:R-:W-:Y:S02]  /*13370*/  FMUL.FTZ R173, R4, c[0x0][0x320] ;  /* 0x0000c80004ad7a20 */ /* 0x000fe40000410000 */
[----:B------:R-:W-:Y:S02]  /*13380*/  FMUL.FTZ R175, R5, c[0x0][0x320] ;  /* 0x0000c80005af7a20 */ /* 0x000fe40000410000 */
[C---:B------:R-:W-:Y:S02]  /*13390*/  HMMA.16816.F32 R24, R184.reuse, R152, R24 ;  /* 0x00000098b818723c */ /* 0x040fe40000001818 */
[----:B------:R-:W2:Y:S02]  /*133a0*/  MUFU.TANH R173, R173 ;  /* 0x000000ad00ad7308 */ /* 0x000ea40000002400 */
[----:B------:R-:W-:Y:S02]  /*133b0*/  FMUL.FTZ R0, R6, c[0x0][0x320] ;  /* 0x0000c80006007a20 */ /* 0x000fe40000410000 */
[----:B------:R-:W-:Y:S02]  /*133c0*/  FMUL.FTZ R2, R7, c[0x0][0x320] ;  /* 0x0000c80007027a20 */ /* 0x000fe40000410000 */
[C---:B------:R-:W-:Y:S04]  /*133d0*/  HMMA.16816.F32 R28, R184.reuse, R154, R28 ;  /* 0x0000009ab81c723c */ /* 0x040fe8000000181c */
[----:B------:R-:W3:Y:S01]  /*133e0*/  MUFU.TANH R175, R175 ;  /* 0x000000af00af7308 */ /* 0x000ee20000002400 */
[----:B------:R-:W-:Y:S02]  /*133f0*/  FMUL.FTZ R176, R12, c[0x0][0x320] ;  /* 0x0000c8000cb07a20 */ /* 0x000fe40000410000 */
[----:B------:R-:W-:Y:S02]  /*13400*/  FMUL.FTZ R177, R13, c[0x0][0x320] ;  /* 0x0000c8000db17a20 */ /* 0x000fe40000410000 */
[----:B------:R-:W-:Y:S03]  /*13410*/  FMUL.FTZ R172, R14, c[0x0][0x320] ;  /* 0x0000c8000eac7a20 */ /* 0x000fe60000410000 */
[----:B------:R-:W-:Y:S02]  /*13420*/  FMUL.FTZ R174, R15, c[0x0][0x320] ;  /* 0x0000c8000fae7a20 */ /* 0x000fe40000410000 */
[----:B------:R-:W4:Y:S01]  /*13430*/  MUFU.TANH R0, R0 ;  /* 0x0000000000007308 */ /* 0x000f220000002400 */
[----:B------:R-:W-:Y:S02]  /*13440*/  FMUL.FTZ R183, R16, c[0x0][0x320] ;  /* 0x0000c80010b77a20 */ /* 0x000fe40000410000 */
[----:B------:R-:W-:Y:S02]  /*13450*/  FMUL.FTZ R179, R17, c[0x0][0x320] ;  /* 0x0000c80011b37a20 */ /* 0x000fe40000410000 */
[----:B------:R-:W-:Y:S02]  /*13460*/  FMUL.FTZ R192, R18, c[0x0][0x320] ;  /* 0x0000c80012c07a20 */ /* 0x000fe40000410000 */
[----:B------:R-:W-:Y:S02]  /*13470*/  FMUL.FTZ R188, R19, c[0x0][0x320] ;  /* 0x0000c80013bc7a20 */ /* 0x000fe40000410000 */
[----:B------:R-:W-:Y:S01]  /*13480*/  FMUL.FTZ R180, R20, c[0x0][0x320] ;  /* 0x0000c80014b47a20 */ /* 0x000fe20000410000 */
[----:B------:R-:W2:Y:S01]  /*13490*/  MUFU.TANH R2, R2 ;  /* 0x0000000200027308 */ /* 0x000ea20000002400 */
[C---:B-1----:R-:W-:Y:S03]  /*134a0*/  HMMA.16816.F32 R32, R184.reuse, R148, R32 ;  /* 0x00000094b820723c */ /* 0x042fe60000001820 */
[----:B------:R-:W-:Y:S02]  /*134b0*/  FMUL.FTZ R189, R21, c[0x0][0x320] ;  /* 0x0000c80015bd7a20 */ /* 0x000fe40000410000 */
[----:B------:R-:W-:Y:S02]  /*134c0*/  FMUL.FTZ R190, R22, c[0x0][0x320] ;  /* 0x0000c80016be7a20 */ /* 0x000fe40000410000 */
[----:B------:R-:W-:Y:S01]  /*134d0*/  FMUL.FTZ R178, R23, c[0x0][0x320] ;  /* 0x0000c80017b27a20 */ /* 0x000fe20000410000 */
[----:B------:R-:W-:Y:S01]  /*134e0*/  HMMA.16816.F32 R36, R184, R150, R36 ;  /* 0x00000096b824723c */ /* 0x000fe20000001824 */
[----:B------:R-:W1:Y:S03]  /*134f0*/  MUFU.TANH R176, R176 ;  /* 0x000000b000b07308 */ /* 0x000e660000002400 */
        /* <DEDUP_REMOVED lines=8> */
[----:B------:R-:W-:Y:S01]  /*13580*/  @P4 IMAD.HI.U32 R32, R245, c[0x0][0x2c8], RZ ;  /* 0x0000b200f5204a27 */ /* 0x000fe200078e00ff */
[----:B------:R5:W1:Y:S03]  /*13590*/  MUFU.TANH R184, R33 ;  /* 0x0000002100b87308 */ /* 0x000a660000002400 */
[----:B------:R-:W-:Y:S01]  /*135a0*/  FMUL.FTZ R39, R39, c[0x0][0x320] ;  /* 0x0000c80027277a20 */ /* 0x000fe20000410000 */
[----:B------:R-:W-:Y:S01]  /*135b0*/  @P4 SHF.R.U32.HI R245, RZ, c[0x0][0x2cc], R32 ;  /* 0x0000b300fff54a19 */ /* 0x000fe20000011620 */
[----:B------:R-:W-:Y:S01]  /*135c0*/  FMUL.FTZ R195, R29, c[0x0][0x320] ;  /* 0x0000c8001dc37a20 */ /* 0x000fe20000410000 */
[----:B------:R-:W-:Y:S01]  /*135d0*/  ISETP.GE.AND P4, PT, R209, 0x1, PT ;  /* 0x00000001d100780c */ /* 0x000fe20003f86270 */
[----:B------:R-:W-:Y:S02]  /*135e0*/  FMUL.FTZ R29, R30, c[0x0][0x320] ;  /* 0x0000c8001e1d7a20 */ /* 0x000fe40000410000 */
[----:B------:R-:W1:Y:S01]  /*135f0*/  SHFL.IDX PT, R185, R245, RZ, 0x1c1f ;  /* 0x001c1ffff5b97589 */ /* 0x000e6200000e0000 */
[----:B------:R1:W1:Y:S01]  /*13600*/  MUFU.TANH R32, R39 ;  /* 0x0000002700207308 */ /* 0x0002620000002400 */
[----:B------:R-:W-:Y:S02]  /*13610*/  FMUL.FTZ R28, R31, c[0x0][0x320] ;  /* 0x0000c8001f1c7a20 */ /* 0x000fe40000410000 */
[----:B------:R-:W-:Y:S02]  /*13620*/  FMUL.FTZ R31, R34, c[0x0][0x320] ;  /* 0x0000c800221f7a20 */ /* 0x000fe40000410000 */
[----:B------:R-:W-:Y:S02]  /*13630*/  FMUL.FTZ R30, R35, c[0x0][0x320] ;  /* 0x0000c800231e7a20 */ /* 0x000fe40000410000 */
[----:B------:R-:W-:Y:S02]  /*13640*/  FMUL.FTZ R35, R36, c[0x0][0x320] ;  /* 0x0000c80024237a20 */ /* 0x000fe40000410000 */
[----:B------:R-:W-:Y:S01]  /*13650*/  FMUL.FTZ R34, R37, c[0x0][0x320] ;  /* 0x0000c80025227a20 */ /* 0x000fe20000410000 */
[----:B------:R-:W2:Y:S01]  /*13660*/  MUFU.TANH R172, R172 ;  /* 0x000000ac00ac7308 */ /* 0x000ea20000002400 */
[----:B------:R-:W-:Y:S01]  /*13670*/  SHF.L.U32 R37, R244, 0x6, RZ ;  /* 0x00000006f4257819 */ /* 0x000fe200000006ff */
[----:B-----5:R-:W-:Y:S03]  /*13680*/  FMUL.FTZ R33, R38, c[0x0][0x320] ;  /* 0x0000c80026217a20 */ /* 0x020fe60000410000 */
[----:B------:R-:W-:Y:S04]  /*13690*/  IADD3 R36, -R222, 0x1, -R37 ;  /* 0x00000001de247810 */ /* 0x000fe80007ffe925 */
[----:B------:R-:W-:Y:S01]  /*136a0*/  IADD3 R36, -R227, R36, R230 ;  /* 0x00000024e3247210 */ /* 0x000fe20007ffe1e6 */
[----:B------:R-:W2:Y:S03]  /*136b0*/  MUFU.TANH R174, R174 ;  /* 0x000000ae00ae7308 */ /* 0x000ea60000002400 */
[C---:B------:R-:W-:Y:S02]  /*136c0*/  IADD3 R38, R36.reuse, c[0x0][0x328], RZ ;  /* 0x0000ca0024267a10 */ /* 0x040fe40007ffe0ff */
[----:B------:R-:W-:Y:S02]  /*136d0*/  IADD3 R36, R36, UR4, RZ ;  /* 0x0000000424247c10 */ /* 0x000fe4000fffe0ff */
[-C--:B-1----:R-:W-:Y:S02]  /*136e0*/  IADD3 R206, R38, R185.reuse, RZ ;  /* 0x000000b926ce7210 */ /* 0x082fe40007ffe0ff */
[----:B------:R-:W-:Y:S01]  /*136f0*/  IADD3 R39, R36, R185, RZ ;  /* 0x000000b924277210 */ /* 0x000fe20007ffe0ff */
        /* <DEDUP_REMOVED lines=22> */
[----:B------:R-:W-:-:S05]  /*13860*/  @!P4 BRA `(.L_x_1938) ;  /* 0x000001500000c947 */ /* 0x000fca0003800000 */
[----:B--234-:R-:W-:Y:S01]  /*13870*/  IADD3 R6, -R227, R230, R185 ;  /* 0x000000e6e3067210 */ /* 0x01cfe20007ffe1b9 */
[----:B------:R-:W-:Y:S03]  /*13880*/  BSSY B0, `(.L_x_1939) ;  /* 0x000000e000007945 */ /* 0x000fe60003800000 */
[----:B------:R-:W-:-:S13]  /*13890*/  ISETP.GT.AND P0, PT, R6, -0x1, PT ;  /* 0xffffffff0600780c */ /* 0x000fda0003f04270 */
[----:B------:R-:W-:-:S05]  /*138a0*/  @P0 BRA `(.L_x_1940) ;  /* 0x0000007000000947 */ /* 0x000fca0003800000 */
[----:B------:R-:W-:Y:S01]  /*138b0*/  LOP3.LUT R6, RZ, R6, RZ, 0x33, !PT ;  /* 0x00000006ff067212 */ /* 0x000fe200078e33ff */
[----:B------:R-:W-:Y:S05]  /*138c0*/  IMAD.MOV.U32 R4, RZ, RZ, c[0x0][0x32c] ;  /* 0x0000cb00ff047624 */ /* 0x000fea00078e00ff */
[----:B------:R-:W-:-:S13]  /*138d0*/  ISETP.NE.AND P0, PT, R4, 0x1, PT ;  /* 0x000000010400780c */ /* 0x000fda0003f05270 */
[----:B------:R-:W-:Y:S05]  /*138e0*/  @P0 IMAD.HI.U32 R4, R6, c[0x0][0x330], RZ ;  /* 0x0000cc0006040a27 */ /* 0x000fea00078e00ff */
[----:B------:R-:W-:Y:S04]  /*138f0*/  @P0 SHF.R.U32.HI R6, RZ, c[0x0][0x334], R4 ;  /* 0x0000cd00ff060a19 */ /* 0x000fe80000011604 */
[----:B------:R-:W-:Y:S01]  /*13900*/  LOP3.LUT R6, RZ, R6, RZ, 0x33, !PT ;  /* 0x00000006ff067212 */ /* 0x000fe200078e33ff */
[----:B------:R-:W-:-:S05]  /*13910*/  BRA `(.L_x_1941) ;  /* 0x0000004000007947 */ /* 0x000fca0003800000 */
.L_x_1940:
[----:B------:R-:W-:Y:S04]  /*13920*/  MOV R4, c[0x0][0x32c] ;  /* 0x0000cb0000047a02 */ /* 0x000fe80000000f00 */
[----:B------:R-:W-:-:S13]  /*13930*/  ISETP.NE.AND P0, PT, R4, 0x1, PT ;  /* 0x000000010400780c */ /* 0x000fda0003f05270 */
[----:B------:R-:W-:Y:S05]  /*13940*/  @P0 IMAD.HI.U32 R4, R6, c[0x0][0x330], RZ ;  /* 0x0000cc0006040a27 */ /* 0x000fea00078e00ff */
[----:B------:R-:W-:Y:S02]  /*13950*/  @P0 SHF.R.U32.HI R6, RZ, c[0x0][0x334], R4 ;  /* 0x0000cd00ff060a19 */ /* 0x000fe40000011604 */
.L_x_1941:
[----:B------:R-:W-:Y:S05]  /*13960*/  BSYNC B0 ;  /* 0x0000000000007941 */ /* 0x000fea0003800000 */
.L_x_1939:
[----:B------:R-:W-:Y:S04]  /*13970*/  IMAD R5, R6, c[0x0][0x32c], -R37 ;  /* 0x0000cb0006057a24 */ /* 0x000fe800078e0a25 */
[----:B------:R-:W-:Y:S05]  /*13980*/  IMAD.IADD R4, R5, 0x1, -R222 ;  /* 0x0000000105047824 */ /* 0x000fea00078e0ade */
[----:B------:R-:W-:Y:S02]  /*13990*/  IADD3 R5, R4, c[0x0][0x32c], RZ ;  /* 0x0000cb0004057a10 */ /* 0x000fe40007ffe0ff */
[----:B------:R-:W-:Y:S02]  /*139a0*/  IMNMX R39, R39, R4, !PT ;  /* 0x0000000427277217 */ /* 0x000fe40007800200 */
[----:B------:R-:W-:Y:S02]  /*139b0*/  IMNMX R206, R206, R5, PT ;  /* 0x00000005cece7217 */ /* 0x000fe40003800200 */
.L_x_1938:
[----:B--234-:R-:W-:Y:S01]  /*139c0*/  ISETP.GT.AND P1, PT, R244, -0x1, PT ;  /* 0xfffffffff400780c */ /* 0x01cfe20003f24270 */
[----:B------:R-:W2:Y:S03]  /*139d0*/  SHFL.IDX PT, R13, R245, 0x1, 0x1c1f ;  /* 0x003c1f00f50d7f89 */ /* 0x000ea600000e0000 */
[C---:B------:R-:W-:Y:S02]  /*139e0*/  ISETP.GT.AND P0, PT, R39.reuse, RZ, P1 ;  /* 0x000000ff2700720c */ /* 0x040fe40000f04270 */
[C---:B------:R-:W-:Y:S02]  /*139f0*/  ISETP.GT.AND P3, PT, R39.reuse, 0x1, P1 ;  /* 0x000000012700780c */ /* 0x040fe40000f64270 */
[C---:B------:R-:W-:Y:S02]  /*13a00*/  ISETP.LT.OR P0, PT, R206.reuse, 0x1, P0 ;  /* 0x00000001ce00780c */ /* 0x040fe40000701670 */
[----:B------:R-:W-:Y:S02]  /*13a10*/  ISETP.GT.AND P2, PT, R39, 0x8, P1 ;  /* 0x000000082700780c */ /* 0x000fe40000f44270 */
[----:B------:R-:W-:Y:S02]  /*13a20*/  FSEL R173, R173, -INF , !P0 ;  /* 0xff800000adad7808 */ /* 0x000fe40004000000 */
[----:B------:R-:W-:Y:S02]  /*13a30*/  ISETP.GT.AND P0, PT, R39, 0x9, P1 ;  /* 0x000000092700780c */ /* 0x000fe40000f04270 */
[C---:B------:R-:W-:Y:S02]  /*13a40*/  ISETP.LT.OR P3, PT, R206.reuse, 0x2, P3 ;  /* 0x00000002ce00780c */ /* 0x040fe40001f61670 */
[C---:B------:R-:W-:Y:S02]  /*13a50*/  ISETP.LT.OR P2, PT, R206.reuse, 0x9, P2 ;  /* 0x00000009ce00780c */ /* 0x040fe40001741670 */
[----:B------:R-:W-:Y:S02]  /*13a60*/  ISETP.LT.OR P0, PT, R206, 0xa, P0 ;  /* 0x0000000ace00780c */ /* 0x000fe40000701670 */
[----:B------:R-:W-:Y:S02]  /*13a70*/  FSEL R175, R175, -INF , !P3 ;  /* 0xff800000afaf7808 */ /* 0x000fe40005800000 */
[C---:B------:R-:W-:Y:S01]  /*13a80*/  ISETP.GT.AND P3, PT, R39.reuse, 0x10, P1 ;  /* 0x000000102700780c */ /* 0x040fe20000f64270 */
[--C-:B--2---:R-:W-:Y:S01]  /*13a90*/  IMAD.IADD R4, R38, 0x1, R13.reuse ;  /* 0x0000000126047824 */ /* 0x104fe200078e020d */
[----:B------:R-:W-:Y:S01]  /*13aa0*/  FSEL R5, R176, -INF , !P2 ;  /* 0xff800000b0057808 */ /* 0x000fe20005000000 */
[----:B------:R-:W-:Y:S01]  /*13ab0*/  IMAD.IADD R7, R36, 0x1, R13 ;  /* 0x0000000124077824 */ /* 0x000fe200078e020d */
[----:B------:R-:W-:Y:S02]  /*13ac0*/  ISETP.GT.AND P2, PT, R39, 0x11, P1 ;  /* 0x000000112700780c */ /* 0x000fe40000f44270 */
[----:B------:R-:W-:Y:S02]  /*13ad0*/  FSEL R177, R177, -INF , !P0 ;  /* 0xff800000b1b17808 */ /* 0x000fe40004000000 */
[----:B------:R-:W-:Y:S02]  /*13ae0*/  ISETP.GT.AND P0, PT, R39, 0x18, P1 ;  /* 0x000000182700780c */ /* 0x000fe40000f04270 */
[C---:B------:R-:W-:Y:S02]  /*13af0*/  ISETP.LT.OR P3, PT, R206.reuse, 0x11, P3 ;  /* 0x00000011ce00780c */ /* 0x040fe40001f61670 */
[C---:B------:R-:W-:Y:S02]  /*13b00*/  ISETP.LT.OR P2, PT, R206.reuse, 0x12, P2 ;  /* 0x00000012ce00780c */ /* 0x040fe40001741670 */
[----:B------:R-:W-:Y:S02]  /*13b10*/  ISETP.LT.OR P0, PT, R206, 0x19, P0 ;  /* 0x00000019ce00780c */ /* 0x000fe40000701670 */
[----:B-1----:R-:W-:Y:S02]  /*13b20*/  FSEL R183, R183, -INF , !P3 ;  /* 0xff800000b7b77808 */ /* 0x002fe40005800000 */
[----:B------:R-:W-:Y:S02]  /*13b30*/  ISETP.GT.AND P3, PT, R39, 0x19, P1 ;  /* 0x000000192700780c */ /* 0x000fe40000f64270 */
[----:B------:R-:W-:Y:S02]  /*13b40*/  FSEL R187, R179, -INF , !P2 ;  /* 0xff800000b3bb7808 */ /* 0x000fe40005000000 */
[C---:B------:R-:W-:Y:S02]  /*13b50*/  ISETP.GT.AND P2, PT, R39.reuse, 0x20, P1 ;  /* 0x000000202700780c */ /* 0x040fe40000f44270 */
[----:B------:R-:W-:Y:S02]  /*13b60*/  FSEL R185, R180, -INF , !P0 ;  /* 0xff800000b4b97808 */ /* 0x000fe40004000000 */
[----:B------:R-:W-:Y:S02]  /*13b70*/  ISETP.GT.AND P0, PT, R39, 0x21, P1 ;  /* 0x000000212700780c */ /* 0x000fe40000f04270 */
[C---:B------:R-:W-:Y:S02]  /*13b80*/  ISETP.LT.OR P3, PT, R206.reuse, 0x1a, P3 ;  /* 0x0000001ace00780c */ /* 0x040fe40001f61670 */
[C---:B------:R-:W-:Y:S02]  /*13b90*/  ISETP.LT.OR P2, PT, R206.reuse, 0x21, P2 ;  /* 0x00000021ce00780c */ /* 0x040fe40001741670 */
[C---:B------:R-:W-:Y:S02]  /*13ba0*/  ISETP.LT.OR P0, PT, R206.reuse, 0x22, P0 ;  /* 0x00000022ce00780c */ /* 0x040fe40000701670 */
[----:B------:R-:W-:Y:S02]  /*13bb0*/  FSEL R171, R189, -INF , !P3 ;  /* 0xff800000bdab7808 */ /* 0x000fe40005800000 */
[----:B------:R-:W-:Y:S02]  /*13bc0*/  ISETP.GT.AND P3, PT, R39, 0x28, P1 ;  /* 0x000000282700780c */ /* 0x000fe40000f64270 */
        /* <DEDUP_REMOVED lines=17> */
[----:B------:R-:W-:Y:S02]  /*13ce0*/  FSEL R157, R35, -INF , !P2 ;  /* 0xff800000239d7808 */ /* 0x000fe40005000000 */
[----:B------:R-:W-:Y:S01]  /*13cf0*/  FSEL R155, R34, -INF , !P0 ;  /* 0xff800000229b7808 */ /* 0x000fe20004000000 */
[----:B------:R-:W-:-:S05]  /*13d00*/  @!P4 BRA `(.L_x_1942) ;  /* 0x000001500000c947 */ /* 0x000fca0003800000 */
[----:B------:R-:W-:Y:S01]  /*13d10*/  IADD3 R12, -R227, R230, R13 ;  /* 0x000000e6e30c7210 */ /* 0x000fe20007ffe10d */
        /* <DEDUP_REMOVED lines=10> */
.L_x_1944:
[----:B------:R-:W-:Y:S04]  /*13dc0*/  MOV R6, c[0x0][0x32c] ;  /* 0x0000cb0000067a02 */ /* 0x000fe80000000f00 */
[----:B------:R-:W-:-:S13]  /*13dd0*/  ISETP.NE.AND P0, PT, R6, 0x1, PT ;  /* 0x000000010600780c */ /* 0x000fda0003f05270 */
[----:B------:R-:W-:Y:S05]  /*13de0*/  @P0 IMAD.HI.U32 R6, R12, c[0x0][0x330], RZ ;  /* 0x0000cc000c060a27 */ /* 0x000fea00078e00ff */
[----:B------:R-:W-:Y:S02]  /*13df0*/  @P0 SHF.R.U32.HI R12, RZ, c[0x0][0x334], R6 ;  /* 0x0000cd00ff0c0a19 */ /* 0x000fe40000011606 */
.L_x_1945:
[----:B------:R-:W-:Y:S05]  /*13e00*/  BSYNC B0 ;  /* 0x0000000000007941 */ /* 0x000fea0003800000 */
.L_x_1943:
[----:B------:R-:W-:Y:S04]  /*13e10*/  IMAD R37, R12, c[0x0][0x32c], -R37 ;  /* 0x0000cb000c257a24 */ /* 0x000fe800078e0a25 */
[----:B------:R-:W-:Y:S05]  /*13e20*/  IMAD.IADD R6, R37, 0x1, -R222 ;  /* 0x0000000125067824 */ /* 0x000fea00078e0ade */
[----:B------:R-:W-:Y:S02]  /*13e30*/  IADD3 R13, R6, c[0x0][0x32c], RZ ;  /* 0x0000cb00060d7a10 */ /* 0x000fe40007ffe0ff */
[----:B------:R-:W-:Y:S02]  /*13e40*/  IMNMX R7, R7, R6, !PT ;  /* 0x0000000607077217 */ /* 0x000fe40007800200 */
[----:B------:R-:W-:Y:S02]  /*13e50*/  IMNMX R4, R4, R13, PT ;  /* 0x0000000d04047217 */ /* 0x000fe40003800200 */
.L_x_1942:
[----:B------:R-:W-:Y:S01]  /*13e60*/  FMNMX.FTZ R6, R173, R8, !PT ;  /* 0x00000008ad067209 */ /* 0x000fe20007810000 */
[----:B------:R-:W-:Y:S04]  /*13e70*/  DEPBAR.LE SB0, 0x2 ;  /* 0x000080800000791a */ /* 0x000fe80000000000 */
[----:B------:R-:W-:Y:S01]  /*13e80*/  FMNMX.FTZ R6, R175, R6, !PT ;  /* 0x00000006af067209 */ /* 0x000fe20007810000 */
[----:B------:R-:W-:Y:S01]  /*13e90*/  BAR.SYNC.DEFER_BLOCKING 0x0 ;  /* 0x0000000000007b1d */ /* 0x000fe20000010000 */
[----:B------:R-:W-:Y:S02]  /*13ea0*/  ISETP.GT.AND P0, PT, R7, RZ, P1 ;  /* 0x000000ff0700720c */ /* 0x000fe40000f04270 */
[----:B------:R-:W-:Y:S02]  /*13eb0*/  FMNMX.FTZ R6, R5, R6, !PT ;  /* 0x0000000605067209 */ /* 0x000fe40007810000 */
[----:B------:R-:W-:Y:S02]  /*13ec0*/  ISETP.GT.AND P2, PT, R7, 0x1, P1 ;  /* 0x000000010700780c */ /* 0x000fe40000f44270 */
[----:B------:R-:W-:Y:S02]  /*13ed0*/  FMNMX.FTZ R6, R177, R6, !PT ;  /* 0x00000006b1067209 */ /* 0x000fe40007810000 */
        /* <DEDUP_REMOVED lines=8> */
[----:B------:R-:W-:Y:S02]  /*13f60*/  FSEL R12, R2, -INF , !P2 ;  /* 0xff800000020c7808 */ /* 0x000fe40005000000 */
[----:B------:R-:W-:Y:S02]  /*13f70*/  FMNMX.FTZ R13, R14, R3, !PT ;  /* 0x000000030e0d7209 */ /* 0x000fe40007810000 */
        /* <DEDUP_REMOVED lines=18> */
[----:B------:R-:W-:Y:S02]  /*140a0*/  FMNMX.FTZ R15, R192, R15, !PT ;  /* 0x0000000fc00f7209 */ /* 0x000fe40007810000 */
[----:B------:R-:W-:Y:S02]  /*140b0*/  FSEL R188, R188, -INF , !P2 ;  /* 0xff800000bcbc7808 */ /* 0x000fe40005000000 */
[C---:B------:R-:W-:Y:S02]  /*140c0*/  ISETP.LT.OR P2, PT, R4.reuse, 0x19, P5 ;  /* 0x000000190400780c */ /* 0x040fe40002f41670 */
        /* <DEDUP_REMOVED lines=22> */
[----:B------:R-:W-:Y:S01]  /*14230*/  FMNMX.FTZ R15, R166, R15, !PT ;  /* 0x0000000fa60f7209 */ /* 0x000fe20007810000 */
[----:B------:R-:W1:Y:S01]  /*14240*/  SHFL.BFLY PT, R0, R13, 0x2, 0x1f ;  /* 0x0c401f000d007f89 */ /* 0x000e6200000e0000 */
[C---:B------:R-:W-:Y:S02]  /*14250*/  ISETP.GT.AND P0, PT, R7.reuse, 0x30, P1 ;  /* 0x000000300700780c */ /* 0x040fe40000f04270 */
[----:B------:R-:W-:Y:S02]  /*14260*/  ISETP.LT.OR P4, PT, R4, 0x2a, P3 ;  /* 0x0000002a0400780c */ /* 0x000fe40001f81670 */
[----:B------:R-:W-:Y:S02]  /*14270*/  FMNMX.FTZ R15, R164, R15, !PT ;  /* 0x0000000fa40f7209 */ /* 0x000fe40007810000 */
[----:B------:R-:W-:Y:S02]  /*14280*/  FSEL R162, R28, -INF , !P4 ;  /* 0xff8000001ca27808 */ /* 0x000fe40006000000 */
[----:B------:R-:W-:Y:S02]  /*14290*/  ISETP.GT.AND P3, PT, R7, 0x31, P1 ;  /* 0x000000310700780c */ /* 0x000fe40000f64270 */
[----:B------:R-:W-:Y:S02]  /*142a0*/  ISETP.LT.OR P0, PT, R4, 0x31, P0 ;  /* 0x000000310400780c */ /* 0x000fe40000701670 */
[----:B------:R-:W-:Y:S02]  /*142b0*/  FMNMX.FTZ R15, R162, R15, !PT ;  /* 0x0000000fa20f7209 */ /* 0x000fe40007810000 */
[----:B------:R-:W-:Y:S02]  /*142c0*/  FSEL R158, R31, -INF , !P0 ;  /* 0xff8000001f9e7808 */ /* 0x000fe40004000000 */
        /* <DEDUP_REMOVED lines=10> */
[----:B------:R-:W-:Y:S02]  /*14370*/  FSEL R152, R32, -INF , !P0 ;  /* 0xff80000020987808 */ /* 0x000fe40004000000 */
[----:B-1----:R-:W-:Y:S02]  /*14380*/  FMNMX.FTZ R4, R13, R0, !PT ;  /* 0x000000000d047209 */ /* 0x002fe40007810000 */
[----:B------:R-:W-:Y:S02]  /*14390*/  FMNMX.FTZ R7, R152, R17, !PT ;  /* 0x0000001198077209 */ /* 0x000fe40007810000 */
[----:B------:R-:W-:Y:S01]  /*143a0*/  IADD3 R174, R146, R9, RZ ;  /* 0x0000000992ae7210 */ /* 0x000fe20007ffe0ff */
[----:B------:R-:W1:Y:S08]  /*143b0*/  SHFL.BFLY PT, R15, R4, 0x1, 0x1f ;  /* 0x0c201f00040f7f89 */ /* 0x000e7000000e0000 */
[----:B------:R-:W2:Y:S08]  /*143c0*/  SHFL.BFLY PT, R0, R7, 0x2, 0x1f ;  /* 0x0c401f0007007f89 */ /* 0x000eb000000e0000 */
[----:B------:R-:W-:Y:S01]  /*143d0*/  LDSM.16.MT88.4 R16, [R174] ;  /* 0x00000000ae10783b */ /* 0x000fe20000004200 */
[----:B-1----:R-:W-:Y:S04]  /*143e0*/  FMNMX.FTZ R2, R4, R15, !PT ;  /* 0x0000000f04027209 */ /* 0x002fe80007810000 */
[C---:B------:R-:W-:Y:S01]  /*143f0*/  FSETP.NEU.FTZ.AND P0, PT, R2.reuse, -INF , PT ;  /* 0xff8000000200780b */ /* 0x040fe20003f1d000 */
[C---:B------:R-:W-:Y:S01]  /*14400*/  FMUL.FTZ R160, R2.reuse, c[0x0][0x2d0] ;  /* 0x0000b40002a07a20 */ /* 0x040fe20000410000 */
[----:B--2---:R-:W-:Y:S02]  /*14410*/  FMNMX.FTZ R13, R7, R0, !PT ;  /* 0x00000000070d7209 */ /* 0x004fe40007810000 */
[----:B------:R-:W-:Y:S02]  /*14420*/  FSEL R7, R2, RZ, P0 ;  /* 0x000000ff02077208 */ /* 0x000fe40000000000 */
[----:B------:R-:W-:Y:S01]  /*14430*/  FSEL R160, R160, RZ, P0 ;  /* 0x000000ffa0a07208 */ /* 0x000fe20000000000 */
[----:B------:R-:W1:Y:S02]  /*14440*/  SHFL.BFLY PT, R0, R13, 0x1, 0x1f ;  /* 0x0c201f000d007f89 */ /* 0x000e6400000e0000 */
[----:B------:R-:W-:Y:S02]  /*14450*/  FADD.FTZ R4, -R7, R8 ;  /* 0x0000000807047221 */ /* 0x000fe40000010100 */
[--C-:B------:R-:W-:Y:S02]  /*14460*/  FFMA.FTZ R176, R175, c[0x0][0x2d0], -R160.reuse ;  /* 0x0000b400afb07a23 */ /* 0x100fe400000108a0 */
[--C-:B------:R-:W-:Y:S02]  /*14470*/  FFMA.FTZ R175, R5, c[0x0][0x2d0], -R160.reuse ;  /* 0x0000b40005af7a23 */ /* 0x100fe400000108a0 */
[----:B------:R-:W-:Y:S02]  /*14480*/  FMUL.FTZ R5, R4, c[0x0][0x2d0] ;  /* 0x0000b40004057a20 */ /* 0x000fe40000410000 */
[--C-:B------:R-:W-:Y:S01]  /*14490*/  FFMA.FTZ R181, R173, c[0x0][0x2d0], -R160.reuse ;  /* 0x0000b400adb57a23 */ /* 0x100fe200000108a0 */
[----:B------:R-:W-:Y:S01]  /*144a0*/  MUFU.EX2 R176, R176 ;  /* 0x000000b000b07308 */ /* 0x000fe20000000800 */
[--C-:B------:R-:W-:Y:S01]  /*144b0*/  FFMA.FTZ R178, R177, c[0x0][0x2d0], -R160.reuse ;  /* 0x0000b400b1b27a23 */ /* 0x100fe200000108a0 */
[----:B------:R-:W-:Y:S01]  /*144c0*/  IADD3 R173, R199, R174, RZ ;  /* 0x000000aec7ad7210 */ /* 0x000fe20007ffe0ff */
[--C-:B------:R-:W-:Y:S02]  /*144d0*/  FFMA.FTZ R186, R171, c[0x0][0x2d0], -R160.reuse ;  /* 0x0000b400abba7a23 */ /* 0x100fe400000108a0 */
[--C-:B------:R-:W-:Y:S02]  /*144e0*/  FFMA.FTZ R191, R169, c[0x0][0x2d0], -R160.reuse ;  /* 0x0000b400a9bf7a23 */ /* 0x100fe400000108a0 */
[----:B------:R-:W2:Y:S01]  /*144f0*/  LDSM.16.MT88.4 R24, [R173] ;  /* 0x00000000ad18783b */ /* 0x000ea20000004200 */
[--C-:B------:R-:W-:Y:S02]  /*14500*/  FFMA.FTZ R193, R165, c[0x0][0x2d0], -R160.reuse ;  /* 0x0000b400a5c17a23 */ /* 0x100fe400000108a0 */
[----:B------:R-:W3:Y:S01]  /*14510*/  MUFU.EX2 R181, R181 ;  /* 0x000000b500b57308 */ /* 0x000ee20000000800 */
[--C-:B------:R-:W-:Y:S01]  /*14520*/  FFMA.FTZ R194, R163, c[0x0][0x2d0], -R160.reuse ;  /* 0x0000b400a3c27a23 */ /* 0x100fe200000108a0 */
[----:B-1----:R-:W-:Y:S01]  /*14530*/  FMNMX.FTZ R0, R13, R0, !PT ;  /* 0x000000000d007209 */ /* 0x002fe20007810000 */
[--C-:B------:R-:W-:Y:S02]  /*14540*/  FFMA.FTZ R245, R161, c[0x0][0x2d0], -R160.reuse ;  /* 0x0000b400a1f57a23 */ /* 0x100fe400000108a0 */
[--C-:B------:R-:W-:Y:S01]  /*14550*/  FFMA.FTZ R246, R159, c[0x0][0x2d0], -R160.reuse ;  /* 0x0000b4009ff67a23 */ /* 0x100fe200000108a0 */
[C---:B------:R-:W-:Y:S01]  /*14560*/  FSETP.NEU.FTZ.AND P0, PT, R0.reuse, -INF , PT ;  /* 0xff8000000000780b */ /* 0x040fe20003f1d000 */
[C---:B------:R-:W-:Y:S03]  /*14570*/  FMUL.FTZ R153, R0.reuse, c[0x0][0x2d0] ;  /* 0x0000b40000997a20 */ /* 0x040fe60000410000 */
[----:B------:R-:W-:Y:S01]  /*14580*/  MUFU.EX2 R175, R175 ;  /* 0x000000af00af7308 */ /* 0x000fe20000000800 */
[----:B------:R-:W-:Y:S01]  /*14590*/  FSEL R4, R0, RZ, P0 ;  /* 0x000000ff00047208 */ /* 0x000fe20000000000 */
[--C-:B------:R-:W-:Y:S01]  /*145a0*/  FFMA.FTZ R247, R157, c[0x0][0x2d0], -R160.reuse ;  /* 0x0000b4009df77a23 */ /* 0x100fe200000108a0 */
[----:B------:R-:W-:Y:S01]  /*145b0*/  FSEL R153, R153, RZ, P0 ;  /* 0x000000ff99997208 */ /* 0x000fe20000000000 */
[--C-:B------:R-:W-:Y:S02]  /*145c0*/  FFMA.FTZ R183, R183, c[0x0][0x2d0], -R160.reuse ;  /* 0x0000b400b7b77a23 */ /* 0x100fe400000108a0 */
[----:B------:R-:W-:Y:S02]  /*145d0*/  FADD.FTZ R4, -R4, R3 ;  /* 0x0000000304047221 */ /* 0x000fe40000010100 */
[--C-:B------:R-:W-:Y:S02]  /*145e0*/  FFMA.FTZ R180, R14, c[0x0][0x2d0], -R153.reuse ;  /* 0x0000b4000eb47a23 */ /* 0x100fe40000010899 */
[--C-:B------:R-:W-:Y:S01]  /*145f0*/  FFMA.FTZ R179, R12, c[0x0][0x2d0], -R153.reuse ;  /* 0x0000b4000cb37a23 */ /* 0x100fe20000010899 */
[----:B------:R-:W1:Y:S01]  /*14600*/  MUFU.EX2 R178, R178 ;  /* 0x000000b200b27308 */ /* 0x000e620000000800 */
[--C-:B------:R-:W-:Y:S01]  /*14610*/  FFMA.FTZ R177, R172, c[0x0][0x2d0], -R153.reuse ;  /* 0x0000b400acb17a23 */ /* 0x100fe20000010899 */
[----:B------:R-:W-:Y:S01]  /*14620*/  IADD3 R172, R141, R9, RZ ;  /* 0x000000098dac7210 */ /* 0x000fe20007ffe0ff */
[--C-:B------:R-:W-:Y:S01]  /*14630*/  FFMA.FTZ R182, R6, c[0x0][0x2d0], -R153.reuse ;  /* 0x0000b40006b67a23 */ /* 0x100fe20000010899 */
[----:B---3--:R-:W-:Y:S01]  /*14640*/  F2FP.PACK_AB R148, R176, R181 ;  /* 0x000000b5b094723e */ /* 0x008fe200000000ff */
[----:B------:R-:W-:Y:S01]  /*14650*/  FMUL.FTZ R3, R4, c[0x0][0x2d0] ;  /* 0x0000b40004037a20 */ /* 0x000fe20000410000 */
[----:B------:R-:W-:Y:S01]  /*14660*/  IADD3 R9, R199, R172, RZ ;  /* 0x000000acc7097210 */ /* 0x000fe20007ffe0ff */
[----:B------:R-:W3:Y:S01]  /*14670*/  LDSM.16.MT88.4 R32, [R172] ;  /* 0x00000000ac20783b */ /* 0x000ee20000004200 */
[--C-:B------:R-:W-:Y:S02]  /*14680*/  FFMA.FTZ R195, R168, c[0x0][0x2d0], -R153.reuse ;  /* 0x0000b400a8c37a23 */ /* 0x100fe40000010899 */
[----:B------:R-:W4:Y:S01]  /*14690*/  MUFU.EX2 R8, R5 ;  /* 0x0000000500087308 */ /* 0x000f220000000800 */
[--C-:B------:R-:W-:Y:S02]  /*146a0*/  FFMA.FTZ R204, R166, c[0x0][0x2d0], -R153.reuse ;  /* 0x0000b400a6cc7a23 */ /* 0x100fe40000010899 */
[--C-:B------:R-:W-:Y:S02]  /*146b0*/  FFMA.FTZ R205, R164, c[0x0][0x2d0], -R153.reuse ;  /* 0x0000b400a4cd7a23 */ /* 0x100fe40000010899 */
[--C-:B------:R-:W-:Y:S02]  /*146c0*/  FFMA.FTZ R206, R162, c[0x0][0x2d0], -R153.reuse ;  /* 0x0000b400a2ce7a23 */ /* 0x100fe40000010899 */
[--C-:B------:R-:W-:Y:S02]  /*146d0*/  FFMA.FTZ R249, R158, c[0x0][0x2d0], -R153.reuse ;  /* 0x0000b4009ef97a23 */ /* 0x100fe40000010899 */
[--C-:B------:R-:W-:Y:S01]  /*146e0*/  FFMA.FTZ R250, R156, c[0x0][0x2d0], -R153.reuse ;  /* 0x0000b4009cfa7a23 */ /* 0x100fe20000010899 */
[----:B------:R-:W-:Y:S01]  /*146f0*/  MUFU.EX2 R180, R180 ;  /* 0x000000b400b47308 */ /* 0x000fe20000000800 */
[----:B------:R-:W-:Y:S01]  /*14700*/  LDSM.16.MT88.4 R156, [R9+0x1800] ;  /* 0x00180000099c783b */ /* 0x000fe20000004200 */
[--C-:B------:R-:W-:Y:S01]  /*14710*/  FFMA.FTZ R251, R154, c[0x0][0x2d0], -R153.reuse ;  /* 0x0000b4009afb7a23 */ /* 0x100fe20000010899 */
[----:B-1----:R-:W-:Y:S01]  /*14720*/  F2FP.PACK_AB R150, R178, R175 ;  /* 0x000000afb296723e */ /* 0x002fe200000000ff */
[--C-:B------:R-:W-:Y:S02]  /*14730*/  FFMA.FTZ R184, R187, c[0x0][0x2d0], -R160.reuse ;  /* 0x0000b400bbb87a23 */ /* 0x100fe400000108a0 */
[--C-:B------:R-:W-:Y:S02]  /*14740*/  FFMA.FTZ R185, R185, c[0x0][0x2d0], -R160.reuse ;  /* 0x0000b400b9b97a23 */ /* 0x100fe400000108a0 */
[--C-:B------:R-:W-:Y:S02]  /*14750*/  FFMA.FTZ R187, R192, c[0x0][0x2d0], -R153.reuse ;  /* 0x0000b400c0bb7a23 */ /* 0x100fe40000010899 */
[----:B------:R-:W1:Y:S01]  /*14760*/  MUFU.EX2 R179, R179 ;  /* 0x000000b300b37308 */ /* 0x000e620000000800 */
[--C-:B------:R-:W-:Y:S02]  /*14770*/  FFMA.FTZ R192, R167, c[0x0][0x2d0], -R160.reuse ;  /* 0x0000b400a7c07a23 */ /* 0x100fe400000108a0 */
[----:B------:R-:W-:Y:S01]  /*14780*/  LDSM.16.MT88.4 R164, [R173+0x3800] ;  /* 0x00380000ada4783b */ /* 0x000fe20000004200 */
[C---:B----4-:R-:W-:Y:S02]  /*14790*/  FMUL.FTZ R4, R8.reuse, R132 ;  /* 0x0000008408047220 */ /* 0x050fe40000410000 */
[C---:B------:R-:W-:Y:S02]  /*147a0*/  FMUL.FTZ R5, R8.reuse, R133 ;  /* 0x0000008508057220 */ /* 0x040fe40000410000 */
[C---:B------:R-:W-:Y:S02]  /*147b0*/  FMUL.FTZ R12, R8.reuse, R128 ;  /* 0x00000080080c7220 */ /* 0x040fe40000410000 */
        /* <DEDUP_REMOVED lines=8> */
[C---:B------:R-:W-:Y:S01]  /*14840*/  FMUL.FTZ R37, R8.reuse, R105 ;  /* 0x0000006908257220 */ /* 0x040fe20000410000 */
[----:B-1----:R-:W-:Y:S01]  /*14850*/  F2FP.PACK_AB R149, R179, R180 ;  /* 0x000000b4b395723e */ /* 0x002fe200000000ff */
[C---:B------:R-:W-:Y:S02]  /*14860*/  FMUL.FTZ R40, R8.reuse, R40 ;  /* 0x0000002808287220 */ /* 0x040fe40000410000 */
[C---:B------:R-:W-:Y:S02]  /*14870*/  FMUL.FTZ R41, R8.reuse, R41 ;  /* 0x0000002908297220 */ /* 0x040fe40000410000 */
[----:B------:R-:W-:Y:S01]  /*14880*/  FFMA.FTZ R160, R155, c[0x0][0x2d0], -R160 ;  /* 0x0000b4009ba07a23 */ /* 0x000fe200000108a0 */
[----:B------:R-:W1:Y:S01]  /*14890*/  MUFU.EX2 R3, R3 ;  /* 0x0000000300037308 */ /* 0x000e620000000800 */
        /* <DEDUP_REMOVED lines=15> */
[C---:B-1----:R-:W-:Y:S02]  /*14990*/  FMUL.FTZ R6, R3.reuse, R134 ;  /* 0x0000008603067220 */ /* 0x042fe40000410000 */
[C---:B------:R-:W-:Y:S02]  /*149a0*/  FMUL.FTZ R7, R3.reuse, R135 ;  /* 0x0000008703077220 */ /* 0x040fe40000410000 */
[----:B------:R-:W-:Y:S01]  /*149b0*/  LDSM.16.MT88.4 R132, [R173+0x2800] ;  /* 0x00280000ad84783b */ /* 0x000fe20000004200 */
[C---:B------:R-:W-:Y:S01]  /*149c0*/  FMUL.FTZ R14, R3.reuse, R130 ;  /* 0x00000082030e7220 */ /* 0x040fe20000410000 */
[----:B------:R-:W1:Y:S01]  /*149d0*/  MUFU.EX2 R184, R184 ;  /* 0x000000b800b87308 */ /* 0x000e620000000800 */
[C---:B------:R-:W-:Y:S02]  /*149e0*/  FMUL.FTZ R15, R3.reuse, R131 ;  /* 0x00000083030f7220 */ /* 0x040fe40000410000 */
[C---:B------:R-:W-:Y:S03]  /*149f0*/  HMMA.16816.F32 R4, R148.reuse, R16, R4 ;  /* 0x000000109404723c */ /* 0x040fe60000001804 */
[----:B------:R-:W-:Y:S02]  /*14a00*/  LDSM.16.MT88.4 R128, [R174+0x2800] ;  /* 0x00280000ae80783b */ /* 0x000fe40000004200 */
[C---:B------:R-:W-:Y:S02]  /*14a10*/  FMUL.FTZ R22, R3.reuse, R122 ;  /* 0x0000007a03167220 */ /* 0x040fe40000410000 */
[C---:B------:R-:W-:Y:S01]  /*14a20*/  FMUL.FTZ R16, R8.reuse, R124 ;  /* 0x0000007c08107220 */ /* 0x040fe20000410000 */
[C---:B------:R-:W-:Y:S01]  /*14a30*/  HMMA.16816.F32 R12, R148.reuse, R18, R12 ;  /* 0x00000012940c723c */ /* 0x040fe2000000180c */
[----:B------:R-:W-:Y:S02]  /*14a40*/  MUFU.EX2 R185, R185 ;  /* 0x000000b900b97308 */ /* 0x000fe40000000800 */
[----:B-----5:R-:W-:Y:S01]  /*14a50*/  LDSM.16.MT88.4 R160, [R174+0x3800] ;  /* 0x00380000aea0783b */ /* 0x020fe20000004200 */
[C---:B------:R-:W-:Y:S02]  /*14a60*/  FMUL.FTZ R17, R8.reuse, R125 ;  /* 0x0000007d08117220 */ /* 0x040fe40000410000 */
[C---:B------:R-:W-:Y:S02]  /*14a70*/  FMUL.FTZ R23, R3.reuse, R123 ;  /* 0x0000007b03177220 */ /* 0x040fe40000410000 */
[C---:B------:R-:W-:Y:S03]  /*14a80*/  FMUL.FTZ R18, R3.reuse, R126 ;  /* 0x0000007e03127220 */ /* 0x040fe60000410000 */
[----:B------:R-:W-:Y:S01]  /*14a90*/  LDSM.16.MT88.4 R120, [R173+0x800] ;  /* 0x00080000ad78783b */ /* 0x000fe20000004200 */
[C---:B------:R-:W-:Y:S01]  /*14aa0*/  FMUL.FTZ R19, R3.reuse, R127 ;  /* 0x0000007f03137220 */ /* 0x040fe20000410000 */
[----:B------:R-:W4:Y:S01]  /*14ab0*/  MUFU.EX2 R186, R186 ;  /* 0x000000ba00ba7308 */ /* 0x000f220000000800 */
[C---:B------:R-:W-:Y:S02]  /*14ac0*/  FMUL.FTZ R30, R3.reuse, R114 ;  /* 0x00000072031e7220 */ /* 0x040fe40000410000 */
[C---:B------:R-:W-:Y:S02]  /*14ad0*/  FMUL.FTZ R31, R3.reuse, R115 ;  /* 0x00000073031f7220 */ /* 0x040fe40000410000 */
[C---:B------:R-:W-:Y:S01]  /*14ae0*/  FMUL.FTZ R38, R3.reuse, R106 ;  /* 0x0000006a03267220 */ /* 0x040fe20000410000 */
[C---:B--2---:R-:W-:Y:S01]  /*14af0*/  HMMA.16816.F32 R16, R148.reuse, R24, R16 ;  /* 0x000000189410723c */ /* 0x044fe20000001810 */
[----:B------:R-:W2:Y:S02]  /*14b00*/  LDSM.16.MT88.4 R124, [R9] ;  /* 0x00000000097c783b */ /* 0x000ea40000004200 */
        /* <DEDUP_REMOVED lines=14> */
[----:B------:R-:W5:Y:S01]  /*14bf0*/  LDSM.16.MT88.4 R116, [R174+0x2000] ;  /* 0x00200000ae74783b */ /* 0x000f620000004200 */
[C---:B------:R-:W-:Y:S01]  /*14c00*/  FMUL.FTZ R50, R3.reuse, R50 ;  /* 0x0000003203327220 */ /* 0x040fe20000410000 */
[C---:B---3--:R-:W-:Y:S01]  /*14c10*/  HMMA.16816.F32 R24, R148.reuse, R32, R24 ;  /* 0x000000209418723c */ /* 0x048fe20000001818 */
[----:B------:R-:W-:Y:S02]  /*14c20*/  MUFU.EX2 R192, R192 ;  /* 0x000000c000c07308 */ /* 0x000fe40000000800 */
[C---:B------:R-:W-:Y:S02]  /*14c30*/  FMUL.FTZ R51, R3.reuse, R51 ;  /* 0x0000003303337220 */ /* 0x040fe40000410000 */
        /* <DEDUP_REMOVED lines=9> */
[----:B------:R-:W3:Y:S01]  /*14cd0*/  LDSM.16.MT88.4 R108, [R173+0x2000] ;  /* 0x00200000ad6c783b */ /* 0x000ee20000004200 */
        /* <DEDUP_REMOVED lines=12> */
[C---:B-----5:R-:W-:Y:S04]  /*14da0*/  HMMA.16816.F32 R40, R148.reuse, R116, R40 ;  /* 0x000000749428723c */ /* 0x060fe80000001828 */
        /* <DEDUP_REMOVED lines=8> */
[C---:B---3--:R-:W-:Y:S03]  /*14e30*/  HMMA.16816.F32 R48, R148.reuse, R108, R48 ;  /* 0x0000006c9430723c */ /* 0x048fe60000001830 */
[----:B------:R-:W-:Y:S01]  /*14e40*/  MUFU.EX2 R206, R206 ;  /* 0x000000ce00ce7308 */ /* 0x000fe20000000800 */
[C---:B------:R-:W-:Y:S02]  /*14e50*/  FMUL.FTZ R74, R3.reuse, R74 ;  /* 0x0000004a034a7220 */ /* 0x040fe40000410000 */
[C---:B------:R-:W-:Y:S02]  /*14e60*/  FMUL.FTZ R75, R3.reuse, R75 ;  /* 0x0000004b034b7220 */ /* 0x040fe40000410000 */
[C---:B------:R-:W-:Y:S01]  /*14e70*/  FMUL.FTZ R76, R8.reuse, R76 ;  /* 0x0000004c084c7220 */ /* 0x040fe20000410000 */
[C---:B------:R-:W-:Y:S01]  /*14e80*/  HMMA.16816.F32 R52, R148.reuse, R110, R52 ;  /* 0x0000006e9434723c */ /* 0x040fe20000001834 */
[----:B------:R-:W2:Y:S03]  /*14e90*/  LDSM.16.MT88.4 R108, [R174+0x4000] ;  /* 0x00400000ae6c783b */ /* 0x000ea60000004200 */
        /* <DEDUP_REMOVED lines=8> */
[----:B------:R-:W3:Y:S03]  /*14f20*/  LDSM.16.MT88.4 R104, [R173+0x4000] ;  /* 0x00400000ad68783b */ /* 0x000ee60000004200 */
[C---:B------:R-:W-:Y:S02]  /*14f30*/  FMUL.FTZ R81, R8.reuse, R81 ;  /* 0x0000005108517220 */ /* 0x040fe40000410000 */
[C---:B------:R-:W-:Y:S02]  /*14f40*/  FMUL.FTZ R82, R3.reuse, R82 ;  /* 0x0000005203527220 */ /* 0x040fe40000410000 */
[----:B------:R-:W-:Y:S01]  /*14f50*/  MUFU.EX2 R247, R247 ;  /* 0x000000f700f77308 */ /* 0x000fe20000000800 */
[C---:B------:R-:W-:Y:S03]  /*14f60*/  HMMA.16816.F32 R64, R148.reuse, R112, R64 ;  /* 0x000000709440723c */ /* 0x040fe60000001840 */
[C---:B------:R-:W-:Y:S02]  /*14f70*/  FMUL.FTZ R83, R3.reuse, R83 ;  /* 0x0000005303537220 */ /* 0x040fe40000410000 */
[C---:B------:R-:W-:Y:S03]  /*14f80*/  FMUL.FTZ R84, R8.reuse, R84 ;  /* 0x0000005408547220 */ /* 0x040fe60000410000 */
[C---:B------:R-:W-:Y:S01]  /*14f90*/  HMMA.16816.F32 R68, R148.reuse, R114, R68 ;  /* 0x000000729444723c */ /* 0x040fe20000001844 */
[----:B------:R-:W5:Y:S01]  /*14fa0*/  LDSM.16.MT88.4 R112, [R172+0x4000] ;  /* 0x00400000ac70783b */ /* 0x000f620000004200 */
[----:B------:R-:W-:Y:S02]  /*14fb0*/  MUFU.EX2 R249, R249 ;  /* 0x000000f900f97308 */ /* 0x000fe40000000800 */
[C---:B------:R-:W-:Y:S02]  /*14fc0*/  FMUL.FTZ R85, R8.reuse, R85 ;  /* 0x0000005508557220 */ /* 0x040fe40000410000 */
[C---:B------:R-:W-:Y:S02]  /*14fd0*/  FMUL.FTZ R86, R3.reuse, R86 ;  /* 0x0000005603567220 */ /* 0x040fe40000410000 */
[C---:B------:R-:W-:Y:S01]  /*14fe0*/  FMUL.FTZ R87, R3.reuse, R87 ;  /* 0x0000005703577220 */ /* 0x040fe20000410000 */
[C---:B--2---:R-:W-:Y:S03]  /*14ff0*/  HMMA.16816.F32 R72, R148.reuse, R108, R72 ;  /* 0x0000006c9448723c */ /* 0x044fe60000001848 */
[C---:B------:R-:W-:Y:S01]  /*15000*/  FMUL.FTZ R88, R8.reuse, R88 ;  /* 0x0000005808587220 */ /* 0x040fe20000410000 */
[----:B------:R-:W-:Y:S01]  /*15010*/  MUFU.EX2 R250, R250 ;  /* 0x000000fa00fa7308 */ /* 0x000fe20000000800 */
[----:B------:R-:W-:Y:S02]  /*15020*/  FMUL.FTZ R89, R8, R89 ;  /* 0x0000005908597220 */ /* 0x000fe40000410000 */
[C---:B------:R-:W-:Y:S01]  /*15030*/  FMUL.FTZ R90, R3.reuse, R90 ;  /* 0x0000005a035a7220 */ /* 0x040fe20000410000 */
[C---:B------:R-:W-:Y:S01]  /*15040*/  HMMA.16816.F32 R76, R148.reuse, R110, R76 ;  /* 0x0000006e944c723c */ /* 0x040fe2000000184c */
[----:B------:R-:W2:Y:S03]  /*15050*/  LDSM.16.MT88.4 R108, [R9+0x4000] ;  /* 0x00400000096c783b */ /* 0x000ea60000004200 */
[C---:B------:R-:W-:Y:S02]  /*15060*/  FMUL.FTZ R91, R3.reuse, R91 ;  /* 0x0000005b035b7220 */ /* 0x040fe40000410000 */
[--C-:B------:R-:W-:Y:S01]  /*15070*/  FFMA.FTZ R188, R188, c[0x0][0x2d0], -R153.reuse ;  /* 0x0000b400bcbc7a23 */ /* 0x100fe20000010899 */
[----:B------:R-:W-:Y:S01]  /*15080*/  MUFU.EX2 R251, R251 ;  /* 0x000000fb00fb7308 */ /* 0x000fe20000000800 */
[C---:B---3--:R-:W-:Y:S04]  /*15090*/  HMMA.16816.F32 R80, R148.reuse, R104, R80 ;  /* 0x000000689450723c */ /* 0x048fe80000001850 */
[--C-:B------:R-:W-:Y:S02]  /*150a0*/  FFMA.FTZ R189, R190, c[0x0][0x2d0], -R153.reuse ;  /* 0x0000b400bebd7a23 */ /* 0x100fe40000010899 */
[--C-:B------:R-:W-:Y:S01]  /*150b0*/  FFMA.FTZ R190, R170, c[0x0][0x2d0], -R153.reuse ;  /* 0x0000b400aabe7a23 */ /* 0x100fe20000010899 */
[----:B-1----:R-:W-:Y:S01]  /*150c0*/  F2FP.PACK_AB R104, R184, R183 ;  /* 0x000000b7b868723e */ /* 0x002fe200000000ff */
[C---:B------:R-:W-:Y:S01]  /*150d0*/  HMMA.16816.F32 R84, R148.reuse, R106, R84 ;  /* 0x0000006a9454723c */ /* 0x040fe20000001854 */
[----:B------:R-:W-:Y:S01]  /*150e0*/  LDSM.16.MT88.4 R168, [R172+0x3800] ;  /* 0x00380000aca8783b */ /* 0x000fe20000004200 */
[----:B------:R-:W1:Y:S02]  /*150f0*/  MUFU.EX2 R188, R188 ;  /* 0x000000bc00bc7308 */ /* 0x000e640000000800 */
[----:B------:R-:W-:Y:S02]  /*15100*/  FFMA.FTZ R153, R152, c[0x0][0x2d0], -R153 ;  /* 0x0000b40098997a23 */ /* 0x000fe40000010899 */
[----:B------:R-:W-:Y:S01]  /*15110*/  FMUL.FTZ R92, R8, R92 ;  /* 0x0000005c085c7220 */ /* 0x000fe20000410000 */
[----:B----4-:R-:W-:Y:S01]  /*15120*/  F2FP.PACK_AB R106, R186, R185 ;  /* 0x000000b9ba6a723e */ /* 0x010fe200000000ff */
[C---:B-----5:R-:W-:Y:S04]  /*15130*/  HMMA.16816.F32 R88, R148.reuse, R112, R88 ;  /* 0x000000709458723c */ /* 0x060fe80000001858 */
[C---:B------:R-:W-:Y:S01]  /*15140*/  FMUL.FTZ R93, R8.reuse, R93 ;  /* 0x0000005d085d7220 */ /* 0x040fe20000410000 */
[----:B------:R-:W-:Y:S01]  /*15150*/  MUFU.EX2 R189, R189 ;  /* 0x000000bd00bd7308 */ /* 0x000fe20000000800 */
[C---:B------:R-:W-:Y:S02]  /*15160*/  FMUL.FTZ R94, R3.reuse, R94 ;  /* 0x0000005e035e7220 */ /* 0x040fe40000410000 */
[C---:B------:R-:W-:Y:S04]  /*15170*/  FMUL.FTZ R95, R3.reuse, R95 ;  /* 0x0000005f035f7220 */ /* 0x040fe80000410000 */
[C---:B------:R-:W-:Y:S02]  /*15180*/  FMUL.FTZ R96, R8.reuse, R96 ;  /* 0x0000006008607220 */ /* 0x040fe40000410000 */
[----:B------:R-:W-:Y:S01]  /*15190*/  FMUL.FTZ R97, R8, R97 ;  /* 0x0000006108617220 */ /* 0x000fe20000410000 */
[C---:B------:R-:W-:Y:S01]  /*151a0*/  HMMA.16816.F32 R92, R148.reuse, R114, R92 ;  /* 0x00000072945c723c */ /* 0x040fe2000000185c */
[----:B------:R-:W3:Y:S01]  /*151b0*/  MUFU.EX2 R190, R190 ;  /* 0x000000be00be7308 */ /* 0x000ee20000000800 */
[----:B------:R-:W4:Y:S01]  /*151c0*/  LDSM.16.MT88.4 R112, [R172+0x800] ;  /* 0x00080000ac70783b */ /* 0x000f220000004200 */
[C---:B------:R-:W-:Y:S01]  /*151d0*/  FMUL.FTZ R98, R3.reuse, R98 ;  /* 0x0000006203627220 */ /* 0x040fe20000410000 */
[----:B-1----:R-:W-:Y:S01]  /*151e0*/  F2FP.PACK_AB R105, R188, R187 ;  /* 0x000000bbbc69723e */ /* 0x002fe200000000ff */
[C---:B------:R-:W-:Y:S02]  /*151f0*/  FMUL.FTZ R99, R3.reuse, R99 ;  /* 0x0000006303637220 */ /* 0x040fe40000410000 */
[C---:B------:R-:W-:Y:S02]  /*15200*/  FMUL.FTZ R100, R8.reuse, R100 ;  /* 0x0000006408647220 */ /* 0x040fe40000410000 */
[C---:B------:R-:W-:Y:S02]  /*15210*/  FMUL.FTZ R101, R8.reuse, R101 ;  /* 0x0000006508657220 */ /* 0x040fe40000410000 */
[----:B------:R1:W5:Y:S01]  /*15220*/  MUFU.EX2 R252, R153 ;  /* 0x0000009900fc7308 */ /* 0x0003620000000800 */
[C---:B--2---:R-:W-:Y:S03]  /*15230*/  HMMA.16816.F32 R96, R148.reuse, R108, R96 ;  /* 0x0000006c9460723c */ /* 0x044fe60000001860 */
[C---:B------:R-:W-:Y:S02]  /*15240*/  FMUL.FTZ R102, R3.reuse, R102 ;  /* 0x0000006603667220 */ /* 0x040fe40000410000 */
[C---:B------:R-:W-:Y:S02]  /*15250*/  FMUL.FTZ R103, R3.reuse, R103 ;  /* 0x0000006703677220 */ /* 0x040fe40000410000 */
[----:B------:R-:W-:Y:S02]  /*15260*/  FFMA.FTZ R180, R3, R242, R180 ;  /* 0x000000f203b47223 */ /* 0x000fe400000100b4 */
[----:B------:R-:W-:Y:S03]  /*15270*/  FFMA.FTZ R181, R8, R239, R181 ;  /* 0x000000ef08b57223 */ /* 0x000fe600000100b5 */
[----:B------:R-:W-:Y:S01]  /*15280*/  HMMA.16816.F32 R100, R148, R110, R100 ;  /* 0x0000006e9464723c */ /* 0x000fe20000001864 */
[----:B------:R-:W2:Y:S02]  /*15290*/  LDSM.16.MT88.4 R108, [R172+0x2800] ;  /* 0x00280000ac6c783b */ /* 0x000ea40000004200 */
[----:B---3--:R-:W-:Y:S01]  /*152a0*/  F2FP.PACK_AB R107, R190, R189 ;  /* 0x000000bdbe6b723e */ /* 0x008fe200000000ff */
[----:B------:R-:W-:Y:S01]  /*152b0*/  FADD.FTZ R176, R176, R181 ;  /* 0x000000b5b0b07221 */ /* 0x000fe20000010000 */
[----:B------:R-:W-:Y:S01]  /*152c0*/  MOV R8, R2 ;  /* 0x0000000200087202 */ /* 0x000fe20000000f00 */
[----:B------:R-:W-:Y:S02]  /*152d0*/  FADD.FTZ R180, R179, R180 ;  /* 0x000000b4b3b47221 */ /* 0x000fe40000010000 */
[----:B------:R-:W-:Y:S01]  /*152e0*/  FADD.FTZ R175, R175, R176 ;  /* 0x000000b0afaf7221 */ /* 0x000fe20000010000 */
[----:B------:R-:W-:Y:S01]  /*152f0*/  LDSM.16.MT88.4 R148, [R173+0x3000] ;  /* 0x00300000ad94783b */ /* 0x000fe20000004200 */
[C---:B------:R-:W-:Y:S05]  /*15300*/  HMMA.16816.F32 R4, R104.reuse, R116, R4 ;  /* 0x000000746804723c */ /* 0x040fea0000001804 */
[----:B------:R-:W-:Y:S02]  /*15310*/  FADD.FTZ R177, R177, R180 ;  /* 0x000000b4b1b17221 */ /* 0x000fe40000010000 */
[----:B-1----:R-:W-:Y:S01]  /*15320*/  LDSM.16.MT88.4 R152, [R172+0x1800] ;  /* 0x00180000ac98783b */ /* 0x002fe20000004200 */
[C---:B------:R-:W-:Y:S04]  /*15330*/  HMMA.16816.F32 R12, R104.reuse, R118, R12 ;  /* 0x00000076680c723c */ /* 0x040fe8000000180c */
[----:B------:R-:W-:Y:S02]  /*15340*/  FADD.FTZ R178, R178, R175 ;  /* 0x000000afb2b27221 */ /* 0x000fe40000010000 */
[----:B------:R-:W-:Y:S01]  /*15350*/  FADD.FTZ R182, R182, R177 ;  /* 0x000000b1b6b67221 */ /* 0x000fe20000010000 */
[----:B------:R-:W1:Y:S01]  /*15360*/  LDSM.16.MT88.4 R116, [R9+0x2800] ;  /* 0x002800000974783b */ /* 0x000e620000004200 */
[C---:B------:R-:W-:Y:S04]  /*15370*/  HMMA.16816.F32 R16, R104.reuse, R120, R16 ;  /* 0x000000786810723c */ /* 0x040fe80000001810 */
[----:B------:R-:W-:Y:S02]  /*15380*/  FADD.FTZ R183, R183, R178 ;  /* 0x000000b2b7b77221 */ /* 0x000fe40000010000 */
[----:B------:R-:W-:Y:S02]  /*15390*/  FADD.FTZ R187, R187, R182 ;  /* 0x000000b6bbbb7221 */ /* 0x000fe40000010000 */
[C---:B------:R-:W-:Y:S01]  /*153a0*/  HMMA.16816.F32 R20, R104.reuse, R122, R20 ;  /* 0x0000007a6814723c */ /* 0x040fe20000001814 */
[----:B------:R-:W-:Y:S03]  /*153b0*/  LDSM.16.MT88.4 R120, [R173+0x4800] ;  /* 0x00480000ad78783b */ /* 0x000fe60000004200 */
[----:B------:R-:W-:Y:S02]  /*153c0*/  FADD.FTZ R184, R184, R183 ;  /* 0x000000b7b8b87221 */ /* 0x000fe40000010000 */
[----:B------:R-:W-:Y:S02]  /*153d0*/  FADD.FTZ R188, R188, R187 ;  /* 0x000000bbbcbc7221 */ /* 0x000fe40000010000 */
[C---:B----4-:R-:W-:Y:S04]  /*153e0*/  HMMA.16816.F32 R24, R104.reuse, R112, R24 ;  /* 0x000000706818723c */ /* 0x050fe80000001818 */
[----:B------:R-:W-:Y:S02]  /*153f0*/  FADD.FTZ R185, R185, R184 ;  /* 0x000000b8b9b97221 */ /* 0x000fe40000010000 */
[----:B------:R-:W-:Y:S02]  /*15400*/  FADD.FTZ R189, R189, R188 ;  /* 0x000000bcbdbd7221 */ /* 0x000fe40000010000 */
[C---:B------:R-:W-:Y:S01]  /*15410*/  HMMA.16816.F32 R28, R104.reuse, R114, R28 ;  /* 0x00000072681c723c */ /* 0x040fe2000000181c */
[----:B------:R-:W3:Y:S03]  /*15420*/  LDSM.16.MT88.4 R112, [R174+0x4800] ;  /* 0x00480000ae70783b */ /* 0x000ee60000004200 */
        /* <DEDUP_REMOVED lines=25> */
[----:B------:R-:W2:Y:S07]  /*155c0*/  LDSM.16.MT88.4 R108, [R172+0x3000] ;  /* 0x00300000ac6c783b */ /* 0x000eae0000004200 */
[C---:B-1----:R-:W-:Y:S08]  /*155d0*/  HMMA.16816.F32 R96, R104.reuse, R116, R96 ;  /* 0x000000746860723c */ /* 0x042ff00000001860 */
[----:B------:R-:W-:Y:S01]  /*155e0*/  HMMA.16816.F32 R100, R104, R118, R100 ;  /* 0x000000766864723c */ /* 0x000fe20000001864 */
[----:B------:R-:W-:Y:S06]  /*155f0*/  LDSM.16.MT88.4 R116, [R174+0x5000] ;  /* 0x00500000ae74783b */ /* 0x000fec0000004200 */
        /* <DEDUP_REMOVED lines=9> */
[C---:B---3--:R-:W-:Y:S03]  /*15690*/  HMMA.16816.F32 R4, R104.reuse, R112, R4 ;  /* 0x000000706804723c */ /* 0x048fe60000001804 */
        /* <DEDUP_REMOVED lines=9> */
[----:B------:R-:W-:Y:S07]  /*15730*/  LDSM.16.MT88.4 R128, [R174+0x1800] ;  /* 0x00180000ae80783b */ /* 0x000fee0000004200 */
[C---:B----4-:R-:W-:Y:S08]  /*15740*/  HMMA.16816.F32 R32, R104.reuse, R120, R32 ;  /* 0x000000786820723c */ /* 0x050ff00000001820 */
        /* <DEDUP_REMOVED lines=34> */
[----:B------:R-:W1:Y:S07]  /*15970*/  LDSM.16.MT88.4 R4, [R9+0x3800] ;  /* 0x003800000904783b */ /* 0x000e6e0000004200 */
[C---:B------:R-:W-:Y:S01]  /*15980*/  HMMA.16816.F32 R128, R148.reuse, R130, R12 ;  /* 0x000000829480723c */ /* 0x040fe2000000180c */
[----:B------:R-:W2:Y:S07]  /*15990*/  LDSM.16.MT88.4 R12, [R174+0x5800] ;  /* 0x00580000ae0c783b */ /* 0x000eae0000004200 */
[C---:B---3--:R-:W-:Y:S01]  /*159a0*/  HMMA.16816.F32 R124, R148.reuse, R120, R16 ;  /* 0x00000078947c723c */ /* 0x048fe20000001810 */
[----:B------:R-:W3:Y:S07]  /*159b0*/  LDSM.16.MT88.4 R16, [R173+0x5800] ;  /* 0x00580000ad10783b */ /* 0x000eee0000004200 */
[C---:B------:R-:W-:Y:S07]  /*159c0*/  HMMA.16816.F32 R120, R148.reuse, R122, R20 ;  /* 0x0000007a9478723c */ /* 0x040fee0000001814 */
[----:B------:R-:W-:Y:S01]  /*159d0*/  IADD3 R20, R244, -0x2, RZ ;  /* 0xfffffffef4147810 */ /* 0x000fe20007ffe0ff */
[C---:B------:R-:W-:Y:S03]  /*159e0*/  HMMA.16816.F32 R116, R148.reuse, R152, R24 ;  /* 0x000000989474723c */ /* 0x040fe60000001818 */
[C---:B------:R-:W-:Y:S05]  /*159f0*/  ISETP.GE.AND P0, PT, R20.reuse, R235, PT ;  /* 0x000000eb1400720c */ /* 0x040fea0003f06270 */
[C---:B------:R-:W-:Y:S08]  /*15a00*/  HMMA.16816.F32 R112, R148.reuse, R154, R28 ;  /* 0x0000009a9470723c */ /* 0x040ff0000000181c */
[C---:B------:R-:W-:Y:S04]  /*15a10*/  HMMA.16816.F32 R108, R148.reuse, R156, R32 ;  /* 0x0000009c946c723c */ /* 0x040fe80000001820 */
[----:B------:R-:W-:Y:S04]  /*15a20*/  @P0 SHF.R.S32.HI R3, RZ, 0x1f, R20 ;  /* 0x0000001fff030819 */ /* 0x000fe80000011414 */
[C---:B------:R-:W-:Y:S04]  /*15a30*/  HMMA.16816.F32 R104, R148.reuse, R158, R36 ;  /* 0x0000009e9468723c */ /* 0x040fe80000001824 */
[----:B------:R-:W-:Y:S04]  /*15a40*/  @P0 IMAD R3, R3, c[0x0][0x1e0], RZ ;  /* 0x0000780003030a24 */ /* 0x000fe800078e02ff */
[C---:B------:R-:W-:Y:S04]  /*15a50*/  HMMA.16816.F32 R40, R148.reuse, R160, R40 ;  /* 0x000000a09428723c */ /* 0x040fe80000001828 */
[C---:B------:R-:W-:Y:S02]  /*15a60*/  @P0 IMAD R3, R20.reuse, c[0x0][0x1e4], R3 ;  /* 0x0000790014030a24 */ /* 0x040fe400078e0203 */
[----:B------:R-:W-:Y:S02]  /*15a70*/  @P0 IMAD.WIDE.U32 R20, R20, c[0x0][0x1e0], RZ ;  /* 0x0000780014140a25 */ /* 0x000fe400078e00ff */
        /* <DEDUP_REMOVED lines=8> */
[C---:B--2---:R-:W-:Y:S08]  /*15b00*/  HMMA.16816.F32 R72, R148.reuse, R12, R72 ;  /* 0x0000000c9448723c */ /* 0x044ff00000001848 */
[C---:B------:R-:W-:Y:S01]  /*15b10*/  HMMA.16816.F32 R76, R148.reuse, R14, R76 ;  /* 0x0000000e944c723c */ /* 0x040fe2000000184c */
[----:B------:R-:W2:Y:S07]  /*15b20*/  LDSM.16.MT88.4 R12, [R9+0x5800] ;  /* 0x00580000090c783b */ /* 0x000eae0000004200 */
[C---:B---3--:R-:W-:Y:S07]  /*15b30*/  HMMA.16816.F32 R80, R148.reuse, R16, R80 ;  /* 0x000000109450723c */ /* 0x048fee0000001850 */
[----:B------:R-:W-:Y:S01]  /*15b40*/  @P0 IADD3 R17, R21, R3, RZ ;  /* 0x0000000315110210 */ /* 0x000fe20007ffe0ff */
[C---:B------:R-:W-:Y:S01]  /*15b50*/  HMMA.16816.F32 R84, R148.reuse, R18, R84 ;  /* 0x000000129454723c */ /* 0x040fe20000001854 */
[----:B------:R-:W-:Y:S03]  /*15b60*/  @P0 MOV R16, c[0x0][0x1e0] ;  /* 0x0000780000100a02 */ /* 0x000fe60000000f00 */
[C---:B------:R-:W-:Y:S02]  /*15b70*/  @P0 SHF.L.U32 R3, R20.reuse, 0x6, RZ ;  /* 0x0000000614030819 */ /* 0x040fe400000006ff */
[----:B------:R-:W-:Y:S02]  /*15b80*/  @P0 SHF.L.U64.HI R17, R20, 0x6, R17 ;  /* 0x0000000614110819 */ /* 0x000fe40000010211 */
[----:B------:R-:W-:Y:S01]  /*15b90*/  @P0 IADD3 R20, P3, R3, R240, RZ ;  /* 0x000000f003140210 */ /* 0x000fe20007f7e0ff */
[C---:B-1----:R-:W-:Y:S03]  /*15ba0*/  HMMA.16816.F32 R88, R148.reuse, R4, R88 ;  /* 0x000000049458723c */ /* 0x042fe60000001858 */
[----:B------:R-:W-:Y:S02]  /*15bb0*/  @P0 LEA R18, P2, R20, c[0x0][0x1c8], 0x1 ;  /* 0x0000720014120a11 */ /* 0x000fe400078408ff */
[----:B------:R-:W-:Y:S02]  /*15bc0*/  @P0 MOV R19, c[0x0][0x1e4] ;  /* 0x0000790000130a02 */ /* 0x000fe40000000f00 */
[C---:B------:R-:W-:Y:S01]  /*15bd0*/  @P0 LEA R21, P1, R16.reuse, R3, 0x5 ;  /* 0x0000000310150211 */ /* 0x040fe200078228ff */
[C---:B------:R-:W-:Y:S04]  /*15be0*/  HMMA.16816.F32 R92, R148.reuse, R6, R92 ;  /* 0x00000006945c723c */ /* 0x040fe8000000185c */
[----:B------:R-:W-:Y:S02]  /*15bf0*/  @P0 IADD3.X R3, R17, R234, RZ, P3, !PT ;  /* 0x000000ea11030210 */ /* 0x000fe40001ffe4ff */
[----:B------:R-:W-:Y:S02]  /*15c00*/  @P0 LEA.HI.X R17, R16, R17, R19, 0x5, P1 ;  /* 0x0000001110110211 */ /* 0x000fe400008f2c13 */
[----:B------:R-:W-:Y:S01]  /*15c10*/  @P0 LEA.HI.X R19, R20, c[0x0][0x1cc], R3, 0x1, P2 ;  /* 0x0000730014130a11 */ /* 0x000fe200010f0c03 */
[----:B------:R-:W-:Y:S01]  /*15c20*/  @P0 IMAD R3, R238, 0x6000, R11 ;  /* 0x00006000ee030824 */ /* 0x000fe200078e020b */
[----:B------:R-:W-:Y:S01]  /*15c30*/  @P0 ISETP.GE.AND P2, PT, R232, c[0x0][0x1d4], PT ;  /* 0x00007500e8000a0c */ /* 0x000fe20003f46270 */
[C---:B--2---:R-:W-:Y:S03]  /*15c40*/  HMMA.16816.F32 R96, R148.reuse, R12, R96 ;  /* 0x0000000c9460723c */ /* 0x044fe60000001860 */
[----:B------:R-:W-:Y:S02]  /*15c50*/  @P0 ISETP.GE.AND P1, PT, R216, c[0x0][0x1d4], PT ;  /* 0x00007500d8000a0c */ /* 0x000fe40003f26270 */
[----:B------:R-:W-:Y:S03]  /*15c60*/  @P0 IADD3 R21, P3, R21, R240, RZ ;  /* 0x000000f015150210 */ /* 0x000fe60007f7e0ff */
[----:B------:R-:W-:Y:S04]  /*15c70*/  HMMA.16816.F32 R100, R148, R14, R100 ;  /* 0x0000000e9464723c */ /* 0x000fe80000001864 */
[----:B------:R-:W-:Y:S01]  /*15c80*/  @!PT LDS RZ, [RZ] ;  /* 0x00000000fffff984 */ /* 0x000fe20000000800 */
[----:B------:R-:W-:Y:S01]  /*15c90*/  @!PT LDS RZ, [RZ] ;  /* 0x00000000fffff984 */ /* 0x000fe20000000800 */
[----:B------:R-:W-:Y:S01]  /*15ca0*/  @!PT LDS RZ, [RZ] ;  /* 0x00000000fffff984 */ /* 0x000fe20000000800 */
[----:B------:R1:W-:Y:S01]  /*15cb0*/  @P0 LDGSTS.E.BYPASS.LTC128B.128 [R3], [R18.64], !P2 ;  /* 0x0000000012030fae */ /* 0x0003e2000d101d48 */
[----:B------:R-:W-:Y:S02]  /*15cc0*/  @P0 IADD3.X R16, R17, R234, RZ, P3, !PT ;  /* 0x000000ea11100210 */ /* 0x000fe40001ffe4ff */
[C---:B------:R-:W-:Y:S05]  /*15cd0*/  @P0 LEA R4, P3, R21.reuse, c[0x0][0x1c8], 0x1 ;  /* 0x0000720015040a11 */ /* 0x040fea00078608ff */
[----:B------:R1:W-:Y:S01]  /*15ce0*/  @P0 LDGSTS.E.BYPASS.LTC128B.128 [R3+0x2000], [R18.64+0x80], !P1 ;  /* 0x0200008012030fae */ /* 0x0003e2000c901d48 */
[----:B------:R-:W-:Y:S07]  /*15cf0*/  @P0 LEA.HI.X R5, R21, c[0x0][0x1cc], R16, 0x1, P3 ;  /* 0x0000730015050a11 */ /* 0x000fee00018f0c10 */
[----:B------:R1:W-:Y:S08]  /*15d00*/  @P0 LDGSTS.E.BYPASS.LTC128B.128 [R3+0x4000], [R18.64+0x100], !P6 ;  /* 0x0400010012030fae */ /* 0x0003f0000f101d48 */
[----:B------:R1:W-:Y:S08]  /*15d10*/  @P0 LDGSTS.E.BYPASS.LTC128B.128 [R3+0x1000], [R4.64], !P2 ;  /* 0x0100000004030fae */ /* 0x0003f0000d101d48 */
[----:B------:R1:W-:Y:S01]  /*15d20*/  @P0 LDGSTS.E.BYPASS.LTC128B.128 [R3+0x3000], [R4.64+0x80], !P1 ;  /* 0x0300008004030fae */ /* 0x0003e2000c901d48 */
[C---:B------:R-:W-:Y:S02]  /*15d30*/  ISETP.GE.AND P1, PT, R201.reuse, 0x1, PT ;  /* 0x00000001c900780c */ /* 0x040fe40003f26270 */
[----:B------:R-:W-:Y:S04]  /*15d40*/  IADD3 R201, R201, 0x1, RZ ;  /* 0x00000001c9c97810 */ /* 0x000fe80007ffe0ff */
[----:B------:R-:W-:Y:S01]  /*15d50*/  SEL R201, R201, RZ, !P1 ;  /* 0x000000ffc9c97207 */ /* 0x000fe20004800000 */
[----:B------:R1:W-:Y:S01]  /*15d60*/  @P0 LDGSTS.E.BYPASS.LTC128B.128 [R3+0x5000], [R4.64+0x100], !P6 ;  /* 0x0500010004030fae */ /* 0x0003e2000f101d48 */
[C---:B------:R-:W-:Y:S02]  /*15d70*/  ISETP.GT.AND P0, PT, R244.reuse, R243, PT ;  /* 0x000000f3f400720c */ /* 0x040fe40003f04270 */
[----:B------:R-:W-:Y:S05]  /*15d80*/  IADD3 R244, R244, -0x1, RZ ;  /* 0xfffffffff4f47810 */ /* 0x000fea0007ffe0ff */
[----:B------:R-:W0:Y:S01]  /*15d90*/  LDGDEPBAR ;  /* 0x00000000000079af */ /* 0x000e220000000000 */
[----:B-1----:R-:W-:Y:S05]  /*15da0*/  MOV R3, R0 ;  /* 0x0000000000037202 */ /* 0x002fea0000000f00 */
[----:B------:R-:W-:-:S05]  /*15db0*/  @P0 BRA `(.L_x_1946) ;  /* 0xffffc91000000947 */ /* 0x000fca000383ffff */
.L_x_1937:
[----:B------:R-:W-:Y:S02]  /*15dc0*/  ISETP.NE.AND P1, PT, R224, 0x1, PT ;  /* 0x00000001e000780c */ /* 0x000fe40003f25270 */
[----:B------:R-:W-:-:S02]  /*15dd0*/  IADD3 R6, R228, 0x7f, RZ ;  /* 0x0000007fe4067810 */ /* 0x000fc40007ffe0ff */
[----:B------:R-:W-:Y:S02]  /*15de0*/  ISETP.GE.AND P0, PT, R209, 0x1, PT ;  /* 0x00000001d100780c */ /* 0x000fe40003f06270 */
[----:B------:R-:W-:-:S07]  /*15df0*/  IADD3 R3, R230, 0x1, -R227 ;  /* 0x00000001e6037810 */ /* 0x000fce0007ffe8e3 */
        /* <DEDUP_REMOVED lines=15> */
.L_x_1949:
[----:B------:R-:W-:-:S04]  /*15ef0*/  MOV R3, c[0x0][0x32c] ;  /* 0x0000cb0000037a02 */ /* 0x000fc80000000f00 */
[----:B------:R-:W-:-:S13]  /*15f00*/  ISETP.NE.AND P0, PT, R3, 0x1, PT ;  /* 0x000000010300780c */ /* 0x000fda0003f05270 */
[----:B------:R-:W-:-:S05]  /*15f10*/  @P0 IMAD.HI.U32 R3, R5, c[0x0][0x330], RZ ;  /* 0x0000cc0005030a27 */ /* 0x000fca00078e00ff */
[----:B------:R-:W-:Y:S02]  /*15f20*/  @P0 SHF.R.U32.HI R5, RZ, c[0x0][0x334], R3 ;  /* 0x0000cd00ff050a19 */ /* 0x000fe40000011603 */
.L_x_1950:
[----:B------:R-:W-:Y:S05]  /*15f30*/  BSYNC B0 ;  /* 0x0000000000007941 */ /* 0x000fea0003800000 */
.L_x_1948:
[----:B------:R-:W-:-:S05]  /*15f40*/  IMAD R5, R5, c[0x0][0x32c], RZ ;  /* 0x0000cb0005057a24 */ /* 0x000fca00078e02ff */
[----:B------:R-:W-:-:S04]  /*15f50*/  IMNMX R4, R4, R5, !PT ;  /* 0x0000000504047217 */ /* 0x000fc80007800200 */
.L_x_1947:
        /* <DEDUP_REMOVED lines=10> */
.L_x_1952:
        /* <DEDUP_REMOVED lines=8> */
[----:B------:R-:W-:Y:S03]  /*16080*/  IADD3 R206, R202, R204, R203 ;  /* 0x000000cccace7210 */ /* 0x000fe60007ffe0cb */
[----:B------:R-:W-:Y:S01]  /*16090*/  @!P0 SHF.R.S32.HI R0, RZ, 0x1f, R244 ;  /* 0x0000001fff008819 */ /* 0x000fe200000114f4 */
[----:B------:R-:W-:Y:S01]  /*160a0*/  @!P0 IMAD.WIDE.U32 R24, R244, c[0x0][0x208], RZ ;  /* 0x00008200f4188a25 */ /* 0x000fe200078e00ff */
[----:B------:R-:W-:Y:S03]  /*160b0*/  @!P0 MOV R33, c[0x0][0x20c] ;  /* 0x0000830000218a02 */ /* 0x000fe60000000f00 */
[----:B------:R-:W-:Y:S01]  /*160c0*/  @!P0 IMAD R0, R0, c[0x0][0x208], RZ ;  /* 0x0000820000008a24 */ /* 0x000fe200078e02ff */
[----:B------:R-:W-:Y:S01]  /*160d0*/  @!P0 SHF.L.U32 R169, R24, 0x6, RZ ;  /* 0x0000000618a98819 */ /* 0x000fe200000006ff */
[----:B------:R-:W-:Y:S02]  /*160e0*/  LDSM.16.M88.4 R36, [R200] ;  /* 0x00000000c824783b */ /* 0x000fe40000000200 */
[----:B------:R-:W-:Y:S01]  /*160f0*/  @!P0 IMAD R0, R244, c[0x0][0x20c], R0 ;  /* 0x00008300f4008a24 */ /* 0x000fe200078e0200 */
[----:B------:R-:W-:Y:S04]  /*16100*/  @!P0 IADD3 R32, P3, R169, R236, RZ ;  /* 0x000000eca9208210 */ /* 0x000fe80007f7e0ff */
[----:B------:R-:W-:Y:S01]  /*16110*/  @!P0 IADD3 R0, R25, R0, RZ ;  /* 0x0000000019008210 */ /* 0x000fe20007ffe0ff */
[----:B------:R-:W1:Y:S01]  /*16120*/  LDSM.16.M88.4 R12, [R204] ;  /* 0x00000000cc0c783b */ /* 0x000e620000000200 */
[----:B------:R-:W-:Y:S02]  /*16130*/  @!P0 LEA R176, P2, R32, c[0x0][0x1f8], 0x1 ;  /* 0x00007e0020b08a11 */ /* 0x000fe400078408ff */
[----:B------:R-:W-:Y:S02]  /*16140*/  @!P0 SHF.L.U64.HI R2, R24, 0x6, R0 ;  /* 0x0000000618028819 */ /* 0x000fe40000010200 */
[----:B------:R-:W-:Y:S03]  /*16150*/  @!P0 MOV R0, c[0x0][0x208] ;  /* 0x0000820000008a02 */ /* 0x000fe60000000f00 */
[----:B------:R-:W2:Y:S01]  /*16160*/  LDSM.16.M88.4 R20, [R204+0x800] ;  /* 0x00080000cc14783b */ /* 0x000ea20000000200 */
[C---:B------:R-:W-:Y:S04]  /*16170*/  @!P0 LEA R169, P1, R0.reuse, R169, 0x5 ;  /* 0x000000a900a98211 */ /* 0x040fe800078228ff */
[----:B------:R-:W-:Y:S02]  /*16180*/  @!P0 LEA.HI.X R0, R0, R2, R33, 0x5, P1 ;  /* 0x0000000200008211 */ /* 0x000fe400008f2c21 */
[----:B------:R-:W-:Y:S01]  /*16190*/  @!P0 ISETP.GE.AND P1, PT, R216, c[0x0][0x1d4], PT ;  /* 0x00007500d8008a0c */ /* 0x000fe20003f26270 */
        /* <DEDUP_REMOVED lines=11> */
[-C--:B------:R-:W-:Y:S01]  /*16250*/  @!P0 IADD3.X R29, R2, R231.reuse, RZ, P3, !PT ;  /* 0x000000e7021d8210 */ /* 0x080fe20001ffe4ff */
[----:B------:R-:W-:Y:S01]  /*16260*/  @!P0 IMAD R2, R238, 0x6000, R10 ;  /* 0x00006000ee028824 */ /* 0x000fe200078e020a */
[----:B------:R-:W-:Y:S03]  /*16270*/  @!P0 IADD3 R169, P3, R169, R236, RZ ;  /* 0x000000eca9a98210 */ /* 0x000fe60007f7e0ff */
[----:B------:R-:W-:Y:S02]  /*16280*/  @!P0 LEA.HI.X R177, R32, c[0x0][0x1fc], R29, 0x1, P2 ;  /* 0x00007f0020b18a11 */ /* 0x000fe400010f0c1d */
[C---:B------:R-:W-:Y:S01]  /*16290*/  HMMA.16816.F32 R28, R36.reuse, R30, RZ ;  /* 0x0000001e241c723c */ /* 0x040fe200000018ff */
[----:B------:R-:W-:Y:S02]  /*162a0*/  @!P0 IADD3.X R0, R0, R231, RZ, P3, !PT ;  /* 0x000000e700008210 */ /* 0x000fe40001ffe4ff */
[C---:B------:R-:W-:Y:S02]  /*162b0*/  @!P0 LEA R178, P3, R169.reuse, c[0x0][0x1f8], 0x1 ;  /* 0x00007e00a9b28a11 */ /* 0x040fe400078608ff */
[----:B------:R-:W-:Y:S02]  /*162c0*/  @!P0 ISETP.GE.AND P2, PT, R232, c[0x0][0x1d4], PT ;  /* 0x00007500e8008a0c */ /* 0x000fe40003f46270 */
[----:B------:R-:W-:Y:S01]  /*162d0*/  @!P0 LEA.HI.X R179, R169, c[0x0][0x1fc], R0, 0x1, P3 ;  /* 0x00007f00a9b38a11 */ /* 0x000fe200018f0c00 */
[C---:B----4-:R-:W-:Y:S01]  /*162e0*/  HMMA.16816.F32 R32, R36.reuse, R148, RZ ;  /* 0x000000942420723c */ /* 0x050fe200000018ff */
[----:B------:R-:W3:Y:S03]  /*162f0*/  LDSM.16.M88.4 R168, [R8+0x1800] ;  /* 0x0018000008a8783b */ /* 0x000ee60000000200 */
[C---:B------:R-:W-:Y:S04]  /*16300*/  IADD3 R0, R203.reuse, R204, RZ ;  /* 0x000000cccb007210 */ /* 0x040fe80007ffe0ff */
[----:B------:R-:W-:Y:S02]  /*16310*/  HMMA.16816.F32 R36, R36, R150, RZ ;  /* 0x000000962424723c */ /* 0x000fe400000018ff */
[----:B------:R-:W-:Y:S01]  /*16320*/  @!PT LDS RZ, [RZ] ;  /* 0x00000000fffff984 */ /* 0x000fe20000000800 */
[----:B------:R-:W-:Y:S01]  /*16330*/  @!PT LDS RZ, [RZ] ;  /* 0x00000000fffff984 */ /* 0x000fe20000000800 */
[----:B------:R-:W-:Y:S01]  /*16340*/  @!PT LDS RZ, [RZ] ;  /* 0x00000000fffff984 */ /* 0x000fe20000000800 */
[----:B------:R4:W-:Y:S06]  /*16350*/  @!P0 LDGSTS.E.BYPASS.LTC128B.128 [R2], [R176.64], !P2 ;  /* 0x00000000b0028fae */ /* 0x0009ec000d101d48 */
[C---:B-1----:R-:W-:Y:S02]  /*16360*/  HMMA.16816.F32 R4, R152.reuse, R156, R4 ;  /* 0x0000009c9804723c */ /* 0x042fe40000001804 */
[----:B------:R4:W-:Y:S06]  /*16370*/  @!P0 LDGSTS.E.BYPASS.LTC128B.128 [R2+0x2000], [R176.64+0x80], !P1 ;  /* 0x02000080b0028fae */ /* 0x0009ec000c901d48 */
[C---:B------:R-:W-:Y:S02]  /*16380*/  HMMA.16816.F32 R12, R152.reuse, R158, R12 ;  /* 0x0000009e980c723c */ /* 0x040fe4000000180c */
[----:B------:R4:W-:Y:S06]  /*16390*/  @!P0 LDGSTS.E.BYPASS.LTC128B.128 [R2+0x4000], [R176.64+0x100], !P6 ;  /* 0x04000100b0028fae */ /* 0x0009ec000f101d48 */
[C---:B-----5:R-:W-:Y:S02]  /*163a0*/  HMMA.16816.F32 R16, R152.reuse, R160, R16 ;  /* 0x000000a09810723c */ /* 0x060fe40000001810 */
[----:B------:R4:W-:Y:S06]  /*163b0*/  @!P0 LDGSTS.E.BYPASS.LTC128B.128 [R2+0x1000], [R178.64], !P2 ;  /* 0x01000000b2028fae */ /* 0x0009ec000d101d48 */
[C---:B------:R-:W-:Y:S02]  /*163c0*/  HMMA.16816.F32 R20, R152.reuse, R162, R20 ;  /* 0x000000a29814723c */ /* 0x040fe40000001814 */
[----:B------:R4:W-:Y:S06]  /*163d0*/  @!P0 LDGSTS.E.BYPASS.LTC128B.128 [R2+0x3000], [R178.64+0x80], !P1 ;  /* 0x03000080b2028fae */ /* 0x0009ec000c901d48 */
[C---:B--2---:R-:W-:Y:S02]  /*163e0*/  HMMA.16816.F32 R24, R152.reuse, R164, R24 ;  /* 0x000000a49818723c */ /* 0x044fe40000001818 */
[----:B------:R4:W-:Y:S06]  /*163f0*/  @!P0 LDGSTS.E.BYPASS.LTC128B.128 [R2+0x5000], [R178.64+0x100], !P6 ;  /* 0x05000100b2028fae */ /* 0x0009ec000f101d48 */
[C---:B------:R-:W-:Y:S02]  /*16400*/  HMMA.16816.F32 R28, R152.reuse, R166, R28 ;  /* 0x000000a6981c723c */ /* 0x040fe4000000181c */
[----:B------:R-:W-:Y:S06]  /*16410*/  LDSM.16.M88.4 R148, [R196] ;  /* 0x00000000c494783b */ /* 0x000fec0000000200 */
[C---:B---3--:R-:W-:Y:S02]  /*16420*/  HMMA.16816.F32 R32, R152.reuse, R168, R32 ;  /* 0x000000a89820723c */ /* 0x048fe40000001820 */
[----:B------:R-:W1:Y:S06]  /*16430*/  LDSM.16.M88.4 R172, [R0] ;  /* 0x0000000000ac783b */ /* 0x000e6c0000000200 */
[----:B------:R-:W-:Y:S02]  /*16440*/  HMMA.16816.F32 R36, R152, R170, R36 ;  /* 0x000000aa9824723c */ /* 0x000fe40000001824 */
[----:B------:R-:W2:Y:S02]  /*16450*/  LDSM.16.M88.4 R156, [R0+0x800] ;  /* 0x00080000009c783b */ /* 0x000ea40000000200 */
[----:B----4-:R-:W-:Y:S06]  /*16460*/  IADD3 R2, R203, R8, RZ ;  /* 0x00000008cb027210 */ /* 0x010fec0007ffe0ff */
[----:B------:R-:W3:Y:S08]  /*16470*/  LDSM.16.M88.4 R160, [R0+0x1000] ;  /* 0x0010000000a0783b */ /* 0x000ef00000000200 */
[----:B------:R-:W0:Y:S08]  /*16480*/  LDGDEPBAR ;  /* 0x00000000000079af */ /* 0x000e300000000000 */
[----:B------:R-:W4:Y:S01]  /*16490*/  LDSM.16.M88.4 R164, [R0+0x1800] ;  /* 0x0018000000a4783b */ /* 0x000f220000000200 */
[C---:B-1----:R-:W-:Y:S07]  /*164a0*/  HMMA.16816.F32 R4, R148.reuse, R172, R4 ;  /* 0x000000ac9404723c */ /* 0x042fee0000001804 */
[----:B------:R-:W-:Y:S01]  /*164b0*/  LDSM.16.M88.4 R176, [R147] ;  /* 0x0000000093b0783b */ /* 0x000fe20000000200 */
[C---:B------:R-:W-:Y:S07]  /*164c0*/  HMMA.16816.F32 R12, R148.reuse, R174, R12 ;  /* 0x000000ae940c723c */ /* 0x040fee000000180c */
[----:B------:R-:W1:Y:S01]  /*164d0*/  LDSM.16.M88.4 R180, [R2] ;  /* 0x0000000002b4783b */ /* 0x000e620000000200 */
[C---:B--2---:R-:W-:Y:S07]  /*164e0*/  HMMA.16816.F32 R16, R148.reuse, R156, R16 ;  /* 0x0000009c9410723c */ /* 0x044fee0000001810 */
[----:B------:R-:W2:Y:S01]  /*164f0*/  LDSM.16.M88.4 R152, [R2+0x800] ;  /* 0x000800000298783b */ /* 0x000ea20000000200 */
[C---:B------:R-:W-:Y:S07]  /*16500*/  HMMA.16816.F32 R20, R148.reuse, R158, R20 ;  /* 0x0000009e9414723c */ /* 0x040fee0000001814 */
[----:B------:R-:W5:Y:S01]  /*16510*/  LDSM.16.M88.4 R168, [R2+0x1000] ;  /* 0x0010000002a8783b */ /* 0x000f620000000200 */
[C---:B---3--:R-:W-:Y:S07]  /*16520*/  HMMA.16816.F32 R24, R148.reuse, R160, R24 ;  /* 0x000000a09418723c */ /* 0x048fee0000001818 */
[----:B------:R-:W3:Y:S01]  /*16530*/  LDSM.16.M88.4 R156, [R2+0x1800] ;  /* 0x00180000029c783b */ /* 0x000ee20000000200 */
[C---:B------:R-:W-:Y:S07]  /*16540*/  HMMA.16816.F32 R28, R148.reuse, R162, R28 ;  /* 0x000000a2941c723c */ /* 0x040fee000000181c */
[----:B------:R-:W-:Y:S01]  /*16550*/  LDSM.16.M88.4 R160, [R204+0x2000] ;  /* 0x00200000cca0783b */ /* 0x000fe20000000200 */
[C---:B----4-:R-:W-:Y:S07]  /*16560*/  HMMA.16816.F32 R32, R148.reuse, R164, R32 ;  /* 0x000000a49420723c */ /* 0x050fee0000001820 */
[----:B------:R-:W-:Y:S01]  /*16570*/  LDSM.16.M88.4 R172, [R204+0x3800] ;  /* 0x00380000ccac783b */ /* 0x000fe20000000200 */
[----:B------:R-:W-:Y:S07]  /*16580*/  HMMA.16816.F32 R36, R148, R166, R36 ;  /* 0x000000a69424723c */ /* 0x000fee0000001824 */
[----:B------:R-:W4:Y:S01]  /*16590*/  LDSM.16.M88.4 R148, [R200+0x4000] ;  /* 0x00400000c894783b */ /* 0x000f220000000200 */
[C---:B-1----:R-:W-:Y:S07]  /*165a0*/  HMMA.16816.F32 R4, R176.reuse, R180, R4 ;  /* 0x000000b4b004723c */ /* 0x042fee0000001804 */
[----:B------:R-:W1:Y:S01]  /*165b0*/  LDSM.16.M88.4 R164, [R204+0x2800] ;  /* 0x00280000cca4783b */ /* 0x000e620000000200 */
[C---:B------:R-:W-:Y:S07]  /*165c0*/  HMMA.16816.F32 R12, R176.reuse, R182, R12 ;  /* 0x000000b6b00c723c */ /* 0x040fee000000180c */
[----:B------:R-:W-:Y:S01]  /*165d0*/  LDSM.16.M88.4 R180, [R8+0x2000] ;  /* 0x0020000008b4783b */ /* 0x000fe20000000200 */
[C---:B--2---:R-:W-:Y:S07]  /*165e0*/  HMMA.16816.F32 R16, R176.reuse, R152, R16 ;  /* 0x00000098b010723c */ /* 0x044fee0000001810 */
[----:B------:R-:W-:Y:S01]  /*165f0*/  LDSM.16.M88.4 R184, [R8+0x2800] ;  /* 0x0028000008b8783b */ /* 0x000fe20000000200 */
[C---:B------:R-:W-:Y:S07]  /*16600*/  HMMA.16816.F32 R20, R176.reuse, R154, R20 ;  /* 0x0000009ab014723c */ /* 0x040fee0000001814 */
[----:B------:R-:W2:Y:S01]  /*16610*/  LDSM.16.M88.4 R152, [R204+0x3000] ;  /* 0x00300000cc98783b */ /* 0x000ea20000000200 */
[C---:B-----5:R-:W-:Y:S07]  /*16620*/  HMMA.16816.F32 R24, R176.reuse, R168, R24 ;  /* 0x000000a8b018723c */ /* 0x060fee0000001818 */
[----:B------:R-:W-:Y:S01]  /*16630*/  LDSM.16.M88.4 R188, [R0+0x2000] ;  /* 0x0020000000bc783b */ /* 0x000fe20000000200 */
[C---:B------:R-:W-:Y:S07]  /*16640*/  HMMA.16816.F32 R28, R176.reuse, R170, R28 ;  /* 0x000000aab01c723c */ /* 0x040fee000000181c */
[----:B------:R-:W5:Y:S01]  /*16650*/  LDSM.16.M88.4 R168, [R197+0x4000] ;  /* 0x00400000c5a8783b */ /* 0x000f620000000200 */
[C---:B---3--:R-:W-:Y:S07]  /*16660*/  HMMA.16816.F32 R32, R176.reuse, R156, R32 ;  /* 0x0000009cb020723c */ /* 0x048fee0000001820 */
[----:B------:R-:W-:Y:S01]  /*16670*/  LDSM.16.M88.4 R192, [R204+0x4000] ;  /* 0x00400000ccc0783b */ /* 0x000fe20000000200 */
[----:B------:R-:W-:Y:S07]  /*16680*/  HMMA.16816.F32 R36, R176, R158, R36 ;  /* 0x0000009eb024723c */ /* 0x000fee0000001824 */
[----:B------:R-:W3:Y:S01]  /*16690*/  LDSM.16.M88.4 R156, [R8+0x3000] ;  /* 0x00300000089c783b */ /* 0x000ee20000000200 */
[C---:B----4-:R-:W-:Y:S07]  /*166a0*/  HMMA.16816.F32 R4, R148.reuse, R160, R4 ;  /* 0x000000a09404723c */ /* 0x050fee0000001804 */
[----:B------:R-:W-:Y:S01]  /*166b0*/  LDSM.16.M88.4 R176, [R196+0x4000] ;  /* 0x00400000c4b0783b */ /* 0x000fe20000000200 */
[C---:B------:R-:W-:Y:S07]  /*166c0*/  HMMA.16816.F32 R12, R148.reuse, R162, R12 ;  /* 0x000000a2940c723c */ /* 0x040fee000000180c */
[----:B------:R-:W4:Y:S01]  /*166d0*/  LDSM.16.M88.4 R160, [R8+0x3800] ;  /* 0x0038000008a0783b */ /* 0x000f220000000200 */
        /* <DEDUP_REMOVED lines=9> */
[C---:B-----5:R-:W-:Y:S01]  /*16770*/  HMMA.16816.F32 R4, R168.reuse, R180, R4 ;  /* 0x000000b4a804723c */ /* 0x060fe20000001804 */
[----:B------:R-:W-:Y:S07]  /*16780*/  LDSM.16.M88.4 R172, [R147+0x4000] ;  /* 0x0040000093ac783b */ /* 0x000fee0000000200 */
[C---:B------:R-:W-:Y:S01]  /*16790*/  HMMA.16816.F32 R12, R168.reuse, R182, R12 ;  /* 0x000000b6a80c723c */ /* 0x040fe2000000180c */
[----:B------:R-:W2:Y:S07]  /*167a0*/  LDSM.16.M88.4 R180, [R2+0x2000] ;  /* 0x0020000002b4783b */ /* 0x000eae0000000200 */
        /* <DEDUP_REMOVED lines=97> */
[----:B------:R-:W-:Y:S01]  /*16dc0*/  HMMA.16816.F32 R28, R184, R6, R28 ;  /* 0x00000006b81c723c */ /* 0x000fe2000000181c */
[----:B------:R-:W2:Y:S01]  /*16dd0*/  MUFU.TANH R170, R170 ;  /* 0x000000aa00aa7308 */ /* 0x000ea20000002400 */
[----:B------:R-:W-:-:S14]  /*16de0*/  BAR.SYNC.DEFER_BLOCKING 0x0 ;  /* 0x0000000000007b1d */ /* 0x000fdc0000010000 */
        /* <DEDUP_REMOVED lines=27> */
[----:B------:R-:W-:Y:S01]  /*16fa0*/  FMUL.FTZ R38, R38, c[0x0][0x320] ;  /* 0x0000c80026267a20 */ /* 0x000fe20000410000 */
[----:B------:R-:W-:Y:S01]  /*16fb0*/  FMNMX.FTZ R5, R192, R5, !PT ;  /* 0x00000005c0057209 */ /* 0x000fe20007810000 */
[----:B------:R-:W-:Y:S01]  /*16fc0*/  FMUL.FTZ R39, R39, c[0x0][0x320] ;  /* 0x0000c80027277a20 */ /* 0x000fe20000410000 */
[----:B------:R-:W-:Y:S02]  /*16fd0*/  FMNMX.FTZ R0, R173, R0, !PT ;  /* 0x00000000ad007209 */ /* 0x000fe40007810000 */
[----:B------:R-:W3:Y:S01]  /*16fe0*/  MUFU.TANH R151, R20 ;  /* 0x0000001400977308 */ /* 0x000ee20000002400 */
[----:B------:R-:W-:Y:S02]  /*16ff0*/  FMNMX.FTZ R5, R150, R5, !PT ;  /* 0x0000000596057209 */ /* 0x000fe40007810000 */
[----:B--2---:R-:W-:Y:S07]  /*17000*/  FMNMX.FTZ R0, R179, R0, !PT ;  /* 0x00000000b3007209 */ /* 0x004fee0007810000 */
        /* <DEDUP_REMOVED lines=50> */
[----:B------:R-:W-:Y:S02]  /*17330*/  FMUL.FTZ R5, R4, c[0x0][0x2d0] ;  /* 0x0000b40004057a20 */ /* 0x000fe40000410000 */
[--C-:B------:R-:W-:Y:S02]  /*17340*/  FFMA.FTZ R178, R169, c[0x0][0x2d0], -R160.reuse ;  /* 0x0000b400a9b27a23 */ /* 0x100fe400000108a0 */
[--C-:B------:R-:W-:Y:S01]  /*17350*/  FFMA.FTZ R176, R171, c[0x0][0x2d0], -R160.reuse ;  /* 0x0000b400abb07a23 */ /* 0x100fe200000108a0 */
[----:B------:R-:W1:Y:S01]  /*17360*/  MUFU.EX2 R8, R5 ;  /* 0x0000000500087308 */ /* 0x000e620000000800 */
[--C-:B------:R-:W-:Y:S02]  /*17370*/  FFMA.FTZ R175, R173, c[0x0][0x2d0], -R160.reuse ;  /* 0x0000b400adaf7a23 */ /* 0x100fe400000108a0 */
[--C-:B------:R-:W-:Y:S01]  /*17380*/  FFMA.FTZ R182, R149, c[0x0][0x2d0], -R160.reuse ;  /* 0x0000b40095b67a23 */ /* 0x100fe200000108a0 */
[----:B--2---:R-:W-:Y:S01]  /*17390*/  FMNMX.FTZ R0, R7, R0, !PT ;  /* 0x0000000007007209 */ /* 0x004fe20007810000 */
[--C-:B------:R-:W-:Y:S02]  /*173a0*/  FFMA.FTZ R195, R161, c[0x0][0x2d0], -R160.reuse ;  /* 0x0000b400a1c37a23 */ /* 0x100fe400000108a0 */
[--C-:B------:R-:W-:Y:S02]  /*173b0*/  FFMA.FTZ R204, R159, c[0x0][0x2d0], -R160.reuse ;  /* 0x0000b4009fcc7a23 */ /* 0x100fe400000108a0 */
[C---:B------:R-:W-:Y:S01]  /*173c0*/  FMUL.FTZ R153, R0.reuse, c[0x0][0x2d0] ;  /* 0x0000b40000997a20 */ /* 0x040fe20000410000 */
[----:B------:R-:W-:Y:S01]  /*173d0*/  MUFU.EX2 R178, R178 ;  /* 0x000000b200b27308 */ /* 0x000fe20000000800 */
[----:B------:R-:W-:Y:S02]  /*173e0*/  FADD.FTZ R4, -R0, R3 ;  /* 0x0000000300047221 */ /* 0x000fe40000010100 */
[--C-:B------:R-:W-:Y:S01]  /*173f0*/  FFMA.FTZ R174, R170, c[0x0][0x2d0], -R153.reuse ;  /* 0x0000b400aaae7a23 */ /* 0x100fe20000010899 */
[-C--:B------:R-:W-:Y:S01]  /*17400*/  IADD3 R170, R146, R205.reuse, RZ ;  /* 0x000000cd92aa7210 */ /* 0x080fe20007ffe0ff */
[--C-:B------:R-:W-:Y:S01]  /*17410*/  FFMA.FTZ R173, R168, c[0x0][0x2d0], -R153.reuse ;  /* 0x0000b400a8ad7a23 */ /* 0x100fe20000010899 */
[----:B------:R-:W-:Y:S01]  /*17420*/  IADD3 R168, R141, R205, RZ ;  /* 0x000000cd8da87210 */ /* 0x000fe20007ffe0ff */
[--C-:B------:R-:W-:Y:S01]  /*17430*/  FFMA.FTZ R172, R172, c[0x0][0x2d0], -R153.reuse ;  /* 0x0000b400acac7a23 */ /* 0x100fe20000010899 */
[C---:B------:R-:W-:Y:S01]  /*17440*/  IADD3 R9, R199.reuse, R170, RZ ;  /* 0x000000aac7097210 */ /* 0x040fe20007ffe0ff */
[----:B------:R-:W2:Y:S01]  /*17450*/  LDSM.16.MT88.4 R16, [R170] ;  /* 0x00000000aa10783b */ /* 0x000ea20000004200 */
[--C-:B------:R-:W-:Y:S01]  /*17460*/  FFMA.FTZ R171, R180, c[0x0][0x2d0], -R153.reuse ;  /* 0x0000b400b4ab7a23 */ /* 0x100fe20000010899 */
[----:B------:R-:W3:Y:S01]  /*17470*/  MUFU.EX2 R177, R177 ;  /* 0x000000b100b17308 */ /* 0x000ee20000000800 */
[----:B------:R-:W-:Y:S01]  /*17480*/  FMUL.FTZ R3, R4, c[0x0][0x2d0] ;  /* 0x0000b40004037a20 */ /* 0x000fe20000410000 */
[----:B------:R-:W-:Y:S01]  /*17490*/  IADD3 R169, R199, R168, RZ ;  /* 0x000000a8c7a97210 */ /* 0x000fe20007ffe0ff */
[C---:B-1----:R-:W-:Y:S02]  /*174a0*/  FMUL.FTZ R4, R8.reuse, R132 ;  /* 0x0000008408047220 */ /* 0x042fe40000410000 */
[C---:B------:R-:W-:Y:S01]  /*174b0*/  FMUL.FTZ R5, R8.reuse, R133 ;  /* 0x0000008508057220 */ /* 0x040fe20000410000 */
[----:B------:R-:W1:Y:S01]  /*174c0*/  LDSM.16.MT88.4 R24, [R9] ;  /* 0x000000000918783b */ /* 0x000e620000004200 */
[C---:B------:R-:W-:Y:S02]  /*174d0*/  FMUL.FTZ R12, R8.reuse, R128 ;  /* 0x00000080080c7220 */ /* 0x040fe40000410000 */
[C---:B------:R-:W-:Y:S01]  /*174e0*/  FMUL.FTZ R13, R8.reuse, R129 ;  /* 0x00000081080d7220 */ /* 0x040fe20000410000 */
[----:B------:R-:W4:Y:S01]  /*174f0*/  MUFU.EX2 R3, R3 ;  /* 0x0000000300037308 */ /* 0x000f220000000800 */
[C---:B------:R-:W-:Y:S02]  /*17500*/  FMUL.FTZ R20, R8.reuse, R120 ;  /* 0x0000007808147220 */ /* 0x040fe40000410000 */
[C---:B------:R-:W-:Y:S01]  /*17510*/  FMUL.FTZ R21, R8.reuse, R121 ;  /* 0x0000007908157220 */ /* 0x040fe20000410000 */
[----:B------:R-:W5:Y:S01]  /*17520*/  LDSM.16.MT88.4 R32, [R168] ;  /* 0x00000000a820783b */ /* 0x000f620000004200 */
[C---:B------:R-:W-:Y:S02]  /*17530*/  FMUL.FTZ R28, R8.reuse, R112 ;  /* 0x00000070081c7220 */ /* 0x040fe40000410000 */
[C---:B------:R-:W-:Y:S02]  /*17540*/  FMUL.FTZ R29, R8.reuse, R113 ;  /* 0x00000071081d7220 */ /* 0x040fe40000410000 */
[C---:B------:R-:W-:Y:S01]  /*17550*/  FMUL.FTZ R36, R8.reuse, R104 ;  /* 0x0000006808247220 */ /* 0x040fe20000410000 */
[----:B------:R-:W-:Y:S01]  /*17560*/  MUFU.EX2 R176, R176 ;  /* 0x000000b000b07308 */ /* 0x000fe20000000800 */
[C---:B------:R-:W-:Y:S02]  /*17570*/  FMUL.FTZ R37, R8.reuse, R105 ;  /* 0x0000006908257220 */ /* 0x040fe40000410000 */
[C---:B------:R-:W-:Y:S01]  /*17580*/  FMUL.FTZ R40, R8.reuse, R40 ;  /* 0x0000002808287220 */ /* 0x040fe20000410000 */
[----:B---3--:R-:W-:Y:S01]  /*17590*/  F2FP.PACK_AB R132, R177, R178 ;  /* 0x000000b2b184723e */ /* 0x008fe200000000ff */
[----:B------:R-:W-:Y:S02]  /*175a0*/  FMUL.FTZ R41, R8, R41 ;  /* 0x0000002908297220 */ /* 0x000fe40000410000 */
[--C-:B------:R-:W-:Y:S02]  /*175b0*/  FFMA.FTZ R183, R150, c[0x0][0x2d0], -R153.reuse ;  /* 0x0000b40096b77a23 */ /* 0x100fe40000010899 */
[--C-:B------:R-:W-:Y:S01]  /*175c0*/  FFMA.FTZ R186, R148, c[0x0][0x2d0], -R153.reuse ;  /* 0x0000b40094ba7a23 */ /* 0x100fe20000010899 */
[----:B------:R-:W3:Y:S01]  /*175d0*/  MUFU.EX2 R175, R175 ;  /* 0x000000af00af7308 */ /* 0x000ee20000000800 */
[--C-:B------:R-:W-:Y:S02]  /*175e0*/  FFMA.FTZ R191, R164, c[0x0][0x2d0], -R153.reuse ;  /* 0x0000b400a4bf7a23 */ /* 0x100fe40000010899 */
[--C-:B------:R-:W-:Y:S02]  /*175f0*/  FFMA.FTZ R193, R166, c[0x0][0x2d0], -R153.reuse ;  /* 0x0000b400a6c17a23 */ /* 0x100fe40000010899 */
[C---:B----4-:R-:W-:Y:S02]  /*17600*/  FMUL.FTZ R6, R3.reuse, R134 ;  /* 0x0000008603067220 */ /* 0x050fe40000410000 */
        /* <DEDUP_REMOVED lines=9> */
[----:B------:R-:W4:Y:S01]  /*176a0*/  MUFU.EX2 R173, R173 ;  /* 0x000000ad00ad7308 */ /* 0x000f220000000800 */
[C---:B------:R-:W-:Y:S01]  /*176b0*/  FMUL.FTZ R38, R3.reuse, R106 ;  /* 0x0000006a03267220 */ /* 0x040fe20000410000 */
[----:B------:R-:W-:Y:S01]  /*176c0*/  LDSM.16.MT88.4 R112, [R169+0x2000] ;  /* 0x00200000a970783b */ /* 0x000fe20000004200 */
[----:B------:R-:W-:Y:S01]  /*176d0*/  FMUL.FTZ R39, R3, R107 ;  /* 0x0000006b03277220 */ /* 0x000fe20000410000 */
[----:B---3--:R-:W-:Y:S01]  /*176e0*/  F2FP.PACK_AB R134, R175, R176 ;  /* 0x000000b0af86723e */ /* 0x008fe200000000ff */
[C---:B------:R-:W-:Y:S02]  /*176f0*/  FMUL.FTZ R42, R3.reuse, R42 ;  /* 0x0000002a032a7220 */ /* 0x040fe40000410000 */
[----:B------:R-:W-:Y:S02]  /*17700*/  FMUL.FTZ R43, R3, R43 ;  /* 0x0000002b032b7220 */ /* 0x000fe40000410000 */
[--C-:B------:R-:W-:Y:S01]  /*17710*/  FFMA.FTZ R194, R162, c[0x0][0x2d0], -R153.reuse ;  /* 0x0000b400a2c27a23 */ /* 0x100fe20000010899 */
[----:B------:R-:W-:Y:S01]  /*17720*/  MUFU.EX2 R172, R172 ;  /* 0x000000ac00ac7308 */ /* 0x000fe20000000800 */
[----:B------:R-:W-:Y:S01]  /*17730*/  LDSM.16.MT88.4 R104, [R168+0x2000] ;  /* 0x00200000a868783b */ /* 0x000fe20000004200 */
[--C-:B------:R-:W-:Y:S02]  /*17740*/  FFMA.FTZ R206, R157, c[0x0][0x2d0], -R160.reuse ;  /* 0x0000b4009dce7a23 */ /* 0x100fe400000108a0 */
[--C-:B------:R-:W-:Y:S02]  /*17750*/  FFMA.FTZ R247, R158, c[0x0][0x2d0], -R153.reuse ;  /* 0x0000b4009ef77a23 */ /* 0x100fe40000010899 */
[--C-:B------:R-:W-:Y:S02]  /*17760*/  FFMA.FTZ R248, R156, c[0x0][0x2d0], -R153.reuse ;  /* 0x0000b4009cf87a23 */ /* 0x100fe40000010899 */
[--C-:B------:R-:W-:Y:S01]  /*17770*/  FFMA.FTZ R249, R154, c[0x0][0x2d0], -R153.reuse ;  /* 0x0000b4009af97a23 */ /* 0x100fe20000010899 */
[----:B------:R-:W-:Y:S01]  /*17780*/  LDSM.16.MT88.4 R120, [R9+0x800] ;  /* 0x000800000978783b */ /* 0x000fe20000004200 */
[----:B------:R-:W3:Y:S01]  /*17790*/  MUFU.EX2 R171, R171 ;  /* 0x000000ab00ab7308 */ /* 0x000ee20000000800 */
[C---:B------:R-:W-:Y:S02]  /*177a0*/  FMUL.FTZ R44, R8.reuse, R44 ;  /* 0x0000002c082c7220 */ /* 0x040fe40000410000 */
[C---:B------:R-:W-:Y:S01]  /*177b0*/  FMUL.FTZ R45, R8.reuse, R45 ;  /* 0x0000002d082d7220 */ /* 0x040fe20000410000 */
[----:B----4-:R-:W-:Y:S01]  /*177c0*/  F2FP.PACK_AB R133, R173, R174 ;  /* 0x000000aead85723e */ /* 0x010fe200000000ff */
[C---:B------:R-:W-:Y:S02]  /*177d0*/  FMUL.FTZ R46, R3.reuse, R46 ;  /* 0x0000002e032e7220 */ /* 0x040fe40000410000 */
[----:B------:R-:W-:Y:S01]  /*177e0*/  LDSM.16.MT88.4 R156, [R170+0x3800] ;  /* 0x00380000aa9c783b */ /* 0x000fe20000004200 */
        /* <DEDUP_REMOVED lines=8> */
[----:B------:R-:W-:Y:S01]  /*17870*/  MUFU.EX2 R182, R182 ;  /* 0x000000b600b67308 */ /* 0x000fe20000000800 */
[----:B------:R-:W-:Y:S01]  /*17880*/  FMUL.FTZ R54, R3, R54 ;  /* 0x0000003603367220 */ /* 0x000fe20000410000 */
[----:B---3--:R-:W-:Y:S01]  /*17890*/  F2FP.PACK_AB R135, R171, R172 ;  /* 0x000000acab87723e */ /* 0x008fe200000000ff */
[C---:B------:R-:W-:Y:S02]  /*178a0*/  FMUL.FTZ R55, R3.reuse, R55 ;  /* 0x0000003703377220 */ /* 0x040fe40000410000 */
[C---:B------:R-:W-:Y:S02]  /*178b0*/  FMUL.FTZ R56, R8.reuse, R56 ;  /* 0x0000003808387220 */ /* 0x040fe40000410000 */
[C---:B------:R-:W-:Y:S02]  /*178c0*/  FMUL.FTZ R57, R8.reuse, R57 ;  /* 0x0000003908397220 */ /* 0x040fe40000410000 */
[C---:B--2---:R-:W-:Y:S01]  /*178d0*/  HMMA.16816.F32 R4, R132.reuse, R16, R4 ;  /* 0x000000108404723c */ /* 0x044fe20000001804 */
        /* <DEDUP_REMOVED lines=10> */
[----:B------:R-:W2:Y:S01]  /*17980*/  LDSM.16.MT88.4 R124, [R169] ;  /* 0x00000000a97c783b */ /* 0x000ea20000004200 */
[C---:B------:R-:W-:Y:S02]  /*17990*/  FMUL.FTZ R60, R8.reuse, R60 ;  /* 0x0000003c083c7220 */ /* 0x040fe40000410000 */
[C---:B------:R-:W-:Y:S02]  /*179a0*/  FMUL.FTZ R61, R8.reuse, R61 ;  /* 0x0000003d083d7220 */ /* 0x040fe40000410000 */
[C---:B-1----:R-:W-:Y:S03]  /*179b0*/  HMMA.16816.F32 R16, R132.reuse, R24, R16 ;  /* 0x000000188410723c */ /* 0x042fe60000001810 */
[C---:B------:R-:W-:Y:S01]  /*179c0*/  FMUL.FTZ R62, R3.reuse, R62 ;  /* 0x0000003e033e7220 */ /* 0x040fe20000410000 */
[----:B------:R-:W-:Y:S01]  /*179d0*/  MUFU.EX2 R194, R194 ;  /* 0x000000c200c27308 */ /* 0x000fe20000000800 */
        /* <DEDUP_REMOVED lines=8> */
[----:B------:R-:W1:Y:S01]  /*17a60*/  LDSM.16.MT88.4 R116, [R170+0x2000] ;  /* 0x00200000aa74783b */ /* 0x000e620000004200 */
[C---:B------:R-:W-:Y:S02]  /*17a70*/  FMUL.FTZ R65, R8.reuse, R65 ;  /* 0x0000004108417220 */ /* 0x040fe40000410000 */
[C---:B------:R-:W-:Y:S01]  /*17a80*/  FMUL.FTZ R66, R3.reuse, R66 ;  /* 0x0000004203427220 */ /* 0x040fe20000410000 */
[----:B------:R-:W-:Y:S01]  /*17a90*/  MUFU.EX2 R204, R204 ;  /* 0x000000cc00cc7308 */ /* 0x000fe20000000800 */
[C---:B-----5:R-:W-:Y:S03]  /*17aa0*/  HMMA.16816.F32 R24, R132.reuse, R32, R24 ;  /* 0x000000208418723c */ /* 0x060fe60000001818 */
        /* <DEDUP_REMOVED lines=10> */
[----:B------:R-:W3:Y:S01]  /*17b50*/  LDSM.16.MT88.4 R108, [R9+0x2000] ;  /* 0x00200000096c783b */ /* 0x000ee20000004200 */
[C---:B------:R-:W-:Y:S02]  /*17b60*/  FMUL.FTZ R70, R3.reuse, R70 ;  /* 0x0000004603467220 */ /* 0x040fe40000410000 */
[C---:B------:R-:W-:Y:S02]  /*17b70*/  FMUL.FTZ R71, R3.reuse, R71 ;  /* 0x0000004703477220 */ /* 0x040fe40000410000 */
[C---:B--2---:R-:W-:Y:S02]  /*17b80*/  HMMA.16816.F32 R32, R132.reuse, R124, R32 ;  /* 0x0000007c8420723c */ /* 0x044fe40000001820 */
        /* <DEDUP_REMOVED lines=9> */
[C---:B-1----:R-:W-:Y:S04]  /*17c20*/  HMMA.16816.F32 R40, R132.reuse, R116, R40 ;  /* 0x000000748428723c */ /* 0x042fe80000001828 */
[C---:B------:R-:W-:Y:S02]  /*17c30*/  FMUL.FTZ R77, R8.reuse, R77 ;  /* 0x0000004d084d7220 */ /* 0x040fe40000410000 */
[C---:B------:R-:W-:Y:S02]  /*17c40*/  FMUL.FTZ R78, R3.reuse, R78 ;  /* 0x0000004e034e7220 */ /* 0x040fe40000410000 */
[C---:B------:R-:W-:Y:S01]  /*17c50*/  HMMA.16816.F32 R44, R132.reuse, R118, R44 ;  /* 0x00000076842c723c */ /* 0x040fe2000000182c */
[----:B------:R-:W-:Y:S03]  /*17c60*/  LDSM.16.MT88.4 R116, [R170+0x800] ;  /* 0x00080000aa74783b */ /* 0x000fe60000004200 */
[C---:B------:R-:W-:Y:S02]  /*17c70*/  FMUL.FTZ R79, R3.reuse, R79 ;  /* 0x0000004f034f7220 */ /* 0x040fe40000410000 */
[C---:B------:R-:W-:Y:S02]  /*17c80*/  FMUL.FTZ R80, R8.reuse, R80 ;  /* 0x0000005008507220 */ /* 0x040fe40000410000 */
[C---:B------:R-:W-:Y:S01]  /*17c90*/  FMUL.FTZ R81, R8.reuse, R81 ;  /* 0x0000005108517220 */ /* 0x040fe20000410000 */
[C---:B---3--:R-:W-:Y:S03]  /*17ca0*/  HMMA.16816.F32 R48, R132.reuse, R108, R48 ;  /* 0x0000006c8430723c */ /* 0x048fe60000001830 */
[C---:B------:R-:W-:Y:S02]  /*17cb0*/  FMUL.FTZ R82, R3.reuse, R82 ;  /* 0x0000005203527220 */ /* 0x040fe40000410000 */
[C---:B------:R-:W-:Y:S02]  /*17cc0*/  FMUL.FTZ R83, R3.reuse, R83 ;  /* 0x0000005303537220 */ /* 0x040fe40000410000 */
[C---:B------:R-:W-:Y:S01]  /*17cd0*/  FMUL.FTZ R84, R8.reuse, R84 ;  /* 0x0000005408547220 */ /* 0x040fe20000410000 */
[C---:B------:R-:W-:Y:S01]  /*17ce0*/  HMMA.16816.F32 R52, R132.reuse, R110, R52 ;  /* 0x0000006e8434723c */ /* 0x040fe20000001834 */
[----:B------:R-:W1:Y:S03]  /*17cf0*/  LDSM.16.MT88.4 R108, [R170+0x4000] ;  /* 0x00400000aa6c783b */ /* 0x000e660000004200 */
[C---:B------:R-:W-:Y:S02]  /*17d00*/  FMUL.FTZ R85, R8.reuse, R85 ;  /* 0x0000005508557220 */ /* 0x040fe40000410000 */
[C---:B------:R-:W-:Y:S02]  /*17d10*/  FMUL.FTZ R86, R3.reuse, R86 ;  /* 0x0000005603567220 */ /* 0x040fe40000410000 */
[C---:B------:R-:W-:Y:S04]  /*17d20*/  HMMA.16816.F32 R56, R132.reuse, R104, R56 ;  /* 0x000000688438723c */ /* 0x040fe80000001838 */
[C---:B------:R-:W-:Y:S02]  /*17d30*/  FMUL.FTZ R87, R3.reuse, R87 ;  /* 0x0000005703577220 */ /* 0x040fe40000410000 */
[C---:B------:R-:W-:Y:S02]  /*17d40*/  FMUL.FTZ R88, R8.reuse, R88 ;  /* 0x0000005808587220 */ /* 0x040fe40000410000 */
[C---:B------:R-:W-:Y:S01]  /*17d50*/  HMMA.16816.F32 R60, R132.reuse, R106, R60 ;  /* 0x0000006a843c723c */ /* 0x040fe2000000183c */
[----:B------:R-:W2:Y:S03]  /*17d60*/  LDSM.16.MT88.4 R104, [R9+0x4000] ;  /* 0x004000000968783b */ /* 0x000ea60000004200 */
[----:B------:R-:W-:Y:S02]  /*17d70*/  FMUL.FTZ R89, R8, R89 ;  /* 0x0000005908597220 */ /* 0x000fe40000410000 */
[C---:B------:R-:W-:Y:S02]  /*17d80*/  FMUL.FTZ R90, R3.reuse, R90 ;  /* 0x0000005a035a7220 */ /* 0x040fe40000410000 */
[C---:B------:R-:W-:Y:S04]  /*17d90*/  HMMA.16816.F32 R64, R132.reuse, R112, R64 ;  /* 0x000000708440723c */ /* 0x040fe80000001840 */
[----:B------:R-:W-:Y:S02]  /*17da0*/  FMUL.FTZ R91, R3, R91 ;  /* 0x0000005b035b7220 */ /* 0x000fe40000410000 */
[--C-:B------:R-:W-:Y:S02]  /*17db0*/  FFMA.FTZ R179, R179, c[0x0][0x2d0], -R160.reuse ;  /* 0x0000b400b3b37a23 */ /* 0x100fe400000108a0 */
[C---:B------:R-:W-:Y:S01]  /*17dc0*/  HMMA.16816.F32 R68, R132.reuse, R114, R68 ;  /* 0x000000728444723c */ /* 0x040fe20000001844 */
[----:B------:R-:W3:Y:S03]  /*17dd0*/  LDSM.16.MT88.4 R112, [R168+0x4000] ;  /* 0x00400000a870783b */ /* 0x000ee60000004200 */
[--C-:B------:R-:W-:Y:S01]  /*17de0*/  FFMA.FTZ R180, R181, c[0x0][0x2d0], -R160.reuse ;  /* 0x0000b400b5b47a23 */ /* 0x100fe200000108a0 */
[----:B------:R-:W-:Y:S01]  /*17df0*/  MUFU.EX2 R179, R179 ;  /* 0x000000b300b37308 */ /* 0x000fe20000000800 */
[--C-:B------:R-:W-:Y:S02]  /*17e00*/  FFMA.FTZ R181, R151, c[0x0][0x2d0], -R160.reuse ;  /* 0x0000b40097b57a23 */ /* 0x100fe400000108a0 */
[--C-:B------:R-:W-:Y:S01]  /*17e10*/  FFMA.FTZ R184, R192, c[0x0][0x2d0], -R153.reuse ;  /* 0x0000b400c0b87a23 */ /* 0x100fe20000010899 */
[C---:B-1----:R-:W-:Y:S01]  /*17e20*/  HMMA.16816.F32 R72, R132.reuse, R108, R72 ;  /* 0x0000006c8448723c */ /* 0x042fe20000001848 */
[----:B------:R-:W-:Y:S02]  /*17e30*/  LDSM.16.MT88.4 R148, [R9+0x2800] ;  /* 0x002800000994783b */ /* 0x000fe40000004200 */
[--C-:B------:R-:W-:Y:S02]  /*17e40*/  FFMA.FTZ R192, R165, c[0x0][0x2d0], -R160.reuse ;  /* 0x0000b400a5c07a23 */ /* 0x100fe400000108a0 */
[--C-:B------:R-:W-:Y:S01]  /*17e50*/  FFMA.FTZ R185, R190, c[0x0][0x2d0], -R153.reuse ;  /* 0x0000b400beb97a23 */ /* 0x100fe20000010899 */
[----:B------:R-:W1:Y:S01]  /*17e60*/  MUFU.EX2 R180, R180 ;  /* 0x000000b400b47308 */ /* 0x000e620000000800 */
[--C-:B------:R-:W-:Y:S01]  /*17e70*/  FFMA.FTZ R190, R163, c[0x0][0x2d0], -R160.reuse ;  /* 0x0000b400a3be7a23 */ /* 0x100fe200000108a0 */
[C---:B------:R-:W-:Y:S01]  /*17e80*/  HMMA.16816.F32 R76, R132.reuse, R110, R76 ;  /* 0x0000006e844c723c */ /* 0x040fe2000000184c */
[----:B------:R-:W4:Y:S03]  /*17e90*/  LDSM.16.MT88.4 R108, [R169+0x4000] ;  /* 0x00400000a96c783b */ /* 0x000f260000004200 */
[C---:B------:R-:W-:Y:S02]  /*17ea0*/  FMUL.FTZ R92, R8.reuse, R92 ;  /* 0x0000005c085c7220 */ /* 0x040fe40000410000 */
[C---:B------:R-:W-:Y:S02]  /*17eb0*/  FMUL.FTZ R93, R8.reuse, R93 ;  /* 0x0000005d085d7220 */ /* 0x040fe40000410000 */
[C---:B--2---:R-:W-:Y:S01]  /*17ec0*/  HMMA.16816.F32 R80, R132.reuse, R104, R80 ;  /* 0x000000688450723c */ /* 0x044fe20000001850 */
[----:B------:R-:W2:Y:S03]  /*17ed0*/  MUFU.EX2 R181, R181 ;  /* 0x000000b500b57308 */ /* 0x000ea60000000800 */
[C---:B------:R-:W-:Y:S02]  /*17ee0*/  FMUL.FTZ R94, R3.reuse, R94 ;  /* 0x0000005e035e7220 */ /* 0x040fe40000410000 */
[C---:B------:R-:W-:Y:S02]  /*17ef0*/  FMUL.FTZ R95, R3.reuse, R95 ;  /* 0x0000005f035f7220 */ /* 0x040fe40000410000 */
[C---:B------:R-:W-:Y:S03]  /*17f00*/  HMMA.16816.F32 R84, R132.reuse, R106, R84 ;  /* 0x0000006a8454723c */ /* 0x040fe60000001854 */
[----:B------:R-:W5:Y:S01]  /*17f10*/  MUFU.EX2 R184, R184 ;  /* 0x000000b800b87308 */ /* 0x000f620000000800 */
[C---:B------:R-:W-:Y:S02]  /*17f20*/  FMUL.FTZ R96, R8.reuse, R96 ;  /* 0x0000006008607220 */ /* 0x040fe40000410000 */
[----:B------:R-:W-:Y:S01]  /*17f30*/  FMUL.FTZ R97, R8, R97 ;  /* 0x0000006108617220 */ /* 0x000fe20000410000 */
[----:B-1----:R-:W-:Y:S01]  /*17f40*/  F2FP.PACK_AB R104, R180, R179 ;  /* 0x000000b3b468723e */ /* 0x002fe200000000ff */
[C---:B---3--:R-:W-:Y:S04]  /*17f50*/  HMMA.16816.F32 R88, R132.reuse, R112, R88 ;  /* 0x000000708458723c */ /* 0x048fe80000001858 */
[C---:B------:R-:W-:Y:S01]  /*17f60*/  FMUL.FTZ R98, R3.reuse, R98 ;  /* 0x0000006203627220 */ /* 0x040fe20000410000 */
[----:B------:R-:W1:Y:S01]  /*17f70*/  MUFU.EX2 R185, R185 ;  /* 0x000000b900b97308 */ /* 0x000e620000000800 */
[C---:B------:R-:W-:Y:S02]  /*17f80*/  FMUL.FTZ R99, R3.reuse, R99 ;  /* 0x0000006303637220 */ /* 0x040fe40000410000 */
[C---:B------:R-:W-:Y:S01]  /*17f90*/  HMMA.16816.F32 R92, R132.reuse, R114, R92 ;  /* 0x00000072845c723c */ /* 0x040fe2000000185c */
[----:B------:R-:W3:Y:S03]  /*17fa0*/  LDSM.16.MT88.4 R112, [R168+0x800] ;  /* 0x00080000a870783b */ /* 0x000ee60000004200 */
[----:B------:R-:W-:Y:S01]  /*17fb0*/  FMUL.FTZ R100, R8, R100 ;  /* 0x0000006408647220 */ /* 0x000fe20000410000 */
[----:B--2---:R-:W-:Y:S01]  /*17fc0*/  F2FP.PACK_AB R106, R182, R181 ;  /* 0x000000b5b66a723e */ /* 0x004fe200000000ff */
[----:B------:R-:W-:Y:S01]  /*17fd0*/  FMUL.FTZ R101, R8, R101 ;  /* 0x0000006508657220 */ /* 0x000fe20000410000 */
[----:B------:R-:W-:Y:S01]  /*17fe0*/  MUFU.EX2 R190, R190 ;  /* 0x000000be00be7308 */ /* 0x000fe20000000800 */
[C---:B------:R-:W-:Y:S01]  /*17ff0*/  FMUL.FTZ R102, R3.reuse, R102 ;  /* 0x0000006603667220 */ /* 0x040fe20000410000 */
[C---:B----4-:R-:W-:Y:S03]  /*18000*/  HMMA.16816.F32 R96, R132.reuse, R108, R96 ;  /* 0x0000006c8460723c */ /* 0x050fe60000001860 */
[----:B------:R-:W-:Y:S01]  /*18010*/  FMUL.FTZ R103, R3, R103 ;  /* 0x0000006703677220 */ /* 0x000fe20000410000 */
[----:B-----5:R-:W-:Y:S01]  /*18020*/  F2FP.PACK_AB R105, R183, R184 ;  /* 0x000000b8b769723e */ /* 0x020fe200000000ff */
[--C-:B------:R-:W-:Y:S02]  /*18030*/  FFMA.FTZ R187, R189, c[0x0][0x2d0], -R160.reuse ;  /* 0x0000b400bdbb7a23 */ /* 0x100fe400000108a0 */
[--C-:B------:R-:W-:Y:S01]  /*18040*/  FFMA.FTZ R189, R167, c[0x0][0x2d0], -R160.reuse ;  /* 0x0000b400a7bd7a23 */ /* 0x100fe200000108a0 */
[----:B------:R-:W-:Y:S01]  /*18050*/  MUFU.EX2 R192, R192 ;  /* 0x000000c000c07308 */ /* 0x000fe20000000800 */
[----:B------:R-:W-:Y:S01]  /*18060*/  LDSM.16.MT88.4 R164, [R168+0x3800] ;  /* 0x00380000a8a4783b */ /* 0x000fe20000004200 */
[----:B------:R-:W-:Y:S03]  /*18070*/  HMMA.16816.F32 R100, R132, R110, R100 ;  /* 0x0000006e8464723c */ /* 0x000fe60000001864 */
[----:B-1----:R-:W-:Y:S01]  /*18080*/  F2FP.PACK_AB R107, R186, R185 ;  /* 0x000000b9ba6b723e */ /* 0x002fe200000000ff */
[----:B------:R-:W-:Y:S02]  /*18090*/  FFMA.FTZ R160, R155, c[0x0][0x2d0], -R160 ;  /* 0x0000b4009ba07a23 */ /* 0x000fe400000108a0 */
[--C-:B------:R-:W-:Y:S01]  /*180a0*/  FFMA.FTZ R188, R188, c[0x0][0x2d0], -R153.reuse ;  /* 0x0000b400bcbc7a23 */ /* 0x100fe20000010899 */
[----:B------:R-:W1:Y:S01]  /*180b0*/  LDSM.16.MT88.4 R108, [R168+0x2800] ;  /* 0x00280000a86c783b */ /* 0x000e620000004200 */
[----:B------:R-:W-:Y:S01]  /*180c0*/  FFMA.FTZ R153, R152, c[0x0][0x2d0], -R153 ;  /* 0x0000b40098997a23 */ /* 0x000fe20000010899 */
[----:B------:R2:W-:Y:S01]  /*180d0*/  MUFU.EX2 R245, R160 ;  /* 0x000000a000f57308 */ /* 0x0005e20000000800 */
[C---:B------:R-:W-:Y:S05]  /*180e0*/  HMMA.16816.F32 R4, R104.reuse, R116, R4 ;  /* 0x000000746804723c */ /* 0x040fea0000001804 */
[----:B------:R-:W-:Y:S01]  /*180f0*/  LDSM.16.MT88.4 R132, [R170+0x3000] ;  /* 0x00300000aa84783b */ /* 0x000fe20000004200 */
[----:B------:R-:W-:Y:S02]  /*18100*/  FFMA.FTZ R178, R8, R239, R178 ;  /* 0x000000ef08b27223 */ /* 0x000fe400000100b2 */
[C---:B------:R-:W-:Y:S01]  /*18110*/  HMMA.16816.F32 R12, R104.reuse, R118, R12 ;  /* 0x00000076680c723c */ /* 0x040fe2000000180c */
[----:B------:R4:W-:Y:S03]  /*18120*/  MUFU.EX2 R250, R153 ;  /* 0x0000009900fa7308 */ /* 0x0009e60000000800 */
[----:B------:R-:W-:Y:S01]  /*18130*/  FFMA.FTZ R174, R3, R242, R174 ;  /* 0x000000f203ae7223 */ /* 0x000fe200000100ae */
[----:B------:R-:W5:Y:S01]  /*18140*/  LDSM.16.MT88.4 R116, [R169+0x2800] ;  /* 0x00280000a974783b */ /* 0x000f620000004200 */
[----:B------:R-:W-:Y:S02]  /*18150*/  FADD.FTZ R177, R177, R178 ;  /* 0x000000b2b1b17221 */ /* 0x000fe40000010000 */
[C---:B------:R-:W-:Y:S03]  /*18160*/  HMMA.16816.F32 R16, R104.reuse, R120, R16 ;  /* 0x000000786810723c */ /* 0x040fe60000001810 */
[----:B------:R-:W-:Y:S01]  /*18170*/  MUFU.EX2 R188, R188 ;  /* 0x000000bc00bc7308 */ /* 0x000fe20000000800 */
[----:B------:R-:W-:Y:S02]  /*18180*/  FADD.FTZ R173, R173, R174 ;  /* 0x000000aeadad7221 */ /* 0x000fe40000010000 */
[----:B------:R-:W-:Y:S01]  /*18190*/  FADD.FTZ R176, R176, R177 ;  /* 0x000000b1b0b07221 */ /* 0x000fe20000010000 */
[----:B--2---:R-:W-:Y:S01]  /*181a0*/  LDSM.16.MT88.4 R160, [R9+0x3800] ;  /* 0x0038000009a0783b */ /* 0x004fe20000004200 */
[C---:B------:R-:W-:Y:S04]  /*181b0*/  HMMA.16816.F32 R20, R104.reuse, R122, R20 ;  /* 0x0000007a6814723c */ /* 0x040fe80000001814 */
[----:B------:R-:W-:Y:S01]  /*181c0*/  FADD.FTZ R172, R172, R173 ;  /* 0x000000adacac7221 */ /* 0x000fe20000010000 */
[----:B------:R-:W2:Y:S01]  /*181d0*/  MUFU.EX2 R187, R187 ;  /* 0x000000bb00bb7308 */ /* 0x000ea20000000800 */
[----:B------:R-:W-:Y:S01]  /*181e0*/  FADD.FTZ R176, R175, R176 ;  /* 0x000000b0afb07221 */ /* 0x000fe20000010000 */
[----:B------:R-:W-:Y:S01]  /*181f0*/  LDSM.16.MT88.4 R120, [R9+0x4800] ;  /* 0x004800000978783b */ /* 0x000fe20000004200 */
[C---:B---3--:R-:W-:Y:S04]  /*18200*/  HMMA.16816.F32 R24, R104.reuse, R112, R24 ;  /* 0x000000706818723c */ /* 0x048fe80000001818 */
[----:B------:R-:W-:Y:S02]  /*18210*/  FADD.FTZ R171, R171, R172 ;  /* 0x000000acabab7221 */ /* 0x000fe40000010000 */
[----:B------:R-:W-:Y:S01]  /*18220*/  FADD.FTZ R179, R179, R176 ;  /* 0x000000b0b3b37221 */ /* 0x000fe20000010000 */
[----:B----4-:R-:W-:Y:S01]  /*18230*/  LDSM.16.MT88.4 R152, [R169+0x1800] ;  /* 0x00180000a998783b */ /* 0x010fe20000004200 */
[C---:B------:R-:W-:Y:S01]  /*18240*/  HMMA.16816.F32 R28, R104.reuse, R114, R28 ;  /* 0x00000072681c723c */ /* 0x040fe2000000181c */
[----:B------:R-:W3:Y:S03]  /*18250*/  MUFU.EX2 R189, R189 ;  /* 0x000000bd00bd7308 */ /* 0x000ee60000000800 */
[----:B------:R-:W-:Y:S02]  /*18260*/  FADD.FTZ R184, R184, R171 ;  /* 0x000000abb8b87221 */ /* 0x000fe40000010000 */
[----:B------:R-:W-:Y:S01]  /*18270*/  FADD.FTZ R180, R180, R179 ;  /* 0x000000b3b4b47221 */ /* 0x000fe20000010000 */
[----:B------:R-:W4:Y:S01]  /*18280*/  LDSM.16.MT88.4 R112, [R170+0x4800] ;  /* 0x00480000aa70783b */ /* 0x000f220000004200 */
[C---:B------:R-:W-:Y:S04]  /*18290*/  HMMA.16816.F32 R32, R104.reuse, R124, R32 ;  /* 0x0000007c6820723c */ /* 0x040fe80000001820 */
[----:B------:R-:W-:Y:S02]  /*182a0*/  FADD.FTZ R184, R183, R184 ;  /* 0x000000b8b7b87221 */ /* 0x000fe40000010000 */
[----:B------:R-:W-:Y:S02]  /*182b0*/  FADD.FTZ R181, R181, R180 ;  /* 0x000000b4b5b57221 */ /* 0x000fe40000010000 */
[C---:B------:R-:W-:Y:S01]  /*182c0*/  HMMA.16816.F32 R36, R104.reuse, R126, R36 ;  /* 0x0000007e6824723c */ /* 0x040fe20000001824 */
[----:B------:R-:W-:Y:S03]  /*182d0*/  LDSM.16.MT88.4 R124, [R9+0x1000] ;  /* 0x00100000097c783b */ /* 0x000fe60000004200 */
[----:B------:R-:W-:Y:S04]  /*182e0*/  FADD.FTZ R182, R182, R181 ;  /* 0x000000b5b6b67221 */ /* 0x000fe80000010000 */
[C---:B------:R-:W-:Y:S08]  /*182f0*/  HMMA.16816.F32 R40, R104.reuse, R128, R40 ;  /* 0x000000806828723c */ /* 0x040ff00000001828 */
[C---:B------:R-:W-:Y:S01]  /*18300*/  HMMA.16816.F32 R44, R104.reuse, R130, R44 ;  /* 0x00000082682c723c */ /* 0x040fe2000000182c */
[----:B------:R-:W-:Y:S07]  /*18310*/  LDSM.16.MT88.4 R128, [R169+0x1000] ;  /* 0x00100000a980783b */ /* 0x000fee0000004200 */
[C---:B------:R-:W-:Y:S08]  /*18320*/  HMMA.16816.F32 R48, R104.reuse, R148, R48 ;  /* 0x000000946830723c */ /* 0x040ff00000001830 */
[C---:B------:R-:W-:Y:S01]  /*18330*/  HMMA.16816.F32 R52, R104.reuse, R150, R52 ;  /* 0x000000966834723c */ /* 0x040fe20000001834 */
[----:B------:R-:W-:Y:S07]  /*18340*/  LDSM.16.MT88.4 R148, [R9+0x3000] ;  /* 0x003000000994783b */ /* 0x000fee0000004200 */
[C---:B-1----:R-:W-:Y:S08]  /*18350*/  HMMA.16816.F32 R56, R104.reuse, R108, R56 ;  /* 0x0000006c6838723c */ /* 0x042ff00000001838 */
[C---:B------:R-:W-:Y:S01]  /*18360*/  HMMA.16816.F32 R60, R104.reuse, R110, R60 ;  /* 0x0000006e683c723c */ /* 0x040fe2000000183c */
[----:B------:R-:W1:Y:S07]  /*18370*/  LDSM.16.MT88.4 R108, [R168+0x4800] ;  /* 0x00480000a86c783b */ /* 0x000e6e0000004200 */
[C---:B-----5:R-:W-:Y:S08]  /*18380*/  HMMA.16816.F32 R64, R104.reuse, R116, R64 ;  /* 0x000000746840723c */ /* 0x060ff00000001840 */
[C---:B------:R-:W-:Y:S01]  /*18390*/  HMMA.16816.F32 R68, R104.reuse, R118, R68 ;  /* 0x000000766844723c */ /* 0x040fe20000001844 */
[----:B------:R-:W5:Y:S07]  /*183a0*/  LDSM.16.MT88.4 R116, [R169+0x4800] ;  /* 0x00480000a974783b */ /* 0x000f6e0000004200 */
[C---:B----4-:R-:W-:Y:S08]  /*183b0*/  HMMA.16816.F32 R72, R104.reuse, R112, R72 ;  /* 0x000000706848723c */ /* 0x050ff00000001848 */
[C---:B------:R-:W-:Y:S01]  /*183c0*/  HMMA.16816.F32 R76, R104.reuse, R114, R76 ;  /* 0x00000072684c723c */ /* 0x040fe2000000184c */
[----:B------:R-:W4:Y:S07]  /*183d0*/  LDSM.16.MT88.4 R112, [R170+0x1000] ;  /* 0x00100000aa70783b */ /* 0x000f2e0000004200 */
[C---:B------:R-:W-:Y:S08]  /*183e0*/  HMMA.16816.F32 R80, R104.reuse, R120, R80 ;  /* 0x000000786850723c */ /* 0x040ff00000001850 */
[C---:B------:R-:W-:Y:S01]  /*183f0*/  HMMA.16816.F32 R84, R104.reuse, R122, R84 ;  /* 0x0000007a6854723c */ /* 0x040fe20000001854 */
[----:B------:R-:W3:Y:S07]  /*18400*/  LDSM.16.MT88.4 R120, [R168+0x1000] ;  /* 0x00100000a878783b */ /* 0x000eee0000004200 */
[C---:B-1----:R-:W-:Y:S08]  /*18410*/  HMMA.16816.F32 R88, R104.reuse, R108, R88 ;  /* 0x0000006c6858723c */ /* 0x042ff00000001858 */
[C---:B------:R-:W-:Y:S01]  /*18420*/  HMMA.16816.F32 R92, R104.reuse, R110, R92 ;  /* 0x0000006e685c723c */ /* 0x040fe2000000185c */
[----:B------:R-:W1:Y:S07]  /*18430*/  LDSM.16.MT88.4 R108, [R168+0x3000] ;  /* 0x00300000a86c783b */ /* 0x000e6e0000004200 */
[C---:B-----5:R-:W-:Y:S08]  /*18440*/  HMMA.16816.F32 R96, R104.reuse, R116, R96 ;  /* 0x000000746860723c */ /* 0x060ff00000001860 */
[----:B------:R-:W-:Y:S01]  /*18450*/  HMMA.16816.F32 R100, R104, R118, R100 ;  /* 0x000000766864723c */ /* 0x000fe20000001864 */
[----:B------:R-:W-:Y:S06]  /*18460*/  LDSM.16.MT88.4 R116, [R170+0x5000] ;  /* 0x00500000aa74783b */ /* 0x000fec0000004200 */
[----:B--2---:R-:W-:Y:S01]  /*18470*/  F2FP.PACK_AB R104, R190, R187 ;  /* 0x000000bbbe68723e */ /* 0x004fe200000000ff */
[----:B------:R-:W-:Y:S01]  /*18480*/  FADD.FTZ R187, R187, R182 ;  /* 0x000000b6bbbb7221 */ /* 0x000fe20000010000 */
[----:B---3--:R-:W-:Y:S03]  /*18490*/  F2FP.PACK_AB R106, R192, R189 ;  /* 0x000000bdc06a723e */ /* 0x008fe600000000ff */
[----:B------:R-:W-:Y:S01]  /*184a0*/  F2FP.PACK_AB R105, R191, R188 ;  /* 0x000000bcbf69723e */ /* 0x000fe200000000ff */
[----:B------:R-:W-:Y:S01]  /*184b0*/  FADD.FTZ R190, R190, R187 ;  /* 0x000000bbbebe7221 */ /* 0x000fe20000010000 */
[----:B------:R-:W-:Y:S03]  /*184c0*/  F2FP.PACK_AB R107, R194, R193 ;  /* 0x000000c1c26b723e */ /* 0x000fe600000000ff */
[----:B------:R-:W-:Y:S04]  /*184d0*/  FADD.FTZ R189, R189, R190 ;  /* 0x000000bebdbd7221 */ /* 0x000fe80000010000 */
[C---:B----4-:R-:W-:Y:S03]  /*184e0*/  HMMA.16816.F32 R4, R104.reuse, R112, R4 ;  /* 0x000000706804723c */ /* 0x050fe60000001804 */
[----:B------:R-:W-:Y:S05]  /*184f0*/  FADD.FTZ R192, R192, R189 ;  /* 0x000000bdc0c07221 */ /* 0x000fea0000010000 */
[C---:B------:R-:W-:Y:S01]  /*18500*/  HMMA.16816.F32 R12, R104.reuse, R114, R12 ;  /* 0x00000072680c723c */ /* 0x040fe2000000180c */
[----:B------:R-:W2:Y:S07]  /*18510*/  LDSM.16.MT88.4 R112, [R169+0x3000] ;  /* 0x00300000a970783b */ /* 0x000eae0000004200 */
[C---:B------:R-:W-:Y:S08]  /*18520*/  HMMA.16816.F32 R16, R104.reuse, R124, R16 ;  /* 0x0000007c6810723c */ /* 0x040ff00000001810 */
[C---:B------:R-:W-:Y:S08]  /*18530*/  HMMA.16816.F32 R20, R104.reuse, R126, R20 ;  /* 0x0000007e6814723c */ /* 0x040ff00000001814 */
[C---:B------:R-:W-:Y:S08]  /*18540*/  HMMA.16816.F32 R24, R104.reuse, R120, R24 ;  /* 0x000000786818723c */ /* 0x040ff00000001818 */
[C---:B------:R-:W-:Y:S01]  /*18550*/  HMMA.16816.F32 R28, R104.reuse, R122, R28 ;  /* 0x0000007a681c723c */ /* 0x040fe2000000181c */
[----:B------:R-:W3:Y:S07]  /*18560*/  LDSM.16.MT88.4 R120, [R9+0x5000] ;  /* 0x005000000978783b */ /* 0x000eee0000004200 */
[C---:B------:R-:W-:Y:S08]  /*18570*/  HMMA.16816.F32 R32, R104.reuse, R128, R32 ;  /* 0x000000806820723c */ /* 0x040ff00000001820 */
[C---:B------:R-:W-:Y:S01]  /*18580*/  HMMA.16816.F32 R36, R104.reuse, R130, R36 ;  /* 0x000000826824723c */ /* 0x040fe20000001824 */
[----:B------:R-:W-:Y:S07]  /*18590*/  LDSM.16.MT88.4 R128, [R170+0x1800] ;  /* 0x00180000aa80783b */ /* 0x000fee0000004200 */
[C---:B------:R-:W-:Y:S08]  /*185a0*/  HMMA.16816.F32 R40, R104.reuse, R132, R40 ;  /* 0x000000846828723c */ /* 0x040ff00000001828 */
[C---:B------:R-:W-:Y:S08]  /*185b0*/  HMMA.16816.F32 R44, R104.reuse, R134, R44 ;  /* 0x00000086682c723c */ /* 0x040ff0000000182c */
[C---:B------:R-:W-:Y:S07]  /*185c0*/  HMMA.16816.F32 R48, R104.reuse, R148, R48 ;  /* 0x000000946830723c */ /* 0x040fee0000001830 */
[----:B------:R-:W-:Y:S01]  /*185d0*/  F2FP.PACK_AB R148, R204, R195 ;  /* 0x000000c3cc94723e */ /* 0x000fe200000000ff */
[C---:B------:R-:W-:Y:S04]  /*185e0*/  HMMA.16816.F32 R52, R104.reuse, R150, R52 ;  /* 0x000000966834723c */ /* 0x040fe80000001834 */
[----:B------:R-:W-:Y:S01]  /*185f0*/  F2FP.PACK_AB R149, R248, R247 ;  /* 0x000000f7f895723e */ /* 0x000fe200000000ff */
[----:B------:R-:W-:Y:S02]  /*18600*/  FADD.FTZ R195, R195, R192 ;  /* 0x000000c0c3c37221 */ /* 0x000fe40000010000 */
[C---:B------:R-:W-:Y:S01]  /*18610*/  F2FP.PACK_AB R150, R245.reuse, R206 ;  /* 0x000000cef596723e */ /* 0x040fe200000000ff */
[C---:B-1----:R-:W-:Y:S04]  /*18620*/  HMMA.16816.F32 R56, R104.reuse, R108, R56 ;  /* 0x0000006c6838723c */ /* 0x042fe80000001838 */
[----:B------:R-:W-:Y:S01]  /*18630*/  F2FP.PACK_AB R151, R250, R249 ;  /* 0x000000f9fa97723e */ /* 0x000fe200000000ff */
[----:B------:R-:W-:Y:S03]  /*18640*/  FADD.FTZ R195, R204, R195 ;  /* 0x000000c3ccc37221 */ /* 0x000fe60000010000 */
[C---:B------:R-:W-:Y:S01]  /*18650*/  HMMA.16816.F32 R60, R104.reuse, R110, R60 ;  /* 0x0000006e683c723c */ /* 0x040fe2000000183c */
[----:B------:R-:W1:Y:S03]  /*18660*/  LDSM.16.MT88.4 R108, [R168+0x5000] ;  /* 0x00500000a86c783b */ /* 0x000e660000004200 */
[----:B------:R-:W-:Y:S04]  /*18670*/  FADD.FTZ R206, R206, R195 ;  /* 0x000000c3cece7221 */ /* 0x000fe80000010000 */
[C---:B--2---:R-:W-:Y:S04]  /*18680*/  HMMA.16816.F32 R64, R104.reuse, R112, R64 ;  /* 0x000000706840723c */ /* 0x044fe80000001840 */
[----:B------:R-:W-:Y:S04]  /*18690*/  FADD.FTZ R239, R245, R206 ;  /* 0x000000cef5ef7221 */ /* 0x000fe80000010000 */
[C---:B------:R-:W-:Y:S01]  /*186a0*/  HMMA.16816.F32 R68, R104.reuse, R114, R68 ;  /* 0x000000726844723c */ /* 0x040fe20000001844 */
[----:B------:R-:W2:Y:S07]  /*186b0*/  LDSM.16.MT88.4 R112, [R169+0x5000] ;  /* 0x00500000a970783b */ /* 0x000eae0000004200 */
[C---:B------:R-:W-:Y:S08]  /*186c0*/  HMMA.16816.F32 R72, R104.reuse, R116, R72 ;  /* 0x000000746848723c */ /* 0x040ff00000001848 */
[C---:B------:R-:W-:Y:S08]  /*186d0*/  HMMA.16816.F32 R76, R104.reuse, R118, R76 ;  /* 0x00000076684c723c */ /* 0x040ff0000000184c */
[C---:B---3--:R-:W-:Y:S08]  /*186e0*/  HMMA.16816.F32 R80, R104.reuse, R120, R80 ;  /* 0x000000786850723c */ /* 0x048ff00000001850 */
[C---:B------:R-:W-:Y:S01]  /*186f0*/  HMMA.16816.F32 R84, R104.reuse, R122, R84 ;  /* 0x0000007a6854723c */ /* 0x040fe20000001854 */
[----:B------:R-:W3:Y:S07]  /*18700*/  LDSM.16.MT88.4 R120, [R9+0x1800] ;  /* 0x001800000978783b */ /* 0x000eee0000004200 */
[C---:B-1----:R-:W-:Y:S08]  /*18710*/  HMMA.16816.F32 R88, R104.reuse, R108, R88 ;  /* 0x0000006c6858723c */ /* 0x042ff00000001858 */
[C---:B------:R-:W-:Y:S01]  /*18720*/  HMMA.16816.F32 R92, R104.reuse, R110, R92 ;  /* 0x0000006e685c723c */ /* 0x040fe2000000185c */
[----:B------:R-:W1:Y:S07]  /*18730*/  LDSM.16.MT88.4 R108, [R168+0x1800] ;  /* 0x00180000a86c783b */ /* 0x000e6e0000004200 */
[C---:B--2---:R-:W-:Y:S08]  /*18740*/  HMMA.16816.F32 R96, R104.reuse, R112, R96 ;  /* 0x000000706860723c */ /* 0x044ff00000001860 */
[----:B------:R-:W-:Y:S08]  /*18750*/  HMMA.16816.F32 R100, R104, R114, R100 ;  /* 0x000000726864723c */ /* 0x000ff00000001864 */
[C---:B------:R-:W-:Y:S01]  /*18760*/  HMMA.16816.F32 R132, R148.reuse, R128, R4 ;  /* 0x000000809484723c */ /* 0x040fe20000001804 */
[----:B------:R-:W2:Y:S07]  /*18770*/  LDSM.16.MT88.4 R4, [R169+0x3800] ;  /* 0x00380000a904783b */ /* 0x000eae0000004200 */
[C---:B------:R-:W-:Y:S01]  /*18780*/  HMMA.16816.F32 R128, R148.reuse, R130, R12 ;  /* 0x000000829480723c */ /* 0x040fe2000000180c */
[----:B------:R-:W4:Y:S07]  /*18790*/  LDSM.16.MT88.4 R12, [R170+0x5800] ;  /* 0x00580000aa0c783b */ /* 0x000f2e0000004200 */
[C---:B---3--:R-:W-:Y:S01]  /*187a0*/  HMMA.16816.F32 R124, R148.reuse, R120, R16 ;  /* 0x00000078947c723c */ /* 0x048fe20000001810 */
[----:B------:R3:W5:Y:S07]  /*187b0*/  LDSM.16.MT88.4 R16, [R9+0x5800] ;  /* 0x005800000910783b */ /* 0x00076e0000004200 */
[C---:B------:R-:W-:Y:S07]  /*187c0*/  HMMA.16816.F32 R120, R148.reuse, R122, R20 ;  /* 0x0000007a9478723c */ /* 0x040fee0000001814 */
[----:B------:R-:W-:Y:S01]  /*187d0*/  IADD3 R20, R246, -0x2, RZ ;  /* 0xfffffffef6147810 */ /* 0x000fe20007ffe0ff */
[C---:B-1----:R-:W-:Y:S03]  /*187e0*/  HMMA.16816.F32 R116, R148.reuse, R108, R24 ;  /* 0x0000006c9474723c */ /* 0x042fe60000001818 */
[----:B------:R-:W-:Y:S05]  /*187f0*/  ISETP.GE.AND P0, PT, R20, R235, PT ;  /* 0x000000eb1400720c */ /* 0x000fea0003f06270 */
[C---:B------:R-:W-:Y:S08]  /*18800*/  HMMA.16816.F32 R112, R148.reuse, R110, R28 ;  /* 0x0000006e9470723c */ /* 0x040ff0000000181c */
[C---:B------:R-:W-:Y:S04]  /*18810*/  HMMA.16816.F32 R108, R148.reuse, R152, R32 ;  /* 0x00000098946c723c */ /* 0x040fe80000001820 */
[----:B------:R-:W-:Y:S04]  /*18820*/  @P0 SHF.R.S32.HI R8, RZ, 0x1f, R20 ;  /* 0x0000001fff080819 */ /* 0x000fe80000011414 */
[C---:B------:R-:W-:Y:S04]  /*18830*/  HMMA.16816.F32 R104, R148.reuse, R154, R36 ;  /* 0x0000009a9468723c */ /* 0x040fe80000001824 */
[----:B------:R-:W-:Y:S01]  /*18840*/  @P0 IMAD R3, R8, c[0x0][0x1e0], RZ ;  /* 0x0000780008030a24 */ /* 0x000fe200078e02ff */
[----:B------:R-:W-:Y:S03]  /*18850*/  @P0 MOV R8, c[0x0][0x1e0] ;  /* 0x0000780000080a02 */ /* 0x000fe60000000f00 */
[C---:B------:R-:W-:Y:S04]  /*18860*/  HMMA.16816.F32 R40, R148.reuse, R156, R40 ;  /* 0x0000009c9428723c */ /* 0x040fe80000001828 */
[C---:B------:R-:W-:Y:S02]  /*18870*/  @P0 IMAD R3, R20.reuse, c[0x0][0x1e4], R3 ;  /* 0x0000790014030a24 */ /* 0x040fe400078e0203 */
[----:B------:R-:W-:Y:S02]  /*18880*/  @P0 IMAD.WIDE.U32 R20, R20, c[0x0][0x1e0], RZ ;  /* 0x0000780014140a25 */ /* 0x000fe400078e00ff */
[C---:B------:R-:W-:Y:S04]  /*18890*/  HMMA.16816.F32 R44, R148.reuse, R158, R44 ;  /* 0x0000009e942c723c */ /* 0x040fe8000000182c */
[C---:B---3--:R-:W-:Y:S02]  /*188a0*/  @P0 SHF.L.U32 R9, R20.reuse, 0x6, RZ ;  /* 0x0000000614090819 */ /* 0x048fe400000006ff */
[----:B------:R-:W-:Y:S02]  /*188b0*/  @P0 IADD3 R3, R21, R3, RZ ;  /* 0x0000000315030210 */ /* 0x000fe40007ffe0ff */
[C---:B------:R-:W-:Y:S04]  /*188c0*/  HMMA.16816.F32 R48, R148.reuse, R160, R48 ;  /* 0x000000a09430723c */ /* 0x040fe80000001830 */
[----:B------:R-:W-:Y:S04]  /*188d0*/  @P0 SHF.L.U64.HI R3, R20, 0x6, R3 ;  /* 0x0000000614030819 */ /* 0x000fe80000010203 */
[C---:B------:R-:W-:Y:S08]  /*188e0*/  HMMA.16816.F32 R52, R148.reuse, R162, R52 ;  /* 0x000000a29434723c */ /* 0x040ff00000001834 */
[C---:B------:R-:W-:Y:S08]  /*188f0*/  HMMA.16816.F32 R56, R148.reuse, R164, R56 ;  /* 0x000000a49438723c */ /* 0x040ff00000001838 */
[C---:B------:R-:W-:Y:S08]  /*18900*/  HMMA.16816.F32 R60, R148.reuse, R166, R60 ;  /* 0x000000a6943c723c */ /* 0x040ff0000000183c */
[C---:B--2---:R-:W-:Y:S08]  /*18910*/  HMMA.16816.F32 R64, R148.reuse, R4, R64 ;  /* 0x000000049440723c */ /* 0x044ff00000001840 */
[C---:B------:R-:W-:Y:S01]  /*18920*/  HMMA.16816.F32 R68, R148.reuse, R6, R68 ;  /* 0x000000069444723c */ /* 0x040fe20000001844 */
[----:B------:R-:W1:Y:S07]  /*18930*/  LDSM.16.MT88.4 R4, [R168+0x5800] ;  /* 0x00580000a804783b */ /* 0x000e6e0000004200 */
[C---:B----4-:R-:W-:Y:S08]  /*18940*/  HMMA.16816.F32 R72, R148.reuse, R12, R72 ;  /* 0x0000000c9448723c */ /* 0x050ff00000001848 */
[C---:B------:R-:W-:Y:S01]  /*18950*/  HMMA.16816.F32 R76, R148.reuse, R14, R76 ;  /* 0x0000000e944c723c */ /* 0x040fe2000000184c */
[----:B------:R-:W2:Y:S07]  /*18960*/  LDSM.16.MT88.4 R12, [R169+0x5800] ;  /* 0x00580000a90c783b */ /* 0x000eae0000004200 */
[C---:B-----5:R-:W-:Y:S07]  /*18970*/  HMMA.16816.F32 R80, R148.reuse, R16, R80 ;  /* 0x000000109450723c */ /* 0x060fee0000001850 */
[----:B------:R-:W-:Y:S01]  /*18980*/  @P0 IADD3 R16, P3, R9, R240, RZ ;  /* 0x000000f009100210 */ /* 0x000fe20007f7e0ff */
[C---:B------:R-:W-:Y:S01]  /*18990*/  HMMA.16816.F32 R84, R148.reuse, R18, R84 ;  /* 0x000000129454723c */ /* 0x040fe20000001854 */
[----:B------:R-:W-:Y:S03]  /*189a0*/  @P0 MOV R17, c[0x0][0x1e4] ;  /* 0x0000790000110a02 */ /* 0x000fe60000000f00 */
[----:B------:R-:W-:Y:S02]  /*189b0*/  @P0 LEA R9, P1, R8, R9, 0x5 ;  /* 0x0000000908090211 */ /* 0x000fe400078228ff */
[----:B------:R-:W-:Y:S02]  /*189c0*/  @P0 LEA R20, P2, R16, c[0x0][0x1c8], 0x1 ;  /* 0x0000720010140a11 */ /* 0x000fe400078408ff */
[----:B------:R-:W-:Y:S01]  /*189d0*/  @P0 IADD3.X R21, R3, R234, RZ, P3, !PT ;  /* 0x000000ea03150210 */ /* 0x000fe20001ffe4ff */
[C---:B-1----:R-:W-:Y:S03]  /*189e0*/  HMMA.16816.F32 R88, R148.reuse, R4, R88 ;  /* 0x000000049458723c */ /* 0x042fe60000001858 */
[----:B------:R-:W-:Y:S01]  /*189f0*/  @P0 LEA.HI.X R17, R8, R3, R17, 0x5, P1 ;  /* 0x0000000308110211 */ /* 0x000fe200008f2c11 */
[----:B------:R-:W-:Y:S01]  /*18a00*/  FADD.FTZ R3, R185, R184 ;  /* 0x000000b8b9037221 */ /* 0x000fe20000010000 */
[C---:B------:R-:W-:Y:S02]  /*18a10*/  ISETP.GE.AND P1, PT, R238.reuse, 0x1, PT ;  /* 0x00000001ee00780c */ /* 0x040fe40003f26270 */
[----:B------:R-:W-:Y:S01]  /*18a20*/  IADD3 R238, R238, 0x1, RZ ;  /* 0x00000001eeee7810 */ /* 0x000fe20007ffe0ff */
[----:B------:R-:W-:Y:S01]  /*18a30*/  FADD.FTZ R3, R186, R3 ;  /* 0x00000003ba037221 */ /* 0x000fe20000010000 */
[----:B------:R-:W-:Y:S01]  /*18a40*/  @P0 LEA.HI.X R21, R16, c[0x0][0x1cc], R21, 0x1, P2 ;  /* 0x0000730010150a11 */ /* 0x000fe200010f0c15 */
[C---:B------:R-:W-:Y:S03]  /*18a50*/  HMMA.16816.F32 R92, R148.reuse, R6, R92 ;  /* 0x00000006945c723c */ /* 0x040fe6000000185c */
[----:B------:R-:W-:Y:S01]  /*18a60*/  @P0 ISETP.GE.AND P2, PT, R232, c[0x0][0x1d4], PT ;  /* 0x00007500e8000a0c */ /* 0x000fe20003f46270 */
[----:B------:R-:W-:Y:S01]  /*18a70*/  FADD.FTZ R188, R188, R3 ;  /* 0x00000003bcbc7221 */ /* 0x000fe20000010000 */
[----:B------:R-:W-:Y:S02]  /*18a80*/  SEL R238, R238, RZ, !P1 ;  /* 0x000000ffeeee7207 */ /* 0x000fe40004800000 */
[----:B------:R-:W-:Y:S01]  /*18a90*/  @P0 ISETP.GE.AND P1, PT, R216, c[0x0][0x1d4], PT ;  /* 0x00007500d8000a0c */ /* 0x000fe20003f26270 */
[C---:B--2---:R-:W-:Y:S04]  /*18aa0*/  HMMA.16816.F32 R96, R148.reuse, R12, R96 ;  /* 0x0000000c9460723c */ /* 0x044fe80000001860 */
[----:B------:R-:W-:Y:S01]  /*18ab0*/  @P0 IMAD R3, R238, 0x6000, R11 ;  /* 0x00006000ee030824 */ /* 0x000fe200078e020b */
[----:B------:R-:W-:Y:S02]  /*18ac0*/  @P0 IADD3 R9, P3, R9, R240, RZ ;  /* 0x000000f009090210 */ /* 0x000fe40007f7e0ff */
[----:B------:R-:W-:Y:S01]  /*18ad0*/  IADD3 R6, R201, 0x1, RZ ;  /* 0x00000001c9067810 */ /* 0x000fe20007ffe0ff */
[----:B------:R-:W-:Y:S01]  /*18ae0*/  HMMA.16816.F32 R100, R148, R14, R100 ;  /* 0x0000000e9464723c */ /* 0x000fe20000001864 */
[----:B------:R-:W-:Y:S01]  /*18af0*/  @!PT LDS RZ, [RZ] ;  /* 0x00000000fffff984 */ /* 0x000fe20000000800 */
[----:B------:R-:W-:Y:S01]  /*18b00*/  @!PT LDS RZ, [RZ] ;  /* 0x00000000fffff984 */ /* 0x000fe20000000800 */
[----:B------:R-:W-:Y:S01]  /*18b10*/  @!PT LDS RZ, [RZ] ;  /* 0x00000000fffff984 */ /* 0x000fe20000000800 */
[----:B------:R1:W-:Y:S03]  /*18b20*/  @P0 LDGSTS.E.BYPASS.LTC128B.128 [R3], [R20.64], !P2 ;  /* 0x0000000014030fae */ /* 0x0003e6000d101d48 */
[----:B------:R-:W-:Y:S02]  /*18b30*/  @P0 IADD3.X R8, R17, R234, RZ, P3, !PT ;  /* 0x000000ea11080210 */ /* 0x000fe40001ffe4ff */
[C---:B------:R-:W-:Y:S03]  /*18b40*/  @P0 LEA R4, P3, R9.reuse, c[0x0][0x1c8], 0x1 ;  /* 0x0000720009040a11 */ /* 0x040fe600078608ff */
[----:B------:R1:W-:Y:S03]  /*18b50*/  @P0 LDGSTS.E.BYPASS.LTC128B.128 [R3+0x2000], [R20.64+0x80], !P1 ;  /* 0x0200008014030fae */ /* 0x0003e6000c901d48 */
[----:B------:R-:W-:Y:S01]  /*18b60*/  @P0 LEA.HI.X R5, R9, c[0x0][0x1cc], R8, 0x1, P3 ;  /* 0x0000730009050a11 */ /* 0x000fe200018f0c08 */
[----:B------:R-:W-:Y:S01]  /*18b70*/  FADD.FTZ R8, R191, R188 ;  /* 0x000000bcbf087221 */ /* 0x000fe20000010000 */
[----:B------:R-:W-:Y:S03]  /*18b80*/  MOV R9, R2 ;  /* 0x0000000200097202 */ /* 0x000fe60000000f00 */
[----:B------:R1:W-:Y:S01]  /*18b90*/  @P0 LDGSTS.E.BYPASS.LTC128B.128 [R3+0x4000], [R20.64+0x100], !P6 ;  /* 0x0400010014030fae */ /* 0x0003e2000f101d48 */
[----:B------:R-:W-:Y:S04]  /*18ba0*/  FADD.FTZ R193, R193, R8 ;  /* 0x00000008c1c17221 */ /* 0x000fe80000010000 */
[----:B------:R-:W-:Y:S03]  /*18bb0*/  FADD.FTZ R194, R194, R193 ;  /* 0x000000c1c2c27221 */ /* 0x000fe60000010000 */
[----:B------:R1:W-:Y:S01]  /*18bc0*/  @P0 LDGSTS.E.BYPASS.LTC128B.128 [R3+0x1000], [R4.64], !P2 ;  /* 0x0100000004030fae */ /* 0x0003e2000d101d48 */
[----:B------:R-:W-:Y:S04]  /*18bd0*/  FADD.FTZ R247, R247, R194 ;  /* 0x000000c2f7f77221 */ /* 0x000fe80000010000 */
[----:B------:R-:W-:Y:S03]  /*18be0*/  FADD.FTZ R248, R248, R247 ;  /* 0x000000f7f8f87221 */ /* 0x000fe60000010000 */
[----:B------:R1:W-:Y:S01]  /*18bf0*/  @P0 LDGSTS.E.BYPASS.LTC128B.128 [R3+0x3000], [R4.64+0x80], !P1 ;  /* 0x0300008004030fae */ /* 0x0003e2000c901d48 */
[----:B------:R-:W-:Y:S01]  /*18c00*/  FADD.FTZ R249, R249, R248 ;  /* 0x000000f8f9f97221 */ /* 0x000fe20000010000 */
[----:B------:R-:W-:Y:S03]  /*18c10*/  ISETP.GE.AND P1, PT, R201, 0x1, PT ;  /* 0x00000001c900780c */ /* 0x000fe60003f26270 */
[----:B------:R-:W-:Y:S01]  /*18c20*/  FADD.FTZ R242, R250, R249 ;  /* 0x000000f9faf27221 */ /* 0x000fe20000010000 */
[----:B------:R-:W-:Y:S02]  /*18c30*/  SEL R201, R6, RZ, !P1 ;  /* 0x000000ff06c97207 */ /* 0x000fe40004800000 */
[----:B------:R1:W-:Y:S01]  /*18c40*/  @P0 LDGSTS.E.BYPASS.LTC128B.128 [R3+0x5000], [R4.64+0x100], !P6 ;  /* 0x0500010004030fae */ /* 0x0003e2000f101d48 */
[----:B------:R-:W-:Y:S02]  /*18c50*/  ISETP.GT.AND P0, PT, R246, R243, PT ;  /* 0x000000f3f600720c */ /* 0x000fe40003f04270 */
[----:B------:R-:W-:Y:S05]  /*18c60*/  MOV R246, R244 ;  /* 0x000000f400f67202 */ /* 0x000fea0000000f00 */
[----:B------:R-:W0:Y:S01]  /*18c70*/  LDGDEPBAR ;  /* 0x00000000000079af */ /* 0x000e220000000000 */
[----:B-1----:R-:W-:Y:S05]  /*18c80*/  MOV R3, R0 ;  /* 0x0000000000037202 */ /* 0x002fea0000000f00 */
[----:B------:R-:W-:-:S05]  /*18c90*/  @P0 BRA `(.L_x_1952) ;  /* 0xffffd36000000947 */ /* 0x000fca000383ffff */
.L_x_1951:
[----:B------:R-:W-:-:S13]  /*18ca0*/  ISETP.GE.AND P0, PT, R244, R235, PT ;  /* 0x000000ebf400720c */ /* 0x000fda0003f06270 */
[----:B------:R-:W-:Y:S05]  /*18cb0*/  @!P0 BRA `(.L_x_1953) ;  /* 0x0000371000008947 */ /* 0x000fea0003800000 */
[----:B------:R-:W-:Y:S02]  /*18cc0*/  MOV R3, R0 ;  /* 0x0000000000037202 */ /* 0x000fe40000000f00 */
[----:B------:R-:W-:Y:S02]  /*18cd0*/  MOV R8, R2 ;  /* 0x0000000200087202 */ /* 0x000fe40000000f00 */
.L_x_1962:
[----:B------:R-:W-:Y:S04]  /*18ce0*/  DEPBAR.LE SB0, 0x2 ;  /* 0x000080800000791a */ /* 0x000fe80000000000 */
[----:B------:R-:W-:Y:S01]  /*18cf0*/  WARPSYNC 0xffffffff ;  /* 0xffffffff00007948 */ /* 0x000fe20003800000 */
[----:B------:R-:W-:Y:S01]  /*18d00*/  BAR.SYNC.DEFER_BLOCKING 0x0 ;  /* 0x0000000000007b1d */ /* 0x000fe20000010000 */
[----:B------:R-:W-:Y:S01]  /*18d10*/  IMAD R9, R201, 0x6000, RZ ;  /* 0x00006000c9097824 */ /* 0x000fe200078e02ff */
[----:B------:R-:W-:Y:S02]  /*18d20*/  ISETP.GE.AND P0, PT, R235, R244, PT ;  /* 0x000000f4eb00720c */ /* 0x000fe40003f06270 */
[----:B------:R-:W-:Y:S02]  /*18d30*/  ISETP.NE.AND P4, PT, R224, 0x1, PT ;  /* 0x00000001e000780c */ /* 0x000fe40003f85270 */
[----:B------:R-:W-:Y:S04]  /*18d40*/  IADD3 R205, R198, R9, RZ ;  /* 0x00000009c6cd7210 */ /* 0x000fe80007ffe0ff */
        /* <DEDUP_REMOVED lines=13> */
[----:B------:R-:W-:Y:S01]  /*18e20*/  @!P0 LEA R165, P1, R33, R165, 0x5 ;  /* 0x000000a521a58211 */ /* 0x000fe200078228ff */
[----:B------:R-:W-:Y:S01]  /*18e30*/  ULOP3.LUT UR4, URZ, UR4, URZ, 0x33, !UPT ;  /* 0x000000043f047292 */ /* 0x000fe2000f8e333f */
[----:B------:R-:W-:Y:S02]  /*18e40*/  @!P0 LEA R176, P2, R35, c[0x0][0x1f8], 0x1 ;  /* 0x00007e0023b08a11 */ /* 0x000fe400078408ff */
[----:B------:R-:W-:Y:S02]  /*18e50*/  @!P0 IADD3 R0, R25, R2, RZ ;  /* 0x0000000219008210 */ /* 0x000fe40007ffe0ff */
[----:B------:R-:W2:Y:S01]  /*18e60*/  LDSM.16.M88.4 R20, [R205+0x800] ;  /* 0x00080000cd14783b */ /* 0x000ea20000000200 */
[----:B------:R-:W-:Y:S02]  /*18e70*/  @!P0 MOV R2, c[0x0][0x20c] ;  /* 0x0000830000028a02 */ /* 0x000fe40000000f00 */
[----:B------:R-:W-:Y:S04]  /*18e80*/  @!P0 SHF.L.U64.HI R0, R24, 0x6, R0 ;  /* 0x0000000618008819 */ /* 0x000fe80000010200 */
[----:B------:R-:W3:Y:S01]  /*18e90*/  LDSM.16.M88.4 R28, [R205+0x1000] ;  /* 0x00100000cd1c783b */ /* 0x000ee20000000200 */
[-C--:B------:R-:W-:Y:S02]  /*18ea0*/  @!P0 IADD3.X R32, R0, R231.reuse, RZ, P3, !PT ;  /* 0x000000e700208210 */ /* 0x080fe40001ffe4ff */
[----:B------:R-:W-:Y:S02]  /*18eb0*/  @!P0 LEA.HI.X R2, R33, R0, R2, 0x5, P1 ;  /* 0x0000000021028211 */ /* 0x000fe400008f2c02 */
[----:B------:R-:W-:Y:S02]  /*18ec0*/  @!P0 IADD3 R0, P3, R165, R236, RZ ;  /* 0x000000eca5008210 */ /* 0x000fe40007f7e0ff */
[----:B------:R-:W4:Y:S01]  /*18ed0*/  LDSM.16.M88.4 R148, [R205+0x1800] ;  /* 0x00180000cd94783b */ /* 0x000f220000000200 */
[----:B------:R-:W-:Y:S02]  /*18ee0*/  @!P0 LEA.HI.X R177, R35, c[0x0][0x1fc], R32, 0x1, P2 ;  /* 0x00007f0023b18a11 */ /* 0x000fe400010f0c20 */
[----:B------:R-:W-:Y:S02]  /*18ef0*/  @!P0 ISETP.GE.AND P2, PT, R232, c[0x0][0x1d4], PT ;  /* 0x00007500e8008a0c */ /* 0x000fe40003f46270 */
[----:B------:R-:W-:Y:S02]  /*18f00*/  @!P0 ISETP.GE.AND P1, PT, R216, c[0x0][0x1d4], PT ;  /* 0x00007500d8008a0c */ /* 0x000fe40003f26270 */
[----:B------:R-:W-:Y:S07]  /*18f10*/  LDSM.16.M88.4 R152, [R197] ;  /* 0x00000000c598783b */ /* 0x000fee0000000200 */
        /* <DEDUP_REMOVED lines=12> */
[----:B------:R-:W-:Y:S03]  /*18fe0*/  @!P0 LEA R178, P3, R0, c[0x0][0x1f8], 0x1 ;  /* 0x00007e0000b28a11 */ /* 0x000fe600078608ff */
[----:B------:R-:W-:Y:S01]  /*18ff0*/  @!P0 IMAD R2, R238, 0x6000, R10 ;  /* 0x00006000ee028824 */ /* 0x000fe200078e020a */
[----:B------:R-:W-:Y:S02]  /*19000*/  @!P0 LEA.HI.X R179, R0, c[0x0][0x1fc], R149, 0x1, P3 ;  /* 0x00007f0000b38a11 */ /* 0x000fe400018f0c95 */
[----:B------:R-:W2:Y:S01]  /*19010*/  LDSM.16.M88.4 R148, [R204+0x1800] ;  /* 0x00180000cc94783b */ /* 0x000ea20000000200 */
[C---:B-----5:R-:W-:Y:S05]  /*19020*/  HMMA.16816.F32 R4, R152.reuse, R156, R4 ;  /* 0x0000009c9804723c */ /* 0x060fea0000001804 */
[C---:B------:R-:W-:Y:S01]  /*19030*/  IADD3 R0, R203.reuse, R205, RZ ;  /* 0x000000cdcb007210 */ /* 0x040fe20007ffe0ff */
        /* <DEDUP_REMOVED lines=11> */
[----:B------:R3:W-:Y:S06]  /*190f0*/  @!P0 LDGSTS.E.BYPASS.LTC128B.128 [R2+0x3000], [R178.64+0x80], !P1 ;  /* 0x03000080b2028fae */ /* 0x0007ec000c901d48 */
[C---:B------:R-:W-:Y:S01]  /*19100*/  HMMA.16816.F32 R28, R152.reuse, R166, R28 ;  /* 0x000000a6981c723c */ /* 0x040fe2000000181c */
[----:B------:R3:W-:Y:S02]  /*19110*/  @!P0 LDGSTS.E.BYPASS.LTC128B.128 [R2+0x5000], [R178.64+0x100], !P6 ;  /* 0x05000100b2028fae */ /* 0x0007e4000f101d48 */
[C---:B------:R-:W-:Y:S02]  /*19120*/  ISETP.GE.AND P0, PT, R238.reuse, 0x1, PT ;  /* 0x00000001ee00780c */ /* 0x040fe40003f06270 */
[----:B------:R-:W-:Y:S03]  /*19130*/  IADD3 R238, R238, 0x1, RZ ;  /* 0x00000001eeee7810 */ /* 0x000fe60007ffe0ff */
[C---:B--2---:R-:W-:Y:S01]  /*19140*/  HMMA.16816.F32 R32, R152.reuse, R148, R32 ;  /* 0x000000949820723c */ /* 0x044fe20000001820 */
[----:B------:R-:W-:Y:S03]  /*19150*/  LDSM.16.M88.4 R168, [R196] ;  /* 0x00000000c4a8783b */ /* 0x000fe60000000200 */
[----:B------:R-:W-:Y:S04]  /*19160*/  SEL R238, R238, RZ, !P0 ;  /* 0x000000ffeeee7207 */ /* 0x000fe80004000000 */
[----:B------:R-:W-:Y:S01]  /*19170*/  HMMA.16816.F32 R36, R152, R150, R36 ;  /* 0x000000969824723c */ /* 0x000fe20000001824 */
[----:B------:R-:W1:Y:S07]  /*19180*/  LDSM.16.M88.4 R172, [R0] ;  /* 0x0000000000ac783b */ /* 0x000e6e0000000200 */
[----:B------:R-:W2:Y:S01]  /*19190*/  LDSM.16.M88.4 R156, [R0+0x800] ;  /* 0x00080000009c783b */ /* 0x000ea20000000200 */
[----:B---3--:R-:W-:Y:S06]  /*191a0*/  IADD3 R2, R203, R204, RZ ;  /* 0x000000cccb027210 */ /* 0x008fec0007ffe0ff */
        /* <DEDUP_REMOVED lines=19> */
[----:B------:R-:W3:Y:S07]  /*192e0*/  LDSM.16.M88.4 R164, [R205+0x2000] ;  /* 0x00200000cda4783b */ /* 0x000eee0000000200 */
[C---:B-----5:R-:W-:Y:S01]  /*192f0*/  HMMA.16816.F32 R4, R176.reuse, R180, R4 ;  /* 0x000000b4b004723c */ /* 0x060fe20000001804 */
[----:B------:R-:W4:Y:S07]  /*19300*/  LDSM.16.M88.4 R168, [R205+0x2800] ;  /* 0x00280000cda8783b */ /* 0x000f2e0000000200 */
        /* <DEDUP_REMOVED lines=9> */
[----:B------:R-:W5:Y:S07]  /*193a0*/  LDSM.16.M88.4 R152, [R197+0x4000] ;  /* 0x00400000c598783b */ /* 0x000f6e0000000200 */
[C---:B--2---:R-:W-:Y:S08]  /*193b0*/  HMMA.16816.F32 R32, R176.reuse, R156, R32 ;  /* 0x0000009cb020723c */ /* 0x044ff00000001820 */
[----:B------:R-:W-:Y:S01]  /*193c0*/  HMMA.16816.F32 R36, R176, R158, R36 ;  /* 0x0000009eb024723c */ /* 0x000fe20000001824 */
[----:B------:R-:W2:Y:S07]  /*193d0*/  LDSM.16.M88.4 R156, [R204+0x3000] ;  /* 0x00300000cc9c783b */ /* 0x000eae0000000200 */
[C---:B---3--:R-:W-:Y:S01]  /*193e0*/  HMMA.16816.F32 R4, R160.reuse, R164, R4 ;  /* 0x000000a4a004723c */ /* 0x048fe20000001804 */
[----:B------:R-:W-:Y:S07]  /*193f0*/  LDSM.16.M88.4 R176, [R196+0x4000] ;  /* 0x00400000c4b0783b */ /* 0x000fee0000000200 */
[C---:B------:R-:W-:Y:S01]  /*19400*/  HMMA.16816.F32 R12, R160.reuse, R166, R12 ;  /* 0x000000a6a00c723c */ /* 0x040fe2000000180c */
[----:B------:R-:W3:Y:S07]  /*19410*/  LDSM.16.M88.4 R164, [R204+0x3800] ;  /* 0x00380000cca4783b */ /* 0x000eee0000000200 */
[C---:B----4-:R-:W-:Y:S08]  /*19420*/  HMMA.16816.F32 R16, R160.reuse, R168, R16 ;  /* 0x000000a8a010723c */ /* 0x050ff00000001810 */
[C---:B------:R-:W-:Y:S01]  /*19430*/  HMMA.16816.F32 R20, R160.reuse, R170, R20 ;  /* 0x000000aaa014723c */ /* 0x040fe20000001814 */
[----:B------:R-:W-:Y:S07]  /*19440*/  LDSM.16.M88.4 R168, [R0+0x3800] ;  /* 0x0038000000a8783b */ /* 0x000fee0000000200 */
[C---:B-1----:R-:W-:Y:S08]  /*19450*/  HMMA.16816.F32 R24, R160.reuse, R148, R24 ;  /* 0x00000094a018723c */ /* 0x042ff00000001818 */
[C---:B------:R-:W-:Y:S01]  /*19460*/  HMMA.16816.F32 R28, R160.reuse, R150, R28 ;  /* 0x00000096a01c723c */ /* 0x040fe2000000181c */
[----:B------:R-:W1:Y:S07]  /*19470*/  LDSM.16.M88.4 R148, [R0+0x2800] ;  /* 0x002800000094783b */ /* 0x000e6e0000000200 */
        /* <DEDUP_REMOVED lines=96> */
[----:B------:R5:W1:Y:S01]  /*19a80*/  MUFU.TANH R149, R15 ;  /* 0x0000000f00957308 */ /* 0x000a620000002400 */
[----:B------:R-:W-:Y:S09]  /*19a90*/  FMUL.FTZ R23, R23, c[0x0][0x320] ;  /* 0x0000c80017177a20 */ /* 0x000ff20000410000 */
[----:B------:R1:W1:Y:S10]  /*19aa0*/  MUFU.TANH R171, R21 ;  /* 0x0000001500ab7308 */ /* 0x0002740000002400 */
[----:B------:R2:W2:Y:S01]  /*19ab0*/  MUFU.TANH R190, R22 ;  /* 0x0000001600be7308 */ /* 0x0004a20000002400 */
[C---:B---3--:R-:W-:Y:S01]  /*19ac0*/  HMMA.16816.F32 R24, R184.reuse, R4, R24 ;  /* 0x00000004b818723c */ /* 0x048fe20000001818 */
[----:B-----5:R-:W3:Y:S08]  /*19ad0*/  LDSM.16.M88.4 R12, [R206+0x5800] ;  /* 0x00580000ce0c783b */ /* 0x020ef00000000200 */
[----:B------:R5:W3:Y:S01]  /*19ae0*/  MUFU.TANH R188, R19 ;  /* 0x0000001300bc7308 */ /* 0x000ae20000002400 */
[C---:B------:R-:W-:Y:S03]  /*19af0*/  HMMA.16816.F32 R28, R184.reuse, R6, R28 ;  /* 0x00000006b81c723c */ /* 0x040fe6000000181c */
[----:B-1----:R-:W-:Y:S06]  /*19b00*/  IADD3 R21, R217, R228, RZ ;  /* 0x000000e4d9157210 */ /* 0x002fec0007ffe0ff */
[----:B------:R1:W1:Y:S03]  /*19b10*/  MUFU.TANH R192, R18 ;  /* 0x0000001200c07308 */ /* 0x0002660000002400 */
[----:B------:R-:W-:Y:S04]  /*19b20*/  @P4 IMAD.HI.U32 R4, R21, c[0x0][0x2c8], RZ ;  /* 0x0000b20015044a27 */ /* 0x000fe800078e00ff */
[----:B------:R-:W-:Y:S01]  /*19b30*/  FMUL.FTZ R169, R24, c[0x0][0x320] ;  /* 0x0000c80018a97a20 */ /* 0x000fe20000410000 */
[----:B------:R-:W-:Y:S01]  /*19b40*/  @P4 SHF.R.U32.HI R21, RZ, c[0x0][0x2cc], R4 ;  /* 0x0000b300ff154a19 */ /* 0x000fe20000011604 */
[----:B------:R-:W-:Y:S01]  /*19b50*/  FMUL.FTZ R25, R25, c[0x0][0x320] ;  /* 0x0000c80019197a20 */ /* 0x000fe20000410000 */
[----:B------:R-:W1:Y:S01]  /*19b60*/  MUFU.TANH R153, R153 ;  /* 0x0000009900997308 */ /* 0x000e620000002400 */
[----:B------:R-:W-:Y:S01]  /*19b70*/  FMUL.FTZ R26, R26, c[0x0][0x320] ;  /* 0x0000c8001a1a7a20 */ /* 0x000fe20000410000 */
[----:B------:R-:W-:Y:S01]  /*19b80*/  ISETP.GE.AND P4, PT, R209, 0x1, PT ;  /* 0x00000001d100780c */ /* 0x000fe20003f86270 */
[----:B--2---:R-:W2:Y:S01]  /*19b90*/  SHFL.IDX PT, R22, R21, RZ, 0x1c1f ;  /* 0x001c1fff15167589 */ /* 0x004ea200000e0000 */
[----:B------:R-:W-:Y:S01]  /*19ba0*/  FMUL.FTZ R27, R27, c[0x0][0x320] ;  /* 0x0000c8001b1b7a20 */ /* 0x000fe20000410000 */
[----:B-----5:R-:W-:Y:S01]  /*19bb0*/  SHF.L.U32 R19, R244, 0x6, RZ ;  /* 0x00000006f4137819 */ /* 0x020fe200000006ff */
[----:B------:R-:W-:Y:S02]  /*19bc0*/  FMUL.FTZ R165, R28, c[0x0][0x320] ;  /* 0x0000c8001ca57a20 */ /* 0x000fe40000410000 */
[----:B------:R-:W-:Y:S02]  /*19bd0*/  FMUL.FTZ R29, R29, c[0x0][0x320] ;  /* 0x0000c8001d1d7a20 */ /* 0x000fe40000410000 */
[----:B------:R-:W1:Y:S01]  /*19be0*/  MUFU.TANH R0, R0 ;  /* 0x0000000000007308 */ /* 0x000e620000002400 */
[----:B------:R-:W-:Y:S02]  /*19bf0*/  FMUL.FTZ R30, R30, c[0x0][0x320] ;  /* 0x0000c8001e1e7a20 */ /* 0x000fe40000410000 */
[----:B------:R-:W-:Y:S01]  /*19c00*/  FMUL.FTZ R31, R31, c[0x0][0x320] ;  /* 0x0000c8001f1f7a20 */ /* 0x000fe20000410000 */
[C---:B---3--:R-:W-:Y:S06]  /*19c10*/  HMMA.16816.F32 R32, R184.reuse, R12, R32 ;  /* 0x0000000cb820723c */ /* 0x048fec0000001820 */
[----:B------:R-:W3:Y:S02]  /*19c20*/  MUFU.TANH R2, R2 ;  /* 0x0000000200027308 */ /* 0x000ee40000002400 */
[----:B------:R-:W-:Y:S07]  /*19c30*/  HMMA.16816.F32 R36, R184, R14, R36 ;  /* 0x0000000eb824723c */ /* 0x000fee0000001824 */
[----:B------:R-:W-:Y:S01]  /*19c40*/  IADD3 R14, -R222, 0x1, -R19 ;  /* 0x00000001de0e7810 */ /* 0x000fe20007ffe913 */
[----:B------:R-:W3:Y:S04]  /*19c50*/  MUFU.TANH R154, R154 ;  /* 0x0000009a009a7308 */ /* 0x000ee80000002400 */
[----:B------:R-:W-:Y:S04]  /*19c60*/  IADD3 R14, -R227, R14, R230 ;  /* 0x0000000ee30e7210 */ /* 0x000fe80007ffe1e6 */
[----:B------:R-:W-:Y:S01]  /*19c70*/  FMUL.FTZ R161, R32, c[0x0][0x320] ;  /* 0x0000c80020a17a20 */ /* 0x000fe20000410000 */
[C---:B------:R-:W-:Y:S01]  /*19c80*/  IADD3 R15, R14.reuse, c[0x0][0x328], RZ ;  /* 0x0000ca000e0f7a10 */ /* 0x040fe20007ffe0ff */
[----:B------:R-:W3:Y:S01]  /*19c90*/  MUFU.TANH R183, R183 ;  /* 0x000000b700b77308 */ /* 0x000ee20000002400 */
[----:B------:R-:W-:Y:S01]  /*19ca0*/  FMUL.FTZ R33, R33, c[0x0][0x320] ;  /* 0x0000c80021217a20 */ /* 0x000fe20000410000 */
[----:B------:R-:W-:Y:S01]  /*19cb0*/  IADD3 R14, R14, UR4, RZ ;  /* 0x000000040e0e7c10 */ /* 0x000fe2000fffe0ff */
[----:B------:R-:W-:Y:S01]  /*19cc0*/  FMUL.FTZ R34, R34, c[0x0][0x320] ;  /* 0x0000c80022227a20 */ /* 0x000fe20000410000 */
[-C--:B--2---:R-:W-:Y:S01]  /*19cd0*/  IADD3 R20, R15, R22.reuse, RZ ;  /* 0x000000160f147210 */ /* 0x084fe20007ffe0ff */
[----:B------:R-:W-:Y:S01]  /*19ce0*/  FMUL.FTZ R35, R35, c[0x0][0x320] ;  /* 0x0000c80023237a20 */ /* 0x000fe20000410000 */
[----:B-1----:R-:W-:Y:S01]  /*19cf0*/  IADD3 R18, R14, R22, RZ ;  /* 0x000000160e127210 */ /* 0x002fe20007ffe0ff */
[----:B------:R-:W-:Y:S02]  /*19d00*/  FMUL.FTZ R157, R36, c[0x0][0x320] ;  /* 0x0000c800249d7a20 */ /* 0x000fe40000410000 */
[----:B------:R-:W-:Y:S01]  /*19d10*/  FMUL.FTZ R6, R37, c[0x0][0x320] ;  /* 0x0000c80025067a20 */ /* 0x000fe20000410000 */
[----:B------:R-:W1:Y:S01]  /*19d20*/  MUFU.TANH R16, R16 ;  /* 0x0000001000107308 */ /* 0x000e620000002400 */
[----:B------:R-:W-:Y:S02]  /*19d30*/  FMUL.FTZ R12, R38, c[0x0][0x320] ;  /* 0x0000c800260c7a20 */ /* 0x000fe40000410000 */
[----:B------:R-:W-:Y:S07]  /*19d40*/  FMUL.FTZ R39, R39, c[0x0][0x320] ;  /* 0x0000c80027277a20 */ /* 0x000fee0000410000 */
[----:B------:R-:W2:Y:S10]  /*19d50*/  MUFU.TANH R17, R17 ;  /* 0x0000001100117308 */ /* 0x000eb40000002400 */
        /* <DEDUP_REMOVED lines=16> */
[----:B------:R1:W1:Y:S01]  /*19e60*/  MUFU.TANH R4, R39 ;  /* 0x0000002700047308 */ /* 0x0002620000002400 */
        /* <DEDUP_REMOVED lines=12> */
.L_x_1956:
[----:B------:R-:W-:Y:S04]  /*19f30*/  MOV R5, c[0x0][0x32c] ;  /* 0x0000cb0000057a02 */ /* 0x000fe80000000f00 */
[----:B------:R-:W-:-:S13]  /*19f40*/  ISETP.NE.AND P0, PT, R5, 0x1, PT ;  /* 0x000000010500780c */ /* 0x000fda0003f05270 */
[----:B------:R-:W-:Y:S05]  /*19f50*/  @P0 IMAD.HI.U32 R5, R22, c[0x0][0x330], RZ ;  /* 0x0000cc0016050a27 */ /* 0x000fea00078e00ff */
[----:B------:R-:W-:Y:S02]  /*19f60*/  @P0 SHF.R.U32.HI R22, RZ, c[0x0][0x334], R5 ;  /* 0x0000cd00ff160a19 */ /* 0x000fe40000011605 */
.L_x_1957:
[----:B------:R-:W-:Y:S05]  /*19f70*/  BSYNC B0 ;  /* 0x0000000000007941 */ /* 0x000fea0003800000 */
.L_x_1955:
[----:B------:R-:W-:Y:S04]  /*19f80*/  IMAD R7, R22, c[0x0][0x32c], -R19 ;  /* 0x0000cb0016077a24 */ /* 0x000fe800078e0a13 */
[----:B------:R-:W-:Y:S05]  /*19f90*/  IMAD.IADD R7, R7, 0x1, -R222 ;  /* 0x0000000107077824 */ /* 0x000fea00078e0ade */
[----:B------:R-:W-:Y:S02]  /*19fa0*/  IADD3 R5, R7, c[0x0][0x32c], RZ ;  /* 0x0000cb0007057a10 */ /* 0x000fe40007ffe0ff */
[----:B------:R-:W-:Y:S02]  /*19fb0*/  IMNMX R18, R18, R7, !PT ;  /* 0x0000000712127217 */ /* 0x000fe40007800200 */
[----:B------:R-:W-:Y:S02]  /*19fc0*/  IMNMX R20, R20, R5, PT ;  /* 0x0000000514147217 */ /* 0x000fe40003800200 */
.L_x_1954:
[----:B--234-:R-:W-:Y:S04]  /*19fd0*/  ISETP.GT.AND P1, PT, R244, -0x1, PT ;  /* 0xfffffffff400780c */ /* 0x01cfe80003f24270 */
        /* <DEDUP_REMOVED lines=18> */
[----:B-1----:R-:W-:Y:S02]  /*1a100*/  FSEL R187, R16, -INF , !P2 ;  /* 0xff80000010bb7808 */ /* 0x002fe40005000000 */
[----:B------:R-:W-:Y:S01]  /*1a110*/  FSEL R183, R183, -INF , !P3 ;  /* 0xff800000b7b77808 */ /* 0x000fe20005800000 */
[----:B------:R-:W1:Y:S01]  /*1a120*/  SHFL.IDX PT, R16, R21, 0x1, 0x1c1f ;  /* 0x003c1f0015107f89 */ /* 0x000e6200000e0000 */
[C---:B------:R-:W-:Y:S02]  /*1a130*/  ISETP.GT.AND P3, PT, R18.reuse, 0x19, P1 ;  /* 0x000000191200780c */ /* 0x040fe40000f64270 */
        /* <DEDUP_REMOVED lines=10> */
[----:B------:R-:W-:Y:S01]  /*1a1e0*/  FSEL R167, R167, -INF , !P0 ;  /* 0xff800000a7a77808 */ /* 0x000fe20004000000 */
[--C-:B-1----:R-:W-:Y:S01]  /*1a1f0*/  IMAD.IADD R15, R15, 0x1, R16.reuse ;  /* 0x000000010f0f7824 */ /* 0x102fe200078e0210 */
        /* <DEDUP_REMOVED lines=29> */
.L_x_1960:
[----:B------:R-:W-:Y:S04]  /*1a3d0*/  MOV R6, c[0x0][0x32c] ;  /* 0x0000cb0000067a02 */ /* 0x000fe80000000f00 */
[----:B------:R-:W-:-:S13]  /*1a3e0*/  ISETP.NE.AND P0, PT, R6, 0x1, PT ;  /* 0x000000010600780c */ /* 0x000fda0003f05270 */
[----:B------:R-:W-:Y:S05]  /*1a3f0*/  @P0 IMAD.HI.U32 R6, R16, c[0x0][0x330], RZ ;  /* 0x0000cc0010060a27 */ /* 0x000fea00078e00ff */
[----:B------:R-:W-:Y:S02]  /*1a400*/  @P0 SHF.R.U32.HI R16, RZ, c[0x0][0x334], R6 ;  /* 0x0000cd00ff100a19 */ /* 0x000fe40000011606 */
.L_x_1961:
[----:B------:R-:W-:Y:S05]  /*1a410*/  BSYNC B0 ;  /* 0x0000000000007941 */ /* 0x000fea0003800000 */
.L_x_1959:
[----:B------:R-:W-:Y:S04]  /*1a420*/  IMAD R19, R16, c[0x0][0x32c], -R19 ;  /* 0x0000cb0010137a24 */ /* 0x000fe800078e0a13 */
[----:B------:R-:W-:Y:S05]  /*1a430*/  IMAD.IADD R14, R19, 0x1, -R222 ;  /* 0x00000001130e7824 */ /* 0x000fea00078e0ade */
[----:B------:R-:W-:Y:S02]  /*1a440*/  IADD3 R6, R14, c[0x0][0x32c], RZ ;  /* 0x0000cb000e067a10 */ /* 0x000fe40007ffe0ff */
[----:B------:R-:W-:Y:S02]  /*1a450*/  IMNMX R17, R17, R14, !PT ;  /* 0x0000000e11117217 */ /* 0x000fe40007800200 */
[----:B------:R-:W-:Y:S02]  /*1a460*/  IMNMX R15, R15, R6, PT ;  /* 0x000000060f0f7217 */ /* 0x000fe40003800200 */
.L_x_1958:
        /* <DEDUP_REMOVED lines=15> */
[----:B------:R-:W-:Y:S02]  /*1a560*/  FMNMX.FTZ R19, R16, R3, !PT ;  /* 0x0000000310137209 */ /* 0x000fe40007810000 */
[----:B------:R-:W-:Y:S02]  /*1a570*/  ISETP.GT.AND P0, PT, R17, 0x9, P1 ;  /* 0x000000091100780c */ /* 0x000fe40000f04270 */
[----:B------:R-:W-:Y:S02]  /*1a580*/  ISETP.LT.OR P3, PT, R15, 0x9, P3 ;  /* 0x000000090f00780c */ /* 0x000fe40001f61670 */
[----:B------:R-:W-:Y:S02]  /*1a590*/  FSEL R14, R2, -INF , !P2 ;  /* 0xff800000020e7808 */ /* 0x000fe40005000000 */
[----:B------:R-:W-:Y:S02]  /*1a5a0*/  FMNMX.FTZ R0, R171, R6, !PT ;  /* 0x00000006ab007209 */ /* 0x000fe40007810000 */
[----:B------:R-:W-:Y:S02]  /*1a5b0*/  ISETP.GT.AND P4, PT, R17, 0x10, P1 ;  /* 0x000000101100780c */ /* 0x000fe40000f84270 */
[----:B------:R-:W-:Y:S02]  /*1a5c0*/  ISETP.LT.OR P2, PT, R15, 0xa, P0 ;  /* 0x0000000a0f00780c */ /* 0x000fe40000741670 */
[----:B------:R-:W-:Y:S02]  /*1a5d0*/  FSEL R148, R148, -INF , !P3 ;  /* 0xff80000094947808 */ /* 0x000fe40005800000 */
[----:B------:R-:W-:Y:S02]  /*1a5e0*/  FMNMX.FTZ R19, R14, R19, !PT ;  /* 0x000000130e137209 */ /* 0x000fe40007810000 */
        /* <DEDUP_REMOVED lines=8> */
[----:B------:R-:W-:Y:S02]  /*1a670*/  FSEL R192, R192, -INF , !P3 ;  /* 0xff800000c0c07808 */ /* 0x000fe40005800000 */
[----:B------:R-:W-:Y:S02]  /*1a680*/  FMNMX.FTZ R21, R6, R19, !PT ;  /* 0x0000001306157209 */ /* 0x000fe40007810000 */
[----:B------:R-:W-:Y:S02]  /*1a690*/  FMNMX.FTZ R0, R165, R0, !PT ;  /* 0x00000000a5007209 */ /* 0x000fe40007810000 */
[----:B------:R-:W-:Y:S02]  /*1a6a0*/  ISETP.GT.AND P0, PT, R17, 0x19, P1 ;  /* 0x000000191100780c */ /* 0x000fe40000f04270 */
[----:B------:R-:W-:Y:S02]  /*1a6b0*/  FMNMX.FTZ R21, R192, R21, !PT ;  /* 0x00000015c0157209 */ /* 0x000fe40007810000 */
        /* <DEDUP_REMOVED lines=26> */
[----:B------:R-:W-:Y:S02]  /*1a860*/  ISETP.GT.AND P0, PT, R17, 0x30, P1 ;  /* 0x000000301100780c */ /* 0x000fe40000f04270 */
[----:B------:R-:W-:Y:S02]  /*1a870*/  ISETP.LT.OR P4, PT, R15, 0x2a, P3 ;  /* 0x0000002a0f00780c */ /* 0x000fe40001f81670 */
[----:B------:R-:W-:Y:S02]  /*1a880*/  FMNMX.FTZ R21, R164, R21, !PT ;  /* 0x00000015a4157209 */ /* 0x000fe40007810000 */
[----:B------:R-:W-:Y:S02]  /*1a890*/  FSEL R162, R162, -INF , !P4 ;  /* 0xff800000a2a27808 */ /* 0x000fe40006000000 */
        /* <DEDUP_REMOVED lines=16> */
[----:B------:R-:W-:Y:S02]  /*1a9a0*/  FMNMX.FTZ R17, R152, R21, !PT ;  /* 0x0000001598117209 */ /* 0x000fe40007810000 */
[-C--:B------:R-:W-:Y:S01]  /*1a9b0*/  IADD3 R174, R146, R9.reuse, RZ ;  /* 0x0000000992ae7210 */ /* 0x080fe20007ffe0ff */
[----:B------:R-:W1:Y:S01]  /*1a9c0*/  SHFL.BFLY PT, R2, R19, 0x1, 0x1f ;  /* 0x0c201f0013027f89 */ /* 0x000e6200000e0000 */
[----:B------:R-:W-:Y:S02]  /*1a9d0*/  IADD3 R172, R141, R9, RZ ;  /* 0x000000098dac7210 */ /* 0x000fe40007ffe0ff */
[C---:B------:R-:W-:Y:S02]  /*1a9e0*/  IADD3 R173, R199.reuse, R174, RZ ;  /* 0x000000aec7ad7210 */ /* 0x040fe40007ffe0ff */
[----:B------:R-:W-:Y:S03]  /*1a9f0*/  IADD3 R9, R199, R172, RZ ;  /* 0x000000acc7097210 */ /* 0x000fe60007ffe0ff */
[----:B------:R-:W2:Y:S08]  /*1aa00*/  SHFL.BFLY PT, R0, R17, 0x2, 0x1f ;  /* 0x0c401f0011007f89 */ /* 0x000eb000000e0000 */
[----:B------:R-:W-:Y:S01]  /*1aa10*/  LDSM.16.MT88.4 R24, [R173] ;  /* 0x00000000ad18783b */ /* 0x000fe20000004200 */
[----:B-1----:R-:W-:Y:S07]  /*1aa20*/  FMNMX.FTZ R2, R19, R2, !PT ;  /* 0x0000000213027209 */ /* 0x002fee0007810000 */
[----:B------:R-:W-:Y:S01]  /*1aa30*/  LDSM.16.MT88.4 R32, [R172] ;  /* 0x00000000ac20783b */ /* 0x000fe20000004200 */
        /* <DEDUP_REMOVED lines=28> */
[----:B------:R-:W-:Y:S01]  /*1ac00*/  FSEL R153, R153, RZ, P0 ;  /* 0x000000ff99997208 */ /* 0x000fe20000000000 */
[--C-:B------:R-:W-:Y:S02]  /*1ac10*/  FFMA.FTZ R185, R185, c[0x0][0x2d0], -R160.reuse ;  /* 0x0000b400b9b97a23 */ /* 0x100fe400000108a0 */
[----:B------:R-:W-:Y:S02]  /*1ac20*/  FADD.FTZ R4, -R4, R3 ;  /* 0x0000000304047221 */ /* 0x000fe40000010100 */
[--C-:B------:R-:W-:Y:S01]  /*1ac30*/  FFMA.FTZ R180, R16, c[0x0][0x2d0], -R153.reuse ;  /* 0x0000b40010b47a23 */ /* 0x100fe20000010899 */
[----:B------:R-:W2:Y:S01]  /*1ac40*/  MUFU.EX2 R178, R178 ;  /* 0x000000b200b27308 */ /* 0x000ea20000000800 */
[----:B------:R-:W3:Y:S01]  /*1ac50*/  LDSM.16.MT88.4 R16, [R174] ;  /* 0x00000000ae10783b */ /* 0x000ee20000004200 */
[--C-:B------:R-:W-:Y:S02]  /*1ac60*/  FFMA.FTZ R179, R14, c[0x0][0x2d0], -R153.reuse ;  /* 0x0000b4000eb37a23 */ /* 0x100fe40000010899 */
[--C-:B------:R-:W-:Y:S02]  /*1ac70*/  FFMA.FTZ R177, R148, c[0x0][0x2d0], -R153.reuse ;  /* 0x0000b40094b17a23 */ /* 0x100fe40000010899 */
[--C-:B------:R-:W-:Y:S02]  /*1ac80*/  FFMA.FTZ R182, R6, c[0x0][0x2d0], -R153.reuse ;  /* 0x0000b40006b67a23 */ /* 0x100fe40000010899 */
[----:B------:R-:W-:Y:S02]  /*1ac90*/  FMUL.FTZ R3, R4, c[0x0][0x2d0] ;  /* 0x0000b40004037a20 */ /* 0x000fe40000410000 */
[----:B------:R-:W4:Y:S01]  /*1aca0*/  MUFU.EX2 R8, R5 ;  /* 0x0000000500087308 */ /* 0x000f220000000800 */
[--C-:B------:R-:W-:Y:S02]  /*1acb0*/  FFMA.FTZ R195, R168, c[0x0][0x2d0], -R153.reuse ;  /* 0x0000b400a8c37a23 */ /* 0x100fe40000010899 */
[--C-:B------:R-:W-:Y:S01]  /*1acc0*/  FFMA.FTZ R204, R166, c[0x0][0x2d0], -R153.reuse ;  /* 0x0000b400a6cc7a23 */ /* 0x100fe20000010899 */
[----:B-1----:R-:W-:Y:S01]  /*1acd0*/  F2FP.PACK_AB R148, R176, R181 ;  /* 0x000000b5b094723e */ /* 0x002fe200000000ff */
[--C-:B------:R-:W-:Y:S02]  /*1ace0*/  FFMA.FTZ R205, R164, c[0x0][0x2d0], -R153.reuse ;  /* 0x0000b400a4cd7a23 */ /* 0x100fe40000010899 */
[--C-:B------:R-:W-:Y:S02]  /*1acf0*/  FFMA.FTZ R206, R162, c[0x0][0x2d0], -R153.reuse ;  /* 0x0000b400a2ce7a23 */ /* 0x100fe40000010899 */
[--C-:B------:R-:W-:Y:S01]  /*1ad00*/  FFMA.FTZ R247, R158, c[0x0][0x2d0], -R153.reuse ;  /* 0x0000b4009ef77a23 */ /* 0x100fe20000010899 */
[----:B------:R-:W-:Y:S01]  /*1ad10*/  MUFU.EX2 R180, R180 ;  /* 0x000000b400b47308 */ /* 0x000fe20000000800 */
[--C-:B------:R-:W-:Y:S02]  /*1ad20*/  FFMA.FTZ R250, R156, c[0x0][0x2d0], -R153.reuse ;  /* 0x0000b4009cfa7a23 */ /* 0x100fe40000010899 */
[----:B------:R-:W-:Y:S01]  /*1ad30*/  LDSM.16.MT88.4 R156, [R9+0x1800] ;  /* 0x00180000099c783b */ /* 0x000fe20000004200 */
[----:B--2---:R-:W-:Y:S01]  /*1ad40*/  F2FP.PACK_AB R150, R178, R175 ;  /* 0x000000afb296723e */ /* 0x004fe200000000ff */
[--C-:B------:R-:W-:Y:S02]  /*1ad50*/  FFMA.FTZ R249, R154, c[0x0][0x2d0], -R153.reuse ;  /* 0x0000b4009af97a23 */ /* 0x100fe40000010899 */
[--C-:B------:R-:W-:Y:S02]  /*1ad60*/  FFMA.FTZ R187, R192, c[0x0][0x2d0], -R153.reuse ;  /* 0x0000b400c0bb7a23 */ /* 0x100fe40000010899 */
[--C-:B------:R-:W-:Y:S01]  /*1ad70*/  FFMA.FTZ R192, R167, c[0x0][0x2d0], -R160.reuse ;  /* 0x0000b400a7c07a23 */ /* 0x100fe200000108a0 */
[----:B------:R-:W1:Y:S01]  /*1ad80*/  MUFU.EX2 R179, R179 ;  /* 0x000000b300b37308 */ /* 0x000e620000000800 */
[----:B------:R-:W-:Y:S01]  /*1ad90*/  LDSM.16.MT88.4 R164, [R173+0x3800] ;  /* 0x00380000ada4783b */ /* 0x000fe20000004200 */
[----:B------:R-:W-:Y:S02]  /*1ada0*/  FFMA.FTZ R160, R155, c[0x0][0x2d0], -R160 ;  /* 0x0000b4009ba07a23 */ /* 0x000fe400000108a0 */
        /* <DEDUP_REMOVED lines=11> */
[C---:B------:R-:W-:Y:S01]  /*1ae60*/  FMUL.FTZ R37, R8.reuse, R105 ;  /* 0x0000006908257220 */ /* 0x040fe20000410000 */
[----:B-1----:R-:W-:Y:S01]  /*1ae70*/  F2FP.PACK_AB R149, R179, R180 ;  /* 0x000000b4b395723e */ /* 0x002fe200000000ff */
[C---:B------:R-:W-:Y:S02]  /*1ae80*/  FMUL.FTZ R40, R8.reuse, R40 ;  /* 0x0000002808287220 */ /* 0x040fe40000410000 */
[C---:B------:R-:W-:Y:S02]  /*1ae90*/  FMUL.FTZ R41, R8.reuse, R41 ;  /* 0x0000002908297220 */ /* 0x040fe40000410000 */
[C---:B------:R-:W-:Y:S01]  /*1aea0*/  FMUL.FTZ R44, R8.reuse, R44 ;  /* 0x0000002c082c7220 */ /* 0x040fe20000410000 */
        /* <DEDUP_REMOVED lines=9> */
[----:B--2---:R-:W-:Y:S01]  /*1af40*/  F2FP.PACK_AB R151, R182, R177 ;  /* 0x000000b1b697723e */ /* 0x004fe200000000ff */
        /* <DEDUP_REMOVED lines=12> */
[C---:B---3--:R-:W-:Y:S03]  /*1b010*/  HMMA.16816.F32 R4, R148.reuse, R16, R4 ;  /* 0x000000109404723c */ /* 0x048fe60000001804 */
[----:B------:R-:W-:Y:S02]  /*1b020*/  LDSM.16.MT88.4 R128, [R174+0x2800] ;  /* 0x00280000ae80783b */ /* 0x000fe40000004200 */
[C---:B------:R-:W-:Y:S02]  /*1b030*/  FMUL.FTZ R22, R3.reuse, R122 ;  /* 0x0000007a03167220 */ /* 0x040fe40000410000 */
[C---:B------:R-:W-:Y:S01]  /*1b040*/  FMUL.FTZ R16, R8.reuse, R124 ;  /* 0x0000007c08107220 */ /* 0x040fe20000410000 */
[C---:B------:R-:W-:Y:S01]  /*1b050*/  HMMA.16816.F32 R12, R148.reuse, R18, R12 ;  /* 0x00000012940c723c */ /* 0x040fe2000000180c */
[----:B------:R-:W-:Y:S02]  /*1b060*/  MUFU.EX2 R185, R185 ;  /* 0x000000b900b97308 */ /* 0x000fe40000000800 */
[----:B----4-:R-:W-:Y:S01]  /*1b070*/  LDSM.16.MT88.4 R160, [R174+0x3800] ;  /* 0x00380000aea0783b */ /* 0x010fe20000004200 */
[C---:B------:R-:W-:Y:S02]  /*1b080*/  FMUL.FTZ R17, R8.reuse, R125 ;  /* 0x0000007d08117220 */ /* 0x040fe40000410000 */
[C---:B------:R-:W-:Y:S02]  /*1b090*/  FMUL.FTZ R23, R3.reuse, R123 ;  /* 0x0000007b03177220 */ /* 0x040fe40000410000 */
[C---:B------:R-:W-:Y:S03]  /*1b0a0*/  FMUL.FTZ R18, R3.reuse, R126 ;  /* 0x0000007e03127220 */ /* 0x040fe60000410000 */
[----:B------:R-:W-:Y:S01]  /*1b0b0*/  LDSM.16.MT88.4 R120, [R173+0x800] ;  /* 0x00080000ad78783b */ /* 0x000fe20000004200 */
[C---:B------:R-:W-:Y:S01]  /*1b0c0*/  FMUL.FTZ R19, R3.reuse, R127 ;  /* 0x0000007f03137220 */ /* 0x040fe20000410000 */
[----:B------:R-:W2:Y:S01]  /*1b0d0*/  MUFU.EX2 R186, R186 ;  /* 0x000000ba00ba7308 */ /* 0x000ea20000000800 */
[C---:B------:R-:W-:Y:S02]  /*1b0e0*/  FMUL.FTZ R30, R3.reuse, R114 ;  /* 0x00000072031e7220 */ /* 0x040fe40000410000 */
[C---:B------:R-:W-:Y:S02]  /*1b0f0*/  FMUL.FTZ R31, R3.reuse, R115 ;  /* 0x00000073031f7220 */ /* 0x040fe40000410000 */
[C---:B------:R-:W-:Y:S01]  /*1b100*/  FMUL.FTZ R38, R3.reuse, R106 ;  /* 0x0000006a03267220 */ /* 0x040fe20000410000 */
[C---:B------:R-:W-:Y:S01]  /*1b110*/  HMMA.16816.F32 R16, R148.reuse, R24, R16 ;  /* 0x000000189410723c */ /* 0x040fe20000001810 */
[----:B------:R-:W3:Y:S02]  /*1b120*/  LDSM.16.MT88.4 R124, [R9] ;  /* 0x00000000097c783b */ /* 0x000ee40000004200 */
        /* <DEDUP_REMOVED lines=14> */
[----:B------:R-:W4:Y:S01]  /*1b210*/  LDSM.16.MT88.4 R116, [R174+0x2000] ;  /* 0x00200000ae74783b */ /* 0x000f220000004200 */
[C---:B------:R-:W-:Y:S01]  /*1b220*/  FMUL.FTZ R50, R3.reuse, R50 ;  /* 0x0000003203327220 */ /* 0x040fe20000410000 */
[C---:B------:R-:W-:Y:S01]  /*1b230*/  HMMA.16816.F32 R24, R148.reuse, R32, R24 ;  /* 0x000000209418723c */ /* 0x040fe20000001818 */
        /* <DEDUP_REMOVED lines=11> */
[----:B------:R-:W5:Y:S01]  /*1b2f0*/  LDSM.16.MT88.4 R108, [R173+0x2000] ;  /* 0x00200000ad6c783b */ /* 0x000f620000004200 */
[C---:B------:R-:W-:Y:S02]  /*1b300*/  FMUL.FTZ R58, R3.reuse, R58 ;  /* 0x0000003a033a7220 */ /* 0x040fe40000410000 */
[C---:B------:R-:W-:Y:S02]  /*1b310*/  FMUL.FTZ R59, R3.reuse, R59 ;  /* 0x0000003b033b7220 */ /* 0x040fe40000410000 */
[C---:B---3--:R-:W-:Y:S03]  /*1b320*/  HMMA.16816.F32 R32, R148.reuse, R124, R32 ;  /* 0x0000007c9420723c */ /* 0x048fe60000001820 */
        /* <DEDUP_REMOVED lines=18> */
[C---:B-----5:R-:W-:Y:S03]  /*1b450*/  HMMA.16816.F32 R48, R148.reuse, R108, R48 ;  /* 0x0000006c9430723c */ /* 0x060fe60000001830 */
[----:B------:R-:W-:Y:S01]  /*1b460*/  MUFU.EX2 R206, R206 ;  /* 0x000000ce00ce7308 */ /* 0x000fe20000000800 */
        /* <DEDUP_REMOVED lines=13> */
[----:B------:R-:W4:Y:S03]  /*1b540*/  LDSM.16.MT88.4 R104, [R173+0x4000] ;  /* 0x00400000ad68783b */ /* 0x000f260000004200 */
        /* <DEDUP_REMOVED lines=12> */
[C---:B---3--:R-:W-:Y:S03]  /*1b610*/  HMMA.16816.F32 R72, R148.reuse, R108, R72 ;  /* 0x0000006c9448723c */ /* 0x048fe60000001848 */
[----:B------:R-:W-:Y:S01]  /*1b620*/  FMUL.FTZ R89, R8, R89 ;  /* 0x0000005908597220 */ /* 0x000fe20000410000 */
[----:B------:R-:W-:Y:S01]  /*1b630*/  MUFU.EX2 R250, R250 ;  /* 0x000000fa00fa7308 */ /* 0x000fe20000000800 */
[C---:B------:R-:W-:Y:S02]  /*1b640*/  FMUL.FTZ R90, R3.reuse, R90 ;  /* 0x0000005a035a7220 */ /* 0x040fe40000410000 */
[C---:B------:R-:W-:Y:S01]  /*1b650*/  FMUL.FTZ R91, R3.reuse, R91 ;  /* 0x0000005b035b7220 */ /* 0x040fe20000410000 */
[C---:B------:R-:W-:Y:S01]  /*1b660*/  HMMA.16816.F32 R76, R148.reuse, R110, R76 ;  /* 0x0000006e944c723c */ /* 0x040fe2000000184c */
[----:B------:R-:W3:Y:S03]  /*1b670*/  LDSM.16.MT88.4 R108, [R9+0x4000] ;  /* 0x00400000096c783b */ /* 0x000ee60000004200 */
[--C-:B------:R-:W-:Y:S02]  /*1b680*/  FFMA.FTZ R188, R188, c[0x0][0x2d0], -R153.reuse ;  /* 0x0000b400bcbc7a23 */ /* 0x100fe40000010899 */
[--C-:B------:R-:W-:Y:S01]  /*1b690*/  FFMA.FTZ R189, R190, c[0x0][0x2d0], -R153.reuse ;  /* 0x0000b400bebd7a23 */ /* 0x100fe20000010899 */
[----:B------:R-:W-:Y:S01]  /*1b6a0*/  MUFU.EX2 R249, R249 ;  /* 0x000000f900f97308 */ /* 0x000fe20000000800 */
[C---:B----4-:R-:W-:Y:S04]  /*1b6b0*/  HMMA.16816.F32 R80, R148.reuse, R104, R80 ;  /* 0x000000689450723c */ /* 0x050fe80000001850 */
[--C-:B------:R-:W-:Y:S02]  /*1b6c0*/  FFMA.FTZ R190, R170, c[0x0][0x2d0], -R153.reuse ;  /* 0x0000b400aabe7a23 */ /* 0x100fe40000010899 */
[----:B------:R-:W-:Y:S01]  /*1b6d0*/  LDSM.16.MT88.4 R168, [R172+0x3800] ;  /* 0x00380000aca8783b */ /* 0x000fe20000004200 */
[----:B------:R-:W-:Y:S01]  /*1b6e0*/  FFMA.FTZ R153, R152, c[0x0][0x2d0], -R153 ;  /* 0x0000b40098997a23 */ /* 0x000fe20000010899 */
[C---:B------:R-:W-:Y:S01]  /*1b6f0*/  HMMA.16816.F32 R84, R148.reuse, R106, R84 ;  /* 0x0000006a9454723c */ /* 0x040fe20000001854 */
[----:B------:R-:W4:Y:S03]  /*1b700*/  MUFU.EX2 R188, R188 ;  /* 0x000000bc00bc7308 */ /* 0x000f260000000800 */
[----:B------:R-:W-:Y:S01]  /*1b710*/  FMUL.FTZ R92, R8, R92 ;  /* 0x0000005c085c7220 */ /* 0x000fe20000410000 */
[----:B-1----:R-:W-:Y:S01]  /*1b720*/  F2FP.PACK_AB R104, R184, R183 ;  /* 0x000000b7b868723e */ /* 0x002fe200000000ff */
[----:B------:R-:W-:Y:S01]  /*1b730*/  FMUL.FTZ R93, R8, R93 ;  /* 0x0000005d085d7220 */ /* 0x000fe20000410000 */
[----:B--2---:R-:W-:Y:S01]  /*1b740*/  F2FP.PACK_AB R106, R186, R185 ;  /* 0x000000b9ba6a723e */ /* 0x004fe200000000ff */
[C---:B-----5:R-:W-:Y:S03]  /*1b750*/  HMMA.16816.F32 R88, R148.reuse, R112, R88 ;  /* 0x000000709458723c */ /* 0x060fe60000001858 */
[----:B------:R-:W-:Y:S01]  /*1b760*/  MUFU.EX2 R189, R189 ;  /* 0x000000bd00bd7308 */ /* 0x000fe20000000800 */
[C---:B------:R-:W-:Y:S02]  /*1b770*/  FMUL.FTZ R94, R3.reuse, R94 ;  /* 0x0000005e035e7220 */ /* 0x040fe40000410000 */
[C---:B------:R-:W-:Y:S02]  /*1b780*/  FMUL.FTZ R95, R3.reuse, R95 ;  /* 0x0000005f035f7220 */ /* 0x040fe40000410000 */
[C---:B------:R-:W-:Y:S04]  /*1b790*/  FMUL.FTZ R96, R8.reuse, R96 ;  /* 0x0000006008607220 */ /* 0x040fe80000410000 */
[----:B------:R-:W-:Y:S01]  /*1b7a0*/  FMUL.FTZ R97, R8, R97 ;  /* 0x0000006108617220 */ /* 0x000fe20000410000 */
[C---:B------:R-:W-:Y:S01]  /*1b7b0*/  HMMA.16816.F32 R92, R148.reuse, R114, R92 ;  /* 0x00000072945c723c */ /* 0x040fe2000000185c */
[----:B------:R-:W1:Y:S01]  /*1b7c0*/  MUFU.EX2 R190, R190 ;  /* 0x000000be00be7308 */ /* 0x000e620000000800 */
[----:B------:R-:W2:Y:S01]  /*1b7d0*/  LDSM.16.MT88.4 R112, [R172+0x800] ;  /* 0x00080000ac70783b */ /* 0x000ea20000004200 */
[C---:B------:R-:W-:Y:S01]  /*1b7e0*/  FMUL.FTZ R98, R3.reuse, R98 ;  /* 0x0000006203627220 */ /* 0x040fe20000410000 */
[----:B----4-:R-:W-:Y:S01]  /*1b7f0*/  F2FP.PACK_AB R105, R188, R187 ;  /* 0x000000bbbc69723e */ /* 0x010fe200000000ff */
[C---:B------:R-:W-:Y:S02]  /*1b800*/  FMUL.FTZ R99, R3.reuse, R99 ;  /* 0x0000006303637220 */ /* 0x040fe40000410000 */
[C---:B------:R-:W-:Y:S02]  /*1b810*/  FMUL.FTZ R100, R8.reuse, R100 ;  /* 0x0000006408647220 */ /* 0x040fe40000410000 */
[C---:B------:R-:W-:Y:S02]  /*1b820*/  FMUL.FTZ R101, R8.reuse, R101 ;  /* 0x0000006508657220 */ /* 0x040fe40000410000 */
[----:B------:R4:W5:Y:S01]  /*1b830*/  MUFU.EX2 R252, R153 ;  /* 0x0000009900fc7308 */ /* 0x0009620000000800 */
[C---:B---3--:R-:W-:Y:S03]  /*1b840*/  HMMA.16816.F32 R96, R148.reuse, R108, R96 ;  /* 0x0000006c9460723c */ /* 0x048fe60000001860 */
[C---:B------:R-:W-:Y:S02]  /*1b850*/  FMUL.FTZ R102, R3.reuse, R102 ;  /* 0x0000006603667220 */ /* 0x040fe40000410000 */
[C---:B------:R-:W-:Y:S02]  /*1b860*/  FMUL.FTZ R103, R3.reuse, R103 ;  /* 0x0000006703677220 */ /* 0x040fe40000410000 */
[----:B------:R-:W-:Y:S02]  /*1b870*/  FFMA.FTZ R180, R3, R242, R180 ;  /* 0x000000f203b47223 */ /* 0x000fe400000100b4 */
[----:B------:R-:W-:Y:S03]  /*1b880*/  FFMA.FTZ R181, R8, R239, R181 ;  /* 0x000000ef08b57223 */ /* 0x000fe600000100b5 */
[----:B------:R-:W-:Y:S01]  /*1b890*/  HMMA.16816.F32 R100, R148, R110, R100 ;  /* 0x0000006e9464723c */ /* 0x000fe20000001864 */
[----:B------:R-:W3:Y:S02]  /*1b8a0*/  LDSM.16.MT88.4 R108, [R172+0x2800] ;  /* 0x00280000ac6c783b */ /* 0x000ee40000004200 */
[----:B-1----:R-:W-:Y:S01]  /*1b8b0*/  F2FP.PACK_AB R107, R190, R189 ;  /* 0x000000bdbe6b723e */ /* 0x002fe200000000ff */
[----:B------:R-:W-:Y:S01]  /*1b8c0*/  FADD.FTZ R176, R176, R181 ;  /* 0x000000b5b0b07221 */ /* 0x000fe20000010000 */
[----:B------:R-:W-:Y:S01]  /*1b8d0*/  MOV R8, R2 ;  /* 0x0000000200087202 */ /* 0x000fe20000000f00 */
[----:B------:R-:W-:Y:S02]  /*1b8e0*/  FADD.FTZ R180, R179, R180 ;  /* 0x000000b4b3b47221 */ /* 0x000fe40000010000 */
[----:B------:R-:W-:Y:S01]  /*1b8f0*/  FADD.FTZ R175, R175, R176 ;  /* 0x000000b0afaf7221 */ /* 0x000fe20000010000 */
[----:B------:R-:W-:Y:S01]  /*1b900*/  LDSM.16.MT88.4 R148, [R173+0x3000] ;  /* 0x00300000ad94783b */ /* 0x000fe20000004200 */
[C---:B------:R-:W-:Y:S05]  /*1b910*/  HMMA.16816.F32 R4, R104.reuse, R116, R4 ;  /* 0x000000746804723c */ /* 0x040fea0000001804 */
[----:B------:R-:W-:Y:S02]  /*1b920*/  FADD.FTZ R177, R177, R180 ;  /* 0x000000b4b1b17221 */ /* 0x000fe40000010000 */
[----:B----4-:R-:W-:Y:S01]  /*1b930*/  LDSM.16.MT88.4 R152, [R172+0x1800] ;  /* 0x00180000ac98783b */ /* 0x010fe20000004200 */
        /* <DEDUP_REMOVED lines=67> */
[----:B------:R-:W2:Y:S07]  /*1bd70*/  LDSM.16.MT88.4 R120, [R173+0x5000] ;  /* 0x00500000ad78783b */ /* 0x000eae0000004200 */
        /* <DEDUP_REMOVED lines=9> */
[----:B-----5:R-:W-:Y:S01]  /*1be10*/  F2FP.PACK_AB R151, R252, R249 ;  /* 0x000000f9fc97723e */ /* 0x020fe200000000ff */
[----:B------:R-:W-:Y:S02]  /*1be20*/  FADD.FTZ R247, R247, R206 ;  /* 0x000000cef7f77221 */ /* 0x000fe40000010000 */
[----:B------:R-:W-:Y:S01]  /*1be30*/  FADD.FTZ R246, R246, R243 ;  /* 0x000000f3f6f67221 */ /* 0x000fe20000010000 */
[C---:B------:R-:W-:Y:S01]  /*1be40*/  HMMA.16816.F32 R60, R104.reuse, R110, R60 ;  /* 0x0000006e683c723c */ /* 0x040fe2000000183c */
[----:B------:R-:W3:Y:S03]  /*1be50*/  LDSM.16.MT88.4 R108, [R172+0x5000] ;  /* 0x00500000ac6c783b */ /* 0x000ee60000004200 */
        /* <DEDUP_REMOVED lines=10> */
[C---:B--2---:R-:W-:Y:S08]  /*1bf00*/  HMMA.16816.F32 R80, R104.reuse, R120, R80 ;  /* 0x000000786850723c */ /* 0x044ff00000001850 */
[C---:B------:R-:W-:Y:S01]  /*1bf10*/  HMMA.16816.F32 R84, R104.reuse, R122, R84 ;  /* 0x0000007a6854723c */ /* 0x040fe20000001854 */
[----:B------:R-:W2:Y:S07]  /*1bf20*/  LDSM.16.MT88.4 R120, [R173+0x1800] ;  /* 0x00180000ad78783b */ /* 0x000eae0000004200 */
[C---:B---3--:R-:W-:Y:S08]  /*1bf30*/  HMMA.16816.F32 R88, R104.reuse, R108, R88 ;  /* 0x0000006c6858723c */ /* 0x048ff00000001858 */
[C---:B------:R-:W-:Y:S08]  /*1bf40*/  HMMA.16816.F32 R92, R104.reuse, R110, R92 ;  /* 0x0000006e685c723c */ /* 0x040ff0000000185c */
[C---:B-1----:R-:W-:Y:S08]  /*1bf50*/  HMMA.16816.F32 R96, R104.reuse, R112, R96 ;  /* 0x000000706860723c */ /* 0x042ff00000001860 */
[----:B------:R-:W-:Y:S08]  /*1bf60*/  HMMA.16816.F32 R100, R104, R114, R100 ;  /* 0x000000726864723c */ /* 0x000ff00000001864 */
[C---:B------:R-:W-:Y:S01]  /*1bf70*/  HMMA.16816.F32 R132, R148.reuse, R128, R4 ;  /* 0x000000809484723c */ /* 0x040fe20000001804 */
[----:B------:R-:W1:Y:S07]  /*1bf80*/  LDSM.16.MT88.4 R4, [R9+0x3800] ;  /* 0x003800000904783b */ /* 0x000e6e0000004200 */
[C---:B------:R-:W-:Y:S01]  /*1bf90*/  HMMA.16816.F32 R128, R148.reuse, R130, R12 ;  /* 0x000000829480723c */ /* 0x040fe2000000180c */
[----:B------:R-:W3:Y:S07]  /*1bfa0*/  LDSM.16.MT88.4 R12, [R174+0x5800] ;  /* 0x00580000ae0c783b */ /* 0x000eee0000004200 */
[C---:B--2---:R-:W-:Y:S01]  /*1bfb0*/  HMMA.16816.F32 R124, R148.reuse, R120, R16 ;  /* 0x00000078947c723c */ /* 0x044fe20000001810 */
[----:B------:R-:W2:Y:S07]  /*1bfc0*/  LDSM.16.MT88.4 R16, [R173+0x5800] ;  /* 0x00580000ad10783b */ /* 0x000eae0000004200 */
        /* <DEDUP_REMOVED lines=23> */
[C---:B--2---:R-:W-:Y:S07]  /*1c140*/  HMMA.16816.F32 R80, R148.reuse, R16, R80 ;  /* 0x000000109450723c */ /* 0x044fee0000001850 */
        /* <DEDUP_REMOVED lines=16> */
[C---:B---3--:R-:W-:Y:S03]  /*1c250*/  HMMA.16816.F32 R96, R148.reuse, R12, R96 ;  /* 0x0000000c9460723c */ /* 0x048fe60000001860 */
        /* <DEDUP_REMOVED lines=18> */
[----:B------:R-:W-:Y:S02]  /*1c380*/  ISETP.GE.AND P0, PT, R235, R244, PT ;  /* 0x000000f4eb00720c */ /* 0x000fe40003f06270 */
[----:B------:R-:W-:Y:S05]  /*1c390*/  IADD3 R244, R244, -0x1, RZ ;  /* 0xfffffffff4f47810 */ /* 0x000fea0007ffe0ff */
[----:B------:R-:W0:Y:S01]  /*1c3a0*/  LDGDEPBAR ;  /* 0x00000000000079af */ /* 0x000e220000000000 */
[----:B-1----:R-:W-:Y:S05]  /*1c3b0*/  MOV R3, R0 ;  /* 0x0000000000037202 */ /* 0x002fea0000000f00 */
[----:B------:R-:W-:-:S05]  /*1c3c0*/  @!P0 BRA `(.L_x_1962) ;  /* 0xffffc91000008947 */ /* 0x000fca000383ffff */
.L_x_1953:
[----:B------:R-:W-:Y:S02]  /*1c3d0*/  MOV R5, 0x1f ;  /* 0x0000001f00057802 */ /* 0x000fe40000000f00 */
[----:B------:R-:W-:Y:S01]  /*1c3e0*/  MOV R4, 0xffffffff ;  /* 0xffffffff00047802 */ /* 0x000fe20000000f00 */
[----:B------:R-:W-:Y:S05]  /*1c3f0*/  BRA.DIV ~URZ, `(.L_x_1963) ;  /* 0x000052a27f007947 */ /* 0x000fea000b800000 */
[----:B------:R1:W2:Y:S02]  /*1c400*/  SHFL.BFLY PT, R7, R239, 0x2, 0x1f ;  /* 0x0c401f00ef077f89 */ /* 0x0002a400000e0000 */
.L_x_2036:
[----:B--2---:R-:W-:Y:S01]  /*1c410*/  FADD.FTZ R8, R7, R239 ;  /* 0x000000ef07087221 */ /* 0x004fe20000010000 */
[----:B------:R-:W-:Y:S05]  /*1c420*/  BRA.DIV ~URZ, `(.L_x_1964) ;  /* 0x000052c27f007947 */ /* 0x000fea000b800000 */
[----:B------:R-:W2:Y:S04]  /*1c430*/  SHFL.BFLY PT, R5, R242, 0x2, 0x1f ;  /* 0x0c401f00f2057f89 */ /* 0x000ea800000e0000 */
[----:B------:R-:W3:Y:S01]  /*1c440*/  SHFL.BFLY PT, R3, R8, 0x1, 0x1f ;  /* 0x0c201f0008037f89 */ /* 0x000ee200000e0000 */
[----:B--2---:R-:W-:-:S02]  /*1c450*/  FADD.FTZ R12, R5, R242 ;  /* 0x000000f2050c7221 */ /* 0x004fc40000010000 */
[----:B---3--:R-:W-:-:S03]  /*1c460*/  FADD.FTZ R3, R8, R3 ;  /* 0x0000000308037221 */ /* 0x008fc60000010000 */
[----:B------:R2:W3:Y:S04]  /*1c470*/  SHFL.BFLY PT, R7, R12, 0x1, 0x1f ;  /* 0x0c201f000c077f89 */ /* 0x0004e800000e0000 */
.L_x_2037:
[----:B--23--:R-:W-:Y:S01]  /*1c480*/  FADD.FTZ R12, R7, R12 ;  /* 0x0000000c070c7221 */ /* 0x00cfe20000010000 */
[----:B------:R-:W-:Y:S02]  /*1c490*/  FSETP.NE.FTZ.AND P1, PT, R3, RZ, PT ;  /* 0x000000ff0300720b */ /* 0x000fe40003f35000 */
[----:B------:R-:W-:Y:S02]  /*1c4a0*/  MOV R8, RZ ;  /* 0x000000ff00087202 */ /* 0x000fe40000000f00 */
[----:B------:R-:W-:Y:S02]  /*1c4b0*/  FSETP.NE.FTZ.AND P0, PT, R12, RZ, PT ;  /* 0x000000ff0c00720b */ /* 0x000fe40003f15000 */
[----:B------:R-:W-:Y:S02]  /*1c4c0*/  MOV R6, RZ ;  /* 0x000000ff00067202 */ /* 0x000fe40000000f00 */
[----:B------:R-:W-:Y:S02]  /*1c4d0*/  MOV R9, 0xff800000 ;  /* 0xff80000000097802 */ /* 0x000fe40000000f00 */
[----:B------:R-:W-:-:S02]  /*1c4e0*/  MOV R14, 0xff800000 ;  /* 0xff800000000e7802 */ /* 0x000fc40000000f00 */
[----:B------:R-:W-:Y:S01]  /*1c4f0*/  MOV R15, 0x1 ;  /* 0x00000001000f7802 */ /* 0x000fe20000000f00 */
[----:B------:R-:W2:Y:S01]  /*1c500*/  @P1 MUFU.LG2 R4, R3 ;  /* 0x0000000300041308 */ /* 0x000ea20000000c00 */
[----:B------:R-:W-:-:S03]  /*1c510*/  @P1 MOV R5, 0x3f317218 ;  /* 0x3f31721800051802 */ /* 0x000fc60000000f00 */
[----:B------:R-:W-:Y:S02]  /*1c520*/  @P0 MOV R13, 0x3f317218 ;  /* 0x3f317218000d0802 */ /* 0x000fe40000000f00 */
[----:B------:R-:W-:Y:S02]  /*1c530*/  @P1 FMUL.FTZ R5, R5, c[0x0][0x2d0] ;  /* 0x0000b40005051a20 */ /* 0x000fe40000410000 */
[----:B------:R-:W3:Y:S01]  /*1c540*/  @P0 MUFU.RCP R8, R12 ;  /* 0x0000000c00080308 */ /* 0x000ee20000001000 */
[----:B------:R-:W-:-:S07]  /*1c550*/  @P0 FMUL.FTZ R13, R13, c[0x0][0x2d0] ;  /* 0x0000b4000d0d0a20 */ /* 0x000fce0000410000 */
[----:B------:R-:W4:Y:S01]  /*1c560*/  @P0 MUFU.LG2 R12, R12 ;  /* 0x0000000c000c0308 */ /* 0x000f220000000c00 */
[----:B--2---:R-:W-:-:S04]  /*1c570*/  @P1 FMUL.FTZ R7, R4, 0.69314718246459960938 ;  /* 0x3f31721804071820 */ /* 0x004fc80000410000 */
[----:B------:R-:W-:-:S03]  /*1c580*/  @P1 FFMA.FTZ R9, R5, R2, R7 ;  /* 0x0000000205091223 */ /* 0x000fc60000010007 */
[----:B------:R-:W2:Y:S01]  /*1c590*/  @P1 MUFU.RCP R6, R3 ;  /* 0x0000000300061308 */ /* 0x000ea20000001000 */
[C---:B---3--:R-:W-:Y:S02]  /*1c5a0*/  FMUL.FTZ R134, R8.reuse, R134 ;  /* 0x0000008608867220 */ /* 0x048fe40000410000 */
[C---:B------:R-:W-:Y:S02]  /*1c5b0*/  FMUL.FTZ R135, R8.reuse, R135 ;  /* 0x0000008708877220 */ /* 0x040fe40000410000 */
[C---:B------:R-:W-:Y:S02]  /*1c5c0*/  FMUL.FTZ R130, R8.reuse, R130 ;  /* 0x0000008208827220 */ /* 0x040fe40000410000 */
[----:B------:R-:W-:Y:S02]  /*1c5d0*/  FMUL.FTZ R131, R8, R131 ;  /* 0x0000008308837220 */ /* 0x000fe40000410000 */
[----:B----4-:R-:W-:Y:S02]  /*1c5e0*/  @P0 FMUL.FTZ R12, R12, 0.69314718246459960938 ;  /* 0x3f3172180c0c0820 */ /* 0x010fe40000410000 */
[----:B------:R-:W-:-:S02]  /*1c5f0*/  FMUL.FTZ R126, R8, R126 ;  /* 0x0000007e087e7220 */ /* 0x000fc40000410000 */
[C---:B------:R-:W-:Y:S02]  /*1c600*/  FMUL.FTZ R127, R8.reuse, R127 ;  /* 0x0000007f087f7220 */ /* 0x040fe40000410000 */
[----:B------:R-:W-:Y:S02]  /*1c610*/  FMUL.FTZ R122, R8, R122 ;  /* 0x0000007a087a7220 */ /* 0x000fe40000410000 */
[C---:B--2---:R-:W-:Y:S02]  /*1c620*/  FMUL.FTZ R132, R6.reuse, R132 ;  /* 0x0000008406847220 */ /* 0x044fe40000410000 */
        /* <DEDUP_REMOVED lines=89> */
.L_x_1862:
[----:B------:R-:W-:Y:S01]  /*1cbc0*/  LOP3.LUT P0, RZ, R215, 0xff, RZ, 0xc0, !PT ;  /* 0x000000ffd7ff7812 */ /* 0x000fe2000780c0ff */
[----:B------:R-:W-:-:S12]  /*1cbd0*/  BSSY B0, `(.L_x_1965) ;  /* 0x000000f000007945 */ /* 0x000fd80003800000 */
[----:B------:R-:W-:Y:S05]  /*1cbe0*/  @P0 BRA `(.L_x_1966) ;  /* 0x000000d000000947 */ /* 0x000fea0003800000 */
[----:B------:R-:W2:Y:S01]  /*1cbf0*/  S2R R0, SR_LANEID ;  /* 0x0000000000007919 */ /* 0x000ea20000000000 */
[----:B------:R-:W-:Y:S01]  /*1cc00*/  VOTEU.ANY UR4, UPT, PT ;  /* 0x0000000000047886 */ /* 0x000fe200038e0100 */
[----:B------:R-:W-:Y:S01]  /*1cc10*/  IMAD.MOV.U32 R16, RZ, RZ, c[0x0][0x560] ;  /* 0x00015800ff107624 */ /* 0x000fe200078e00ff */
[----:B------:R-:W2:Y:S01]  /*1cc20*/  FLO.U32 R13, UR4 ;  /* 0x00000004000d7d00 */ /* 0x000ea200080e0000 */
[----:B------:R-:W-:-:S07]  /*1cc30*/  IMAD.MOV.U32 R17, RZ, RZ, c[0x0][0x564] ;  /* 0x00015900ff117624 */ /* 0x000fce00078e00ff */
[----:B------:R-:W3:Y:S01]  /*1cc40*/  POPC R8, UR4 ;  /* 0x0000000400087d09 */ /* 0x000ee20008000000 */
[----:B--2---:R-:W-:-:S13]  /*1cc50*/  ISETP.EQ.U32.AND P0, PT, R13, R0, PT ;  /* 0x000000000d00720c */ /* 0x004fda0003f02070 */
[----:B---3--:R-:W2:Y:S04]  /*1cc60*/  @P0 ATOMG.E.ADD.STRONG.GPU PT, R8, [R16.64], R8 ;  /* 0x00000008100809a8 */ /* 0x008ea800081ee1c8 */
[----:B------:R-:W3:Y:S02]  /*1cc70*/  S2R R0, SR_LTMASK ;  /* 0x0000000000007919 */ /* 0x000ee40000003900 */
[----:B---3--:R-:W-:-:S04]  /*1cc80*/  LOP3.LUT R0, R0, UR4, RZ, 0xc0, !PT ;  /* 0x0000000400007c12 */ /* 0x008fc8000f8ec0ff */
[----:B------:R-:W3:Y:S01]  /*1cc90*/  POPC R208, R0 ;  /* 0x0000000000d07309 */ /* 0x000ee20000000000 */
[----:B--2---:R-:W3:Y:S02]  /*1cca0*/  SHFL.IDX PT, R13, R8, R13, 0x1f ;  /* 0x00001f0d080d7589 */ /* 0x004ee400000e0000 */
[----:B---3--:R-:W-:-:S05]  /*1ccb0*/  IADD3 R208, R13, c[0x0][0xc], R208 ;  /* 0x000003000dd07a10 */ /* 0x008fca0007ffe0d0 */
.L_x_1966:
[----:B------:R-:W-:Y:S05]  /*1ccc0*/  BSYNC B0 ;  /* 0x0000000000007941 */ /* 0x000fea0003800000 */
.L_x_1965:
[----:B------:R-:W-:Y:S01]  /*1ccd0*/  PRMT R15, R15, 0x9910, RZ ;  /* 0x000099100f0f7816 */ /* 0x000fe200000000ff */
[----:B------:R-:W-:Y:S01]  /*1cce0*/  BSSY B1, `(.L_x_1967) ;  /* 0x0000342000017945 */ /* 0x000fe20003800000 */
[----:B------:R-:W-:Y:S01]  /*1ccf0*/  IMAD.MOV.U32 R8, RZ, RZ, R208 ;  /* 0x000000ffff087224 */ /* 0x000fe200078e00d0 */
[----:B------:R-:W-:Y:S02]  /*1cd00*/  IADD3 R12, R232, 0x80, RZ ;  /* 0x00000080e80c7810 */ /* 0x000fe40007ffe0ff */
[----:B------:R-:W-:-:S13]  /*1cd10*/  ISETP.NE.AND P0, PT, R15, RZ, PT ;  /* 0x000000ff0f00720c */ /* 0x000fda0003f05270 */
[----:B------:R-:W-:Y:S05]  /*1cd20*/  @!P0 BRA `(.L_x_1968) ;  /* 0x000027a000008947 */ /* 0x000fea0003800000 */
[----:B------:R-:W-:Y:S01]  /*1cd30*/  SHF.R.S32.HI R0, RZ, 0x1f, R215 ;  /* 0x0000001fff007819 */ /* 0x000fe200000114d7 */
[----:B------:R-:W-:Y:S01]  /*1cd40*/  IMAD.SHL.U32 R16, R219, 0x40, RZ ;  /* 0x00000040db107824 */ /* 0x000fe200078e00ff */
[----:B------:R-:W-:Y:S01]  /*1cd50*/  WARPSYNC 0xffffffff ;  /* 0xffffffff00007948 */ /* 0x000fe20003800000 */
[----:B------:R-:W-:Y:S01]  /*1cd60*/  BAR.SYNC.DEFER_BLOCKING 0x1, 0x100 ;  /* 0x0044000000007b1d */ /* 0x000fe20000010000 */
[----:B------:R-:W-:Y:S01]  /*1cd70*/  LEA.HI R19, R0, R215, RZ, 0x5 ;  /* 0x000000d700137211 */ /* 0x000fe200078f28ff */
[----:B------:R-:W-:Y:S01]  /*1cd80*/  IMAD.MOV.U32 R20, RZ, RZ, 0x20 ;  /* 0x00000020ff147424 */ /* 0x000fe200078e00ff */
[----:B------:R-:W-:Y:S01]  /*1cd90*/  LOP3.LUT R16, R16, 0x1c0, RZ, 0xc0, !PT ;  /* 0x000001c010107812 */ /* 0x000fe200078ec0ff */
[----:B------:R-:W-:Y:S01]  /*1cda0*/  IMAD.MOV.U32 R27, RZ, RZ, 0x40 ;  /* 0x00000040ff1b7424 */ /* 0x000fe200078e00ff */
[----:B------:R-:W-:Y:S02]  /*1cdb0*/  SHF.R.S32.HI R13, RZ, 0x5, R19 ;  /* 0x00000005ff0d7819 */ /* 0x000fe40000011413 */
[----:B------:R-:W-:-:S02]  /*1cdc0*/  SHF.R.U32.HI R15, RZ, 0x3, R16 ;  /* 0x00000003ff0f7819 */ /* 0x000fc40000011610 */
[----:B------:R-:W-:Y:S01]  /*1cdd0*/  LOP3.LUT R18, R219, 0x1, RZ, 0xc0, !PT ;  /* 0x00000001db127812 */ /* 0x000fe200078ec0ff */
[----:B------:R-:W-:Y:S01]  /*1cde0*/  IMAD.SHL.U32 R17, R13, 0x400, RZ ;  /* 0x000004000d117824 */ /* 0x000fe200078e00ff */
[----:B------:R-:W-:Y:S02]  /*1cdf0*/  LOP3.LUT R15, R15, R16, RZ, 0xfc, !PT ;  /* 0x000000100f0f7212 */ /* 0x000fe400078efcff */
[----:B------:R-:W-:Y:S01]  /*1ce00*/  ISETP.NE.U32.AND P0, PT, R18, 0x1, PT ;  /* 0x000000011200780c */ /* 0x000fe20003f05070 */
[----:B------:R-:W-:Y:S01]  /*1ce10*/  IMAD R16, R218, 0x2, R17 ;  /* 0x00000002da107824 */ /* 0x000fe200078e0211 */
[----:B------:R-:W-:Y:S02]  /*1ce20*/  F2FP.PACK_AB R24, R133, R132 ;  /* 0x000000848518723e */ /* 0x000fe400000000ff */
[----:B------:R-:W-:Y:S01]  /*1ce30*/  R2P PR, R219, 0x6 ;  /* 0x00000006db007804 */ /* 0x000fe20000000000 */
[----:B------:R-:W-:Y:S01]  /*1ce40*/  IMAD.IADD R15, R16, 0x1, R15 ;  /* 0x00000001100f7824 */ /* 0x000fe200078e020f */
[----:B------:R-:W-:-:S02]  /*1ce50*/  F2FP.PACK_AB R16, R135, R134 ;  /* 0x000000868710723e */ /* 0x000fc400000000ff */
[----:B------:R-:W-:Y:S01]  /*1ce60*/  F2FP.PACK_AB R21, R129, R128 ;  /* 0x000000808115723e */ /* 0x000fe200000000ff */
[----:B------:R-:W-:Y:S01]  /*1ce70*/  IMAD.SHL.U32 R25, R15, 0x2, RZ ;  /* 0x000000020f197824 */ /* 0x000fe200078e00ff */
[----:B------:R-:W-:Y:S02]  /*1ce80*/  SEL R20, R20, 0xffffffe0, !P1 ;  /* 0xffffffe014147807 */ /* 0x000fe40004800000 */
[----:B------:R-:W-:Y:S02]  /*1ce90*/  SEL R27, R27, 0xffffffc0, !P2 ;  /* 0xffffffc01b1b7807 */ /* 0x000fe40005000000 */
[C---:B------:R-:W-:Y:S01]  /*1cea0*/  IADD3 R15, R25.reuse, 0x80, RZ ;  /* 0x00000080190f7810 */ /* 0x040fe20007ffe0ff */
[C---:B------:R-:W-:Y:S01]  /*1ceb0*/  IMAD.IADD R18, R25.reuse, 0x1, R20 ;  /* 0x0000000119127824 */ /* 0x040fe200078e0214 */
[----:B------:R-:W-:Y:S01]  /*1cec0*/  IADD3 R22, R25, 0x70, RZ ;  /* 0x0000007019167810 */ /* 0x000fe20007ffe0ff */
[----:B------:R2:W-:Y:S01]  /*1ced0*/  STS [R25+0x80], R24 ;  /* 0x0000801819007388 */ /* 0x0005e20000000800 */
[----:B------:R-:W-:-:S02]  /*1cee0*/  @P0 IADD3 R22, R15, 0x10, RZ ;  /* 0x000000100f160810 */ /* 0x000fc40007ffe0ff */
[----:B------:R-:W-:Y:S01]  /*1cef0*/  F2FP.PACK_AB R15, R131, R130 ;  /* 0x00000082830f723e */ /* 0x000fe200000000ff */
[----:B------:R3:W-:Y:S01]  /*1cf00*/  STS [R25+0x480], R16 ;  /* 0x0004801019007388 */ /* 0x0007e20000000800 */
[----:B------:R-:W-:Y:S01]  /*1cf10*/  F2FP.PACK_AB R31, R125, R124 ;  /* 0x0000007c7d1f723e */ /* 0x000fe200000000ff */
[----:B------:R-:W-:Y:S01]  /*1cf20*/  IMAD.IADD R20, R20, 0x1, R22 ;  /* 0x0000000114147824 */ /* 0x000fe200078e0216 */
[----:B------:R-:W-:Y:S01]  /*1cf30*/  F2FP.PACK_AB R29, R127, R126 ;  /* 0x0000007e7f1d723e */ /* 0x000fe200000000ff */
[----:B------:R4:W-:Y:S01]  /*1cf40*/  STS [R22+0x400], R15 ;  /* 0x0004000f16007388 */ /* 0x0009e20000000800 */
[----:B------:R-:W-:Y:S02]  /*1cf50*/  F2FP.PACK_AB R17, R121, R120 ;  /* 0x000000787911723e */ /* 0x000fe400000000ff */
[----:B------:R-:W-:Y:S01]  /*1cf60*/  F2FP.PACK_AB R23, R123, R122 ;  /* 0x0000007a7b17723e */ /* 0x000fe200000000ff */
[----:B------:R1:W-:Y:S01]  /*1cf70*/  STS [R22], R21 ;  /* 0x0000001516007388 */ /* 0x0003e20000000800 */
[----:B------:R-:W-:-:S02]  /*1cf80*/  F2FP.PACK_AB R34, R117, R116 ;  /* 0x000000747522723e */ /* 0x000fc400000000ff */
[----:B------:R-:W-:Y:S01]  /*1cf90*/  F2FP.PACK_AB R28, R119, R118 ;  /* 0x00000076771c723e */ /* 0x000fe200000000ff */
[----:B------:R1:W-:Y:S01]  /*1cfa0*/  STS [R18+0x80], R31 ;  /* 0x0000801f12007388 */ /* 0x0003e20000000800 */
[----:B------:R-:W-:Y:S02]  /*1cfb0*/  F2FP.PACK_AB R30, R113, R112 ;  /* 0x00000070711e723e */ /* 0x000fe400000000ff */
[----:B------:R-:W-:Y:S01]  /*1cfc0*/  F2FP.PACK_AB R32, R115, R114 ;  /* 0x000000727320723e */ /* 0x000fe200000000ff */
[----:B------:R1:W-:Y:S01]  /*1cfd0*/  STS [R18+0x480], R29 ;  /* 0x0004801d12007388 */ /* 0x0003e20000000800 */
[----:B------:R-:W-:Y:S02]  /*1cfe0*/  F2FP.PACK_AB R26, R109, R108 ;  /* 0x0000006c6d1a723e */ /* 0x000fe400000000ff */
[----:B------:R-:W-:Y:S01]  /*1cff0*/  F2FP.PACK_AB R33, R49, R48 ;  /* 0x000000303121723e */ /* 0x000fe200000000ff */
[----:B------:R1:W-:Y:S01]  /*1d000*/  STS [R20], R17 ;  /* 0x0000001114007388 */ /* 0x0003e20000000800 */
[----:B--2---:R-:W-:-:S02]  /*1d010*/  F2FP.PACK_AB R24, R111, R110 ;  /* 0x0000006e6f18723e */ /* 0x004fc400000000ff */
[----:B------:R-:W-:Y:S01]  /*1d020*/  F2FP.PACK_AB R35, R51, R50 ;  /* 0x000000323323723e */ /* 0x000fe200000000ff */
[----:B------:R2:W-:Y:S01]  /*1d030*/  STS [R20+0x400], R23 ;  /* 0x0004001714007388 */ /* 0x0005e20000000800 */
[--C-:B---3--:R-:W-:Y:S01]  /*1d040*/  IMAD.IADD R16, R20, 0x1, R27.reuse ;  /* 0x0000000114107824 */ /* 0x108fe200078e021b */
[----:B------:R-:W-:Y:S02]  /*1d050*/  ISETP.NE.U32.AND P0, PT, RZ, c[0x0][0x508], PT ;  /* 0x00014200ff007a0c */ /* 0x000fe40003f05070 */
[----:B------:R-:W-:Y:S01]  /*1d060*/  ISETP.NE.U32.AND P2, PT, RZ, c[0x0][0x500], PT ;  /* 0x00014000ff007a0c */ /* 0x000fe20003f45070 */
[----:B----4-:R-:W-:Y:S01]  /*1d070*/  IMAD.IADD R15, R25, 0x1, R27 ;  /* 0x00000001190f7824 */ /* 0x010fe200078e021b */
[----:B------:R-:W-:Y:S02]  /*1d080*/  ISETP.NE.AND.EX P1, PT, RZ, c[0x0][0x50c], PT, P0 ;  /* 0x00014300ff007a0c */ /* 0x000fe40003f25300 */
[----:B------:R-:W-:Y:S01]  /*1d090*/  ISETP.NE.AND.EX P2, PT, RZ, c[0x0][0x504], PT, P2 ;  /* 0x00014100ff007a0c */ /* 0x000fe20003f45320 */
[----:B-1----:R-:W-:Y:S01]  /*1d0a0*/  IMAD.IADD R21, R27, 0x1, R22 ;  /* 0x000000011b157824 */ /* 0x002fe200078e0216 */
[----:B------:R1:W-:Y:S01]  /*1d0b0*/  STS [R15+0x80], R34 ;  /* 0x000080220f007388 */ /* 0x0003e20000000800 */
[----:B------:R-:W-:-:S03]  /*1d0c0*/  F2FP.PACK_AB R31, R47, R46 ;  /* 0x0000002e2f1f723e */ /* 0x000fc600000000ff */
[----:B------:R3:W-:Y:S01]  /*1d0d0*/  STS [R15+0x480], R28 ;  /* 0x0004801c0f007388 */ /* 0x0007e20000000800 */
[----:B------:R-:W-:-:S03]  /*1d0e0*/  F2FP.PACK_AB R29, R45, R44 ;  /* 0x0000002c2d1d723e */ /* 0x000fc600000000ff */
[----:B------:R4:W-:Y:S01]  /*1d0f0*/  STS [R21], R30 ;  /* 0x0000001e15007388 */ /* 0x0009e20000000800 */
[----:B------:R-:W-:Y:S01]  /*1d100*/  IMAD.IADD R17, R27, 0x1, R18 ;  /* 0x000000011b117824 */ /* 0x000fe200078e0212 */
[----:B------:R-:W-:Y:S02]  /*1d110*/  F2FP.PACK_AB R27, R107, R106 ;  /* 0x0000006a6b1b723e */ /* 0x000fe400000000ff */
[----:B------:R4:W-:Y:S01]  /*1d120*/  STS [R21+0x400], R32 ;  /* 0x0004002015007388 */ /* 0x0009e20000000800 */
[----:B--2---:R-:W-:-:S03]  /*1d130*/  F2FP.PACK_AB R23, R105, R104 ;  /* 0x000000686917723e */ /* 0x004fc600000000ff */
[----:B------:R2:W-:Y:S04]  /*1d140*/  STS [R17+0x80], R26 ;  /* 0x0000801a11007388 */ /* 0x0005e80000000800 */
[----:B------:R2:W-:Y:S04]  /*1d150*/  STS [R17+0x480], R24 ;  /* 0x0004801811007388 */ /* 0x0005e80000000800 */
[----:B------:R2:W-:Y:S01]  /*1d160*/  STS [R16], R23 ;  /* 0x0000001710007388 */ /* 0x0005e20000000800 */
[----:B-1----:R-:W-:Y:S02]  /*1d170*/  F2FP.PACK_AB R34, R67, R66 ;  /* 0x000000424322723e */ /* 0x002fe400000000ff */
[----:B---3--:R-:W-:Y:S01]  /*1d180*/  F2FP.PACK_AB R28, R41, R40 ;  /* 0x00000028291c723e */ /* 0x008fe200000000ff */
[----:B------:R1:W-:Y:S01]  /*1d190*/  STS [R16+0x400], R27 ;  /* 0x0004001b10007388 */ /* 0x0003e20000000800 */
[----:B----4-:R-:W-:-:S03]  /*1d1a0*/  F2FP.PACK_AB R30, R43, R42 ;  /* 0x0000002a2b1e723e */ /* 0x010fc600000000ff */
[----:B------:R3:W-:Y:S04]  /*1d1b0*/  STS [R25+0x4080], R28 ;  /* 0x0040801c19007388 */ /* 0x0007e80000000800 */
[----:B------:R4:W-:Y:S01]  /*1d1c0*/  STS [R25+0x4480], R30 ;  /* 0x0044801e19007388 */ /* 0x0009e20000000800 */
[----:B------:R-:W-:-:S03]  /*1d1d0*/  F2FP.PACK_AB R32, R65, R64 ;  /* 0x000000404120723e */ /* 0x000fc600000000ff */
[----:B------:R4:W-:Y:S01]  /*1d1e0*/  STS [R22+0x4000], R29 ;  /* 0x0040001d16007388 */ /* 0x0009e20000000800 */
[----:B--2---:R-:W-:-:S03]  /*1d1f0*/  F2FP.PACK_AB R26, R59, R58 ;  /* 0x0000003a3b1a723e */ /* 0x004fc600000000ff */
[----:B------:R2:W-:Y:S01]  /*1d200*/  STS [R22+0x4400], R31 ;  /* 0x0044001f16007388 */ /* 0x0005e20000000800 */
[----:B------:R-:W-:Y:S02]  /*1d210*/  F2FP.PACK_AB R24, R57, R56 ;  /* 0x000000383918723e */ /* 0x000fe400000000ff */
[----:B------:R-:W-:Y:S01]  /*1d220*/  F2FP.PACK_AB R23, R53, R52 ;  /* 0x000000343517723e */ /* 0x000fe200000000ff */
[----:B------:R2:W-:Y:S01]  /*1d230*/  STS [R18+0x4080], R33 ;  /* 0x0040802112007388 */ /* 0x0005e20000000800 */
[----:B-1----:R-:W-:-:S03]  /*1d240*/  F2FP.PACK_AB R27, R55, R54 ;  /* 0x00000036371b723e */ /* 0x002fc600000000ff */
[----:B------:R1:W-:Y:S01]  /*1d250*/  STS [R18+0x4480], R35 ;  /* 0x0044802312007388 */ /* 0x0003e20000000800 */
[----:B---3--:R-:W-:-:S03]  /*1d260*/  F2FP.PACK_AB R28, R61, R60 ;  /* 0x0000003c3d1c723e */ /* 0x008fc600000000ff */
[----:B------:R3:W-:Y:S01]  /*1d270*/  STS [R20+0x4000], R23 ;  /* 0x0040001714007388 */ /* 0x0007e20000000800 */
[----:B----4-:R-:W-:-:S03]  /*1d280*/  F2FP.PACK_AB R30, R63, R62 ;  /* 0x0000003e3f1e723e */ /* 0x010fc600000000ff */
[----:B------:R4:W-:Y:S01]  /*1d290*/  STS [R20+0x4400], R27 ;  /* 0x0044001b14007388 */ /* 0x0009e20000000800 */
[----:B------:R-:W-:-:S03]  /*1d2a0*/  F2FP.PACK_AB R29, R3, R2 ;  /* 0x00000002031d723e */ /* 0x000fc600000000ff */
[----:B------:R4:W-:Y:S01]  /*1d2b0*/  STS [R15+0x4080], R24 ;  /* 0x004080180f007388 */ /* 0x0009e20000000800 */
[----:B--2---:R-:W-:-:S03]  /*1d2c0*/  F2FP.PACK_AB R31, R7, R6 ;  /* 0x00000006071f723e */ /* 0x004fc600000000ff */
[----:B------:R2:W-:Y:S04]  /*1d2d0*/  STS [R15+0x4480], R26 ;  /* 0x0044801a0f007388 */ /* 0x0005e80000000800 */
[----:B------:R2:W-:Y:S01]  /*1d2e0*/  STS [R21+0x4000], R28 ;  /* 0x0040001c15007388 */ /* 0x0005e20000000800 */
[----:B------:R-:W-:-:S03]  /*1d2f0*/  F2FP.PACK_AB R33, R81, R80 ;  /* 0x000000505121723e */ /* 0x000fc600000000ff */
[----:B------:R2:W-:Y:S01]  /*1d300*/  STS [R21+0x4400], R30 ;  /* 0x0044001e15007388 */ /* 0x0005e20000000800 */
[----:B-1----:R-:W-:-:S03]  /*1d310*/  F2FP.PACK_AB R35, R83, R82 ;  /* 0x000000525323723e */ /* 0x002fc600000000ff */
[----:B------:R-:W-:Y:S01]  /*1d320*/  STS [R17+0x4080], R32 ;  /* 0x0040802011007388 */ /* 0x000fe20000000800 */
[----:B---3--:R-:W-:-:S03]  /*1d330*/  F2FP.PACK_AB R23, R69, R68 ;  /* 0x000000444517723e */ /* 0x008fc600000000ff */
[----:B------:R-:W-:Y:S01]  /*1d340*/  STS [R17+0x4480], R34 ;  /* 0x0044802211007388 */ /* 0x000fe20000000800 */
[----:B----4-:R-:W-:-:S03]  /*1d350*/  F2FP.PACK_AB R27, R71, R70 ;  /* 0x00000046471b723e */ /* 0x010fc600000000ff */
[----:B------:R1:W-:Y:S01]  /*1d360*/  STS [R16+0x4000], R23 ;  /* 0x0040001710007388 */ /* 0x0003e20000000800 */
[----:B------:R-:W-:-:S03]  /*1d370*/  F2FP.PACK_AB R24, R73, R72 ;  /* 0x000000484918723e */ /* 0x000fc600000000ff */
[----:B------:R3:W-:Y:S01]  /*1d380*/  STS [R16+0x4400], R27 ;  /* 0x0044001b10007388 */ /* 0x0007e20000000800 */
[----:B--2---:R-:W-:-:S03]  /*1d390*/  F2FP.PACK_AB R26, R75, R74 ;  /* 0x0000004a4b1a723e */ /* 0x004fc600000000ff */
[----:B------:R2:W-:Y:S01]  /*1d3a0*/  STS [R25+0x8080], R24 ;  /* 0x0080801819007388 */ /* 0x0005e20000000800 */
[----:B------:R-:W-:-:S03]  /*1d3b0*/  F2FP.PACK_AB R28, R5, R4 ;  /* 0x00000004051c723e */ /* 0x000fc600000000ff */
[----:B------:R4:W-:Y:S01]  /*1d3c0*/  STS [R25+0x8480], R26 ;  /* 0x0084801a19007388 */ /* 0x0009e20000000800 */
[----:B------:R-:W-:-:S03]  /*1d3d0*/  F2FP.PACK_AB R30, R93, R92 ;  /* 0x0000005c5d1e723e */ /* 0x000fc600000000ff */
[----:B------:R-:W-:Y:S04]  /*1d3e0*/  STS [R22+0x8000], R29 ;  /* 0x0080001d16007388 */ /* 0x000fe80000000800 */
[----:B------:R4:W-:Y:S04]  /*1d3f0*/  STS [R22+0x8400], R31 ;  /* 0x0084001f16007388 */ /* 0x0009e80000000800 */
[----:B------:R-:W-:Y:S01]  /*1d400*/  STS [R18+0x8080], R33 ;  /* 0x0080802112007388 */ /* 0x000fe20000000800 */
[----:B-1----:R-:W-:-:S03]  /*1d410*/  F2FP.PACK_AB R23, R85, R84 ;  /* 0x000000545517723e */ /* 0x002fc600000000ff */
[----:B------:R1:W-:Y:S01]  /*1d420*/  STS [R18+0x8480], R35 ;  /* 0x0084802312007388 */ /* 0x0003e20000000800 */
[----:B---3--:R-:W-:-:S03]  /*1d430*/  F2FP.PACK_AB R27, R87, R86 ;  /* 0x00000056571b723e */ /* 0x008fc600000000ff */
[----:B------:R3:W-:Y:S01]  /*1d440*/  STS [R20+0x8000], R23 ;  /* 0x0080001714007388 */ /* 0x0007e20000000800 */
[----:B--2---:R-:W-:-:S03]  /*1d450*/  F2FP.PACK_AB R24, R91, R90 ;  /* 0x0000005a5b18723e */ /* 0x004fc600000000ff */
[----:B------:R2:W-:Y:S01]  /*1d460*/  STS [R20+0x8400], R27 ;  /* 0x0084001b14007388 */ /* 0x0005e20000000800 */
[----:B----4-:R-:W-:Y:S02]  /*1d470*/  F2FP.PACK_AB R26, R95, R94 ;  /* 0x0000005e5f1a723e */ /* 0x010fe400000000ff */
[----:B------:R-:W-:Y:S01]  /*1d480*/  F2FP.PACK_AB R25, R101, R100 ;  /* 0x000000646519723e */ /* 0x000fe200000000ff */
[----:B------:R-:W-:Y:S04]  /*1d490*/  STS [R15+0x8080], R28 ;  /* 0x0080801c0f007388 */ /* 0x000fe80000000800 */
[----:B------:R4:W-:Y:S01]  /*1d4a0*/  STS [R15+0x8480], R24 ;  /* 0x008480180f007388 */ /* 0x0009e20000000800 */
[----:B------:R-:W-:-:S03]  /*1d4b0*/  F2FP.PACK_AB R22, R97, R96 ;  /* 0x000000606116723e */ /* 0x000fc600000000ff */
[----:B------:R4:W-:Y:S04]  /*1d4c0*/  STS [R21+0x8000], R30 ;  /* 0x0080001e15007388 */ /* 0x0009e80000000800 */
[----:B------:R4:W-:Y:S01]  /*1d4d0*/  STS [R21+0x8400], R26 ;  /* 0x0084001a15007388 */ /* 0x0009e20000000800 */
[----:B-1----:R-:W-:-:S03]  /*1d4e0*/  F2FP.PACK_AB R18, R99, R98 ;  /* 0x000000626312723e */ /* 0x002fc600000000ff */
[----:B------:R1:W-:Y:S01]  /*1d4f0*/  STS [R17+0x8080], R22 ;  /* 0x0080801611007388 */ /* 0x0003e20000000800 */
[----:B---3--:R-:W-:-:S03]  /*1d500*/  F2FP.PACK_AB R23, R103, R102 ;  /* 0x000000666717723e */ /* 0x008fc600000000ff */
[----:B------:R1:W-:Y:S01]  /*1d510*/  STS [R17+0x8480], R18 ;  /* 0x0084801211007388 */ /* 0x0003e20000000800 */
[----:B--2---:R-:W-:-:S03]  /*1d520*/  IMAD.MOV.U32 R20, RZ, RZ, c[0x0][0x388] ;  /* 0x0000e200ff147624 */ /* 0x004fc600078e00ff */
[----:B------:R1:W-:Y:S04]  /*1d530*/  STS [R16+0x8000], R25 ;  /* 0x0080001910007388 */ /* 0x0003e80000000800 */
[----:B------:R1:W-:Y:S01]  /*1d540*/  STS [R16+0x8400], R23 ;  /* 0x0084001710007388 */ /* 0x0003e20000000800 */
[----:B----4-:R-:W-:Y:S02]  /*1d550*/  IMAD.MOV.U32 R24, RZ, RZ, 0x4 ;  /* 0x00000004ff187424 */ /* 0x010fe400078e00ff */
[----:B------:R-:W-:Y:S02]  /*1d560*/  IMAD.MOV.U32 R15, RZ, RZ, RZ ;  /* 0x000000ffff0f7224 */ /* 0x000fe400078e00ff */
[CC--:B------:R-:W-:Y:S01]  /*1d570*/  @P1 IMAD.WIDE R28, R211.reuse, R24.reuse, c[0x0][0x508] ;  /* 0x00014200d31c1625 */ /* 0x0c0fe200078e0218 */
[----:B------:R-:W-:Y:S03]  /*1d580*/  BAR.SYNC.DEFER_BLOCKING 0x1, 0x100 ;  /* 0x0044000000007b1d */ /* 0x000fe60000010000 */
[----:B------:R-:W-:-:S03]  /*1d590*/  IMAD.WIDE R30, R211, R24, c[0x0][0x500] ;  /* 0x00014000d31e7625 */ /* 0x000fc600078e0218 */
[----:B------:R1:W5:Y:S04]  /*1d5a0*/  @P1 LDG.E R20, [R28.64] ;  /* 0x000000081c141981 */ /* 0x000368000c1e1900 */
        /* <DEDUP_REMOVED lines=8> */
.L_x_1969:
[----:B-1----:R-:W-:Y:S01]  /*1d630*/  IMAD.MOV.U32 R23, RZ, RZ, 0x368 ;  /* 0x00000368ff177424 */ /* 0x002fe200078e00ff */
[----:B------:R-:W-:Y:S01]  /*1d640*/  ISETP.GT.AND P2, PT, R210, 0x1, PT ;  /* 0x00000001d200780c */ /* 0x000fe20003f44270 */
[----:B------:R-:W-:Y:S01]  /*1d650*/  IMAD.MOV.U32 R16, RZ, RZ, c[0x0][0x4e8] ;  /* 0x00013a00ff107624 */ /* 0x000fe200078e00ff */
[----:B------:R-:W-:-:S02]  /*1d660*/  ISETP.NE.U32.AND P0, PT, RZ, c[0x0][0x500], PT ;  /* 0x00014000ff007a0c */ /* 0x000fc40003f05070 */
[----:B------:R-:W-:Y:S02]  /*1d670*/  SEL R23, R23, 0x328, P2 ;  /* 0x0000032817177807 */ /* 0x000fe40001000000 */
[----:B------:R-:W-:Y:S02]  /*1d680*/  ISETP.NE.AND.EX P0, PT, RZ, c[0x0][0x504], PT, P0 ;  /* 0x00014100ff007a0c */ /* 0x000fe40003f05300 */
[----:B------:R-:W1:Y:S01]  /*1d690*/  LDC.64 R24, c[0x0][R23+0x170] ;  /* 0x00005c0017187b82 */ /* 0x000e620000000a00 */
[----:B------:R-:W-:Y:S01]  /*1d6a0*/  ISETP.NE.AND P3, PT, R16, 0x1, PT ;  /* 0x000000011000780c */ /* 0x000fe20003f65270 */
[----:B------:R-:W-:Y:S01]  /*1d6b0*/  IMAD.IADD R16, R217, 0x1, R228 ;  /* 0x00000001d9107824 */ /* 0x000fe200078e02e4 */
[----:B------:R-:W-:Y:S02]  /*1d6c0*/  SHF.R.S32.HI R17, RZ, 0x1f, R211 ;  /* 0x0000001fff117819 */ /* 0x000fe400000114d3 */
[----:B------:R-:W-:Y:S01]  /*1d6d0*/  SEL R18, R211, RZ, !P0 ;  /* 0x000000ffd3127207 */ /* 0x000fe20004000000 */
[----:B------:R-:W-:Y:S01]  /*1d6e0*/  IMAD.MOV.U32 R26, RZ, RZ, R16 ;  /* 0x000000ffff1a7224 */ /* 0x000fe200078e0010 */
[----:B------:R-:W-:Y:S01]  /*1d6f0*/  SEL R17, R17, RZ, !P0 ;  /* 0x000000ff11117207 */ /* 0x000fe20004000000 */
[----:B------:R-:W2:Y:S01]  /*1d700*/  LDC.64 R34, c[0x0][R23+0x168] ;  /* 0x00005a0017227b82 */ /* 0x000ea20000000a00 */
[----:B------:R-:W-:-:S07]  /*1d710*/  SEL R27, R229, RZ, P2 ;  /* 0x000000ffe51b7207 */ /* 0x000fce0001000000 */
[----:B------:R-:W3:Y:S08]  /*1d720*/  LDC.64 R30, c[0x0][R23+0x178] ;  /* 0x00005e00171e7b82 */ /* 0x000ef00000000a00 */
[----:B------:R4:W3:Y:S01]  /*1d730*/  LDC.64 R28, c[0x0][R23+0x160] ;  /* 0x00005800171c7b82 */ /* 0x0008e20000000a00 */
[----:B-1----:R-:W-:-:S04]  /*1d740*/  IMAD R22, R25, R18, RZ ;  /* 0x0000001219167224 */ /* 0x002fc800078e02ff */
[C---:B------:R-:W-:Y:S02]  /*1d750*/  IMAD R22, R24.reuse, R17, R22 ;  /* 0x0000001118167224 */ /* 0x040fe400078e0216 */
[----:B------:R-:W-:-:S04]  /*1d760*/  IMAD.WIDE.U32 R24, R24, R18, RZ ;  /* 0x0000001218187225 */ /* 0x000fc800078e00ff */
[----:B--2---:R-:W-:-:S04]  /*1d770*/  IMAD.WIDE.U32 R32, R34, R225, RZ ;  /* 0x000000e122207225 */ /* 0x004fc800078e00ff */
[----:B------:R-:W-:-:S04]  /*1d780*/  @P3 IMAD.HI.U32 R17, R16, c[0x0][0x4ec], RZ ;  /* 0x00013b0010113a27 */ /* 0x000fc800078e00ff */
[----:B------:R-:W-:Y:S01]  /*1d790*/  IMAD R21, R35, R225, RZ ;  /* 0x000000e123157224 */ /* 0x000fe200078e02ff */
[----:B------:R-:W-:Y:S01]  /*1d7a0*/  @P3 SHF.R.U32.HI R26, RZ, c[0x0][0x4f0], R17 ;  /* 0x00013c00ff1a3a19 */ /* 0x000fe20000011611 */
[----:B------:R-:W-:Y:S01]  /*1d7b0*/  IMAD.IADD R22, R25, 0x1, R22 ;  /* 0x0000000119167824 */ /* 0x000fe200078e0216 */
[----:B-----5:R-:W-:Y:S01]  /*1d7c0*/  IADD3 R25, P1, P0, R24, R32, R15 ;  /* 0x0000002018197210 */ /* 0x020fe2000783e00f */
[----:B------:R-:W-:Y:S01]  /*1d7d0*/  IMAD.IADD R21, R33, 0x1, R21 ;  /* 0x0000000121157824 */ /* 0x000fe200078e0215 */
[----:B------:R-:W-:Y:S01]  /*1d7e0*/  SHF.R.S32.HI R17, RZ, 0x1f, R15 ;  /* 0x0000001fff117819 */ /* 0x000fe2000001140f */
[-C--:B---3--:R-:W-:Y:S02]  /*1d7f0*/  IMAD R24, R31, R27.reuse, RZ ;  /* 0x0000001b1f187224 */ /* 0x088fe400078e02ff */
[----:B------:R-:W-:Y:S01]  /*1d800*/  IMAD.WIDE.U32 R30, R30, R27, RZ ;  /* 0x0000001b1e1e7225 */ /* 0x000fe200078e00ff */
[----:B------:R-:W-:Y:S02]  /*1d810*/  IADD3.X R21, R22, R21, R17, P1, P0 ;  /* 0x0000001516157210 */ /* 0x000fe40000fe0411 */
[----:B------:R-:W-:Y:S01]  /*1d820*/  SHF.R.S32.HI R22, RZ, 0x1f, R26 ;  /* 0x0000001fff167819 */ /* 0x000fe2000001141a */
[----:B------:R-:W-:Y:S01]  /*1d830*/  IMAD.IADD R24, R31, 0x1, R24 ;  /* 0x000000011f187824 */ /* 0x000fe200078e0218 */
[----:B------:R-:W-:Y:S01]  /*1d840*/  IADD3 R30, P1, P0, R26, R25, R30 ;  /* 0x000000191a1e7210 */ /* 0x000fe2000783e01e */
[----:B----4-:R-:W-:-:S03]  /*1d850*/  IMAD.MOV R23, RZ, RZ, -R26 ;  /* 0x000000ffff177224 */ /* 0x010fc600078e0a1a */
[----:B------:R-:W-:Y:S01]  /*1d860*/  IADD3.X R31, R22, R21, R24, P1, P0 ;  /* 0x00000015161f7210 */ /* 0x000fe20000fe0418 */
[----:B------:R-:W-:Y:S01]  /*1d870*/  IMAD R23, R23, c[0x0][0x4e8], R16 ;  /* 0x00013a0017177a24 */ /* 0x000fe200078e0210 */
[----:B------:R-:W-:Y:S01]  /*1d880*/  LOP3.LUT R22, R19, 0xffffffe0, RZ, 0xc0, !PT ;  /* 0xffffffe013167812 */ /* 0x000fe200078ec0ff */
[----:B------:R-:W-:Y:S01]  /*1d890*/  IMAD.MOV.U32 R21, RZ, RZ, c[0x0][0x4ac] ;  /* 0x00012b00ff157624 */ /* 0x000fe200078e00ff */
[----:B------:R-:W-:Y:S01]  /*1d8a0*/  SHF.R.S32.HI R24, RZ, 0x1f, R19 ;  /* 0x0000001fff187819 */ /* 0x000fe20000011413 */
[-C--:B------:R-:W-:Y:S01]  /*1d8b0*/  IMAD R25, R29, R23.reuse, RZ ;  /* 0x000000171d197224 */ /* 0x080fe200078e02ff */
[----:B------:R-:W-:Y:S01]  /*1d8c0*/  SHF.R.S32.HI R26, RZ, 0x1f, R23 ;  /* 0x0000001fff1a7819 */ /* 0x000fe20000011417 */
[----:B------:R-:W-:Y:S01]  /*1d8d0*/  IMAD.WIDE.U32 R30, R28, R23, R30 ;  /* 0x000000171c1e7225 */ /* 0x000fe200078e001e */
[----:B------:R-:W-:Y:S02]  /*1d8e0*/  LEA.HI R24, R24, R13, RZ, 0x3 ;  /* 0x0000000d18187211 */ /* 0x000fe400078f18ff */
[----:B------:R-:W-:Y:S01]  /*1d8f0*/  SEL R21, R21, c[0x0][0x454], P2 ;  /* 0x0001150015157a07 */ /* 0x000fe20001000000 */
[----:B------:R-:W-:Y:S01]  /*1d900*/  IMAD.MOV.U32 R23, RZ, RZ, c[0x0][0x4a8] ;  /* 0x00012a00ff177624 */ /* 0x000fe200078e00ff */
[----:B------:R-:W-:Y:S01]  /*1d910*/  LOP3.LUT R24, R24, 0xffffff8, RZ, 0xc0, !PT ;  /* 0x0ffffff818187812 */ /* 0x000fe200078ec0ff */
[----:B------:R-:W-:-:S02]  /*1d920*/  IMAD.IADD R22, R215, 0x1, -R22 ;  /* 0x00000001d7167824 */ /* 0x000fc400078e0a16 */
[----:B------:R-:W-:Y:S01]  /*1d930*/  IMAD R25, R28, R26, R25 ;  /* 0x0000001a1c197224 */ /* 0x000fe200078e0219 */
[----:B------:R-:W-:Y:S01]  /*1d940*/  SEL R23, R23, c[0x0][0x450], P2 ;  /* 0x0001140017177a07 */ /* 0x000fe20001000000 */
[----:B------:R-:W-:Y:S01]  /*1d950*/  IMAD.IADD R24, R13, 0x1, -R24 ;  /* 0x000000010d187824 */ /* 0x000fe200078e0a18 */
[----:B------:R-:W-:Y:S01]  /*1d960*/  SHF.R.S32.HI R19, RZ, 0x1f, R22 ;  /* 0x0000001fff137819 */ /* 0x000fe20000011416 */
[----:B------:R-:W-:Y:S01]  /*1d970*/  IMAD.IADD R25, R31, 0x1, R25 ;  /* 0x000000011f197824 */ /* 0x000fe200078e0219 */
[----:B------:R-:W-:Y:S01]  /*1d980*/  LEA R23, P0, R30, R23, 0x2 ;  /* 0x000000171e177211 */ /* 0x000fe200078010ff */
[----:B------:R-:W-:Y:S01]  /*1d990*/  IMAD R13, R20, c[0x0][0x4e8], RZ ;  /* 0x00013a00140d7a24 */ /* 0x000fe200078e02ff */
[----:B------:R-:W-:Y:S02]  /*1d9a0*/  LEA.HI R19, R19, R22, RZ, 0x2 ;  /* 0x0000001613137211 */ /* 0x000fe400078f10ff */
[----:B------:R-:W-:Y:S01]  /*1d9b0*/  LEA.HI.X R21, R30, R21, R25, 0x2, P0 ;  /* 0x000000151e157211 */ /* 0x000fe200000f1419 */
[----:B------:R-:W-:Y:S01]  /*1d9c0*/  SHFL.IDX PT, R26, R23, RZ, 0x1c1f ;  /* 0x001c1fff171a7589 */ /* 0x000fe200000e0000 */
[----:B------:R-:W-:-:S02]  /*1d9d0*/  SHF.R.S32.HI R19, RZ, 0x2, R19 ;  /* 0x00000002ff137819 */ /* 0x000fc40000011413 */
[----:B------:R-:W-:Y:S01]  /*1d9e0*/  LOP3.LUT P0, RZ, R22, 0x3, RZ, 0xc0, !PT ;  /* 0x0000000316ff7812 */ /* 0x000fe2000780c0ff */
[----:B------:R-:W1:Y:S02]  /*1d9f0*/  SHFL.IDX PT, R27, R21, RZ, 0x1c1f ;  /* 0x001c1fff151b7589 */ /* 0x000e6400000e0000 */
[----:B------:R-:W-:Y:S02]  /*1da00*/  IMAD R19, R24, 0x10, R19 ;  /* 0x0000001018137824 */ /* 0x000fe400078e0213 */
[----:B------:R-:W-:Y:S02]  /*1da10*/  SHFL.IDX PT, R28, R23, 0x1, 0x1c1f ;  /* 0x003c1f00171c7f89 */ /* 0x000fe400000e0000 */
[----:B------:R-:W-:Y:S02]  /*1da20*/  IMAD.IADD R24, R19, 0x1, R228 ;  /* 0x0000000113187824 */ /* 0x000fe400078e02e4 */
[----:B------:R-:W2:Y:S03]  /*1da30*/  SHFL.IDX PT, R29, R21, 0x1, 0x1c1f ;  /* 0x003c1f00151d7f89 */ /* 0x000ea600000e0000 */
[----:B------:R-:W-:-:S02]  /*1da40*/  IADD3 R20, R24, 0x8, RZ ;  /* 0x0000000818147810 */ /* 0x000fc40007ffe0ff */
[-C--:B------:R-:W-:Y:S02]  /*1da50*/  ISETP.GE.OR P1, PT, R24, R13.reuse, P0 ;  /* 0x0000000d1800720c */ /* 0x080fe40000726670 */
[----:B------:R-:W-:-:S11]  /*1da60*/  ISETP.GE.OR P0, PT, R20, R13, P0 ;  /* 0x0000000d1400720c */ /* 0x000fd60000706670 */
[----:B-1----:R1:W-:Y:S01]  /*1da70*/  @!P1 ST.E [R26.64], R9 ;  /* 0x000000091a009985 */ /* 0x0023e2000c101908 */
[----:B------:R-:W-:-:S03]  /*1da80*/  ISETP.GE.AND P1, PT, R20, R13, PT ;  /* 0x0000000d1400720c */ /* 0x000fc60003f26270 */
[----:B--2---:R2:W-:Y:S01]  /*1da90*/  @!P0 ST.E [R28.64], R14 ;  /* 0x0000000e1c008985 */ /* 0x0045e2000c101908 */
[----:B------:R-:W-:Y:S02]  /*1daa0*/  ISETP.GE.AND P0, PT, R24, R13, PT ;  /* 0x0000000d1800720c */ /* 0x000fe40003f06270 */
[----:B-1----:R-:W-:Y:S01]  /*1dab0*/  P2R R9, PR, RZ, 0x2 ;  /* 0x00000002ff097803 */ /* 0x002fe20000000000 */
[----:B------:R-:W-:Y:S05]  /*1dac0*/  @P2 BRA `(.L_x_1970) ;  /* 0x0000084000002947 */ /* 0x000fea0003800000 */
[-C--:B------:R-:W-:Y:S01]  /*1dad0*/  LEA.HI R3, R0, R215.reuse, RZ, 0x3 ;  /* 0x000000d700037211 */ /* 0x080fe200078f18ff */
[----:B------:R-:W-:Y:S01]  /*1dae0*/  IMAD R2, R17, c[0x0][0x3a0], RZ ;  /* 0x0000e80011027a24 */ /* 0x000fe200078e02ff */
[----:B------:R1:W3:Y:S01]  /*1daf0*/  LDS.128 R60, [R140+0x80] ;  /* 0x000080008c3c7984 */ /* 0x0002e20000000c00 */
[----:B------:R-:W-:Y:S01]  /*1db00*/  IMAD.WIDE.U32 R4, R15, c[0x0][0x3a0], RZ ;  /* 0x0000e8000f047a25 */ /* 0x000fe200078e00ff */
[----:B------:R-:W-:Y:S02]  /*1db10*/  LOP3.LUT R0, R3, 0xfffffff8, RZ, 0xc0, !PT ;  /* 0xfffffff803007812 */ /* 0x000fe400078ec0ff */
[----:B------:R-:W-:Y:S01]  /*1db20*/  SHF.R.S32.HI R3, RZ, 0x3, R3 ;  /* 0x00000003ff037819 */ /* 0x000fe20000011403 */
[----:B------:R-:W-:Y:S01]  /*1db30*/  IMAD R15, R15, c[0x0][0x3a4], R2 ;  /* 0x0000e9000f0f7a24 */ /* 0x000fe200078e0202 */
[----:B------:R-:W-:Y:S01]  /*1db40*/  IADD3 R0, -R0, R215, RZ ;  /* 0x000000d700007210 */ /* 0x000fe20007ffe1ff */
[----:B------:R1:W4:Y:S01]  /*1db50*/  LDS.128 R56, [R140+0x1080] ;  /* 0x001080008c387984 */ /* 0x0003220000000c00 */
[----:B------:R-:W-:-:S02]  /*1db60*/  MOV R6, R4 ;  /* 0x0000000400067202 */ /* 0x000fc40000000f00 */
[----:B------:R-:W-:Y:S01]  /*1db70*/  IADD3 R7, R5, R15, RZ ;  /* 0x0000000f05077210 */ /* 0x000fe20007ffe0ff */
[----:B------:R1:W2:Y:S01]  /*1db80*/  LDS.128 R52, [R140+0x2080] ;  /* 0x002080008c347984 */ /* 0x0002a20000000c00 */
[----:B------:R-:W-:Y:S02]  /*1db90*/  LEA R5, R0, R3, 0x5 ;  /* 0x0000000300057211 */ /* 0x000fe400078e28ff */
[----:B------:R-:W-:Y:S01]  /*1dba0*/  SHF.R.S32.HI R2, RZ, 0x1f, R18 ;  /* 0x0000001fff027819 */ /* 0x000fe20000011412 */
[C---:B------:R-:W-:Y:S01]  /*1dbb0*/  IMAD.WIDE.U32 R6, R225.reuse, c[0x0][0x3e8], R6 ;  /* 0x0000fa00e1067a25 */ /* 0x040fe200078e0006 */
[----:B------:R1:W1:Y:S03]  /*1dbc0*/  LDS.128 R48, [R140+0x3080] ;  /* 0x003080008c307984 */ /* 0x0002660000000c00 */
[----:B------:R-:W-:Y:S01]  /*1dbd0*/  IMAD.IADD R0, R228, 0x1, R5 ;  /* 0x00000001e4007824 */ /* 0x000fe200078e0205 */
[----:B------:R1:W1:Y:S01]  /*1dbe0*/  LDS.128 R44, [R140+0x4080] ;  /* 0x004080008c2c7984 */ /* 0x0002620000000c00 */
[----:B------:R-:W-:Y:S01]  /*1dbf0*/  IMAD R7, R225, c[0x0][0x3ec], R7 ;  /* 0x0000fb00e1077a24 */ /* 0x000fe200078e0207 */
[----:B------:R-:W-:Y:S01]  /*1dc00*/  IADD3 R228, R3, R228, RZ ;  /* 0x000000e403e47210 */ /* 0x000fe20007ffe0ff */
[----:B------:R-:W-:Y:S01]  /*1dc10*/  IMAD R5, R2, c[0x0][0x3f0], RZ ;  /* 0x0000fc0002057a24 */ /* 0x000fe200078e02ff */
[----:B------:R-:W-:Y:S01]  /*1dc20*/  MOV R9, R0 ;  /* 0x0000000000097202 */ /* 0x000fe20000000f00 */
[----:B------:R-:W-:Y:S01]  /*1dc30*/  @P3 IMAD.HI.U32 R4, R0, c[0x0][0x4ec], RZ ;  /* 0x00013b0000043a27 */ /* 0x000fe200078e00ff */
[----:B------:R1:W1:Y:S03]  /*1dc40*/  LDS.128 R40, [R140+0x5080] ;  /* 0x005080008c287984 */ /* 0x0002660000000c00 */
[C---:B------:R-:W-:Y:S01]  /*1dc50*/  IMAD R2, R18.reuse, c[0x0][0x3f4], R5 ;  /* 0x0000fd0012027a24 */ /* 0x040fe200078e0205 */
[----:B------:R-:W-:Y:S01]  /*1dc60*/  @P3 SHF.R.U32.HI R9, RZ, c[0x0][0x4f0], R4 ;  /* 0x00013c00ff093a19 */ /* 0x000fe20000011604 */
[----:B------:R-:W-:Y:S01]  /*1dc70*/  IMAD.WIDE.U32 R16, R18, c[0x0][0x3f0], R6 ;  /* 0x0000fc0012107a25 */ /* 0x000fe200078e0006 */
[----:B------:R1:W1:Y:S02]  /*1dc80*/  LDS.128 R36, [R140+0x6080] ;  /* 0x006080008c247984 */ /* 0x0002640000000c00 */
[----:B--2---:R-:W-:Y:S01]  /*1dc90*/  SHF.R.S32.HI R14, RZ, 0x1f, R9 ;  /* 0x0000001fff0e7819 */ /* 0x004fe20000011409 */
[----:B------:R-:W-:Y:S01]  /*1dca0*/  IMAD.IADD R17, R17, 0x1, R2 ;  /* 0x0000000111117824 */ /* 0x000fe200078e0202 */
[----:B------:R2:W1:Y:S01]  /*1dcb0*/  LDS.128 R32, [R140+0x7080] ;  /* 0x007080008c207984 */ /* 0x0004620000000c00 */
[----:B------:R-:W-:-:S02]  /*1dcc0*/  IADD3 R15, -R9, RZ, RZ ;  /* 0x000000ff090f7210 */ /* 0x000fc40007ffe1ff */
[----:B------:R-:W-:Y:S01]  /*1dcd0*/  IMAD R14, R14, c[0x0][0x3e0], RZ ;  /* 0x0000f8000e0e7a24 */ /* 0x000fe200078e02ff */
[----:B------:R2:W1:Y:S01]  /*1dce0*/  LDS.128 R28, [R140+0x8080] ;  /* 0x008080008c1c7984 */ /* 0x0004620000000c00 */
[----:B------:R-:W-:-:S03]  /*1dcf0*/  IMAD.WIDE.U32 R16, R9, c[0x0][0x3e0], R16 ;  /* 0x0000f80009107a25 */ /* 0x000fc600078e0010 */
[----:B------:R2:W1:Y:S01]  /*1dd00*/  LDS.128 R24, [R140+0x9080] ;  /* 0x009080008c187984 */ /* 0x0004620000000c00 */
[----:B------:R-:W-:Y:S02]  /*1dd10*/  IMAD R15, R15, c[0x0][0x4e8], R0 ;  /* 0x00013a000f0f7a24 */ /* 0x000fe400078e0200 */
[----:B------:R-:W-:Y:S01]  /*1dd20*/  IMAD R14, R9, c[0x0][0x3e4], R14 ;  /* 0x0000f900090e7a24 */ /* 0x000fe200078e020e */
[----:B------:R2:W1:Y:S02]  /*1dd30*/  LDS.128 R20, [R140+0xa080] ;  /* 0x00a080008c147984 */ /* 0x0004640000000c00 */
[----:B------:R-:W-:Y:S02]  /*1dd40*/  SHF.R.S32.HI R0, RZ, 0x1f, R15 ;  /* 0x0000001fff007819 */ /* 0x000fe4000001140f */
[----:B------:R2:W1:Y:S01]  /*1dd50*/  LDS.128 R4, [R140+0xb080] ;  /* 0x00b080008c047984 */ /* 0x0004620000000c00 */
[----:B------:R-:W-:Y:S02]  /*1dd60*/  IADD3 R17, R17, R14, RZ ;  /* 0x0000000e11117210 */ /* 0x000fe40007ffe0ff */
[----:B------:R-:W-:-:S03]  /*1dd70*/  IMAD R0, R0, c[0x0][0x3d8], RZ ;  /* 0x0000f60000007a24 */ /* 0x000fc600078e02ff */
[----:B------:R-:W-:-:S04]  /*1dd80*/  IMAD.WIDE.U32 R16, R15, c[0x0][0x3d8], R16 ;  /* 0x0000f6000f107a25 */ /* 0x000fc800078e0010 */
[----:B------:R-:W-:Y:S01]  /*1dd90*/  IMAD R64, R15, c[0x0][0x3dc], R0 ;  /* 0x0000f7000f407a24 */ /* 0x000fe200078e0200 */
[----:B------:R-:W-:-:S04]  /*1dda0*/  LEA R2, P0, R16, c[0x0][0x380], 0x1 ;  /* 0x0000e00010027a11 */ /* 0x000fc800078008ff */
[----:B------:R-:W-:-:S04]  /*1ddb0*/  IADD3 R64, R17, R64, RZ ;  /* 0x0000004011407210 */ /* 0x000fc80007ffe0ff */
[----:B------:R-:W-:Y:S01]  /*1ddc0*/  LEA.HI.X R64, R16, c[0x0][0x384], R64, 0x1, P0 ;  /* 0x0000e10010407a11 */ /* 0x000fe200000f0c40 */
[----:B------:R-:W-:Y:S05]  /*1ddd0*/  BRA.DIV ~URZ, `(.L_x_1971) ;  /* 0x000039f27f007947 */ /* 0x000fea000b800000 */
[----:B---34-:R3:W4:Y:S02]  /*1dde0*/  SHFL.IDX PT, R66, R64, RZ, 0x181f ;  /* 0x00181fff40427589 */ /* 0x01872400000e0000 */
.L_x_2038:
[----:B------:R-:W-:Y:S05]  /*1ddf0*/  BRA.DIV ~URZ, `(.L_x_1972) ;  /* 0x00003a427f007947 */ /* 0x000fea000b800000 */
[----:B------:R2:W3:Y:S02]  /*1de00*/  SHFL.IDX PT, R15, R2, RZ, 0x181f ;  /* 0x00181fff020f7589 */ /* 0x0004e400000e0000 */
.L_x_2039:
        /* <DEDUP_REMOVED lines=11> */
[----:B------:R-:W-:Y:S02]  /*1dec0*/  @!P0 LEA R18, P3, R12, R15, 0x1 ;  /* 0x0000000f0c128211 */ /* 0x000fe400078608ff */
[-C--:B----4-:R-:W-:Y:S02]  /*1ded0*/  @!P2 LEA.HI.X R17, R232, R66.reuse, R9, 0x1, P5 ;  /* 0x00000042e811a211 */ /* 0x090fe400028f0c09 */
[-C--:B------:R-:W-:Y:S02]  /*1dee0*/  @!P1 LEA.HI.X R15, R216, R66.reuse, R3, 0x1, P4 ;  /* 0x00000042d80f9211 */ /* 0x080fe400020f0c03 */
[----:B------:R-:W-:Y:S01]  /*1def0*/  @!P0 LEA.HI.X R19, R12, R66, R65, 0x1, P3 ;  /* 0x000000420c138211 */ /* 0x000fe200018f0c41 */
[----:B------:R3:W-:Y:S04]  /*1df00*/  @!P2 ST.E.128 [R16.64], R60 ;  /* 0x0000003c1000a985 */ /* 0x0007e8000c101d08 */
[----:B-1----:R3:W-:Y:S04]  /*1df10*/  @!P1 ST.E.128 [R14.64], R44 ;  /* 0x0000002c0e009985 */ /* 0x0027e8000c101d08 */
[----:B------:R3:W-:Y:S02]  /*1df20*/  @!P0 ST.E.128 [R18.64], R28 ;  /* 0x0000001c12008985 */ /* 0x0007e4000c101d08 */
.L_x_1974:
[----:B------:R-:W-:Y:S05]  /*1df30*/  BSYNC B0 ;  /* 0x0000000000007941 */ /* 0x000fea0003800000 */
.L_x_1973:
[----:B------:R-:W-:Y:S05]  /*1df40*/  BRA.DIV ~URZ, `(.L_x_1975) ;  /* 0x000039527f007947 */ /* 0x000fea000b800000 */
[----:B-1-3--:R1:W3:Y:S04]  /*1df50*/  SHFL.IDX PT, R28, R64, 0x1, 0x181f ;  /* 0x00381f00401c7f89 */ /* 0x00a2e800000e0000 */
[----:B------:R1:W2:Y:S02]  /*1df60*/  SHFL.IDX PT, R15, R2, 0x1, 0x181f ;  /* 0x00381f00020f7f89 */ /* 0x0002a400000e0000 */
.L_x_2040:
        /* <DEDUP_REMOVED lines=9> */
[----:B------:R-:W-:Y:S02]  /*1e000*/  @!P0 LEA R18, P3, R12, R15, 0x1 ;  /* 0x0000000f0c128211 */ /* 0x000fe400078608ff */
[-C--:B---3--:R-:W-:Y:S02]  /*1e010*/  @!P2 LEA.HI.X R17, R232, R28.reuse, R9, 0x1, P5 ;  /* 0x0000001ce811a211 */ /* 0x088fe400028f0c09 */
[-C--:B------:R-:W-:Y:S02]  /*1e020*/  @!P1 LEA.HI.X R15, R216, R28.reuse, R3, 0x1, P4 ;  /* 0x0000001cd80f9211 */ /* 0x080fe400020f0c03 */
[----:B------:R-:W-:Y:S01]  /*1e030*/  @!P0 LEA.HI.X R19, R12, R28, R65, 0x1, P3 ;  /* 0x0000001c0c138211 */ /* 0x000fe200018f0c41 */
[----:B------:R2:W-:Y:S04]  /*1e040*/  @!P2 ST.E.128 [R16.64], R56 ;  /* 0x000000381000a985 */ /* 0x0005e8000c101d08 */
[----:B------:R2:W-:Y:S04]  /*1e050*/  @!P1 ST.E.128 [R14.64], R40 ;  /* 0x000000280e009985 */ /* 0x0005e8000c101d08 */
[----:B------:R2:W-:Y:S02]  /*1e060*/  @!P0 ST.E.128 [R18.64], R24 ;  /* 0x0000001812008985 */ /* 0x0005e4000c101d08 */
.L_x_1977:
[----:B------:R-:W-:Y:S05]  /*1e070*/  BSYNC B0 ;  /* 0x0000000000007941 */ /* 0x000fea0003800000 */
.L_x_1976:
[----:B------:R-:W-:Y:S05]  /*1e080*/  BRA.DIV ~URZ, `(.L_x_1978) ;  /* 0x000038d27f007947 */ /* 0x000fea000b800000 */
[----:B--2---:R2:W1:Y:S02]  /*1e090*/  SHFL.IDX PT, R24, R64, 0x2, 0x181f ;  /* 0x00581f0040187f89 */ /* 0x00446400000e0000 */
.L_x_2041:
[----:B------:R-:W-:Y:S05]  /*1e0a0*/  BRA.DIV ~URZ, `(.L_x_1979) ;  /* 0x000039227f007947 */ /* 0x000fea000b800000 */
[----:B------:R2:W4:Y:S02]  /*1e0b0*/  SHFL.IDX PT, R15, R2, 0x2, 0x181f ;  /* 0x00581f00020f7f89 */ /* 0x00052400000e0000 */
.L_x_2042:
        /* <DEDUP_REMOVED lines=16> */
.L_x_1981:
[----:B------:R-:W-:Y:S05]  /*1e1c0*/  BSYNC B0 ;  /* 0x0000000000007941 */ /* 0x000fea0003800000 */
.L_x_1980:
[----:B------:R-:W-:Y:S05]  /*1e1d0*/  BRA.DIV ~URZ, `(.L_x_1982) ;  /* 0x000038527f007947 */ /* 0x000fea000b800000 */
[----:B-12---:R-:W1:Y:S04]  /*1e1e0*/  SHFL.IDX PT, R64, R64, 0x3, 0x181f ;  /* 0x00781f0040407f89 */ /* 0x006e6800000e0000 */
[----:B----4-:R2:W4:Y:S02]  /*1e1f0*/  SHFL.IDX PT, R15, R2, 0x3, 0x181f ;  /* 0x00781f00020f7f89 */ /* 0x01052400000e0000 */
.L_x_2043:
[----:B------:R-:W-:-:S04]  /*1e200*/  IADD3 R228, R228, 0x60, RZ ;  /* 0x00000060e4e47810 */ /* 0x000fc80007ffe0ff */
[----:B------:R-:W-:-:S13]  /*1e210*/  ISETP.GE.AND P0, PT, R228, R13, PT ;  /* 0x0000000de400720c */ /* 0x000fda0003f06270 */
[----:B------:R-:W-:Y:S05]  /*1e220*/  @P0 BRA `(.L_x_1983) ;  /* 0x00001ed000000947 */ /* 0x000fea0003800000 */
[----:B------:R-:W-:Y:S02]  /*1e230*/  ISETP.GE.AND P1, PT, R232, c[0x0][0x3c8], PT ;  /* 0x0000f200e8007a0c */ /* 0x000fe40003f26270 */
[----:B------:R-:W-:-:S11]  /*1e240*/  ISETP.GE.AND P0, PT, R216, c[0x0][0x3c8], PT ;  /* 0x0000f200d8007a0c */ /* 0x000fd60003f06270 */
[-C--:B----4-:R-:W-:Y:S02]  /*1e250*/  @!P1 LEA R16, P3, R232, R15.reuse, 0x1 ;  /* 0x0000000fe8109211 */ /* 0x090fe400078608ff */
[----:B--2---:R-:W-:Y:S02]  /*1e260*/  @!P0 LEA R2, P2, R216, R15, 0x1 ;  /* 0x0000000fd8028211 */ /* 0x004fe400078408ff */
[-C--:B-1----:R-:W-:Y:S02]  /*1e270*/  @!P1 LEA.HI.X R17, R232, R64.reuse, R9, 0x1, P3 ;  /* 0x00000040e8119211 */ /* 0x082fe400018f0c09 */
[----:B------:R-:W-:-:S03]  /*1e280*/  @!P0 LEA.HI.X R3, R216, R64, R3, 0x1, P2 ;  /* 0x00000040d8038211 */ /* 0x000fc600010f0c03 */
        /* <DEDUP_REMOVED lines=8> */
.L_x_1970:
[----:B------:R-:W-:Y:S02]  /*1e310*/  IMAD R0, R17, c[0x0][0x408], RZ ;  /* 0x0001020011007a24 */ /* 0x000fe400078e02ff */
[----:B------:R-:W-:-:S04]  /*1e320*/  IMAD.WIDE.U32 R12, R15, c[0x0][0x408], RZ ;  /* 0x000102000f0c7a25 */ /* 0x000fc800078e00ff */
[----:B------:R-:W-:-:S05]  /*1e330*/  IMAD R0, R15, c[0x0][0x40c], R0 ;  /* 0x000103000f007a24 */ /* 0x000fca00078e0200 */
[----:B------:R-:W-:Y:S02]  /*1e340*/  IADD3 R13, R13, R0, RZ ;  /* 0x000000000d0d7210 */ /* 0x000fe40007ffe0ff */
[----:B------:R-:W-:-:S03]  /*1e350*/  SHF.R.S32.HI R0, RZ, 0x1f, R18 ;  /* 0x0000001fff007819 */ /* 0x000fc60000011412 */
[----:B--2---:R-:W-:Y:S01]  /*1e360*/  IMAD.WIDE.U32 R14, R225, c[0x0][0x438], R12 ;  /* 0x00010e00e10e7a25 */ /* 0x004fe200078e000c */
[----:B------:R-:W-:-:S03]  /*1e370*/  MOV R12, R16 ;  /* 0x00000010000c7202 */ /* 0x000fc60000000f00 */
[----:B------:R-:W-:Y:S02]  /*1e380*/  IMAD R13, R0, c[0x0][0x440], RZ ;  /* 0x00011000000d7a24 */ /* 0x000fe400078e02ff */
[----:B------:R-:W-:Y:S02]  /*1e390*/  IMAD R15, R225, c[0x0][0x43c], R15 ;  /* 0x00010f00e10f7a24 */ /* 0x000fe400078e020f */
[----:B------:R-:W-:-:S04]  /*1e3a0*/  @P3 IMAD.HI.U32 R0, R16, c[0x0][0x4ec], RZ ;  /* 0x00013b0010003a27 */ /* 0x000fc800078e00ff */
[C---:B------:R-:W-:Y:S01]  /*1e3b0*/  IMAD R13, R18.reuse, c[0x0][0x444], R13 ;  /* 0x00011100120d7a24 */ /* 0x040fe200078e020d */
[----:B------:R-:W-:Y:S01]  /*1e3c0*/  @P3 SHF.R.U32.HI R12, RZ, c[0x0][0x4f0], R0 ;  /* 0x00013c00ff0c3a19 */ /* 0x000fe20000011600 */
[----:B------:R-:W-:-:S05]  /*1e3d0*/  IMAD.WIDE.U32 R14, R18, c[0x0][0x440], R14 ;  /* 0x00011000120e7a25 */ /* 0x000fca00078e000e */
[----:B------:R-:W-:Y:S02]  /*1e3e0*/  IADD3 R19, R15, R13, RZ ;  /* 0x0000000d0f137210 */ /* 0x000fe40007ffe0ff */
[----:B------:R-:W-:Y:S02]  /*1e3f0*/  MOV R18, R14 ;  /* 0x0000000e00127202 */ /* 0x000fe40000000f00 */
[----:B------:R-:W-:Y:S02]  /*1e400*/  SHF.R.S32.HI R15, RZ, 0x1f, R12 ;  /* 0x0000001fff0f7819 */ /* 0x000fe4000001140c */
[----:B------:R-:W-:Y:S01]  /*1e410*/  IADD3 R13, -R12, RZ, RZ ;  /* 0x000000ff0c0d7210 */ /* 0x000fe20007ffe1ff */
[----:B------:R-:W-:-:S04]  /*1e420*/  IMAD.WIDE.U32 R18, R229, c[0x0][0x448], R18 ;  /* 0x00011200e5127a25 */ /* 0x000fc800078e0012 */
        /* <DEDUP_REMOVED lines=15> */
.L_x_2044:
[----:B------:R-:W-:Y:S05]  /*1e520*/  BRA.DIV ~URZ, `(.L_x_1985) ;  /* 0x000036327f007947 */ /* 0x000fea000b800000 */
[----:B------:R3:W4:Y:S02]  /*1e530*/  SHFL.IDX PT, R0, R168, RZ, 0x1c1f ;  /* 0x001c1fffa8007589 */ /* 0x00072400000e0000 */
.L_x_2045:
        /* <DEDUP_REMOVED lines=54> */
[CC--:B----4-:R-:W-:Y:S02]  /*1e8a0*/  @!P1 LEA R16, P5, R222.reuse, R0.reuse, 0x2 ;  /* 0x00000000de109211 */ /* 0x0d0fe400078a10ff */
[C---:B------:R-:W-:Y:S02]  /*1e8b0*/  @!P0 LEA R14, P2, R155.reuse, R0, 0x2 ;  /* 0x000000009b0e8211 */ /* 0x040fe400078410ff */
[-C--:B--2---:R-:W-:Y:S02]  /*1e8c0*/  @!P1 LEA.HI.X R17, R222, R169.reuse, R157, 0x2, P5 ;  /* 0x000000a9de119211 */ /* 0x084fe400028f149d */
[----:B------:R-:W-:Y:S02]  /*1e8d0*/  @!P0 LEA.HI.X R15, R155, R169, R154, 0x2, P2 ;  /* 0x000000a99b0f8211 */ /* 0x000fe400010f149a */
[----:B------:R-:W-:Y:S01]  /*1e8e0*/  ISETP.GE.AND P2, PT, R39, c[0x0][0x3c8], PT ;  /* 0x0000f20027007a0c */ /* 0x000fe20003f46270 */
[----:B------:R2:W-:Y:S01]  /*1e8f0*/  @!P1 ST.E.64 [R16.64], R132 ;  /* 0x0000008410009985 */ /* 0x0005e2000c101b08 */
[----:B------:R-:W-:-:S02]  /*1e900*/  ISETP.GE.AND P1, PT, R37, c[0x0][0x3c8], PT ;  /* 0x0000f20025007a0c */ /* 0x000fc40003f26270 */
[-C--:B------:R-:W-:Y:S01]  /*1e910*/  @!P3 LEA R18, P5, R149, R0.reuse, 0x2 ;  /* 0x000000009512b211 */ /* 0x080fe200078a10ff */
[----:B------:R4:W-:Y:S01]  /*1e920*/  @!P0 ST.E.64 [R14.64], R128 ;  /* 0x000000800e008985 */ /* 0x0009e2000c101b08 */
[----:B------:R-:W-:Y:S02]  /*1e930*/  @!P4 LEA R170, P0, R79, R0, 0x2 ;  /* 0x000000004faac211 */ /* 0x000fe400078010ff */
[-C--:B------:R-:W-:Y:S02]  /*1e940*/  @!P3 LEA.HI.X R19, R149, R169.reuse, R148, 0x2, P5 ;  /* 0x000000a99513b211 */ /* 0x080fe400028f1494 */
[----:B------:R-:W-:-:S03]  /*1e950*/  @!P4 LEA.HI.X R171, R79, R169, R78, 0x2, P0 ;  /* 0x000000a94fabc211 */ /* 0x000fc600000f144e */
[----:B------:R-:W-:Y:S01]  /*1e960*/  @!P2 LEA R172, P5, R39, R0, 0x2 ;  /* 0x0000000027aca211 */ /* 0x000fe200078a10ff */
[----:B------:R5:W-:Y:S01]  /*1e970*/  @!P3 ST.E.64 [R18.64], R124 ;  /* 0x0000007c1200b985 */ /* 0x000be2000c101b08 */
[----:B------:R-:W-:Y:S02]  /*1e980*/  ISETP.GE.AND P3, PT, R29, c[0x0][0x3c8], PT ;  /* 0x0000f2001d007a0c */ /* 0x000fe40003f66270 */
[----:B------:R-:W-:Y:S01]  /*1e990*/  @!P2 LEA.HI.X R173, R39, R169, R38, 0x2, P5 ;  /* 0x000000a927ada211 */ /* 0x000fe200028f1426 */
[----:B------:R1:W-:Y:S01]  /*1e9a0*/  @!P4 ST.E.64 [R170.64], R120 ;  /* 0x00000078aa00c985 */ /* 0x0003e2000c101b08 */
[----:B------:R-:W-:-:S03]  /*1e9b0*/  ISETP.GE.AND P4, PT, R25, c[0x0][0x3c8], PT ;  /* 0x0000f20019007a0c */ /* 0x000fc60003f86270 */
[----:B------:R3:W-:Y:S01]  /*1e9c0*/  @!P2 ST.E.64 [R172.64], R116 ;  /* 0x00000074ac00a985 */ /* 0x0007e2000c101b08 */
[----:B------:R-:W-:Y:S02]  /*1e9d0*/  ISETP.GE.AND P2, PT, R23, c[0x0][0x3c8], PT ;  /* 0x0000f20017007a0c */ /* 0x000fe40003f46270 */
[----:B--2---:R-:W-:-:S04]  /*1e9e0*/  @!P1 LEA R16, P0, R37, R0, 0x2 ;  /* 0x0000000025109211 */ /* 0x004fc800078010ff */
[----:B------:R-:W-:Y:S02]  /*1e9f0*/  @!P1 LEA.HI.X R17, R37, R169, R36, 0x2, P0 ;  /* 0x000000a925119211 */ /* 0x000fe400000f1424 */
[----:B----4-:R-:W-:-:S03]  /*1ea00*/  @!P3 LEA R14, P5, R29, R0, 0x2 ;  /* 0x000000001d0eb211 */ /* 0x010fc600078a10ff */
[----:B------:R2:W-:Y:S01]  /*1ea10*/  @!P1 ST.E.64 [R16.64], R112 ;  /* 0x0000007010009985 */ /* 0x0005e2000c101b08 */
[----:B------:R-:W-:Y:S02]  /*1ea20*/  ISETP.GE.AND P1, PT, R21, c[0x0][0x3c8], PT ;  /* 0x0000f20015007a0c */ /* 0x000fe40003f26270 */
[-C--:B------:R-:W-:Y:S02]  /*1ea30*/  @!P3 LEA.HI.X R15, R29, R169.reuse, R28, 0x2, P5 ;  /* 0x000000a91d0fb211 */ /* 0x080fe400028f141c */
[-C--:B-----5:R-:W-:Y:S02]  /*1ea40*/  @!P4 LEA R18, P0, R25, R0.reuse, 0x2 ;  /* 0x000000001912c211 */ /* 0x0a0fe400078010ff */
[----:B-1----:R-:W-:Y:S01]  /*1ea50*/  @!P2 LEA R120, P5, R23, R0, 0x2 ;  /* 0x000000001778a211 */ /* 0x002fe200078a10ff */
[----:B------:R1:W-:Y:S01]  /*1ea60*/  @!P3 ST.E.64 [R14.64], R108 ;  /* 0x0000006c0e00b985 */ /* 0x0003e2000c101b08 */
[----:B------:R-:W-:Y:S02]  /*1ea70*/  @!P4 LEA.HI.X R19, R25, R169, R24, 0x2, P0 ;  /* 0x000000a91913c211 */ /* 0x000fe400000f1418 */
[----:B------:R-:W-:-:S03]  /*1ea80*/  ISETP.GE.AND P3, PT, R13, c[0x0][0x3c8], PT ;  /* 0x0000f2000d007a0c */ /* 0x000fc60003f66270 */
[----:B---3--:R-:W-:Y:S01]  /*1ea90*/  @!P1 LEA R116, P0, R21, R0, 0x2 ;  /* 0x0000000015749211 */ /* 0x008fe200078010ff */
[----:B------:R3:W-:Y:S01]  /*1eaa0*/  @!P4 ST.E.64 [R18.64], R104 ;  /* 0x000000681200c985 */ /* 0x0007e2000c101b08 */
[-C--:B------:R-:W-:Y:S02]  /*1eab0*/  @!P2 LEA.HI.X R121, R23, R169.reuse, R22, 0x2, P5 ;  /* 0x000000a91779a211 */ /* 0x080fe400028f1416 */
        /* <DEDUP_REMOVED lines=8> */
[----:B-1----:R-:W-:-:S03]  /*1eb40*/  @!P4 LEA R14, P0, R161, R0, 0x2 ;  /* 0x00000000a10ec211 */ /* 0x002fc600078010ff */
[----:B------:R1:W-:Y:S01]  /*1eb50*/  @!P3 ST.E.64 [R16.64], R48 ;  /* 0x000000301000b985 */ /* 0x0003e2000c101b08 */
[----:B------:R-:W-:Y:S02]  /*1eb60*/  ISETP.GE.AND P3, PT, R163, c[0x0][0x3c8], PT ;  /* 0x0000f200a3007a0c */ /* 0x000fe40003f66270 */
[----:B------:R-:W-:Y:S02]  /*1eb70*/  @!P4 LEA.HI.X R15, R161, R169, R158, 0x2, P0 ;  /* 0x000000a9a10fc211 */ /* 0x000fe400000f149e */
[----:B---3--:R-:W-:-:S03]  /*1eb80*/  @!P2 LEA R18, P5, R167, R0, 0x2 ;  /* 0x00000000a712a211 */ /* 0x008fc600078a10ff */
[----:B------:R2:W-:Y:S01]  /*1eb90*/  @!P4 ST.E.64 [R14.64], R52 ;  /* 0x000000340e00c985 */ /* 0x0005e2000c101b08 */
[-C--:B------:R-:W-:Y:S02]  /*1eba0*/  @!P2 LEA.HI.X R19, R167, R169.reuse, R164, 0x2, P5 ;  /* 0x000000a9a713a211 */ /* 0x080fe400028f14a4 */
[-C--:B----4-:R-:W-:Y:S02]  /*1ebb0*/  @!P1 LEA R40, P0, R165, R0.reuse, 0x2 ;  /* 0x00000000a5289211 */ /* 0x090fe400078010ff */
[----:B------:R-:W-:Y:S01]  /*1ebc0*/  ISETP.GE.AND P4, PT, R159, c[0x0][0x3c8], PT ;  /* 0x0000f2009f007a0c */ /* 0x000fe20003f86270 */
[----:B------:R3:W-:Y:S01]  /*1ebd0*/  @!P2 ST.E.64 [R18.64], R56 ;  /* 0x000000381200a985 */ /* 0x0007e2000c101b08 */
[----:B------:R-:W-:Y:S02]  /*1ebe0*/  @!P1 LEA.HI.X R41, R165, R169, R162, 0x2, P0 ;  /* 0x000000a9a5299211 */ /* 0x000fe400000f14a2 */
[----:B------:R-:W-:Y:S02]  /*1ebf0*/  ISETP.GE.AND P2, PT, R153, c[0x0][0x3c8], PT ;  /* 0x0000f20099007a0c */ /* 0x000fe40003f46270 */
[----:B-----5:R-:W-:Y:S01]  /*1ec00*/  @!P3 LEA R44, P5, R163, R0, 0x2 ;  /* 0x00000000a32cb211 */ /* 0x020fe200078a10ff */
[----:B------:R4:W-:Y:S01]  /*1ec10*/  @!P1 ST.E.64 [R40.64], R60 ;  /* 0x0000003c28009985 */ /* 0x0009e2000c101b08 */
[----:B------:R-:W-:-:S02]  /*1ec20*/  ISETP.GE.AND P1, PT, R151, c[0x0][0x3c8], PT ;  /* 0x0000f20097007a0c */ /* 0x000fc40003f26270 */
[----:B------:R-:W-:Y:S02]  /*1ec30*/  @!P3 LEA.HI.X R45, R163, R169, R160, 0x2, P5 ;  /* 0x000000a9a32db211 */ /* 0x000fe400028f14a0 */
[----:B------:R-:W-:-:S03]  /*1ec40*/  ISETP.GE.AND P5, PT, R77, c[0x0][0x3c8], PT ;  /* 0x0000f2004d007a0c */ /* 0x000fc60003fa6270 */
[----:B------:R-:W-:Y:S01]  /*1ec50*/  @!P3 ST.E.64 [R44.64], R64 ;  /* 0x000000402c00b985 */ /* 0x000fe2000c101b08 */
[----:B-1----:R-:W-:-:S04]  /*1ec60*/  @!P4 LEA R16, P0, R159, R0, 0x2 ;  /* 0x000000009f10c211 */ /* 0x002fc800078010ff */
[-C--:B------:R-:W-:Y:S02]  /*1ec70*/  @!P4 LEA.HI.X R17, R159, R169.reuse, R156, 0x2, P0 ;  /* 0x000000a99f11c211 */ /* 0x080fe400000f149c */
[-C--:B------:R-:W-:Y:S02]  /*1ec80*/  @!P1 LEA R48, P3, R151, R0.reuse, 0x2 ;  /* 0x0000000097309211 */ /* 0x080fe400078610ff */
[-C--:B--2---:R-:W-:Y:S01]  /*1ec90*/  @!P2 LEA R14, P0, R153, R0.reuse, 0x2 ;  /* 0x00000000990ea211 */ /* 0x084fe200078010ff */
[----:B------:R1:W-:Y:S01]  /*1eca0*/  @!P4 ST.E.64 [R16.64], R68 ;  /* 0x000000441000c985 */ /* 0x0003e2000c101b08 */
[-C--:B------:R-:W-:Y:S02]  /*1ecb0*/  @!P1 LEA.HI.X R49, R151, R169.reuse, R150, 0x2, P3 ;  /* 0x000000a997319211 */ /* 0x080fe400018f1496 */
[----:B------:R-:W-:Y:S02]  /*1ecc0*/  @!P2 LEA.HI.X R15, R153, R169, R152, 0x2, P0 ;  /* 0x000000a9990fa211 */ /* 0x000fe400000f1498 */
[----:B---3--:R-:W-:-:S02]  /*1ecd0*/  @!P6 LEA R18, P0, R89, R0, 0x2 ;  /* 0x000000005912e211 */ /* 0x008fc400078010ff */
[----:B------:R-:W-:Y:S01]  /*1ece0*/  ISETP.GE.AND P4, PT, R35, c[0x0][0x3c8], PT ;  /* 0x0000f20023007a0c */ /* 0x000fe20003f86270 */
[----:B------:R2:W-:Y:S01]  /*1ecf0*/  @!P2 ST.E.64 [R14.64], R72 ;  /* 0x000000480e00a985 */ /* 0x0005e2000c101b08 */
[----:B------:R-:W-:Y:S02]  /*1ed00*/  ISETP.GE.AND P2, PT, R33, c[0x0][0x3c8], PT ;  /* 0x0000f20021007a0c */ /* 0x000fe40003f46270 */
[----:B------:R-:W-:Y:S01]  /*1ed10*/  @!P6 LEA.HI.X R19, R89, R169, R88, 0x2, P0 ;  /* 0x000000a95913e211 */ /* 0x000fe200000f1458 */
[----:B------:R3:W-:Y:S01]  /*1ed20*/  @!P1 ST.E.64 [R48.64], R2 ;  /* 0x0000000230009985 */ /* 0x0007e2000c101b08 */
[----:B------:R-:W-:Y:S02]  /*1ed30*/  ISETP.GE.AND P1, PT, R31, c[0x0][0x3c8], PT ;  /* 0x0000f2001f007a0c */ /* 0x000fe40003f26270 */
[----:B------:R-:W-:Y:S01]  /*1ed40*/  ISETP.GE.AND P0, PT, R27, c[0x0][0x3c8], PT ;  /* 0x0000f2001b007a0c */ /* 0x000fe20003f06270 */
[----:B------:R3:W-:Y:S04]  /*1ed50*/  @!P6 ST.E.64 [R18.64], R80 ;  /* 0x000000501200e985 */ /* 0x0007e8000c101b08 */
        /* <DEDUP_REMOVED lines=15> */
.L_x_1987:
[----:B------:R-:W-:Y:S05]  /*1ee50*/  BSYNC B0 ;  /* 0x0000000000007941 */ /* 0x000fea0003800000 */
.L_x_1986:
[----:B------:R-:W-:Y:S05]  /*1ee60*/  BRA.DIV ~URZ, `(.L_x_1988) ;  /* 0x00002d627f007947 */ /* 0x000fea000b800000 */
[----:B-1----:R-:W1:Y:S04]  /*1ee70*/  SHFL.IDX PT, R166, R166, 0x1, 0x1c1f ;  /* 0x003c1f00a6a67f89 */ /* 0x002e6800000e0000 */
[----:B---3--:R-:W3:Y:S02]  /*1ee80*/  SHFL.IDX PT, R168, R168, 0x1, 0x1c1f ;  /* 0x003c1f00a8a87f89 */ /* 0x008ee400000e0000 */
.L_x_2046:
[----:B------:R-:W-:-:S13]  /*1ee90*/  ISETP.NE.AND P0, PT, R9, RZ, PT ;  /* 0x000000ff0900720c */ /* 0x000fda0003f05270 */
[----:B------:R-:W-:Y:S05]  /*1eea0*/  @P0 BRA `(.L_x_1983) ;  /* 0x0000125000000947 */ /* 0x000fea0003800000 */
[----:B------:R-:W-:Y:S02]  /*1eeb0*/  ISETP.GE.AND P3, PT, R155, c[0x0][0x3c8], PT ;  /* 0x0000f2009b007a0c */ /* 0x000fe40003f66270 */
[----:B------:R-:W-:Y:S02]  /*1eec0*/  ISETP.GE.AND P4, PT, R222, c[0x0][0x3c8], PT ;  /* 0x0000f200de007a0c */ /* 0x000fe40003f86270 */
[----:B------:R-:W-:Y:S02]  /*1eed0*/  ISETP.GE.AND P2, PT, R149, c[0x0][0x3c8], PT ;  /* 0x0000f20095007a0c */ /* 0x000fe40003f46270 */
[----:B------:R-:W-:Y:S02]  /*1eee0*/  ISETP.GE.AND P1, PT, R79, c[0x0][0x3c8], PT ;  /* 0x0000f2004f007a0c */ /* 0x000fe40003f26270 */
[----:B------:R-:W-:-:S05]  /*1eef0*/  ISETP.GE.AND P0, PT, R39, c[0x0][0x3c8], PT ;  /* 0x0000f20027007a0c */ /* 0x000fca0003f06270 */
[CC--:B---3--:R-:W-:Y:S02]  /*1ef00*/  @!P3 LEA R2, P5, R155.reuse, R168.reuse, 0x2 ;  /* 0x000000a89b02b211 */ /* 0x0c8fe400078a10ff */
[C---:B------:R-:W-:Y:S02]  /*1ef10*/  @!P4 LEA R14, P6, R222.reuse, R168, 0x2 ;  /* 0x000000a8de0ec211 */ /* 0x040fe400078c10ff */
[----:B-1----:R-:W-:Y:S02]  /*1ef20*/  @!P3 LEA.HI.X R3, R155, R166, R154, 0x2, P5 ;  /* 0x000000a69b03b211 */ /* 0x002fe400028f149a */
[----:B------:R-:W-:Y:S02]  /*1ef30*/  @!P2 LEA R4, P5, R149, R168, 0x2 ;  /* 0x000000a89504a211 */ /* 0x000fe400078a10ff */
[----:B------:R-:W-:Y:S02]  /*1ef40*/  @!P4 LEA.HI.X R15, R222, R166, R157, 0x2, P6 ;  /* 0x000000a6de0fc211 */ /* 0x000fe400030f149d */
[----:B------:R-:W-:-:S02]  /*1ef50*/  @!P1 LEA R18, P6, R79, R168, 0x2 ;  /* 0x000000a84f129211 */ /* 0x000fc400078c10ff */
[----:B------:R-:W-:Y:S01]  /*1ef60*/  @!P2 LEA.HI.X R5, R149, R166, R148, 0x2, P5 ;  /* 0x000000a69505a211 */ /* 0x000fe200028f1494 */
[----:B------:R1:W-:Y:S01]  /*1ef70*/  @!P4 ST.E.64 [R14.64], R134 ;  /* 0x000000860e00c985 */ /* 0x0003e2000c101b08 */
[----:B------:R-:W-:Y:S02]  /*1ef80*/  @!P0 LEA R16, P5, R39, R168, 0x2 ;  /* 0x000000a827108211 */ /* 0x000fe400078a10ff */
[-C--:B------:R-:W-:Y:S01]  /*1ef90*/  @!P1 LEA.HI.X R19, R79, R166.reuse, R78, 0x2, P6 ;  /* 0x000000a64f139211 */ /* 0x080fe200030f144e */
[----:B------:R3:W-:Y:S01]  /*1efa0*/  @!P3 ST.E.64 [R2.64], R130 ;  /* 0x000000820200b985 */ /* 0x0007e2000c101b08 */
[----:B------:R-:W-:Y:S02]  /*1efb0*/  ISETP.GE.AND P6, PT, R37, c[0x0][0x3c8], PT ;  /* 0x0000f20025007a0c */ /* 0x000fe40003fc6270 */
[----:B------:R-:W-:Y:S01]  /*1efc0*/  @!P0 LEA.HI.X R17, R39, R166, R38, 0x2, P5 ;  /* 0x000000a627118211 */ /* 0x000fe200028f1426 */
[----:B------:R5:W-:Y:S01]  /*1efd0*/  @!P2 ST.E.64 [R4.64], R126 ;  /* 0x0000007e0400a985 */ /* 0x000be2000c101b08 */
[----:B------:R-:W-:-:S02]  /*1efe0*/  ISETP.GE.AND P5, PT, R29, c[0x0][0x3c8], PT ;  /* 0x0000f2001d007a0c */ /* 0x000fc40003fa6270 */
[----:B------:R-:W-:Y:S01]  /*1eff0*/  ISETP.GE.AND P4, PT, R25, c[0x0][0x3c8], PT ;  /* 0x0000f20019007a0c */ /* 0x000fe20003f86270 */
[----:B------:R-:W-:Y:S01]  /*1f000*/  @!P1 ST.E.64 [R18.64], R122 ;  /* 0x0000007a12009985 */ /* 0x000fe2000c101b08 */
[----:B------:R-:W-:Y:S02]  /*1f010*/  ISETP.GE.AND P3, PT, R23, c[0x0][0x3c8], PT ;  /* 0x0000f20017007a0c */ /* 0x000fe40003f66270 */
[----:B------:R-:W-:Y:S01]  /*1f020*/  ISETP.GE.AND P2, PT, R21, c[0x0][0x3c8], PT ;  /* 0x0000f20015007a0c */ /* 0x000fe20003f46270 */
[----:B------:R4:W-:Y:S02]  /*1f030*/  @!P0 ST.E.64 [R16.64], R118 ;  /* 0x0000007610008985 */ /* 0x0009e4000c101b08 */
[----:B------:R-:W-:-:S04]  /*1f040*/  @!P6 LEA R40, P0, R37, R168, 0x2 ;  /* 0x000000a82528e211 */ /* 0x000fc800078010ff */
[----:B------:R-:W-:Y:S02]  /*1f050*/  @!P5 LEA R38, P1, R29, R168, 0x2 ;  /* 0x000000a81d26d211 */ /* 0x000fe400078210ff */
[-C--:B------:R-:W-:Y:S02]  /*1f060*/  @!P6 LEA.HI.X R41, R37, R166.reuse, R36, 0x2, P0 ;  /* 0x000000a62529e211 */ /* 0x080fe400000f1424 */
[----:B------:R-:W-:Y:S02]  /*1f070*/  @!P5 LEA.HI.X R39, R29, R166, R28, 0x2, P1 ;  /* 0x000000a61d27d211 */ /* 0x000fe400008f141c */
[----:B------:R-:W-:Y:S01]  /*1f080*/  ISETP.GE.AND P1, PT, R13, c[0x0][0x3c8], PT ;  /* 0x0000f2000d007a0c */ /* 0x000fe20003f26270 */
[----:B------:R-:W-:Y:S01]  /*1f090*/  @!P6 ST.E.64 [R40.64], R114 ;  /* 0x000000722800e985 */ /* 0x000fe2000c101b08 */
[----:B-1----:R-:W-:Y:S02]  /*1f0a0*/  @!P4 LEA R14, P0, R25, R168, 0x2 ;  /* 0x000000a8190ec211 */ /* 0x002fe400078010ff */
[----:B------:R-:W-:Y:S01]  /*1f0b0*/  ISETP.GE.AND P6, PT, R161, c[0x0][0x3c8], PT ;  /* 0x0000f200a1007a0c */ /* 0x000fe20003fc6270 */
[----:B------:R-:W-:Y:S01]  /*1f0c0*/  @!P5 ST.E.64 [R38.64], R110 ;  /* 0x0000006e2600d985 */ /* 0x000fe2000c101b08 */
[----:B------:R-:W-:-:S02]  /*1f0d0*/  @!P4 LEA.HI.X R15, R25, R166, R24, 0x2, P0 ;  /* 0x000000a6190fc211 */ /* 0x000fc400000f1418 */
[----:B---3--:R-:W-:Y:S02]  /*1f0e0*/  @!P3 LEA R2, P0, R23, R168, 0x2 ;  /* 0x000000a81702b211 */ /* 0x008fe400078010ff */
[----:B------:R-:W-:Y:S01]  /*1f0f0*/  ISETP.GE.AND P5, PT, R167, c[0x0][0x3c8], PT ;  /* 0x0000f200a7007a0c */ /* 0x000fe20003fa6270 */
[----:B------:R-:W-:Y:S01]  /*1f100*/  @!P4 ST.E.64 [R14.64], R106 ;  /* 0x0000006a0e00c985 */ /* 0x000fe2000c101b08 */
[----:B------:R-:W-:Y:S02]  /*1f110*/  @!P3 LEA.HI.X R3, R23, R166, R22, 0x2, P0 ;  /* 0x000000a61703b211 */ /* 0x000fe400000f1416 */
[----:B-----5:R-:W-:Y:S02]  /*1f120*/  @!P2 LEA R4, P0, R21, R168, 0x2 ;  /* 0x000000a81504a211 */ /* 0x020fe400078010ff */
[----:B------:R-:W-:Y:S01]  /*1f130*/  ISETP.GE.AND P4, PT, R165, c[0x0][0x3c8], PT ;  /* 0x0000f200a5007a0c */ /* 0x000fe20003f86270 */
[----:B------:R1:W-:Y:S01]  /*1f140*/  @!P3 ST.E.64 [R2.64], R42 ;  /* 0x0000002a0200b985 */ /* 0x0003e2000c101b08 */
[----:B------:R-:W-:-:S02]  /*1f150*/  @!P2 LEA.HI.X R5, R21, R166, R20, 0x2, P0 ;  /* 0x000000a61505a211 */ /* 0x000fc400000f1414 */
[----:B----4-:R-:W-:Y:S02]  /*1f160*/  @!P1 LEA R16, P0, R13, R168, 0x2 ;  /* 0x000000a80d109211 */ /* 0x010fe400078010ff */
[----:B------:R-:W-:Y:S01]  /*1f170*/  ISETP.GE.AND P3, PT, R163, c[0x0][0x3c8], PT ;  /* 0x0000f200a3007a0c */ /* 0x000fe20003f66270 */
[----:B------:R3:W-:Y:S01]  /*1f180*/  @!P2 ST.E.64 [R4.64], R46 ;  /* 0x0000002e0400a985 */ /* 0x0007e2000c101b08 */
[----:B------:R-:W-:Y:S02]  /*1f190*/  @!P1 LEA.HI.X R17, R13, R166, R12, 0x2, P0 ;  /* 0x000000a60d119211 */ /* 0x000fe400000f140c */
[-C--:B------:R-:W-:Y:S02]  /*1f1a0*/  @!P6 LEA R18, P0, R161, R168.reuse, 0x2 ;  /* 0x000000a8a112e211 */ /* 0x080fe400078010ff */
[----:B------:R-:W-:Y:S01]  /*1f1b0*/  ISETP.GE.AND P2, PT, R159, c[0x0][0x3c8], PT ;  /* 0x0000f2009f007a0c */ /* 0x000fe20003f46270 */
[----:B------:R4:W-:Y:S01]  /*1f1c0*/  @!P1 ST.E.64 [R16.64], R50 ;  /* 0x0000003210009985 */ /* 0x0009e2000c101b08 */
[----:B------:R-:W-:-:S02]  /*1f1d0*/  @!P5 LEA R12, P1, R167, R168, 0x2 ;  /* 0x000000a8a70cd211 */ /* 0x000fc400078210ff */
[----:B------:R-:W-:Y:S02]  /*1f1e0*/  @!P6 LEA.HI.X R19, R161, R166, R158, 0x2, P0 ;  /* 0x000000a6a113e211 */ /* 0x000fe400000f149e */
[----:B------:R-:W-:Y:S02]  /*1f1f0*/  @!P4 LEA R20, P0, R165, R168, 0x2 ;  /* 0x000000a8a514c211 */ /* 0x000fe400078010ff */
        /* <DEDUP_REMOVED lines=8> */
[----:B-1----:R-:W-:Y:S02]  /*1f280*/  @!P3 LEA R2, P0, R163, R168, 0x2 ;  /* 0x000000a8a302b211 */ /* 0x002fe400078010ff */
[----:B------:R-:W-:Y:S02]  /*1f290*/  ISETP.GE.AND P4, PT, R77, c[0x0][0x3c8], PT ;  /* 0x0000f2004d007a0c */ /* 0x000fe40003f86270 */
[----:B------:R-:W-:Y:S02]  /*1f2a0*/  @!P3 LEA.HI.X R3, R163, R166, R160, 0x2, P0 ;  /* 0x000000a6a303b211 */ /* 0x000fe400000f14a0 */
[----:B---3--:R-:W-:-:S03]  /*1f2b0*/  @!P2 LEA R4, P0, R159, R168, 0x2 ;  /* 0x000000a89f04a211 */ /* 0x008fc600078010ff */
[----:B------:R1:W-:Y:S01]  /*1f2c0*/  @!P3 ST.E.64 [R2.64], R66 ;  /* 0x000000420200b985 */ /* 0x0003e2000c101b08 */
[----:B------:R-:W-:Y:S02]  /*1f2d0*/  @!P2 LEA.HI.X R5, R159, R166, R156, 0x2, P0 ;  /* 0x000000a69f05a211 */ /* 0x000fe400000f149c */
[----:B------:R-:W-:Y:S02]  /*1f2e0*/  @!P1 LEA R14, P0, R153, R168, 0x2 ;  /* 0x000000a8990e9211 */ /* 0x000fe400078010ff */
[----:B------:R-:W-:Y:S01]  /*1f2f0*/  ISETP.GE.AND P3, PT, R35, c[0x0][0x3c8], PT ;  /* 0x0000f20023007a0c */ /* 0x000fe20003f66270 */
[----:B------:R3:W-:Y:S01]  /*1f300*/  @!P2 ST.E.64 [R4.64], R70 ;  /* 0x000000460400a985 */ /* 0x0007e2000c101b08 */
[----:B------:R-:W-:Y:S02]  /*1f310*/  @!P1 LEA.HI.X R15, R153, R166, R152, 0x2, P0 ;  /* 0x000000a6990f9211 */ /* 0x000fe400000f1498 */
[-C--:B------:R-:W-:Y:S02]  /*1f320*/  @!P6 LEA R22, P0, R151, R168.reuse, 0x2 ;  /* 0x000000a89716e211 */ /* 0x080fe400078010ff */
[----:B------:R-:W-:Y:S01]  /*1f330*/  ISETP.GE.AND P2, PT, R33, c[0x0][0x3c8], PT ;  /* 0x0000f20021007a0c */ /* 0x000fe20003f46270 */
[----:B------:R2:W-:Y:S01]  /*1f340*/  @!P1 ST.E.64 [R14.64], R74 ;  /* 0x0000004a0e009985 */ /* 0x0005e2000c101b08 */
[----:B----4-:R-:W-:-:S02]  /*1f350*/  @!P5 LEA R16, P1, R89, R168, 0x2 ;  /* 0x000000a85910d211 */ /* 0x010fc400078210ff */
[----:B------:R-:W-:Y:S02]  /*1f360*/  @!P6 LEA.HI.X R23, R151, R166, R150, 0x2, P0 ;  /* 0x000000a69717e211 */ /* 0x000fe400000f1496 */
[----:B-----5:R-:W-:Y:S02]  /*1f370*/  @!P4 LEA R12, P0, R77, R168, 0x2 ;  /* 0x000000a84d0cc211 */ /* 0x020fe400078010ff */
[-C--:B------:R-:W-:Y:S01]  /*1f380*/  @!P5 LEA.HI.X R17, R89, R166.reuse, R88, 0x2, P1 ;  /* 0x000000a65911d211 */ /* 0x080fe200008f1458 */
[----:B------:R4:W-:Y:S01]  /*1f390*/  @!P6 ST.E.64 [R22.64], R6 ;  /* 0x000000061600e985 */ /* 0x0009e2000c101b08 */
[----:B------:R-:W-:Y:S02]  /*1f3a0*/  ISETP.GE.AND P1, PT, R31, c[0x0][0x3c8], PT ;  /* 0x0000f2001f007a0c */ /* 0x000fe40003f26270 */
[----:B------:R-:W-:Y:S01]  /*1f3b0*/  @!P4 LEA.HI.X R13, R77, R166, R76, 0x2, P0 ;  /* 0x000000a64d0dc211 */ /* 0x000fe200000f144c */
[----:B------:R4:W-:Y:S04]  /*1f3c0*/  @!P5 ST.E.64 [R16.64], R82 ;  /* 0x000000521000d985 */ /* 0x0009e8000c101b08 */
[----:B------:R4:W-:Y:S01]  /*1f3d0*/  @!P4 ST.E.64 [R12.64], R86 ;  /* 0x000000560c00c985 */ /* 0x0009e2000c101b08 */
[----:B-1----:R-:W-:-:S04]  /*1f3e0*/  @!P3 LEA R2, P0, R35, R168, 0x2 ;  /* 0x000000a82302b211 */ /* 0x002fc800078010ff */
[----:B------:R-:W-:Y:S02]  /*1f3f0*/  @!P3 LEA.HI.X R3, R35, R166, R34, 0x2, P0 ;  /* 0x000000a62303b211 */ /* 0x000fe400000f1422 */
[----:B---3--:R-:W-:-:S03]  /*1f400*/  @!P2 LEA R4, P0, R33, R168, 0x2 ;  /* 0x000000a82104a211 */ /* 0x008fc600078010ff */
[----:B------:R4:W-:Y:S01]  /*1f410*/  @!P3 ST.E.64 [R2.64], R90 ;  /* 0x0000005a0200b985 */ /* 0x0009e2000c101b08 */
[----:B------:R-:W-:Y:S02]  /*1f420*/  @!P2 LEA.HI.X R5, R33, R166, R32, 0x2, P0 ;  /* 0x000000a62105a211 */ /* 0x000fe400000f1420 */
[----:B--2---:R-:W-:-:S03]  /*1f430*/  @!P1 LEA R14, P0, R31, R168, 0x2 ;  /* 0x000000a81f0e9211 */ /* 0x004fc600078010ff */
[----:B------:R4:W-:Y:S01]  /*1f440*/  @!P2 ST.E.64 [R4.64], R94 ;  /* 0x0000005e0400a985 */ /* 0x0009e2000c101b08 */
[----:B------:R-:W-:Y:S02]  /*1f450*/  @!P1 LEA.HI.X R15, R31, R166, R30, 0x2, P0 ;  /* 0x000000a61f0f9211 */ /* 0x000fe400000f141e */
[----:B------:R-:W-:-:S03]  /*1f460*/  ISETP.GE.AND P0, PT, R27, c[0x0][0x3c8], PT ;  /* 0x0000f2001b007a0c */ /* 0x000fc60003f06270 */
[----:B------:R4:W-:Y:S10]  /*1f470*/  @!P1 ST.E.64 [R14.64], R98 ;  /* 0x000000620e009985 */ /* 0x0009f4000c101b08 */
[----:B------:R-:W-:Y:S05]  /*1f480*/  @P0 BRA `(.L_x_1983) ;  /* 0x00000c7000000947 */ /* 0x000fea0003800000 */
[----:B------:R-:W-:-:S04]  /*1f490*/  LEA R168, P0, R27, R168, 0x2 ;  /* 0x000000a81ba87211 */ /* 0x000fc800078010ff */
[----:B------:R-:W-:-:S05]  /*1f4a0*/  LEA.HI.X R169, R27, R166, R26, 0x2, P0 ;  /* 0x000000a61ba97211 */ /* 0x000fca00000f141a */
[----:B------:R1:W-:Y:S01]  /*1f4b0*/  ST.E.64 [R168.64], R102 ;  /* 0x00000066a8007985 */ /* 0x0003e2000c101b08 */
[----:B------:R-:W-:Y:S05]  /*1f4c0*/  BRA `(.L_x_1983) ;  /* 0x00000c3000007947 */ /* 0x000fea0003800000 */
.L_x_1968:
        /* <DEDUP_REMOVED lines=15> */
[----:B-----5:R-:W3:Y:S04]  /*1f5c0*/  LDG.E R2, [R6.64] ;  /* 0x0000000806027981 */ /* 0x020ee8000c1e1900 */
[----:B------:R-:W3:Y:S02]  /*1f5d0*/  LDG.E R3, [R6.64+0x4] ;  /* 0x0000040806037981 */ /* 0x000ee4000c1e1900 */
[----:B---3--:R-:W-:Y:S02]  /*1f5e0*/  IADD3 R2, -R2, R3, RZ ;  /* 0x0000000302027210 */ /* 0x008fe40007ffe1ff */
.L_x_1989:
[----:B------:R-:W-:Y:S01]  /*1f5f0*/  ISETP.GT.AND P0, PT, R215, 0x7f, PT ;  /* 0x0000007fd700780c */ /* 0x000fe20003f04270 */
[----:B------:R-:W-:Y:S01]  /*1f600*/  BSSY B0, `(.L_x_1990) ;  /* 0x0000035000007945 */ /* 0x000fe20003800000 */
[----:B--2---:R-:W-:Y:S02]  /*1f610*/  SHF.R.S32.HI R4, RZ, 0x1f, R211 ;  /* 0x0000001fff047819 */ /* 0x004fe400000114d3 */
[----:B-----5:R-:W-:-:S02]  /*1f620*/  SHF.R.S32.HI R6, RZ, 0x1f, R0 ;  /* 0x0000001fff067819 */ /* 0x020fc40000011400 */
[----:B------:R-:W-:Y:S02]  /*1f630*/  SEL R5, R211, RZ, !P2 ;  /* 0x000000ffd3057207 */ /* 0x000fe40005000000 */
[----:B------:R-:W-:-:S05]  /*1f640*/  SEL R4, R4, RZ, !P2 ;  /* 0x000000ff04047207 */ /* 0x000fca0005000000 */
[----:B------:R-:W-:Y:S05]  /*1f650*/  @P0 BRA `(.L_x_1991) ;  /* 0x000002f000000947 */ /* 0x000fea0003800000 */
[----:B------:R-:W-:Y:S01]  /*1f660*/  IMAD R14, R2, c[0x0][0x4e8], RZ ;  /* 0x00013a00020e7a24 */ /* 0x000fe200078e02ff */
[----:B------:R-:W-:-:S04]  /*1f670*/  IADD3 R3, R228, R215, RZ ;  /* 0x000000d7e4037210 */ /* 0x000fc80007ffe0ff */
[----:B------:R-:W-:-:S13]  /*1f680*/  ISETP.GE.AND P0, PT, R3, R14, PT ;  /* 0x0000000e0300720c */ /* 0x000fda0003f06270 */
[----:B------:R-:W-:Y:S05]  /*1f690*/  @P0 BRA `(.L_x_1991) ;  /* 0x000002b000000947 */ /* 0x000fea0003800000 */
[----:B------:R-:W-:Y:S01]  /*1f6a0*/  IMAD.MOV.U32 R26, RZ, RZ, 0x368 ;  /* 0x00000368ff1a7424 */ /* 0x000fe200078e00ff */
[----:B------:R-:W-:Y:S01]  /*1f6b0*/  ISETP.GT.AND P2, PT, R210, 0x1, PT ;  /* 0x00000001d200780c */ /* 0x000fe20003f44270 */
[----:B------:R-:W-:-:S03]  /*1f6c0*/  IMAD.MOV.U32 R7, RZ, RZ, c[0x0][0x4e8] ;  /* 0x00013a00ff077624 */ /* 0x000fc600078e00ff */
[----:B------:R-:W-:Y:S02]  /*1f6d0*/  SEL R26, R26, 0x328, P2 ;  /* 0x000003281a1a7807 */ /* 0x000fe40001000000 */
[----:B------:R-:W-:Y:S02]  /*1f6e0*/  ISETP.NE.AND P0, PT, R7, 0x1, PT ;  /* 0x000000010700780c */ /* 0x000fe40003f05270 */
[----:B------:R-:W2:Y:S01]  /*1f6f0*/  LDC.64 R24, c[0x0][R26+0x170] ;  /* 0x00005c001a187b82 */ /* 0x000ea20000000a00 */
[----:B------:R-:W-:Y:S02]  /*1f700*/  MOV R7, R3 ;  /* 0x0000000300077202 */ /* 0x000fe40000000f00 */
[----:B------:R-:W-:-:S05]  /*1f710*/  SEL R229, R229, RZ, P2 ;  /* 0x000000ffe5e57207 */ /* 0x000fca0001000000 */
[----:B------:R-:W3:Y:S03]  /*1f720*/  LDC.64 R22, c[0x0][R26+0x168] ;  /* 0x00005a001a167b82 */ /* 0x000ee60000000a00 */
[----:B------:R-:W-:-:S05]  /*1f730*/  @P0 IMAD.HI.U32 R14, R3, c[0x0][0x4ec], RZ ;  /* 0x00013b00030e0a27 */ /* 0x000fca00078e00ff */
[----:B------:R-:W4:Y:S01]  /*1f740*/  LDC.64 R20, c[0x0][R26+0x178] ;  /* 0x00005e001a147b82 */ /* 0x000f220000000a00 */
[----:B------:R-:W-:-:S05]  /*1f750*/  @P0 SHF.R.U32.HI R7, RZ, c[0x0][0x4f0], R14 ;  /* 0x00013c00ff070a19 */ /* 0x000fca000001160e */
[----:B------:R-:W-:Y:S02]  /*1f760*/  IMAD.MOV R14, RZ, RZ, -R7 ;  /* 0x000000ffff0e7224 */ /* 0x000fe400078e0a07 */
[----:B------:R-:W5:Y:S02]  /*1f770*/  LDC.64 R18, c[0x0][R26+0x160] ;  /* 0x000058001a127b82 */ /* 0x000f640000000a00 */
[----:B------:R-:W-:Y:S02]  /*1f780*/  IMAD R3, R14, c[0x0][0x4e8], R3 ;  /* 0x00013a000e037a24 */ /* 0x000fe400078e0203 */
[-C--:B--2---:R-:W-:Y:S02]  /*1f790*/  IMAD R9, R25, R5.reuse, RZ ;  /* 0x0000000519097224 */ /* 0x084fe400078e02ff */
[----:B------:R-:W-:-:S04]  /*1f7a0*/  IMAD.WIDE.U32 R16, R24, R5, RZ ;  /* 0x0000000518107225 */ /* 0x000fc800078e00ff */
[----:B------:R-:W-:Y:S02]  /*1f7b0*/  IMAD R9, R24, R4, R9 ;  /* 0x0000000418097224 */ /* 0x000fe400078e0209 */
[-C--:B---3--:R-:W-:Y:S02]  /*1f7c0*/  IMAD R13, R23, R225.reuse, RZ ;  /* 0x000000e1170d7224 */ /* 0x088fe400078e02ff */
[----:B------:R-:W-:Y:S01]  /*1f7d0*/  IMAD.WIDE.U32 R22, R22, R225, RZ ;  /* 0x000000e116167225 */ /* 0x000fe200078e00ff */
[----:B------:R-:W-:-:S03]  /*1f7e0*/  IADD3 R9, R17, R9, RZ ;  /* 0x0000000911097210 */ /* 0x000fc60007ffe0ff */
[----:B------:R-:W-:Y:S01]  /*1f7f0*/  IMAD.IADD R13, R23, 0x1, R13 ;  /* 0x00000001170d7824 */ /* 0x000fe200078e020d */
[----:B------:R-:W-:Y:S01]  /*1f800*/  IADD3 R16, P1, P0, R16, R22, R0 ;  /* 0x0000001610107210 */ /* 0x000fe2000783e000 */
[-C--:B----4-:R-:W-:Y:S02]  /*1f810*/  IMAD R15, R21, R229.reuse, RZ ;  /* 0x000000e5150f7224 */ /* 0x090fe400078e02ff */
[----:B------:R-:W-:Y:S01]  /*1f820*/  IMAD.WIDE.U32 R20, R20, R229, RZ ;  /* 0x000000e514147225 */ /* 0x000fe200078e00ff */
[----:B------:R-:W-:Y:S02]  /*1f830*/  IADD3.X R9, R9, R13, R6, P1, P0 ;  /* 0x0000000d09097210 */ /* 0x000fe40000fe0406 */
[----:B------:R-:W-:Y:S02]  /*1f840*/  SHF.R.S32.HI R13, RZ, 0x1f, R7 ;  /* 0x0000001fff0d7819 */ /* 0x000fe40000011407 */
[----:B------:R-:W-:Y:S02]  /*1f850*/  IADD3 R14, R21, R15, RZ ;  /* 0x0000000f150e7210 */ /* 0x000fe40007ffe0ff */
[----:B------:R-:W-:Y:S01]  /*1f860*/  IADD3 R16, P1, P0, R7, R16, R20 ;  /* 0x0000001007107210 */ /* 0x000fe2000783e014 */
[----:B-----5:R-:W-:Y:S01]  /*1f870*/  IMAD R7, R19, R3, RZ ;  /* 0x0000000313077224 */ /* 0x020fe200078e02ff */
[----:B------:R-:W-:-:S02]  /*1f880*/  SHF.R.S32.HI R15, RZ, 0x1f, R3 ;  /* 0x0000001fff0f7819 */ /* 0x000fc40000011403 */
[----:B------:R-:W-:Y:S01]  /*1f890*/  IADD3.X R17, R13, R9, R14, P1, P0 ;  /* 0x000000090d117210 */ /* 0x000fe20000fe040e */
[----:B------:R-:W-:Y:S02]  /*1f8a0*/  IMAD.MOV.U32 R9, RZ, RZ, c[0x0][0x4a8] ;  /* 0x00012a00ff097624 */ /* 0x000fe400078e00ff */
[C---:B------:R-:W-:Y:S02]  /*1f8b0*/  IMAD R7, R18.reuse, R15, R7 ;  /* 0x0000000f12077224 */ /* 0x040fe400078e0207 */
[----:B------:R-:W-:Y:S01]  /*1f8c0*/  IMAD.WIDE.U32 R16, R18, R3, R16 ;  /* 0x0000000312107225 */ /* 0x000fe200078e0010 */
[----:B------:R-:W-:Y:S02]  /*1f8d0*/  MOV R3, c[0x0][0x4ac] ;  /* 0x00012b0000037a02 */ /* 0x000fe40000000f00 */
[----:B------:R-:W-:Y:S01]  /*1f8e0*/  SEL R9, R9, c[0x0][0x450], P2 ;  /* 0x0001140009097a07 */ /* 0x000fe20001000000 */
[----:B------:R-:W-:Y:S01]  /*1f8f0*/  IMAD.IADD R14, R17, 0x1, R7 ;  /* 0x00000001110e7824 */ /* 0x000fe200078e0207 */
[----:B------:R-:W-:-:S02]  /*1f900*/  SEL R3, R3, c[0x0][0x454], P2 ;  /* 0x0001150003037a07 */ /* 0x000fc40001000000 */
[----:B------:R-:W-:-:S04]  /*1f910*/  LEA R18, P0, R16, R9, 0x2 ;  /* 0x0000000910127211 */ /* 0x000fc800078010ff */
[----:B------:R-:W-:Y:S02]  /*1f920*/  LEA.HI.X R19, R16, R3, R14, 0x2, P0 ;  /* 0x0000000310137211 */ /* 0x000fe400000f140e */
[----:B------:R-:W-:-:S05]  /*1f930*/  MOV R3, 0xff800000 ;  /* 0xff80000000037802 */ /* 0x000fca0000000f00 */
[----:B------:R2:W-:Y:S02]  /*1f940*/  STG.E [R18.64], R3 ;  /* 0x0000000312007986 */ /* 0x0005e4000c101908 */
.L_x_1991:
[----:B------:R-:W-:Y:S05]  /*1f950*/  BSYNC B0 ;  /* 0x0000000000007941 */ /* 0x000fea0003800000 */
.L_x_1990:
[----:B------:R-:W-:-:S13]  /*1f960*/  ISETP.GT.AND P0, PT, R210, 0x1, PT ;  /* 0x00000001d200780c */ /* 0x000fda0003f04270 */
[----:B------:R-:W-:Y:S05]  /*1f970*/  @P0 BRA `(.L_x_1983) ;  /* 0x0000078000000947 */ /* 0x000fea0003800000 */
[----:B------:R-:W-:Y:S01]  /*1f980*/  IMAD R7, R6, c[0x0][0x3a0], RZ ;  /* 0x0000e80006077a24 */ /* 0x000fe200078e02ff */
[----:B------:R-:W-:Y:S01]  /*1f990*/  SHF.R.S32.HI R6, RZ, 0x1f, R215 ;  /* 0x0000001fff067819 */ /* 0x000fe200000114d7 */
[----:B------:R-:W-:-:S03]  /*1f9a0*/  IMAD.WIDE.U32 R14, R0, c[0x0][0x3a0], RZ ;  /* 0x0000e800000e7a25 */ /* 0x000fc600078e00ff */
[----:B--2---:R-:W-:Y:S01]  /*1f9b0*/  LEA.HI R3, R6, R215, RZ, 0x3 ;  /* 0x000000d706037211 */ /* 0x004fe200078f18ff */
[----:B------:R-:W-:Y:S01]  /*1f9c0*/  IMAD R7, R0, c[0x0][0x3a4], R7 ;  /* 0x0000e90000077a24 */ /* 0x000fe200078e0207 */
[----:B------:R-:W-:Y:S01]  /*1f9d0*/  MOV R6, c[0x0][0x4e8] ;  /* 0x00013a0000067a02 */ /* 0x000fe20000000f00 */
[----:B------:R-:W-:Y:S01]  /*1f9e0*/  IMAD R4, R4, c[0x0][0x3f0], RZ ;  /* 0x0000fc0004047a24 */ /* 0x000fe200078e02ff */
[----:B------:R-:W-:Y:S02]  /*1f9f0*/  LOP3.LUT R0, R3, 0xfffffff8, RZ, 0xc0, !PT ;  /* 0xfffffff803007812 */ /* 0x000fe400078ec0ff */
[----:B------:R-:W-:Y:S01]  /*1fa00*/  IADD3 R15, R15, R7, RZ ;  /* 0x000000070f0f7210 */ /* 0x000fe20007ffe0ff */
[----:B------:R-:W-:Y:S01]  /*1fa10*/  IMAD R4, R5, c[0x0][0x3f4], R4 ;  /* 0x0000fd0005047a24 */ /* 0x000fe200078e0204 */
[----:B------:R-:W-:Y:S02]  /*1fa20*/  ISETP.NE.AND P0, PT, R6, 0x1, PT ;  /* 0x000000010600780c */ /* 0x000fe40003f05270 */
[----:B------:R-:W-:Y:S01]  /*1fa30*/  SHF.R.S32.HI R7, RZ, 0x3, R3 ;  /* 0x00000003ff077819 */ /* 0x000fe20000011403 */
[----:B------:R-:W-:Y:S01]  /*1fa40*/  IMAD.WIDE.U32 R14, R225, c[0x0][0x3e8], R14 ;  /* 0x0000fa00e10e7a25 */ /* 0x000fe200078e000e */
[----:B------:R-:W-:-:S03]  /*1fa50*/  IADD3 R0, -R0, R215, RZ ;  /* 0x000000d700007210 */ /* 0x000fc60007ffe1ff */
[----:B------:R-:W-:Y:S01]  /*1fa60*/  IMAD R15, R225, c[0x0][0x3ec], R15 ;  /* 0x0000fb00e10f7a24 */ /* 0x000fe200078e020f */
[----:B------:R-:W-:-:S03]  /*1fa70*/  LEA R3, R0, R7, 0x5 ;  /* 0x0000000700037211 */ /* 0x000fc600078e28ff */
[----:B------:R-:W-:-:S04]  /*1fa80*/  IMAD.WIDE.U32 R14, R5, c[0x0][0x3f0], R14 ;  /* 0x0000fc00050e7a25 */ /* 0x000fc800078e000e */
[----:B------:R-:W-:Y:S01]  /*1fa90*/  IMAD.IADD R3, R228, 0x1, R3 ;  /* 0x00000001e4037824 */ /* 0x000fe200078e0203 */
[----:B------:R-:W-:Y:S02]  /*1faa0*/  IADD3 R15, R15, R4, RZ ;  /* 0x000000040f0f7210 */ /* 0x000fe40007ffe0ff */
[----:B------:R-:W-:Y:S01]  /*1fab0*/  IADD3 R228, R7, R228, RZ ;  /* 0x000000e407e47210 */ /* 0x000fe20007ffe0ff */
[----:B------:R-:W-:Y:S01]  /*1fac0*/  @P0 IMAD.HI.U32 R0, R3, c[0x0][0x4ec], RZ ;  /* 0x00013b0003000a27 */ /* 0x000fe200078e00ff */
[----:B------:R-:W-:-:S04]  /*1fad0*/  MOV R6, R3 ;  /* 0x0000000300067202 */ /* 0x000fc80000000f00 */
[----:B------:R-:W-:-:S04]  /*1fae0*/  @P0 SHF.R.U32.HI R6, RZ, c[0x0][0x4f0], R0 ;  /* 0x00013c00ff060a19 */ /* 0x000fc80000011600 */
[--C-:B------:R-:W-:Y:S01]  /*1faf0*/  SHF.R.S32.HI R0, RZ, 0x1f, R6.reuse ;  /* 0x0000001fff007819 */ /* 0x100fe20000011406 */
[----:B------:R-:W-:Y:S02]  /*1fb00*/  IMAD.MOV R4, RZ, RZ, -R6 ;  /* 0x000000ffff047224 */ /* 0x000fe400078e0a06 */
[----:B------:R-:W-:-:S04]  /*1fb10*/  IMAD.WIDE.U32 R14, R6, c[0x0][0x3e0], R14 ;  /* 0x0000f800060e7a25 */ /* 0x000fc800078e000e */
        /* <DEDUP_REMOVED lines=12> */
[----:B------:R2:W3:Y:S02]  /*1fbe0*/  SHFL.IDX PT, R5, R4, RZ, 0x181f ;  /* 0x00181fff04057589 */ /* 0x0004e400000e0000 */
.L_x_2047:
[----:B------:R-:W-:Y:S05]  /*1fbf0*/  BRA.DIV ~URZ, `(.L_x_1993) ;  /* 0x000021127f007947 */ /* 0x000fea000b800000 */
[----:B------:R4:W1:Y:S02]  /*1fc00*/  SHFL.IDX PT, R15, R3, RZ, 0x181f ;  /* 0x00181fff030f7589 */ /* 0x00086400000e0000 */
.L_x_2048:
        /* <DEDUP_REMOVED lines=19> */
.L_x_1995:
[----:B------:R-:W-:Y:S05]  /*1fd40*/  BSYNC B0 ;  /* 0x0000000000007941 */ /* 0x000fea0003800000 */
.L_x_1994:
[----:B------:R-:W-:Y:S05]  /*1fd50*/  BRA.DIV ~URZ, `(.L_x_1996) ;  /* 0x000020127f007947 */ /* 0x000fea000b800000 */
[----:B------:R2:W4:Y:S04]  /*1fd60*/  SHFL.IDX PT, R2, R4, 0x1, 0x181f ;  /* 0x00381f0004027f89 */ /* 0x00052800000e0000 */
[----:B-1----:R2:W1:Y:S02]  /*1fd70*/  SHFL.IDX PT, R15, R3, 0x1, 0x181f ;  /* 0x00381f00030f7f89 */ /* 0x00246400000e0000 */
.L_x_2049:
        /* <DEDUP_REMOVED lines=10> */
[-C--:B----4-:R-:W-:Y:S02]  /*1fe20*/  @!P2 LEA.HI.X R17, R232, R2.reuse, R7, 0x1, P5 ;  /* 0x00000002e811a211 */ /* 0x090fe400028f0c07 */
[-C--:B------:R-:W-:Y:S02]  /*1fe30*/  @!P1 LEA.HI.X R15, R216, R2.reuse, R13, 0x1, P4 ;  /* 0x00000002d80f9211 */ /* 0x080fe400020f0c0d */
[----:B------:R-:W-:Y:S01]  /*1fe40*/  @!P0 LEA.HI.X R19, R12, R2, R9, 0x1, P3 ;  /* 0x000000020c138211 */ /* 0x000fe200018f0c09 */
[----:B------:R1:W-:Y:S04]  /*1fe50*/  @!P2 ST.E.128 [R16.64], RZ ;  /* 0x000000ff1000a985 */ /* 0x0003e8000c101d08 */
[----:B------:R1:W-:Y:S04]  /*1fe60*/  @!P1 ST.E.128 [R14.64], RZ ;  /* 0x000000ff0e009985 */ /* 0x0003e8000c101d08 */
[----:B------:R1:W-:Y:S02]  /*1fe70*/  @!P0 ST.E.128 [R18.64], RZ ;  /* 0x000000ff12008985 */ /* 0x0003e4000c101d08 */
.L_x_1998:
[----:B------:R-:W-:Y:S05]  /*1fe80*/  BSYNC B0 ;  /* 0x0000000000007941 */ /* 0x000fea0003800000 */
.L_x_1997:
[----:B------:R-:W-:Y:S05]  /*1fe90*/  BRA.DIV ~URZ, `(.L_x_1999) ;  /* 0x00001f927f007947 */ /* 0x000fea000b800000 */
[----:B----4-:R4:W2:Y:S02]  /*1fea0*/  SHFL.IDX PT, R2, R4, 0x2, 0x181f ;  /* 0x00581f0004027f89 */ /* 0x0108a400000e0000 */
.L_x_2050:
[----:B------:R-:W-:Y:S05]  /*1feb0*/  BRA.DIV ~URZ, `(.L_x_2000) ;  /* 0x00001fe27f007947 */ /* 0x000fea000b800000 */
[----:B-1----:R1:W4:Y:S02]  /*1fec0*/  SHFL.IDX PT, R15, R3, 0x2, 0x181f ;  /* 0x00581f00030f7f89 */ /* 0x00232400000e0000 */
.L_x_2051:
        /* <DEDUP_REMOVED lines=16> */
.L_x_2002:
[----:B------:R-:W-:Y:S05]  /*1ffd0*/  BSYNC B0 ;  /* 0x0000000000007941 */ /* 0x000fea0003800000 */
.L_x_2001:
[----:B------:R-:W-:Y:S05]  /*1ffe0*/  BRA.DIV ~URZ, `(.L_x_2003) ;  /* 0x00001f127f007947 */ /* 0x000fea000b800000 */
[----:B--2-4-:R-:W2:Y:S04]  /*1fff0*/  SHFL.IDX PT, R4, R4, 0x3, 0x181f ;  /* 0x00781f0004047f89 */ /* 0x014ea800000e0000 */
[----:B------:R4:W1:Y:S02]  /*20000*/  SHFL.IDX PT, R15, R3, 0x3, 0x181f ;  /* 0x00781f00030f7f89 */ /* 0x00086400000e0000 */
.L_x_2052:
        /* <DEDUP_REMOVED lines=10> */
[-C--:B----4-:R-:W-:Y:S02]  /*200b0*/  @!P1 LEA.HI.X R3, R216, R4.reuse, R13, 0x1, P4 ;  /* 0x00000004d8039211 */ /* 0x090fe400020f0c0d */
[----:B------:R-:W-:Y:S01]  /*200c0*/  @!P0 LEA.HI.X R15, R12, R4, R9, 0x1, P3 ;  /* 0x000000040c0f8211 */ /* 0x000fe200018f0c09 */
[----:B------:R1:W-:Y:S04]  /*200d0*/  @!P2 ST.E.128 [R6.64], RZ ;  /* 0x000000ff0600a985 */ /* 0x0003e8000c101d08 */
[----:B------:R1:W-:Y:S04]  /*200e0*/  @!P1 ST.E.128 [R2.64], RZ ;  /* 0x000000ff02009985 */ /* 0x0003e8000c101d08 */
[----:B------:R1:W-:Y:S02]  /*200f0*/  @!P0 ST.E.128 [R14.64], RZ ;  /* 0x000000ff0e008985 */ /* 0x0003e4000c101d08 */
.L_x_1983:
[----:B------:R-:W-:Y:S05]  /*20100*/  BSYNC B1 ;  /* 0x0000000000017941 */ /* 0x000fea0003800000 */
.L_x_1967:
[----:B------:R-:W-:-:S13]  /*20110*/  ISETP.NE.AND P0, PT, R220, RZ, PT ;  /* 0x000000ffdc00720c */ /* 0x000fda0003f05270 */
[----:B------:R-:W-:Y:S01]  /*20120*/  @P0 WARPSYNC 0xffffffff ;  /* 0xffffffff00000948 */ /* 0x000fe20003800000 */
[----:B------:R-:W-:Y:S06]  /*20130*/  @P0 BAR.SYNC.DEFER_BLOCKING 0x5, 0x100 ;  /* 0x0144000000000b1d */ /* 0x000fec0000010000 */
[----:B------:R-:W4:Y:S04]  /*20140*/  @P0 LDS.128 R208, [0x24100] ;  /* 0x02410000ffd00984 */ /* 0x000f280000000c00 */
[----:B------:R-:W-:Y:S06]  /*20150*/  @P0 BAR.ARV 0x4, 0x100 ;  /* 0x0104000000000b1d */ /* 0x000fec0000002000 */
[----:B------:R-:W-:Y:S05]  /*20160*/  @P0 BRA `(.L_x_2004) ;  /* 0x00000e9000000947 */ /* 0x000fea0003800000 */
[----:B-12-4-:R-:W-:Y:S01]  /*20170*/  LOP3.LUT R2, R215, 0x1f, RZ, 0xc0, !PT ;  /* 0x0000001fd7027812 */ /* 0x016fe200078ec0ff */
[----:B------:R-:W-:-:S03]  /*20180*/  IMAD.MOV.U32 R4, RZ, RZ, RZ ;  /* 0x000000ffff047224 */ /* 0x000fc600078e00ff */
[----:B------:R-:W-:Y:S01]  /*20190*/  ISETP.NE.AND P6, PT, R2, 0x1f, PT ;  /* 0x0000001f0200780c */ /* 0x000fe20003fc5270 */
[----:B------:R-:W-:Y:S10]  /*201a0*/  BRA.DIV ~URZ, `(.L_x_2005) ;  /* 0x00001e127f007947 */ /* 0x000ff4000b800000 */
[----:B------:R1:W2:Y:S02]  /*201b0*/  SHFL.IDX PT, R3, R8, RZ, 0x1f ;  /* 0x00001fff08037589 */ /* 0x0002a400000e0000 */
.L_x_2053:
[----:B------:R-:W-:Y:S05]  /*201c0*/  BRA.DIV ~URZ, `(.L_x_2006) ;  /* 0x00001e627f007947 */ /* 0x000fea000b800000 */
[----:B-1----:R-:W1:Y:S02]  /*201d0*/  SHFL.IDX PT, R8, R8, 0x1, 0x1f ;  /* 0x00201f0008087f89 */ /* 0x002e6400000e0000 */
.L_x_2054:
[----:B------:R-:W-:Y:S02]  /*201e0*/  IMAD.IADD R6, R211, 0x1, R2 ;  /* 0x00000001d3067824 */ /* 0x000fe400078e0202 */
[----:B------:R-:W-:-:S03]  /*201f0*/  IMAD.MOV.U32 R209, RZ, RZ, RZ ;  /* 0x000000ffffd17224 */ /* 0x000fc600078e00ff */
[----:B------:R-:W-:-:S13]  /*20200*/  ISETP.GE.OR P0, PT, R6, c[0x0][0x53c], !P6 ;  /* 0x00014f0006007a0c */ /* 0x000fda0007706670 */
[----:B------:R-:W-:Y:S01]  /*20210*/  @!P0 MOV R0, 0x4 ;  /* 0x0000000400008802 */ /* 0x000fe20000000f00 */
[----:B---3--:R-:W-:-:S04]  /*20220*/  @!P0 IMAD.MOV.U32 R5, RZ, RZ, 0x4 ;  /* 0x00000004ff058424 */ /* 0x008fc800078e00ff */
        /* <DEDUP_REMOVED lines=13> */
.L_x_2055:
        /* <DEDUP_REMOVED lines=16> */
.L_x_2056:
[----:B----4-:R-:W-:Y:S01]  /*20400*/  IMAD R5, R15, c[0x0][0x538], RZ ;  /* 0x00014e000f057a24 */ /* 0x010fe200078e02ff */
[----:B------:R-:W-:Y:S04]  /*20410*/  BSSY B1, `(.L_x_2009) ;  /* 0x00000b9000017945 */ /* 0x000fe80003800000 */
[----:B-1----:R-:W-:-:S04]  /*20420*/  IADD3 R208, R5, R8, RZ ;  /* 0x0000000805d07210 */ /* 0x002fc80007ffe0ff */
[----:B--2---:R-:W-:-:S13]  /*20430*/  ISETP.GT.AND P0, PT, R208, R3, PT ;  /* 0x00000003d000720c */ /* 0x004fda0003f04270 */
[----:B------:R-:W-:Y:S05]  /*20440*/  @P0 BRA `(.L_x_2010) ;  /* 0x0000024000000947 */ /* 0x000fea0003800000 */
.L_x_2014:
        /* <DEDUP_REMOVED lines=16> */
.L_x_2057:
        /* <DEDUP_REMOVED lines=16> */
.L_x_2058:
[----:B--2---:R-:W-:-:S05]  /*20650*/  IMAD R5, R15, c[0x0][0x538], RZ ;  /* 0x00014e000f057a24 */ /* 0x004fca00078e02ff */
[----:B------:R-:W-:-:S04]  /*20660*/  IADD3 R208, R5, R208, RZ ;  /* 0x000000d005d07210 */ /* 0x000fc80007ffe0ff */
[----:B------:R-:W-:-:S13]  /*20670*/  ISETP.GT.AND P0, PT, R208, R3, PT ;  /* 0x00000003d000720c */ /* 0x000fda0003f04270 */
[----:B-1----:R-:W-:Y:S05]  /*20680*/  @!P0 BRA `(.L_x_2014) ;  /* 0xfffffdc000008947 */ /* 0x002fea000383ffff */
.L_x_2010:
[----:B------:R-:W-:-:S05]  /*20690*/  IADD3 R208, -R5, R208, RZ ;  /* 0x000000d005d07210 */ /* 0x000fca0007ffe1ff */
[----:B------:R-:W-:-:S05]  /*206a0*/  IMAD R0, R7, c[0x0][0x538], R208 ;  /* 0x00014e0007007a24 */ /* 0x000fca00078e02d0 */
[----:B------:R-:W-:Y:S01]  /*206b0*/  ISETP.GT.AND P0, PT, R0, R3, PT ;  /* 0x000000030000720c */ /* 0x000fe20003f04270 */
[----:B------:R-:W-:-:S12]  /*206c0*/  BRA.DIV ~URZ, `(.L_x_2015) ;  /* 0x00001db27f007947 */ /* 0x000fd8000b800000 */
[----:B------:R-:W-:-:S04]  /*206d0*/  VOTE.ANY R5, PT, !P0 ;  /* 0x0000000000057806 */ /* 0x000fc800040e0100 */
.L_x_2059:
[----:B------:R-:W1:Y:S02]  /*206e0*/  POPC R14, R5 ;  /* 0x00000005000e7309 */ /* 0x000e640000000000 */
[----:B-1----:R-:W-:Y:S01]  /*206f0*/  IADD3 R211, R14, R211, RZ ;  /* 0x000000d30ed37210 */ /* 0x002fe20007ffe0ff */
[----:B------:R-:W-:Y:S05]  /*20700*/  BRA.DIV ~URZ, `(.L_x_2016) ;  /* 0x00001db27f007947 */ /* 0x000fea000b800000 */
[----:B------:R1:W2:Y:S04]  /*20710*/  SHFL.IDX PT, R209, R209, R14, 0x1f ;  /* 0x00001f0ed1d17589 */ /* 0x0002a800000e0000 */
[----:B------:R1:W4:Y:S02]  /*20720*/  SHFL.IDX PT, R4, R4, R14, 0x1f ;  /* 0x00001f0e04047589 */ /* 0x00032400000e0000 */
.L_x_2060:
[----:B------:R-:W-:Y:S01]  /*20730*/  ISETP.NE.AND P0, PT, R5, RZ, PT ;  /* 0x000000ff0500720c */ /* 0x000fe20003f05270 */
[----:B------:R-:W-:-:S12]  /*20740*/  BSSY B0, `(.L_x_2017) ;  /* 0x0000005000007945 */ /* 0x000fd80003800000 */
[----:B------:R-:W-:Y:S05]  /*20750*/  @!P0 BRA `(.L_x_2018) ;  /* 0x0000003000008947 */ /* 0x000fea0003800000 */
[----:B-1----:R-:W-:Y:S01]  /*20760*/  IADD3 R14, R14, -0x1, RZ ;  /* 0xffffffff0e0e7810 */ /* 0x002fe20007ffe0ff */
[----:B------:R-:W-:Y:S05]  /*20770*/  BRA.DIV ~URZ, `(.L_x_2019) ;  /* 0x00001df27f007947 */ /* 0x000fea000b800000 */
[----:B------:R1:W3:Y:S02]  /*20780*/  SHFL.IDX PT, R9, R7, R14, 0x1f ;  /* 0x00001f0e07097589 */ /* 0x0002e400000e0000 */
.L_x_2018:
[----:B------:R-:W-:Y:S05]  /*20790*/  BSYNC B0 ;  /* 0x0000000000007941 */ /* 0x000fea0003800000 */
.L_x_2017:
[----:B----4-:R-:W-:Y:S01]  /*207a0*/  ISETP.NE.AND P0, PT, R4, 0x1, PT ;  /* 0x000000010400780c */ /* 0x010fe20003f05270 */
[----:B---3--:R-:W-:Y:S01]  /*207b0*/  IMAD R208, R9, c[0x0][0x538], R208 ;  /* 0x00014e0009d07a24 */ /* 0x008fe200078e02d0 */
[----:B------:R-:W-:Y:S04]  /*207c0*/  BSSY B0, `(.L_x_2020) ;  /* 0x0000076000007945 */ /* 0x000fe80003800000 */
[----:B------:R-:W-:-:S07]  /*207d0*/  IADD3 R6, -R208, R3, RZ ;  /* 0x00000003d0067210 */ /* 0x000fce0007ffe1ff */
[----:B------:R-:W-:Y:S05]  /*207e0*/  @!P0 BRA `(.L_x_2021) ;  /* 0x0000037000008947 */ /* 0x000fea0003800000 */
[-C--:B-12---:R-:W-:Y:S02]  /*207f0*/  IABS R7, R209.reuse ;  /* 0x000000d100077213 */ /* 0x086fe40000000000 */
[----:B------:R-:W-:Y:S02]  /*20800*/  IABS R3, R4 ;  /* 0x0000000400037213 */ /* 0x000fe40000000000 */
[----:B------:R-:W1:Y:S01]  /*20810*/  I2F.RP R9, R7 ;  /* 0x0000000700097306 */ /* 0x000e620000209400 */
[----:B------:R-:W-:Y:S02]  /*20820*/  IABS R5, R6 ;  /* 0x0000000600057213 */ /* 0x000fe40000000000 */
[----:B------:R-:W-:-:S05]  /*20830*/  IABS R0, R209 ;  /* 0x000000d100007213 */ /* 0x000fca0000000000 */
[----:B------:R-:W2:Y:S01]  /*20840*/  I2F.RP R8, R3 ;  /* 0x0000000300087306 */ /* 0x000ea20000209400 */
[----:B------:R-:W-:-:S07]  /*20850*/  IMAD.MOV R0, RZ, RZ, -R0 ;  /* 0x000000ffff007224 */ /* 0x000fce00078e0a00 */
[----:B-1----:R-:W1:Y:S08]  /*20860*/  MUFU.RCP R14, R9 ;  /* 0x00000009000e7308 */ /* 0x002e700000001000 */
[----:B--2---:R-:W-:Y:S01]  /*20870*/  MUFU.RCP R8, R8 ;  /* 0x0000000800087308 */ /* 0x004fe20000001000 */
[----:B-1----:R-:W-:-:S07]  /*20880*/  IADD3 R14, R14, 0xffffffe, RZ ;  /* 0x0ffffffe0e0e7810 */ /* 0x002fce0007ffe0ff */
[----:B------:R-:W1:Y:S02]  /*20890*/  F2I.FTZ.U32.TRUNC.NTZ R15, R14 ;  /* 0x0000000e000f7305 */ /* 0x000e64000021f000 */
[----:B-1----:R-:W-:Y:S02]  /*208a0*/  IMAD.MOV R12, RZ, RZ, -R15 ;  /* 0x000000ffff0c7224 */ /* 0x002fe400078e0a0f */
[----:B------:R-:W-:Y:S02]  /*208b0*/  IMAD.MOV.U32 R14, RZ, RZ, RZ ;  /* 0x000000ffff0e7224 */ /* 0x000fe400078e00ff */
[----:B------:R-:W-:-:S04]  /*208c0*/  IMAD R12, R12, R7, RZ ;  /* 0x000000070c0c7224 */ /* 0x000fc800078e02ff */
[----:B------:R-:W-:Y:S01]  /*208d0*/  IMAD.HI.U32 R12, R15, R12, R14 ;  /* 0x0000000c0f0c7227 */ /* 0x000fe200078e000e */
[----:B------:R-:W-:-:S04]  /*208e0*/  IADD3 R14, R8, 0xffffffe, RZ ;  /* 0x0ffffffe080e7810 */ /* 0x000fc80007ffe0ff */
[----:B------:R-:W1:Y:S01]  /*208f0*/  F2I.FTZ.U32.TRUNC.NTZ R15, R14 ;  /* 0x0000000e000f7305 */ /* 0x000e62000021f000 */
[----:B------:R-:W-:-:S04]  /*20900*/  IMAD.HI.U32 R12, R12, R5, RZ ;  /* 0x000000050c0c7227 */ /* 0x000fc800078e00ff */
[----:B------:R-:W-:-:S05]  /*20910*/  IMAD R0, R12, R0, R5 ;  /* 0x000000000c007224 */ /* 0x000fca00078e0205 */
[----:B------:R-:W-:Y:S01]  /*20920*/  ISETP.GT.U32.AND P0, PT, R7, R0, PT ;  /* 0x000000000700720c */ /* 0x000fe20003f04070 */
[----:B-1----:R-:W-:Y:S02]  /*20930*/  IMAD.MOV R8, RZ, RZ, -R15 ;  /* 0x000000ffff087224 */ /* 0x002fe400078e0a0f */
[----:B------:R-:W-:-:S10]  /*20940*/  IMAD.MOV.U32 R14, RZ, RZ, RZ ;  /* 0x000000ffff0e7224 */ /* 0x000fd400078e00ff */
        /* <DEDUP_REMOVED lines=13> */
[----:B------:R-:W-:-:S05]  /*20a20*/  IABS R5, R12 ;  /* 0x0000000c00057213 */ /* 0x000fca0000000000 */
        /* <DEDUP_REMOVED lines=19> */
.L_x_2021:
[----:B------:R-:W-:-:S04]  /*20b60*/  IMAD.MOV.U32 R0, RZ, RZ, 0x4 ;  /* 0x00000004ff007424 */ /* 0x000fc800078e00ff */
[----:B-1----:R-:W-:-:S05]  /*20b70*/  IMAD.WIDE R14, R211, R0, c[0x0][0x590] ;  /* 0x00016400d30e7625 */ /* 0x002fca00078e0200 */
        /* <DEDUP_REMOVED lines=23> */
[----:B------:R-:W-:-:S05]  /*20cf0*/  @P2 IADD3 R8, R8, 0x1, RZ ;  /* 0x0000000108082810 */ /* 0x000fca0007ffe0ff */
[----:B------:R-:W-:-:S04]  /*20d00*/  IMAD.MOV.U32 R7, RZ, RZ, R8 ;  /* 0x000000ffff077224 */ /* 0x000fc800078e0008 */
        /* <DEDUP_REMOVED lines=20> */
[----:B------:R-:W-:Y:S01]  /*20e50*/  IMAD R3, R12, R0, R3 ;  /* 0x000000000c037224 */ /* 0x000fe200078e0203 */
[----:B------:R-:W-:-:S04]  /*20e60*/  LOP3.LUT R0, R6, R4, RZ, 0x3c, !PT ;  /* 0x0000000406007212 */ /* 0x000fc800078e3cff */
[----:B------:R-:W-:Y:S02]  /*20e70*/  ISETP.GT.U32.AND P0, PT, R8, R3, PT ;  /* 0x000000030800720c */ /* 0x000fe40003f04070 */
[----:B------:R-:W-:-:S11]  /*20e80*/  ISETP.GE.AND P1, PT, R0, RZ, PT ;  /* 0x000000ff0000720c */ /* 0x000fd60003f26270 */
[----:B------:R-:W-:Y:S01]  /*20e90*/  @!P0 IMAD.IADD R3, R3, 0x1, -R8 ;  /* 0x0000000103038824 */ /* 0x000fe200078e0a08 */
[----:B------:R-:W-:Y:S02]  /*20ea0*/  @!P0 IADD3 R12, R12, 0x1, RZ ;  /* 0x000000010c0c8810 */ /* 0x000fe40007ffe0ff */
[----:B------:R-:W-:Y:S02]  /*20eb0*/  ISETP.NE.AND P0, PT, R4, RZ, PT ;  /* 0x000000ff0400720c */ /* 0x000fe40003f05270 */
[----:B------:R-:W-:Y:S01]  /*20ec0*/  ISETP.GE.U32.AND P2, PT, R3, R8, PT ;  /* 0x000000080300720c */ /* 0x000fe20003f46070 */
[----:B------:R-:W-:-:S12]  /*20ed0*/  IMAD.MOV R3, RZ, RZ, -R4 ;  /* 0x000000ffff037224 */ /* 0x000fd800078e0a04 */
[----:B------:R-:W-:-:S05]  /*20ee0*/  @P2 IADD3 R12, R12, 0x1, RZ ;  /* 0x000000010c0c2810 */ /* 0x000fca0007ffe0ff */
[----:B------:R-:W-:Y:S01]  /*20ef0*/  @!P1 IMAD.MOV R12, RZ, RZ, -R12 ;  /* 0x000000ffff0c9224 */ /* 0x000fe200078e0a0c */
[----:B------:R-:W-:-:S05]  /*20f00*/  @!P0 LOP3.LUT R12, RZ, R4, RZ, 0x33, !PT ;  /* 0x00000004ff0c8212 */ /* 0x000fca00078e33ff */
[----:B------:R-:W-:Y:S02]  /*20f10*/  IMAD R210, R12, R3, R5 ;  /* 0x000000030cd27224 */ /* 0x000fe400078e0205 */
.L_x_2022:
[----:B------:R-:W-:Y:S05]  /*20f20*/  BSYNC B0 ;  /* 0x0000000000007941 */ /* 0x000fea0003800000 */
.L_x_2020:
[----:B------:R-:W-:-:S04]  /*20f30*/  LOP3.LUT R12, RZ, R12, RZ, 0x33, !PT ;  /* 0x0000000cff0c7212 */ /* 0x000fc800078e33ff */
[----:B------:R-:W-:Y:S01]  /*20f40*/  IADD3 R209, R12, R209, RZ ;  /* 0x000000d10cd17210 */ /* 0x000fe20007ffe0ff */
[----:B------:R-:W-:Y:S05]  /*20f50*/  BRA `(.L_x_2023) ;  /* 0x0000004000007947 */ /* 0x000fea0003800000 */
.L_x_2011:
[----:B------:R-:W-:Y:S01]  /*20f60*/  IMAD.MOV.U32 R208, RZ, RZ, R3 ;  /* 0x000000ffffd07224 */ /* 0x000fe200078e0003 */
[----:B------:R-:W-:Y:S01]  /*20f70*/  MOV R210, RZ ;  /* 0x000000ff00d27202 */ /* 0x000fe20000000f00 */
[----:B------:R-:W-:Y:S01]  /*20f80*/  IMAD.MOV.U32 R209, RZ, RZ, RZ ;  /* 0x000000ffffd17224 */ /* 0x000fe200078e00ff */
[----:B------:R-:W-:Y:S02]  /*20f90*/  MOV R211, c[0x0][0x53c] ;  /* 0x00014f0000d37a02 */ /* 0x000fe40000000f00 */
.L_x_2023:
[----:B------:R-:W-:Y:S05]  /*20fa0*/  BSYNC B1 ;  /* 0x0000000000017941 */ /* 0x000fea0003800000 */
.L_x_2009:
[----:B------:R-:W-:Y:S01]  /*20fb0*/  WARPSYNC 0xffffffff ;  /* 0xffffffff00007948 */ /* 0x000fe20003800000 */
[----:B------:R-:W-:Y:S01]  /*20fc0*/  BAR.SYNC.DEFER_BLOCKING 0x4, 0x100 ;  /* 0x0104000000007b1d */ /* 0x000fe20000010000 */
[----:B------:R-:W-:-:S13]  /*20fd0*/  ISETP.NE.AND P0, PT, R2, RZ, PT ;  /* 0x000000ff0200720c */ /* 0x000fda0003f05270 */
[----:B------:R1:W-:Y:S04]  /*20fe0*/  @!P0 STS.128 [0x24100], R208 ;  /* 0x024100d0ff008388 */ /* 0x0003e80000000c00 */
[----:B------:R-:W-:Y:S06]  /*20ff0*/  BAR.ARV 0x5, 0x100 ;  /* 0x0144000000007b1d */ /* 0x000fec0000002000 */
.L_x_2004:
[----:B----4-:R-:W-:-:S13]  /*21000*/  ISETP.GE.AND P0, PT, R211, c[0x0][0x53c], PT ;  /* 0x00014f00d3007a0c */ /* 0x010fda0003f06270 */
[----:B-123--:R-:W-:Y:S01]  /*21010*/  @P0 CALL.REL.NOINC `(.L_x_2024) ;  /* 0x0000001000000944 */ /* 0x00efe20003c00000 */
[----:B------:R-:W-:Y:S05]  /*21020*/  BRA `(.L_x_2025) ;  /* 0xfffe04f000007947 */ /* 0x000fea000383ffff */
.L_x_2024:
[----:B------:R-:W-:Y:S05]  /*21030*/  EXIT ;  /* 0x000000000000794d */ /* 0x000fea0003800000 */
.L_x_1801:
[----:B------:R-:W-:Y:S02]  /*21040*/  MOV R5, 0x1 ;  /* 0x0000000100057802 */ /* 0x000fe40000000f00 */
[----:B------:R-:W-:Y:S02]  /*21050*/  MOV R0, 0x21070 ;  /* 0x0002107000007802 */ /* 0x000fe40000000f00 */
[----:B------:R-:W-:Y:S05]  /*21060*/  CALL.REL.NOINC `($__internal_40_$__cuda_sm70_shflsync_up_p) ;  /* 0x0000160000007944 */ /* 0x000fea0003c00000 */
[----:B-12---:R-:W-:Y:S05]  /*21070*/  BRA `(.L_x_2026) ;  /* 0xfffdf3f000007947 */ /* 0x006fea000383ffff */
.L_x_1802:
[----:B------:R-:W-:Y:S02]  /*21080*/  MOV R5, 0x2 ;  /* 0x0000000200057802 */ /* 0x000fe40000000f00 */
[----:B------:R-:W-:Y:S02]  /*21090*/  MOV R0, 0x210b0 ;  /* 0x000210b000007802 */ /* 0x000fe40000000f00 */
[----:B------:R-:W-:Y:S05]  /*210a0*/  CALL.REL.NOINC `($__internal_40_$__cuda_sm70_shflsync_up_p) ;  /* 0x000015c000007944 */ /* 0x000fea0003c00000 */
[----:B--2---:R-:W-:Y:S01]  /*210b0*/  SEL R0, R5, RZ, P4 ;  /* 0x000000ff05007207 */ /* 0x004fe20002000000 */
[----:B------:R-:W-:-:S04]  /*210c0*/  IMAD.MOV.U32 R5, RZ, RZ, 0x4 ;  /* 0x00000004ff057424 */ /* 0x000fc800078e00ff */
[----:B-1----:R-:W-:Y:S01]  /*210d0*/  IMAD.IADD R7, R7, 0x1, R0 ;  /* 0x0000000107077824 */ /* 0x002fe200078e0200 */
        /* <DEDUP_REMOVED lines=13> */
[----:B------:R-:W-:Y:S01]  /*211b0*/  IMAD.MOV.U32 R14, RZ, RZ, 0x1f ;  /* 0x0000001fff0e7424 */ /* 0x000fe200078e00ff */
[----:B------:R-:W-:-:S03]  /*211c0*/  MOV R15, 0x1f ;  /* 0x0000001f000f7802 */ /* 0x000fc60000000f00 */
[----:B-1----:R-:W-:Y:S01]  /*211d0*/  IMAD.IADD R7, R7, 0x1, R0 ;  /* 0x0000000107077824 */ /* 0x002fe200078e0200 */
[----:B------:R-:W-:-:S03]  /*211e0*/  MOV R0, 0x21210 ;  /* 0x0002121000007802 */ /* 0x000fc60000000f00 */
[----:B------:R-:W-:Y:S02]  /*211f0*/  IMAD.MOV.U32 R17, RZ, RZ, R7 ;  /* 0x000000ffff117224 */ /* 0x000fe400078e0007 */
[----:B------:R-:W-:Y:S05]  /*21200*/  CALL.REL.NOINC `($__internal_39_$__cuda_sm70_shflsync_idx_p) ;  /* 0x0000141000007944 */ /* 0x000fea0003c00000 */
[----:B-12---:R-:W-:Y:S05]  /*21210*/  BRA `(.L_x_2027) ;  /* 0xfffdf35000007947 */ /* 0x006fea000383ffff */
.L_x_1804:
[----:B------:R-:W-:Y:S02]  /*21220*/  SEL R5, RZ, 0x1, P0 ;  /* 0x00000001ff057807 */ /* 0x000fe40000000000 */
[----:B------:R-:W-:Y:S02]  /*21230*/  MOV R0, 0x21250 ;  /* 0x0002125000007802 */ /* 0x000fe40000000f00 */
[----:B------:R-:W-:Y:S05]  /*21240*/  CALL.REL.NOINC `($__internal_41_$__cuda_sm70_votesync_ballot) ;  /* 0x0000147000007944 */ /* 0x000fea0003c00000 */
[----:B------:R-:W-:Y:S05]  /*21250*/  BRA `(.L_x_2028) ;  /* 0xfffdf3a000007947 */ /* 0x000fea000383ffff */
.L_x_1805:
[----:B------:R-:W-:Y:S01]  /*21260*/  IMAD.MOV.U32 R17, RZ, RZ, R4 ;  /* 0x000000ffff117224 */ /* 0x000fe200078e0004 */
[----:B------:R-:W-:Y:S02]  /*21270*/  MOV R15, 0x1f ;  /* 0x0000001f000f7802 */ /* 0x000fe40000000f00 */
[----:B------:R-:W-:Y:S02]  /*21280*/  MOV R0, 0x212a0 ;  /* 0x000212a000007802 */ /* 0x000fe40000000f00 */
[----:B------:R-:W-:Y:S05]  /*21290*/  CALL.REL.NOINC `($__internal_39_$__cuda_sm70_shflsync_idx_p) ;  /* 0x0000138000007944 */ /* 0x000fea0003c00000 */
[----:B--2---:R-:W-:Y:S01]  /*212a0*/  IMAD.MOV.U32 R4, RZ, RZ, R15 ;  /* 0x000000ffff047224 */ /* 0x004fe200078e000f */
[----:B------:R-:W-:Y:S01]  /*212b0*/  MOV R9, RZ ;  /* 0x000000ff00097202 */ /* 0x000fe20000000f00 */
[----:B-1----:R-:W-:Y:S01]  /*212c0*/  IMAD.MOV.U32 R17, RZ, RZ, R3 ;  /* 0x000000ffff117224 */ /* 0x002fe200078e0003 */
[----:B------:R-:W-:Y:S02]  /*212d0*/  MOV R15, 0x1f ;  /* 0x0000001f000f7802 */ /* 0x000fe40000000f00 */
[----:B------:R-:W-:-:S02]  /*212e0*/  MOV R0, 0x21300 ;  /* 0x0002130000007802 */ /* 0x000fc40000000f00 */
[----:B------:R-:W-:Y:S05]  /*212f0*/  CALL.REL.NOINC `($__internal_39_$__cuda_sm70_shflsync_idx_p) ;  /* 0x0000132000007944 */ /* 0x000fea0003c00000 */
[----:B--2---:R-:W-:Y:S01]  /*21300*/  MOV R3, R15 ;  /* 0x0000000f00037202 */ /* 0x004fe20000000f00 */
[----:B-1----:R-:W-:Y:S05]  /*21310*/  BRA `(.L_x_2029) ;  /* 0xfffdf34000007947 */ /* 0x002fea000383ffff */
.L_x_1808:
[----:B------:R-:W-:Y:S01]  /*21320*/  IMAD.MOV.U32 R17, RZ, RZ, R7 ;  /* 0x000000ffff117224 */ /* 0x000fe200078e0007 */
[----:B------:R-:W-:-:S02]  /*21330*/  MOV R15, 0x1f ;  /* 0x0000001f000f7802 */ /* 0x000fc40000000f00 */
[----:B------:R-:W-:Y:S02]  /*21340*/  MOV R0, 0x21360 ;  /* 0x0002136000007802 */ /* 0x000fe40000000f00 */
[----:B--23--:R-:W-:Y:S05]  /*21350*/  CALL.REL.NOINC `($__internal_39_$__cuda_sm70_shflsync_idx_p) ;  /* 0x000012c000007944 */ /* 0x00cfea0003c00000 */
[----:B--2---:R-:W-:Y:S01]  /*21360*/  MOV R9, R15 ;  /* 0x0000000f00097202 */ /* 0x004fe20000000f00 */
[----:B-1----:R-:W-:Y:S05]  /*21370*/  BRA `(.L_x_1807) ;  /* 0xfffdf34000007947 */ /* 0x002fea000383ffff */
.L_x_1863:
[----:B------:R-:W-:Y:S01]  /*21380*/  IMAD.MOV.U32 R17, RZ, RZ, R6 ;  /* 0x000000ffff117224 */ /* 0x000fe200078e0006 */
[----:B------:R-:W-:Y:S01]  /*21390*/  MOV R14, RZ ;  /* 0x000000ff000e7202 */ /* 0x000fe20000000f00 */
[----:B------:R-:W-:Y:S01]  /*213a0*/  IMAD.MOV.U32 R15, RZ, RZ, 0x181f ;  /* 0x0000181fff0f7424 */ /* 0x000fe200078e00ff */
[----:B------:R-:W-:Y:S02]  /*213b0*/  MOV R0, 0x213d0 ;  /* 0x000213d000007802 */ /* 0x000fe40000000f00 */
[----:B-----5:R-:W-:Y:S05]  /*213c0*/  CALL.REL.NOINC `($__internal_39_$__cuda_sm70_shflsync_idx_p) ;  /* 0x0000125000007944 */ /* 0x020fea0003c00000 */
[----:B--2---:R-:W-:Y:S01]  /*213d0*/  MOV R23, R15 ;  /* 0x0000000f00177202 */ /* 0x004fe20000000f00 */
[----:B-1----:R-:W-:Y:S05]  /*213e0*/  BRA `(.L_x_2030) ;  /* 0xfffe6c1000007947 */ /* 0x002fea000383ffff */
.L_x_1864:
[----:B------:R-:W-:Y:S01]  /*213f0*/  IMAD.MOV.U32 R17, RZ, RZ, R20 ;  /* 0x000000ffff117224 */ /* 0x000fe200078e0014 */
[----:B------:R-:W-:Y:S01]  /*21400*/  MOV R14, RZ ;  /* 0x000000ff000e7202 */ /* 0x000fe20000000f00 */
[----:B------:R-:W-:Y:S01]  /*21410*/  IMAD.MOV.U32 R15, RZ, RZ, 0x181f ;  /* 0x0000181fff0f7424 */ /* 0x000fe200078e00ff */
[----:B------:R-:W-:Y:S02]  /*21420*/  MOV R0, 0x21440 ;  /* 0x0002144000007802 */ /* 0x000fe40000000f00 */
[----:B-12--5:R-:W-:Y:S05]  /*21430*/  CALL.REL.NOINC `($__internal_39_$__cuda_sm70_shflsync_idx_p) ;  /* 0x000011e000007944 */ /* 0x026fea0003c00000 */
[----:B-12---:R-:W-:Y:S05]  /*21440*/  BRA `(.L_x_2031) ;  /* 0xfffe6bd000007947 */ /* 0x006fea000383ffff */
.L_x_1867:
[----:B--2---:R-:W-:Y:S01]  /*21450*/  IMAD.MOV.U32 R17, RZ, RZ, R6 ;  /* 0x000000ffff117224 */ /* 0x004fe200078e0006 */
[----:B------:R-:W-:Y:S01]  /*21460*/  MOV R14, 0x1 ;  /* 0x00000001000e7802 */ /* 0x000fe20000000f00 */
[----:B----4-:R-:W-:Y:S01]  /*21470*/  IMAD.MOV.U32 R15, RZ, RZ, 0x181f ;  /* 0x0000181fff0f7424 */ /* 0x010fe200078e00ff */
[----:B------:R-:W-:-:S02]  /*21480*/  MOV R0, 0x214a0 ;  /* 0x000214a000007802 */ /* 0x000fc40000000f00 */
[----:B-1-3-5:R-:W-:Y:S05]  /*21490*/  CALL.REL.NOINC `($__internal_39_$__cuda_sm70_shflsync_idx_p) ;  /* 0x0000118000007944 */ /* 0x02afea0003c00000 */
[----:B--2---:R-:W-:Y:S01]  /*214a0*/  IMAD.MOV.U32 R23, RZ, RZ, R15 ;  /* 0x000000ffff177224 */ /* 0x004fe200078e000f */
[----:B-1----:R-:W-:Y:S01]  /*214b0*/  MOV R14, 0x1 ;  /* 0x00000001000e7802 */ /* 0x002fe20000000f00 */
[----:B------:R-:W-:Y:S01]  /*214c0*/  IMAD.MOV.U32 R17, RZ, RZ, R20 ;  /* 0x000000ffff117224 */ /* 0x000fe200078e0014 */
[----:B------:R-:W-:-:S02]  /*214d0*/  MOV R15, 0x181f ;  /* 0x0000181f000f7802 */ /* 0x000fc40000000f00 */
[----:B------:R-:W-:Y:S02]  /*214e0*/  MOV R0, 0x21500 ;  /* 0x0002150000007802 */ /* 0x000fe40000000f00 */
[----:B------:R-:W-:Y:S05]  /*214f0*/  CALL.REL.NOINC `($__internal_39_$__cuda_sm70_shflsync_idx_p) ;  /* 0x0000112000007944 */ /* 0x000fea0003c00000 */
[----:B-12---:R-:W-:Y:S05]  /*21500*/  BRA `(.L_x_2032) ;  /* 0xfffe6c7000007947 */ /* 0x006fea000383ffff */
.L_x_1870:
[----:B-1----:R-:W-:Y:S01]  /*21510*/  IMAD.MOV.U32 R17, RZ, RZ, R6 ;  /* 0x000000ffff117224 */ /* 0x002fe200078e0006 */
[----:B------:R-:W-:Y:S01]  /*21520*/  MOV R14, 0x2 ;  /* 0x00000002000e7802 */ /* 0x000fe20000000f00 */
[----:B----4-:R-:W-:Y:S01]  /*21530*/  IMAD.MOV.U32 R15, RZ, RZ, 0x181f ;  /* 0x0000181fff0f7424 */ /* 0x010fe200078e00ff */
[----:B------:R-:W-:Y:S02]  /*21540*/  MOV R0, 0x21560 ;  /* 0x0002156000007802 */ /* 0x000fe40000000f00 */
[----:B--23-5:R-:W-:Y:S05]  /*21550*/  CALL.REL.NOINC `($__internal_39_$__cuda_sm70_shflsync_idx_p) ;  /* 0x000010c000007944 */ /* 0x02cfea0003c00000 */
[----:B--2---:R-:W-:Y:S01]  /*21560*/  MOV R23, R15 ;  /* 0x0000000f00177202 */ /* 0x004fe20000000f00 */
[----:B-1----:R-:W-:Y:S05]  /*21570*/  BRA `(.L_x_2033) ;  /* 0xfffe6d3000007947 */ /* 0x002fea000383ffff */
.L_x_1871:
[----:B------:R-:W-:Y:S01]  /*21580*/  IMAD.MOV.U32 R17, RZ, RZ, R20 ;  /* 0x000000ffff117224 */ /* 0x000fe200078e0014 */
[----:B------:R-:W-:Y:S01]  /*21590*/  MOV R14, 0x2 ;  /* 0x00000002000e7802 */ /* 0x000fe20000000f00 */
[----:B----4-:R-:W-:Y:S01]  /*215a0*/  IMAD.MOV.U32 R15, RZ, RZ, 0x181f ;  /* 0x0000181fff0f7424 */ /* 0x010fe200078e00ff */
[----:B------:R-:W-:Y:S02]  /*215b0*/  MOV R0, 0x215d0 ;  /* 0x000215d000007802 */ /* 0x000fe40000000f00 */
[----:B-123-5:R-:W-:Y:S05]  /*215c0*/  CALL.REL.NOINC `($__internal_39_$__cuda_sm70_shflsync_idx_p) ;  /* 0x0000105000007944 */ /* 0x02efea0003c00000 */
[----:B-12---:R-:W-:Y:S05]  /*215d0*/  BRA `(.L_x_2034) ;  /* 0xfffe6cf000007947 */ /* 0x006fea000383ffff */
.L_x_1874:
[----:B-1----:R-:W-:Y:S01]  /*215e0*/  IMAD.MOV.U32 R17, RZ, RZ, R6 ;  /* 0x000000ffff117224 */ /* 0x002fe200078e0006 */
[----:B------:R-:W-:Y:S01]  /*215f0*/  MOV R14, 0x3 ;  /* 0x00000003000e7802 */ /* 0x000fe20000000f00 */
[----:B------:R-:W-:Y:S01]  /*21600*/  IMAD.MOV.U32 R15, RZ, RZ, 0x181f ;  /* 0x0000181fff0f7424 */ /* 0x000fe200078e00ff */
[----:B------:R-:W-:-:S02]  /*21610*/  MOV R0, 0x21630 ;  /* 0x0002163000007802 */ /* 0x000fc40000000f00 */
[----:B--2345:R-:W-:Y:S05]  /*21620*/  CALL.REL.NOINC `($__internal_39_$__cuda_sm70_shflsync_idx_p) ;  /* 0x00000ff000007944 */ /* 0x03cfea0003c00000 */
[----:B--2---:R-:W-:Y:S01]  /*21630*/  IMAD.MOV.U32 R23, RZ, RZ, R15 ;  /* 0x000000ffff177224 */ /* 0x004fe200078e000f */
[----:B-1----:R-:W-:Y:S01]  /*21640*/  MOV R14, 0x3 ;  /* 0x00000003000e7802 */ /* 0x002fe20000000f00 */
[----:B------:R-:W-:Y:S01]  /*21650*/  IMAD.MOV.U32 R17, RZ, RZ, R20 ;  /* 0x000000ffff117224 */ /* 0x000fe200078e0014 */
[----:B------:R-:W-:-:S02]  /*21660*/  MOV R15, 0x181f ;  /* 0x0000181f000f7802 */ /* 0x000fc40000000f00 */
[----:B------:R-:W-:Y:S02]  /*21670*/  MOV R0, 0x21690 ;  /* 0x0002169000007802 */ /* 0x000fe40000000f00 */
[----:B------:R-:W-:Y:S05]  /*21680*/  CALL.REL.NOINC `($__internal_39_$__cuda_sm70_shflsync_idx_p) ;  /* 0x00000f9000007944 */ /* 0x000fea0003c00000 */
[----:B-12---:R-:W-:Y:S05]  /*21690*/  BRA `(.L_x_2035) ;  /* 0xfffe6d7000007947 */ /* 0x006fea000383ffff */
.L_x_1963:
[----:B------:R-:W-:Y:S01]  /*216a0*/  IMAD.MOV.U32 R8, RZ, RZ, R239 ;  /* 0x000000ffff087224 */ /* 0x000fe200078e00ef */
[----:B------:R-:W-:Y:S02]  /*216b0*/  MOV R7, 0x2 ;  /* 0x0000000200077802 */ /* 0x000fe40000000f00 */
[----:B------:R-:W-:Y:S02]  /*216c0*/  MOV R6, 0x216e0 ;  /* 0x000216e000067802 */ /* 0x000fe40000000f00 */
[----:B------:R-:W-:Y:S05]  /*216d0*/  CALL.REL.NOINC `($__internal_38_$__cuda_sm70_shflsync_bfly_p) ;  /* 0x00000ef000007944 */ /* 0x000fea0003c00000 */
[----:B-12---:R-:W-:Y:S05]  /*216e0*/  BRA `(.L_x_2036) ;  /* 0xffffad2000007947 */ /* 0x006fea000383ffff */
.L_x_1964:
[----:B------:R-:W-:Y:S02]  /*216f0*/  MOV R7, 0x1 ;  /* 0x0000000100077802 */ /* 0x000fe40000000f00 */
[----:B------:R-:W-:Y:S02]  /*21700*/  MOV R6, 0x21720 ;  /* 0x0002172000067802 */ /* 0x000fe40000000f00 */
[----:B-1----:R-:W-:Y:S05]  /*21710*/  CALL.REL.NOINC `($__internal_38_$__cuda_sm70_shflsync_bfly_p) ;  /* 0x00000eb000007944 */ /* 0x002fea0003c00000 */
[----:B--2---:R-:W-:Y:S01]  /*21720*/  FADD.FTZ R3, R8, R7 ;  /* 0x0000000708037221 */ /* 0x004fe20000010000 */
[----:B-1----:R-:W-:Y:S02]  /*21730*/  MOV R8, R242 ;  /* 0x000000f200087202 */ /* 0x002fe40000000f00 */
[----:B------:R-:W-:Y:S02]  /*21740*/  MOV R7, 0x2 ;  /* 0x0000000200077802 */ /* 0x000fe40000000f00 */
[----:B------:R-:W-:-:S02]  /*21750*/  MOV R6, 0x21770 ;  /* 0x0002177000067802 */ /* 0x000fc40000000f00 */
[----:B------:R-:W-:Y:S05]  /*21760*/  CALL.REL.NOINC `($__internal_38_$__cuda_sm70_shflsync_bfly_p) ;  /* 0x00000e6000007944 */ /* 0x000fea0003c00000 */
[----:B--2---:R-:W-:Y:S01]  /*21770*/  FADD.FTZ R12, R242, R7 ;  /* 0x00000007f20c7221 */ /* 0x004fe20000010000 */
[----:B------:R-:W-:-:S02]  /*21780*/  MOV R7, 0x1 ;  /* 0x0000000100077802 */ /* 0x000fc40000000f00 */
[----:B------:R-:W-:Y:S02]  /*21790*/  MOV R6, 0x217c0 ;  /* 0x000217c000067802 */ /* 0x000fe40000000f00 */
[----:B-1----:R-:W-:Y:S02]  /*217a0*/  MOV R8, R12 ;  /* 0x0000000c00087202 */ /* 0x002fe40000000f00 */
[----:B------:R-:W-:Y:S05]  /*217b0*/  CALL.REL.NOINC `($__internal_38_$__cuda_sm70_shflsync_bfly_p) ;  /* 0x00000e1000007944 */ /* 0x000fea0003c00000 */
[----:B-12---:R-:W-:Y:S05]  /*217c0*/  BRA `(.L_x_2037) ;  /* 0xffffacb000007947 */ /* 0x006fea000383ffff */
.L_x_1971:
[----:B---34-:R-:W-:Y:S01]  /*217d0*/  IMAD.MOV.U32 R17, RZ, RZ, R64 ;  /* 0x000000ffff117224 */ /* 0x018fe200078e0040 */
[----:B------:R-:W-:Y:S01]  /*217e0*/  MOV R14, RZ ;  /* 0x000000ff000e7202 */ /* 0x000fe20000000f00 */
[----:B------:R-:W-:Y:S01]  /*217f0*/  IMAD.MOV.U32 R15, RZ, RZ, 0x181f ;  /* 0x0000181fff0f7424 */ /* 0x000fe200078e00ff */
[----:B------:R-:W-:Y:S02]  /*21800*/  MOV R0, 0x21820 ;  /* 0x0002182000007802 */ /* 0x000fe40000000f00 */
[----:B-12---:R-:W-:Y:S05]  /*21810*/  CALL.REL.NOINC `($__internal_39_$__cuda_sm70_shflsync_idx_p) ;  /* 0x00000e0000007944 */ /* 0x006fea0003c00000 */
[----:B--2---:R-:W-:Y:S01]  /*21820*/  MOV R66, R15 ;  /* 0x0000000f00427202 */ /* 0x004fe20000000f00 */
[----:B-1----:R-:W-:Y:S05]  /*21830*/  BRA `(.L_x_2038) ;  /* 0xffffc5b000007947 */ /* 0x002fea000383ffff */
.L_x_1972:
[----:B------:R-:W-:Y:S01]  /*21840*/  IMAD.MOV.U32 R17, RZ, RZ, R2 ;  /* 0x000000ffff117224 */ /* 0x000fe200078e0002 */
[----:B------:R-:W-:Y:S01]  /*21850*/  MOV R14, RZ ;  /* 0x000000ff000e7202 */ /* 0x000fe20000000f00 */
[----:B------:R-:W-:Y:S01]  /*21860*/  IMAD.MOV.U32 R15, RZ, RZ, 0x181f ;  /* 0x0000181fff0f7424 */ /* 0x000fe200078e00ff */
[----:B------:R-:W-:Y:S02]  /*21870*/  MOV R0, 0x21890 ;  /* 0x0002189000007802 */ /* 0x000fe40000000f00 */
[----:B-1234-:R-:W-:Y:S05]  /*21880*/  CALL.REL.NOINC `($__internal_39_$__cuda_sm70_shflsync_idx_p) ;  /* 0x00000d9000007944 */ /* 0x01efea0003c00000 */
[----:B-12---:R-:W-:Y:S05]  /*21890*/  BRA `(.L_x_2039) ;  /* 0xffffc57000007947 */ /* 0x006fea000383ffff */
.L_x_1975:
[----:B---3--:R-:W-:Y:S01]  /*218a0*/  IMAD.MOV.U32 R17, RZ, RZ, R64 ;  /* 0x000000ffff117224 */ /* 0x008fe200078e0040 */
[----:B------:R-:W-:Y:S01]  /*218b0*/  MOV R14, 0x1 ;  /* 0x00000001000e7802 */ /* 0x000fe20000000f00 */
[----:B------:R-:W-:Y:S01]  /*218c0*/  IMAD.MOV.U32 R15, RZ, RZ, 0x181f ;  /* 0x0000181fff0f7424 */ /* 0x000fe200078e00ff */
[----:B------:R-:W-:-:S02]  /*218d0*/  MOV R0, 0x218f0 ;  /* 0x000218f000007802 */ /* 0x000fc40000000f00 */
[----:B-12-4-:R-:W-:Y:S05]  /*218e0*/  CALL.REL.NOINC `($__internal_39_$__cuda_sm70_shflsync_idx_p) ;  /* 0x00000d3000007944 */ /* 0x016fea0003c00000 */
[----:B--2---:R-:W-:Y:S01]  /*218f0*/  IMAD.MOV.U32 R28, RZ, RZ, R15 ;  /* 0x000000ffff1c7224 */ /* 0x004fe200078e000f */
[----:B-1----:R-:W-:Y:S01]  /*21900*/  MOV R14, 0x1 ;  /* 0x00000001000e7802 */ /* 0x002fe20000000f00 */
[----:B------:R-:W-:Y:S01]  /*21910*/  IMAD.MOV.U32 R17, RZ, RZ, R2 ;  /* 0x000000ffff117224 */ /* 0x000fe200078e0002 */
[----:B------:R-:W-:-:S02]  /*21920*/  MOV R15, 0x181f ;  /* 0x0000181f000f7802 */ /* 0x000fc40000000f00 */
[----:B------:R-:W-:Y:S02]  /*21930*/  MOV R0, 0x21950 ;  /* 0x0002195000007802 */ /* 0x000fe40000000f00 */
[----:B------:R-:W-:Y:S05]  /*21940*/  CALL.REL.NOINC `($__internal_39_$__cuda_sm70_shflsync_idx_p) ;  /* 0x00000cd000007944 */ /* 0x000fea0003c00000 */
[----:B-12---:R-:W-:Y:S05]  /*21950*/  BRA `(.L_x_2040) ;  /* 0xffffc61000007947 */ /* 0x006fea000383ffff */
.L_x_1978:
[----:B--2---:R-:W-:Y:S01]  /*21960*/  IMAD.MOV.U32 R17, RZ, RZ, R64 ;  /* 0x000000ffff117224 */ /* 0x004fe200078e0040 */
[----:B------:R-:W-:Y:S01]  /*21970*/  MOV R14, 0x2 ;  /* 0x00000002000e7802 */ /* 0x000fe20000000f00 */
[----:B------:R-:W-:Y:S01]  /*21980*/  IMAD.MOV.U32 R15, RZ, RZ, 0x181f ;  /* 0x0000181fff0f7424 */ /* 0x000fe200078e00ff */
[----:B------:R-:W-:Y:S02]  /*21990*/  MOV R0, 0x219b0 ;  /* 0x000219b000007802 */ /* 0x000fe40000000f00 */
[----:B-1-34-:R-:W-:Y:S05]  /*219a0*/  CALL.REL.NOINC `($__internal_39_$__cuda_sm70_shflsync_idx_p) ;  /* 0x00000c7000007944 */ /* 0x01afea0003c00000 */
[----:B--2---:R-:W-:Y:S01]  /*219b0*/  MOV R24, R15 ;  /* 0x0000000f00187202 */ /* 0x004fe20000000f00 */
[----:B-1----:R-:W-:Y:S05]  /*219c0*/  BRA `(.L_x_2041) ;  /* 0xffffc6d000007947 */ /* 0x002fea000383ffff */
.L_x_1979:
[----:B------:R-:W-:Y:S01]  /*219d0*/  IMAD.MOV.U32 R17, RZ, RZ, R2 ;  /* 0x000000ffff117224 */ /* 0x000fe200078e0002 */
[----:B------:R-:W-:Y:S01]  /*219e0*/  MOV R14, 0x2 ;  /* 0x00000002000e7802 */ /* 0x000fe20000000f00 */
[----:B------:R-:W-:Y:S01]  /*219f0*/  IMAD.MOV.U32 R15, RZ, RZ, 0x181f ;  /* 0x0000181fff0f7424 */ /* 0x000fe200078e00ff */
[----:B------:R-:W-:Y:S02]  /*21a00*/  MOV R0, 0x21a20 ;  /* 0x00021a2000007802 */ /* 0x000fe40000000f00 */
[----:B-1234-:R-:W-:Y:S05]  /*21a10*/  CALL.REL.NOINC `($__internal_39_$__cuda_sm70_shflsync_idx_p) ;  /* 0x00000c0000007944 */ /* 0x01efea0003c00000 */
[----:B-12---:R-:W-:Y:S05]  /*21a20*/  BRA `(.L_x_2042) ;  /* 0xffffc69000007947 */ /* 0x006fea000383ffff */
.L_x_1982:
[----:B-1----:R-:W-:Y:S01]  /*21a30*/  IMAD.MOV.U32 R17, RZ, RZ, R64 ;  /* 0x000000ffff117224 */ /* 0x002fe200078e0040 */
[----:B------:R-:W-:Y:S01]  /*21a40*/  MOV R14, 0x3 ;  /* 0x00000003000e7802 */ /* 0x000fe20000000f00 */
[----:B----4-:R-:W-:Y:S01]  /*21a50*/  IMAD.MOV.U32 R15, RZ, RZ, 0x181f ;  /* 0x0000181fff0f7424 */ /* 0x010fe200078e00ff */
[----:B------:R-:W-:-:S02]  /*21a60*/  MOV R0, 0x21a80 ;  /* 0x00021a8000007802 */ /* 0x000fc40000000f00 */
[----:B--23--:R-:W-:Y:S05]  /*21a70*/  CALL.REL.NOINC `($__internal_39_$__cuda_sm70_shflsync_idx_p) ;  /* 0x00000ba000007944 */ /* 0x00cfea0003c00000 */
[----:B--2---:R-:W-:Y:S01]  /*21a80*/  IMAD.MOV.U32 R64, RZ, RZ, R15 ;  /* 0x000000ffff407224 */ /* 0x004fe200078e000f */
[----:B-1----:R-:W-:Y:S01]  /*21a90*/  MOV R14, 0x3 ;  /* 0x00000003000e7802 */ /* 0x002fe20000000f00 */
[----:B------:R-:W-:Y:S01]  /*21aa0*/  IMAD.MOV.U32 R17, RZ, RZ, R2 ;  /* 0x000000ffff117224 */ /* 0x000fe200078e0002 */
[----:B------:R-:W-:-:S02]  /*21ab0*/  MOV R15, 0x181f ;  /* 0x0000181f000f7802 */ /* 0x000fc40000000f00 */
[----:B------:R-:W-:Y:S02]  /*21ac0*/  MOV R0, 0x21ae0 ;  /* 0x00021ae000007802 */ /* 0x000fe40000000f00 */
[----:B------:R-:W-:Y:S05]  /*21ad0*/  CALL.REL.NOINC `($__internal_39_$__cuda_sm70_shflsync_idx_p) ;  /* 0x00000b4000007944 */ /* 0x000fea0003c00000 */
[----:B-12---:R-:W-:Y:S05]  /*21ae0*/  BRA `(.L_x_2043) ;  /* 0xffffc71000007947 */ /* 0x006fea000383ffff */
.L_x_1984:
[----:B------:R-:W-:Y:S01]  /*21af0*/  IMAD.MOV.U32 R17, RZ, RZ, R166 ;  /* 0x000000ffff117224 */ /* 0x000fe200078e00a6 */
[----:B------:R-:W-:Y:S01]  /*21b00*/  MOV R14, RZ ;  /* 0x000000ff000e7202 */ /* 0x000fe20000000f00 */
[----:B------:R-:W-:Y:S01]  /*21b10*/  IMAD.MOV.U32 R15, RZ, RZ, 0x1c1f ;  /* 0x00001c1fff0f7424 */ /* 0x000fe200078e00ff */
[----:B------:R-:W-:Y:S02]  /*21b20*/  MOV R0, 0x21b40 ;  /* 0x00021b4000007802 */ /* 0x000fe40000000f00 */
[----:B------:R-:W-:Y:S05]  /*21b30*/  CALL.REL.NOINC `($__internal_39_$__cuda_sm70_shflsync_idx_p) ;  /* 0x00000ae000007944 */ /* 0x000fea0003c00000 */
[----:B--2---:R-:W-:Y:S01]  /*21b40*/  MOV R169, R15 ;  /* 0x0000000f00a97202 */ /* 0x004fe20000000f00 */
[----:B-1----:R-:W-:Y:S05]  /*21b50*/  BRA `(.L_x_2044) ;  /* 0xffffc9c000007947 */ /* 0x002fea000383ffff */
.L_x_1985:
[----:B------:R-:W-:Y:S01]  /*21b60*/  IMAD.MOV.U32 R17, RZ, RZ, R168 ;  /* 0x000000ffff117224 */ /* 0x000fe200078e00a8 */
[----:B------:R-:W-:Y:S01]  /*21b70*/  MOV R14, RZ ;  /* 0x000000ff000e7202 */ /* 0x000fe20000000f00 */
[----:B------:R-:W-:Y:S01]  /*21b80*/  IMAD.MOV.U32 R15, RZ, RZ, 0x1c1f ;  /* 0x00001c1fff0f7424 */ /* 0x000fe200078e00ff */
[----:B------:R-:W-:Y:S02]  /*21b90*/  MOV R0, 0x21bb0 ;  /* 0x00021bb000007802 */ /* 0x000fe40000000f00 */
[----:B-12---:R-:W-:Y:S05]  /*21ba0*/  CALL.REL.NOINC `($__internal_39_$__cuda_sm70_shflsync_idx_p) ;  /* 0x00000a7000007944 */ /* 0x006fea0003c00000 */
[----:B--2---:R-:W-:Y:S01]  /*21bb0*/  MOV R0, R15 ;  /* 0x0000000f00007202 */ /* 0x004fe20000000f00 */
[----:B-1----:R-:W-:Y:S05]  /*21bc0*/  BRA `(.L_x_2045) ;  /* 0xffffc97000007947 */ /* 0x002fea000383ffff */
.L_x_1988:
[----:B-1----:R-:W-:Y:S01]  /*21bd0*/  IMAD.MOV.U32 R17, RZ, RZ, R166 ;  /* 0x000000ffff117224 */ /* 0x002fe200078e00a6 */
[----:B------:R-:W-:Y:S01]  /*21be0*/  MOV R14, 0x1 ;  /* 0x00000001000e7802 */ /* 0x000fe20000000f00 */
[----:B------:R-:W-:Y:S01]  /*21bf0*/  IMAD.MOV.U32 R15, RZ, RZ, 0x1c1f ;  /* 0x00001c1fff0f7424 */ /* 0x000fe200078e00ff */
[----:B----4-:R-:W-:-:S02]  /*21c00*/  MOV R0, 0x21c20 ;  /* 0x00021c2000007802 */ /* 0x010fc40000000f00 */
[----:B--23--:R-:W-:Y:S05]  /*21c10*/  CALL.REL.NOINC `($__internal_39_$__cuda_sm70_shflsync_idx_p) ;  /* 0x00000a0000007944 */ /* 0x00cfea0003c00000 */
[----:B--2---:R-:W-:Y:S01]  /*21c20*/  IMAD.MOV.U32 R166, RZ, RZ, R15 ;  /* 0x000000ffffa67224 */ /* 0x004fe200078e000f */
[----:B-1----:R-:W-:Y:S01]  /*21c30*/  MOV R14, 0x1 ;  /* 0x00000001000e7802 */ /* 0x002fe20000000f00 */
[----:B------:R-:W-:Y:S01]  /*21c40*/  IMAD.MOV.U32 R17, RZ, RZ, R168 ;  /* 0x000000ffff117224 */ /* 0x000fe200078e00a8 */
[----:B------:R-:W-:-:S02]  /*21c50*/  MOV R15, 0x1c1f ;  /* 0x00001c1f000f7802 */ /* 0x000fc40000000f00 */
[----:B------:R-:W-:Y:S02]  /*21c60*/  MOV R0, 0x21c80 ;  /* 0x00021c8000007802 */ /* 0x000fe40000000f00 */
[----:B------:R-:W-:Y:S05]  /*21c70*/  CALL.REL.NOINC `($__internal_39_$__cuda_sm70_shflsync_idx_p) ;  /* 0x000009a000007944 */ /* 0x000fea0003c00000 */
[----:B--2---:R-:W-:Y:S01]  /*21c80*/  MOV R168, R15 ;  /* 0x0000000f00a87202 */ /* 0x004fe20000000f00 */
[----:B-1----:R-:W-:Y:S05]  /*21c90*/  BRA `(.L_x_2046) ;  /* 0xffffd1f000007947 */ /* 0x002fea000383ffff */
.L_x_1992:
[----:B------:R-:W-:Y:S01]  /*21ca0*/  IMAD.MOV.U32 R17, RZ, RZ, R4 ;  /* 0x000000ffff117224 */ /* 0x000fe200078e0004 */
[----:B------:R-:W-:Y:S01]  /*21cb0*/  MOV R14, RZ ;  /* 0x000000ff000e7202 */ /* 0x000fe20000000f00 */
[----:B------:R-:W-:Y:S01]  /*21cc0*/  IMAD.MOV.U32 R15, RZ, RZ, 0x181f ;  /* 0x0000181fff0f7424 */ /* 0x000fe200078e00ff */
[----:B------:R-:W-:Y:S02]  /*21cd0*/  MOV R0, 0x21cf0 ;  /* 0x00021cf000007802 */ /* 0x000fe40000000f00 */
[----:B-1----:R-:W-:Y:S05]  /*21ce0*/  CALL.REL.NOINC `($__internal_39_$__cuda_sm70_shflsync_idx_p) ;  /* 0x0000093000007944 */ /* 0x002fea0003c00000 */
[----:B--2---:R-:W-:Y:S01]  /*21cf0*/  MOV R5, R15 ;  /* 0x0000000f00057202 */ /* 0x004fe20000000f00 */
[----:B-1----:R-:W-:Y:S05]  /*21d00*/  BRA `(.L_x_2047) ;  /* 0xffffdee000007947 */ /* 0x002fea000383ffff */
.L_x_1993:
[----:B------:R-:W-:Y:S01]  /*21d10*/  IMAD.MOV.U32 R17, RZ, RZ, R3 ;  /* 0x000000ffff117224 */ /* 0x000fe200078e0003 */
[----:B------:R-:W-:Y:S01]  /*21d20*/  MOV R14, RZ ;  /* 0x000000ff000e7202 */ /* 0x000fe20000000f00 */
[----:B------:R-:W-:Y:S01]  /*21d30*/  IMAD.MOV.U32 R15, RZ, RZ, 0x181f ;  /* 0x0000181fff0f7424 */ /* 0x000fe200078e00ff */
[----:B------:R-:W-:Y:S02]  /*21d40*/  MOV R0, 0x21d60 ;  /* 0x00021d6000007802 */ /* 0x000fe40000000f00 */
[----:B-123--:R-:W-:Y:S05]  /*21d50*/  CALL.REL.NOINC `($__internal_39_$__cuda_sm70_shflsync_idx_p) ;  /* 0x000008c000007944 */ /* 0x00efea0003c00000 */
[----:B-12---:R-:W-:Y:S05]  /*21d60*/  BRA `(.L_x_2048) ;  /* 0xffffdea000007947 */ /* 0x006fea000383ffff */
.L_x_1996:
[----:B-1----:R-:W-:Y:S01]  /*21d70*/  IMAD.MOV.U32 R17, RZ, RZ, R4 ;  /* 0x000000ffff117224 */ /* 0x002fe200078e0004 */
[----:B------:R-:W-:Y:S01]  /*21d80*/  MOV R14, 0x1 ;  /* 0x00000001000e7802 */ /* 0x000fe20000000f00 */
[----:B------:R-:W-:Y:S01]  /*21d90*/  IMAD.MOV.U32 R15, RZ, RZ, 0x181f ;  /* 0x0000181fff0f7424 */ /* 0x000fe200078e00ff */
[----:B------:R-:W-:-:S02]  /*21da0*/  MOV R0, 0x21dc0 ;  /* 0x00021dc000007802 */ /* 0x000fc40000000f00 */
[----:B--234-:R-:W-:Y:S05]  /*21db0*/  CALL.REL.NOINC `($__internal_39_$__cuda_sm70_shflsync_idx_p) ;  /* 0x0000086000007944 */ /* 0x01cfea0003c00000 */
[----:B--2---:R-:W-:Y:S01]  /*21dc0*/  IMAD.MOV.U32 R2, RZ, RZ, R15 ;  /* 0x000000ffff027224 */ /* 0x004fe200078e000f */
[----:B-1----:R-:W-:Y:S01]  /*21dd0*/  MOV R14, 0x1 ;  /* 0x00000001000e7802 */ /* 0x002fe20000000f00 */
[----:B------:R-:W-:Y:S01]  /*21de0*/  IMAD.MOV.U32 R17, RZ, RZ, R3 ;  /* 0x000000ffff117224 */ /* 0x000fe200078e0003 */
[----:B------:R-:W-:-:S02]  /*21df0*/  MOV R15, 0x181f ;  /* 0x0000181f000f7802 */ /* 0x000fc40000000f00 */
[----:B------:R-:W-:Y:S02]  /*21e00*/  MOV R0, 0x21e20 ;  /* 0x00021e2000007802 */ /* 0x000fe40000000f00 */
[----:B------:R-:W-:Y:S05]  /*21e10*/  CALL.REL.NOINC `($__internal_39_$__cuda_sm70_shflsync_idx_p) ;  /* 0x0000080000007944 */ /* 0x000fea0003c00000 */
[----:B-12---:R-:W-:Y:S05]  /*21e20*/  BRA `(.L_x_2049) ;  /* 0xffffdf5000007947 */ /* 0x006fea000383ffff */
.L_x_1999:
[----:B-1----:R-:W-:Y:S01]  /*21e30*/  IMAD.MOV.U32 R17, RZ, RZ, R4 ;  /* 0x000000ffff117224 */ /* 0x002fe200078e0004 */
[----:B------:R-:W-:Y:S01]  /*21e40*/  MOV R14, 0x2 ;  /* 0x00000002000e7802 */ /* 0x000fe20000000f00 */
[----:B------:R-:W-:Y:S01]  /*21e50*/  IMAD.MOV.U32 R15, RZ, RZ, 0x181f ;  /* 0x0000181fff0f7424 */ /* 0x000fe200078e00ff */
[----:B------:R-:W-:Y:S02]  /*21e60*/  MOV R0, 0x21e80 ;  /* 0x00021e8000007802 */ /* 0x000fe40000000f00 */
[----:B--234-:R-:W-:Y:S05]  /*21e70*/  CALL.REL.NOINC `($__internal_39_$__cuda_sm70_shflsync_idx_p) ;  /* 0x000007a000007944 */ /* 0x01cfea0003c00000 */
[----:B--2---:R-:W-:Y:S01]  /*21e80*/  MOV R2, R15 ;  /* 0x0000000f00027202 */ /* 0x004fe20000000f00 */
[----:B-1----:R-:W-:Y:S05]  /*21e90*/  BRA `(.L_x_2050) ;  /* 0xffffe01000007947 */ /* 0x002fea000383ffff */
.L_x_2000:
[----:B-1----:R-:W-:Y:S01]  /*21ea0*/  IMAD.MOV.U32 R17, RZ, RZ, R3 ;  /* 0x000000ffff117224 */ /* 0x002fe200078e0003 */
[----:B------:R-:W-:Y:S01]  /*21eb0*/  MOV R14, 0x2 ;  /* 0x00000002000e7802 */ /* 0x000fe20000000f00 */
[----:B------:R-:W-:Y:S01]  /*21ec0*/  IMAD.MOV.U32 R15, RZ, RZ, 0x181f ;  /* 0x0000181fff0f7424 */ /* 0x000fe200078e00ff */
[----:B------:R-:W-:Y:S02]  /*21ed0*/  MOV R0, 0x21ef0 ;  /* 0x00021ef000007802 */ /* 0x000fe40000000f00 */
[----:B--234-:R-:W-:Y:S05]  /*21ee0*/  CALL.REL.NOINC `($__internal_39_$__cuda_sm70_shflsync_idx_p) ;  /* 0x0000073000007944 */ /* 0x01cfea0003c00000 */
[----:B-12---:R-:W-:Y:S05]  /*21ef0*/  BRA `(.L_x_2051) ;  /* 0xffffdfd000007947 */ /* 0x006fea000383ffff */
.L_x_2003:
[----:B--2---:R-:W-:Y:S01]  /*21f00*/  IMAD.MOV.U32 R17, RZ, RZ, R4 ;  /* 0x000000ffff117224 */ /* 0x004fe200078e0004 */
[----:B------:R-:W-:Y:S01]  /*21f10*/  MOV R14, 0x3 ;  /* 0x00000003000e7802 */ /* 0x000fe20000000f00 */
[----:B----4-:R-:W-:Y:S01]  /*21f20*/  IMAD.MOV.U32 R15, RZ, RZ, 0x181f ;  /* 0x0000181fff0f7424 */ /* 0x010fe200078e00ff */
[----:B------:R-:W-:-:S02]  /*21f30*/  MOV R0, 0x21f50 ;  /* 0x00021f5000007802 */ /* 0x000fc40000000f00 */
[----:B-1-3--:R-:W-:Y:S05]  /*21f40*/  CALL.REL.NOINC `($__internal_39_$__cuda_sm70_shflsync_idx_p) ;  /* 0x000006d000007944 */ /* 0x00afea0003c00000 */
[----:B--2---:R-:W-:Y:S01]  /*21f50*/  IMAD.MOV.U32 R4, RZ, RZ, R15 ;  /* 0x000000ffff047224 */ /* 0x004fe200078e000f */
[----:B-1----:R-:W-:Y:S01]  /*21f60*/  MOV R14, 0x3 ;  /* 0x00000003000e7802 */ /* 0x002fe20000000f00 */
[----:B------:R-:W-:Y:S01]  /*21f70*/  IMAD.MOV.U32 R17, RZ, RZ, R3 ;  /* 0x000000ffff117224 */ /* 0x000fe200078e0003 */
[----:B------:R-:W-:-:S02]  /*21f80*/  MOV R15, 0x181f ;  /* 0x0000181f000f7802 */ /* 0x000fc40000000f00 */
[----:B------:R-:W-:Y:S02]  /*21f90*/  MOV R0, 0x21fb0 ;  /* 0x00021fb000007802 */ /* 0x000fe40000000f00 */
[----:B------:R-:W-:Y:S05]  /*21fa0*/  CALL.REL.NOINC `($__internal_39_$__cuda_sm70_shflsync_idx_p) ;  /* 0x0000067000007944 */ /* 0x000fea0003c00000 */
[----:B-12---:R-:W-:Y:S05]  /*21fb0*/  BRA `(.L_x_2052) ;  /* 0xffffe05000007947 */ /* 0x006fea000383ffff */
.L_x_2005:
[----:B------:R-:W-:Y:S01]  /*21fc0*/  IMAD.MOV.U32 R17, RZ, RZ, R8 ;  /* 0x000000ffff117224 */ /* 0x000fe200078e0008 */
[----:B------:R-:W-:Y:S01]  /*21fd0*/  MOV R14, RZ ;  /* 0x000000ff000e7202 */ /* 0x000fe20000000f00 */
[----:B------:R-:W-:Y:S01]  /*21fe0*/  IMAD.MOV.U32 R15, RZ, RZ, 0x1f ;  /* 0x0000001fff0f7424 */ /* 0x000fe200078e00ff */
[----:B------:R-:W-:Y:S02]  /*21ff0*/  MOV R0, 0x22010 ;  /* 0x0002201000007802 */ /* 0x000fe40000000f00 */
[----:B---3--:R-:W-:Y:S05]  /*22000*/  CALL.REL.NOINC `($__internal_39_$__cuda_sm70_shflsync_idx_p) ;  /* 0x0000061000007944 */ /* 0x008fea0003c00000 */
[----:B--2---:R-:W-:Y:S01]  /*22010*/  MOV R3, R15 ;  /* 0x0000000f00037202 */ /* 0x004fe20000000f00 */
[----:B-1----:R-:W-:Y:S05]  /*22020*/  BRA `(.L_x_2053) ;  /* 0xffffe19000007947 */ /* 0x002fea000383ffff */
.L_x_2006:
[----:B------:R-:W-:Y:S01]  /*22030*/  IMAD.MOV.U32 R17, RZ, RZ, R8 ;  /* 0x000000ffff117224 */ /* 0x000fe200078e0008 */
[----:B------:R-:W-:Y:S01]  /*22040*/  MOV R14, 0x1 ;  /* 0x00000001000e7802 */ /* 0x000fe20000000f00 */
[----:B------:R-:W-:Y:S01]  /*22050*/  IMAD.MOV.U32 R15, RZ, RZ, 0x1f ;  /* 0x0000001fff0f7424 */ /* 0x000fe200078e00ff */
[----:B------:R-:W-:Y:S02]  /*22060*/  MOV R0, 0x22080 ;  /* 0x0002208000007802 */ /* 0x000fe40000000f00 */
[----:B-123--:R-:W-:Y:S05]  /*22070*/  CALL.REL.NOINC `($__internal_39_$__cuda_sm70_shflsync_idx_p) ;  /* 0x000005a000007944 */ /* 0x00efea0003c00000 */
[----:B--2---:R-:W-:Y:S01]  /*22080*/  MOV R8, R15 ;  /* 0x0000000f00087202 */ /* 0x004fe20000000f00 */
[----:B-1----:R-:W-:Y:S05]  /*22090*/  BRA `(.L_x_2054) ;  /* 0xffffe14000007947 */ /* 0x002fea000383ffff */
.L_x_2007:
[----:B------:R-:W-:Y:S02]  /*220a0*/  MOV R5, 0x1 ;  /* 0x0000000100057802 */ /* 0x000fe40000000f00 */
[----:B------:R-:W-:-:S02]  /*220b0*/  MOV R0, 0x220d0 ;  /* 0x000220d000007802 */ /* 0x000fc40000000f00 */
[----:B-12---:R-:W-:Y:S05]  /*220c0*/  CALL.REL.NOINC `($__internal_40_$__cuda_sm70_shflsync_up_p) ;  /* 0x000005a000007944 */ /* 0x006fea0003c00000 */
[----:B-12---:R-:W-:Y:S05]  /*220d0*/  BRA `(.L_x_2055) ;  /* 0xffffe22000007947 */ /* 0x006fea000383ffff */
.L_x_2008:
[----:B------:R-:W-:Y:S02]  /*220e0*/  MOV R5, 0x2 ;  /* 0x0000000200057802 */ /* 0x000fe40000000f00 */
[----:B------:R-:W-:-:S02]  /*220f0*/  MOV R0, 0x22110 ;  /* 0x0002211000007802 */ /* 0x000fc40000000f00 */
[----:B-12---:R-:W-:Y:S05]  /*22100*/  CALL.REL.NOINC `($__internal_40_$__cuda_sm70_shflsync_up_p) ;  /* 0x0000056000007944 */ /* 0x006fea0003c00000 */
        /* <DEDUP_REMOVED lines=23> */
.L_x_2012:
[----:B---3--:R-:W-:Y:S01]  /*22280*/  IMAD.MOV.U32 R7, RZ, RZ, R6 ;  /* 0x000000ffff077224 */ /* 0x008fe200078e0006 */
[----:B------:R-:W-:Y:S02]  /*22290*/  MOV R5, 0x1 ;  /* 0x0000000100057802 */ /* 0x000fe40000000f00 */
[----:B------:R-:W-:Y:S02]  /*222a0*/  MOV R0, 0x222c0 ;  /* 0x000222c000007802 */ /* 0x000fe40000000f00 */
[----:B------:R-:W-:Y:S05]  /*222b0*/  CALL.REL.NOINC `($__internal_40_$__cuda_sm70_shflsync_up_p) ;  /* 0x000003b000007944 */ /* 0x000fea0003c00000 */
[----:B-12---:R-:W-:Y:S05]  /*222c0*/  BRA `(.L_x_2057) ;  /* 0xffffe28000007947 */ /* 0x006fea000383ffff */
.L_x_2013:
[----:B---3--:R-:W-:Y:S01]  /*222d0*/  IMAD.MOV.U32 R7, RZ, RZ, R6 ;  /* 0x000000ffff077224 */ /* 0x008fe200078e0006 */
[----:B------:R-:W-:Y:S02]  /*222e0*/  MOV R5, 0x2 ;  /* 0x0000000200057802 */ /* 0x000fe40000000f00 */
[----:B------:R-:W-:Y:S02]  /*222f0*/  MOV R0, 0x22310 ;  /* 0x0002231000007802 */ /* 0x000fe40000000f00 */
[----:B------:R-:W-:Y:S05]  /*22300*/  CALL.REL.NOINC `($__internal_40_$__cuda_sm70_shflsync_up_p) ;  /* 0x0000036000007944 */ /* 0x000fea0003c00000 */
[----:B-12---:R-:W-:Y:S01]  /*22310*/  SEL R7, R5, RZ, P1 ;  /* 0x000000ff05077207 */ /* 0x006fe20000800000 */
[----:B------:R-:W-:Y:S01]  /*22320*/  IMAD.MOV.U32 R5, RZ, RZ, 0x4 ;  /* 0x00000004ff057424 */ /* 0x000fe200078e00ff */
[----:B------:R-:W-:-:S03]  /*22330*/  MOV R0, 0x22360 ;  /* 0x0002236000007802 */ /* 0x000fc60000000f00 */
[----:B------:R-:W-:Y:S02]  /*22340*/  IMAD.IADD R7, R6, 0x1, R7 ;  /* 0x0000000106077824 */ /* 0x000fe400078e0207 */
        /* <DEDUP_REMOVED lines=19> */
.L_x_2015:
[----:B------:R-:W-:Y:S02]  /*22480*/  SEL R5, RZ, 0x1, P0 ;  /* 0x00000001ff057807 */ /* 0x000fe40000000000 */
[----:B------:R-:W-:Y:S02]  /*22490*/  MOV R0, 0x224b0 ;  /* 0x000224b000007802 */ /* 0x000fe40000000f00 */
[----:B---3--:R-:W-:Y:S05]  /*224a0*/  CALL.REL.NOINC `($__internal_41_$__cuda_sm70_votesync_ballot) ;  /* 0x0000021000007944 */ /* 0x008fea0003c00000 */
[----:B------:R-:W-:Y:S05]  /*224b0*/  BRA `(.L_x_2059) ;  /* 0xffffe22000007947 */ /* 0x000fea000383ffff */
.L_x_2016:
[----:B------:R-:W-:Y:S01]  /*224c0*/  IMAD.MOV.U32 R17, RZ, RZ, R209 ;  /* 0x000000ffff117224 */ /* 0x000fe200078e00d1 */
[----:B------:R-:W-:Y:S02]  /*224d0*/  MOV R15, 0x1f ;  /* 0x0000001f000f7802 */ /* 0x000fe40000000f00 */
[----:B------:R-:W-:Y:S02]  /*224e0*/  MOV R0, 0x22500 ;  /* 0x0002250000007802 */ /* 0x000fe40000000f00 */
[----:B---3--:R-:W-:Y:S05]  /*224f0*/  CALL.REL.NOINC `($__internal_39_$__cuda_sm70_shflsync_idx_p) ;  /* 0x0000012000007944 */ /* 0x008fea0003c00000 */
[----:B--2---:R-:W-:Y:S01]  /*22500*/  IMAD.MOV.U32 R209, RZ, RZ, R15 ;  /* 0x000000ffffd17224 */ /* 0x004fe200078e000f */
[----:B-1----:R-:W-:Y:S01]  /*22510*/  MOV R17, R4 ;  /* 0x0000000400117202 */ /* 0x002fe20000000f00 */
[----:B------:R-:W-:Y:S01]  /*22520*/  IMAD.MOV.U32 R15, RZ, RZ, 0x1f ;  /* 0x0000001fff0f7424 */ /* 0x000fe200078e00ff */
[----:B------:R-:W-:Y:S02]  /*22530*/  MOV R0, 0x22550 ;  /* 0x0002255000007802 */ /* 0x000fe40000000f00 */
[----:B------:R-:W-:Y:S05]  /*22540*/  CALL.REL.NOINC `($__internal_39_$__cuda_sm70_shflsync_idx_p) ;  /* 0x000000d000007944 */ /* 0x000fea0003c00000 */
[----:B--2---:R-:W-:Y:S01]  /*22550*/  MOV R4, R15 ;  /* 0x0000000f00047202 */ /* 0x004fe20000000f00 */
[----:B-1----:R-:W-:Y:S05]  /*22560*/  BRA `(.L_x_2060) ;  /* 0xffffe1c000007947 */ /* 0x002fea000383ffff */
.L_x_2019:
[----:B------:R-:W-:Y:S01]  /*22570*/  IMAD.MOV.U32 R17, RZ, RZ, R7 ;  /* 0x000000ffff117224 */ /* 0x000fe200078e0007 */
[----:B------:R-:W-:-:S02]  /*22580*/  MOV R15, 0x1f ;  /* 0x0000001f000f7802 */ /* 0x000fc40000000f00 */
[----:B------:R-:W-:Y:S02]  /*22590*/  MOV R0, 0x225b0 ;  /* 0x000225b000007802 */ /* 0x000fe40000000f00 */
[----:B--234-:R-:W-:Y:S05]  /*225a0*/  CALL.REL.NOINC `($__internal_39_$__cuda_sm70_shflsync_idx_p) ;  /* 0x0000007000007944 */ /* 0x01cfea0003c00000 */
[----:B--2---:R-:W-:Y:S01]  /*225b0*/  MOV R9, R15 ;  /* 0x0000000f00097202 */ /* 0x004fe20000000f00 */
[----:B-1----:R-:W-:Y:S05]  /*225c0*/  BRA `(.L_x_2018) ;  /* 0xffffe1c000007947 */ /* 0x002fea000383ffff */
        .weak           $__internal_38_$__cuda_sm70_shflsync_bfly_p
        .type           $__internal_38_$__cuda_sm70_shflsync_bfly_p,@function
        .size           $__internal_38_$__cuda_sm70_shflsync_bfly_p,($__internal_39_$__cuda_sm70_shflsync_idx_p - $__internal_38_$__cuda_sm70_shflsync_bfly_p)
$__internal_38_$__cuda_sm70_shflsync_bfly_p:
[----:B------:R-:W-:Y:S01]  /*225d0*/  MOV R14, R6 ;  /* 0x00000006000e7202 */ /* 0x000fe20000000f00 */
[----:B------:R-:W-:Y:S04]  /*225e0*/  WARPSYNC R4 ;  /* 0x0000000400007348 */ /* 0x000fe80003800000 */
[----:B------:R-:W-:Y:S01]  /*225f0*/  MOV R15, 0x0 ;  /* 0x00000000000f7802 */ /* 0x000fe20000000f00 */
[----:B------:R1:W2:Y:S03]  /*22600*/  SHFL.BFLY PT, R7, R8, R7, R5 ;  /* 0x0c00000708077389 */ /* 0x0002a600000e0005 */
[----:B------:R-:W-:Y:S05]  /*22610*/  RET.REL.NODEC R14 `(_ZN7cutlass13device_kernelIN5flash19enable_sm80_to_sm89INS1_16FlashAttnFwdSm80INS1_25CollectiveMainloopFwdSm80ILi8ELi2ELb0EN4cute5tupleIJNS5_1CILi128EEENS7_ILi64EEENS7_ILi192EEEEEELi192ENS_6half_tEfNS_4arch4Sm80ELb0ELb1ELb1ELb1ELb0ELb1ELb1ELb1EEENS1_21CollectiveEpilogueFwdINS6_IJS8_SA_S9_EEENS6_IJNS7_ILi1EEESI_SI_EEESC_SE_Li256ELb1ELb1ELb1ELb0EEENS1_36VarlenDynamicPersistentTileSchedulerILi128ELi64ELi256ELi256ELb1ELb1ELb0ELb1ELb0ELb1EEEEEEEEEvNT_6ParamsE) ;  /* 0xfffdd9e00e007950 */ /* 0x000fea0003c3ffff */
        .weak           $__internal_39_$__cuda_sm70_shflsync_idx_p
        .type           $__internal_39_$__cuda_sm70_shflsync_idx_p,@function
        .size           $__internal_39_$__cuda_sm70_shflsync_idx_p,($__internal_40_$__cuda_sm70_shflsync_up_p - $__internal_39_$__cuda_sm70_shflsync_idx_p)
$__internal_39_$__cuda_sm70_shflsync_idx_p:
[----:B------:R-:W-:Y:S01]  /*22620*/  MOV R18, R0 ;  /* 0x0000000000127202 */ /* 0x000fe20000000f00 */
[----:B------:R-:W-:Y:S04]  /*22630*/  WARPSYNC R212 ;  /* 0x000000d400007348 */ /* 0x000fe80003800000 */
[----:B------:R-:W-:Y:S01]  /*22640*/  MOV R19, 0x0 ;  /* 0x0000000000137802 */ /* 0x000fe20000000f00 */
[----:B------:R1:W2:Y:S03]  /*22650*/  SHFL.IDX PT, R15, R17, R14, R15 ;  /* 0x0000000e110f7389 */ /* 0x0002a600000e000f */
[----:B------:R-:W-:Y:S05]  /*22660*/  RET.REL.NODEC R18 `(_ZN7cutlass13device_kernelIN5flash19enable_sm80_to_sm89INS1_16FlashAttnFwdSm80INS1_25CollectiveMainloopFwdSm80ILi8ELi2ELb0EN4cute5tupleIJNS5_1CILi128EEENS7_ILi64EEENS7_ILi192EEEEEELi192ENS_6half_tEfNS_4arch4Sm80ELb0ELb1ELb1ELb1ELb0ELb1ELb1ELb1EEENS1_21CollectiveEpilogueFwdINS6_IJS8_SA_S9_EEENS6_IJNS7_ILi1EEESI_SI_EEESC_SE_Li256ELb1ELb1ELb1ELb0EEENS1_36VarlenDynamicPersistentTileSchedulerILi128ELi64ELi256ELi256ELb1ELb1ELb0ELb1ELb0ELb1EEEEEEEEEvNT_6ParamsE) ;  /* 0xfffdd99012007950 */ /* 0x000fea0003c3ffff */
        .weak           $__internal_40_$__cuda_sm70_shflsync_up_p
        .type           $__internal_40_$__cuda_sm70_shflsync_up_p,@function
        .size           $__internal_40_$__cuda_sm70_shflsync_up_p,($__internal_41_$__cuda_sm70_votesync_ballot - $__internal_40_$__cuda_sm70_shflsync_up_p)
$__internal_40_$__cuda_sm70_shflsync_up_p:
[----:B------:R-:W-:Y:S01]  /*22670*/  MOV R12, R0 ;  /* 0x00000000000c7202 */ /* 0x000fe20000000f00 */
[----:B------:R-:W-:Y:S04]  /*22680*/  WARPSYNC R213 ;  /* 0x000000d500007348 */ /* 0x000fe80003800000 */
[----:B------:R-:W-:Y:S01]  /*22690*/  MOV R13, 0x0 ;  /* 0x00000000000d7802 */ /* 0x000fe20000000f00 */
[----:B------:R1:W2:Y:S03]  /*226a0*/  SHFL.UP PT, R5, R7, R5, R214 ;  /* 0x0400000507057389 */ /* 0x0002a600000e00d6 */
[----:B------:R-:W-:Y:S05]  /*226b0*/  RET.REL.NODEC R12 `(_ZN7cutlass13device_kernelIN5flash19enable_sm80_to_sm89INS1_16FlashAttnFwdSm80INS1_25CollectiveMainloopFwdSm80ILi8ELi2ELb0EN4cute5tupleIJNS5_1CILi128EEENS7_ILi64EEENS7_ILi192EEEEEELi192ENS_6half_tEfNS_4arch4Sm80ELb0ELb1ELb1ELb1ELb0ELb1ELb1ELb1EEENS1_21CollectiveEpilogueFwdINS6_IJS8_SA_S9_EEENS6_IJNS7_ILi1EEESI_SI_EEESC_SE_Li256ELb1ELb1ELb1ELb0EEENS1_36VarlenDynamicPersistentTileSchedulerILi128ELi64ELi256ELi256ELb1ELb1ELb0ELb1ELb0ELb1EEEEEEEEEvNT_6ParamsE) ;  /* 0xfffdd9400c007950 */ /* 0x000fea0003c3ffff */
        .weak           $__internal_41_$__cuda_sm70_votesync_ballot
        .type           $__internal_41_$__cuda_sm70_votesync_ballot,@function
        .size           $__internal_41_$__cuda_sm70_votesync_ballot,(.L_x_2504 - $__internal_41_$__cuda_sm70_votesync_ballot)
$__internal_41_$__cuda_sm70_votesync_ballot:
[----:B------:R-:W-:Y:S01]  /*226c0*/  ISETP.NE.U32.AND P0, PT, R5, 0x1, PT ;  /* 0x000000010500780c */ /* 0x000fe20003f05070 */
[----:B------:R-:W-:Y:S01]  /*226d0*/  IMAD.MOV.U32 R12, RZ, RZ, R0 ;  /* 0x000000ffff0c7224 */ /* 0x000fe200078e0000 */
[----:B------:R-:W-:Y:S04]  /*226e0*/  WARPSYNC R207 ;  /* 0x000000cf00007348 */ /* 0x000fe80003800000 */
[----:B------:R-:W-:-:S07]  /*226f0*/  IMAD.MOV.U32 R13, RZ, RZ, 0x0 ;  /* 0x00000000ff0d7424 */ /* 0x000fce00078e00ff */
[----:B------:R-:W-:-:S04]  /*22700*/  VOTE.ANY R6, PT, !P0 ;  /* 0x0000000000067806 */ /* 0x000fc800040e0100 */
[----:B------:R-:W-:Y:S01]  /*22710*/  LOP3.LUT R5, R6, R207, RZ, 0xc0, !PT ;  /* 0x000000cf06057212 */ /* 0x000fe200078ec0ff */
[----:B------:R-:W-:Y:S06]  /*22720*/  RET.REL.NODEC R12 `(_ZN7cutlass13device_kernelIN5flash19enable_sm80_to_sm89INS1_16FlashAttnFwdSm80INS1_25CollectiveMainloopFwdSm80ILi8ELi2ELb0EN4cute5tupleIJNS5_1CILi128EEENS7_ILi64EEENS7_ILi192EEEEEELi192ENS_6half_tEfNS_4arch4Sm80ELb0ELb1ELb1ELb1ELb0ELb1ELb1ELb1EEENS1_21CollectiveEpilogueFwdINS6_IJS8_SA_S9_EEENS6_IJNS7_ILi1EEESI_SI_EEESC_SE_Li256ELb1ELb1ELb1ELb0EEENS1_36VarlenDynamicPersistentTileSchedulerILi128ELi64ELi256ELi256ELb1ELb1ELb0ELb1ELb0ELb1EEEEEEEEEvNT_6ParamsE) ;  /* 0xfffdd8d00c007950 */ /* 0x000fec0003c3ffff */
.L_x_2061:
        /* <DEDUP_REMOVED lines=13> */
.L_x_2504:


//--------------------- .text._ZN7cutlass13device_kernelIN5flash19enable_sm80_to_sm89INS1_16FlashAttnFwdSm80INS1_25CollectiveMainloopFwdSm80ILi8ELi2ELb1EN4cute5tupleIJNS5_1CILi128EEENS7_ILi96EEENS7_ILi192EEEEEELi192ENS_6half_tEfNS_4arch4Sm80ELb1ELb0ELb1ELb0ELb0ELb0ELb1ELb1EEENS1_21CollectiveEpilogueFwdINS6_IJS8_SA_S9_EEENS6_IJNS7_ILi1EEESI_SI_EEESC_SE_Li256ELb0ELb1ELb1ELb0EEENS1_30DynamicPersistentTileSchedulerILi256ELi256ELb1ELb1ELb0EEEEEEEEEvNT_6ParamsE --------------------------
	.section	.text._ZN7cutlass13device_kernelIN5flash19enable_sm80_to_sm89INS1_16FlashAttnFwdSm80INS1_25CollectiveMainloopFwdSm80ILi8ELi2ELb1EN4cute5tupleIJNS5_1CILi128EEENS7_ILi96EEENS7_ILi192EEEEEELi192ENS_6half_tEfNS_4arch4Sm80ELb1ELb0ELb1ELb0ELb0ELb0ELb1ELb1EEENS1_21CollectiveEpilogueFwdINS6_IJS8_SA_S9_EEENS6_IJNS7_ILi1EEESI_SI_EEESC_SE_Li256ELb0ELb1ELb1ELb0EEENS1_30DynamicPersistentTileSchedulerILi256ELi256ELb1ELb1ELb0EEEEEEEEEvNT_6ParamsE,"ax",@progbits
	.sectioninfo	@"SHI_REGISTERS=255"
	.align	128
.text._ZN7cutlass13device_kernelIN5flash19enable_sm80_to_sm89INS1_16FlashAttnFwdSm80INS1_25CollectiveMainloopFwdSm80ILi8ELi2ELb1EN4cute5tupleIJNS5_1CILi128EEENS7_ILi96EEENS7_ILi192EEEEEELi192ENS_6half_tEfNS_4arch4Sm80ELb1ELb0ELb1ELb0ELb0ELb0ELb1ELb1EEENS1_21CollectiveEpilogueFwdINS6_IJS8_SA_S9_EEENS6_IJNS7_ILi1EEESI_SI_EEESC_SE_Li256ELb0ELb1ELb1ELb0EEENS1_30DynamicPersistentTileSchedulerILi256ELi256ELb1ELb1ELb0EEEEEEEEEvNT_6ParamsE:
        .type           _ZN7cutlass13device_kernelIN5flash19enable_sm80_to_sm89INS1_16FlashAttnFwdSm80INS1_25CollectiveMainloopFwdSm80ILi8ELi2ELb1EN4cute5tupleIJNS5_1CILi128EEENS7_ILi96EEENS7_ILi192EEEEEELi192ENS_6half_tEfNS_4arch4Sm80ELb1ELb0ELb1ELb0ELb0ELb0ELb1ELb1EEENS1_21CollectiveEpilogueFwdINS6_IJS8_SA_S9_EEENS6_IJNS7_ILi1EEESI_SI_EEESC_SE_Li256ELb0ELb1ELb1ELb0EEENS1_30DynamicPersistentTileSchedulerILi256ELi256ELb1ELb1ELb0EEEEEEEEEvNT_6ParamsE,@function
        .size           _ZN7cutlass13device_kernelIN5flash19enable_sm80_to_sm89INS1_16FlashAttnFwdSm80INS1_25CollectiveMainloopFwdSm80ILi8ELi2ELb1EN4cute5tupleIJNS5_1CILi128EEENS7_ILi96EEENS7_ILi192EEEEEELi192ENS_6half_tEfNS_4arch4Sm80ELb1ELb0ELb1ELb0ELb0ELb0ELb1ELb1EEENS1_21CollectiveEpilogueFwdINS6_IJS8_SA_S9_EEENS6_IJNS7_ILi1EEESI_SI_EEESC_SE_Li256ELb0ELb1ELb1ELb0EEENS1_30DynamicPersistentTileSchedulerILi256ELi256ELb1ELb1ELb0EEEEEEEEEvNT_6ParamsE,(.L_x_2509 - _ZN7cutlass13device_kernelIN5flash19enable_sm80_to_sm89INS1_16FlashAttnFwdSm80INS1_25CollectiveMainloopFwdSm80ILi8ELi2ELb1EN4cute5tupleIJNS5_1CILi128EEENS7_ILi96EEENS7_ILi192EEEEEELi192ENS_6half_tEfNS_4arch4Sm80ELb1ELb0ELb1ELb0ELb0ELb0ELb1ELb1EEENS1_21CollectiveEpilogueFwdINS6_IJS8_SA_S9_EEENS6_IJNS7_ILi1EEESI_SI_EEESC_SE_Li256ELb0ELb1ELb1ELb0EEENS1_30DynamicPersistentTileSchedulerILi256ELi256ELb1ELb1ELb0EEEEEEEEEvNT_6ParamsE)
        .other          _ZN7cutlass13device_kernelIN5flash19enable_sm80_to_sm89INS1_16FlashAttnFwdSm80INS1_25CollectiveMainloopFwdSm80ILi8ELi2ELb1EN4cute5tupleIJNS5_1CILi128EEENS7_ILi96EEENS7_ILi192EEEEEELi192ENS_6half_tEfNS_4arch4Sm80ELb1ELb0ELb1ELb0ELb0ELb0ELb1ELb1EEENS1_21CollectiveEpilogueFwdINS6_IJS8_SA_S9_EEENS6_IJNS7_ILi1EEESI_SI_EEESC_SE_Li256ELb0ELb1ELb1ELb0EEENS1_30DynamicPersistentTileSchedulerILi256ELi256ELb1ELb1ELb0EEEEEEEEEvNT_6ParamsE,@"STO_CUDA_ENTRY STV_DEFAULT"
_ZN7cutlass13device_kernelIN5flash19enable_sm80_to_sm89INS1_16FlashAttnFwdSm80INS1_25CollectiveMainloopFwdSm80ILi8ELi2ELb1EN4cute5tupleIJNS5_1CILi128EEENS7_ILi96EEENS7_ILi192EEEEEELi192ENS_6half_tEfNS_4arch4Sm80ELb1ELb0ELb1ELb0ELb0ELb0ELb1ELb1EEENS1_21CollectiveEpilogueFwdINS6_IJS8_SA_S9_EEENS6_IJNS7_ILi1EEESI_SI_EEESC_SE_Li256ELb0ELb1ELb1ELb0EEENS1_30DynamicPersistentTileSchedulerILi256ELi256ELb1ELb1ELb0EEEEEEEEEvNT_6ParamsE:
[----:B------:R-:W-:-:S03]  /*0000*/  MOV R1, c[0x0][0x28] ;  /* 0x00000a0000017a02 */ /* 0x000fc60000000f00 */
[----:B------:R-:W1:Y:S01]  /*0010*/  S2R R18, SR_TID.X ;  /* 0x0000000000127919 */ /* 0x000e620000002100 */
[----:B------:R-:W-:-:S03]  /*0020*/  IADD3 R1, R1, -0x88, RZ ;  /* 0xffffff7801017810 */ /* 0x000fc60007ffe0ff */
[----:B------:R-:W2:Y:S01]  /*0030*/  S2R R14, SR_CTAID.X ;  /* 0x00000000000e7919 */ /* 0x000ea20000002500 */
[----:B-1----:R-:W-:-:S05]  /*0040*/  SHF.R.U32.HI R2, RZ, 0x5, R18 ;  /* 0x00000005ff027819 */ /* 0x002fca0000011612 */
[----:B------:R-:W1:Y:S02]  /*0050*/  SHFL.IDX PT, R0, R2, RZ, 0x1f ;  /* 0x00001fff02007589 */ /* 0x000e6400000e0000 */
[----:B-1----:R-:W-:Y:S02]  /*0060*/  ISETP.GE.AND P0, PT, R0, 0x1, PT ;  /* 0x000000010000780c */ /* 0x002fe40003f06270 */
[----:B------:R1:W-:Y:S11]  /*0070*/  STL [R1+0x80], R0 ;  /* 0x0000800001007387 */ /* 0x0003f60000100800 */
[----:B------:R-:W-:Y:S06]  /*0080*/  @P0 BAR.ARV 0x4, 0x100 ;  /* 0x0104000000000b1d */ /* 0x000fec0000002000 */
[----:B--2---:R-:W-:-:S13]  /*0090*/  ISETP.GE.AND P0, PT, R14, c[0x0][0x538], PT ;  /* 0x00014e000e007a0c */ /* 0x004fda0003f06270 */
[----:B------:R-:W-:Y:S05]  /*00a0*/  @P0 EXIT ;  /* 0x000000000000094d */ /* 0x000fea0003800000 */
[----:B-1----:R-:W-:Y:S01]  /*00b0*/  SHF.R.S32.HI R8, RZ, 0x1f, R18 ;  /* 0x0000001fff087819 */ /* 0x002fe20000011412 */
[----:B------:R-:W-:Y:S01]  /*00c0*/  IMAD.MOV.U32 R212, RZ, RZ, 0x20 ;  /* 0x00000020ffd47424 */ /* 0x000fe200078e00ff */
[----:B------:R-:W-:Y:S02]  /*00d0*/  ULDC.64 UR6, c[0x0][0x118] ;  /* 0x0000460000067ab9 */ /* 0x000fe40000000a00 */
[CC--:B------:R-:W-:Y:S02]  /*00e0*/  LEA.HI R2, R8.reuse, R18.reuse, RZ, 0x4 ;  /* 0x0000001208027211 */ /* 0x0c0fe400078f20ff */
[CC--:B------:R-:W-:Y:S02]  /*00f0*/  LEA.HI R9, R8.reuse, R18.reuse, RZ, 0x3 ;  /* 0x0000001208097211 */ /* 0x0c0fe400078f18ff */
[----:B------:R-:W-:Y:S02]  /*0100*/  SHF.R.S32.HI R3, RZ, 0x4, R2 ;  /* 0x00000004ff037819 */ /* 0x000fe40000011402 */
[----:B------:R-:W-:-:S02]  /*0110*/  LEA.HI R4, R8, R18, RZ, 0x6 ;  /* 0x0000001208047211 */ /* 0x000fc400078f30ff */
[----:B------:R-:W-:Y:S02]  /*0120*/  LEA.HI R0, R2, R3, RZ, 0x1 ;  /* 0x0000000302007211 */ /* 0x000fe400078f08ff */
[----:B------:R-:W-:Y:S01]  /*0130*/  SHF.R.S32.HI R6, RZ, 0x3, R9 ;  /* 0x00000003ff067819 */ /* 0x000fe20000011409 */
[----:B------:R-:W-:Y:S01]  /*0140*/  IMAD.SHL.U32 R4, R4, 0x8, RZ ;  /* 0x0000000804047824 */ /* 0x000fe200078e00ff */
[----:B------:R-:W-:Y:S02]  /*0150*/  LOP3.LUT R0, R0, 0xfffffffe, RZ, 0xc0, !PT ;  /* 0xfffffffe00007812 */ /* 0x000fe400078ec0ff */
[----:B------:R-:W-:-:S03]  /*0160*/  LOP3.LUT R5, R9, 0xfffffff8, RZ, 0xc0, !PT ;  /* 0xfffffff809057812 */ /* 0x000fc600078ec0ff */
[----:B------:R-:W-:Y:S01]  /*0170*/  IMAD.IADD R11, R3, 0x1, -R0 ;  /* 0x00000001030b7824 */ /* 0x000fe200078e0a00 */
[-C--:B------:R-:W-:Y:S01]  /*0180*/  LEA.HI R3, R8, R18.reuse, RZ, 0x2 ;  /* 0x0000001208037211 */ /* 0x080fe200078f10ff */
[----:B------:R-:W-:Y:S01]  /*0190*/  IMAD.IADD R15, R18, 0x1, -R5 ;  /* 0x00000001120f7824 */ /* 0x000fe200078e0a05 */
[----:B------:R-:W-:Y:S01]  /*01a0*/  LOP3.LUT R0, R2, 0xfffffff0, RZ, 0xc0, !PT ;  /* 0xfffffff002007812 */ /* 0x000fe200078ec0ff */
[----:B------:R-:W-:Y:S01]  /*01b0*/  IMAD.SHL.U32 R2, R6, 0x40, RZ ;  /* 0x0000004006027824 */ /* 0x000fe200078e00ff */
[----:B------:R-:W-:Y:S01]  /*01c0*/  LOP3.LUT R3, R3, 0xfffffffc, RZ, 0xc0, !PT ;  /* 0xfffffffc03037812 */ /* 0x000fe200078ec0ff */
[----:B------:R-:W-:Y:S01]  /*01d0*/  IMAD.SHL.U32 R16, R15, 0x8, RZ ;  /* 0x000000080f107824 */ /* 0x000fe200078e00ff */
[----:B------:R-:W-:Y:S01]  /*01e0*/  LOP3.LUT R6, R4, 0x7ffffe00, RZ, 0xc0, !PT ;  /* 0x7ffffe0004067812 */ /* 0x000fe200078ec0ff */
[----:B------:R-:W-:Y:S01]  /*01f0*/  IMAD.IADD R5, R18, 0x1, -R0 ;  /* 0x0000000112057824 */ /* 0x000fe200078e0a00 */
[----:B------:R-:W-:Y:S01]  /*0200*/  LOP3.LUT R0, R2, 0x1c0, RZ, 0xc0, !PT ;  /* 0x000001c002007812 */ /* 0x000fe200078ec0ff */
[----:B------:R-:W-:Y:S01]  /*0210*/  IMAD.IADD R4, R18, 0x1, -R3 ;  /* 0x0000000112047824 */ /* 0x000fe200078e0a03 */
[----:B------:R-:W-:Y:S01]  /*0220*/  LEA.HI R8, R8, R18, RZ, 0x5 ;  /* 0x0000001208087211 */ /* 0x000fe200078f28ff */
[----:B------:R-:W-:Y:S01]  /*0230*/  STL [R1+0x28], R16 ;  /* 0x0000281001007387 */ /* 0x000fe20000100800 */
[----:B------:R-:W-:-:S02]  /*0240*/  SHF.R.S32.HI R7, RZ, 0x1f, R5 ;  /* 0x0000001fff077819 */ /* 0x000fc40000011405 */
[----:B------:R-:W-:Y:S02]  /*0250*/  SHF.R.U32.HI R3, RZ, 0x3, R0 ;  /* 0x00000003ff037819 */ /* 0x000fe40000011600 */
[----:B------:R-:W-:Y:S02]  /*0260*/  LOP3.LUT R2, R0, 0x38, R16, 0xf8, !PT ;  /* 0x0000003800027812 */ /* 0x000fe400078ef810 */
[----:B------:R-:W-:Y:S02]  /*0270*/  LEA.HI R0, R4, R4, RZ, 0x1 ;  /* 0x0000000404007211 */ /* 0x000fe400078f08ff */
[----:B------:R-:W-:Y:S02]  /*0280*/  LEA.HI R10, R7, R5, RZ, 0x3 ;  /* 0x00000005070a7211 */ /* 0x000fe400078f18ff */
[----:B------:R-:W-:Y:S02]  /*0290*/  LOP3.LUT R0, R0, 0x1ffffffe, RZ, 0xc0, !PT ;  /* 0x1ffffffe00007812 */ /* 0x000fe400078ec0ff */
[----:B------:R-:W-:-:S02]  /*02a0*/  LOP3.LUT R13, R6, R2, R3, 0xf6, !PT ;  /* 0x00000002060d7212 */ /* 0x000fc400078ef603 */
[----:B------:R-:W-:Y:S01]  /*02b0*/  SHF.R.S32.HI R216, RZ, 0x5, R8 ;  /* 0x00000005ffd87819 */ /* 0x000fe20000011408 */
[----:B------:R-:W-:Y:S01]  /*02c0*/  IMAD.IADD R12, R4, 0x1, -R0 ;  /* 0x00000001040c7824 */ /* 0x000fe200078e0a00 */
[----:B------:R-:W-:Y:S02]  /*02d0*/  SHF.R.S32.HI R2, RZ, 0x1f, R8 ;  /* 0x0000001fff027819 */ /* 0x000fe40000011408 */
[----:B------:R-:W-:Y:S02]  /*02e0*/  LOP3.LUT R6, R10, 0xfffffff8, RZ, 0xc0, !PT ;  /* 0xfffffff80a067812 */ /* 0x000fe400078ec0ff */
[----:B------:R-:W-:Y:S02]  /*02f0*/  LOP3.LUT R3, R8, 0xffffffe0, RZ, 0xc0, !PT ;  /* 0xffffffe008037812 */ /* 0x000fe400078ec0ff */
[----:B------:R-:W-:Y:S01]  /*0300*/  LEA.HI R0, R2, R216, RZ, 0x3 ;  /* 0x000000d802007211 */ /* 0x000fe200078f18ff */
[----:B------:R-:W-:Y:S02]  /*0310*/  IMAD.IADD R8, R5, 0x1, -R6 ;  /* 0x0000000105087824 */ /* 0x000fe400078e0a06 */
[----:B------:R-:W-:Y:S01]  /*0320*/  IMAD.SHL.U32 R2, R15, 0x40, RZ ;  /* 0x000000400f027824 */ /* 0x000fe200078e00ff */
[----:B------:R-:W-:Y:S01]  /*0330*/  LOP3.LUT R7, R0, 0xffffff8, RZ, 0xc0, !PT ;  /* 0x0ffffff800077812 */ /* 0x000fe200078ec0ff */
[C---:B------:R-:W-:Y:S01]  /*0340*/  IMAD.SHL.U32 R0, R8.reuse, 0x40, RZ ;  /* 0x0000004008007824 */ /* 0x040fe200078e00ff */
[----:B------:R-:W-:Y:S01]  /*0350*/  R2P PR, R8, 0x6 ;  /* 0x0000000608007804 */ /* 0x000fe20000000000 */
[----:B------:R-:W-:Y:S01]  /*0360*/  IMAD.IADD R18, R18, 0x1, -R3 ;  /* 0x0000000112127824 */ /* 0x000fe200078e0a03 */
[----:B------:R-:W-:Y:S01]  /*0370*/  LOP3.LUT R2, R2, 0x1c0, RZ, 0xc0, !PT ;  /* 0x000001c002027812 */ /* 0x000fe200078ec0ff */
[----:B------:R-:W-:Y:S01]  /*0380*/  IMAD.SHL.U32 R3, R11, 0x8, RZ ;  /* 0x000000080b037824 */ /* 0x000fe200078e00ff */
[----:B------:R-:W-:Y:S01]  /*0390*/  LOP3.LUT R0, R0, 0x1c0, RZ, 0xc0, !PT ;  /* 0x000001c000007812 */ /* 0x000fe200078ec0ff */
[----:B------:R-:W-:Y:S01]  /*03a0*/  IMAD.IADD R7, R216, 0x1, -R7 ;  /* 0x00000001d8077824 */ /* 0x000fe200078e0a07 */
[----:B------:R-:W-:-:S02]  /*03b0*/  SHF.R.S32.HI R6, RZ, 0x1f, R18 ;  /* 0x0000001fff067819 */ /* 0x000fc40000011412 */
[----:B------:R-:W-:Y:S02]  /*03c0*/  LOP3.LUT R9, R2, 0x8, R9, 0xf8, !PT ;  /* 0x0000000802097812 */ /* 0x000fe400078ef809 */
[----:B------:R-:W-:Y:S02]  /*03d0*/  SHF.R.U32.HI R4, RZ, 0x3, R2 ;  /* 0x00000003ff047819 */ /* 0x000fe40000011602 */
[----:B------:R-:W-:Y:S01]  /*03e0*/  LOP3.LUT R2, R0, 0x8, R3, 0xf8, !PT ;  /* 0x0000000800027812 */ /* 0x000fe200078ef803 */
[----:B------:R-:W-:Y:S01]  /*03f0*/  IMAD.SHL.U32 R3, R10, 0x40, RZ ;  /* 0x000000400a037824 */ /* 0x000fe200078e00ff */
[----:B------:R-:W-:Y:S02]  /*0400*/  SHF.R.U32.HI R0, RZ, 0x3, R0 ;  /* 0x00000003ff007819 */ /* 0x000fe40000011600 */
[----:B------:R-:W-:Y:S02]  /*0410*/  LEA.HI R6, R6, R18, RZ, 0x2 ;  /* 0x0000001206067211 */ /* 0x000fe400078f10ff */
[----:B------:R-:W-:-:S02]  /*0420*/  LOP3.LUT R0, R2, R0, RZ, 0x3c, !PT ;  /* 0x0000000002007212 */ /* 0x000fc400078e3cff */
[----:B------:R-:W-:Y:S02]  /*0430*/  SHF.R.S32.HI R5, RZ, 0x2, R6 ;  /* 0x00000002ff057819 */ /* 0x000fe40000011406 */
[----:B------:R-:W-:Y:S02]  /*0440*/  LOP3.LUT R0, R0, 0x7ffffe00, R3, 0xf8, !PT ;  /* 0x7ffffe0000007812 */ /* 0x000fe400078ef803 */
[----:B------:R-:W-:Y:S01]  /*0450*/  LOP3.LUT R3, R6, 0x7ffffffc, RZ, 0xc0, !PT ;  /* 0x7ffffffc06037812 */ /* 0x000fe200078ec0ff */
[----:B------:R-:W-:Y:S01]  /*0460*/  IMAD R15, R7, 0x10, R5 ;  /* 0x00000010070f7824 */ /* 0x000fe200078e0205 */
[C---:B------:R-:W-:Y:S01]  /*0470*/  IADD3 R5, R16.reuse, 0x40, RZ ;  /* 0x0000004010057810 */ /* 0x040fe20007ffe0ff */
[----:B------:R-:W-:Y:S01]  /*0480*/  IMAD.SHL.U32 R6, R13, 0x2, RZ ;  /* 0x000000020d067824 */ /* 0x000fe200078e00ff */
[----:B------:R-:W-:Y:S01]  /*0490*/  IADD3 R7, R16, 0x80, RZ ;  /* 0x0000008010077810 */ /* 0x000fe20007ffe0ff */
[----:B------:R-:W-:Y:S01]  /*04a0*/  IMAD.IADD R3, R18, 0x1, -R3 ;  /* 0x0000000112037824 */ /* 0x000fe200078e0a03 */
[----:B------:R-:W-:Y:S01]  /*04b0*/  STL [R1+0x84], R15 ;  /* 0x0000840f01007387 */ /* 0x000fe20000100800 */
[----:B------:R-:W-:-:S02]  /*04c0*/  LOP3.LUT R4, R9, R4, RZ, 0x3c, !PT ;  /* 0x0000000409047212 */ /* 0x000fc400078e3cff */
[----:B------:R-:W-:Y:S01]  /*04d0*/  LEA R214, R0, 0x100, 0x1 ;  /* 0x0000010000d67811 */ /* 0x000fe200078e08ff */
[----:B------:R-:W-:Y:S01]  /*04e0*/  STL [R1+0x6c], R14 ;  /* 0x00006c0e01007387 */ /* 0x000fe20000100800 */
[----:B------:R-:W-:Y:S01]  /*04f0*/  IADD3 R0, R6, 0x12100, RZ ;  /* 0x0001210006007810 */ /* 0x000fe20007ffe0ff */
[----:B------:R-:W-:Y:S01]  /*0500*/  IMAD R2, R11, 0x200, R4 ;  /* 0x000002000b027824 */ /* 0x000fe200078e0204 */
[----:B------:R-:W-:Y:S01]  /*0510*/  SEL R212, R212, 0xffffffe0, !P1 ;  /* 0xffffffe0d4d47807 */ /* 0x000fe20004800000 */
[----:B------:R1:W-:Y:S01]  /*0520*/  STL [R1+0x30], R5 ;  /* 0x0000300501007387 */ /* 0x0003e20000100800 */
[----:B------:R-:W-:Y:S02]  /*0530*/  IMAD.MOV.U32 R4, RZ, RZ, 0x40 ;  /* 0x00000040ff047424 */ /* 0x000fe400078e00ff */
[----:B------:R-:W-:Y:S01]  /*0540*/  LEA R213, R2, 0x12100, 0x1 ;  /* 0x0001210002d57811 */ /* 0x000fe200078e08ff */
[----:B------:R-:W-:Y:S01]  /*0550*/  STL [R1+0x20], R7 ;  /* 0x0000200701007387 */ /* 0x000fe20000100800 */
[----:B------:R-:W-:-:S03]  /*0560*/  IMAD R216, R216, 0x800, R214 ;  /* 0x00000800d8d87824 */ /* 0x000fc600078e02d6 */
[----:B------:R-:W-:Y:S01]  /*0570*/  STL [R1+0x34], R6 ;  /* 0x0000340601007387 */ /* 0x000fe20000100800 */
[----:B------:R-:W-:Y:S02]  /*0580*/  IMAD.IADD R218, R212, 0x1, R216 ;  /* 0x00000001d4da7824 */ /* 0x000fe400078e02d8 */
[----:B-1----:R-:W-:Y:S02]  /*0590*/  IMAD.SHL.U32 R5, R3, 0x2, RZ ;  /* 0x0000000203057824 */ /* 0x002fe400078e00ff */
[----:B------:R-:W-:-:S05]  /*05a0*/  IMAD R3, R12, 0x8, R15 ;  /* 0x000000080c037824 */ /* 0x000fca00078e020f */
[----:B------:R1:W-:Y:S04]  /*05b0*/  STL [R1+0x7c], R3 ;  /* 0x00007c0301007387 */ /* 0x0003e80000100800 */
[----:B------:R-:W-:Y:S01]  /*05c0*/  STL [R1+0x38], R5 ;  /* 0x0000380501007387 */ /* 0x000fe20000100800 */
[----:B-1----:R-:W-:-:S05]  /*05d0*/  IADD3 R3, R6, 0x100, RZ ;  /* 0x0000010006037810 */ /* 0x002fca0007ffe0ff */
[----:B------:R1:W-:Y:S04]  /*05e0*/  STL [R1+0x40], R3 ;  /* 0x0000400301007387 */ /* 0x0003e80000100800 */
[----:B------:R2:W-:Y:S01]  /*05f0*/  STL [R1+0x3c], R0 ;  /* 0x00003c0001007387 */ /* 0x0005e20000100800 */
[----:B-1----:R-:W-:Y:S02]  /*0600*/  IADD3 R3, R5, 0xb8, RZ ;  /* 0x000000b805037810 */ /* 0x002fe40007ffe0ff */
[----:B--2---:R-:W-:-:S03]  /*0610*/  SEL R0, R4, 0xffffffc0, !P2 ;  /* 0xffffffc004007807 */ /* 0x004fc60005000000 */
[----:B------:R1:W-:Y:S01]  /*0620*/  STL [R1+0x74], R3 ;  /* 0x0000740301007387 */ /* 0x0003e20000100800 */
[----:B------:R-:W-:Y:S02]  /*0630*/  IADD3 R4, R5, 0xb0, RZ ;  /* 0x000000b005047810 */ /* 0x000fe40007ffe0ff */
[----:B------:R-:W-:Y:S01]  /*0640*/  SHF.R.S32.HI R2, RZ, 0x1f, R3 ;  /* 0x0000001fff027819 */ /* 0x000fe20000011403 */
[----:B------:R-:W-:Y:S02]  /*0650*/  IMAD.IADD R215, R214, 0x1, R0 ;  /* 0x00000001d6d77824 */ /* 0x000fe400078e0200 */
[----:B------:R1:W-:Y:S01]  /*0660*/  STL [R1+0x70], R4 ;  /* 0x0000700401007387 */ /* 0x0003e20000100800 */
[C---:B------:R-:W-:Y:S02]  /*0670*/  IMAD.IADD R218, R0.reuse, 0x1, R218 ;  /* 0x0000000100da7824 */ /* 0x040fe400078e02da */
[----:B------:R-:W-:Y:S01]  /*0680*/  IMAD.IADD R217, R0, 0x1, R216 ;  /* 0x0000000100d97824 */ /* 0x000fe200078e02d8 */
[----:B------:R1:W-:Y:S04]  /*0690*/  STL [R1+0x78], R2 ;  /* 0x0000780201007387 */ /* 0x0003e80000100800 */
.L_x_2091:
[----:B-1----:R-:W2:Y:S01]  /*06a0*/  LDL R4, [R1+0x6c] ;  /* 0x00006c0001047983 */ /* 0x002ea20000100800 */
        /* <DEDUP_REMOVED lines=8> */
[----:B------:R-:W-:-:S04]  /*0730*/  IMAD.MOV R2, RZ, RZ, -R3 ;  /* 0x000000ffff027224 */ /* 0x000fc800078e0a03 */
        /* <DEDUP_REMOVED lines=9> */
.L_x_2063:
[----:B------:R-:W-:-:S04]  /*07d0*/  MOV R0, c[0x0][0x554] ;  /* 0x0001550000007a02 */ /* 0x000fc80000000f00 */
[----:B------:R-:W-:Y:S02]  /*07e0*/  ISETP.NE.AND P0, PT, R0, 0x1, PT ;  /* 0x000000010000780c */ /* 0x000fe40003f05270 */
[----:B------:R-:W-:-:S11]  /*07f0*/  MOV R0, R2 ;  /* 0x0000000200007202 */ /* 0x000fd60000000f00 */
[----:B------:R-:W-:-:S05]  /*0800*/  @P0 IMAD.HI.U32 R4, R2, c[0x0][0x558], RZ ;  /* 0x0001560002040a27 */ /* 0x000fca00078e00ff */
[----:B------:R-:W-:-:S05]  /*0810*/  @P0 SHF.R.U32.HI R0, RZ, c[0x0][0x55c], R4 ;  /* 0x00015700ff000a19 */ /* 0x000fca0000011604 */
[----:B------:R-:W-:Y:S02]  /*0820*/  IMAD R4, R0, c[0x0][0x554], RZ ;  /* 0x0001550000047a24 */ /* 0x000fe400078e02ff */
.L_x_2064:
[----:B------:R-:W-:Y:S05]  /*0830*/  BSYNC B0 ;  /* 0x0000000000007941 */ /* 0x000fea0003800000 */
.L_x_2062:
        /* <DEDUP_REMOVED lines=28> */
[----:B------:R-:W-:-:S04]  /*0a00*/  IMAD.HI R5, R5, 0x2aaaaaab, RZ ;  /* 0x2aaaaaab05057827 */ /* 0x000fc800078e02ff */
[----:B------:R-:W-:Y:S01]  /*0a10*/  IMAD R0, R3, c[0x0][0x554], R0 ;  /* 0x0001550003007a24 */ /* 0x000fe200078e0200 */
[----:B------:R-:W-:-:S03]  /*0a20*/  SHF.R.U32.HI R3, RZ, 0x1f, R5 ;  /* 0x0000001fff037819 */ /* 0x000fc60000011605 */
[----:B------:R-:W-:Y:S01]  /*0a30*/  @P0 IMAD.HI.U32 R2, R0, c[0x0][0x54c], RZ ;  /* 0x0001530000020a27 */ /* 0x000fe200078e00ff */
[----:B------:R-:W-:-:S03]  /*0a40*/  LEA.HI.SX32 R3, R5, R3, 0x1c ;  /* 0x0000000305037211 */ /* 0x000fc600078fe2ff */
[----:B------:R-:W-:Y:S01]  /*0a50*/  IMAD.MOV.U32 R11, RZ, RZ, R0 ;  /* 0x000000ffff0b7224 */ /* 0x000fe200078e0000 */
[----:B------:R-:W-:Y:S01]  /*0a60*/  @P0 SHF.R.U32.HI R11, RZ, c[0x0][0x550], R2 ;  /* 0x00015400ff0b0a19 */ /* 0x000fe20000011602 */
[----:B------:R-:W-:Y:S01]  /*0a70*/  IMAD.MOV.U32 R2, RZ, RZ, RZ ;  /* 0x000000ffff027224 */ /* 0x000fe200078e00ff */
[----:B------:R-:W-:Y:S02]  /*0a80*/  IMNMX R8, R3, UR4, PT ;  /* 0x0000000403087c17 */ /* 0x000fe4000b800200 */
[----:B------:R-:W-:Y:S01]  /*0a90*/  IADD3 R3, -R11, RZ, RZ ;  /* 0x000000ff0b037210 */ /* 0x000fe20007ffe1ff */
[----:B------:R1:W-:Y:S01]  /*0aa0*/  STL [R1+0x60], R11 ;  /* 0x0000600b01007387 */ /* 0x0003e20000100800 */
[----:B------:R-:W-:-:S03]  /*0ab0*/  ISETP.GE.AND P0, PT, R8, 0x1, PT ;  /* 0x000000010800780c */ /* 0x000fc60003f06270 */
[----:B------:R-:W-:-:S05]  /*0ac0*/  IMAD R12, R3, c[0x0][0x548], R0 ;  /* 0x00015200030c7a24 */ /* 0x000fca00078e0200 */
[----:B------:R1:W-:Y:S05]  /*0ad0*/  STL [R1+0x5c], R12 ;  /* 0x00005c0c01007387 */ /* 0x0003ea0000100800 */
[----:B------:R-:W-:Y:S05]  /*0ae0*/  @!P0 BRA `(.L_x_2066) ;  /* 0x000001f000008947 */ /* 0x000fea0003800000 */
[----:B------:R-:W-:-:S04]  /*0af0*/  SHF.R.U32.HI R0, RZ, 0x10, R10 ;  /* 0x00000010ff007819 */ /* 0x000fc8000001160a */
        /* <DEDUP_REMOVED lines=14> */
[----:B------:R-:W-:-:S04]  /*0be0*/  IMAD.MOV.U32 R2, RZ, RZ, RZ ;  /* 0x000000ffff027224 */ /* 0x000fc800078e00ff */
        /* <DEDUP_REMOVED lines=15> */
.L_x_2066:
[----:B------:R-:W-:Y:S05]  /*0ce0*/  BSYNC B0 ;  /* 0x0000000000007941 */ /* 0x000fea0003800000 */
.L_x_2065:
[----:B------:R-:W-:Y:S01]  /*0cf0*/  LOP3.LUT R0, R10, 0xffff, RZ, 0xc0, !PT ;  /* 0x0000ffff0a007812 */ /* 0x000fe200078ec0ff */
[----:B------:R-:W-:Y:S01]  /*0d00*/  CS2R R16, SRZ ;  /* 0x0000000000107805 */ /* 0x000fe2000001ff00 */
[----:B------:R-:W-:Y:S01]  /*0d10*/  CS2R R98, SRZ ;  /* 0x0000000000627805 */ /* 0x000fe2000001ff00 */
[----:B------:R-:W-:Y:S01]  /*0d20*/  CS2R R96, SRZ ;  /* 0x0000000000607805 */ /* 0x000fe2000001ff00 */
        /* <DEDUP_REMOVED lines=53> */
[----:B--2---:R-:W-:Y:S01]  /*1080*/  ISETP.NE.U32.AND P0, PT, RZ, c[0x0][0x340], PT ;  /* 0x0000d000ff007a0c */ /* 0x004fe20003f05070 */
[----:B------:R-:W2:Y:S04]  /*1090*/  LDL.64 R4, [R1+0x28] ;  /* 0x0000280001047983 */ /* 0x000ea80000100a00 */
[----:B------:R3:W2:Y:S01]  /*10a0*/  LDL.64 R30, [R1+0x28] ;  /* 0x00002800011e7983 */ /* 0x0006a20000100a00 */
[----:B------:R-:W-:-:S03]  /*10b0*/  ISETP.NE.AND.EX P0, PT, RZ, c[0x0][0x344], PT, P0 ;  /* 0x0000d100ff007a0c */ /* 0x000fc60003f05300 */
[----:B------:R-:W4:Y:S04]  /*10c0*/  LDL R28, [R1+0x30] ;  /* 0x00003000011c7983 */ /* 0x000f280000100800 */
[----:B------:R-:W5:Y:S04]  /*10d0*/  LDL R27, [R1+0x20] ;  /* 0x00002000011b7983 */ /* 0x000f680000100800 */
[----:B------:R-:W1:Y:S02]  /*10e0*/  S2R R13, SR_TID.X ;  /* 0x00000000000d7919 */ /* 0x000e640000002100 */
[----:B------:R-:W-:-:S05]  /*10f0*/  @P0 MOV R2, 0x4 ;  /* 0x0000000400020802 */ /* 0x000fca0000000f00 */
[----:B------:R-:W-:-:S05]  /*1100*/  @P0 IMAD.WIDE R2, R11, R2, c[0x0][0x340] ;  /* 0x0000d0000b020625 */ /* 0x000fca00078e0202 */
[----:B------:R3:W4:Y:S01]  /*1110*/  @P0 LDG.E R9, [R2.64] ;  /* 0x0000000602090981 */ /* 0x000722000c1e1900 */
[----:B-1----:R-:W-:-:S04]  /*1120*/  SHF.R.S32.HI R25, RZ, 0x1f, R13 ;  /* 0x0000001fff197819 */ /* 0x002fc8000001140d */
[----:B------:R-:W-:-:S04]  /*1130*/  LEA.HI R25, R25, R13, RZ, 0x3 ;  /* 0x0000000d19197211 */ /* 0x000fc800078f18ff */
[----:B------:R-:W-:-:S04]  /*1140*/  SHF.R.S32.HI R25, RZ, 0x3, R25 ;  /* 0x00000003ff197819 */ /* 0x000fc80000011419 */
[----:B------:R-:W-:-:S05]  /*1150*/  SHF.R.S32.HI R0, RZ, 0x1f, R25 ;  /* 0x0000001fff007819 */ /* 0x000fca0000011419 */
[C---:B---3--:R-:W-:Y:S02]  /*1160*/  IMAD R2, R0.reuse, c[0x0][0x1e0], RZ ;  /* 0x0000780000027a24 */ /* 0x048fe400078e02ff */
[----:B------:R-:W-:Y:S01]  /*1170*/  IMAD R0, R0, c[0x0][0x208], RZ ;  /* 0x0000820000007a24 */ /* 0x000fe200078e02ff */
[----:B------:R-:W-:Y:S01]  /*1180*/  SHF.R.S32.HI R10, RZ, 0x1f, R12 ;  /* 0x0000001fff0a7819 */ /* 0x000fe2000001140c */
[C---:B------:R-:W-:Y:S02]  /*1190*/  IMAD R6, R25.reuse, c[0x0][0x1e4], R2 ;  /* 0x0000790019067a24 */ /* 0x040fe400078e0202 */
[----:B------:R-:W-:Y:S01]  /*11a0*/  IMAD R0, R25, c[0x0][0x20c], R0 ;  /* 0x0000830019007a24 */ /* 0x000fe200078e0200 */
[----:B------:R-:W-:Y:S01]  /*11b0*/  SHF.R.S32.HI R8, RZ, 0x1f, R11 ;  /* 0x0000001fff087819 */ /* 0x000fe2000001140b */
[----:B------:R-:W-:Y:S01]  /*11c0*/  WARPSYNC 0xffffffff ;  /* 0xffffffff00007948 */ /* 0x000fe20003800000 */
[----:B------:R-:W-:Y:S02]  /*11d0*/  IADD3 R192, R212, R216, RZ ;  /* 0x000000d8d4c07210 */ /* 0x000fe40007ffe0ff */
[----:B--2---:R-:W-:-:S04]  /*11e0*/  MOV R30, R4 ;  /* 0x00000004001e7202 */ /* 0x004fc80000000f00 */
[----:B------:R-:W-:-:S05]  /*11f0*/  SHF.R.S32.HI R31, RZ, 0x1f, R30 ;  /* 0x0000001fff1f7819 */ /* 0x000fca000001141e */
[----:B------:R-:W-:-:S04]  /*1200*/  IMAD.WIDE.U32 R4, R25, c[0x0][0x1e0], R30 ;  /* 0x0000780019047a25 */ /* 0x000fc800078e001e */
[----:B------:R-:W-:Y:S01]  /*1210*/  IMAD.WIDE.U32 R2, R25, c[0x0][0x208], R30 ;  /* 0x0000820019027a25 */ /* 0x000fe200078e001e */
[----:B------:R-:W-:-:S03]  /*1220*/  IADD3 R5, R5, R6, RZ ;  /* 0x0000000605057210 */ /* 0x000fc60007ffe0ff */
[----:B------:R-:W-:Y:S02]  /*1230*/  IMAD.IADD R3, R3, 0x1, R0 ;  /* 0x0000000103037824 */ /* 0x000fe400078e0200 */
[C---:B------:R-:W-:Y:S02]  /*1240*/  IMAD R6, R10.reuse, c[0x0][0x1e8], RZ ;  /* 0x00007a000a067a24 */ /* 0x040fe400078e02ff */
[----:B------:R-:W-:Y:S02]  /*1250*/  IMAD R0, R10, c[0x0][0x210], RZ ;  /* 0x000084000a007a24 */ /* 0x000fe400078e02ff */
[C---:B------:R-:W-:Y:S02]  /*1260*/  IMAD R6, R12.reuse, c[0x0][0x1ec], R6 ;  /* 0x00007b000c067a24 */ /* 0x040fe400078e0206 */
[----:B------:R-:W-:-:S04]  /*1270*/  IMAD.WIDE.U32 R4, R12, c[0x0][0x1e8], R4 ;  /* 0x00007a000c047a25 */ /* 0x000fc800078e0004 */
[C---:B------:R-:W-:Y:S02]  /*1280*/  IMAD R0, R12.reuse, c[0x0][0x214], R0 ;  /* 0x000085000c007a24 */ /* 0x040fe400078e0200 */
[----:B------:R-:W-:Y:S01]  /*1290*/  IMAD.WIDE.U32 R2, R12, c[0x0][0x210], R2 ;  /* 0x000084000c027a25 */ /* 0x000fe200078e0002 */
[----:B------:R-:W-:-:S04]  /*12a0*/  IADD3 R7, R5, R6, RZ ;  /* 0x0000000605077210 */ /* 0x000fc80007ffe0ff */
[----:B------:R-:W-:Y:S01]  /*12b0*/  IADD3 R5, R3, R0, RZ ;  /* 0x0000000003057210 */ /* 0x000fe20007ffe0ff */
[----:B------:R-:W-:Y:S01]  /*12c0*/  IMAD.MOV.U32 R6, RZ, RZ, R4 ;  /* 0x000000ffff067224 */ /* 0x000fe200078e0004 */
[----:B----4-:R-:W-:Y:S01]  /*12d0*/  @P0 SHF.R.S32.HI R3, RZ, 0x1f, R9 ;  /* 0x0000001fff030819 */ /* 0x010fe20000011409 */
[----:B------:R-:W-:Y:S01]  /*12e0*/  @!P0 IMAD.MOV.U32 R3, RZ, RZ, R8 ;  /* 0x000000ffff038224 */ /* 0x000fe200078e0008 */
[----:B------:R-:W-:Y:S02]  /*12f0*/  MOV R4, R2 ;  /* 0x0000000200047202 */ /* 0x000fe40000000f00 */
[----:B------:R-:W-:Y:S01]  /*1300*/  @P0 MOV R2, R9 ;  /* 0x0000000900020202 */ /* 0x000fe20000000f00 */
[C---:B------:R-:W-:Y:S01]  /*1310*/  IMAD R0, R3.reuse, c[0x0][0x1f0], RZ ;  /* 0x00007c0003007a24 */ /* 0x040fe200078e02ff */
[----:B------:R-:W-:Y:S01]  /*1320*/  @!P0 MOV R2, R11 ;  /* 0x0000000b00028202 */ /* 0x000fe20000000f00 */
[----:B------:R-:W-:-:S04]  /*1330*/  IMAD R3, R3, c[0x0][0x218], RZ ;  /* 0x0000860003037a24 */ /* 0x000fc800078e02ff */
[----:B------:R-:W-:-:S04]  /*1340*/  IMAD.WIDE.U32 R20, R2, c[0x0][0x1f0], R6 ;  /* 0x00007c0002147a25 */ /* 0x000fc800078e0006 */
[----:B------:R-:W-:-:S04]  /*1350*/  IMAD.WIDE.U32 R22, R2, c[0x0][0x218], R4 ;  /* 0x0000860002167a25 */ /* 0x000fc800078e0004 */
[C---:B------:R-:W-:Y:S02]  /*1360*/  IMAD R0, R2.reuse, c[0x0][0x1f4], R0 ;  /* 0x00007d0002007a24 */ /* 0x040fe400078e0200 */
[----:B------:R-:W-:Y:S01]  /*1370*/  IMAD R2, R2, c[0x0][0x21c], R3 ;  /* 0x0000870002027a24 */ /* 0x000fe200078e0203 */
[----:B------:R1:W-:Y:S02]  /*1380*/  STL [R1+0x2c], R31 ;  /* 0x00002c1f01007387 */ /* 0x0003e40000100800 */
[----:B------:R-:W-:Y:S02]  /*1390*/  IADD3 R24, R21, R0, RZ ;  /* 0x0000000015187210 */ /* 0x000fe40007ffe0ff */
[----:B------:R-:W-:Y:S01]  /*13a0*/  IADD3 R19, R23, R2, RZ ;  /* 0x0000000217137210 */ /* 0x000fe20007ffe0ff */
[----:B------:R1:W-:Y:S04]  /*13b0*/  STL.64 [R1+0x50], R20 ;  /* 0x0000501401007387 */ /* 0x0003e80000100a00 */
[----:B------:R1:W-:Y:S04]  /*13c0*/  STL.64 [R1+0x48], R22 ;  /* 0x0000481601007387 */ /* 0x0003e80000100a00 */
[----:B------:R1:W-:Y:S04]  /*13d0*/  STL [R1+0x44], R19 ;  /* 0x0000441301007387 */ /* 0x0003e80000100800 */
[----:B------:R1:W-:Y:S01]  /*13e0*/  STL [R1+0x58], R24 ;  /* 0x0000581801007387 */ /* 0x0003e20000100800 */
[----:B-----5:R-:W-:-:S02]  /*13f0*/  SHF.R.S32.HI R17, RZ, 0x1f, R27 ;  /* 0x0000001fff117819 */ /* 0x020fc4000001141b */
[----:B------:R-:W-:Y:S02]  /*1400*/  SHF.R.S32.HI R16, RZ, 0x1f, R28 ;  /* 0x0000001fff107819 */ /* 0x000fe4000001141c */
[----:B------:R-:W2:Y:S01]  /*1410*/  LDL R26, [R1+0x34] ;  /* 0x00003400011a7983 */ /* 0x000ea20000100800 */
[----:B------:R-:W-:Y:S01]  /*1420*/  SHF.R.S32.HI R100, RZ, 0x1f, R13 ;  /* 0x0000001fff647819 */ /* 0x000fe2000001140d */
[----:B------:R-:W-:Y:S02]  /*1430*/  IMAD R5, R10, c[0x0][0x1b8], RZ ;  /* 0x00006e000a057a24 */ /* 0x000fe400078e02ff */
[----:B------:R-:W-:Y:S01]  /*1440*/  IMAD.WIDE.U32 R2, R12, c[0x0][0x1b8], RZ ;  /* 0x00006e000c027a25 */ /* 0x000fe200078e00ff */
[----:B------:R-:W-:-:S03]  /*1450*/  LEA.HI R100, R100, R13, RZ, 0x3 ;  /* 0x0000000d64647211 */ /* 0x000fc600078f18ff */
[----:B------:R-:W-:Y:S01]  /*1460*/  IMAD R5, R12, c[0x0][0x1bc], R5 ;  /* 0x00006f000c057a24 */ /* 0x000fe200078e0205 */
[----:B------:R-:W-:Y:S01]  /*1470*/  LOP3.LUT R100, R100, 0xfffffff8, RZ, 0xc0, !PT ;  /* 0xfffffff864647812 */ /* 0x000fe200078ec0ff */
[----:B------:R-:W-:Y:S02]  /*1480*/  IMAD R6, R8, c[0x0][0x1c0], RZ ;  /* 0x0000700008067a24 */ /* 0x000fe400078e02ff */
[----:B------:R-:W-:Y:S02]  /*1490*/  IMAD.IADD R3, R3, 0x1, R5 ;  /* 0x0000000103037824 */ /* 0x000fe400078e0205 */
[----:B------:R-:W-:Y:S02]  /*14a0*/  IMAD.IADD R100, R13, 0x1, -R100 ;  /* 0x000000010d647824 */ /* 0x000fe400078e0a64 */
[----:B------:R-:W-:-:S04]  /*14b0*/  IMAD.WIDE.U32 R2, R11, c[0x0][0x1c0], R2 ;  /* 0x000070000b027a25 */ /* 0x000fc800078e0002 */
[----:B------:R-:W-:-:S04]  /*14c0*/  IMAD R4, R100, 0x20, R25 ;  /* 0x0000002064047824 */ /* 0x000fc800078e0219 */
[----:B------:R-:W-:-:S04]  /*14d0*/  IMAD.IADD R4, R160, 0x1, R4 ;  /* 0x00000001a0047824 */ /* 0x000fc800078e0204 */
[----:B------:R-:W-:-:S04]  /*14e0*/  @P2 IMAD.HI.U32 R7, R4, c[0x0][0x2c8], RZ ;  /* 0x0000b20004072a27 */ /* 0x000fc800078e00ff */
[----:B------:R-:W-:Y:S01]  /*14f0*/  IMAD.MOV.U32 R0, RZ, RZ, R4 ;  /* 0x000000ffff007224 */ /* 0x000fe200078e0004 */
[----:B------:R-:W-:Y:S01]  /*1500*/  @P2 SHF.R.U32.HI R0, RZ, c[0x0][0x2cc], R7 ;  /* 0x0000b300ff002a19 */ /* 0x000fe20000011607 */
[----:B------:R-:W-:-:S03]  /*1510*/  IMAD R7, R11, c[0x0][0x1c4], R6 ;  /* 0x000071000b077a24 */ /* 0x000fc600078e0206 */
[--C-:B------:R-:W-:Y:S01]  /*1520*/  SHF.R.S32.HI R6, RZ, 0x1f, R0.reuse ;  /* 0x0000001fff067819 */ /* 0x100fe20000011400 */
[----:B------:R-:W-:-:S04]  /*1530*/  IMAD.MOV R5, RZ, RZ, -R0 ;  /* 0x000000ffff057224 */ /* 0x000fc800078e0a00 */
[----:B------:R-:W-:Y:S02]  /*1540*/  IMAD R4, R5, c[0x0][0x2c4], R4 ;  /* 0x0000b10005047a24 */ /* 0x000fe400078e0204 */
[----:B------:R-:W-:Y:S02]  /*1550*/  IMAD R5, R6, c[0x0][0x1b0], RZ ;  /* 0x00006c0006057a24 */ /* 0x000fe400078e02ff */
[----:B------:R-:W-:Y:S02]  /*1560*/  IMAD.IADD R3, R3, 0x1, R7 ;  /* 0x0000000103037824 */ /* 0x000fe400078e0207 */
[C---:B------:R-:W-:Y:S01]  /*1570*/  IMAD R6, R0.reuse, c[0x0][0x1b4], R5 ;  /* 0x00006d0000067a24 */ /* 0x040fe200078e0205 */
[----:B------:R-:W-:Y:S01]  /*1580*/  SHF.R.S32.HI R5, RZ, 0x1f, R4 ;  /* 0x0000001fff057819 */ /* 0x000fe20000011404 */
[----:B------:R-:W-:-:S04]  /*1590*/  IMAD.WIDE.U32 R2, R0, c[0x0][0x1b0], R2 ;  /* 0x00006c0000027a25 */ /* 0x000fc800078e0002 */
[----:B------:R-:W-:Y:S02]  /*15a0*/  IMAD R0, R5, c[0x0][0x1a8], RZ ;  /* 0x00006a0005007a24 */ /* 0x000fe400078e02ff */
[----:B------:R-:W-:Y:S02]  /*15b0*/  IMAD.IADD R3, R3, 0x1, R6 ;  /* 0x0000000103037824 */ /* 0x000fe400078e0206 */
[C---:B------:R-:W-:Y:S02]  /*15c0*/  IMAD R0, R4.reuse, c[0x0][0x1ac], R0 ;  /* 0x00006b0004007a24 */ /* 0x040fe400078e0200 */
[----:B------:R-:W-:-:S04]  /*15d0*/  IMAD.WIDE.U32 R2, R4, c[0x0][0x1a8], R2 ;  /* 0x00006a0004027a25 */ /* 0x000fc800078e0002 */
[----:B------:R-:W-:Y:S01]  /*15e0*/  IMAD.IADD R12, R3, 0x1, R0 ;  /* 0x00000001030c7824 */ /* 0x000fe200078e0200 */
[----:B------:R-:W-:-:S04]  /*15f0*/  LEA R0, P0, R2, c[0x0][0x160], 0x1 ;  /* 0x0000580002007a11 */ /* 0x000fc800078008ff */
[----:B------:R-:W-:Y:S02]  /*1600*/  LEA.HI.X R12, R2, c[0x0][0x164], R12, 0x1, P0 ;  /* 0x00005900020c7a11 */ /* 0x000fe400000f0c0c */
[----:B------:R-:W3:Y:S04]  /*1610*/  SHFL.IDX PT, R2, R0, RZ, 0x181f ;  /* 0x00181fff00027589 */ /* 0x000ee800000e0000 */
[----:B------:R-:W4:Y:S01]  /*1620*/  SHFL.IDX PT, R3, R12, RZ, 0x181f ;  /* 0x00181fff0c037589 */ /* 0x000f2200000e0000 */
[----:B------:R-:W-:Y:S02]  /*1630*/  IMAD R18, R18, c[0x0][0x168], RZ ;  /* 0x00005a0012127a24 */ /* 0x000fe400078e02ff */
[----:B------:R-:W-:Y:S01]  /*1640*/  IMAD.IADD R11, R25, 0x1, R160 ;  /* 0x00000001190b7824 */ /* 0x000fe200078e02a0 */
[----:B------:R-:W5:Y:S04]  /*1650*/  SHFL.IDX PT, R6, R0, 0x1, 0x181f ;  /* 0x00381f0000067f89 */ /* 0x000f6800000e0000 */
[----:B------:R-:W-:-:S02]  /*1660*/  ISETP.GE.AND P5, PT, R11, R18, PT ;  /* 0x000000120b00720c */ /* 0x000fc40003fa6270 */
[----:B------:R-:W-:Y:S01]  /*1670*/  ISETP.GE.AND P6, PT, R30, c[0x0][0x198], PT ;  /* 0x000066001e007a0c */ /* 0x000fe20003fc6270 */
[----:B------:R-:W1:Y:S01]  /*1680*/  SHFL.IDX PT, R7, R12, 0x1, 0x181f ;  /* 0x00381f000c077f89 */ /* 0x000e6200000e0000 */
[----:B------:R-:W-:Y:S02]  /*1690*/  IADD3 R9, R11, 0x20, RZ ;  /* 0x000000200b097810 */ /* 0x000fe40007ffe0ff */
[----:B------:R-:W-:Y:S02]  /*16a0*/  ISETP.GE.AND P3, PT, R28, c[0x0][0x198], PT ;  /* 0x000066001c007a0c */ /* 0x000fe40003f66270 */
[----:B------:R-:W-:Y:S01]  /*16b0*/  ISETP.GE.AND P1, PT, R27, c[0x0][0x198], PT ;  /* 0x000066001b007a0c */ /* 0x000fe20003f26270 */
[----:B------:R-:W-:Y:S01]  /*16c0*/  BAR.SYNC.DEFER_BLOCKING 0x0 ;  /* 0x0000000000007b1d */ /* 0x000fe20000010000 */
[----:B------:R-:W-:-:S03]  /*16d0*/  ISETP.GE.AND P4, PT, R9, R18, PT ;  /* 0x000000120900720c */ /* 0x000fc60003f86270 */
[----:B---3--:R-:W-:Y:S01]  /*16e0*/  @!P5 LEA R8, P0, R28, R2, 0x1 ;  /* 0x000000021c08d211 */ /* 0x008fe200078008ff */
[----:B----4-:R-:W-:-:S03]  /*16f0*/  @!P5 IMAD.WIDE R4, R30, 0x2, R2 ;  /* 0x000000021e04d825 */ /* 0x010fc600078e0202 */
[----:B------:R-:W-:Y:S02]  /*1700*/  @!P5 LEA.HI.X R9, R28, R3, R16, 0x1, P0 ;  /* 0x000000031c09d211 */ /* 0x000fe400000f0c10 */
[----:B------:R-:W-:-:S04]  /*1710*/  @!P5 LEA R2, P0, R27, R2, 0x1 ;  /* 0x000000021b02d211 */ /* 0x000fc800078008ff */
[----:B------:R-:W-:Y:S02]  /*1720*/  @!P5 LEA.HI.X R3, R27, R3, R17, 0x1, P0 ;  /* 0x000000031b03d211 */ /* 0x000fe400000f0c11 */
[----:B-----5:R-:W-:Y:S02]  /*1730*/  @!P4 LEA R10, P0, R28, R6, 0x1 ;  /* 0x000000061c0ac211 */ /* 0x020fe400078008ff */
[----:B------:R-:W-:Y:S01]  /*1740*/  IADD3 R13, R11, 0x60, RZ ;  /* 0x000000600b0d7810 */ /* 0x000fe20007ffe0ff */
[----:B-1----:R-:W-:-:S04]  /*1750*/  @!P4 IMAD.WIDE R14, R30, 0x2, R6 ;  /* 0x000000021e0ec825 */ /* 0x002fc800078e0206 */
[----:B------:R-:W-:-:S04]  /*1760*/  IMAD.MOV.U32 R120, RZ, RZ, -0x60 ;  /* 0xffffffa0ff787424 */ /* 0x000fc800078e00ff */
[----:B------:R-:W-:Y:S02]  /*1770*/  IMAD R120, R222, R120, 0x60 ;  /* 0x00000060de787424 */ /* 0x000fe400078e0278 */
[----:B------:R-:W-:Y:S02]  /*1780*/  IMAD.MOV.U32 R21, RZ, RZ, R24 ;  /* 0x000000ffff157224 */ /* 0x000fe400078e0018 */
[----:B------:R-:W-:Y:S01]  /*1790*/  IMAD.MOV.U32 R24, RZ, RZ, c[0x0][0x208] ;  /* 0x00008200ff187624 */ /* 0x000fe200078e00ff */
[----:B------:R-:W-:Y:S01]  /*17a0*/  @!PT LDS RZ, [RZ] ;  /* 0x00000000fffff984 */ /* 0x000fe20000000800 */
[----:B------:R-:W-:Y:S01]  /*17b0*/  @!PT LDS RZ, [RZ] ;  /* 0x00000000fffff984 */ /* 0x000fe20000000800 */
[----:B------:R-:W-:Y:S01]  /*17c0*/  @!PT LDS RZ, [RZ] ;  /* 0x00000000fffff984 */ /* 0x000fe20000000800 */
[----:B--2---:R1:W-:Y:S04]  /*17d0*/  @!P5 LDGSTS.E.BYPASS.LTC128B.128 [R26+0x100], [R4.64], !P6 ;  /* 0x00100000041adfae */ /* 0x0043e8000f101d46 */
[----:B------:R2:W-:Y:S04]  /*17e0*/  @!P5 LDGSTS.E.BYPASS.LTC128B.128 [R26+0x4100], [R8.64], !P3 ;  /* 0x04100000081adfae */ /* 0x0005e8000d901d46 */
[----:B------:R3:W-:Y:S04]  /*17f0*/  @!P5 LDGSTS.E.BYPASS.LTC128B.128 [R26+0x8100], [R2.64], !P1 ;  /* 0x08100000021adfae */ /* 0x0007e8000c901d46 */
[----:B------:R4:W-:Y:S04]  /*1800*/  @!P4 LDGSTS.E.BYPASS.LTC128B.128 [R26+0x1100], [R14.64], !P6 ;  /* 0x011000000e1acfae */ /* 0x0009e8000f101d46 */
[----:B-1----:R-:W1:Y:S04]  /*1810*/  SHFL.IDX PT, R4, R0, 0x2, 0x181f ;  /* 0x00581f0000047f89 */ /* 0x002e6800000e0000 */
[----:B------:R-:W5:Y:S01]  /*1820*/  SHFL.IDX PT, R5, R12, 0x2, 0x181f ;  /* 0x00581f000c057f89 */ /* 0x000f6200000e0000 */
[----:B--2---:R-:W-:-:S03]  /*1830*/  IADD3 R8, R11, 0x40, RZ ;  /* 0x000000400b087810 */ /* 0x004fc60007ffe0ff */
[----:B---3--:R-:W2:Y:S01]  /*1840*/  SHFL.IDX PT, R2, R0, 0x3, 0x181f ;  /* 0x00781f0000027f89 */ /* 0x008ea200000e0000 */
[----:B------:R-:W-:Y:S02]  /*1850*/  ISETP.GE.AND P5, PT, R8, R18, PT ;  /* 0x000000120800720c */ /* 0x000fe40003fa6270 */
[----:B------:R-:W-:Y:S01]  /*1860*/  @!P4 LEA.HI.X R11, R28, R7, R16, 0x1, P0 ;  /* 0x000000071c0bc211 */ /* 0x000fe200000f0c10 */
[----:B------:R3:W1:Y:S01]  /*1870*/  SHFL.IDX PT, R3, R12, 0x3, 0x181f ;  /* 0x00781f000c037f89 */ /* 0x00066200000e0000 */
[----:B------:R-:W-:-:S03]  /*1880*/  @!P4 LEA R8, P0, R27, R6, 0x1 ;  /* 0x000000061b08c211 */ /* 0x000fc600078008ff */
[----:B------:R1:W-:Y:S01]  /*1890*/  @!P4 LDGSTS.E.BYPASS.LTC128B.128 [R26+0x5100], [R10.64], !P3 ;  /* 0x051000000a1acfae */ /* 0x0003e2000d901d46 */
[----:B------:R-:W-:Y:S02]  /*18a0*/  @!P4 LEA.HI.X R9, R27, R7, R17, 0x1, P0 ;  /* 0x000000071b09c211 */ /* 0x000fe400000f0c11 */
[----:B------:R-:W-:-:S03]  /*18b0*/  ISETP.GE.AND P0, PT, R13, R18, PT ;  /* 0x000000120d00720c */ /* 0x000fc60003f06270 */
[----:B------:R2:W-:Y:S01]  /*18c0*/  @!P4 LDGSTS.E.BYPASS.LTC128B.128 [R26+0x9100], [R8.64], !P1 ;  /* 0x09100000081acfae */ /* 0x0005e2000c901d46 */
[----:B------:R-:W-:Y:S02]  /*18d0*/  IADD3 R18, R222, -0x1, RZ ;  /* 0xffffffffde127810 */ /* 0x000fe40007ffe0ff */
[----:B-1----:R-:W-:-:S04]  /*18e0*/  @!P5 LEA R10, P4, R28, R4, 0x1 ;  /* 0x000000041c0ad211 */ /* 0x002fc800078808ff */
[----:B-----5:R-:W-:Y:S02]  /*18f0*/  @!P5 LEA.HI.X R11, R28, R5, R16, 0x1, P4 ;  /* 0x000000051c0bd211 */ /* 0x020fe400020f0c10 */
[----:B--2---:R-:W-:Y:S01]  /*1900*/  @!P5 LEA R8, P4, R27, R4, 0x1 ;  /* 0x000000041b08d211 */ /* 0x004fe200078808ff */
[----:B---3--:R-:W-:-:S03]  /*1910*/  @!P5 IMAD.WIDE R12, R30, 0x2, R4 ;  /* 0x000000021e0cd825 */ /* 0x008fc600078e0204 */
[C---:B------:R-:W-:Y:S02]  /*1920*/  @!P5 LEA.HI.X R9, R27.reuse, R5, R17, 0x1, P4 ;  /* 0x000000051b09d211 */ /* 0x040fe400020f0c11 */
[CC--:B------:R-:W-:Y:S01]  /*1930*/  @!P0 LEA R6, P4, R28.reuse, R2.reuse, 0x1 ;  /* 0x000000021c068211 */ /* 0x0c0fe200078808ff */
[----:B------:R1:W-:Y:S03]  /*1940*/  @!P5 LDGSTS.E.BYPASS.LTC128B.128 [R26+0x2100], [R12.64], !P6 ;  /* 0x021000000c1adfae */ /* 0x0003e6000f101d46 */
[----:B------:R-:W-:Y:S01]  /*1950*/  @!P0 LEA.HI.X R7, R28, R3, R16, 0x1, P4 ;  /* 0x000000031c078211 */ /* 0x000fe200020f0c10 */
[----:B------:R2:W-:Y:S01]  /*1960*/  @!P5 LDGSTS.E.BYPASS.LTC128B.128 [R26+0x6100], [R10.64], !P3 ;  /* 0x061000000a1adfae */ /* 0x0005e2000d901d46 */
[----:B------:R-:W-:-:S03]  /*1970*/  @!P0 LEA R4, P4, R27, R2, 0x1 ;  /* 0x000000021b048211 */ /* 0x000fc600078808ff */
[----:B------:R3:W-:Y:S01]  /*1980*/  @!P5 LDGSTS.E.BYPASS.LTC128B.128 [R26+0xa100], [R8.64], !P1 ;  /* 0x0a100000081adfae */ /* 0x0007e2000c901d46 */
[----:B------:R-:W-:Y:S01]  /*1990*/  @!P0 LEA.HI.X R5, R27, R3, R17, 0x1, P4 ;  /* 0x000000031b058211 */ /* 0x000fe200020f0c11 */
[----:B------:R-:W-:-:S05]  /*19a0*/  @!P0 IMAD.WIDE R2, R30, 0x2, R2 ;  /* 0x000000021e028825 */ /* 0x000fca00078e0202 */
[----:B------:R5:W-:Y:S01]  /*19b0*/  @!P0 LDGSTS.E.BYPASS.LTC128B.128 [R26+0x3100], [R2.64], !P6 ;  /* 0x03100000021a8fae */ /* 0x000be2000f101d46 */
[----:B------:R-:W-:-:S03]  /*19c0*/  IMAD.MOV.U32 R16, RZ, RZ, c[0x0][0x1e0] ;  /* 0x00007800ff107624 */ /* 0x000fc600078e00ff */
[----:B------:R1:W-:Y:S04]  /*19d0*/  @!P0 LDGSTS.E.BYPASS.LTC128B.128 [R26+0x7100], [R6.64], !P3 ;  /* 0x07100000061a8fae */ /* 0x0003e8000d901d46 */
[----:B------:R1:W-:Y:S01]  /*19e0*/  @!P0 LDGSTS.E.BYPASS.LTC128B.128 [R26+0xb100], [R4.64], !P1 ;  /* 0x0b100000041a8fae */ /* 0x0003e2000c901d46 */
[----:B--2---:R-:W-:Y:S02]  /*19f0*/  SHF.R.S32.HI R10, RZ, 0x1f, R18 ;  /* 0x0000001fff0a7819 */ /* 0x004fe40000011412 */
[----:B---3--:R-:W-:-:S03]  /*1a00*/  IADD3 R8, R120, c[0x0][0x1d0], -R25 ;  /* 0x0000740078087a10 */ /* 0x008fc60007ffe819 */
[----:B------:R-:W-:Y:S01]  /*1a10*/  IMAD R0, R10, c[0x0][0x1e0], RZ ;  /* 0x000078000a007a24 */ /* 0x000fe200078e02ff */
[----:B------:R-:W0:Y:S01]  /*1a20*/  LDGDEPBAR ;  /* 0x00000000000079af */ /* 0x000e220000000000 */
[----:B------:R-:W-:Y:S02]  /*1a30*/  ISETP.GE.AND P6, PT, R8, 0x21, PT ;  /* 0x000000210800780c */ /* 0x000fe40003fc6270 */
[C---:B------:R-:W-:Y:S02]  /*1a40*/  IMAD R0, R18.reuse, c[0x0][0x1e4], R0 ;  /* 0x0000790012007a24 */ /* 0x040fe400078e0200 */
[----:B-----5:R-:W-:Y:S01]  /*1a50*/  IMAD.WIDE.U32 R2, R18, c[0x0][0x1e0], RZ ;  /* 0x0000780012027a25 */ /* 0x020fe200078e00ff */
[----:B------:R-:W-:-:S03]  /*1a60*/  ISETP.GE.AND P4, PT, R8, 0x1, PT ;  /* 0x000000010800780c */ /* 0x000fc60003f86270 */
[----:B------:R-:W-:Y:S02]  /*1a70*/  IMAD.IADD R0, R3, 0x1, R0 ;  /* 0x0000000103007824 */ /* 0x000fe400078e0200 */
[----:B------:R-:W-:-:S04]  /*1a80*/  IMAD.WIDE.U32 R2, R2, 0x60, R20 ;  /* 0x0000006002027825 */ /* 0x000fc800078e0014 */
[----:B------:R-:W-:Y:S01]  /*1a90*/  IMAD R0, R0, 0x60, RZ ;  /* 0x0000006000007824 */ /* 0x000fe200078e02ff */
[----:B------:R-:W-:Y:S01]  /*1aa0*/  ISETP.GE.AND P5, PT, R8, 0x41, PT ;  /* 0x000000410800780c */ /* 0x000fe20003fa6270 */
[----:B------:R-:W-:Y:S02]  /*1ab0*/  IMAD.MOV.U32 R9, RZ, RZ, c[0x0][0x1e4] ;  /* 0x00007900ff097624 */ /* 0x000fe400078e00ff */
[----:B------:R-:W-:Y:S01]  /*1ac0*/  IMAD.IADD R0, R3, 0x1, R0 ;  /* 0x0000000103007824 */ /* 0x000fe200078e0200 */
[----:B------:R-:W-:Y:S02]  /*1ad0*/  @P6 LEA R3, P0, R16, R2, 0x5 ;  /* 0x0000000210036211 */ /* 0x000fe400078028ff */
[----:B-1----:R-:W-:Y:S02]  /*1ae0*/  @P4 LEA R6, P1, R2, c[0x0][0x1c8], 0x1 ;  /* 0x0000720002064a11 */ /* 0x002fe400078208ff */
[----:B------:R-:W-:Y:S02]  /*1af0*/  @P4 ISETP.GE.AND P3, PT, R30, c[0x0][0x1d4], PT ;  /* 0x000075001e004a0c */ /* 0x000fe40003f66270 */
[----:B------:R-:W-:-:S02]  /*1b00*/  @P6 LEA.HI.X R5, R16, R0, R9, 0x5, P0 ;  /* 0x0000000010056211 */ /* 0x000fc400000f2c09 */
[----:B------:R-:W-:Y:S01]  /*1b10*/  @P4 ISETP.GE.AND P0, PT, R28, c[0x0][0x1d4], PT ;  /* 0x000075001c004a0c */ /* 0x000fe20003f06270 */
[----:B------:R-:W-:Y:S01]  /*1b20*/  IMAD.WIDE.U32 R12, R16, 0x40, RZ ;  /* 0x00000040100c7825 */ /* 0x000fe200078e00ff */
[----:B------:R-:W-:Y:S02]  /*1b30*/  @P4 LEA.HI.X R7, R2, c[0x0][0x1cc], R0, 0x1, P1 ;  /* 0x0000730002074a11 */ /* 0x000fe400008f0c00 */
[----:B------:R-:W-:-:S04]  /*1b40*/  @P6 LEA R4, P1, R3, c[0x0][0x1c8], 0x1 ;  /* 0x0000720003046a11 */ /* 0x000fc800078208ff */
[----:B------:R-:W-:Y:S01]  /*1b50*/  @P6 LEA.HI.X R5, R3, c[0x0][0x1cc], R5, 0x1, P1 ;  /* 0x0000730003056a11 */ /* 0x000fe200008f0c05 */
[----:B------:R1:W-:Y:S01]  /*1b60*/  @P4 LDGSTS.E.BYPASS.LTC128B.128 [R26+0x12100], [R6.64], !P3 ;  /* 0x12100000061a4fae */ /* 0x0003e2000d901d46 */
[----:B------:R-:W-:Y:S01]  /*1b70*/  @P5 IADD3 R3, P1, R2, R12, RZ ;  /* 0x0000000c02035210 */ /* 0x000fe20007f3e0ff */
[----:B------:R-:W-:Y:S02]  /*1b80*/  IMAD.SHL.U32 R2, R9, 0x40, RZ ;  /* 0x0000004009027824 */ /* 0x000fe400078e00ff */
[----:B------:R1:W-:Y:S03]  /*1b90*/  @P4 LDGSTS.E.BYPASS.LTC128B.128 [R26+0x15100], [R6.64+0x80], !P0 ;  /* 0x15100080061a4fae */ /* 0x0003e6000c101d46 */
[----:B------:R-:W-:Y:S02]  /*1ba0*/  @P5 IADD3.X R0, R0, R13, R2, P1, !PT ;  /* 0x0000000d00005210 */ /* 0x000fe40000ffe402 */
[----:B------:R-:W-:-:S02]  /*1bb0*/  @P5 LEA R2, P0, R3, c[0x0][0x1c8], 0x1 ;  /* 0x0000720003025a11 */ /* 0x000fc400078008ff */
[----:B------:R-:W-:Y:S02]  /*1bc0*/  @P4 ISETP.GE.AND P3, PT, R27, c[0x0][0x1d4], PT ;  /* 0x000075001b004a0c */ /* 0x000fe40003f66270 */
[----:B------:R-:W-:Y:S02]  /*1bd0*/  @P6 ISETP.GE.AND P1, PT, R30, c[0x0][0x1d4], PT ;  /* 0x000075001e006a0c */ /* 0x000fe40003f26270 */
[----:B------:R-:W-:Y:S02]  /*1be0*/  @P5 LEA.HI.X R3, R3, c[0x0][0x1cc], R0, 0x1, P0 ;  /* 0x0000730003035a11 */ /* 0x000fe400000f0c00 */
[----:B------:R-:W-:-:S07]  /*1bf0*/  @P6 ISETP.GE.AND P0, PT, R28, c[0x0][0x1d4], PT ;  /* 0x000075001c006a0c */ /* 0x000fce0003f06270 */
[----:B------:R1:W-:Y:S01]  /*1c00*/  @P4 LDGSTS.E.BYPASS.LTC128B.128 [R26+0x18100], [R6.64+0x100], !P3 ;  /* 0x18100100061a4fae */ /* 0x0003e2000d901d46 */
[----:B------:R-:W-:Y:S02]  /*1c10*/  @P6 ISETP.GE.AND P4, PT, R27, c[0x0][0x1d4], PT ;  /* 0x000075001b006a0c */ /* 0x000fe40003f86270 */
[----:B------:R-:W-:Y:S01]  /*1c20*/  @P5 ISETP.GE.AND P3, PT, R30, c[0x0][0x1d4], PT ;  /* 0x000075001e005a0c */ /* 0x000fe20003f66270 */
[----:B------:R2:W-:Y:S01]  /*1c30*/  @P6 LDGSTS.E.BYPASS.LTC128B.128 [R26+0x13100], [R4.64], !P1 ;  /* 0x13100000041a6fae */ /* 0x0005e2000c901d46 */
[----:B------:R-:W-:-:S03]  /*1c40*/  @P5 ISETP.GE.AND P1, PT, R28, c[0x0][0x1d4], PT ;  /* 0x000075001c005a0c */ /* 0x000fc60003f26270 */
[----:B------:R2:W-:Y:S01]  /*1c50*/  @P6 LDGSTS.E.BYPASS.LTC128B.128 [R26+0x16100], [R4.64+0x80], !P0 ;  /* 0x16100080041a6fae */ /* 0x0005e2000c101d46 */
[----:B------:R-:W-:-:S05]  /*1c60*/  @P5 ISETP.GE.AND P0, PT, R27, c[0x0][0x1d4], PT ;  /* 0x000075001b005a0c */ /* 0x000fca0003f06270 */
[----:B------:R2:W-:Y:S04]  /*1c70*/  @P6 LDGSTS.E.BYPASS.LTC128B.128 [R26+0x19100], [R4.64+0x100], !P4 ;  /* 0x19100100041a6fae */ /* 0x0005e8000e101d46 */
[----:B------:R3:W-:Y:S04]  /*1c80*/  @P5 LDGSTS.E.BYPASS.LTC128B.128 [R26+0x14100], [R2.64], !P3 ;  /* 0x14100000021a5fae */ /* 0x0007e8000d901d46 */
[----:B------:R3:W-:Y:S04]  /*1c90*/  @P5 LDGSTS.E.BYPASS.LTC128B.128 [R26+0x17100], [R2.64+0x80], !P1 ;  /* 0x17100080021a5fae */ /* 0x0007e8000c901d46 */
[----:B------:R3:W-:Y:S04]  /*1ca0*/  @P5 LDGSTS.E.BYPASS.LTC128B.128 [R26+0x1a100], [R2.64+0x100], !P0 ;  /* 0x1a100100021a5fae */ /* 0x0007e8000c101d46 */
[----:B------:R-:W0:Y:S01]  /*1cb0*/  LDGDEPBAR ;  /* 0x00000000000079af */ /* 0x000e220000000000 */
[----:B------:R-:W-:-:S02]  /*1cc0*/  IMAD R0, R10, c[0x0][0x208], RZ ;  /* 0x000082000a007a24 */ /* 0x000fc400078e02ff */
[----:B-1----:R-:W-:-:S04]  /*1cd0*/  IMAD.WIDE.U32 R6, R18, c[0x0][0x208], RZ ;  /* 0x0000820012067a25 */ /* 0x002fc800078e00ff */
[----:B------:R-:W-:Y:S02]  /*1ce0*/  IMAD R0, R18, c[0x0][0x20c], R0 ;  /* 0x0000830012007a24 */ /* 0x000fe400078e0200 */
[----:B----4-:R-:W-:Y:S01]  /*1cf0*/  IMAD.MOV.U32 R14, RZ, RZ, R22 ;  /* 0x000000ffff0e7224 */ /* 0x010fe200078e0016 */
[----:B------:R-:W-:-:S04]  /*1d00*/  DEPBAR.LE SB0, 0x1 ;  /* 0x000080400000791a */ /* 0x000fc80000000000 */
[----:B------:R-:W-:Y:S01]  /*1d10*/  BAR.SYNC.DEFER_BLOCKING 0x0 ;  /* 0x0000000000007b1d */ /* 0x000fe20000010000 */
[----:B------:R-:W-:Y:S02]  /*1d20*/  IMAD.IADD R0, R7, 0x1, R0 ;  /* 0x0000000107007824 */ /* 0x000fe400078e0200 */
[----:B------:R-:W-:Y:S02]  /*1d30*/  IMAD.MOV.U32 R15, RZ, RZ, R19 ;  /* 0x000000ffff0f7224 */ /* 0x000fe400078e0013 */
[----:B------:R-:W-:Y:S02]  /*1d40*/  IMAD R0, R0, 0x60, RZ ;  /* 0x0000006000007824 */ /* 0x000fe400078e02ff */
[----:B--2---:R-:W-:-:S04]  /*1d50*/  IMAD.WIDE.U32 R4, R6, 0x60, R14 ;  /* 0x0000006006047825 */ /* 0x004fc800078e000e */
[----:B------:R-:W-:Y:S01]  /*1d60*/  IMAD.IADD R0, R5, 0x1, R0 ;  /* 0x0000000105007824 */ /* 0x000fe200078e0200 */
[----:B---3--:R-:W-:Y:S01]  /*1d70*/  LEA R2, P0, R4, c[0x0][0x1f8], 0x1 ;  /* 0x00007e0004027a11 */ /* 0x008fe200078008ff */
[----:B------:R-:W-:Y:S02]  /*1d80*/  IMAD.MOV.U32 R10, RZ, RZ, 0x6 ;  /* 0x00000006ff0a7424 */ /* 0x000fe400078e00ff */
[----:B------:R-:W-:Y:S01]  /*1d90*/  IMAD.SHL.U32 R25, R24, 0x40, RZ ;  /* 0x0000004018197824 */ /* 0x000fe200078e00ff */
[----:B------:R-:W-:Y:S02]  /*1da0*/  LEA.HI.X R3, R4, c[0x0][0x1fc], R0, 0x1, P0 ;  /* 0x00007f0004037a11 */ /* 0x000fe400000f0c00 */
[----:B------:R-:W-:Y:S02]  /*1db0*/  SHF.L.U64.HI R24, R24, R10, c[0x0][0x20c] ;  /* 0x0000830018187619 */ /* 0x000fe4000001020a */
[----:B------:R-:W-:Y:S01]  /*1dc0*/  IADD3 R12, P3, P1, R25, 0x80, R2 ;  /* 0x00000080190c7810 */ /* 0x000fe2000797e002 */
[----:B------:R1:W2:Y:S04]  /*1dd0*/  LDSM.16.M88.4 R156, [R192] ;  /* 0x00000000c09c783b */ /* 0x0002a80000000200 */
[----:B------:R1:W3:Y:S04]  /*1de0*/  LDSM.16.M88.4 R176, [R192+0x4000] ;  /* 0x00400000c0b0783b */ /* 0x0002e80000000200 */
[----:B------:R-:W4:Y:S04]  /*1df0*/  LDSM.16.M88.4 R192, [R192+0x8000] ;  /* 0x00800000c0c0783b */ /* 0x000f280000000200 */
[----:B------:R1:W1:Y:S04]  /*1e00*/  LDSM.16.M88.4 R152, [R216] ;  /* 0x00000000d898783b */ /* 0x0002680000000200 */
[----:B------:R1:W1:Y:S04]  /*1e10*/  LDSM.16.M88.4 R164, [R217] ;  /* 0x00000000d9a4783b */ /* 0x0002680000000200 */
[----:B------:R1:W1:Y:S04]  /*1e20*/  LDSM.16.M88.4 R168, [R218] ;  /* 0x00000000daa8783b */ /* 0x0002680000000200 */
[----:B------:R1:W1:Y:S04]  /*1e30*/  LDSM.16.M88.4 R172, [R216+0x4000] ;  /* 0x00400000d8ac783b */ /* 0x0002680000000200 */
[----:B------:R1:W1:Y:S04]  /*1e40*/  LDSM.16.M88.4 R180, [R217+0x4000] ;  /* 0x00400000d9b4783b */ /* 0x0002680000000200 */
[----:B------:R1:W1:Y:S04]  /*1e50*/  LDSM.16.M88.4 R184, [R218+0x4000] ;  /* 0x00400000dab8783b */ /* 0x0002680000000200 */
[----:B------:R1:W1:Y:S04]  /*1e60*/  LDSM.16.M88.4 R188, [R216+0x8000] ;  /* 0x00800000d8bc783b */ /* 0x0002680000000200 */
[----:B------:R1:W1:Y:S04]  /*1e70*/  LDSM.16.M88.4 R196, [R217+0x8000] ;  /* 0x00800000d9c4783b */ /* 0x0002680000000200 */
[----:B------:R1:W1:Y:S01]  /*1e80*/  LDSM.16.M88.4 R200, [R218+0x8000] ;  /* 0x00800000dac8783b */ /* 0x0002620000000200 */
[----:B------:R-:W-:-:S03]  /*1e90*/  IADD3.X R13, R24, RZ, R3, P3, P1 ;  /* 0x000000ff180d7210 */ /* 0x000fc60001fe2403 */
[----:B------:R-:W-:Y:S01]  /*1ea0*/  BAR.SYNC.DEFER_BLOCKING 0x0 ;  /* 0x0000000000007b1d */ /* 0x000fe20000010000 */
[C---:B------:R-:W-:Y:S02]  /*1eb0*/  IADD3 R10, P3, P1, R25.reuse, 0x100, R2 ;  /* 0x00000100190a7810 */ /* 0x040fe4000797e002 */
[----:B------:R-:W-:Y:S02]  /*1ec0*/  ISETP.GE.AND P6, PT, R30, c[0x0][0x1d4], PT ;  /* 0x000075001e007a0c */ /* 0x000fe40003fc6270 */
[----:B------:R-:W-:Y:S02]  /*1ed0*/  ISETP.GE.AND P5, PT, R28, c[0x0][0x1d4], PT ;  /* 0x000075001c007a0c */ /* 0x000fe40003fa6270 */
[----:B------:R-:W-:Y:S02]  /*1ee0*/  IADD3 R4, P0, R25, R2, RZ ;  /* 0x0000000219047210 */ /* 0x000fe40007f1e0ff */
[----:B------:R-:W-:Y:S02]  /*1ef0*/  IADD3.X R11, R24, RZ, R3, P3, P1 ;  /* 0x000000ff180b7210 */ /* 0x000fe40001fe2403 */
[----:B------:R-:W-:-:S02]  /*1f00*/  ISETP.LT.OR P3, PT, R8, 0x1, P6 ;  /* 0x000000010800780c */ /* 0x000fc40003761670 */
[----:B------:R-:W-:Y:S01]  /*1f10*/  ISETP.LT.OR P1, PT, R8, 0x1, P5 ;  /* 0x000000010800780c */ /* 0x000fe20002f21670 */
[----:B------:R-:W-:Y:S01]  /*1f20*/  IMAD.X R5, R24, 0x1, R3, P0 ;  /* 0x0000000118057824 */ /* 0x000fe200000e0603 */
[----:B------:R-:W-:Y:S02]  /*1f30*/  IADD3 R6, P0, R4, R25, RZ ;  /* 0x0000001904067210 */ /* 0x000fe40007f1e0ff */
[----:B------:R-:W-:-:S03]  /*1f40*/  ISETP.GE.AND P4, PT, R27, c[0x0][0x1d4], PT ;  /* 0x000075001b007a0c */ /* 0x000fc60003f86270 */
[----:B------:R-:W-:Y:S01]  /*1f50*/  IMAD.X R7, R5, 0x1, R24, P0 ;  /* 0x0000000105077824 */ /* 0x000fe200000e0618 */
[----:B------:R-:W-:-:S03]  /*1f60*/  ISETP.LT.OR P0, PT, R8, 0x1, P4 ;  /* 0x000000010800780c */ /* 0x000fc60002701670 */
[----:B------:R-:W-:Y:S01]  /*1f70*/  @!PT LDS RZ, [RZ] ;  /* 0x00000000fffff984 */ /* 0x000fe20000000800 */
[----:B------:R-:W-:Y:S01]  /*1f80*/  @!PT LDS RZ, [RZ] ;  /* 0x00000000fffff984 */ /* 0x000fe20000000800 */
[----:B------:R-:W-:Y:S01]  /*1f90*/  @!PT LDS RZ, [RZ] ;  /* 0x00000000fffff984 */ /* 0x000fe20000000800 */
[----:B------:R1:W-:Y:S01]  /*1fa0*/  LDGSTS.E.BYPASS.LTC128B.128 [R26+0x100], [R2.64], !P3 ;  /* 0x00100000021a7fae */ /* 0x0003e2000d901d46 */
[----:B------:R-:W-:-:S03]  /*1fb0*/  ISETP.LT.OR P3, PT, R8, 0x21, P6 ;  /* 0x000000210800780c */ /* 0x000fc60003761670 */
[----:B------:R1:W-:Y:S01]  /*1fc0*/  LDGSTS.E.BYPASS.LTC128B.128 [R26+0x3100], [R2.64+0x80], !P1 ;  /* 0x03100080021a7fae */ /* 0x0003e2000c901d46 */
[C---:B------:R-:W-:Y:S02]  /*1fd0*/  ISETP.LT.OR P1, PT, R8.reuse, 0x21, P5 ;  /* 0x000000210800780c */ /* 0x040fe40002f21670 */
[C---:B------:R-:W-:Y:S01]  /*1fe0*/  ISETP.LT.OR P6, PT, R8.reuse, 0x41, P6 ;  /* 0x000000410800780c */ /* 0x040fe200037c1670 */
[----:B------:R1:W-:Y:S01]  /*1ff0*/  STL.64 [R1], R20 ;  /* 0x0000001401007387 */ /* 0x0003e20000100a00 */
[----:B------:R-:W-:-:S03]  /*2000*/  ISETP.LT.OR P5, PT, R8, 0x41, P5 ;  /* 0x000000410800780c */ /* 0x000fc60002fa1670 */
[----:B------:R1:W-:Y:S01]  /*2010*/  LDGSTS.E.BYPASS.LTC128B.128 [R26+0x6100], [R2.64+0x100], !P0 ;  /* 0x06100100021a7fae */ /* 0x0003e2000c101d46 */
[C---:B------:R-:W-:Y:S02]  /*2020*/  ISETP.LT.OR P0, PT, R8.reuse, 0x21, P4 ;  /* 0x000000210800780c */ /* 0x040fe40002701670 */
[----:B------:R-:W-:Y:S01]  /*2030*/  ISETP.LT.OR P4, PT, R8, 0x41, P4 ;  /* 0x000000410800780c */ /* 0x000fe20002781670 */
[----:B------:R1:W-:Y:S04]  /*2040*/  LDGSTS.E.BYPASS.LTC128B.128 [R26+0x1100], [R4.64], !P3 ;  /* 0x01100000041a7fae */ /* 0x0003e8000d901d46 */
[----:B------:R1:W-:Y:S01]  /*2050*/  LDGSTS.E.BYPASS.LTC128B.128 [R26+0x4100], [R12.64], !P1 ;  /* 0x041000000c1a7fae */ /* 0x0003e2000c901d46 */
[----:B------:R-:W-:Y:S01]  /*2060*/  ISETP.GT.AND P1, PT, R18, R223, PT ;  /* 0x000000df1200720c */ /* 0x000fe20003f24270 */
[----:B------:R-:W-:Y:S04]  /*2070*/  BSSY B0, `(.L_x_2068) ;  /* 0x0000028000007945 */ /* 0x000fe80003800000 */
[----:B------:R1:W-:Y:S04]  /*2080*/  LDGSTS.E.BYPASS.LTC128B.128 [R26+0x7100], [R10.64], !P0 ;  /* 0x071000000a1a7fae */ /* 0x0003e8000c101d46 */
[----:B------:R1:W-:Y:S04]  /*2090*/  LDGSTS.E.BYPASS.LTC128B.128 [R26+0x2100], [R6.64], !P6 ;  /* 0x02100000061a7fae */ /* 0x0003e8000f101d46 */
[----:B------:R1:W-:Y:S04]  /*20a0*/  LDGSTS.E.BYPASS.LTC128B.128 [R26+0x5100], [R6.64+0x80], !P5 ;  /* 0x05100080061a7fae */ /* 0x0003e8000e901d46 */
[----:B------:R1:W-:Y:S04]  /*20b0*/  LDGSTS.E.BYPASS.LTC128B.128 [R26+0x8100], [R6.64+0x100], !P4 ;  /* 0x08100100061a7fae */ /* 0x0003e8000e101d46 */
[----:B------:R-:W0:Y:S01]  /*20c0*/  LDGDEPBAR ;  /* 0x00000000000079af */ /* 0x000e220000000000 */
[----:B------:R-:W-:Y:S05]  /*20d0*/  @!P1 BRA `(.L_x_2069) ;  /* 0x0000021000009947 */ /* 0x000fea0003800000 */
[----:B--234-:R-:W-:Y:S01]  /*20e0*/  IADD3 R0, R222, -0x2, RZ ;  /* 0xfffffffede007810 */ /* 0x01cfe20007ffe0ff */
[C---:B-1----:R-:W-:Y:S01]  /*20f0*/  IMAD.SHL.U32 R6, R16.reuse, 0x40, RZ ;  /* 0x0000004010067824 */ /* 0x042fe200078e00ff */
[----:B------:R-:W-:-:S02]  /*2100*/  SHF.L.U64.HI R7, R16, 0x6, R9 ;  /* 0x0000000610077819 */ /* 0x000fc40000010209 */
[----:B------:R-:W-:Y:S01]  /*2110*/  SHF.R.S32.HI R2, RZ, 0x1f, R0 ;  /* 0x0000001fff027819 */ /* 0x000fe20000011400 */
[----:B------:R-:W-:Y:S01]  /*2120*/  IMAD.WIDE.U32 R4, R0, c[0x0][0x1e0], RZ ;  /* 0x0000780000047a25 */ /* 0x000fe200078e00ff */
[----:B------:R-:W-:-:S03]  /*2130*/  ISETP.GE.AND P4, PT, R30, c[0x0][0x1d4], PT ;  /* 0x000075001e007a0c */ /* 0x000fc60003f86270 */
        /* <DEDUP_REMOVED lines=9> */
[----:B------:R-:W-:Y:S02]  /*21d0*/  ISETP.GE.AND P3, PT, R28, c[0x0][0x1d4], PT ;  /* 0x000075001c007a0c */ /* 0x000fe40003f66270 */
[--C-:B------:R-:W-:Y:S01]  /*21e0*/  IADD3.X R11, R7, RZ, R3.reuse, P5, P0 ;  /* 0x000000ff070b7210 */ /* 0x100fe20002fe0403 */
[----:B------:R1:W-:Y:S01]  /*21f0*/  LDGSTS.E.BYPASS.LTC128B.128 [R26+0x1b100], [R2.64], !P4 ;  /* 0x1b100000021a7fae */ /* 0x0003e2000e101d46 */
[----:B------:R-:W-:Y:S02]  /*2200*/  IADD3 R8, P6, P5, R6, 0x100, R2 ;  /* 0x0000010006087810 */ /* 0x000fe40007dde002 */
[----:B------:R-:W-:Y:S02]  /*2210*/  ISETP.GE.AND P0, PT, R27, c[0x0][0x1d4], PT ;  /* 0x000075001b007a0c */ /* 0x000fe40003f06270 */
[----:B------:R-:W-:-:S02]  /*2220*/  IADD3.X R9, R7, RZ, R3, P6, P5 ;  /* 0x000000ff07097210 */ /* 0x000fc400037ea403 */
[----:B------:R-:W-:-:S03]  /*2230*/  IADD3 R4, P6, R6, R2, RZ ;  /* 0x0000000206047210 */ /* 0x000fc60007fde0ff */
[----:B------:R1:W-:Y:S01]  /*2240*/  LDGSTS.E.BYPASS.LTC128B.128 [R26+0x1e100], [R2.64+0x80], !P3 ;  /* 0x1e100080021a7fae */ /* 0x0003e2000d901d46 */
[----:B------:R-:W-:Y:S01]  /*2250*/  IADD3 R6, P5, R4, R6, RZ ;  /* 0x0000000604067210 */ /* 0x000fe20007fbe0ff */
[----:B------:R-:W-:-:S04]  /*2260*/  IMAD.X R5, R7, 0x1, R3, P6 ;  /* 0x0000000107057824 */ /* 0x000fc800030e0603 */
        /* <DEDUP_REMOVED lines=8> */
.L_x_2069:
[----:B--234-:R-:W-:Y:S05]  /*22f0*/  BSYNC B0 ;  /* 0x0000000000007941 */ /* 0x01cfea0003800000 */
.L_x_2068:
[----:B------:R-:W0:Y:S01]  /*2300*/  LDGDEPBAR ;  /* 0x00000000000079af */ /* 0x000e220000000000 */
[----:B------:R-:W-:Y:S01]  /*2310*/  IMAD.MOV.U32 R211, RZ, RZ, 0x20 ;  /* 0x00000020ffd37424 */ /* 0x000fe200078e00ff */
[----:B------:R-:W-:Y:S01]  /*2320*/  LOP3.LUT P0, RZ, R100, 0x2, RZ, 0xc0, !PT ;  /* 0x0000000264ff7812 */ /* 0x000fe2000780c0ff */
[----:B------:R-:W-:Y:S03]  /*2330*/  BSSY B0, `(.L_x_2070) ;  /* 0x0000034000007945 */ /* 0x000fe60003800000 */
[----:B------:R-:W-:-:S05]  /*2340*/  SEL R211, R211, 0xffffffe0, !P0 ;  /* 0xffffffe0d3d37807 */ /* 0x000fca0004000000 */
[----:B-1----:R-:W-:Y:S01]  /*2350*/  IMAD.IADD R3, R213, 0x1, R211 ;  /* 0x00000001d5037824 */ /* 0x002fe200078e02d3 */
[----:B------:R-:W-:-:S04]  /*2360*/  DEPBAR.LE SB0, 0x2 ;  /* 0x000080800000791a */ /* 0x000fc80000000000 */
[----:B------:R-:W-:Y:S06]  /*2370*/  BAR.SYNC.DEFER_BLOCKING 0x0 ;  /* 0x0000000000007b1d */ /* 0x000fec0000010000 */
[----:B------:R1:W2:Y:S04]  /*2380*/  LDSM.16.M88.4 R16, [R213] ;  /* 0x00000000d510783b */ /* 0x0002a80000000200 */
[----:B------:R1:W3:Y:S04]  /*2390*/  LDSM.16.M88.4 R20, [R213+0x800] ;  /* 0x00080000d514783b */ /* 0x0002e80000000200 */
[----:B------:R1:W4:Y:S04]  /*23a0*/  LDSM.16.M88.4 R36, [R213+0x1000] ;  /* 0x00100000d524783b */ /* 0x0003280000000200 */
[----:B------:R1:W1:Y:S04]  /*23b0*/  LDSM.16.M88.4 R40, [R213+0x1800] ;  /* 0x00180000d528783b */ /* 0x0002680000000200 */
[----:B------:R1:W1:Y:S04]  /*23c0*/  LDSM.16.M88.4 R80, [R213+0x2000] ;  /* 0x00200000d550783b */ /* 0x0002680000000200 */
[----:B------:R1:W1:Y:S04]  /*23d0*/  LDSM.16.M88.4 R84, [R213+0x2800] ;  /* 0x00280000d554783b */ /* 0x0002680000000200 */
[----:B------:R1:W1:Y:S04]  /*23e0*/  LDSM.16.M88.4 R56, [R3] ;  /* 0x000000000338783b */ /* 0x0002680000000200 */
[----:B------:R1:W1:Y:S04]  /*23f0*/  LDSM.16.M88.4 R52, [R3+0x800] ;  /* 0x000800000334783b */ /* 0x0002680000000200 */
[----:B------:R1:W1:Y:S04]  /*2400*/  LDSM.16.M88.4 R48, [R3+0x1000] ;  /* 0x001000000330783b */ /* 0x0002680000000200 */
[----:B------:R1:W1:Y:S04]  /*2410*/  LDSM.16.M88.4 R44, [R3+0x1800] ;  /* 0x00180000032c783b */ /* 0x0002680000000200 */
[----:B------:R1:W1:Y:S04]  /*2420*/  LDSM.16.M88.4 R112, [R3+0x2000] ;  /* 0x002000000370783b */ /* 0x0002680000000200 */
[----:B------:R1:W1:Y:S01]  /*2430*/  LDSM.16.M88.4 R116, [R3+0x2800] ;  /* 0x002800000374783b */ /* 0x0002620000000200 */
[----:B------:R-:W-:Y:S05]  /*2440*/  @!P1 BRA `(.L_x_2071) ;  /* 0x0000022000009947 */ /* 0x000fea0003800000 */
[----:B--23--:R-:W-:Y:S02]  /*2450*/  IADD3 R0, R222, -0x2, RZ ;  /* 0xfffffffede007810 */ /* 0x00cfe40007ffe0ff */
[----:B------:R-:W-:-:S02]  /*2460*/  ISETP.GE.AND P3, PT, R30, c[0x0][0x1d4], PT ;  /* 0x000075001e007a0c */ /* 0x000fc40003f66270 */
[----:B------:R-:W-:Y:S01]  /*2470*/  SHF.R.S32.HI R2, RZ, 0x1f, R0 ;  /* 0x0000001fff027819 */ /* 0x000fe20000011400 */
[----:B------:R-:W-:Y:S01]  /*2480*/  IMAD.WIDE.U32 R6, R0, c[0x0][0x208], RZ ;  /* 0x0000820000067a25 */ /* 0x000fe200078e00ff */
[----:B------:R-:W-:Y:S02]  /*2490*/  ISETP.GE.AND P1, PT, R28, c[0x0][0x1d4], PT ;  /* 0x000075001c007a0c */ /* 0x000fe40003f26270 */
[----:B------:R-:W-:Y:S01]  /*24a0*/  ISETP.GE.AND P0, PT, R27, c[0x0][0x1d4], PT ;  /* 0x000075001b007a0c */ /* 0x000fe20003f06270 */
        /* <DEDUP_REMOVED lines=9> */
[-C--:B------:R-:W-:Y:S02]  /*2540*/  IADD3 R6, P4, R4, R25.reuse, RZ ;  /* 0x0000001904067210 */ /* 0x080fe40007f9e0ff */
[--C-:B------:R-:W-:Y:S01]  /*2550*/  IADD3.X R13, R24, RZ, R5.reuse, P6, P5 ;  /* 0x000000ff180d7210 */ /* 0x100fe200037ea405 */
[----:B------:R-:W-:Y:S01]  /*2560*/  @!PT LDS RZ, [RZ] ;  /* 0x00000000fffff984 */ /* 0x000fe20000000800 */
[----:B------:R-:W-:Y:S01]  /*2570*/  @!PT LDS RZ, [RZ] ;  /* 0x00000000fffff984 */ /* 0x000fe20000000800 */
[----:B------:R-:W-:Y:S01]  /*2580*/  @!PT LDS RZ, [RZ] ;  /* 0x00000000fffff984 */ /* 0x000fe20000000800 */
[----:B------:R2:W-:Y:S01]  /*2590*/  LDGSTS.E.BYPASS.LTC128B.128 [R26+0x9100], [R4.64], !P3 ;  /* 0x09100000041a7fae */ /* 0x0005e2000d901d46 */
[----:B------:R-:W-:Y:S01]  /*25a0*/  IADD3 R10, P6, P5, R25, 0x100, R4 ;  /* 0x00000100190a7810 */ /* 0x000fe20007dde004 */
[----:B------:R-:W-:Y:S01]  /*25b0*/  IMAD.X R7, R5, 0x1, R24, P4 ;  /* 0x0000000105077824 */ /* 0x000fe200020e0618 */
        /* <DEDUP_REMOVED lines=11> */
.L_x_2071:
[----:B--23--:R-:W-:Y:S05]  /*2670*/  BSYNC B0 ;  /* 0x0000000000007941 */ /* 0x00cfea0003800000 */
.L_x_2070:
[C---:B-1----:R-:W-:Y:S01]  /*2680*/  HMMA.16816.F32 R4, R152.reuse, R42, RZ ;  /* 0x0000002a9804723c */ /* 0x042fe200000018ff */
[----:B------:R-:W-:Y:S01]  /*2690*/  IMAD.MOV.U32 R0, RZ, RZ, 0x40 ;  /* 0x00000040ff007424 */ /* 0x000fe200078e00ff */
[----:B------:R-:W-:Y:S01]  /*26a0*/  LOP3.LUT P0, RZ, R100, 0x4, RZ, 0xc0, !PT ;  /* 0x0000000464ff7812 */ /* 0x000fe2000780c0ff */
[----:B------:R-:W2:Y:S05]  /*26b0*/  LDL R122, [R1+0x7c] ;  /* 0x00007c00017a7983 */ /* 0x000eaa0000100800 */
[C---:B------:R-:W-:Y:S08]  /*26c0*/  HMMA.16816.F32 R32, R152.reuse, R16, RZ ;  /* 0x000000109820723c */ /* 0x040ff000000018ff */
[C---:B------:R-:W-:Y:S01]  /*26d0*/  HMMA.16816.F32 R24, R152.reuse, R20, RZ ;  /* 0x000000149818723c */ /* 0x040fe200000018ff */
[----:B------:R-:W3:Y:S04]  /*26e0*/  LDL R121, [R1+0x38] ;  /* 0x0000380001797983 */ /* 0x000ee80000100800 */
[----:B------:R-:W0:Y:S03]  /*26f0*/  LDGDEPBAR ;  /* 0x00000000000079af */ /* 0x000e260000000000 */
[----:B------:R-:W-:Y:S01]  /*2700*/  HMMA.16816.F32 R20, R152, R22, RZ ;  /* 0x000000169814723c */ /* 0x000fe200000018ff */
[----:B------:R-:W-:-:S07]  /*2710*/  SEL R210, R0, 0xffffffc0, !P0 ;  /* 0xffffffc000d27807 */ /* 0x000fce0004000000 */
[----:B------:R-:W-:Y:S01]  /*2720*/  HMMA.16816.F32 R28, R152, R18, RZ ;  /* 0x00000012981c723c */ /* 0x000fe200000018ff */
[----:B------:R-:W-:-:S07]  /*2730*/  IMAD.IADD R2, R213, 0x1, R210 ;  /* 0x00000001d5027824 */ /* 0x000fce00078e02d2 */
[C---:B----4-:R-:W-:Y:S08]  /*2740*/  HMMA.16816.F32 R16, R152.reuse, R36, RZ ;  /* 0x000000249810723c */ /* 0x050ff000000018ff */
[C---:B------:R-:W-:Y:S08]  /*2750*/  HMMA.16816.F32 R12, R152.reuse, R38, RZ ;  /* 0x00000026980c723c */ /* 0x040ff000000018ff */
[----:B------:R-:W-:Y:S08]  /*2760*/  HMMA.16816.F32 R8, R152, R40, RZ ;  /* 0x000000289808723c */ /* 0x000ff000000018ff */
[C---:B------:R-:W-:Y:S01]  /*2770*/  HMMA.16816.F32 R60, R156.reuse, R46, R4 ;  /* 0x0000002e9c3c723c */ /* 0x040fe20000001804 */
[----:B------:R-:W1:Y:S07]  /*2780*/  LDSM.16.M88.4 R4, [R2] ;  /* 0x000000000204783b */ /* 0x000e6e0000000200 */
[C---:B------:R-:W-:Y:S01]  /*2790*/  HMMA.16816.F32 R96, R156.reuse, R56, R32 ;  /* 0x000000389c60723c */ /* 0x040fe20000001820 */
[----:B------:R-:W4:Y:S07]  /*27a0*/  LDSM.16.M88.4 R32, [R2+0x800] ;  /* 0x000800000220783b */ /* 0x000f2e0000000200 */
[C---:B------:R-:W-:Y:S08]  /*27b0*/  HMMA.16816.F32 R88, R156.reuse, R52, R24 ;  /* 0x000000349c58723c */ /* 0x040ff00000001818 */
[----:B------:R-:W-:Y:S01]  /*27c0*/  HMMA.16816.F32 R76, R156, R54, R20 ;  /* 0x000000369c4c723c */ /* 0x000fe20000001814 */
[----:B------:R-:W5:Y:S01]  /*27d0*/  LDSM.16.M88.4 R52, [R2+0x1800] ;  /* 0x001800000234783b */ /* 0x000f620000000200 */
[----:B------:R-:W-:-:S03]  /*27e0*/  IADD3 R0, R210, R213, R211 ;  /* 0x000000d5d2007210 */ /* 0x000fc60007ffe0d3 */
[----:B------:R-:W1:Y:S03]  /*27f0*/  LDSM.16.M88.4 R40, [R2+0x1000] ;  /* 0x001000000228783b */ /* 0x000e660000000200 */
[C---:B------:R-:W-:Y:S01]  /*2800*/  HMMA.16816.F32 R72, R156.reuse, R48, R16 ;  /* 0x000000309c48723c */ /* 0x040fe20000001810 */
[----:B------:R-:W-:Y:S04]  /*2810*/  LDSM.16.M88.4 R100, [R0] ;  /* 0x000000000064783b */ /* 0x000fe80000000200 */
[----:B------:R-:W-:Y:S03]  /*2820*/  LDSM.16.M88.4 R104, [R0+0x800] ;  /* 0x000800000068783b */ /* 0x000fe60000000200 */
[C---:B------:R-:W-:Y:S01]  /*2830*/  HMMA.16816.F32 R68, R156.reuse, R50, R12 ;  /* 0x000000329c44723c */ /* 0x040fe2000000180c */
[----:B------:R-:W-:Y:S07]  /*2840*/  LDSM.16.M88.4 R108, [R0+0x1000] ;  /* 0x00100000006c783b */ /* 0x000fee0000000200 */
[----:B------:R-:W-:Y:S08]  /*2850*/  HMMA.16816.F32 R64, R156, R44, R8 ;  /* 0x0000002c9c40723c */ /* 0x000ff00000001808 */
[C---:B------:R-:W-:Y:S08]  /*2860*/  HMMA.16816.F32 R20, R152.reuse, R80, RZ ;  /* 0x000000509814723c */ /* 0x040ff000000018ff */
[C---:B------:R-:W-:Y:S01]  /*2870*/  HMMA.16816.F32 R16, R152.reuse, R82, RZ ;  /* 0x000000529810723c */ /* 0x040fe200000018ff */
[----:B------:R-:W1:Y:S07]  /*2880*/  LDSM.16.M88.4 R80, [R2+0x2000] ;  /* 0x002000000250783b */ /* 0x000e6e0000000200 */
[C---:B------:R-:W-:Y:S08]  /*2890*/  HMMA.16816.F32 R12, R152.reuse, R84, RZ ;  /* 0x00000054980c723c */ /* 0x040ff000000018ff */
[----:B------:R-:W-:Y:S01]  /*28a0*/  HMMA.16816.F32 R8, R152, R86, RZ ;  /* 0x000000569808723c */ /* 0x000fe200000018ff */
[----:B------:R-:W1:Y:S07]  /*28b0*/  LDSM.16.M88.4 R84, [R2+0x2800] ;  /* 0x002800000254783b */ /* 0x000e6e0000000200 */
[C---:B------:R-:W-:Y:S08]  /*28c0*/  HMMA.16816.F32 R92, R156.reuse, R58, R28 ;  /* 0x0000003a9c5c723c */ /* 0x040ff0000000181c */
[C---:B------:R-:W-:Y:S08]  /*28d0*/  HMMA.16816.F32 R56, R156.reuse, R112, R20 ;  /* 0x000000709c38723c */ /* 0x040ff00000001814 */
[C---:B------:R-:W-:Y:S01]  /*28e0*/  HMMA.16816.F32 R48, R156.reuse, R114, R16 ;  /* 0x000000729c30723c */ /* 0x040fe20000001810 */
[----:B------:R-:W2:Y:S07]  /*28f0*/  LDSM.16.M88.4 R112, [R0+0x1800] ;  /* 0x001800000070783b */ /* 0x000eae0000000200 */
[C---:B------:R-:W-:Y:S08]  /*2900*/  HMMA.16816.F32 R44, R156.reuse, R116, R12 ;  /* 0x000000749c2c723c */ /* 0x040ff0000000180c */
[----:B------:R-:W-:Y:S08]  /*2910*/  HMMA.16816.F32 R36, R156, R118, R8 ;  /* 0x000000769c24723c */ /* 0x000ff00000001808 */
[C---:B-1----:R-:W-:Y:S01]  /*2920*/  HMMA.16816.F32 R28, R164.reuse, R4, R96 ;  /* 0x00000004a41c723c */ /* 0x042fe20000001860 */
[----:B------:R-:W-:Y:S07]  /*2930*/  LDSM.16.M88.4 R96, [R2+0x4000] ;  /* 0x004000000260783b */ /* 0x000fee0000000200 */
[C---:B------:R-:W-:Y:S01]  /*2940*/  HMMA.16816.F32 R24, R164.reuse, R6, R92 ;  /* 0x00000006a418723c */ /* 0x040fe2000000185c */
[----:B------:R-:W-:Y:S07]  /*2950*/  LDSM.16.M88.4 R92, [R3+0x4000] ;  /* 0x00400000035c783b */ /* 0x000fee0000000200 */
[C---:B----4-:R-:W-:Y:S01]  /*2960*/  HMMA.16816.F32 R20, R164.reuse, R32, R88 ;  /* 0x00000020a414723c */ /* 0x050fe20000001858 */
[----:B------:R-:W-:Y:S07]  /*2970*/  LDSM.16.M88.4 R88, [R0+0x2800] ;  /* 0x002800000058783b */ /* 0x000fee0000000200 */
[C---:B------:R-:W-:Y:S08]  /*2980*/  HMMA.16816.F32 R16, R164.reuse, R34, R76 ;  /* 0x00000022a410723c */ /* 0x040ff0000000184c */
[C---:B-----5:R-:W-:Y:S08]  /*2990*/  HMMA.16816.F32 R4, R164.reuse, R52, R64 ;  /* 0x00000034a404723c */ /* 0x060ff00000001840 */
[C---:B------:R-:W-:Y:S01]  /*29a0*/  HMMA.16816.F32 R32, R164.reuse, R54, R60 ;  /* 0x00000036a420723c */ /* 0x040fe2000000183c */
[----:B------:R-:W1:Y:S07]  /*29b0*/  LDSM.16.M88.4 R52, [R0+0x2000] ;  /* 0x002000000034783b */ /* 0x000e6e0000000200 */
[C---:B------:R-:W-:Y:S08]  /*29c0*/  HMMA.16816.F32 R12, R164.reuse, R40, R72 ;  /* 0x00000028a40c723c */ /* 0x040ff00000001848 */
[C---:B------:R-:W-:Y:S08]  /*29d0*/  HMMA.16816.F32 R8, R164.reuse, R42, R68 ;  /* 0x0000002aa408723c */ /* 0x040ff00000001844 */
[C---:B------:R-:W-:Y:S08]  /*29e0*/  HMMA.16816.F32 R40, R164.reuse, R80, R56 ;  /* 0x00000050a428723c */ /* 0x040ff00000001838 */
[C---:B------:R-:W-:Y:S01]  /*29f0*/  HMMA.16816.F32 R48, R164.reuse, R82, R48 ;  /* 0x00000052a430723c */ /* 0x040fe20000001830 */
[----:B------:R-:W-:Y:S07]  /*2a00*/  LDSM.16.M88.4 R80, [R3+0x3800] ;  /* 0x003800000350783b */ /* 0x000fee0000000200 */
[C---:B------:R-:W-:Y:S08]  /*2a10*/  HMMA.16816.F32 R68, R164.reuse, R84, R44 ;  /* 0x00000054a444723c */ /* 0x040ff0000000182c */
[----:B------:R-:W-:Y:S08]  /*2a20*/  HMMA.16816.F32 R84, R164, R86, R36 ;  /* 0x00000056a454723c */ /* 0x000ff00000001824 */
[C---:B------:R-:W-:Y:S01]  /*2a30*/  HMMA.16816.F32 R76, R168.reuse, R100, R28 ;  /* 0x00000064a84c723c */ /* 0x040fe2000000181c */
[----:B------:R-:W4:Y:S07]  /*2a40*/  LDSM.16.M88.4 R28, [R213+0x3000] ;  /* 0x00300000d51c783b */ /* 0x000f2e0000000200 */
[C---:B------:R-:W-:Y:S01]  /*2a50*/  HMMA.16816.F32 R72, R168.reuse, R102, R24 ;  /* 0x00000066a848723c */ /* 0x040fe20000001818 */
[----:B------:R-:W5:Y:S04]  /*2a60*/  LDSM.16.M88.4 R24, [R213+0x3800] ;  /* 0x00380000d518783b */ /* 0x000f680000000200 */
[----:B------:R-:W-:Y:S03]  /*2a70*/  LDSM.16.M88.4 R100, [R3+0x4800] ;  /* 0x004800000364783b */ /* 0x000fe60000000200 */
[C---:B------:R-:W-:Y:S01]  /*2a80*/  HMMA.16816.F32 R64, R168.reuse, R104, R20 ;  /* 0x00000068a840723c */ /* 0x040fe20000001814 */
[----:B------:R-:W3:Y:S07]  /*2a90*/  LDSM.16.M88.4 R20, [R213+0x4000] ;  /* 0x00400000d514783b */ /* 0x000eee0000000200 */
[C---:B------:R-:W-:Y:S08]  /*2aa0*/  HMMA.16816.F32 R56, R168.reuse, R108, R12 ;  /* 0x0000006ca838723c */ /* 0x040ff0000000180c */
[C---:B------:R-:W-:Y:S01]  /*2ab0*/  HMMA.16816.F32 R44, R168.reuse, R110, R8 ;  /* 0x0000006ea82c723c */ /* 0x040fe20000001808 */
[----:B------:R-:W-:Y:S07]  /*2ac0*/  LDSM.16.M88.4 R108, [R3+0x5000] ;  /* 0x00500000036c783b */ /* 0x000fee0000000200 */
[C---:B--2---:R-:W-:Y:S08]  /*2ad0*/  HMMA.16816.F32 R12, R168.reuse, R112, R4 ;  /* 0x00000070a80c723c */ /* 0x044ff00000001804 */
[C---:B------:R-:W-:Y:S01]  /*2ae0*/  HMMA.16816.F32 R8, R168.reuse, R114, R32 ;  /* 0x00000072a808723c */ /* 0x040fe20000001820 */
[----:B------:R-:W2:Y:S04]  /*2af0*/  LDSM.16.M88.4 R32, [R213+0x5000] ;  /* 0x00500000d520783b */ /* 0x000ea80000000200 */
[----:B------:R-:W-:Y:S03]  /*2b00*/  LDSM.16.M88.4 R112, [R3+0x5800] ;  /* 0x005800000370783b */ /* 0x000fe60000000200 */
[C---:B-1----:R-:W-:Y:S08]  /*2b10*/  HMMA.16816.F32 R4, R168.reuse, R52, R40 ;  /* 0x00000034a804723c */ /* 0x042ff00000001828 */
[C---:B------:R-:W-:Y:S01]  /*2b20*/  HMMA.16816.F32 R36, R168.reuse, R54, R48 ;  /* 0x00000036a824723c */ /* 0x040fe20000001830 */
[----:B------:R-:W-:Y:S07]  /*2b30*/  LDSM.16.M88.4 R48, [R213+0x5800] ;  /* 0x00580000d530783b */ /* 0x000fee0000000200 */
[C---:B------:R-:W-:Y:S01]  /*2b40*/  HMMA.16816.F32 R60, R168.reuse, R106, R16 ;  /* 0x0000006aa83c723c */ /* 0x040fe20000001810 */
[----:B------:R-:W-:Y:S04]  /*2b50*/  LDSM.16.M88.4 R16, [R213+0x4800] ;  /* 0x00480000d510783b */ /* 0x000fe80000000200 */
[----:B------:R-:W-:Y:S03]  /*2b60*/  LDSM.16.M88.4 R104, [R2+0x4800] ;  /* 0x004800000268783b */ /* 0x000fe60000000200 */
[----:B------:R-:W-:Y:S01]  /*2b70*/  HMMA.16816.F32 R52, R168, R90, R84 ;  /* 0x0000005aa834723c */ /* 0x000fe20000001854 */
[----:B------:R-:W1:Y:S07]  /*2b80*/  LDSM.16.M88.4 R84, [R3+0x3000] ;  /* 0x003000000354783b */ /* 0x000e6e0000000200 */
[C---:B----4-:R-:W-:Y:S08]  /*2b90*/  HMMA.16816.F32 R76, R172.reuse, R28, R76 ;  /* 0x0000001cac4c723c */ /* 0x050ff0000000184c */
[----:B------:R-:W-:Y:S08]  /*2ba0*/  HMMA.16816.F32 R28, R172, R30, R72 ;  /* 0x0000001eac1c723c */ /* 0x000ff00000001848 */
[----:B------:R-:W-:Y:S01]  /*2bb0*/  HMMA.16816.F32 R40, R168, R88, R68 ;  /* 0x00000058a828723c */ /* 0x000fe20000001844 */
[----:B------:R-:W-:Y:S07]  /*2bc0*/  LDSM.16.M88.4 R88, [R2+0x3800] ;  /* 0x003800000258783b */ /* 0x000fee0000000200 */
[C---:B-----5:R-:W-:Y:S08]  /*2bd0*/  HMMA.16816.F32 R72, R172.reuse, R24, R64 ;  /* 0x00000018ac48723c */ /* 0x060ff00000001840 */
[C---:B---3--:R-:W-:Y:S08]  /*2be0*/  HMMA.16816.F32 R64, R172.reuse, R20, R56 ;  /* 0x00000014ac40723c */ /* 0x048ff00000001838 */
[C---:B------:R-:W-:Y:S01]  /*2bf0*/  HMMA.16816.F32 R68, R172.reuse, R26, R60 ;  /* 0x0000001aac44723c */ /* 0x040fe2000000183c */
[----:B------:R-:W3:Y:S07]  /*2c00*/  LDSM.16.M88.4 R24, [R2+0x3000] ;  /* 0x003000000218783b */ /* 0x000eee0000000200 */
[C---:B------:R-:W-:Y:S08]  /*2c10*/  HMMA.16816.F32 R44, R172.reuse, R22, R44 ;  /* 0x00000016ac2c723c */ /* 0x040ff0000000182c */
[----:B--2---:R-:W-:Y:S08]  /*2c20*/  HMMA.16816.F32 R20, R172, R32, R4 ;  /* 0x00000020ac14723c */ /* 0x004ff00000001804 */
[----:B-1----:R-:W-:Y:S01]  /*2c30*/  HMMA.16816.F32 R4, R176, R84, R76 ;  /* 0x00000054b004723c */ /* 0x002fe2000000184c */
[----:B------:R-:W-:Y:S07]  /*2c40*/  LDSM.16.M88.4 R76, [R2+0x5800] ;  /* 0x00580000024c783b */ /* 0x000fee0000000200 */
[C---:B------:R-:W-:Y:S08]  /*2c50*/  HMMA.16816.F32 R60, R172.reuse, R16, R12 ;  /* 0x00000010ac3c723c */ /* 0x040ff0000000180c */
[C---:B------:R-:W-:Y:S08]  /*2c60*/  HMMA.16816.F32 R56, R172.reuse, R18, R8 ;  /* 0x00000012ac38723c */ /* 0x040ff00000001808 */
[C---:B------:R-:W-:Y:S08]  /*2c70*/  HMMA.16816.F32 R16, R172.reuse, R34, R36 ;  /* 0x00000022ac10723c */ /* 0x040ff00000001824 */
[----:B------:R-:W-:Y:S08]  /*2c80*/  HMMA.16816.F32 R12, R172, R48, R40 ;  /* 0x00000030ac0c723c */ /* 0x000ff00000001828 */
[C---:B------:R-:W-:Y:S01]  /*2c90*/  HMMA.16816.F32 R28, R176.reuse, R86, R28 ;  /* 0x00000056b01c723c */ /* 0x040fe2000000181c */
[----:B------:R-:W-:Y:S07]  /*2ca0*/  LDSM.16.M88.4 R84, [R0+0x3800] ;  /* 0x003800000054783b */ /* 0x000fee0000000200 */
[C---:B------:R-:W-:Y:S08]  /*2cb0*/  HMMA.16816.F32 R40, R176.reuse, R92, R64 ;  /* 0x0000005cb028723c */ /* 0x040ff00000001840 */
[C---:B------:R-:W-:Y:S08]  /*2cc0*/  HMMA.16816.F32 R32, R176.reuse, R80, R72 ;  /* 0x00000050b020723c */ /* 0x040ff00000001848 */
[C---:B------:R-:W-:Y:S01]  /*2cd0*/  HMMA.16816.F32 R36, R176.reuse, R82, R68 ;  /* 0x00000052b024723c */ /* 0x040fe20000001844 */
[----:B------:R-:W1:Y:S07]  /*2ce0*/  LDSM.16.M88.4 R80, [R0+0x3000] ;  /* 0x003000000050783b */ /* 0x000e6e0000000200 */
[----:B------:R-:W-:Y:S01]  /*2cf0*/  HMMA.16816.F32 R44, R176, R94, R44 ;  /* 0x0000005eb02c723c */ /* 0x000fe2000000182c */
[----:B------:R-:W2:Y:S07]  /*2d00*/  LDSM.16.M88.4 R92, [R0+0x4000] ;  /* 0x00400000005c783b */ /* 0x000eae0000000200 */
[----:B------:R-:W-:Y:S08]  /*2d10*/  HMMA.16816.F32 R8, R172, R50, R52 ;  /* 0x00000032ac08723c */ /* 0x000ff00000001834 */
[----:B------:R-:W-:Y:S08]  /*2d20*/  HMMA.16816.F32 R72, R176, R108, R20 ;  /* 0x0000006cb048723c */ /* 0x000ff00000001814 */
[----:B---3--:R-:W-:Y:S08]  /*2d30*/  HMMA.16816.F32 R20, R180, R24, R4 ;  /* 0x00000018b414723c */ /* 0x008ff00000001804 */
[C---:B------:R-:W-:Y:S01]  /*2d40*/  HMMA.16816.F32 R52, R176.reuse, R102, R56 ;  /* 0x00000066b034723c */ /* 0x040fe20000001838 */
[----:B------:R-:W3:Y:S07]  /*2d50*/  LDSM.16.M88.4 R56, [R2+0x5000] ;  /* 0x005000000238783b */ /* 0x000eee0000000200 */
[----:B------:R-:W-:Y:S08]  /*2d60*/  HMMA.16816.F32 R68, R176, R110, R16 ;  /* 0x0000006eb044723c */ /* 0x000ff00000001810 */
[C---:B------:R-:W-:Y:S08]  /*2d70*/  HMMA.16816.F32 R16, R180.reuse, R26, R28 ;  /* 0x0000001ab410723c */ /* 0x040ff0000000181c */
[----:B------:R-:W-:Y:S01]  /*2d80*/  HMMA.16816.F32 R4, R180, R96, R40 ;  /* 0x00000060b404723c */ /* 0x000fe20000001828 */
[----:B------:R-:W4:Y:S07]  /*2d90*/  LDSM.16.M88.4 R40, [R213+0x6000] ;  /* 0x00600000d528783b */ /* 0x000f2e0000000200 */
[C---:B------:R-:W-:Y:S08]  /*2da0*/  HMMA.16816.F32 R48, R176.reuse, R100, R60 ;  /* 0x00000064b030723c */ /* 0x040ff0000000183c */
[C---:B------:R-:W-:Y:S08]  /*2db0*/  HMMA.16816.F32 R64, R176.reuse, R112, R12 ;  /* 0x00000070b040723c */ /* 0x040ff0000000180c */
[----:B------:R-:W-:Y:S08]  /*2dc0*/  HMMA.16816.F32 R60, R176, R114, R8 ;  /* 0x00000072b03c723c */ /* 0x000ff00000001808 */
[C---:B------:R-:W-:Y:S08]  /*2dd0*/  HMMA.16816.F32 R12, R180.reuse, R88, R32 ;  /* 0x00000058b40c723c */ /* 0x040ff00000001820 */
[----:B------:R-:W-:Y:S01]  /*2de0*/  HMMA.16816.F32 R8, R180, R90, R36 ;  /* 0x0000005ab408723c */ /* 0x000fe20000001824 */
[----:B------:R-:W5:Y:S07]  /*2df0*/  LDSM.16.M88.4 R36, [R0+0x4800] ;  /* 0x004800000024783b */ /* 0x000f6e0000000200 */
[C---:B-1----:R-:W-:Y:S08]  /*2e00*/  HMMA.16816.F32 R20, R184.reuse, R80, R20 ;  /* 0x00000050b814723c */ /* 0x042ff00000001814 */
[C---:B------:R-:W-:Y:S01]  /*2e10*/  HMMA.16816.F32 R32, R184.reuse, R82, R16 ;  /* 0x00000052b820723c */ /* 0x040fe20000001810 */
[----:B------:R-:W-:Y:S07]  /*2e20*/  LDSM.16.M88.4 R16, [R0+0x5800] ;  /* 0x005800000010783b */ /* 0x000fee0000000200 */
[----:B--2---:R-:W-:Y:S01]  /*2e30*/  HMMA.16816.F32 R80, R184, R92, R4 ;  /* 0x0000005cb850723c */ /* 0x004fe20000001804 */
[----:B------:R-:W1:Y:S07]  /*2e40*/  LDSM.16.M88.4 R4, [R0+0x5000] ;  /* 0x005000000004783b */ /* 0x000e6e0000000200 */
[C---:B------:R-:W-:Y:S08]  /*2e50*/  HMMA.16816.F32 R88, R180.reuse, R78, R60 ;  /* 0x0000004eb458723c */ /* 0x040ff0000000183c */
[----:B------:R-:W-:Y:S08]  /*2e60*/  HMMA.16816.F32 R28, R180, R104, R48 ;  /* 0x00000068b41c723c */ /* 0x000ff00000001830 */
[----:B------:R-:W-:Y:S01]  /*2e70*/  HMMA.16816.F32 R60, R184, R84, R12 ;  /* 0x00000054b83c723c */ /* 0x000fe2000000180c */
[----:B------:R-:W2:Y:S07]  /*2e80*/  LDSM.16.M88.4 R12, [R3+0x6000] ;  /* 0x00600000030c783b */ /* 0x000eae0000000200 */
[C---:B------:R-:W-:Y:S08]  /*2e90*/  HMMA.16816.F32 R24, R180.reuse, R98, R44 ;  /* 0x00000062b418723c */ /* 0x040ff0000000182c */
[C---:B---3--:R-:W-:Y:S08]  /*2ea0*/  HMMA.16816.F32 R48, R180.reuse, R56, R72 ;  /* 0x00000038b430723c */ /* 0x048ff00000001848 */
[C---:B------:R-:W-:Y:S08]  /*2eb0*/  HMMA.16816.F32 R44, R180.reuse, R58, R68 ;  /* 0x0000003ab42c723c */ /* 0x040ff00000001844 */
[----:B------:R-:W-:Y:S08]  /*2ec0*/  HMMA.16816.F32 R56, R180, R76, R64 ;  /* 0x0000004cb438723c */ /* 0x000ff00000001840 */
[----:B------:R-:W-:Y:S08]  /*2ed0*/  HMMA.16816.F32 R64, R184, R86, R8 ;  /* 0x00000056b840723c */ /* 0x000ff00000001808 */
[----:B----4-:R-:W-:Y:S01]  /*2ee0*/  HMMA.16816.F32 R8, R188, R40, R20 ;  /* 0x00000028bc08723c */ /* 0x010fe20000001814 */
[----:B------:R-:W3:Y:S07]  /*2ef0*/  LDSM.16.M88.4 R20, [R213+0x6800] ;  /* 0x00680000d514783b */ /* 0x000eee0000000200 */
[----:B------:R-:W-:Y:S08]  /*2f00*/  HMMA.16816.F32 R52, R180, R106, R52 ;  /* 0x0000006ab434723c */ /* 0x000ff00000001834 */
[C---:B-----5:R-:W-:Y:S01]  /*2f10*/  HMMA.16816.F32 R68, R184.reuse, R36, R28 ;  /* 0x00000024b844723c */ /* 0x060fe2000000181c */
[----:B------:R-:W4:Y:S07]  /*2f20*/  LDSM.16.M88.4 R28, [R2+0x6000] ;  /* 0x00600000021c783b */ /* 0x000f2e0000000200 */
[C---:B------:R-:W-:Y:S01]  /*2f30*/  HMMA.16816.F32 R76, R184.reuse, R94, R24 ;  /* 0x0000005eb84c723c */ /* 0x040fe20000001818 */
[----:B------:R-:W-:Y:S07]  /*2f40*/  LDSM.16.M88.4 R24, [R213+0x7000] ;  /* 0x00700000d518783b */ /* 0x000fee0000000200 */
[C---:B-1----:R-:W-:Y:S01]  /*2f50*/  HMMA.16816.F32 R72, R184.reuse, R4, R48 ;  /* 0x00000004b848723c */ /* 0x042fe20000001830 */
[----:B------:R-:W-:Y:S07]  /*2f60*/  LDSM.16.M88.4 R48, [R213+0x8000] ;  /* 0x00800000d530783b */ /* 0x000fee0000000200 */
[----:B------:R-:W-:Y:S08]  /*2f70*/  HMMA.16816.F32 R92, R184, R6, R44 ;  /* 0x00000006b85c723c */ /* 0x000ff0000000182c */
[----:B------:R-:W-:Y:S01]  /*2f80*/  HMMA.16816.F32 R4, R188, R42, R32 ;  /* 0x0000002abc04723c */ /* 0x000fe20000001820 */
[----:B------:R-:W1:Y:S04]  /*2f90*/  LDSM.16.M88.4 R32, [R3+0x6800] ;  /* 0x006800000320783b */ /* 0x000e680000000200 */
[----:B------:R-:W-:Y:S03]  /*2fa0*/  LDSM.16.M88.4 R40, [R2+0x6800] ;  /* 0x006800000228783b */ /* 0x000fe60000000200 */
[----:B------:R-:W-:Y:S01]  /*2fb0*/  HMMA.16816.F32 R52, R184, R38, R52 ;  /* 0x00000026b834723c */ /* 0x000fe20000001834 */
[----:B------:R-:W5:Y:S07]  /*2fc0*/  LDSM.16.M88.4 R36, [R213+0x7800] ;  /* 0x00780000d524783b */ /* 0x000f6e0000000200 */
[----:B--2---:R-:W-:Y:S08]  /*2fd0*/  HMMA.16816.F32 R8, R192, R12, R8 ;  /* 0x0000000cc008723c */ /* 0x004ff00000001808 */
[C---:B------:R-:W-:Y:S01]  /*2fe0*/  HMMA.16816.F32 R96, R184.reuse, R16, R56 ;  /* 0x00000010b860723c */ /* 0x040fe20000001838 */
[----:B------:R-:W2:Y:S07]  /*2ff0*/  LDSM.16.M88.4 R56, [R0+0x6000] ;  /* 0x006000000038783b */ /* 0x000eae0000000200 */
[----:B------:R-:W-:Y:S08]  /*3000*/  HMMA.16816.F32 R88, R184, R18, R88 ;  /* 0x00000012b858723c */ /* 0x000ff00000001858 */
[----:B---3--:R-:W-:Y:S01]  /*3010*/  HMMA.16816.F32 R16, R188, R20, R60 ;  /* 0x00000014bc10723c */ /* 0x008fe2000000183c */
[----:B------:R-:W-:Y:S07]  /*3020*/  LDSM.16.M88.4 R60, [R213+0x8800] ;  /* 0x00880000d53c783b */ /* 0x000fee0000000200 */
[----:B------:R-:W-:Y:S08]  /*3030*/  HMMA.16816.F32 R4, R192, R14, R4 ;  /* 0x0000000ec004723c */ /* 0x000ff00000001804 */
[----:B----4-:R-:W-:Y:S08]  /*3040*/  HMMA.16816.F32 R8, R196, R28, R8 ;  /* 0x0000001cc408723c */ /* 0x010ff00000001808 */
[----:B------:R-:W-:Y:S08]  /*3050*/  HMMA.16816.F32 R12, R188, R22, R64 ;  /* 0x00000016bc0c723c */ /* 0x000ff00000001840 */
[----:B-1----:R-:W-:Y:S08]  /*3060*/  HMMA.16816.F32 R16, R192, R32, R16 ;  /* 0x00000020c010723c */ /* 0x002ff00000001810 */
[C---:B------:R-:W-:Y:S08]  /*3070*/  HMMA.16816.F32 R64, R188.reuse, R26, R76 ;  /* 0x0000001abc40723c */ /* 0x040ff0000000184c */
[----:B-----5:R-:W-:Y:S01]  /*3080*/  HMMA.16816.F32 R76, R188, R38, R52 ;  /* 0x00000026bc4c723c */ /* 0x020fe20000001834 */
[----:B------:R-:W1:Y:S07]  /*3090*/  LDSM.16.M88.4 R52, [R0+0x6800] ;  /* 0x006800000034783b */ /* 0x000e6e0000000200 */
[----:B------:R-:W-:Y:S01]  /*30a0*/  HMMA.16816.F32 R4, R196, R30, R4 ;  /* 0x0000001ec404723c */ /* 0x000fe20000001804 */
[----:B------:R-:W3:Y:S07]  /*30b0*/  LDSM.16.M88.4 R28, [R3+0x7000] ;  /* 0x00700000031c783b */ /* 0x000eee0000000200 */
[----:B--2---:R-:W-:Y:S08]  /*30c0*/  HMMA.16816.F32 R20, R200, R56, R8 ;  /* 0x00000038c814723c */ /* 0x004ff00000001808 */
[----:B------:R-:W-:Y:S01]  /*30d0*/  HMMA.16816.F32 R8, R192, R34, R12 ;  /* 0x00000022c008723c */ /* 0x000fe2000000180c */
[----:B------:R-:W-:Y:S07]  /*30e0*/  LDSM.16.M88.4 R32, [R3+0x8800] ;  /* 0x008800000320783b */ /* 0x000fee0000000200 */
[----:B------:R-:W-:Y:S08]  /*30f0*/  HMMA.16816.F32 R16, R196, R40, R16 ;  /* 0x00000028c410723c */ /* 0x000ff00000001810 */
[----:B------:R-:W-:Y:S08]  /*3100*/  HMMA.16816.F32 R4, R200, R58, R4 ;  /* 0x0000003ac804723c */ /* 0x000ff00000001804 */
[C---:B------:R-:W-:Y:S01]  /*3110*/  HMMA.16816.F32 R84, R188.reuse, R36, R68 ;  /* 0x00000024bc54723c */ /* 0x040fe20000001844 */
[----:B------:R-:W2:Y:S07]  /*3120*/  LDSM.16.M88.4 R36, [R3+0x7800] ;  /* 0x007800000324783b */ /* 0x000eae0000000200 */
[----:B------:R-:W-:Y:S01]  /*3130*/  HMMA.16816.F32 R44, R188, R24, R80 ;  /* 0x00000018bc2c723c */ /* 0x000fe20000001850 */
[----:B------:R-:W4:Y:S01]  /*3140*/  LDSM.16.M88.4 R24, [R2+0x7000] ;  /* 0x007000000218783b */ /* 0x000f220000000200 */
[----:B------:R-:W-:-:S02]  /*3150*/  FMUL.FTZ R12, R20, c[0x0][0x320] ;  /* 0x0000c800140c7a20 */ /* 0x000fc40000410000 */
[----:B------:R-:W-:Y:S01]  /*3160*/  FMUL.FTZ R22, R22, c[0x0][0x320] ;  /* 0x0000c80016167a20 */ /* 0x000fe20000410000 */
[----:B------:R-:W-:Y:S03]  /*3170*/  LDSM.16.M88.4 R56, [R0+0x7800] ;  /* 0x007800000038783b */ /* 0x000fe60000000200 */
[----:B------:R-:W-:Y:S08]  /*3180*/  HMMA.16816.F32 R8, R196, R42, R8 ;  /* 0x0000002ac408723c */ /* 0x000ff00000001808 */
[----:B-1----:R-:W-:Y:S01]  /*3190*/  HMMA.16816.F32 R16, R200, R52, R16 ;  /* 0x00000034c810723c */ /* 0x002fe20000001810 */
[----:B------:R-:W-:-:S02]  /*31a0*/  FMUL.FTZ R4, R4, c[0x0][0x320] ;  /* 0x0000c80004047a20 */ /* 0x000fc40000410000 */
[----:B------:R-:W-:Y:S02]  /*31b0*/  FMUL.FTZ R5, R5, c[0x0][0x320] ;  /* 0x0000c80005057a20 */ /* 0x000fe40000410000 */
[----:B------:R-:W-:Y:S02]  /*31c0*/  FMUL.FTZ R6, R6, c[0x0][0x320] ;  /* 0x0000c80006067a20 */ /* 0x000fe40000410000 */
[----:B------:R-:W-:Y:S01]  /*31d0*/  FMUL.FTZ R7, R7, c[0x0][0x320] ;  /* 0x0000c80007077a20 */ /* 0x000fe20000410000 */
[C---:B------:R-:W-:Y:S01]  /*31e0*/  HMMA.16816.F32 R80, R188.reuse, R48, R72 ;  /* 0x00000030bc50723c */ /* 0x040fe20000001848 */
[----:B------:R1:W-:Y:S01]  /*31f0*/  MUFU.TANH R100, R12 ;  /* 0x0000000c00647308 */ /* 0x0003e20000002400 */
[----:B------:R-:W-:Y:S01]  /*3200*/  FMUL.FTZ R23, R23, c[0x0][0x320] ;  /* 0x0000c80017177a20 */ /* 0x000fe20000410000 */
[----:B------:R-:W-:Y:S05]  /*3210*/  LDSM.16.M88.4 R40, [R3+0x8000] ;  /* 0x008000000328783b */ /* 0x000fea0000000200 */
[C---:B------:R-:W-:Y:S01]  /*3220*/  HMMA.16816.F32 R72, R188.reuse, R50, R92 ;  /* 0x00000032bc48723c */ /* 0x040fe2000000185c */
[----:B------:R-:W-:Y:S07]  /*3230*/  MUFU.TANH R94, R4 ;  /* 0x00000004005e7308 */ /* 0x000fee0000002400 */
[----:B------:R-:W-:Y:S01]  /*3240*/  HMMA.16816.F32 R68, R188, R60, R96 ;  /* 0x0000003cbc44723c */ /* 0x000fe20000001860 */
[----:B------:R-:W-:Y:S01]  /*3250*/  MUFU.TANH R93, R5 ;  /* 0x00000005005d7308 */ /* 0x000fe20000002400 */
[----:B-1----:R-:W-:-:S07]  /*3260*/  FMUL.FTZ R12, R21, c[0x0][0x320] ;  /* 0x0000c800150c7a20 */ /* 0x002fce0000410000 */
[----:B------:R-:W-:Y:S08]  /*3270*/  MUFU.TANH R97, R6 ;  /* 0x0000000600617308 */ /* 0x000ff00000002400 */
[----:B------:R1:W-:Y:S08]  /*3280*/  MUFU.TANH R96, R7 ;  /* 0x0000000700607308 */ /* 0x0003f00000002400 */
[----:B------:R3:W-:Y:S01]  /*3290*/  MUFU.TANH R95, R12 ;  /* 0x0000000c005f7308 */ /* 0x0007e20000002400 */
[----:B-1----:R-:W-:Y:S01]  /*32a0*/  HMMA.16816.F32 R4, R200, R54, R8 ;  /* 0x00000036c804723c */ /* 0x002fe20000001808 */
[----:B------:R-:W1:Y:S06]  /*32b0*/  LDSM.16.M88.4 R52, [R2+0x7800] ;  /* 0x007800000234783b */ /* 0x000e6c0000000200 */
[----:B------:R-:W-:Y:S01]  /*32c0*/  FMUL.FTZ R8, R16, c[0x0][0x320] ;  /* 0x0000c80010087a20 */ /* 0x000fe20000410000 */
[----:B---3--:R-:W-:Y:S01]  /*32d0*/  HMMA.16816.F32 R12, R192, R28, R44 ;  /* 0x0000001cc00c723c */ /* 0x008fe2000000182c */
[----:B------:R-:W-:Y:S01]  /*32e0*/  MUFU.TANH R102, R22 ;  /* 0x0000001600667308 */ /* 0x000fe20000002400 */
[----:B------:R-:W3:Y:S07]  /*32f0*/  LDSM.16.M88.4 R44, [R0+0x7000] ;  /* 0x00700000002c783b */ /* 0x000eee0000000200 */
[----:B------:R5:W1:Y:S01]  /*3300*/  MUFU.TANH R92, R8 ;  /* 0x00000008005c7308 */ /* 0x000a620000002400 */
[----:B------:R-:W-:Y:S07]  /*3310*/  HMMA.16816.F32 R60, R188, R62, R88 ;  /* 0x0000003ebc3c723c */ /* 0x000fee0000001858 */
[----:B------:R1:W-:Y:S01]  /*3320*/  MUFU.TANH R101, R23 ;  /* 0x0000001700657308 */ /* 0x0003e20000002400 */
[----:B-----5:R-:W-:-:S07]  /*3330*/  FMUL.FTZ R8, R17, c[0x0][0x320] ;  /* 0x0000c80011087a20 */ /* 0x020fce0000410000 */
[----:B------:R2:W5:Y:S01]  /*3340*/  MUFU.TANH R88, R8 ;  /* 0x0000000800587308 */ /* 0x0005620000002400 */
[C---:B-1----:R-:W-:Y:S08]  /*3350*/  HMMA.16816.F32 R20, R192.reuse, R30, R64 ;  /* 0x0000001ec014723c */ /* 0x042ff00000001840 */
[----:B--2---:R-:W-:Y:S01]  /*3360*/  HMMA.16816.F32 R8, R192, R36, R84 ;  /* 0x00000024c008723c */ /* 0x004fe20000001854 */
[----:B------:R-:W-:-:S07]  /*3370*/  FMUL.FTZ R18, R18, c[0x0][0x320] ;  /* 0x0000c80012127a20 */ /* 0x000fce0000410000 */
[C---:B----4-:R-:W-:Y:S01]  /*3380*/  HMMA.16816.F32 R12, R196.reuse, R24, R12 ;  /* 0x00000018c40c723c */ /* 0x050fe2000000180c */
[----:B------:R-:W-:Y:S01]  /*3390*/  FMUL.FTZ R19, R19, c[0x0][0x320] ;  /* 0x0000c80013137a20 */ /* 0x000fe20000410000 */
[----:B------:R-:W-:Y:S06]  /*33a0*/  MUFU.TANH R85, R18 ;  /* 0x0000001200557308 */ /* 0x000fec0000002400 */
[----:B------:R-:W-:Y:S02]  /*33b0*/  HMMA.16816.F32 R20, R196, R26, R20 ;  /* 0x0000001ac414723c */ /* 0x000fe40000001814 */
[----:B------:R1:W-:Y:S06]  /*33c0*/  MUFU.TANH R84, R19 ;  /* 0x0000001300547308 */ /* 0x0003ec0000002400 */
[----:B------:R-:W-:Y:S08]  /*33d0*/  HMMA.16816.F32 R28, R192, R38, R76 ;  /* 0x00000026c01c723c */ /* 0x000ff0000000184c */
[----:B-1----:R-:W-:Y:S01]  /*33e0*/  HMMA.16816.F32 R16, R196, R52, R8 ;  /* 0x00000034c410723c */ /* 0x002fe20000001808 */
[----:B------:R-:W1:Y:S01]  /*33f0*/  LDSM.16.M88.4 R8, [R2+0x8000] ;  /* 0x008000000208783b */ /* 0x000e620000000200 */
[----:B------:R-:W-:-:S06]  /*3400*/  FMUL.FTZ R3, R4, c[0x0][0x320] ;  /* 0x0000c80004037a20 */ /* 0x000fcc0000410000 */
[----:B---3--:R-:W-:Y:S01]  /*3410*/  HMMA.16816.F32 R24, R200, R44, R12 ;  /* 0x0000002cc818723c */ /* 0x008fe2000000180c */
[----:B------:R2:W-:Y:S07]  /*3420*/  MUFU.TANH R67, R3 ;  /* 0x0000000300437308 */ /* 0x0005ee0000002400 */
[----:B------:R-:W-:Y:S08]  /*3430*/  HMMA.16816.F32 R48, R192, R40, R80 ;  /* 0x00000028c030723c */ /* 0x000ff00000001850 */
[----:B------:R-:W-:Y:S01]  /*3440*/  HMMA.16816.F32 R12, R200, R46, R20 ;  /* 0x0000002ec80c723c */ /* 0x000fe20000001814 */
[----:B--2---:R-:W-:Y:S01]  /*3450*/  FMUL.FTZ R3, R5, c[0x0][0x320] ;  /* 0x0000c80005037a20 */ /* 0x004fe20000410000 */
[----:B------:R-:W-:Y:S06]  /*3460*/  LDSM.16.M88.4 R44, [R0+0x8800] ;  /* 0x00880000002c783b */ /* 0x000fec0000000200 */
[C---:B------:R-:W-:Y:S01]  /*3470*/  HMMA.16816.F32 R20, R192.reuse, R32, R68 ;  /* 0x00000020c014723c */ /* 0x040fe20000001844 */
[----:B------:R2:W-:Y:S07]  /*3480*/  MUFU.TANH R66, R3 ;  /* 0x0000000300427308 */ /* 0x0005ee0000002400 */
[----:B------:R-:W-:Y:S08]  /*3490*/  HMMA.16816.F32 R36, R192, R34, R60 ;  /* 0x00000022c024723c */ /* 0x000ff0000000183c */
[----:B------:R-:W-:Y:S01]  /*34a0*/  HMMA.16816.F32 R32, R200, R56, R16 ;  /* 0x00000038c820723c */ /* 0x000fe20000001810 */
[----:B--2---:R-:W-:-:S07]  /*34b0*/  FMUL.FTZ R3, R6, c[0x0][0x320] ;  /* 0x0000c80006037a20 */ /* 0x004fce0000410000 */
[----:B------:R-:W-:Y:S01]  /*34c0*/  HMMA.16816.F32 R16, R196, R54, R28 ;  /* 0x00000036c410723c */ /* 0x000fe2000000181c */
[----:B------:R2:W-:Y:S01]  /*34d0*/  LDSM.16.M88.4 R28, [R0+0x8000] ;  /* 0x00800000001c783b */ /* 0x0005e20000000200 */
[----:B------:R3:W-:Y:S01]  /*34e0*/  MUFU.TANH R77, R3 ;  /* 0x00000003004d7308 */ /* 0x0007e20000002400 */
[----:B------:R-:W-:Y:S02]  /*34f0*/  FMUL.FTZ R25, R25, c[0x0][0x320] ;  /* 0x0000c80019197a20 */ /* 0x000fe40000410000 */
[----:B------:R-:W-:Y:S02]  /*3500*/  FMUL.FTZ R26, R26, c[0x0][0x320] ;  /* 0x0000c8001a1a7a20 */ /* 0x000fe40000410000 */
[----:B------:R-:W-:-:S03]  /*3510*/  FMUL.FTZ R27, R27, c[0x0][0x320] ;  /* 0x0000c8001b1b7a20 */ /* 0x000fc60000410000 */
[----:B------:R-:W-:Y:S01]  /*3520*/  MUFU.TANH R64, R25 ;  /* 0x0000001900407308 */ /* 0x000fe20000002400 */
[----:B---3--:R-:W-:Y:S02]  /*3530*/  FMUL.FTZ R3, R7, c[0x0][0x320] ;  /* 0x0000c80007037a20 */ /* 0x008fe40000410000 */
[----:B------:R-:W-:Y:S01]  /*3540*/  HMMA.16816.F32 R4, R192, R42, R72 ;  /* 0x0000002ac004723c */ /* 0x000fe20000001848 */
[----:B------:R3:W4:Y:S04]  /*3550*/  LDSM.16.M88.4 R40, [R2+0x8800] ;  /* 0x008800000228783b */ /* 0x0007280000000200 */
[----:B------:R1:W-:Y:S01]  /*3560*/  MUFU.TANH R76, R3 ;  /* 0x00000003004c7308 */ /* 0x0003e20000002400 */
[----:B------:R-:W-:-:S05]  /*3570*/  IMAD.IADD R122, R122, 0x1, R160 ;  /* 0x000000017a7a7824 */ /* 0x000fca00078e02a0 */
[----:B------:R-:W-:Y:S01]  /*3580*/  HMMA.16816.F32 R16, R200, R58, R16 ;  /* 0x0000003ac810723c */ /* 0x000fe20000001810 */
[----:B--2---:R-:W-:Y:S01]  /*3590*/  IADD3 R0, R120, c[0x0][0x1d0], RZ ;  /* 0x0000740078007a10 */ /* 0x004fe20007ffe0ff */
[----:B------:R-:W-:Y:S01]  /*35a0*/  MUFU.TANH R70, R26 ;  /* 0x0000001a00467308 */ /* 0x000fe20000002400 */
[----:B------:R-:W-:Y:S01]  /*35b0*/  FMUL.FTZ R12, R12, c[0x0][0x320] ;  /* 0x0000c8000c0c7a20 */ /* 0x000fe20000410000 */
[----:B------:R-:W-:-:S04]  /*35c0*/  DEPBAR.LE SB0, 0x2 ;  /* 0x000080800000791a */ /* 0x000fc80000000000 */
[----:B------:R-:W-:Y:S01]  /*35d0*/  FMUL.FTZ R13, R13, c[0x0][0x320] ;  /* 0x0000c8000d0d7a20 */ /* 0x000fe20000410000 */
[----:B------:R-:W-:Y:S01]  /*35e0*/  BAR.SYNC.DEFER_BLOCKING 0x0 ;  /* 0x0000000000007b1d */ /* 0x000fe20000010000 */
[----:B-1----:R-:W-:-:S05]  /*35f0*/  FMUL.FTZ R3, R24, c[0x0][0x320] ;  /* 0x0000c80018037a20 */ /* 0x002fca0000410000 */
[----:B------:R1:W-:Y:S01]  /*3600*/  MUFU.TANH R60, R27 ;  /* 0x0000001b003c7308 */ /* 0x0003e20000002400 */
[----:B---3--:R-:W-:-:S07]  /*3610*/  IMAD.MOV.U32 R2, RZ, RZ, R122 ;  /* 0x000000ffff027224 */ /* 0x008fce00078e007a */
[----:B------:R2:W-:Y:S01]  /*3620*/  MUFU.TANH R65, R3 ;  /* 0x0000000300417308 */ /* 0x0005e20000002400 */
[C---:B-1----:R-:W-:Y:S08]  /*3630*/  HMMA.16816.F32 R24, R196.reuse, R8, R48 ;  /* 0x00000008c418723c */ /* 0x042ff00000001830 */
[----:B----4-:R-:W-:Y:S01]  /*3640*/  HMMA.16816.F32 R20, R196, R40, R20 ;  /* 0x00000028c414723c */ /* 0x010fe20000001814 */
[----:B--2---:R-:W-:Y:S01]  /*3650*/  @P2 IMAD.HI.U32 R3, R122, c[0x0][0x2c8], RZ ;  /* 0x0000b2007a032a27 */ /* 0x004fe200078e00ff */
[----:B------:R-:W1:Y:S01]  /*3660*/  MUFU.TANH R53, R12 ;  /* 0x0000000c00357308 */ /* 0x000e620000002400 */
[----:B------:R-:W-:Y:S03]  /*3670*/  LDSM.16.MT88.4 R104, [R215+0x800] ;  /* 0x00080000d768783b */ /* 0x000fe60000004200 */
[----:B------:R-:W-:-:S02]  /*3680*/  @P2 SHF.R.U32.HI R2, RZ, c[0x0][0x2cc], R3 ;  /* 0x0000b300ff022a19 */ /* 0x000fc40000011603 */
[----:B------:R-:W-:Y:S03]  /*3690*/  HMMA.16816.F32 R8, R196, R10, R4 ;  /* 0x0000000ac408723c */ /* 0x000fe60000001804 */
[----:B------:R-:W2:Y:S04]  /*36a0*/  SHFL.IDX PT, R4, R2, RZ, 0x1c1f ;  /* 0x001c1fff02047589 */ /* 0x000ea800000e0000 */
[----:B------:R3:W4:Y:S01]  /*36b0*/  SHFL.IDX PT, R3, R2, 0x1, 0x1c1f ;  /* 0x003c1f0002037f89 */ /* 0x00072200000e0000 */
[----:B------:R-:W-:Y:S01]  /*36c0*/  HMMA.16816.F32 R24, R200, R28, R24 ;  /* 0x0000001cc818723c */ /* 0x000fe20000001818 */
[----:B------:R-:W-:Y:S01]  /*36d0*/  FMUL.FTZ R16, R16, c[0x0][0x320] ;  /* 0x0000c80010107a20 */ /* 0x000fe20000410000 */
[----:B------:R-:W1:Y:S01]  /*36e0*/  MUFU.TANH R52, R13 ;  /* 0x0000000d00347308 */ /* 0x000e620000002400 */
[----:B------:R-:W-:Y:S01]  /*36f0*/  FMUL.FTZ R32, R32, c[0x0][0x320] ;  /* 0x0000c80020207a20 */ /* 0x000fe20000410000 */
[----:B---3--:R-:W-:-:S04]  /*3700*/  IADD3 R2, -R121, 0x1, R0 ;  /* 0x0000000179027810 */ /* 0x008fc80007ffe100 */
[----:B------:R-:W-:Y:S01]  /*3710*/  IADD3 R2, R2, -c[0x0][0x168], RZ ;  /* 0x80005a0002027a10 */ /* 0x000fe20007ffe0ff */
[----:B------:R-:W-:-:S04]  /*3720*/  IMAD.IADD R0, R0, 0x1, -R121 ;  /* 0x0000000100007824 */ /* 0x000fc800078e0a79 */
[C---:B--2---:R-:W-:Y:S02]  /*3730*/  IMAD.IADD R4, R2.reuse, 0x1, R4 ;  /* 0x0000000102047824 */ /* 0x044fe400078e0204 */
[----:B----4-:R-:W-:-:S03]  /*3740*/  IMAD.IADD R3, R2, 0x1, R3 ;  /* 0x0000000102037824 */ /* 0x010fc600078e0203 */
[C---:B------:R-:W-:Y:S02]  /*3750*/  IMNMX R2, R0.reuse, R4, PT ;  /* 0x0000000400027217 */ /* 0x040fe40003800200 */
[----:B------:R-:W-:-:S04]  /*3760*/  IMNMX R0, R0, R3, PT ;  /* 0x0000000300007217 */ /* 0x000fc80003800200 */
[----:B------:R-:W-:Y:S01]  /*3770*/  FMUL.FTZ R3, R24, c[0x0][0x320] ;  /* 0x0000c80018037a20 */ /* 0x000fe20000410000 */
[----:B------:R2:W-:Y:S01]  /*3780*/  MUFU.TANH R28, R16 ;  /* 0x00000010001c7308 */ /* 0x0005e20000002400 */
[----:B------:R-:W-:Y:S02]  /*3790*/  FMUL.FTZ R33, R33, c[0x0][0x320] ;  /* 0x0000c80021217a20 */ /* 0x000fe40000410000 */
[----:B------:R-:W-:Y:S01]  /*37a0*/  FMUL.FTZ R17, R17, c[0x0][0x320] ;  /* 0x0000c80011117a20 */ /* 0x000fe20000410000 */
[----:B------:R-:W-:-:S04]  /*37b0*/  ISETP.GT.AND P6, PT, R2, 0x10, PT ;  /* 0x000000100200780c */ /* 0x000fc80003fc4270 */
[----:B------:R-:W3:Y:S01]  /*37c0*/  MUFU.TANH R3, R3 ;  /* 0x0000000300037308 */ /* 0x000ee20000002400 */
[----:B------:R-:W-:Y:S02]  /*37d0*/  FMUL.FTZ R14, R14, c[0x0][0x320] ;  /* 0x0000c8000e0e7a20 */ /* 0x000fe40000410000 */
[----:B--2---:R-:W-:-:S05]  /*37e0*/  FMUL.FTZ R16, R25, c[0x0][0x320] ;  /* 0x0000c80019107a20 */ /* 0x004fca0000410000 */
[----:B------:R-:W2:Y:S01]  /*37f0*/  MUFU.TANH R32, R32 ;  /* 0x0000002000207308 */ /* 0x000ea20000002400 */
[----:B------:R-:W-:Y:S01]  /*3800*/  FMUL.FTZ R15, R15, c[0x0][0x320] ;  /* 0x0000c8000f0f7a20 */ /* 0x000fe20000410000 */
[----:B------:R-:W-:Y:S01]  /*3810*/  HMMA.16816.F32 R4, R200, R44, R20 ;  /* 0x0000002cc804723c */ /* 0x000fe20000001814 */
[C---:B------:R-:W-:Y:S02]  /*3820*/  ISETP.GT.AND P0, PT, R2.reuse, RZ, PT ;  /* 0x000000ff0200720c */ /* 0x040fe40003f04270 */
[----:B------:R-:W-:-:S03]  /*3830*/  ISETP.GT.AND P4, PT, R2, 0x1, PT ;  /* 0x000000010200780c */ /* 0x000fc60003f84270 */
[----:B------:R-:W4:Y:S01]  /*3840*/  MUFU.TANH R33, R33 ;  /* 0x0000002100217308 */ /* 0x000f220000002400 */
[C---:B------:R-:W-:Y:S02]  /*3850*/  ISETP.GT.AND P3, PT, R2.reuse, 0x8, PT ;  /* 0x000000080200780c */ /* 0x040fe40003f64270 */
[C---:B------:R-:W-:Y:S02]  /*3860*/  ISETP.GT.AND P1, PT, R2.reuse, 0x9, PT ;  /* 0x000000090200780c */ /* 0x040fe40003f24270 */
[----:B------:R-:W-:-:S03]  /*3870*/  ISETP.GT.AND P5, PT, R2, 0x11, PT ;  /* 0x000000110200780c */ /* 0x000fc60003fa4270 */
[----:B------:R-:W1:Y:S01]  /*3880*/  MUFU.TANH R17, R17 ;  /* 0x0000001100117308 */ /* 0x000e620000002400 */
[----:B------:R-:W-:Y:S01]  /*3890*/  FSEL R20, R92, -INF , P6 ;  /* 0xff8000005c147808 */ /* 0x000fe20003000000 */
[----:B------:R-:W-:Y:S01]  /*38a0*/  HMMA.16816.F32 R8, R200, R30, R8 ;  /* 0x0000001ec808723c */ /* 0x000fe20000001808 */
[----:B------:R-:W-:-:S05]  /*38b0*/  ISETP.GT.AND P6, PT, R2, 0x28, PT ;  /* 0x000000280200780c */ /* 0x000fca0003fc4270 */
[----:B------:R-:W1:Y:S01]  /*38c0*/  MUFU.TANH R16, R16 ;  /* 0x0000001000107308 */ /* 0x000e620000002400 */
[----:B------:R-:W-:Y:S02]  /*38d0*/  FSEL R12, R100, -INF , P0 ;  /* 0xff800000640c7808 */ /* 0x000fe40000000000 */
[----:B------:R-:W-:Y:S02]  /*38e0*/  FSEL R13, R95, -INF , P4 ;  /* 0xff8000005f0d7808 */ /* 0x000fe40002000000 */
[----:B-----5:R-:W-:-:S03]  /*38f0*/  FSEL R21, R88, -INF , P5 ;  /* 0xff80000058157808 */ /* 0x020fc60002800000 */
[----:B------:R5:W-:Y:S01]  /*3900*/  MUFU.TANH R54, R14 ;  /* 0x0000000e00367308 */ /* 0x000be20000002400 */
[C---:B------:R-:W-:Y:S02]  /*3910*/  ISETP.GT.AND P0, PT, R2.reuse, 0x18, PT ;  /* 0x000000180200780c */ /* 0x040fe40003f04270 */
[C---:B------:R-:W-:Y:S02]  /*3920*/  ISETP.GT.AND P4, PT, R2.reuse, 0x19, PT ;  /* 0x000000190200780c */ /* 0x040fe40003f84270 */
[----:B------:R-:W-:-:S03]  /*3930*/  ISETP.GT.AND P5, PT, R2, 0x29, PT ;  /* 0x000000290200780c */ /* 0x000fc60003fa4270 */
[----:B------:R2:W-:Y:S01]  /*3940*/  MUFU.TANH R55, R15 ;  /* 0x0000000f00377308 */ /* 0x0005e20000002400 */
[----:B-1----:R-:W-:Y:S02]  /*3950*/  FSEL R58, R53, -INF , P6 ;  /* 0xff800000353a7808 */ /* 0x002fe40003000000 */
[----:B------:R-:W-:Y:S02]  /*3960*/  ISETP.GT.AND P6, PT, R2, 0x40, PT ;  /* 0x000000400200780c */ /* 0x000fe40003fc4270 */
[----:B-----5:R-:W-:Y:S02]  /*3970*/  FSEL R14, R94, -INF , P3 ;  /* 0xff8000005e0e7808 */ /* 0x020fe40001800000 */
[C---:B------:R-:W-:Y:S02]  /*3980*/  ISETP.GT.AND P3, PT, R2.reuse, 0x20, PT ;  /* 0x000000200200780c */ /* 0x040fe40003f64270 */
[----:B--2---:R-:W-:Y:S02]  /*3990*/  FSEL R15, R93, -INF , P1 ;  /* 0xff8000005d0f7808 */ /* 0x004fe40000800000 */
[----:B------:R-:W-:-:S02]  /*39a0*/  ISETP.GT.AND P1, PT, R2, 0x21, PT ;  /* 0x000000210200780c */ /* 0x000fc40003f24270 */
[----:B------:R-:W-:Y:S02]  /*39b0*/  FSEL R22, R67, -INF , P0 ;  /* 0xff80000043167808 */ /* 0x000fe40000000000 */
[----:B------:R-:W-:Y:S02]  /*39c0*/  FSEL R23, R66, -INF , P4 ;  /* 0xff80000042177808 */ /* 0x000fe40002000000 */
[----:B------:R-:W-:Y:S02]  /*39d0*/  FSEL R57, R65, -INF , P3 ;  /* 0xff80000041397808 */ /* 0x000fe40001800000 */
[----:B------:R-:W-:Y:S02]  /*39e0*/  FSEL R56, R64, -INF , P1 ;  /* 0xff80000040387808 */ /* 0x000fe40000800000 */
[----:B------:R-:W-:Y:S02]  /*39f0*/  FSEL R59, R52, -INF , P5 ;  /* 0xff800000343b7808 */ /* 0x000fe40002800000 */
[----:B------:R-:W-:-:S02]  /*3a00*/  ISETP.GT.AND P0, PT, R2, 0x30, PT ;  /* 0x000000300200780c */ /* 0x000fc40003f04270 */
[C---:B------:R-:W-:Y:S02]  /*3a10*/  ISETP.GT.AND P4, PT, R2.reuse, 0x31, PT ;  /* 0x000000310200780c */ /* 0x040fe40003f84270 */
[C---:B------:R-:W-:Y:S02]  /*3a20*/  ISETP.GT.AND P3, PT, R2.reuse, 0x38, PT ;  /* 0x000000380200780c */ /* 0x040fe40003f64270 */
[C---:B------:R-:W-:Y:S02]  /*3a30*/  ISETP.GT.AND P1, PT, R2.reuse, 0x39, PT ;  /* 0x000000390200780c */ /* 0x040fe40003f24270 */
[----:B------:R-:W-:Y:S02]  /*3a40*/  ISETP.GT.AND P5, PT, R2, 0x41, PT ;  /* 0x000000410200780c */ /* 0x000fe40003fa4270 */
[----:B---3--:R-:W-:Y:S02]  /*3a50*/  FSEL R90, R3, -INF , P6 ;  /* 0xff800000035a7808 */ /* 0x008fe40003000000 */
[----:B------:R-:W-:-:S02]  /*3a60*/  FMNMX.FTZ R3, R12, R13, !PT ;  /* 0x0000000d0c037209 */ /* 0x000fc40007810000 */
[----:B------:R-:W-:Y:S02]  /*3a70*/  FSEL R68, R32, -INF , P0 ;  /* 0xff80000020447808 */ /* 0x000fe40000000000 */
[----:B----4-:R-:W-:Y:S02]  /*3a80*/  FSEL R69, R33, -INF , P4 ;  /* 0xff80000021457808 */ /* 0x010fe40002000000 */
[----:B------:R-:W-:Y:S02]  /*3a90*/  FSEL R87, R28, -INF , P3 ;  /* 0xff8000001c577808 */ /* 0x000fe40001800000 */
[----:B------:R-:W-:Y:S02]  /*3aa0*/  FSEL R86, R17, -INF , P1 ;  /* 0xff80000011567808 */ /* 0x000fe40000800000 */
[----:B------:R-:W-:Y:S02]  /*3ab0*/  FSEL R103, R16, -INF , P5 ;  /* 0xff80000010677808 */ /* 0x000fe40002800000 */
[----:B------:R-:W-:-:S02]  /*3ac0*/  ISETP.GT.AND P0, PT, R2, 0x48, PT ;  /* 0x000000480200780c */ /* 0x000fc40003f04270 */
[C---:B------:R-:W-:Y:S02]  /*3ad0*/  ISETP.GT.AND P4, PT, R2.reuse, 0x49, PT ;  /* 0x000000490200780c */ /* 0x040fe40003f84270 */
[C---:B------:R-:W-:Y:S02]  /*3ae0*/  ISETP.GT.AND P3, PT, R2.reuse, 0x50, PT ;  /* 0x000000500200780c */ /* 0x040fe40003f64270 */
[C---:B------:R-:W-:Y:S02]  /*3af0*/  ISETP.GT.AND P1, PT, R2.reuse, 0x51, PT ;  /* 0x000000510200780c */ /* 0x040fe40003f24270 */
[C---:B------:R-:W-:Y:S02]  /*3b00*/  ISETP.GT.AND P6, PT, R2.reuse, 0x58, PT ;  /* 0x000000580200780c */ /* 0x040fe40003fc4270 */
[----:B------:R-:W-:Y:S02]  /*3b10*/  ISETP.GT.AND P5, PT, R2, 0x59, PT ;  /* 0x000000590200780c */ /* 0x000fe40003fa4270 */
[----:B------:R-:W-:-:S04]  /*3b20*/  FMNMX.FTZ R2, R14, R3, !PT ;  /* 0x000000030e027209 */ /* 0x000fc80007810000 */
[----:B------:R-:W-:Y:S01]  /*3b30*/  FMNMX.FTZ R2, R15, R2, !PT ;  /* 0x000000020f027209 */ /* 0x000fe20007810000 */
[----:B------:R-:W-:-:S03]  /*3b40*/  FMUL.FTZ R8, R8, c[0x0][0x320] ;  /* 0x0000c80008087a20 */ /* 0x000fc60000410000 */
[----:B------:R-:W-:Y:S01]  /*3b50*/  FMNMX.FTZ R2, R20, R2, !PT ;  /* 0x0000000214027209 */ /* 0x000fe20007810000 */
[----:B------:R-:W-:Y:S01]  /*3b60*/  FMUL.FTZ R9, R9, c[0x0][0x320] ;  /* 0x0000c80009097a20 */ /* 0x000fe20000410000 */
[----:B------:R-:W-:Y:S02]  /*3b70*/  HMMA.16816.F32 R36, R196, R42, R36 ;  /* 0x0000002ac424723c */ /* 0x000fe40000001824 */
[----:B------:R-:W-:Y:S01]  /*3b80*/  FMNMX.FTZ R2, R21, R2, !PT ;  /* 0x0000000215027209 */ /* 0x000fe20007810000 */
[----:B------:R-:W-:Y:S01]  /*3b90*/  FMUL.FTZ R4, R4, c[0x0][0x320] ;  /* 0x0000c80004047a20 */ /* 0x000fe20000410000 */
[----:B------:R-:W1:Y:S02]  /*3ba0*/  MUFU.TANH R8, R8 ;  /* 0x0000000800087308 */ /* 0x000e640000002400 */
[----:B------:R-:W-:Y:S01]  /*3bb0*/  FMNMX.FTZ R2, R22, R2, !PT ;  /* 0x0000000216027209 */ /* 0x000fe20007810000 */
[----:B------:R-:W-:-:S05]  /*3bc0*/  FMUL.FTZ R3, R5, c[0x0][0x320] ;  /* 0x0000c80005037a20 */ /* 0x000fca0000410000 */
[----:B------:R-:W2:Y:S01]  /*3bd0*/  MUFU.TANH R9, R9 ;  /* 0x0000000900097308 */ /* 0x000ea20000002400 */
[----:B------:R-:W-:-:S07]  /*3be0*/  FMNMX.FTZ R2, R23, R2, !PT ;  /* 0x0000000217027209 */ /* 0x000fce0007810000 */
[----:B------:R-:W3:Y:S01]  /*3bf0*/  MUFU.TANH R4, R4 ;  /* 0x0000000400047308 */ /* 0x000ee20000002400 */
[----:B------:R-:W-:-:S07]  /*3c00*/  FMNMX.FTZ R2, R57, R2, !PT ;  /* 0x0000000239027209 */ /* 0x000fce0007810000 */
[----:B------:R-:W4:Y:S01]  /*3c10*/  MUFU.TANH R3, R3 ;  /* 0x0000000300037308 */ /* 0x000f220000002400 */
[----:B------:R-:W-:Y:S02]  /*3c20*/  FMNMX.FTZ R2, R56, R2, !PT ;  /* 0x0000000238027209 */ /* 0x000fe40007810000 */
[----:B-1----:R-:W-:Y:S02]  /*3c30*/  FSEL R91, R8, -INF , P0 ;  /* 0xff800000085b7808 */ /* 0x002fe40000000000 */
[----:B--2---:R-:W-:Y:S02]  /*3c40*/  FSEL R92, R9, -INF , P4 ;  /* 0xff800000095c7808 */ /* 0x004fe40002000000 */
[----:B------:R-:W-:Y:S02]  /*3c50*/  FMNMX.FTZ R2, R58, R2, !PT ;  /* 0x000000023a027209 */ /* 0x000fe40007810000 */
[C---:B------:R-:W-:Y:S02]  /*3c60*/  ISETP.GT.AND P0, PT, R0.reuse, RZ, PT ;  /* 0x000000ff0000720c */ /* 0x040fe40003f04270 */
[----:B------:R-:W-:Y:S01]  /*3c70*/  ISETP.GT.AND P4, PT, R0, 0x1, PT ;  /* 0x000000010000780c */ /* 0x000fe20003f84270 */
[----:B------:R-:W-:Y:S01]  /*3c80*/  HMMA.16816.F32 R28, R200, R46, R36 ;  /* 0x0000002ec81c723c */ /* 0x000fe20000001824 */
[----:B------:R-:W-:Y:S01]  /*3c90*/  FMUL.FTZ R24, R6, c[0x0][0x320] ;  /* 0x0000c80006187a20 */ /* 0x000fe20000410000 */
[----:B---3--:R-:W-:Y:S01]  /*3ca0*/  FSEL R111, R4, -INF , P3 ;  /* 0xff800000046f7808 */ /* 0x008fe20001800000 */
[----:B------:R-:W-:Y:S01]  /*3cb0*/  FMUL.FTZ R19, R19, c[0x0][0x320] ;  /* 0x0000c80013137a20 */ /* 0x000fe20000410000 */
[----:B------:R-:W-:Y:S01]  /*3cc0*/  FMNMX.FTZ R2, R59, R2, !PT ;  /* 0x000000023b027209 */ /* 0x000fe20007810000 */
[----:B------:R-:W-:Y:S01]  /*3cd0*/  FMUL.FTZ R18, R18, c[0x0][0x320] ;  /* 0x0000c80012127a20 */ /* 0x000fe20000410000 */
[----:B------:R-:W-:Y:S01]  /*3ce0*/  ISETP.GT.AND P3, PT, R0, 0x8, PT ;  /* 0x000000080000780c */ /* 0x000fe20003f64270 */
[----:B------:R-:W-:Y:S01]  /*3cf0*/  FMUL.FTZ R34, R34, c[0x0][0x320] ;  /* 0x0000c80022227a20 */ /* 0x000fe20000410000 */
[----:B------:R-:W-:Y:S01]  /*3d00*/  FSEL R4, R102, -INF , P0 ;  /* 0xff80000066047808 */ /* 0x000fe20000000000 */
[----:B------:R-:W-:Y:S01]  /*3d10*/  FMUL.FTZ R25, R7, c[0x0][0x320] ;  /* 0x0000c80007197a20 */ /* 0x000fe20000410000 */
[----:B------:R-:W-:Y:S01]  /*3d20*/  FSEL R6, R101, -INF , P4 ;  /* 0xff80000065067808 */ /* 0x000fe20002000000 */
[----:B------:R-:W-:Y:S01]  /*3d30*/  FMUL.FTZ R35, R35, c[0x0][0x320] ;  /* 0x0000c80023237a20 */ /* 0x000fe20000410000 */
[----:B----4-:R-:W-:Y:S01]  /*3d40*/  FSEL R110, R3, -INF , P1 ;  /* 0xff800000036e7808 */ /* 0x010fe20000800000 */
[----:B------:R-:W-:Y:S01]  /*3d50*/  FMUL.FTZ R26, R26, c[0x0][0x320] ;  /* 0x0000c8001a1a7a20 */ /* 0x000fe20000410000 */
[----:B------:R-:W-:Y:S01]  /*3d60*/  FMNMX.FTZ R2, R68, R2, !PT ;  /* 0x0000000244027209 */ /* 0x000fe20007810000 */
[----:B------:R-:W-:Y:S01]  /*3d70*/  FMUL.FTZ R27, R27, c[0x0][0x320] ;  /* 0x0000c8001b1b7a20 */ /* 0x000fe20000410000 */
[----:B------:R-:W-:Y:S01]  /*3d80*/  ISETP.GT.AND P1, PT, R0, 0x9, PT ;  /* 0x000000090000780c */ /* 0x000fe20003f24270 */
[----:B------:R-:W-:Y:S01]  /*3d90*/  FMUL.FTZ R10, R10, c[0x0][0x320] ;  /* 0x0000c8000a0a7a20 */ /* 0x000fe20000410000 */
[----:B------:R-:W-:Y:S01]  /*3da0*/  FSEL R5, R97, -INF , P3 ;  /* 0xff80000061057808 */ /* 0x000fe20001800000 */
[----:B------:R-:W-:Y:S01]  /*3db0*/  FMUL.FTZ R11, R11, c[0x0][0x320] ;  /* 0x0000c8000b0b7a20 */ /* 0x000fe20000410000 */
[----:B------:R-:W-:Y:S01]  /*3dc0*/  FMNMX.FTZ R3, R4, R6, !PT ;  /* 0x0000000604037209 */ /* 0x000fe20007810000 */
[----:B------:R-:W-:Y:S01]  /*3dd0*/  LDSM.16.MT88.4 R44, [R214] ;  /* 0x00000000d62c783b */ /* 0x000fe20000004200 */
[----:B------:R-:W-:-:S02]  /*3de0*/  FMNMX.FTZ R2, R69, R2, !PT ;  /* 0x0000000245027209 */ /* 0x000fc40007810000 */
[----:B------:R-:W-:Y:S01]  /*3df0*/  ISETP.GT.AND P0, PT, R0, 0x10, PT ;  /* 0x000000100000780c */ /* 0x000fe20003f04270 */
[----:B------:R-:W-:Y:S01]  /*3e00*/  LDSM.16.MT88.4 R36, [R214+0x800] ;  /* 0x00080000d624783b */ /* 0x000fe20000004200 */
[----:B------:R-:W-:Y:S02]  /*3e10*/  FSEL R17, R96, -INF , P1 ;  /* 0xff80000060117808 */ /* 0x000fe40000800000 */
[----:B------:R-:W-:Y:S01]  /*3e20*/  FMNMX.FTZ R3, R5, R3, !PT ;  /* 0x0000000305037209 */ /* 0x000fe20007810000 */
[----:B------:R1:W-:Y:S01]  /*3e30*/  MUFU.TANH R63, R19 ;  /* 0x00000013003f7308 */ /* 0x0003e20000002400 */
[----:B------:R-:W-:Y:S01]  /*3e40*/  FMNMX.FTZ R101, R87, R2, !PT ;  /* 0x0000000257657209 */ /* 0x000fe20007810000 */
[----:B------:R-:W-:Y:S01]  /*3e50*/  FMUL.FTZ R28, R28, c[0x0][0x320] ;  /* 0x0000c8001c1c7a20 */ /* 0x000fe20000410000 */
[----:B------:R-:W-:Y:S01]  /*3e60*/  ISETP.GT.AND P4, PT, R0, 0x11, PT ;  /* 0x000000110000780c */ /* 0x000fe20003f84270 */
[----:B------:R-:W-:Y:S01]  /*3e70*/  FMUL.FTZ R29, R29, c[0x0][0x320] ;  /* 0x0000c8001d1d7a20 */ /* 0x000fe20000410000 */
[----:B------:R-:W-:Y:S01]  /*3e80*/  FMNMX.FTZ R2, R17, R3, !PT ;  /* 0x0000000311027209 */ /* 0x000fe20007810000 */
[----:B------:R-:W-:Y:S01]  /*3e90*/  FMUL.FTZ R30, R30, c[0x0][0x320] ;  /* 0x0000c8001e1e7a20 */ /* 0x000fe20000410000 */
[----:B------:R-:W-:Y:S01]  /*3ea0*/  ISETP.GT.AND P3, PT, R0, 0x18, PT ;  /* 0x000000180000780c */ /* 0x000fe20003f64270 */
[----:B------:R2:W-:Y:S01]  /*3eb0*/  MUFU.TANH R62, R18 ;  /* 0x00000012003e7308 */ /* 0x0005e20000002400 */
[----:B------:R-:W-:Y:S01]  /*3ec0*/  FSEL R16, R84, -INF , P4 ;  /* 0xff80000054107808 */ /* 0x000fe20002000000 */
[----:B------:R-:W-:Y:S01]  /*3ed0*/  FMUL.FTZ R8, R31, c[0x0][0x320] ;  /* 0x0000c8001f087a20 */ /* 0x000fe20000410000 */
[----:B------:R-:W-:Y:S01]  /*3ee0*/  ISETP.GT.AND P1, PT, R0, 0x19, PT ;  /* 0x000000190000780c */ /* 0x000fe20003f24270 */
[----:B------:R-:W-:Y:S01]  /*3ef0*/  LDSM.16.MT88.4 R96, [R215] ;  /* 0x00000000d760783b */ /* 0x000fe20000004200 */
[----:B-1----:R-:W-:-:S04]  /*3f00*/  FSEL R19, R85, -INF , P0 ;  /* 0xff80000055137808 */ /* 0x002fc80000000000 */
[----:B------:R-:W-:Y:S02]  /*3f10*/  FMNMX.FTZ R2, R19, R2, !PT ;  /* 0x0000000213027209 */ /* 0x000fe40007810000 */
[----:B------:R-:W-:Y:S02]  /*3f20*/  FMNMX.FTZ R101, R86, R101, !PT ;  /* 0x0000006556657209 */ /* 0x000fe40007810000 */
[----:B--2---:R-:W-:Y:S02]  /*3f30*/  FSEL R18, R77, -INF , P3 ;  /* 0xff8000004d127808 */ /* 0x004fe40001800000 */
[----:B------:R-:W-:Y:S02]  /*3f40*/  FMNMX.FTZ R2, R16, R2, !PT ;  /* 0x0000000210027209 */ /* 0x000fe40007810000 */
[----:B------:R-:W-:Y:S02]  /*3f50*/  ISETP.GT.AND P0, PT, R0, 0x20, PT ;  /* 0x000000200000780c */ /* 0x000fe40003f04270 */
[----:B------:R-:W-:-:S02]  /*3f60*/  FMNMX.FTZ R101, R90, R101, !PT ;  /* 0x000000655a657209 */ /* 0x000fc40007810000 */
[----:B------:R-:W-:Y:S02]  /*3f70*/  FSEL R7, R76, -INF , P1 ;  /* 0xff8000004c077808 */ /* 0x000fe40000800000 */
[----:B------:R-:W-:Y:S01]  /*3f80*/  FMNMX.FTZ R2, R18, R2, !PT ;  /* 0x0000000212027209 */ /* 0x000fe20007810000 */
[----:B------:R-:W-:Y:S01]  /*3f90*/  MUFU.TANH R34, R34 ;  /* 0x0000002200227308 */ /* 0x000fe20000002400 */
[----:B------:R-:W-:Y:S02]  /*3fa0*/  ISETP.GT.AND P4, PT, R0, 0x21, PT ;  /* 0x000000210000780c */ /* 0x000fe40003f84270 */
[----:B------:R-:W-:Y:S02]  /*3fb0*/  FMNMX.FTZ R101, R103, R101, !PT ;  /* 0x0000006567657209 */ /* 0x000fe40007810000 */
[----:B------:R-:W-:Y:S02]  /*3fc0*/  FSEL R53, R70, -INF , P0 ;  /* 0xff80000046357808 */ /* 0x000fe40000000000 */
[----:B------:R-:W-:Y:S01]  /*3fd0*/  FMNMX.FTZ R2, R7, R2, !PT ;  /* 0x0000000207027209 */ /* 0x000fe20007810000 */
[----:B------:R-:W1:Y:S01]  /*3fe0*/  MUFU.TANH R28, R28 ;  /* 0x0000001c001c7308 */ /* 0x000e620000002400 */
[----:B------:R-:W-:-:S02]  /*3ff0*/  ISETP.GT.AND P3, PT, R0, 0x28, PT ;  /* 0x000000280000780c */ /* 0x000fc40003f64270 */
[----:B------:R-:W-:Y:S02]  /*4000*/  FMNMX.FTZ R101, R91, R101, !PT ;  /* 0x000000655b657209 */ /* 0x000fe40007810000 */
[----:B------:R-:W-:Y:S02]  /*4010*/  FSEL R52, R60, -INF , P4 ;  /* 0xff8000003c347808 */ /* 0x000fe40002000000 */
[----:B------:R-:W-:Y:S01]  /*4020*/  FMNMX.FTZ R2, R53, R2, !PT ;  /* 0x0000000235027209 */ /* 0x000fe20007810000 */
[----:B------:R-:W-:Y:S01]  /*4030*/  MUFU.TANH R35, R35 ;  /* 0x0000002300237308 */ /* 0x000fe20000002400 */
[----:B------:R-:W-:Y:S02]  /*4040*/  ISETP.GT.AND P1, PT, R0, 0x29, PT ;  /* 0x000000290000780c */ /* 0x000fe40003f24270 */
[----:B------:R-:W-:-:S05]  /*4050*/  FMNMX.FTZ R101, R92, R101, !PT ;  /* 0x000000655c657209 */ /* 0x000fca0007810000 */
[----:B------:R-:W2:Y:S01]  /*4060*/  MUFU.TANH R29, R29 ;  /* 0x0000001d001d7308 */ /* 0x000ea20000002400 */
[----:B------:R-:W-:Y:S02]  /*4070*/  FSEL R54, R54, -INF , P3 ;  /* 0xff80000036367808 */ /* 0x000fe40001800000 */
[----:B------:R-:W-:Y:S02]  /*4080*/  FMNMX.FTZ R2, R52, R2, !PT ;  /* 0x0000000234027209 */ /* 0x000fe40007810000 */
[----:B------:R-:W-:Y:S02]  /*4090*/  ISETP.GT.AND P0, PT, R0, 0x30, PT ;  /* 0x000000300000780c */ /* 0x000fe40003f04270 */
[----:B------:R-:W-:Y:S02]  /*40a0*/  FMNMX.FTZ R101, R111, R101, !PT ;  /* 0x000000656f657209 */ /* 0x000fe40007810000 */
[----:B------:R-:W-:Y:S02]  /*40b0*/  FSEL R55, R55, -INF , P1 ;  /* 0xff80000037377808 */ /* 0x000fe40000800000 */
[----:B------:R-:W-:Y:S01]  /*40c0*/  FMNMX.FTZ R2, R54, R2, !PT ;  /* 0x0000000236027209 */ /* 0x000fe20007810000 */
[----:B------:R-:W3:Y:S01]  /*40d0*/  MUFU.TANH R26, R26 ;  /* 0x0000001a001a7308 */ /* 0x000ee20000002400 */
[----:B-1----:R-:W-:-:S02]  /*40e0*/  FSEL R108, R28, -INF , P6 ;  /* 0xff8000001c6c7808 */ /* 0x002fc40003000000 */
[----:B------:R-:W-:Y:S02]  /*40f0*/  FMNMX.FTZ R101, R110, R101, !PT ;  /* 0x000000656e657209 */ /* 0x000fe40007810000 */
[----:B------:R-:W-:Y:S02]  /*4100*/  ISETP.GT.AND P1, PT, R0, 0x31, PT ;  /* 0x000000310000780c */ /* 0x000fe40003f24270 */
[----:B------:R-:W-:Y:S02]  /*4110*/  FSEL R60, R34, -INF , P0 ;  /* 0xff800000223c7808 */ /* 0x000fe40000000000 */
[----:B------:R-:W-:Y:S01]  /*4120*/  FMNMX.FTZ R2, R55, R2, !PT ;  /* 0x0000000237027209 */ /* 0x000fe20007810000 */
[----:B------:R-:W1:Y:S01]  /*4130*/  MUFU.TANH R27, R27 ;  /* 0x0000001b001b7308 */ /* 0x000e620000002400 */
[----:B--2---:R-:W-:Y:S02]  /*4140*/  FSEL R109, R29, -INF , P5 ;  /* 0xff8000001d6d7808 */ /* 0x004fe40002800000 */
[----:B------:R-:W-:-:S02]  /*4150*/  FMNMX.FTZ R101, R108, R101, !PT ;  /* 0x000000656c657209 */ /* 0x000fc40007810000 */
[----:B------:R-:W-:Y:S02]  /*4160*/  ISETP.GT.AND P0, PT, R0, 0x38, PT ;  /* 0x000000380000780c */ /* 0x000fe40003f04270 */
[----:B------:R-:W-:Y:S02]  /*4170*/  FSEL R61, R35, -INF , P1 ;  /* 0xff800000233d7808 */ /* 0x000fe40000800000 */
[----:B------:R-:W-:Y:S01]  /*4180*/  FMNMX.FTZ R2, R60, R2, !PT ;  /* 0x000000023c027209 */ /* 0x000fe20007810000 */
[----:B------:R-:W2:Y:S01]  /*4190*/  MUFU.TANH R88, R10 ;  /* 0x0000000a00587308 */ /* 0x000ea20000002400 */
[----:B------:R-:W-:Y:S02]  /*41a0*/  FMNMX.FTZ R101, R109, R101, !PT ;  /* 0x000000656d657209 */ /* 0x000fe40007810000 */
[----:B------:R-:W-:Y:S02]  /*41b0*/  ISETP.GT.AND P1, PT, R0, 0x39, PT ;  /* 0x000000390000780c */ /* 0x000fe40003f24270 */
[----:B------:R-:W-:-:S02]  /*41c0*/  FSEL R62, R62, -INF , P0 ;  /* 0xff8000003e3e7808 */ /* 0x000fc40000000000 */
[----:B------:R-:W-:Y:S01]  /*41d0*/  FMNMX.FTZ R2, R61, R2, !PT ;  /* 0x000000023d027209 */ /* 0x000fe20007810000 */
[----:B------:R-:W4:Y:S01]  /*41e0*/  MUFU.TANH R11, R11 ;  /* 0x0000000b000b7308 */ /* 0x000f220000002400 */
[----:B------:R-:W-:Y:S01]  /*41f0*/  ISETP.GT.AND P0, PT, R0, 0x40, PT ;  /* 0x000000400000780c */ /* 0x000fe20003f04270 */
[----:B------:R-:W5:Y:S01]  /*4200*/  SHFL.BFLY PT, R3, R101, 0x2, 0x1f ;  /* 0x0c401f0065037f89 */ /* 0x000f6200000e0000 */
[----:B------:R-:W-:Y:S02]  /*4210*/  FSEL R63, R63, -INF , P1 ;  /* 0xff8000003f3f7808 */ /* 0x000fe40000800000 */
[----:B------:R-:W-:Y:S02]  /*4220*/  FMNMX.FTZ R2, R62, R2, !PT ;  /* 0x000000023e027209 */ /* 0x000fe40007810000 */
[----:B------:R-:W-:Y:S01]  /*4230*/  ISETP.GT.AND P1, PT, R0, 0x41, PT ;  /* 0x000000410000780c */ /* 0x000fe20003f24270 */
[----:B------:R-:W4:Y:S01]  /*4240*/  MUFU.TANH R10, R24 ;  /* 0x00000018000a7308 */ /* 0x000f220000002400 */
[----:B---3--:R-:W-:-:S02]  /*4250*/  FSEL R84, R26, -INF , P0 ;  /* 0xff8000001a547808 */ /* 0x008fc40000000000 */
[----:B------:R-:W-:Y:S02]  /*4260*/  FMNMX.FTZ R2, R63, R2, !PT ;  /* 0x000000023f027209 */ /* 0x000fe40007810000 */
[----:B------:R-:W-:Y:S02]  /*4270*/  ISETP.GT.AND P0, PT, R0, 0x48, PT ;  /* 0x000000480000780c */ /* 0x000fe40003f04270 */
[----:B-1----:R-:W-:Y:S01]  /*4280*/  FSEL R85, R27, -INF , P1 ;  /* 0xff8000001b557808 */ /* 0x002fe20000800000 */
[----:B------:R-:W1:Y:S01]  /*4290*/  MUFU.TANH R9, R25 ;  /* 0x0000001900097308 */ /* 0x000e620000002400 */
[----:B------:R-:W-:Y:S02]  /*42a0*/  FMNMX.FTZ R2, R84, R2, !PT ;  /* 0x0000000254027209 */ /* 0x000fe40007810000 */
[----:B------:R-:W-:Y:S02]  /*42b0*/  ISETP.GT.AND P1, PT, R0, 0x49, PT ;  /* 0x000000490000780c */ /* 0x000fe40003f24270 */
[----:B--2---:R-:W-:-:S02]  /*42c0*/  FSEL R88, R88, -INF , P0 ;  /* 0xff80000058587808 */ /* 0x004fc40000000000 */
[----:B------:R-:W-:Y:S01]  /*42d0*/  FMNMX.FTZ R2, R85, R2, !PT ;  /* 0x0000000255027209 */ /* 0x000fe20007810000 */
[----:B------:R-:W2:Y:S01]  /*42e0*/  MUFU.TANH R30, R30 ;  /* 0x0000001e001e7308 */ /* 0x000ea20000002400 */
[----:B------:R-:W-:Y:S02]  /*42f0*/  ISETP.GT.AND P0, PT, R0, 0x50, PT ;  /* 0x000000500000780c */ /* 0x000fe40003f04270 */
[----:B----4-:R-:W-:Y:S02]  /*4300*/  FSEL R89, R11, -INF , P1 ;  /* 0xff8000000b597808 */ /* 0x010fe40000800000 */
[----:B------:R-:W-:-:S03]  /*4310*/  FMNMX.FTZ R2, R88, R2, !PT ;  /* 0x0000000258027209 */ /* 0x000fc60007810000 */
[----:B------:R-:W3:Y:S01]  /*4320*/  MUFU.TANH R8, R8 ;  /* 0x0000000800087308 */ /* 0x000ee20000002400 */
[----:B------:R-:W-:Y:S02]  /*4330*/  ISETP.GT.AND P1, PT, R0, 0x51, PT ;  /* 0x000000510000780c */ /* 0x000fe40003f24270 */
[----:B------:R-:W-:Y:S02]  /*4340*/  FSEL R93, R10, -INF , P0 ;  /* 0xff8000000a5d7808 */ /* 0x000fe40000000000 */
[----:B------:R-:W-:Y:S02]  /*4350*/  FMNMX.FTZ R100, R89, R2, !PT ;  /* 0x0000000259647209 */ /* 0x000fe40007810000 */
[----:B------:R-:W-:Y:S02]  /*4360*/  ISETP.GT.AND P0, PT, R0, 0x58, PT ;  /* 0x000000580000780c */ /* 0x000fe40003f04270 */
[----:B-1----:R-:W-:Y:S02]  /*4370*/  FSEL R94, R9, -INF , P1 ;  /* 0xff800000095e7808 */ /* 0x002fe40000800000 */
[----:B------:R-:W-:-:S02]  /*4380*/  FMNMX.FTZ R100, R93, R100, !PT ;  /* 0x000000645d647209 */ /* 0x000fc40007810000 */
[----:B-----5:R-:W-:Y:S02]  /*4390*/  FMNMX.FTZ R101, R101, R3, !PT ;  /* 0x0000000365657209 */ /* 0x020fe40007810000 */
[----:B------:R-:W-:Y:S02]  /*43a0*/  ISETP.GT.AND P1, PT, R0, 0x59, PT ;  /* 0x000000590000780c */ /* 0x000fe40003f24270 */
[----:B--2---:R-:W-:Y:S02]  /*43b0*/  FSEL R102, R30, -INF , P0 ;  /* 0xff8000001e667808 */ /* 0x004fe40000000000 */
[----:B------:R-:W-:Y:S01]  /*43c0*/  FMNMX.FTZ R100, R94, R100, !PT ;  /* 0x000000645e647209 */ /* 0x000fe20007810000 */
[----:B------:R-:W1:Y:S01]  /*43d0*/  SHFL.BFLY PT, R2, R101, 0x1, 0x1f ;  /* 0x0c201f0065027f89 */ /* 0x000e6200000e0000 */
[----:B---3--:R-:W-:Y:S02]  /*43e0*/  FSEL R95, R8, -INF , P1 ;  /* 0xff800000085f7808 */ /* 0x008fe40000800000 */
        /* <DEDUP_REMOVED lines=12> */
[----:B------:R2:W3:Y:S02]  /*44b0*/  MUFU.EX2 R151, R0 ;  /* 0x0000000000977308 */ /* 0x0004e40000000800 */
[----:B--2---:R-:W-:-:S06]  /*44c0*/  FFMA.FTZ R0, R14, c[0x0][0x2d0], -R2 ;  /* 0x0000b4000e007a23 */ /* 0x004fcc0000010802 */
[----:B------:R2:W-:Y:S01]  /*44d0*/  MUFU.EX2 R204, R0 ;  /* 0x0000000000cc7308 */ /* 0x0005e20000000800 */
[----:B-1----:R-:W-:Y:S01]  /*44e0*/  FMNMX.FTZ R100, R100, R3, !PT ;  /* 0x0000000364647209 */ /* 0x002fe20007810000 */
[--C-:B------:R-:W-:Y:S02]  /*44f0*/  FFMA.FTZ R3, R22, c[0x0][0x2d0], -R2.reuse ;  /* 0x0000b40016037a23 */ /* 0x100fe40000010802 */
[----:B--2---:R-:W-:-:S04]  /*4500*/  FFMA.FTZ R0, R15, c[0x0][0x2d0], -R2 ;  /* 0x0000b4000f007a23 */ /* 0x004fc80000010802 */
[----:B------:R1:W2:Y:S01]  /*4510*/  MUFU.EX2 R163, R0 ;  /* 0x0000000000a37308 */ /* 0x0002a20000000800 */
[----:B------:R-:W-:Y:S01]  /*4520*/  FSETP.NEU.FTZ.AND P0, PT, R100, -INF , PT ;  /* 0xff8000006400780b */ /* 0x000fe20003f1d000 */
[----:B-1----:R-:W-:-:S06]  /*4530*/  FFMA.FTZ R0, R20, c[0x0][0x2d0], -R2 ;  /* 0x0000b40014007a23 */ /* 0x002fcc0000010802 */
[----:B------:R1:W-:Y:S08]  /*4540*/  MUFU.EX2 R206, R0 ;  /* 0x0000000000ce7308 */ /* 0x0003f00000000800 */
[----:B------:R4:W-:Y:S01]  /*4550*/  MUFU.EX2 R220, R3 ;  /* 0x0000000300dc7308 */ /* 0x0009e20000000800 */
[----:B-1----:R-:W-:-:S07]  /*4560*/  FFMA.FTZ R0, R21, c[0x0][0x2d0], -R2 ;  /* 0x0000b40015007a23 */ /* 0x002fce0000010802 */
[----:B------:R1:W-:Y:S01]  /*4570*/  MUFU.EX2 R209, R0 ;  /* 0x0000000000d17308 */ /* 0x0003e20000000800 */
[----:B----4-:R-:W-:-:S07]  /*4580*/  FFMA.FTZ R3, R23, c[0x0][0x2d0], -R2 ;  /* 0x0000b40017037a23 */ /* 0x010fce0000010802 */
[----:B------:R4:W-:Y:S01]  /*4590*/  MUFU.EX2 R221, R3 ;  /* 0x0000000300dd7308 */ /* 0x0009e20000000800 */
[----:B-1----:R-:W-:-:S05]  /*45a0*/  FMUL.FTZ R0, R100, c[0x0][0x2d0] ;  /* 0x0000b40064007a20 */ /* 0x002fca0000410000 */
[----:B------:R-:W-:Y:S01]  /*45b0*/  FSEL R0, R0, RZ, P0 ;  /* 0x000000ff00007208 */ /* 0x000fe20000000000 */
[----:B----4-:R-:W-:-:S04]  /*45c0*/  IMAD.IADD R3, R214, 0x1, R212 ;  /* 0x00000001d6037824 */ /* 0x010fc800078e02d4 */
[----:B------:R-:W-:Y:S01]  /*45d0*/  FFMA.FTZ R4, R4, c[0x0][0x2d0], -R0 ;  /* 0x0000b40004047a23 */ /* 0x000fe20000010800 */
[----:B------:R-:W-:Y:S03]  /*45e0*/  LDSM.16.MT88.4 R12, [R3+0x3000] ;  /* 0x00300000030c783b */ /* 0x000fe60000004200 */
[----:B------:R1:W-:Y:S01]  /*45f0*/  MUFU.EX2 R150, R4 ;  /* 0x0000000400967308 */ /* 0x0003e20000000800 */
[----:B------:R-:W4:Y:S04]  /*4600*/  LDSM.16.MT88.4 R8, [R3] ;  /* 0x000000000308783b */ /* 0x000f280000004200 */
[----:B------:R-:W-:Y:S04]  /*4610*/  LDSM.16.MT88.4 R32, [R3+0x3800] ;  /* 0x003800000320783b */ /* 0x000fe80000004200 */
[----:B------:R-:W5:Y:S01]  /*4620*/  LDSM.16.MT88.4 R28, [R3+0x800] ;  /* 0x00080000031c783b */ /* 0x000f620000004200 */
[----:B---3--:R-:W-:-:S02]  /*4630*/  F2FP.PACK_AB R20, R151, R161 ;  /* 0x000000a19714723e */ /* 0x008fc400000000ff */
[----:B--2---:R-:W-:Y:S01]  /*4640*/  F2FP.PACK_AB R22, R163, R204 ;  /* 0x000000cca316723e */ /* 0x004fe200000000ff */
[----:B------:R-:W2:Y:S01]  /*4650*/  LDSM.16.MT88.4 R40, [R3+0x6000] ;  /* 0x006000000328783b */ /* 0x000ea20000004200 */
[----:B-1----:R-:W-:-:S03]  /*4660*/  FFMA.FTZ R4, R6, c[0x0][0x2d0], -R0 ;  /* 0x0000b40006047a23 */ /* 0x002fc60000010800 */
[----:B------:R-:W1:Y:S01]  /*4670*/  LDSM.16.MT88.4 R48, [R3+0x6800] ;  /* 0x006800000330783b */ /* 0x000e620000004200 */
[----:B------:R3:W1:Y:S03]  /*4680*/  MUFU.EX2 R149, R4 ;  /* 0x0000000400957308 */ /* 0x0006660000000800 */
[----:B------:R1:W-:Y:S04]  /*4690*/  STL [R1+0x1c], R122 ;  /* 0x00001c7a01007387 */ /* 0x0003e80000100800 */
[----:B------:R-:W-:Y:S04]  /*46a0*/  LDSM.16.MT88.4 R116, [R3+0x2800] ;  /* 0x002800000374783b */ /* 0x000fe80000004200 */
[----:B------:R-:W-:Y:S01]  /*46b0*/  LDSM.16.MT88.4 R128, [R3+0x5800] ;  /* 0x005800000380783b */ /* 0x000fe20000004200 */
[----:B---3--:R-:W-:-:S04]  /*46c0*/  FFMA.FTZ R4, R5, c[0x0][0x2d0], -R0 ;  /* 0x0000b40005047a23 */ /* 0x008fc80000010800 */
[----:B------:R3:W-:Y:S02]  /*46d0*/  MUFU.EX2 R148, R4 ;  /* 0x0000000400947308 */ /* 0x0007e40000000800 */
[----:B---3--:R-:W-:-:S06]  /*46e0*/  FFMA.FTZ R4, R17, c[0x0][0x2d0], -R0 ;  /* 0x0000b40011047a23 */ /* 0x008fcc0000010800 */
[----:B------:R3:W2:Y:S01]  /*46f0*/  MUFU.EX2 R160, R4 ;  /* 0x0000000400a07308 */ /* 0x0006a20000000800 */
[----:B-1----:R-:W-:Y:S01]  /*4700*/  F2FP.PACK_AB R21, R149, R150 ;  /* 0x000000969515723e */ /* 0x002fe200000000ff */
[----:B---3--:R-:W-:-:S06]  /*4710*/  FFMA.FTZ R4, R19, c[0x0][0x2d0], -R0 ;  /* 0x0000b40013047a23 */ /* 0x008fcc0000010800 */
[----:B------:R1:W-:Y:S01]  /*4720*/  MUFU.EX2 R162, R4 ;  /* 0x0000000400a27308 */ /* 0x0003e20000000800 */
[----:B--2---:R-:W-:Y:S01]  /*4730*/  F2FP.PACK_AB R23, R160, R148 ;  /* 0x00000094a017723e */ /* 0x004fe200000000ff */
[----:B-1----:R-:W-:-:S06]  /*4740*/  FFMA.FTZ R4, R16, c[0x0][0x2d0], -R0 ;  /* 0x0000b40010047a23 */ /* 0x002fcc0000010800 */
[----:B------:R1:W2:Y:S01]  /*4750*/  MUFU.EX2 R207, R4 ;  /* 0x0000000400cf7308 */ /* 0x0002a20000000800 */
[----:B----4-:R-:W-:Y:S01]  /*4760*/  HMMA.16816.F32 R24, R20, R8, RZ ;  /* 0x000000081418723c */ /* 0x010fe200000018ff */
[----:B-1----:R-:W-:-:S06]  /*4770*/  FFMA.FTZ R4, R18, c[0x0][0x2d0], -R0 ;  /* 0x0000b40012047a23 */ /* 0x002fcc0000010800 */
[----:B------:R1:W-:Y:S01]  /*4780*/  MUFU.EX2 R208, R4 ;  /* 0x0000000400d07308 */ /* 0x0003e20000000800 */
[----:B------:R-:W-:Y:S01]  /*4790*/  HMMA.16816.F32 R8, R20, R10, RZ ;  /* 0x0000000a1408723c */ /* 0x000fe200000018ff */
[----:B-1----:R-:W-:-:S06]  /*47a0*/  FFMA.FTZ R4, R7, c[0x0][0x2d0], -R0 ;  /* 0x0000b40007047a23 */ /* 0x002fcc0000010800 */
[----:B------:R1:W3:Y:S02]  /*47b0*/  MUFU.EX2 R219, R4 ;  /* 0x0000000400db7308 */ /* 0x0002e40000000800 */
[C---:B-1----:R-:W-:Y:S01]  /*47c0*/  HMMA.16816.F32 R4, R20.reuse, R12, RZ ;  /* 0x0000000c1404723c */ /* 0x042fe200000018ff */
[----:B------:R-:W-:Y:S02]  /*47d0*/  F2FP.PACK_AB R16, R209, R206 ;  /* 0x000000ced110723e */ /* 0x000fe400000000ff */
[----:B--2---:R-:W-:Y:S02]  /*47e0*/  F2FP.PACK_AB R17, R207, R162 ;  /* 0x000000a2cf11723e */ /* 0x004fe400000000ff */
[----:B------:R-:W-:Y:S02]  /*47f0*/  F2FP.PACK_AB R18, R221, R220 ;  /* 0x000000dcdd12723e */ /* 0x000fe400000000ff */
[----:B---3--:R-:W-:Y:S01]  /*4800*/  F2FP.PACK_AB R19, R219, R208 ;  /* 0x000000d0db13723e */ /* 0x008fe200000000ff */
[----:B------:R-:W-:Y:S08]  /*4810*/  HMMA.16816.F32 R12, R20, R14, RZ ;  /* 0x0000000e140c723c */ /* 0x000ff000000018ff */
[C---:B-----5:R-:W-:Y:S08]  /*4820*/  HMMA.16816.F32 R76, R16.reuse, R30, R8 ;  /* 0x0000001e104c723c */ /* 0x060ff00000001808 */
[----:B------:R-:W-:Y:S01]  /*4830*/  HMMA.16816.F32 R72, R16, R32, R4 ;  /* 0x000000201048723c */ /* 0x000fe20000001804 */
[----:B------:R-:W-:-:S06]  /*4840*/  FFMA.FTZ R8, R57, c[0x0][0x2d0], -R2 ;  /* 0x0000b40039087a23 */ /* 0x000fcc0000010802 */
[--C-:B------:R-:W-:Y:S01]  /*4850*/  FFMA.FTZ R4, R56, c[0x0][0x2d0], -R2.reuse ;  /* 0x0000b40038047a23 */ /* 0x100fe20000010802 */
[----:B------:R-:W-:Y:S03]  /*4860*/  HMMA.16816.F32 R80, R16, R28, R24 ;  /* 0x0000001c1050723c */ /* 0x000fe60000001818 */
[----:B------:R1:W-:Y:S05]  /*4870*/  MUFU.EX2 R113, R4 ;  /* 0x0000000400717308 */ /* 0x0003ea0000000800 */
[----:B------:R-:W-:Y:S03]  /*4880*/  HMMA.16816.F32 R24, R20, R40, RZ ;  /* 0x000000281418723c */ /* 0x000fe600000018ff */
[----:B------:R2:W-:Y:S01]  /*4890*/  MUFU.EX2 R205, R8 ;  /* 0x0000000800cd7308 */ /* 0x0005e20000000800 */
[----:B-1----:R-:W-:-:S07]  /*48a0*/  FFMA.FTZ R4, R58, c[0x0][0x2d0], -R2 ;  /* 0x0000b4003a047a23 */ /* 0x002fce0000010802 */
[----:B------:R1:W-:Y:S01]  /*48b0*/  MUFU.EX2 R125, R4 ;  /* 0x00000004007d7308 */ /* 0x0003e20000000800 */
[----:B--2---:R-:W-:Y:S01]  /*48c0*/  HMMA.16816.F32 R8, R20, R42, RZ ;  /* 0x0000002a1408723c */ /* 0x004fe200000018ff */
[----:B-1----:R-:W-:-:S06]  /*48d0*/  FFMA.FTZ R4, R59, c[0x0][0x2d0], -R2 ;  /* 0x0000b4003b047a23 */ /* 0x002fcc0000010802 */
[----:B------:R1:W-:Y:S02]  /*48e0*/  MUFU.EX2 R123, R4 ;  /* 0x00000004007b7308 */ /* 0x0003e40000000800 */
[----:B-1----:R-:W-:-:S06]  /*48f0*/  FFMA.FTZ R4, R68, c[0x0][0x2d0], -R2 ;  /* 0x0000b40044047a23 */ /* 0x002fcc0000010802 */
[----:B------:R1:W-:Y:S01]  /*4900*/  MUFU.EX2 R121, R4 ;  /* 0x0000000400797308 */ /* 0x0003e20000000800 */
[----:B------:R-:W-:Y:S01]  /*4910*/  HMMA.16816.F32 R64, R16, R34, R12 ;  /* 0x000000221040723c */ /* 0x000fe2000000180c */
[----:B------:R-:W2:Y:S01]  /*4920*/  LDSM.16.MT88.4 R32, [R3+0x1000] ;  /* 0x001000000320783b */ /* 0x000ea20000004200 */
[----:B-1----:R-:W-:-:S05]  /*4930*/  FFMA.FTZ R4, R69, c[0x0][0x2d0], -R2 ;  /* 0x0000b40045047a23 */ /* 0x002fca0000010802 */
[----:B------:R1:W-:Y:S01]  /*4940*/  MUFU.EX2 R120, R4 ;  /* 0x0000000400787308 */ /* 0x0003e20000000800 */
[----:B------:R-:W-:Y:S01]  /*4950*/  HMMA.16816.F32 R56, R16, R48, R24 ;  /* 0x000000301038723c */ /* 0x000fe20000001818 */
[----:B------:R-:W3:Y:S01]  /*4960*/  LDSM.16.MT88.4 R24, [R3+0x4000] ;  /* 0x004000000318783b */ /* 0x000ee20000004200 */
[----:B-1----:R-:W-:-:S05]  /*4970*/  FFMA.FTZ R4, R53, c[0x0][0x2d0], -R0 ;  /* 0x0000b40035047a23 */ /* 0x002fca0000010800 */
[----:B------:R1:W4:Y:S01]  /*4980*/  MUFU.EX2 R115, R4 ;  /* 0x0000000400737308 */ /* 0x0003220000000800 */
[----:B------:R-:W-:Y:S01]  /*4990*/  HMMA.16816.F32 R68, R16, R50, R8 ;  /* 0x000000321044723c */ /* 0x000fe20000001808 */
[----:B------:R-:W5:Y:S07]  /*49a0*/  LDSM.16.MT88.4 R48, [R3+0x7000] ;  /* 0x007000000330783b */ /* 0x000f6e0000004200 */
[----:B------:R-:W-:Y:S01]  /*49b0*/  HMMA.16816.F32 R8, R20, R96, RZ ;  /* 0x000000601408723c */ /* 0x000fe200000018ff */
[----:B-1----:R-:W-:-:S04]  /*49c0*/  FFMA.FTZ R4, R52, c[0x0][0x2d0], -R0 ;  /* 0x0000b40034047a23 */ /* 0x002fc80000010800 */
[----:B------:R1:W1:Y:S03]  /*49d0*/  MUFU.EX2 R112, R4 ;  /* 0x0000000400707308 */ /* 0x0002660000000800 */
[----:B------:R-:W-:Y:S01]  /*49e0*/  HMMA.16816.F32 R12, R20, R44, RZ ;  /* 0x0000002c140c723c */ /* 0x000fe200000018ff */
[----:B-1----:R-:W-:-:S04]  /*49f0*/  FFMA.FTZ R4, R54, c[0x0][0x2d0], -R0 ;  /* 0x0000b40036047a23 */ /* 0x002fc80000010800 */
[----:B------:R1:W-:Y:S03]  /*4a00*/  MUFU.EX2 R124, R4 ;  /* 0x00000004007c7308 */ /* 0x0003e60000000800 */
[----:B------:R-:W-:Y:S01]  /*4a10*/  HMMA.16816.F32 R28, R20, R46, RZ ;  /* 0x0000002e141c723c */ /* 0x000fe200000018ff */
[----:B-1----:R-:W-:-:S04]  /*4a20*/  FFMA.FTZ R4, R55, c[0x0][0x2d0], -R0 ;  /* 0x0000b40037047a23 */ /* 0x002fc80000010800 */
[----:B------:R1:W1:Y:S03]  /*4a30*/  MUFU.EX2 R122, R4 ;  /* 0x00000004007a7308 */ /* 0x0002660000000800 */
[----:B------:R-:W-:Y:S01]  /*4a40*/  HMMA.16816.F32 R228, R16, R104, R8 ;  /* 0x0000006810e4723c */ /* 0x000fe20000001808 */
[----:B-1----:R-:W-:-:S04]  /*4a50*/  FFMA.FTZ R4, R87, c[0x0][0x2d0], -R2 ;  /* 0x0000b40057047a23 */ /* 0x002fc80000010802 */
[----:B------:R1:W1:Y:S02]  /*4a60*/  MUFU.EX2 R114, R4 ;  /* 0x0000000400727308 */ /* 0x0002640000000800 */
[----:B----4-:R-:W-:Y:S01]  /*4a70*/  IMAD.MOV.U32 R104, RZ, RZ, R115 ;  /* 0x000000ffff687224 */ /* 0x010fe200078e0073 */
[----:B------:R-:W-:Y:S01]  /*4a80*/  HMMA.16816.F32 R232, R16, R36, R12 ;  /* 0x0000002410e8723c */ /* 0x000fe2000000180c */
[----:B-1----:R-:W-:-:S04]  /*4a90*/  FFMA.FTZ R4, R86, c[0x0][0x2d0], -R2 ;  /* 0x0000b40056047a23 */ /* 0x002fc80000010802 */
[----:B------:R1:W-:Y:S02]  /*4aa0*/  MUFU.EX2 R86, R4 ;  /* 0x0000000400567308 */ /* 0x0003e40000000800 */
[----:B------:R-:W-:Y:S02]  /*4ab0*/  F2FP.PACK_AB R12, R113, R205 ;  /* 0x000000cd710c723e */ /* 0x000fe400000000ff */
[----:B------:R-:W-:Y:S02]  /*4ac0*/  F2FP.PACK_AB R13, R112, R104 ;  /* 0x00000068700d723e */ /* 0x000fe400000000ff */
[----:B------:R-:W-:Y:S01]  /*4ad0*/  F2FP.PACK_AB R14, R123, R125 ;  /* 0x0000007d7b0e723e */ /* 0x000fe200000000ff */
[----:B-1----:R-:W-:-:S04]  /*4ae0*/  FFMA.FTZ R4, R90, c[0x0][0x2d0], -R2 ;  /* 0x0000b4005a047a23 */ /* 0x002fc80000010802 */
[----:B------:R1:W-:Y:S01]  /*4af0*/  MUFU.EX2 R252, R4 ;  /* 0x0000000400fc7308 */ /* 0x0003e20000000800 */
[----:B------:R-:W-:Y:S01]  /*4b00*/  F2FP.PACK_AB R15, R122, R124 ;  /* 0x0000007c7a0f723e */ /* 0x000fe200000000ff */
[----:B------:R-:W-:Y:S01]  /*4b10*/  HMMA.16816.F32 R224, R16, R38, R28 ;  /* 0x0000002610e0723c */ /* 0x000fe2000000181c */
[----:B------:R-:W-:Y:S01]  /*4b20*/  LDSM.16.MT88.4 R36, [R3+0x1800] ;  /* 0x001800000324783b */ /* 0x000fe20000004200 */
[----:B-1----:R-:W-:-:S04]  /*4b30*/  FFMA.FTZ R4, R60, c[0x0][0x2d0], -R0 ;  /* 0x0000b4003c047a23 */ /* 0x002fc80000010800 */
[----:B------:R1:W-:Y:S02]  /*4b40*/  MUFU.EX2 R251, R4 ;  /* 0x0000000400fb7308 */ /* 0x0003e40000000800 */
[C---:B--2---:R-:W-:Y:S01]  /*4b50*/  HMMA.16816.F32 R44, R12.reuse, R32, R80 ;  /* 0x000000200c2c723c */ /* 0x044fe20000001850 */
[----:B------:R-:W-:Y:S01]  /*4b60*/  IMAD.MOV.U32 R105, RZ, RZ, R114 ;  /* 0x000000ffff697224 */ /* 0x000fe200078e0072 */
[----:B------:R-:W-:Y:S01]  /*4b70*/  F2FP.PACK_AB R8, R120, R121 ;  /* 0x000000797808723e */ /* 0x000fe200000000ff */
[----:B------:R-:W-:Y:S05]  /*4b80*/  LDSM.16.MT88.4 R80, [R3+0x8800] ;  /* 0x008800000350783b */ /* 0x000fea0000004200 */
[----:B------:R-:W-:Y:S01]  /*4b90*/  HMMA.16816.F32 R40, R12, R34, R76 ;  /* 0x000000220c28723c */ /* 0x000fe2000000184c */
[----:B-1----:R-:W-:-:S04]  /*4ba0*/  FFMA.FTZ R4, R61, c[0x0][0x2d0], -R0 ;  /* 0x0000b4003d047a23 */ /* 0x002fc80000010800 */
[----:B------:R1:W2:Y:S03]  /*4bb0*/  MUFU.EX2 R250, R4 ;  /* 0x0000000400fa7308 */ /* 0x0002a60000000800 */
[C---:B---3--:R-:W-:Y:S08]  /*4bc0*/  HMMA.16816.F32 R32, R12.reuse, R24, R72 ;  /* 0x000000180c20723c */ /* 0x048ff00000001848 */
[----:B------:R-:W-:Y:S01]  /*4bd0*/  HMMA.16816.F32 R28, R12, R26, R64 ;  /* 0x0000001a0c1c723c */ /* 0x000fe20000001840 */
[----:B------:R-:W3:Y:S04]  /*4be0*/  LDSM.16.MT88.4 R24, [R3+0x4800] ;  /* 0x004800000318783b */ /* 0x000ee80000004200 */
[----:B------:R-:W4:Y:S01]  /*4bf0*/  LDSM.16.MT88.4 R64, [R3+0x7800] ;  /* 0x007800000340783b */ /* 0x000f220000004200 */
[----:B-1----:R-:W-:-:S04]  /*4c00*/  FFMA.FTZ R4, R62, c[0x0][0x2d0], -R0 ;  /* 0x0000b4003e047a23 */ /* 0x002fc80000010800 */
[----:B------:R1:W-:Y:S02]  /*4c10*/  MUFU.EX2 R249, R4 ;  /* 0x0000000400f97308 */ /* 0x0003e40000000800 */
[----:B-1----:R-:W-:-:S06]  /*4c20*/  FFMA.FTZ R4, R63, c[0x0][0x2d0], -R0 ;  /* 0x0000b4003f047a23 */ /* 0x002fcc0000010800 */
[----:B------:R1:W1:Y:S02]  /*4c30*/  MUFU.EX2 R248, R4 ;  /* 0x0000000400f87308 */ /* 0x0002640000000800 */
[----:B-1----:R-:W-:-:S06]  /*4c40*/  FFMA.FTZ R4, R103, c[0x0][0x2d0], -R2 ;  /* 0x0000b40067047a23 */ /* 0x002fcc0000010802 */
[----:B------:R1:W-:Y:S01]  /*4c50*/  MUFU.EX2 R247, R4 ;  /* 0x0000000400f77308 */ /* 0x0003e20000000800 */
[----:B-----5:R-:W-:Y:S01]  /*4c60*/  HMMA.16816.F32 R52, R12, R48, R56 ;  /* 0x000000300c34723c */ /* 0x020fe20000001838 */
[----:B------:R-:W5:Y:S01]  /*4c70*/  LDSM.16.MT88.4 R56, [R3+0x2000] ;  /* 0x002000000338783b */ /* 0x000f620000004200 */
[----:B-1----:R-:W-:-:S05]  /*4c80*/  FFMA.FTZ R4, R91, c[0x0][0x2d0], -R2 ;  /* 0x0000b4005b047a23 */ /* 0x002fca0000010802 */
[----:B------:R1:W-:Y:S02]  /*4c90*/  MUFU.EX2 R245, R4 ;  /* 0x0000000400f57308 */ /* 0x0003e40000000800 */
[----:B-1----:R-:W-:-:S06]  /*4ca0*/  FFMA.FTZ R4, R92, c[0x0][0x2d0], -R2 ;  /* 0x0000b4005c047a23 */ /* 0x002fcc0000010802 */
[----:B------:R1:W-:Y:S01]  /*4cb0*/  MUFU.EX2 R246, R4 ;  /* 0x0000000400f67308 */ /* 0x0003e20000000800 */
[----:B--2---:R-:W-:Y:S02]  /*4cc0*/  F2FP.PACK_AB R9, R250, R251 ;  /* 0x000000fbfa09723e */ /* 0x004fe400000000ff */
[----:B------:R-:W-:Y:S01]  /*4cd0*/  F2FP.PACK_AB R10, R86, R105 ;  /* 0x00000069560a723e */ /* 0x000fe200000000ff */
[----:B-1----:R-:W-:-:S04]  /*4ce0*/  FFMA.FTZ R4, R84, c[0x0][0x2d0], -R0 ;  /* 0x0000b40054047a23 */ /* 0x002fc80000010800 */
[----:B------:R1:W-:Y:S01]  /*4cf0*/  MUFU.EX2 R244, R4 ;  /* 0x0000000400f47308 */ /* 0x0003e20000000800 */
[----:B------:R-:W-:Y:S01]  /*4d00*/  F2FP.PACK_AB R11, R248, R249 ;  /* 0x000000f9f80b723e */ /* 0x000fe200000000ff */
[----:B------:R-:W-:Y:S01]  /*4d10*/  HMMA.16816.F32 R68, R12, R50, R68 ;  /* 0x000000320c44723c */ /* 0x000fe20000001844 */
[----:B-1----:R-:W-:-:S05]  /*4d20*/  FFMA.FTZ R4, R85, c[0x0][0x2d0], -R0 ;  /* 0x0000b40055047a23 */ /* 0x002fca0000010800 */
[----:B------:R1:W2:Y:S02]  /*4d30*/  MUFU.EX2 R243, R4 ;  /* 0x0000000400f37308 */ /* 0x0002a40000000800 */
[----:B---3--:R-:W-:Y:S01]  /*4d40*/  HMMA.16816.F32 R48, R8, R24, R32 ;  /* 0x000000180830723c */ /* 0x008fe20000001820 */
[----:B-1----:R-:W-:-:S05]  /*4d50*/  FFMA.FTZ R4, R88, c[0x0][0x2d0], -R0 ;  /* 0x0000b40058047a23 */ /* 0x002fca0000010800 */
[----:B------:R1:W-:Y:S02]  /*4d60*/  MUFU.EX2 R242, R4 ;  /* 0x0000000400f27308 */ /* 0x0003e40000000800 */
[----:B------:R-:W-:Y:S01]  /*4d70*/  HMMA.16816.F32 R32, R8, R26, R28 ;  /* 0x0000001a0820723c */ /* 0x000fe2000000181c */
[----:B------:R-:W3:Y:S01]  /*4d80*/  LDSM.16.MT88.4 R28, [R3+0x5000] ;  /* 0x00500000031c783b */ /* 0x000ee20000004200 */
[----:B------:R-:W-:-:S06]  /*4d90*/  FFMA.FTZ R24, R108, c[0x0][0x2d0], -R2 ;  /* 0x0000b4006c187a23 */ /* 0x000fcc0000010802 */
[----:B------:R-:W-:Y:S01]  /*4da0*/  HMMA.16816.F32 R72, R8, R36, R44 ;  /* 0x000000240848723c */ /* 0x000fe2000000182c */
[----:B-1----:R-:W-:-:S07]  /*4db0*/  FFMA.FTZ R4, R89, c[0x0][0x2d0], -R0 ;  /* 0x0000b40059047a23 */ /* 0x002fce0000010800 */
[----:B------:R-:W-:Y:S01]  /*4dc0*/  HMMA.16816.F32 R60, R8, R38, R40 ;  /* 0x00000026083c723c */ /* 0x000fe20000001828 */
[----:B------:R-:W1:Y:S01]  /*4dd0*/  LDSM.16.MT88.4 R40, [R3+0x8000] ;  /* 0x008000000328783b */ /* 0x000e620000004200 */
[----:B------:R2:W1:Y:S02]  /*4de0*/  MUFU.EX2 R241, R4 ;  /* 0x0000000400f17308 */ /* 0x0004640000000800 */
[----:B--2---:R-:W-:-:S06]  /*4df0*/  FFMA.FTZ R4, R111, c[0x0][0x2d0], -R2 ;  /* 0x0000b4006f047a23 */ /* 0x004fcc0000010802 */
[----:B------:R2:W-:Y:S01]  /*4e00*/  MUFU.EX2 R240, R4 ;  /* 0x0000000400f07308 */ /* 0x0005e20000000800 */
[----:B----4-:R-:W-:Y:S01]  /*4e10*/  HMMA.16816.F32 R44, R8, R66, R68 ;  /* 0x00000042082c723c */ /* 0x010fe20000001844 */
[----:B------:R-:W-:Y:S01]  /*4e20*/  F2FP.PACK_AB R5, R243, R244 ;  /* 0x000000f4f305723e */ /* 0x000fe200000000ff */
[--C-:B--2---:R-:W-:Y:S02]  /*4e30*/  FFMA.FTZ R4, R110, c[0x0][0x2d0], -R2.reuse ;  /* 0x0000b4006e047a23 */ /* 0x104fe40000010802 */
[----:B------:R-:W-:-:S04]  /*4e40*/  FFMA.FTZ R2, R109, c[0x0][0x2d0], -R2 ;  /* 0x0000b4006d027a23 */ /* 0x000fc80000010802 */
[----:B------:R2:W-:Y:S01]  /*4e50*/  MUFU.EX2 R237, R2 ;  /* 0x0000000200ed7308 */ /* 0x0005e20000000800 */
[----:B------:R-:W-:Y:S01]  /*4e60*/  F2FP.PACK_AB R6, R246, R245 ;  /* 0x000000f5f606723e */ /* 0x000fe200000000ff */
[----:B------:R-:W-:Y:S01]  /*4e70*/  IMAD.MOV.U32 R68, RZ, RZ, R223 ;  /* 0x000000ffff447224 */ /* 0x000fe200078e00df */
[----:B-1----:R-:W-:-:S05]  /*4e80*/  F2FP.PACK_AB R7, R241, R242 ;  /* 0x000000f2f107723e */ /* 0x002fca00000000ff */
[----:B------:R1:W4:Y:S01]  /*4e90*/  MUFU.EX2 R239, R4 ;  /* 0x0000000400ef7308 */ /* 0x0003220000000800 */
[----:B--2---:R-:W-:-:S07]  /*4ea0*/  FFMA.FTZ R2, R93, c[0x0][0x2d0], -R0 ;  /* 0x0000b4005d027a23 */ /* 0x004fce0000010800 */
[----:B------:R2:W-:Y:S01]  /*4eb0*/  MUFU.EX2 R236, R2 ;  /* 0x0000000200ec7308 */ /* 0x0005e20000000800 */
[----:B-1----:R-:W-:Y:S01]  /*4ec0*/  F2FP.PACK_AB R4, R247, R252 ;  /* 0x000000fcf704723e */ /* 0x002fe200000000ff */
[----:B------:R-:W-:Y:S06]  /*4ed0*/  HMMA.16816.F32 R36, R8, R64, R52 ;  /* 0x000000400824723c */ /* 0x000fec0000001834 */
[----:B------:R-:W-:Y:S01]  /*4ee0*/  MUFU.EX2 R238, R24 ;  /* 0x0000001800ee7308 */ /* 0x000fe20000000800 */
[----:B----4-:R-:W-:Y:S01]  /*4ef0*/  F2FP.PACK_AB R96, R239, R240 ;  /* 0x000000f0ef60723e */ /* 0x010fe200000000ff */
[----:B------:R-:W-:Y:S01]  /*4f00*/  IMAD.MOV.U32 R70, RZ, RZ, R113 ;  /* 0x000000ffff467224 */ /* 0x000fe200078e0071 */
[----:B------:R-:W-:Y:S01]  /*4f10*/  LDSM.16.MT88.4 R52, [R214+0x3800] ;  /* 0x00380000d634783b */ /* 0x000fe20000004200 */
[----:B--2---:R-:W-:-:S04]  /*4f20*/  FFMA.FTZ R2, R94, c[0x0][0x2d0], -R0 ;  /* 0x0000b4005e027a23 */ /* 0x004fc80000010800 */
[----:B------:R1:W2:Y:S01]  /*4f30*/  MUFU.EX2 R223, R2 ;  /* 0x0000000200df7308 */ /* 0x0002a20000000800 */
[C---:B-----5:R-:W-:Y:S08]  /*4f40*/  HMMA.16816.F32 R72, R4.reuse, R56, R72 ;  /* 0x000000380448723c */ /* 0x060ff00000001848 */
[----:B------:R-:W-:Y:S01]  /*4f50*/  HMMA.16816.F32 R60, R4, R58, R60 ;  /* 0x0000003a043c723c */ /* 0x000fe2000000183c */
[----:B------:R-:W4:Y:S01]  /*4f60*/  LDSM.16.MT88.4 R56, [R214+0x3000] ;  /* 0x00300000d638783b */ /* 0x000f220000004200 */
[----:B-1----:R-:W-:-:S02]  /*4f70*/  FFMA.FTZ R2, R102, c[0x0][0x2d0], -R0 ;  /* 0x0000b40066027a23 */ /* 0x002fc40000010800 */
[----:B------:R-:W-:Y:S02]  /*4f80*/  FFMA.FTZ R0, R95, c[0x0][0x2d0], -R0 ;  /* 0x0000b4005f007a23 */ /* 0x000fe40000010800 */
[----:B------:R1:W-:Y:S08]  /*4f90*/  MUFU.EX2 R103, R2 ;  /* 0x0000000200677308 */ /* 0x0003f00000000800 */
[----:B------:R-:W5:Y:S01]  /*4fa0*/  MUFU.EX2 R102, R0 ;  /* 0x0000000000667308 */ /* 0x000f620000000800 */
[----:B---3--:R-:W-:Y:S01]  /*4fb0*/  HMMA.16816.F32 R48, R4, R28, R48 ;  /* 0x0000001c0430723c */ /* 0x008fe20000001830 */
[----:B--2---:R-:W-:Y:S01]  /*4fc0*/  F2FP.PACK_AB R97, R223, R236 ;  /* 0x000000ecdf61723e */ /* 0x004fe200000000ff */
[----:B-1----:R-:W-:-:S06]  /*4fd0*/  IMAD.IADD R2, R212, 0x1, R215 ;  /* 0x00000001d4027824 */ /* 0x002fcc00078e02d7 */
[----:B------:R-:W-:Y:S01]  /*4fe0*/  HMMA.16816.F32 R32, R4, R30, R32 ;  /* 0x0000001e0420723c */ /* 0x000fe20000001820 */
[----:B------:R-:W1:Y:S07]  /*4ff0*/  LDSM.16.MT88.4 R28, [R2] ;  /* 0x00000000021c783b */ /* 0x000e6e0000004200 */
[----:B------:R-:W-:Y:S01]  /*5000*/  HMMA.16816.F32 R24, R20, R98, RZ ;  /* 0x000000621418723c */ /* 0x000fe200000018ff */
[----:B------:R-:W-:Y:S01]  /*5010*/  IMAD.MOV.U32 R69, RZ, RZ, R112 ;  /* 0x000000ffff457224 */ /* 0x000fe200078e0070 */
[----:B------:R-:W-:Y:S05]  /*5020*/  LDSM.16.MT88.4 R64, [R2+0x800] ;  /* 0x000800000240783b */ /* 0x000fea0000004200 */
[----:B------:R-:W-:-:S02]  /*5030*/  F2FP.PACK_AB R98, R237, R238 ;  /* 0x000000eeed62723e */ /* 0x000fc400000000ff */
[----:B-----5:R-:W-:Y:S01]  /*5040*/  F2FP.PACK_AB R99, R102, R103 ;  /* 0x000000676663723e */ /* 0x020fe200000000ff */
[----:B------:R-:W-:Y:S08]  /*5050*/  HMMA.16816.F32 R36, R4, R40, R36 ;  /* 0x000000280424723c */ /* 0x000ff00000001824 */
[----:B------:R-:W-:Y:S08]  /*5060*/  HMMA.16816.F32 R112, R96, R116, R72 ;  /* 0x000000746070723c */ /* 0x000ff00000001848 */
[----:B------:R-:W-:Y:S08]  /*5070*/  HMMA.16816.F32 R44, R4, R42, R44 ;  /* 0x0000002a042c723c */ /* 0x000ff0000000182c */
[C---:B------:R-:W-:Y:S01]  /*5080*/  HMMA.16816.F32 R116, R96.reuse, R118, R60 ;  /* 0x000000766074723c */ /* 0x040fe2000000183c */
[----:B------:R-:W2:Y:S07]  /*5090*/  LDSM.16.MT88.4 R60, [R215+0x3000] ;  /* 0x00300000d73c783b */ /* 0x000eae0000004200 */
[C---:B------:R-:W-:Y:S01]  /*50a0*/  HMMA.16816.F32 R132, R96.reuse, R128, R48 ;  /* 0x000000806084723c */ /* 0x040fe20000001830 */
[----:B------:R-:W-:Y:S07]  /*50b0*/  LDSM.16.MT88.4 R48, [R2+0x3000] ;  /* 0x003000000230783b */ /* 0x000fee0000004200 */
[C---:B------:R-:W-:Y:S08]  /*50c0*/  HMMA.16816.F32 R76, R96.reuse, R80, R36 ;  /* 0x00000050604c723c */ /* 0x040ff00000001824 */
[C---:B------:R-:W-:Y:S08]  /*50d0*/  HMMA.16816.F32 R128, R96.reuse, R130, R32 ;  /* 0x000000826080723c */ /* 0x040ff00000001820 */
[----:B------:R-:W-:Y:S01]  /*50e0*/  HMMA.16816.F32 R80, R96, R82, R44 ;  /* 0x000000526050723c */ /* 0x000fe2000000182c */
[----:B------:R-:W3:Y:S07]  /*50f0*/  LDSM.16.MT88.4 R44, [R215+0x3800] ;  /* 0x00380000d72c783b */ /* 0x000eee0000004200 */
[----:B----4-:R-:W-:Y:S08]  /*5100*/  HMMA.16816.F32 R32, R20, R58, RZ ;  /* 0x0000003a1420723c */ /* 0x010ff000000018ff */
[----:B------:R-:W-:Y:S08]  /*5110*/  HMMA.16816.F32 R144, R16, R106, R24 ;  /* 0x0000006a1090723c */ /* 0x000ff00000001818 */
[C---:B-1----:R-:W-:Y:S08]  /*5120*/  HMMA.16816.F32 R24, R20.reuse, R28, RZ ;  /* 0x0000001c1418723c */ /* 0x042ff000000018ff */
[C---:B------:R-:W-:Y:S08]  /*5130*/  HMMA.16816.F32 R40, R20.reuse, R30, RZ ;  /* 0x0000001e1428723c */ /* 0x040ff000000018ff */
[C---:B--2---:R-:W-:Y:S08]  /*5140*/  HMMA.16816.F32 R28, R20.reuse, R60, RZ ;  /* 0x0000003c141c723c */ /* 0x044ff000000018ff */
[----:B------:R-:W-:Y:S08]  /*5150*/  HMMA.16816.F32 R36, R20, R56, RZ ;  /* 0x000000381424723c */ /* 0x000ff000000018ff */
[C---:B------:R-:W-:Y:S01]  /*5160*/  HMMA.16816.F32 R56, R16.reuse, R54, R32 ;  /* 0x000000361038723c */ /* 0x040fe20000001820 */
[----:B------:R-:W1:Y:S07]  /*5170*/  LDSM.16.MT88.4 R32, [R2+0x3800] ;  /* 0x003800000220783b */ /* 0x000e6e0000004200 */
[----:B------:R-:W-:Y:S01]  /*5180*/  HMMA.16816.F32 R140, R16, R64, R24 ;  /* 0x00000040108c723c */ /* 0x000fe20000001818 */
[----:B------:R-:W-:-:S07]  /*5190*/  IMAD.MOV.U32 R75, RZ, RZ, R125 ;  /* 0x000000ffff4b7224 */ /* 0x000fce00078e007d */
[----:B------:R-:W-:Y:S01]  /*51a0*/  HMMA.16816.F32 R24, R20, R62, RZ ;  /* 0x0000003e1418723c */ /* 0x000fe200000018ff */
[----:B------:R-:W-:-:S07]  /*51b0*/  IMAD.MOV.U32 R74, RZ, RZ, R124 ;  /* 0x000000ffff4a7224 */ /* 0x000fce00078e007c */
[C---:B---3--:R-:W-:Y:S08]  /*51c0*/  HMMA.16816.F32 R124, R16.reuse, R44, R28 ;  /* 0x0000002c107c723c */ /* 0x048ff0000000181c */
[----:B------:R-:W-:Y:S01]  /*51d0*/  HMMA.16816.F32 R136, R16, R52, R36 ;  /* 0x000000341088723c */ /* 0x000fe20000001824 */
[----:B------:R-:W2:Y:S07]  /*51e0*/  LDSM.16.MT88.4 R36, [R214+0x6000] ;  /* 0x00600000d624783b */ /* 0x000eae0000004200 */
[----:B------:R-:W-:Y:S08]  /*51f0*/  HMMA.16816.F32 R28, R20, R48, RZ ;  /* 0x00000030141c723c */ /* 0x000ff000000018ff */
[C---:B------:R-:W-:Y:S08]  /*5200*/  HMMA.16816.F32 R64, R16.reuse, R66, R40 ;  /* 0x000000421040723c */ /* 0x040ff00000001828 */
[----:B------:R-:W-:Y:S01]  /*5210*/  HMMA.16816.F32 R40, R16, R46, R24 ;  /* 0x0000002e1028723c */ /* 0x000fe20000001818 */
[----:B------:R-:W-:-:S07]  /*5220*/  IMAD.MOV.U32 R90, RZ, RZ, R123 ;  /* 0x000000ffff5a7224 */ /* 0x000fce00078e007b */
[----:B------:R-:W-:Y:S01]  /*5230*/  HMMA.16816.F32 R24, R20, R50, RZ ;  /* 0x000000321418723c */ /* 0x000fe200000018ff */
[----:B------:R-:W-:Y:S02]  /*5240*/  IMAD.MOV.U32 R91, RZ, RZ, R122 ;  /* 0x000000ffff5b7224 */ /* 0x000fe400078e007a */
[----:B------:R-:W-:Y:S02]  /*5250*/  IMAD.MOV.U32 R92, RZ, RZ, R121 ;  /* 0x000000ffff5c7224 */ /* 0x000fe400078e0079 */
[----:B------:R-:W-:-:S03]  /*5260*/  IMAD.MOV.U32 R88, RZ, RZ, R120 ;  /* 0x000000ffff587224 */ /* 0x000fc600078e0078 */
[C---:B-1----:R-:W-:Y:S01]  /*5270*/  HMMA.16816.F32 R120, R16.reuse, R32, R28 ;  /* 0x000000201078723c */ /* 0x042fe2000000181c */
[----:B------:R-:W1:Y:S01]  /*5280*/  LDSM.16.MT88.4 R28, [R214+0x6800] ;  /* 0x00680000d61c783b */ /* 0x000e620000004200 */
[----:B------:R-:W-:Y:S11]  /*5290*/  IMAD.MOV.U32 R89, RZ, RZ, R86 ;  /* 0x000000ffff597224 */ /* 0x000ff600078e0056 */
[----:B------:R-:W-:Y:S03]  /*52a0*/  @!UPT UIADD3 URZ, URZ, URZ, URZ ;  /* 0x0000003f3f3ff290 */ /* 0x000fe6000fffe03f */
[----:B------:R-:W-:Y:S01]  /*52b0*/  HMMA.16816.F32 R84, R16, R34, R24 ;  /* 0x000000221054723c */ /* 0x000fe20000001818 */
[----:B------:R-:W3:Y:S07]  /*52c0*/  LDSM.16.MT88.4 R32, [R215+0x6000] ;  /* 0x00600000d720783b */ /* 0x000eee0000004200 */
[----:B--2---:R-:W-:Y:S01]  /*52d0*/  HMMA.16816.F32 R24, R20, R36, RZ ;  /* 0x000000241418723c */ /* 0x004fe200000018ff */
[----:B------:R-:W-:-:S04]  /*52e0*/  FADD.FTZ R0, R161, R151 ;  /* 0x00000097a1007221 */ /* 0x000fc80000010000 */
[----:B------:R-:W-:Y:S11]  /*52f0*/  FADD.FTZ R0, R204, R0 ;  /* 0x00000000cc007221 */ /* 0x000ff60000010000 */
[----:B------:R-:W-:Y:S08]  /*5300*/  @!UPT UIADD3 URZ, URZ, URZ, URZ ;  /* 0x0000003f3f3ff290 */ /* 0x000ff0000fffe03f */
[----:B-1----:R-:W-:Y:S08]  /*5310*/  HMMA.16816.F32 R108, R16, R28, R24 ;  /* 0x0000001c106c723c */ /* 0x002ff00000001818 */
[----:B------:R-:W-:Y:S01]  /*5320*/  HMMA.16816.F32 R24, R20, R38, RZ ;  /* 0x000000261418723c */ /* 0x000fe200000018ff */
[----:B------:R-:W-:Y:S02]  /*5330*/  FADD.FTZ R0, R163, R0 ;  /* 0x00000000a3007221 */ /* 0x000fe40000010000 */
[----:B------:R-:W-:-:S02]  /*5340*/  IMAD.MOV.U32 R71, RZ, RZ, R104 ;  /* 0x000000ffff477224 */ /* 0x000fc400078e0068 */
[----:B------:R-:W-:Y:S11]  /*5350*/  IMAD.MOV.U32 R163, RZ, RZ, R105 ;  /* 0x000000ffffa37224 */ /* 0x000ff600078e0069 */
[----:B------:R-:W-:Y:S08]  /*5360*/  @!UPT UIADD3 URZ, URZ, URZ, URZ ;  /* 0x0000003f3f3ff290 */ /* 0x000ff0000fffe03f */
[----:B------:R-:W-:Y:S01]  /*5370*/  HMMA.16816.F32 R104, R16, R30, R24 ;  /* 0x0000001e1068723c */ /* 0x000fe20000001818 */
[----:B------:R-:W1:Y:S07]  /*5380*/  LDSM.16.MT88.4 R28, [R215+0x6800] ;  /* 0x00680000d71c783b */ /* 0x000e6e0000004200 */
[----:B---3--:R-:W-:Y:S01]  /*5390*/  HMMA.16816.F32 R24, R20, R32, RZ ;  /* 0x000000201418723c */ /* 0x008fe200000018ff */
[----:B------:R-:W-:Y:S02]  /*53a0*/  FADD.FTZ R0, R206, R0 ;  /* 0x00000000ce007221 */ /* 0x000fe40000010000 */
[----:B------:R-:W-:-:S02]  /*53b0*/  IMAD.MOV.U32 R206, RZ, RZ, R92 ;  /* 0x000000ffffce7224 */ /* 0x000fc400078e005c */
[----:B------:R-:W-:-:S04]  /*53c0*/  FADD.FTZ R3, R150, R149 ;  /* 0x0000009596037221 */ /* 0x000fc80000010000 */
[----:B------:R-:W-:-:S04]  /*53d0*/  FADD.FTZ R3, R148, R3 ;  /* 0x0000000394037221 */ /* 0x000fc80000010000 */
[----:B------:R-:W-:-:S11]  /*53e0*/  FADD.FTZ R3, R160, R3 ;  /* 0x00000003a0037221 */ /* 0x000fd60000010000 */
[----:B-1----:R-:W-:Y:S08]  /*53f0*/  HMMA.16816.F32 R92, R16, R28, R24 ;  /* 0x0000001c105c723c */ /* 0x002ff00000001818 */
[----:B------:R-:W-:Y:S01]  /*5400*/  HMMA.16816.F32 R24, R20, R34, RZ ;  /* 0x000000221418723c */ /* 0x000fe200000018ff */
[----:B------:R-:W-:Y:S02]  /*5410*/  FADD.FTZ R3, R162, R3 ;  /* 0x00000003a2037221 */ /* 0x000fe40000010000 */
[----:B------:R-:W-:-:S02]  /*5420*/  FADD.FTZ R0, R209, R0 ;  /* 0x00000000d1007221 */ /* 0x000fc40000010000 */
[----:B------:R-:W-:Y:S02]  /*5430*/  IMAD.MOV.U32 R204, RZ, RZ, R89 ;  /* 0x000000ffffcc7224 */ /* 0x000fe400078e0059 */
[----:B------:R-:W-:Y:S02]  /*5440*/  IMAD.MOV.U32 R160, RZ, RZ, R88 ;  /* 0x000000ffffa07224 */ /* 0x000fe400078e0058 */
[----:B------:R-:W-:Y:S02]  /*5450*/  IMAD.MOV.U32 R162, RZ, RZ, R91 ;  /* 0x000000ffffa27224 */ /* 0x000fe400078e005b */
[----:B------:R-:W-:Y:S11]  /*5460*/  IMAD.MOV.U32 R209, RZ, RZ, R90 ;  /* 0x000000ffffd17224 */ /* 0x000ff600078e005a */
[----:B------:R-:W-:Y:S02]  /*5470*/  @!UPT UIADD3 URZ, URZ, URZ, URZ ;  /* 0x0000003f3f3ff290 */ /* 0x000fe4000fffe03f */
[----:B------:R-:W-:Y:S01]  /*5480*/  HMMA.16816.F32 R88, R16, R30, R24 ;  /* 0x0000001e1058723c */ /* 0x000fe20000001818 */
[----:B------:R-:W1:Y:S07]  /*5490*/  LDSM.16.MT88.4 R24, [R2+0x6000] ;  /* 0x006000000218783b */ /* 0x000e6e0000004200 */
[C---:B-1----:R-:W-:Y:S08]  /*54a0*/  HMMA.16816.F32 R28, R20.reuse, R24, RZ ;  /* 0x00000018141c723c */ /* 0x042ff000000018ff */
[----:B------:R-:W-:Y:S01]  /*54b0*/  HMMA.16816.F32 R20, R20, R26, RZ ;  /* 0x0000001a1414723c */ /* 0x000fe200000018ff */
[----:B------:R-:W1:Y:S01]  /*54c0*/  LDSM.16.MT88.4 R24, [R2+0x6800] ;  /* 0x006800000218783b */ /* 0x000e620000004200 */
[----:B------:R-:W-:-:S02]  /*54d0*/  FADD.FTZ R3, R207, R3 ;  /* 0x00000003cf037221 */ /* 0x000fc40000010000 */
[----:B------:R-:W-:Y:S02]  /*54e0*/  FADD.FTZ R0, R220, R0 ;  /* 0x00000000dc007221 */ /* 0x000fe40000010000 */
[----:B------:R-:W-:Y:S02]  /*54f0*/  IMAD.MOV.U32 R207, RZ, RZ, R74 ;  /* 0x000000ffffcf7224 */ /* 0x000fe400078e004a */
[----:B------:R-:W-:-:S08]  /*5500*/  IMAD.MOV.U32 R220, RZ, RZ, R75 ;  /* 0x000000ffffdc7224 */ /* 0x000fd000078e004b */
[C---:B-1----:R-:W-:Y:S08]  /*5510*/  HMMA.16816.F32 R72, R16.reuse, R24, R28 ;  /* 0x000000181048723c */ /* 0x042ff0000000181c */
[----:B------:R-:W-:Y:S01]  /*5520*/  HMMA.16816.F32 R28, R16, R26, R20 ;  /* 0x0000001a101c723c */ /* 0x000fe20000001814 */
[----:B------:R-:W1:Y:S01]  /*5530*/  LDSM.16.MT88.4 R16, [R214+0x1000] ;  /* 0x00100000d610783b */ /* 0x000e620000004200 */
[----:B------:R-:W-:-:S02]  /*5540*/  FADD.FTZ R3, R208, R3 ;  /* 0x00000003d0037221 */ /* 0x000fc40000010000 */
[----:B------:R-:W-:Y:S01]  /*5550*/  FADD.FTZ R0, R221, R0 ;  /* 0x00000000dd007221 */ /* 0x000fe20000010000 */
[----:B------:R-:W2:Y:S01]  /*5560*/  LDSM.16.MT88.4 R20, [R215+0x1000] ;  /* 0x00100000d714783b */ /* 0x000ea20000004200 */
[----:B------:R-:W-:Y:S02]  /*5570*/  FADD.FTZ R3, R219, R3 ;  /* 0x00000003db037221 */ /* 0x000fe40000010000 */
[----:B------:R-:W-:Y:S02]  /*5580*/  IMAD.MOV.U32 R161, RZ, RZ, R68 ;  /* 0x000000ffffa17224 */ /* 0x000fe400078e0044 */
[----:B------:R-:W-:Y:S02]  /*5590*/  IMAD.MOV.U32 R208, RZ, RZ, R69 ;  /* 0x000000ffffd07224 */ /* 0x000fe400078e0045 */
[----:B------:R-:W-:Y:S02]  /*55a0*/  IMAD.MOV.U32 R221, RZ, RZ, R70 ;  /* 0x000000ffffdd7224 */ /* 0x000fe400078e0046 */
[----:B------:R-:W-:-:S02]  /*55b0*/  IMAD.MOV.U32 R219, RZ, RZ, R71 ;  /* 0x000000ffffdb7224 */ /* 0x000fc400078e0047 */
        /* <DEDUP_REMOVED lines=25> */
[----:B------:R-:W-:Y:S01]  /*5750*/  HMMA.16816.F32 R72, R12, R18, R28 ;  /* 0x000000120c48723c */ /* 0x000fe2000000181c */
[----:B------:R-:W1:Y:S04]  /*5760*/  LDSM.16.MT88.4 R16, [R215+0x1800] ;  /* 0x00180000d710783b */ /* 0x000e680000004200 */
[----:B------:R-:W3:Y:S03]  /*5770*/  LDSM.16.MT88.4 R12, [R2+0x1800] ;  /* 0x00180000020c783b */ /* 0x000ee60000004200 */
        /* <DEDUP_REMOVED lines=18> */
[C---:B--2---:R-:W-:Y:S01]  /*58a0*/  HMMA.16816.F32 R32, R8.reuse, R20, R144 ;  /* 0x000000140820723c */ /* 0x044fe20000001890 */
[----:B------:R-:W-:Y:S01]  /*58b0*/  FADD.FTZ R205, R205, R0 ;  /* 0x00000000cdcd7221 */ /* 0x000fe20000010000 */
[----:B------:R-:W-:Y:S06]  /*58c0*/  LDSM.16.MT88.4 R144, [R2+0x2800] ;  /* 0x002800000290783b */ /* 0x000fec0000004200 */
[C---:B------:R-:W-:Y:S01]  /*58d0*/  HMMA.16816.F32 R28, R8.reuse, R22, R140 ;  /* 0x00000016081c723c */ /* 0x040fe2000000188c */
[----:B------:R-:W-:Y:S07]  /*58e0*/  LDSM.16.MT88.4 R20, [R214+0x2000] ;  /* 0x00200000d614783b */ /* 0x000fee0000004200 */
[C---:B-1----:R-:W-:Y:S08]  /*58f0*/  HMMA.16816.F32 R108, R8.reuse, R16, R108 ;  /* 0x00000010086c723c */ /* 0x042ff0000000186c */
[C---:B------:R-:W-:Y:S01]  /*5900*/  HMMA.16816.F32 R24, R8.reuse, R18, R104 ;  /* 0x000000120818723c */ /* 0x040fe20000001868 */
[----:B------:R-:W-:Y:S07]  /*5910*/  LDSM.16.MT88.4 R16, [R215+0x2000] ;  /* 0x00200000d710783b */ /* 0x000fee0000004200 */
[C---:B---3--:R-:W-:Y:S08]  /*5920*/  HMMA.16816.F32 R88, R8.reuse, R12, R88 ;  /* 0x0000000c0858723c */ /* 0x048ff00000001858 */
[----:B------:R-:W-:Y:S01]  /*5930*/  HMMA.16816.F32 R40, R8, R14, R72 ;  /* 0x0000000e0828723c */ /* 0x000fe20000001848 */
[----:B------:R-:W1:Y:S04]  /*5940*/  LDSM.16.MT88.4 R12, [R2+0x2000] ;  /* 0x00200000020c783b */ /* 0x000e680000004200 */
[----:B------:R-:W2:Y:S03]  /*5950*/  LDSM.16.MT88.4 R8, [R214+0x5000] ;  /* 0x00500000d608783b */ /* 0x000ea60000004200 */
[C---:B-1----:R-:W-:Y:S08]  /*5960*/  HMMA.16816.F32 R148, R4.reuse, R12, R148 ;  /* 0x0000000c0494723c */ /* 0x042ff00000001894 */
[C---:B------:R-:W-:Y:S01]  /*5970*/  HMMA.16816.F32 R72, R4.reuse, R14, R68 ;  /* 0x0000000e0448723c */ /* 0x040fe20000001844 */
[----:B------:R-:W1:Y:S07]  /*5980*/  LDSM.16.MT88.4 R12, [R214+0x8000] ;  /* 0x00800000d60c783b */ /* 0x000e6e0000004200 */
[C---:B--2---:R-:W-:Y:S01]  /*5990*/  HMMA.16816.F32 R140, R4.reuse, R8, R64 ;  /* 0x00000008048c723c */ /* 0x044fe20000001840 */
[----:B------:R-:W-:Y:S01]  /*59a0*/  FADD.FTZ R0, R219, R3 ;  /* 0x00000003db007221 */ /* 0x000fe20000010000 */
[----:B------:R-:W-:Y:S06]  /*59b0*/  LDSM.16.MT88.4 R64, [R2+0x5800] ;  /* 0x005800000240783b */ /* 0x000fec0000004200 */
[C---:B------:R-:W-:Y:S01]  /*59c0*/  HMMA.16816.F32 R68, R4.reuse, R10, R56 ;  /* 0x0000000a0444723c */ /* 0x040fe20000001838 */
[----:B------:R-:W2:Y:S07]  /*59d0*/  LDSM.16.MT88.4 R8, [R215+0x8000] ;  /* 0x00800000d708783b */ /* 0x000eae0000004200 */
[C---:B------:R-:W-:Y:S08]  /*59e0*/  HMMA.16816.F32 R104, R4.reuse, R20, R136 ;  /* 0x000000140468723c */ /* 0x040ff00000001888 */
[C---:B------:R-:W-:Y:S01]  /*59f0*/  HMMA.16816.F32 R36, R4.reuse, R22, R92 ;  /* 0x000000160424723c */ /* 0x040fe2000000185c */
[----:B------:R-:W3:Y:S07]  /*5a00*/  LDSM.16.MT88.4 R20, [R215+0x5000] ;  /* 0x00500000d714783b */ /* 0x000eee0000004200 */
[C---:B------:R-:W-:Y:S08]  /*5a10*/  HMMA.16816.F32 R120, R4.reuse, R16, R120 ;  /* 0x000000100478723c */ /* 0x040ff00000001878 */
[C---:B-1----:R-:W-:Y:S08]  /*5a20*/  HMMA.16816.F32 R32, R4.reuse, R12, R32 ;  /* 0x0000000c0420723c */ /* 0x042ff00000001820 */
[C---:B------:R-:W-:Y:S08]  /*5a30*/  HMMA.16816.F32 R28, R4.reuse, R14, R28 ;  /* 0x0000000e041c723c */ /* 0x040ff0000000181c */
[----:B------:R-:W-:Y:S01]  /*5a40*/  HMMA.16816.F32 R52, R4, R18, R52 ;  /* 0x000000120434723c */ /* 0x000fe20000001834 */
[----:B------:R-:W1:Y:S01]  /*5a50*/  LDSM.16.MT88.4 R16, [R2+0x5000] ;  /* 0x005000000210783b */ /* 0x000e620000004200 */
[----:B------:R-:W-:-:S03]  /*5a60*/  FADD.FTZ R0, R208, R0 ;  /* 0x00000000d0007221 */ /* 0x000fc60000010000 */
[----:B------:R-:W-:Y:S03]  /*5a70*/  LDSM.16.MT88.4 R136, [R214+0x5800] ;  /* 0x00580000d688783b */ /* 0x000fe60000004200 */
[C---:B--2---:R-:W-:Y:S01]  /*5a80*/  HMMA.16816.F32 R12, R4.reuse, R8, R108 ;  /* 0x00000008040c723c */ /* 0x044fe2000000186c */
[----:B------:R-:W-:Y:S07]  /*5a90*/  LDSM.16.MT88.4 R56, [R215+0x5800] ;  /* 0x00580000d738783b */ /* 0x000fee0000004200 */
[C---:B------:R-:W-:Y:S01]  /*5aa0*/  HMMA.16816.F32 R24, R4.reuse, R10, R24 ;  /* 0x0000000a0418723c */ /* 0x040fe20000001818 */
[----:B------:R-:W2:Y:S07]  /*5ab0*/  LDSM.16.MT88.4 R8, [R2+0x8000] ;  /* 0x008000000208783b */ /* 0x000eae0000004200 */
[C---:B---3--:R-:W-:Y:S01]  /*5ac0*/  HMMA.16816.F32 R84, R4.reuse, R20, R124 ;  /* 0x000000140454723c */ /* 0x048fe2000000187c */
[----:B------:R-:W-:Y:S01]  /*5ad0*/  FADD.FTZ R0, R207, R0 ;  /* 0x00000000cf007221 */ /* 0x000fe20000010000 */
[----:B------:R-:W3:Y:S06]  /*5ae0*/  LDSM.16.MT88.4 R124, [R215+0x2800] ;  /* 0x00280000d77c783b */ /* 0x000eec0000004200 */
[C---:B------:R-:W-:Y:S08]  /*5af0*/  HMMA.16816.F32 R60, R4.reuse, R22, R60 ;  /* 0x00000016043c723c */ /* 0x040ff0000000183c */
[C---:B-1----:R-:W-:Y:S08]  /*5b00*/  HMMA.16816.F32 R48, R4.reuse, R16, R48 ;  /* 0x000000100430723c */ /* 0x042ff00000001830 */
[C---:B------:R-:W-:Y:S01]  /*5b10*/  HMMA.16816.F32 R44, R4.reuse, R18, R44 ;  /* 0x00000012042c723c */ /* 0x040fe2000000182c */
[----:B------:R-:W1:Y:S07]  /*5b20*/  LDSM.16.MT88.4 R108, [R214+0x2800] ;  /* 0x00280000d66c783b */ /* 0x000e6e0000004200 */
[C---:B--2---:R-:W-:Y:S08]  /*5b30*/  HMMA.16816.F32 R92, R4.reuse, R8, R88 ;  /* 0x00000008045c723c */ /* 0x044ff00000001858 */
[----:B------:R-:W-:Y:S01]  /*5b40*/  HMMA.16816.F32 R40, R4, R10, R40 ;  /* 0x0000000a0428723c */ /* 0x000fe20000001828 */
[----:B------:R2:W-:Y:S01]  /*5b50*/  LDSM.16.MT88.4 R4, [R2+0x8800] ;  /* 0x008800000204783b */ /* 0x0005e20000004200 */
[----:B------:R-:W-:-:S03]  /*5b60*/  FADD.FTZ R0, R162, R0 ;  /* 0x00000000a2007221 */ /* 0x000fc60000010000 */
[----:B------:R-:W-:Y:S01]  /*5b70*/  LDSM.16.MT88.4 R88, [R215+0x8800] ;  /* 0x00880000d758783b */ /* 0x000fe20000004200 */
[----:B------:R-:W-:Y:S02]  /*5b80*/  FADD.FTZ R0, R251, R0 ;  /* 0x00000000fb007221 */ /* 0x000fe40000010000 */
[----:B--2---:R-:W-:-:S04]  /*5b90*/  FADD.FTZ R2, R221, R205 ;  /* 0x000000cddd027221 */ /* 0x004fc80000010000 */
[----:B------:R-:W-:-:S04]  /*5ba0*/  FADD.FTZ R2, R220, R2 ;  /* 0x00000002dc027221 */ /* 0x000fc80000010000 */
[----:B------:R-:W-:-:S04]  /*5bb0*/  FADD.FTZ R2, R209, R2 ;  /* 0x00000002d1027221 */ /* 0x000fc80000010000 */
[----:B------:R-:W-:Y:S02]  /*5bc0*/  FADD.FTZ R2, R206, R2 ;  /* 0x00000002ce027221 */ /* 0x000fe40000010000 */
[----:B------:R-:W-:Y:S02]  /*5bd0*/  FADD.FTZ R0, R250, R0 ;  /* 0x00000000fa007221 */ /* 0x000fe40000010000 */
[----:B------:R-:W-:Y:S02]  /*5be0*/  FADD.FTZ R2, R160, R2 ;  /* 0x00000002a0027221 */ /* 0x000fe40000010000 */
[----:B------:R-:W-:Y:S02]  /*5bf0*/  FADD.FTZ R0, R249, R0 ;  /* 0x00000000f9007221 */ /* 0x000fe40000010000 */
[----:B------:R-:W-:Y:S02]  /*5c00*/  FADD.FTZ R2, R163, R2 ;  /* 0x00000002a3027221 */ /* 0x000fe40000010000 */
[----:B------:R-:W-:-:S02]  /*5c10*/  FADD.FTZ R0, R248, R0 ;  /* 0x00000000f8007221 */ /* 0x000fc40000010000 */
[----:B------:R-:W-:Y:S02]  /*5c20*/  FADD.FTZ R2, R204, R2 ;  /* 0x00000002cc027221 */ /* 0x000fe40000010000 */
[----:B------:R-:W-:Y:S02]  /*5c30*/  FADD.FTZ R0, R244, R0 ;  /* 0x00000000f4007221 */ /* 0x000fe40000010000 */
[----:B------:R-:W-:Y:S02]  /*5c40*/  FADD.FTZ R2, R252, R2 ;  /* 0x00000002fc027221 */ /* 0x000fe40000010000 */
[----:B------:R-:W-:Y:S02]  /*5c50*/  FADD.FTZ R0, R243, R0 ;  /* 0x00000000f3007221 */ /* 0x000fe40000010000 */
[----:B------:R-:W-:Y:S01]  /*5c60*/  FADD.FTZ R2, R247, R2 ;  /* 0x00000002f7027221 */ /* 0x000fe20000010000 */
[----:B------:R-:W-:Y:S01]  /*5c70*/  HMMA.16816.F32 R148, R96, R144, R148 ;  /* 0x000000906094723c */ /* 0x000fe20000001894 */
[----:B------:R-:W-:-:S02]  /*5c80*/  FADD.FTZ R0, R242, R0 ;  /* 0x00000000f2007221 */ /* 0x000fc40000010000 */
[----:B------:R-:W-:-:S05]  /*5c90*/  FADD.FTZ R2, R245, R2 ;  /* 0x00000002f5027221 */ /* 0x000fca0000010000 */
[----:B------:R-:W-:Y:S01]  /*5ca0*/  HMMA.16816.F32 R144, R96, R146, R72 ;  /* 0x000000926090723c */ /* 0x000fe20000001848 */
[----:B------:R-:W2:Y:S01]  /*5cb0*/  LDSM.16.MT88.4 R72, [R214+0x8800] ;  /* 0x00880000d648783b */ /* 0x000ea20000004200 */
        /* <DEDUP_REMOVED lines=10> */
[----:B------:R-:W-:-:S04]  /*5d60*/  IADD3 R0, R222, -0x3, RZ ;  /* 0xfffffffdde007810 */ /* 0x000fc80007ffe0ff */
[----:B------:R4:W-:Y:S04]  /*5d70*/  STL [R1+0x10], R2 ;  /* 0x0000100201007387 */ /* 0x0009e80000100800 */
[----:B------:R4:W-:Y:S01]  /*5d80*/  STL [R1+0x8], R3 ;  /* 0x0000080301007387 */ /* 0x0009e20000100800 */
[----:B------:R-:W-:Y:S01]  /*5d90*/  ISETP.GE.AND P0, PT, R0, R161, PT ;  /* 0x000000a10000720c */ /* 0x000fe20003f06270 */
[C---:B---3--:R-:W-:Y:S01]  /*5da0*/  HMMA.16816.F32 R120, R96.reuse, R124, R120 ;  /* 0x0000007c6078723c */ /* 0x048fe20000001878 */
[----:B------:R-:W-:Y:S07]  /*5db0*/  BSSY B0, `(.L_x_2072) ;  /* 0x000003c000007945 */ /* 0x000fee0003800000 */
        /* <DEDUP_REMOVED lines=17> */
[----:B----4-:R-:W2:Y:S04]  /*5ed0*/  LDL.LU.64 R220, [R1] ;  /* 0x0000000001dc7983 */ /* 0x010ea80000300a00 */
[----:B------:R-:W3:Y:S04]  /*5ee0*/  LDL.64 R206, [R1+0x28] ;  /* 0x0000280001ce7983 */ /* 0x000ee80000100a00 */
[----:B------:R-:W4:Y:S04]  /*5ef0*/  LDL R160, [R1+0x30] ;  /* 0x0000300001a07983 */ /* 0x000f280000100800 */
[----:B------:R-:W5:Y:S04]  /*5f00*/  LDL R163, [R1+0x20] ;  /* 0x0000200001a37983 */ /* 0x000f680000100800 */
[----:B------:R-:W5:Y:S01]  /*5f10*/  LDL R204, [R1+0x34] ;  /* 0x0000340001cc7983 */ /* 0x000f620000100800 */
[----:B------:R-:W-:Y:S01]  /*5f20*/  SHF.R.S32.HI R2, RZ, 0x1f, R0 ;  /* 0x0000001fff027819 */ /* 0x000fe20000011400 */
[----:B------:R-:W-:-:S04]  /*5f30*/  IMAD.WIDE.U32 R4, R0, c[0x0][0x1e0], RZ ;  /* 0x0000780000047a25 */ /* 0x000fc800078e00ff */
[----:B------:R-:W-:Y:S02]  /*5f40*/  IMAD R2, R2, c[0x0][0x1e0], RZ ;  /* 0x0000780002027a24 */ /* 0x000fe400078e02ff */
[----:B------:R-:W-:Y:S02]  /*5f50*/  IMAD.MOV.U32 R162, RZ, RZ, c[0x0][0x1e0] ;  /* 0x00007800ffa27624 */ /* 0x000fe400078e00ff */
[----:B------:R-:W-:Y:S02]  /*5f60*/  IMAD R0, R0, c[0x0][0x1e4], R2 ;  /* 0x0000790000007a24 */ /* 0x000fe400078e0202 */
[----:B------:R-:W-:Y:S02]  /*5f70*/  IMAD.MOV.U32 R209, RZ, RZ, 0x6 ;  /* 0x00000006ffd17424 */ /* 0x000fe400078e00ff */
[----:B------:R-:W-:Y:S02]  /*5f80*/  IMAD.IADD R0, R5, 0x1, R0 ;  /* 0x0000000105007824 */ /* 0x000fe400078e0200 */
[C---:B------:R-:W-:Y:S01]  /*5f90*/  IMAD.SHL.U32 R6, R162.reuse, 0x40, RZ ;  /* 0x00000040a2067824 */ /* 0x040fe200078e00ff */
[----:B------:R-:W-:Y:S01]  /*5fa0*/  SHF.L.U64.HI R7, R162, R209, c[0x0][0x1e4] ;  /* 0x00007900a2077619 */ /* 0x000fe200000102d1 */
[----:B------:R-:W-:-:S02]  /*5fb0*/  IMAD R0, R0, 0x60, RZ ;  /* 0x0000006000007824 */ /* 0x000fc400078e02ff */
[----:B--2---:R-:W-:-:S04]  /*5fc0*/  IMAD.WIDE.U32 R4, R4, 0x60, R220 ;  /* 0x0000006004047825 */ /* 0x004fc800078e00dc */
[----:B------:R-:W-:Y:S01]  /*5fd0*/  IMAD.IADD R0, R5, 0x1, R0 ;  /* 0x0000000105007824 */ /* 0x000fe200078e0200 */
[----:B------:R-:W-:Y:S02]  /*5fe0*/  LEA R2, P4, R4, c[0x0][0x1c8], 0x1 ;  /* 0x0000720004027a11 */ /* 0x000fe400078808ff */
[----:B---3--:R-:W-:Y:S02]  /*5ff0*/  ISETP.GE.AND P3, PT, R206, c[0x0][0x1d4], PT ;  /* 0x00007500ce007a0c */ /* 0x008fe40003f66270 */
[----:B----4-:R-:W-:Y:S02]  /*6000*/  ISETP.GE.AND P1, PT, R160, c[0x0][0x1d4], PT ;  /* 0x00007500a0007a0c */ /* 0x010fe40003f26270 */
[----:B------:R-:W-:Y:S02]  /*6010*/  LEA.HI.X R3, R4, c[0x0][0x1cc], R0, 0x1, P4 ;  /* 0x0000730004037a11 */ /* 0x000fe400020f0c00 */
[----:B-----5:R-:W-:Y:S02]  /*6020*/  ISETP.GE.AND P0, PT, R163, c[0x0][0x1d4], PT ;  /* 0x00007500a3007a0c */ /* 0x020fe40003f06270 */
[----:B------:R-:W-:-:S02]  /*6030*/  IADD3 R10, P6, P5, R6, 0x80, R2 ;  /* 0x00000080060a7810 */ /* 0x000fc40007dde002 */
[-C--:B------:R-:W-:Y:S02]  /*6040*/  IADD3 R4, P4, R2, R6.reuse, RZ ;  /* 0x0000000602047210 */ /* 0x080fe40007f9e0ff */
        /* <DEDUP_REMOVED lines=18> */
.L_x_2073:
[----:B----4-:R-:W-:Y:S05]  /*6170*/  BSYNC B0 ;  /* 0x0000000000007941 */ /* 0x010fea0003800000 */
.L_x_2072:
[----:B------:R-:W2:Y:S01]  /*6180*/  LDL R0, [R1+0x68] ;  /* 0x0000680001007983 */ /* 0x000ea20000100800 */
[----:B-1----:R-:W-:Y:S01]  /*6190*/  IMAD.MOV.U32 R3, RZ, RZ, c[0x0][0x168] ;  /* 0x00005a00ff037624 */ /* 0x002fe200078e00ff */
[----:B------:R-:W-:Y:S01]  /*61a0*/  IADD3 R232, R222, -0x2, RZ ;  /* 0xfffffffedee87810 */ /* 0x000fe20007ffe0ff */
[----:B------:R-:W-:Y:S01]  /*61b0*/  IMAD.MOV.U32 R209, RZ, RZ, 0x1 ;  /* 0x00000001ffd17424 */ /* 0x000fe200078e00ff */
[----:B------:R-:W0:Y:S01]  /*61c0*/  LDGDEPBAR ;  /* 0x00000000000079af */ /* 0x000e220000000000 */
[----:B--2---:R-:W-:-:S05]  /*61d0*/  @P2 IMAD.HI.U32 R2, R0, c[0x0][0x2c8], RZ ;  /* 0x0000b20000022a27 */ /* 0x004fca00078e00ff */
[----:B------:R-:W-:-:S04]  /*61e0*/  @P2 SHF.R.U32.HI R0, RZ, c[0x0][0x2cc], R2 ;  /* 0x0000b300ff002a19 */ /* 0x000fc80000011602 */
[----:B------:R-:W-:-:S05]  /*61f0*/  IADD3 R0, R0, c[0x0][0x1d0], -R3 ;  /* 0x0000740000007a10 */ /* 0x000fca0007ffe803 */
[----:B------:R-:W-:-:S05]  /*6200*/  IMAD.HI R0, R0, 0x2aaaaaab, RZ ;  /* 0x2aaaaaab00007827 */ /* 0x000fca00078e02ff */
[----:B------:R-:W-:-:S04]  /*6210*/  SHF.R.U32.HI R2, RZ, 0x1f, R0 ;  /* 0x0000001fff027819 */ /* 0x000fc80000011600 */
[----:B------:R-:W-:-:S04]  /*6220*/  LEA.HI.SX32 R0, R0, R2, 0x1c ;  /* 0x0000000200007211 */ /* 0x000fc800078fe2ff */
[----:B------:R-:W-:-:S04]  /*6230*/  IMNMX R3, R161, R0, !PT ;  /* 0x00000000a1037217 */ /* 0x000fc80007800200 */
[----:B------:R-:W-:Y:S01]  /*6240*/  ISETP.GE.AND P0, PT, R232, R3, PT ;  /* 0x00000003e800720c */ /* 0x000fe20003f06270 */
[----:B------:R1:W-:Y:S04]  /*6250*/  STL [R1+0x14], R3 ;  /* 0x0000140301007387 */ /* 0x0003e80000100800 */
[----:B------:R1:W-:Y:S08]  /*6260*/  STL [R1+0x4], RZ ;  /* 0x000004ff01007387 */ /* 0x0003f00000100800 */
[----:B------:R-:W-:Y:S05]  /*6270*/  @!P0 BRA `(.L_x_2074) ;  /* 0x0000495000008947 */ /* 0x000fea0003800000 */
[----:B------:R-:W2:Y:S01]  /*6280*/  LDL R4, [R1+0x1c] ;  /* 0x00001c0001047983 */ /* 0x000ea20000100800 */
[----:B-1----:R-:W-:-:S02]  /*6290*/  MOV R3, R100 ;  /* 0x0000006400037202 */ /* 0x002fc40000000f00 */
[----:B------:R-:W-:Y:S01]  /*62a0*/  MOV R2, R101 ;  /* 0x0000006500027202 */ /* 0x000fe20000000f00 */
[----:B------:R1:W-:Y:S01]  /*62b0*/  STL [R1], R232 ;  /* 0x000000e801007387 */ /* 0x0003e20000100800 */
[----:B------:R-:W-:-:S03]  /*62c0*/  MOV R209, 0x1 ;  /* 0x0000000100d17802 */ /* 0x000fc60000000f00 */
[----:B------:R1:W-:Y:S01]  /*62d0*/  STL [R1+0x4], RZ ;  /* 0x000004ff01007387 */ /* 0x0003e20000100800 */
[----:B--2---:R-:W-:-:S05]  /*62e0*/  @P2 IMAD.HI.U32 R0, R4, c[0x0][0x2c8], RZ ;  /* 0x0000b20004002a27 */ /* 0x004fca00078e00ff */
[----:B------:R-:W-:-:S05]  /*62f0*/  @P2 SHF.R.U32.HI R0, RZ, c[0x0][0x2cc], R0 ;  /* 0x0000b300ff002a19 */ /* 0x000fca0000011600 */
[----:B------:R1:W-:Y:S02]  /*6300*/  @P2 STL [R1+0x18], R0 ;  /* 0x0000180001002387 */ /* 0x0003e40000100800 */
.L_x_2075:
[----:B------:R-:W2:Y:S01]  /*6310*/  LDL.64 R224, [R1+0x48] ;  /* 0x0000480001e07983 */ /* 0x000ea20000100a00 */
[----:B------:R-:W-:Y:S04]  /*6320*/  DEPBAR.LE SB0, 0x2 ;  /* 0x000080800000791a */ /* 0x000fe80000000000 */
[----:B------:R-:W-:Y:S01]  /*6330*/  WARPSYNC 0xffffffff ;  /* 0xffffffff00007948 */ /* 0x000fe20003800000 */
[----:B------:R-:W3:Y:S01]  /*6340*/  LDL.64 R220, [R1+0x28] ;  /* 0x0000280001dc7983 */ /* 0x000ee20000100a00 */
[----:B------:R-:W-:Y:S05]  /*6350*/  IMAD R208, R209, 0x9000, RZ ;  /* 0x00009000d1d07824 */ /* 0x000fea00078e02ff */
[----:B------:R-:W4:Y:S01]  /*6360*/  LDL R206, [R1+0x44] ;  /* 0x0000440001ce7983 */ /* 0x000f220000100800 */
[----:B-1----:R-:W-:Y:S03]  /*6370*/  IADD3 R0, R213, R208, RZ ;  /* 0x000000d0d5007210 */ /* 0x002fe60007ffe0ff */
[----:B------:R-:W5:Y:S01]  /*6380*/  LDL R205, [R1+0x40] ;  /* 0x0000400001cd7983 */ /* 0x000f620000100800 */
[----:B------:R-:W-:Y:S03]  /*6390*/  IADD3 R204, R211, R0, RZ ;  /* 0x00000000d3cc7210 */ /* 0x000fe60007ffe0ff */
[----:B------:R-:W2:Y:S04]  /*63a0*/  LDL R233, [R1+0x20] ;  /* 0x0000200001e97983 */ /* 0x000ea80000100800 */
[----:B------:R-:W2:Y:S04]  /*63b0*/  LDL R231, [R1+0xc] ;  /* 0x00000c0001e77983 */ /* 0x000ea80000100800 */
[----:B------:R-:W2:Y:S04]  /*63c0*/  LDL R222, [R1+0x30] ;  /* 0x0000300001de7983 */ /* 0x000ea80000100800 */
[----:B------:R-:W5:Y:S04]  /*63d0*/  LDL.LU R219, [R1+0x4] ;  /* 0x0000040001db7983 */ /* 0x000f680000300800 */
[----:B------:R-:W2:Y:S04]  /*63e0*/  LDL.LU R207, [R1] ;  /* 0x0000000001cf7983 */ /* 0x000ea80000300800 */
[----:B------:R-:W-:Y:S08]  /*63f0*/  BAR.SYNC.DEFER_BLOCKING 0x0 ;  /* 0x0000000000007b1d */ /* 0x000ff00000010000 */
[----:B------:R-:W1:Y:S08]  /*6400*/  LDSM.16.M88.4 R8, [R0] ;  /* 0x000000000008783b */ /* 0x000e700000000200 */
[----:B------:R-:W1:Y:S08]  /*6410*/  LDSM.16.M88.4 R16, [R0+0x800] ;  /* 0x000800000010783b */ /* 0x000e700000000200 */
[----:B------:R-:W1:Y:S08]  /*6420*/  LDSM.16.M88.4 R24, [R0+0x1000] ;  /* 0x001000000018783b */ /* 0x000e700000000200 */
[----:B------:R-:W1:Y:S08]  /*6430*/  LDSM.16.M88.4 R32, [R0+0x1800] ;  /* 0x001800000020783b */ /* 0x000e700000000200 */
[----:B------:R-:W1:Y:S02]  /*6440*/  LDSM.16.M88.4 R40, [R0+0x2000] ;  /* 0x002000000028783b */ /* 0x000e640000000200 */
[C---:B-1----:R-:W-:Y:S06]  /*6450*/  HMMA.16816.F32 R4, R152.reuse, R8, RZ ;  /* 0x000000089804723c */ /* 0x042fec00000018ff */
[----:B------:R-:W1:Y:S02]  /*6460*/  LDSM.16.M88.4 R48, [R0+0x2800] ;  /* 0x002800000030783b */ /* 0x000e640000000200 */
[C---:B------:R-:W-:Y:S06]  /*6470*/  HMMA.16816.F32 R8, R152.reuse, R10, RZ ;  /* 0x0000000a9808723c */ /* 0x040fec00000018ff */
[----:B------:R-:W1:Y:S02]  /*6480*/  LDSM.16.M88.4 R100, [R204] ;  /* 0x00000000cc64783b */ /* 0x000e640000000200 */
[C---:B------:R-:W-:Y:S06]  /*6490*/  HMMA.16816.F32 R12, R152.reuse, R16, RZ ;  /* 0x00000010980c723c */ /* 0x040fec00000018ff */
[----:B------:R-:W1:Y:S02]  /*64a0*/  LDSM.16.M88.4 R160, [R204+0x800] ;  /* 0x00080000cca0783b */ /* 0x000e640000000200 */
[C---:B------:R-:W-:Y:S06]  /*64b0*/  HMMA.16816.F32 R16, R152.reuse, R18, RZ ;  /* 0x000000129810723c */ /* 0x040fec00000018ff */
[----:B------:R-:W5:Y:S04]  /*64c0*/  LDL R228, [R1+0x18] ;  /* 0x0000180001e47983 */ /* 0x000f680000100800 */
[----:B------:R-:W5:Y:S01]  /*64d0*/  LDL R223, [R1+0x38] ;  /* 0x0000380001df7983 */ /* 0x000f620000100800 */
[C---:B------:R-:W-:Y:S08]  /*64e0*/  HMMA.16816.F32 R20, R152.reuse, R24, RZ ;  /* 0x000000189814723c */ /* 0x040ff000000018ff */
[C---:B------:R-:W-:Y:S08]  /*64f0*/  HMMA.16816.F32 R24, R152.reuse, R26, RZ ;  /* 0x0000001a9818723c */ /* 0x040ff000000018ff */
[C---:B------:R-:W-:Y:S08]  /*6500*/  HMMA.16816.F32 R28, R152.reuse, R32, RZ ;  /* 0x00000020981c723c */ /* 0x040ff000000018ff */
[C---:B------:R-:W-:Y:S08]  /*6510*/  HMMA.16816.F32 R32, R152.reuse, R34, RZ ;  /* 0x000000229820723c */ /* 0x040ff000000018ff */
[C---:B------:R-:W-:Y:S08]  /*6520*/  HMMA.16816.F32 R36, R152.reuse, R40, RZ ;  /* 0x000000289824723c */ /* 0x040ff000000018ff */
[C---:B------:R-:W-:Y:S08]  /*6530*/  HMMA.16816.F32 R40, R152.reuse, R42, RZ ;  /* 0x0000002a9828723c */ /* 0x040ff000000018ff */
[C---:B-1----:R-:W-:Y:S08]  /*6540*/  HMMA.16816.F32 R44, R152.reuse, R48, RZ ;  /* 0x00000030982c723c */ /* 0x042ff000000018ff */
[----:B------:R-:W-:Y:S08]  /*6550*/  HMMA.16816.F32 R48, R152, R50, RZ ;  /* 0x000000329830723c */ /* 0x000ff000000018ff */
[C---:B------:R-:W-:Y:S08]  /*6560*/  HMMA.16816.F32 R4, R156.reuse, R100, R4 ;  /* 0x000000649c04723c */ /* 0x040ff00000001804 */
[C---:B------:R-:W-:Y:S01]  /*6570*/  HMMA.16816.F32 R8, R156.reuse, R102, R8 ;  /* 0x000000669c08723c */ /* 0x040fe20000001808 */
[----:B------:R-:W1:Y:S07]  /*6580*/  LDSM.16.M88.4 R100, [R204+0x1000] ;  /* 0x00100000cc64783b */ /* 0x000e6e0000000200 */
[C---:B------:R-:W-:Y:S08]  /*6590*/  HMMA.16816.F32 R12, R156.reuse, R160, R12 ;  /* 0x000000a09c0c723c */ /* 0x040ff0000000180c */
[C---:B------:R-:W-:Y:S01]  /*65a0*/  HMMA.16816.F32 R16, R156.reuse, R162, R16 ;  /* 0x000000a29c10723c */ /* 0x040fe20000001810 */
[----:B------:R-:W1:Y:S07]  /*65b0*/  LDSM.16.M88.4 R160, [R204+0x1800] ;  /* 0x00180000cca0783b */ /* 0x000e6e0000000200 */
[C---:B-1----:R-:W-:Y:S08]  /*65c0*/  HMMA.16816.F32 R20, R156.reuse, R100, R20 ;  /* 0x000000649c14723c */ /* 0x042ff00000001814 */
[C---:B------:R-:W-:Y:S01]  /*65d0*/  HMMA.16816.F32 R24, R156.reuse, R102, R24 ;  /* 0x000000669c18723c */ /* 0x040fe20000001818 */
[----:B------:R-:W1:Y:S07]  /*65e0*/  LDSM.16.M88.4 R100, [R204+0x2000] ;  /* 0x00200000cc64783b */ /* 0x000e6e0000000200 */
[C---:B------:R-:W-:Y:S08]  /*65f0*/  HMMA.16816.F32 R28, R156.reuse, R160, R28 ;  /* 0x000000a09c1c723c */ /* 0x040ff0000000181c */
[C---:B------:R-:W-:Y:S01]  /*6600*/  HMMA.16816.F32 R32, R156.reuse, R162, R32 ;  /* 0x000000a29c20723c */ /* 0x040fe20000001820 */
[----:B------:R-:W3:Y:S07]  /*6610*/  LDSM.16.M88.4 R160, [R204+0x2800] ;  /* 0x00280000cca0783b */ /* 0x000eee0000000200 */
[C---:B-1----:R-:W-:Y:S08]  /*6620*/  HMMA.16816.F32 R36, R156.reuse, R100, R36 ;  /* 0x000000649c24723c */ /* 0x042ff00000001824 */
[C---:B------:R-:W-:Y:S08]  /*6630*/  HMMA.16816.F32 R40, R156.reuse, R102, R40 ;  /* 0x000000669c28723c */ /* 0x040ff00000001828 */
[C---:B---3--:R-:W-:Y:S07]  /*6640*/  HMMA.16816.F32 R44, R156.reuse, R160, R44 ;  /* 0x000000a09c2c723c */ /* 0x048fee000000182c */
[----:B------:R-:W-:Y:S01]  /*6650*/  IMAD.IADD R160, R210, 0x1, R0 ;  /* 0x00000001d2a07824 */ /* 0x000fe200078e0200 */
[----:B------:R-:W-:Y:S03]  /*6660*/  HMMA.16816.F32 R48, R156, R162, R48 ;  /* 0x000000a29c30723c */ /* 0x000fe60000001830 */
[----:B--2---:R-:W-:Y:S02]  /*6670*/  ISETP.GE.AND P5, PT, R231, R207, PT ;  /* 0x000000cfe700720c */ /* 0x004fe40003fa6270 */
[----:B------:R-:W-:Y:S11]  /*6680*/  IADD3 R232, R207, -0x1, RZ ;  /* 0xffffffffcfe87810 */ /* 0x000ff60007ffe0ff */
[----:B------:R-:W-:Y:S01]  /*6690*/  @!P5 SHF.R.S32.HI R102, RZ, 0x1f, R232 ;  /* 0x0000001fff66d819 */ /* 0x000fe200000114e8 */
[----:B------:R-:W-:Y:S01]  /*66a0*/  @!P5 IMAD.WIDE.U32 R100, R232, c[0x0][0x208], RZ ;  /* 0x00008200e864da25 */ /* 0x000fe200078e00ff */
[----:B----4-:R-:W-:Y:S02]  /*66b0*/  @!P5 MOV R103, R206 ;  /* 0x000000ce0067d202 */ /* 0x010fe40000000f00 */
[----:B------:R-:W-:Y:S01]  /*66c0*/  @!P5 ISETP.GE.AND P3, PT, R220, c[0x0][0x1d4], PT ;  /* 0x00007500dc00da0c */ /* 0x000fe20003f66270 */
[----:B------:R-:W-:Y:S01]  /*66d0*/  @!P5 IMAD R102, R102, c[0x0][0x208], RZ ;  /* 0x000082006666da24 */ /* 0x000fe200078e02ff */
[----:B------:R-:W-:Y:S01]  /*66e0*/  @!P5 ISETP.GE.AND P1, PT, R222, c[0x0][0x1d4], PT ;  /* 0x00007500de00da0c */ /* 0x000fe20003f26270 */
[----:B-----5:R-:W-:Y:S01]  /*66f0*/  @!P5 IMAD R161, R219, 0x9000, R205 ;  /* 0x00009000dba1d824 */ /* 0x020fe200078e02cd */
[----:B------:R-:W-:Y:S01]  /*6700*/  @!P5 ISETP.GE.AND P0, PT, R233, c[0x0][0x1d4], PT ;  /* 0x00007500e900da0c */ /* 0x000fe20003f06270 */
[----:B------:R-:W-:Y:S01]  /*6710*/  @!P5 IMAD R102, R232, c[0x0][0x20c], R102 ;  /* 0x00008300e866da24 */ /* 0x000fe200078e0266 */
[----:B------:R-:W-:Y:S02]  /*6720*/  @!P5 MOV R162, c[0x0][0x208] ;  /* 0x0000820000a2da02 */ /* 0x000fe40000000f00 */
[----:B------:R-:W-:Y:S01]  /*6730*/  IADD3 R205, R211, R0, R210 ;  /* 0x00000000d3cd7210 */ /* 0x000fe20007ffe0d2 */
[----:B------:R-:W-:Y:S01]  /*6740*/  @!P5 IMAD.IADD R101, R101, 0x1, R102 ;  /* 0x000000016565d824 */ /* 0x000fe200078e0266 */
[----:B------:R-:W-:Y:S03]  /*6750*/  @!P5 MOV R102, R224 ;  /* 0x000000e00066d202 */ /* 0x000fe60000000f00 */
[----:B------:R-:W-:Y:S02]  /*6760*/  @!P5 IMAD R101, R101, 0x60, RZ ;  /* 0x000000606565d824 */ /* 0x000fe400078e02ff */
[----:B------:R-:W-:Y:S04]  /*6770*/  @!P5 IMAD.WIDE.U32 R102, R100, 0x60, R102 ;  /* 0x000000606466d825 */ /* 0x000fe800078e0066 */
[----:B------:R-:W-:Y:S01]  /*6780*/  @!P5 IMAD.IADD R101, R103, 0x1, R101 ;  /* 0x000000016765d824 */ /* 0x000fe200078e0265 */
[C---:B------:R-:W-:Y:S04]  /*6790*/  @!P5 LEA R100, P4, R102.reuse, c[0x0][0x1f8], 0x1 ;  /* 0x00007e006664da11 */ /* 0x040fe800078808ff */
[----:B------:R-:W-:Y:S02]  /*67a0*/  @!P5 LEA.HI.X R101, R102, c[0x0][0x1fc], R101, 0x1, P4 ;  /* 0x00007f006665da11 */ /* 0x000fe400020f0c65 */
[----:B------:R-:W-:Y:S03]  /*67b0*/  @!P5 MOV R102, 0x6 ;  /* 0x000000060066d802 */ /* 0x000fe60000000f00 */
[----:B------:R-:W-:Y:S01]  /*67c0*/  @!PT LDS RZ, [RZ] ;  /* 0x00000000fffff984 */ /* 0x000fe20000000800 */
[----:B------:R-:W-:Y:S01]  /*67d0*/  @!PT LDS RZ, [RZ] ;  /* 0x00000000fffff984 */ /* 0x000fe20000000800 */
[----:B------:R-:W-:Y:S01]  /*67e0*/  @!PT LDS RZ, [RZ] ;  /* 0x00000000fffff984 */ /* 0x000fe20000000800 */
[----:B------:R1:W-:Y:S01]  /*67f0*/  @!P5 LDGSTS.E.BYPASS.LTC128B.128 [R161], [R100.64], !P3 ;  /* 0x0000000064a1dfae */ /* 0x0003e2000d901d46 */
[C---:B------:R-:W-:Y:S01]  /*6800*/  @!P5 SHF.L.U64.HI R102, R162.reuse, R102, c[0x0][0x20c] ;  /* 0x00008300a266d619 */ /* 0x040fe20000010266 */
[----:B------:R-:W-:Y:S06]  /*6810*/  @!P5 IMAD.SHL.U32 R162, R162, 0x40, RZ ;  /* 0x00000040a2a2d824 */ /* 0x000fec00078e00ff */
[----:B------:R1:W-:Y:S08]  /*6820*/  @!P5 LDGSTS.E.BYPASS.LTC128B.128 [R161+0x3000], [R100.64+0x80], !P1 ;  /* 0x0300008064a1dfae */ /* 0x0003f0000c901d46 */
[----:B------:R1:W-:Y:S02]  /*6830*/  @!P5 LDGSTS.E.BYPASS.LTC128B.128 [R161+0x6000], [R100.64+0x100], !P0 ;  /* 0x0600010064a1dfae */ /* 0x0003e4000c101d46 */
[----:B-1----:R-:W-:Y:S04]  /*6840*/  @!P5 IADD3 R100, P4, R162, R100, RZ ;  /* 0x00000064a264d210 */ /* 0x002fe80007f9e0ff */
[----:B------:R-:W-:Y:S02]  /*6850*/  @!P5 IADD3.X R101, R102, R101, RZ, P4, !PT ;  /* 0x000000656665d210 */ /* 0x000fe400027fe4ff */
[----:B------:R-:W-:Y:S03]  /*6860*/  @!P5 IADD3 R162, P4, R162, R100, RZ ;  /* 0x00000064a2a2d210 */ /* 0x000fe60007f9e0ff */
[----:B------:R1:W-:Y:S01]  /*6870*/  @!P5 LDGSTS.E.BYPASS.LTC128B.128 [R161+0x1000], [R100.64], !P3 ;  /* 0x0100000064a1dfae */ /* 0x0003e2000d901d46 */
[----:B------:R-:W-:Y:S07]  /*6880*/  @!P5 IADD3.X R163, R102, R101, RZ, P4, !PT ;  /* 0x0000006566a3d210 */ /* 0x000fee00027fe4ff */
[----:B------:R1:W-:Y:S08]  /*6890*/  @!P5 LDGSTS.E.BYPASS.LTC128B.128 [R161+0x4000], [R100.64+0x80], !P1 ;  /* 0x0400008064a1dfae */ /* 0x0003f0000c901d46 */
[----:B------:R1:W-:Y:S08]  /*68a0*/  @!P5 LDGSTS.E.BYPASS.LTC128B.128 [R161+0x7000], [R100.64+0x100], !P0 ;  /* 0x0700010064a1dfae */ /* 0x0003f0000c101d46 */
[----:B------:R2:W-:Y:S08]  /*68b0*/  @!P5 LDGSTS.E.BYPASS.LTC128B.128 [R161+0x2000], [R162.64], !P3 ;  /* 0x02000000a2a1dfae */ /* 0x0005f0000d901d46 */
[----:B------:R2:W-:Y:S08]  /*68c0*/  @!P5 LDGSTS.E.BYPASS.LTC128B.128 [R161+0x5000], [R162.64+0x80], !P1 ;  /* 0x05000080a2a1dfae */ /* 0x0005f0000c901d46 */
[----:B------:R2:W-:Y:S08]  /*68d0*/  @!P5 LDGSTS.E.BYPASS.LTC128B.128 [R161+0x8000], [R162.64+0x100], !P0 ;  /* 0x08000100a2a1dfae */ /* 0x0005f0000c101d46 */
[----:B-1----:R-:W1:Y:S08]  /*68e0*/  LDSM.16.M88.4 R100, [R160] ;  /* 0x00000000a064783b */ /* 0x002e700000000200 */
[----:B------:R-:W0:Y:S01]  /*68f0*/  LDGDEPBAR ;  /* 0x00000000000079af */ /* 0x000e220000000000 */
[----:B--2---:R-:W-:Y:S01]  /*6900*/  IADD3 R161, R210, R204, RZ ;  /* 0x000000ccd2a17210 */ /* 0x004fe20007ffe0ff */
        /* <DEDUP_REMOVED lines=122> */
[----:B------:R1:W2:Y:S08]  /*70b0*/  LDSM.16.M88.4 R100, [R0+0x8800] ;  /* 0x008800000064783b */ /* 0x0002b00000000200 */
[----:B-1----:R1:W3:Y:S01]  /*70c0*/  LDL R0, [R1+0x1c] ;  /* 0x00001c0001007983 */ /* 0x0022e20000100800 */
[C---:B--2---:R-:W-:Y:S08]  /*70d0*/  HMMA.16816.F32 R44, R188.reuse, R100, R44 ;  /* 0x00000064bc2c723c */ /* 0x044ff0000000182c */
[----:B------:R-:W-:Y:S01]  /*70e0*/  HMMA.16816.F32 R48, R188, R102, R48 ;  /* 0x00000066bc30723c */ /* 0x000fe20000001830 */
        /* <DEDUP_REMOVED lines=15> */
[----:B------:R-:W2:Y:S03]  /*71e0*/  LDSM.16.M88.4 R100, [R204+0x8800] ;  /* 0x00880000cc64783b */ /* 0x000ea60000000200 */
[----:B---3--:R-:W-:Y:S04]  /*71f0*/  @P2 MOV R0, R228 ;  /* 0x000000e400002202 */ /* 0x008fe80000000f00 */
        /* <DEDUP_REMOVED lines=17> */
[----:B------:R-:W2:Y:S08]  /*7310*/  LDSM.16.M88.4 R100, [R160+0x8800] ;  /* 0x00880000a064783b */ /* 0x000eb00000000200 */
[----:B------:R-:W3:Y:S01]  /*7320*/  LDSM.16.M88.4 R160, [R161+0x6000] ;  /* 0x00600000a1a0783b */ /* 0x000ee20000000200 */
[C---:B--2---:R-:W-:Y:S08]  /*7330*/  HMMA.16816.F32 R44, R196.reuse, R100, R44 ;  /* 0x00000064c42c723c */ /* 0x044ff0000000182c */
[----:B------:R-:W-:Y:S01]  /*7340*/  HMMA.16816.F32 R48, R196, R102, R48 ;  /* 0x00000066c430723c */ /* 0x000fe20000001830 */
[----:B------:R-:W2:Y:S07]  /*7350*/  LDSM.16.M88.4 R100, [R205+0x6800] ;  /* 0x00680000cd64783b */ /* 0x000eae0000000200 */
[C---:B---3--:R-:W-:Y:S08]  /*7360*/  HMMA.16816.F32 R4, R200.reuse, R160, R4 ;  /* 0x000000a0c804723c */ /* 0x048ff00000001804 */
[C---:B------:R-:W-:Y:S11]  /*7370*/  HMMA.16816.F32 R8, R200.reuse, R162, R8 ;  /* 0x000000a2c808723c */ /* 0x040ff60000001808 */
[----:B------:R-:W-:Y:S05]  /*7380*/  @!UPT UIADD3 URZ, URZ, URZ, URZ ;  /* 0x0000003f3f3ff290 */ /* 0x000fea000fffe03f */
[----:B------:R-:W-:Y:S02]  /*7390*/  FMUL.FTZ R4, R4, c[0x0][0x320] ;  /* 0x0000c80004047a20 */ /* 0x000fe40000410000 */
[----:B------:R-:W-:Y:S02]  /*73a0*/  FMUL.FTZ R5, R5, c[0x0][0x320] ;  /* 0x0000c80005057a20 */ /* 0x000fe40000410000 */
[----:B------:R-:W-:Y:S01]  /*73b0*/  FMUL.FTZ R6, R6, c[0x0][0x320] ;  /* 0x0000c80006067a20 */ /* 0x000fe20000410000 */
[----:B------:R-:W-:Y:S01]  /*73c0*/  MUFU.TANH R206, R4 ;  /* 0x0000000400ce7308 */ /* 0x000fe20000002400 */
[----:B------:R-:W-:Y:S02]  /*73d0*/  FMUL.FTZ R7, R7, c[0x0][0x320] ;  /* 0x0000c80007077a20 */ /* 0x000fe40000410000 */
[----:B------:R-:W-:Y:S01]  /*73e0*/  FMUL.FTZ R8, R8, c[0x0][0x320] ;  /* 0x0000c80008087a20 */ /* 0x000fe20000410000 */
[C---:B--2---:R-:W-:Y:S03]  /*73f0*/  HMMA.16816.F32 R12, R200.reuse, R100, R12 ;  /* 0x00000064c80c723c */ /* 0x044fe6000000180c */
[----:B------:R-:W-:Y:S02]  /*7400*/  FMUL.FTZ R9, R9, c[0x0][0x320] ;  /* 0x0000c80009097a20 */ /* 0x000fe40000410000 */
[----:B------:R-:W-:Y:S01]  /*7410*/  FMUL.FTZ R10, R10, c[0x0][0x320] ;  /* 0x0000c8000a0a7a20 */ /* 0x000fe20000410000 */
[----:B------:R-:W-:Y:S01]  /*7420*/  MUFU.TANH R204, R5 ;  /* 0x0000000500cc7308 */ /* 0x000fe20000002400 */
[----:B------:R-:W-:Y:S01]  /*7430*/  FMUL.FTZ R11, R11, c[0x0][0x320] ;  /* 0x0000c8000b0b7a20 */ /* 0x000fe20000410000 */
[C---:B------:R-:W-:Y:S08]  /*7440*/  HMMA.16816.F32 R16, R200.reuse, R102, R16 ;  /* 0x00000066c810723c */ /* 0x040ff00000001810 */
[----:B------:R-:W2:Y:S08]  /*7450*/  MUFU.TANH R163, R6 ;  /* 0x0000000600a37308 */ /* 0x000eb00000002400 */
[----:B------:R-:W-:Y:S02]  /*7460*/  FMUL.FTZ R12, R12, c[0x0][0x320] ;  /* 0x0000c8000c0c7a20 */ /* 0x000fe40000410000 */
[----:B------:R3:W-:Y:S01]  /*7470*/  MUFU.TANH R162, R7 ;  /* 0x0000000700a27308 */ /* 0x0007e20000002400 */
[----:B------:R-:W-:Y:S02]  /*7480*/  FMUL.FTZ R14, R14, c[0x0][0x320] ;  /* 0x0000c8000e0e7a20 */ /* 0x000fe40000410000 */
[----:B------:R-:W-:Y:S02]  /*7490*/  FMUL.FTZ R13, R13, c[0x0][0x320] ;  /* 0x0000c8000d0d7a20 */ /* 0x000fe40000410000 */
[----:B------:R-:W-:Y:S02]  /*74a0*/  FMUL.FTZ R15, R15, c[0x0][0x320] ;  /* 0x0000c8000f0f7a20 */ /* 0x000fe40000410000 */
[----:B------:R-:W-:Y:S02]  /*74b0*/  FMUL.FTZ R17, R17, c[0x0][0x320] ;  /* 0x0000c80011117a20 */ /* 0x000fe40000410000 */
[----:B------:R-:W-:Y:S01]  /*74c0*/  FMUL.FTZ R18, R18, c[0x0][0x320] ;  /* 0x0000c80012127a20 */ /* 0x000fe20000410000 */
[----:B------:R-:W-:Y:S01]  /*74d0*/  MUFU.TANH R161, R8 ;  /* 0x0000000800a17308 */ /* 0x000fe20000002400 */
[----:B------:R-:W-:Y:S02]  /*74e0*/  FMUL.FTZ R19, R19, c[0x0][0x320] ;  /* 0x0000c80013137a20 */ /* 0x000fe40000410000 */
[----:B------:R-:W-:Y:S07]  /*74f0*/  FMUL.FTZ R16, R16, c[0x0][0x320] ;  /* 0x0000c80010107a20 */ /* 0x000fee0000410000 */
[----:B------:R-:W-:Y:S01]  /*7500*/  MUFU.TANH R160, R9 ;  /* 0x0000000900a07308 */ /* 0x000fe20000002400 */
[----:B---3--:R-:W3:Y:S09]  /*7510*/  LDSM.16.M88.4 R4, [R205+0x7000] ;  /* 0x00700000cd04783b */ /* 0x008ef20000000200 */
[----:B------:R-:W-:Y:S10]  /*7520*/  MUFU.TANH R101, R10 ;  /* 0x0000000a00657308 */ /* 0x000ff40000002400 */
[----:B------:R4:W-:Y:S10]  /*7530*/  MUFU.TANH R100, R11 ;  /* 0x0000000b00647308 */ /* 0x0009f40000002400 */
[----:B------:R-:W5:Y:S10]  /*7540*/  MUFU.TANH R12, R12 ;  /* 0x0000000c000c7308 */ /* 0x000f740000002400 */
[----:B------:R-:W1:Y:S01]  /*7550*/  MUFU.TANH R225, R14 ;  /* 0x0000000e00e17308 */ /* 0x000e620000002400 */
[C---:B---3--:R-:W-:Y:S01]  /*7560*/  HMMA.16816.F32 R20, R200.reuse, R4, R20 ;  /* 0x00000004c814723c */ /* 0x048fe20000001814 */
[----:B----4-:R-:W3:Y:S08]  /*7570*/  LDSM.16.M88.4 R8, [R205+0x7800] ;  /* 0x00780000cd08783b */ /* 0x010ef00000000200 */
[----:B------:R4:W-:Y:S01]  /*7580*/  MUFU.TANH R224, R13 ;  /* 0x0000000d00e07308 */ /* 0x0009e20000002400 */
[C---:B------:R-:W-:Y:S01]  /*7590*/  HMMA.16816.F32 R24, R200.reuse, R6, R24 ;  /* 0x00000006c818723c */ /* 0x040fe20000001818 */
[----:B------:R-:W1:Y:S08]  /*75a0*/  LDSM.16.M88.4 R4, [R205+0x8000] ;  /* 0x00800000cd04783b */ /* 0x000e700000000200 */
[----:B------:R1:W1:Y:S05]  /*75b0*/  MUFU.TANH R226, R15 ;  /* 0x0000000f00e27308 */ /* 0x00026a0000002400 */
[----:B------:R-:W-:Y:S05]  /*75c0*/  FMUL.FTZ R22, R22, c[0x0][0x320] ;  /* 0x0000c80016167a20 */ /* 0x000fea0000410000 */
[----:B------:R-:W1:Y:S01]  /*75d0*/  MUFU.TANH R17, R17 ;  /* 0x0000001100117308 */ /* 0x000e620000002400 */
[----:B------:R-:W-:Y:S02]  /*75e0*/  FMUL.FTZ R23, R23, c[0x0][0x320] ;  /* 0x0000c80017177a20 */ /* 0x000fe40000410000 */
[----:B------:R-:W-:Y:S02]  /*75f0*/  FMUL.FTZ R20, R20, c[0x0][0x320] ;  /* 0x0000c80014147a20 */ /* 0x000fe40000410000 */
[----:B------:R-:W-:Y:S02]  /*7600*/  FMUL.FTZ R21, R21, c[0x0][0x320] ;  /* 0x0000c80015157a20 */ /* 0x000fe40000410000 */
[----:B------:R-:W-:Y:S02]  /*7610*/  FMUL.FTZ R24, R24, c[0x0][0x320] ;  /* 0x0000c80018187a20 */ /* 0x000fe40000410000 */
[----:B------:R-:W-:Y:S01]  /*7620*/  FMUL.FTZ R25, R25, c[0x0][0x320] ;  /* 0x0000c80019197a20 */ /* 0x000fe20000410000 */
[----:B------:R-:W-:Y:S01]  /*7630*/  MUFU.TANH R22, R22 ;  /* 0x0000001600167308 */ /* 0x000fe20000002400 */
[----:B------:R-:W-:Y:S02]  /*7640*/  FMUL.FTZ R26, R26, c[0x0][0x320] ;  /* 0x0000c8001a1a7a20 */ /* 0x000fe40000410000 */
[----:B------:R-:W-:Y:S01]  /*7650*/  FMUL.FTZ R27, R27, c[0x0][0x320] ;  /* 0x0000c8001b1b7a20 */ /* 0x000fe20000410000 */
[C---:B---3--:R-:W-:Y:S06]  /*7660*/  HMMA.16816.F32 R28, R200.reuse, R8, R28 ;  /* 0x00000008c81c723c */ /* 0x048fec000000181c */
[----:B------:R-:W-:Y:S02]  /*7670*/  MUFU.TANH R23, R23 ;  /* 0x0000001700177308 */ /* 0x000fe40000002400 */
[C---:B------:R-:W-:Y:S01]  /*7680*/  HMMA.16816.F32 R32, R200.reuse, R10, R32 ;  /* 0x0000000ac820723c */ /* 0x040fe20000001820 */
[----:B------:R-:W3:Y:S01]  /*7690*/  LDSM.16.M88.4 R8, [R205+0x8800] ;  /* 0x00880000cd08783b */ /* 0x000ee20000000200 */
[----:B------:R-:W-:Y:S06]  /*76a0*/  DEPBAR.LE SB0, 0x2 ;  /* 0x000080800000791a */ /* 0x000fec0000000000 */
[----:B------:R-:W-:Y:S01]  /*76b0*/  MUFU.TANH R20, R20 ;  /* 0x0000001400147308 */ /* 0x000fe20000002400 */
[C---:B-1----:R-:W-:Y:S01]  /*76c0*/  HMMA.16816.F32 R36, R200.reuse, R4, R36 ;  /* 0x00000004c824723c */ /* 0x042fe20000001824 */
[----:B------:R-:W1:Y:S07]  /*76d0*/  SHFL.IDX PT, R4, R0, RZ, 0x1c1f ;  /* 0x001c1fff00047589 */ /* 0x000e6e00000e0000 */
[C---:B------:R-:W-:Y:S01]  /*76e0*/  HMMA.16816.F32 R40, R200.reuse, R6, R40 ;  /* 0x00000006c828723c */ /* 0x040fe20000001828 */
[----:B------:R1:W2:Y:S01]  /*76f0*/  SHFL.IDX PT, R5, R0, 0x1, 0x1c1f ;  /* 0x003c1f0000057f89 */ /* 0x0002a200000e0000 */
[----:B------:R-:W-:Y:S02]  /*7700*/  MUFU.TANH R21, R21 ;  /* 0x0000001500157308 */ /* 0x000fe40000002400 */
[----:B------:R-:W-:Y:S02]  /*7710*/  FMUL.FTZ R29, R29, c[0x0][0x320] ;  /* 0x0000c8001d1d7a20 */ /* 0x000fe40000410000 */
[----:B------:R-:W-:Y:S02]  /*7720*/  FMUL.FTZ R30, R30, c[0x0][0x320] ;  /* 0x0000c8001e1e7a20 */ /* 0x000fe40000410000 */
[----:B------:R-:W-:Y:S04]  /*7730*/  FMUL.FTZ R32, R32, c[0x0][0x320] ;  /* 0x0000c80020207a20 */ /* 0x000fe80000410000 */
[----:B------:R-:W-:Y:S01]  /*7740*/  MUFU.TANH R30, R30 ;  /* 0x0000001e001e7308 */ /* 0x000fe20000002400 */
[----:B------:R-:W-:Y:S01]  /*7750*/  BAR.SYNC.DEFER_BLOCKING 0x0 ;  /* 0x0000000000007b1d */ /* 0x000fe20000010000 */
[----:B------:R-:W-:Y:S02]  /*7760*/  FMUL.FTZ R33, R33, c[0x0][0x320] ;  /* 0x0000c80021217a20 */ /* 0x000fe40000410000 */
[----:B------:R-:W-:Y:S02]  /*7770*/  FMUL.FTZ R37, R37, c[0x0][0x320] ;  /* 0x0000c80025257a20 */ /* 0x000fe40000410000 */
[----:B------:R-:W-:Y:S02]  /*7780*/  FMUL.FTZ R28, R28, c[0x0][0x320] ;  /* 0x0000c8001c1c7a20 */ /* 0x000fe40000410000 */
[----:B------:R-:W-:Y:S02]  /*7790*/  FMUL.FTZ R34, R34, c[0x0][0x320] ;  /* 0x0000c80022227a20 */ /* 0x000fe40000410000 */
[----:B------:R-:W-:Y:S02]  /*77a0*/  FMUL.FTZ R36, R36, c[0x0][0x320] ;  /* 0x0000c80024247a20 */ /* 0x000fe40000410000 */
[----:B-1----:R-:W-:Y:S01]  /*77b0*/  IMAD R0, R207, -0x60, RZ ;  /* 0xffffffa0cf007824 */ /* 0x002fe200078e02ff */
[C---:B---3--:R-:W-:Y:S03]  /*77c0*/  HMMA.16816.F32 R44, R200.reuse, R8, R44 ;  /* 0x00000008c82c723c */ /* 0x048fe6000000182c */
[----:B------:R-:W-:Y:S01]  /*77d0*/  FMUL.FTZ R43, R43, c[0x0][0x320] ;  /* 0x0000c8002b2b7a20 */ /* 0x000fe20000410000 */
[----:B------:R-:W-:Y:S01]  /*77e0*/  IADD3 R0, -R223, 0x1, R0 ;  /* 0x00000001df007810 */ /* 0x000fe20007ffe100 */
[----:B------:R-:W-:Y:S02]  /*77f0*/  FMUL.FTZ R41, R41, c[0x0][0x320] ;  /* 0x0000c80029297a20 */ /* 0x000fe40000410000 */
[----:B----4-:R-:W-:Y:S01]  /*7800*/  FMUL.FTZ R13, R38, c[0x0][0x320] ;  /* 0x0000c800260d7a20 */ /* 0x010fe20000410000 */
[----:B------:R-:W-:Y:S04]  /*7810*/  HMMA.16816.F32 R48, R200, R10, R48 ;  /* 0x0000000ac830723c */ /* 0x000fe80000001830 */
[----:B------:R-:W-:Y:S01]  /*7820*/  IADD3 R0, R0, c[0x0][0x1d0], RZ ;  /* 0x0000740000007a10 */ /* 0x000fe20007ffe0ff */
[----:B------:R-:W1:Y:S01]  /*7830*/  MUFU.TANH R18, R18 ;  /* 0x0000001200127308 */ /* 0x000e620000002400 */
[----:B------:R-:W-:Y:S01]  /*7840*/  FMUL.FTZ R35, R35, c[0x0][0x320] ;  /* 0x0000c80023237a20 */ /* 0x000fe20000410000 */
[----:B------:R-:W-:Y:S01]  /*7850*/  MOV R38, R232 ;  /* 0x000000e800267202 */ /* 0x000fe20000000f00 */
[----:B------:R-:W-:Y:S01]  /*7860*/  FMUL.FTZ R31, R31, c[0x0][0x320] ;  /* 0x0000c8001f1f7a20 */ /* 0x000fe20000410000 */
[----:B------:R-:W-:Y:S03]  /*7870*/  IADD3 R0, R0, -c[0x0][0x168], RZ ;  /* 0x80005a0000007a10 */ /* 0x000fe60007ffe0ff */
[----:B------:R-:W-:Y:S01]  /*7880*/  FMUL.FTZ R15, R39, c[0x0][0x320] ;  /* 0x0000c800270f7a20 */ /* 0x000fe20000410000 */
[----:B------:R-:W-:Y:S01]  /*7890*/  MOV R39, R231 ;  /* 0x000000e700277202 */ /* 0x000fe20000000f00 */
[C---:B------:R-:W-:Y:S01]  /*78a0*/  IMAD.IADD R4, R0.reuse, 0x1, R4 ;  /* 0x0000000100047824 */ /* 0x040fe200078e0204 */
[----:B--2---:R-:W-:Y:S01]  /*78b0*/  IADD3 R0, R0, R5, RZ ;  /* 0x0000000500007210 */ /* 0x004fe20007ffe0ff */
[----:B------:R2:W3:Y:S01]  /*78c0*/  MUFU.TANH R227, R16 ;  /* 0x0000001000e37308 */ /* 0x0004e20000002400 */
[----:B------:R-:W-:Y:S02]  /*78d0*/  FMUL.FTZ R40, R40, c[0x0][0x320] ;  /* 0x0000c80028287a20 */ /* 0x000fe40000410000 */
[----:B------:R-:W-:Y:S01]  /*78e0*/  ISETP.GT.AND P1, PT, R0, RZ, PT ;  /* 0x000000ff0000720c */ /* 0x000fe20003f24270 */
[----:B------:R-:W-:Y:S01]  /*78f0*/  FMUL.FTZ R42, R42, c[0x0][0x320] ;  /* 0x0000c8002a2a7a20 */ /* 0x000fe20000410000 */
[----:B------:R-:W-:Y:S01]  /*7900*/  ISETP.GT.AND P4, PT, R4, RZ, PT ;  /* 0x000000ff0400720c */ /* 0x000fe20003f84270 */
[----:B------:R-:W-:Y:S01]  /*7910*/  FMUL.FTZ R44, R44, c[0x0][0x320] ;  /* 0x0000c8002c2c7a20 */ /* 0x000fe20000410000 */
[----:B------:R-:W-:Y:S01]  /*7920*/  FSEL R7, R163, -INF , P1 ;  /* 0xff800000a3077808 */ /* 0x000fe20000800000 */
[----:B------:R-:W-:Y:S01]  /*7930*/  FMUL.FTZ R45, R45, c[0x0][0x320] ;  /* 0x0000c8002d2d7a20 */ /* 0x000fe20000410000 */
[----:B------:R-:W-:Y:S01]  /*7940*/  ISETP.GT.AND P1, PT, R4, 0x10, PT ;  /* 0x000000100400780c */ /* 0x000fe20003f24270 */
[----:B------:R-:W4:Y:S01]  /*7950*/  MUFU.TANH R19, R19 ;  /* 0x0000001300137308 */ /* 0x000f220000002400 */
[----:B------:R-:W-:Y:S01]  /*7960*/  ISETP.GT.AND P0, PT, R0, 0x1, PT ;  /* 0x000000010000780c */ /* 0x000fe20003f04270 */
[----:B------:R-:W-:Y:S01]  /*7970*/  FMUL.FTZ R48, R48, c[0x0][0x320] ;  /* 0x0000c80030307a20 */ /* 0x000fe20000410000 */
[----:B------:R-:W-:Y:S01]  /*7980*/  FSEL R6, R206, -INF , P4 ;  /* 0xff800000ce067808 */ /* 0x000fe20002000000 */
[----:B------:R-:W-:Y:S01]  /*7990*/  FMUL.FTZ R46, R46, c[0x0][0x320] ;  /* 0x0000c8002e2e7a20 */ /* 0x000fe20000410000 */
[----:B------:R-:W-:Y:S01]  /*79a0*/  ISETP.GT.AND P3, PT, R4, 0x1, PT ;  /* 0x000000010400780c */ /* 0x000fe20003f64270 */
[----:B------:R-:W-:Y:S01]  /*79b0*/  FMUL.FTZ R49, R49, c[0x0][0x320] ;  /* 0x0000c80031317a20 */ /* 0x000fe20000410000 */
[----:B-----5:R-:W-:Y:S01]  /*79c0*/  FSEL R223, R12, -INF , P1 ;  /* 0xff8000000cdf7808 */ /* 0x020fe20000800000 */
[----:B------:R-:W-:Y:S01]  /*79d0*/  IMAD.MOV.U32 R163, RZ, RZ, R222 ;  /* 0x000000ffffa37224 */ /* 0x000fe200078e00de */
[----:B------:R-:W-:Y:S01]  /*79e0*/  FMNMX.FTZ R12, R7, R3, !PT ;  /* 0x00000003070c7209 */ /* 0x000fe20007810000 */
[----:B------:R-:W5:Y:S01]  /*79f0*/  MUFU.TANH R29, R29 ;  /* 0x0000001d001d7308 */ /* 0x000f620000002400 */
[----:B------:R-:W-:Y:S02]  /*7a00*/  ISETP.GT.AND P4, PT, R0, 0x8, PT ;  /* 0x000000080000780c */ /* 0x000fe40003f84270 */
[----:B------:R-:W-:Y:S01]  /*7a10*/  FSEL R8, R162, -INF , P0 ;  /* 0xff800000a2087808 */ /* 0x000fe20000000000 */
[----:B--2---:R-:W-:Y:S01]  /*7a20*/  FMUL.FTZ R16, R47, c[0x0][0x320] ;  /* 0x0000c8002f107a20 */ /* 0x004fe20000410000 */
[----:B------:R-:W-:Y:S02]  /*7a30*/  FSEL R5, R204, -INF , P3 ;  /* 0xff800000cc057808 */ /* 0x000fe40001800000 */
[----:B------:R-:W-:Y:S01]  /*7a40*/  ISETP.GT.AND P3, PT, R0, 0x9, PT ;  /* 0x000000090000780c */ /* 0x000fe20003f64270 */
[----:B------:R-:W2:Y:S01]  /*7a50*/  LDL.LU R204, [R1+0x8] ;  /* 0x0000080001cc7983 */ /* 0x000ea20000300800 */
[----:B------:R-:W-:Y:S01]  /*7a60*/  FSEL R11, R101, -INF , P4 ;  /* 0xff800000650b7808 */ /* 0x000fe20002000000 */
[----:B------:R-:W-:Y:S01]  /*7a70*/  MUFU.TANH R24, R24 ;  /* 0x0000001800187308 */ /* 0x000fe20000002400 */
[----:B------:R-:W-:Y:S02]  /*7a80*/  ISETP.GT.AND P6, PT, R4, 0x8, PT ;  /* 0x000000080400780c */ /* 0x000fe40003fc4270 */
[----:B------:R-:W-:Y:S02]  /*7a90*/  FMNMX.FTZ R12, R8, R12, !PT ;  /* 0x0000000c080c7209 */ /* 0x000fe40007810000 */
[----:B------:R-:W-:Y:S02]  /*7aa0*/  FSEL R14, R100, -INF , P3 ;  /* 0xff800000640e7808 */ /* 0x000fe40001800000 */
[----:B------:R-:W-:Y:S02]  /*7ab0*/  FSEL R9, R161, -INF , P6 ;  /* 0xff800000a1097808 */ /* 0x000fe40003000000 */
[----:B------:R-:W-:Y:S01]  /*7ac0*/  FMNMX.FTZ R12, R11, R12, !PT ;  /* 0x0000000c0b0c7209 */ /* 0x000fe20007810000 */
[----:B------:R-:W1:Y:S01]  /*7ad0*/  MUFU.TANH R25, R25 ;  /* 0x0000001900197308 */ /* 0x000e620000002400 */
[----:B------:R-:W-:Y:S02]  /*7ae0*/  ISETP.GT.AND P5, PT, R4, 0x9, PT ;  /* 0x000000090400780c */ /* 0x000fe40003fa4270 */
[----:B------:R-:W-:Y:S02]  /*7af0*/  ISETP.GT.AND P6, PT, R0, 0x10, PT ;  /* 0x000000100000780c */ /* 0x000fe40003fc4270 */
[----:B------:R-:W-:Y:S02]  /*7b00*/  FMNMX.FTZ R12, R14, R12, !PT ;  /* 0x0000000c0e0c7209 */ /* 0x000fe40007810000 */
[----:B------:R-:W-:Y:S02]  /*7b10*/  FSEL R10, R160, -INF , P5 ;  /* 0xff800000a00a7808 */ /* 0x000fe40002800000 */
[----:B------:R-:W-:Y:S01]  /*7b20*/  ISETP.GT.AND P5, PT, R0, 0x11, PT ;  /* 0x000000110000780c */ /* 0x000fe20003fa4270 */
[----:B------:R-:W3:Y:S01]  /*7b30*/  MUFU.TANH R26, R26 ;  /* 0x0000001a001a7308 */ /* 0x000ee20000002400 */
[----:B------:R-:W-:Y:S02]  /*7b40*/  FSEL R225, R225, -INF , P6 ;  /* 0xff800000e1e17808 */ /* 0x000fe40003000000 */
[----:B------:R-:W-:Y:S02]  /*7b50*/  FSEL R226, R226, -INF , P5 ;  /* 0xff800000e2e27808 */ /* 0x000fe40002800000 */
[C---:B------:R-:W-:Y:S02]  /*7b60*/  ISETP.GT.AND P0, PT, R4.reuse, 0x11, PT ;  /* 0x000000110400780c */ /* 0x040fe40003f04270 */
[----:B------:R-:W-:Y:S02]  /*7b70*/  ISETP.GT.AND P3, PT, R4, 0x19, PT ;  /* 0x000000190400780c */ /* 0x000fe40003f64270 */
[----:B------:R-:W-:Y:S01]  /*7b80*/  FMNMX.FTZ R12, R225, R12, !PT ;  /* 0x0000000ce10c7209 */ /* 0x000fe20007810000 */
[----:B------:R-:W5:Y:S01]  /*7b90*/  MUFU.TANH R27, R27 ;  /* 0x0000001b001b7308 */ /* 0x000f620000002400 */
[----:B------:R-:W-:Y:S02]  /*7ba0*/  ISETP.GT.AND P1, PT, R0, 0x18, PT ;  /* 0x000000180000780c */ /* 0x000fe40003f24270 */
[----:B------:R-:W-:Y:S02]  /*7bb0*/  FSEL R224, R224, -INF , P0 ;  /* 0xff800000e0e07808 */ /* 0x000fe40000000000 */
[----:B------:R-:W-:Y:S02]  /*7bc0*/  FSEL R228, R17, -INF , P3 ;  /* 0xff80000011e47808 */ /* 0x000fe40001800000 */
[----:B------:R-:W-:Y:S02]  /*7bd0*/  FMNMX.FTZ R12, R226, R12, !PT ;  /* 0x0000000ce20c7209 */ /* 0x000fe40007810000 */
[----:B------:R-:W-:Y:S01]  /*7be0*/  ISETP.GT.AND P3, PT, R0, 0x21, PT ;  /* 0x000000210000780c */ /* 0x000fe20003f64270 */
[----:B------:R-:W5:Y:S01]  /*7bf0*/  MUFU.TANH R35, R35 ;  /* 0x0000002300237308 */ /* 0x000f620000002400 */
[----:B-1----:R-:W-:Y:S02]  /*7c00*/  FSEL R229, R18, -INF , P1 ;  /* 0xff80000012e57808 */ /* 0x002fe40000800000 */
[----:B------:R-:W-:Y:S02]  /*7c10*/  ISETP.GT.AND P4, PT, R4, 0x18, PT ;  /* 0x000000180400780c */ /* 0x000fe40003f84270 */
[C---:B------:R-:W-:Y:S02]  /*7c20*/  ISETP.GT.AND P0, PT, R0.reuse, 0x19, PT ;  /* 0x000000190000780c */ /* 0x040fe40003f04270 */
[----:B------:R-:W-:Y:S02]  /*7c30*/  FSEL R242, R23, -INF , P3 ;  /* 0xff80000017f27808 */ /* 0x000fe40001800000 */
[----:B---3--:R-:W-:Y:S01]  /*7c40*/  FSEL R227, R227, -INF , P4 ;  /* 0xff800000e3e37808 */ /* 0x008fe20002000000 */
[----:B------:R-:W1:Y:S01]  /*7c50*/  MUFU.TANH R32, R32 ;  /* 0x0000002000207308 */ /* 0x000e620000002400 */
[----:B------:R-:W-:Y:S02]  /*7c60*/  ISETP.GT.AND P4, PT, R0, 0x20, PT ;  /* 0x000000200000780c */ /* 0x000fe40003f84270 */
[----:B----4-:R-:W-:Y:S02]  /*7c70*/  FSEL R230, R19, -INF , P0 ;  /* 0xff80000013e67808 */ /* 0x010fe40000000000 */
[C---:B------:R-:W-:Y:S02]  /*7c80*/  ISETP.GT.AND P3, PT, R4.reuse, 0x31, PT ;  /* 0x000000310400780c */ /* 0x040fe40003f64270 */
[----:B------:R-:W-:Y:S02]  /*7c90*/  FMNMX.FTZ R12, R229, R12, !PT ;  /* 0x0000000ce50c7209 */ /* 0x000fe40007810000 */
[C---:B------:R-:W-:Y:S01]  /*7ca0*/  ISETP.GT.AND P6, PT, R4.reuse, 0x20, PT ;  /* 0x000000200400780c */ /* 0x040fe20003fc4270 */
[----:B------:R-:W3:Y:S01]  /*7cb0*/  MUFU.TANH R33, R33 ;  /* 0x0000002100217308 */ /* 0x000ee20000002400 */
[----:B------:R-:W-:Y:S02]  /*7cc0*/  ISETP.GT.AND P5, PT, R4, 0x21, PT ;  /* 0x000000210400780c */ /* 0x000fe40003fa4270 */
[----:B------:R-:W-:Y:S01]  /*7cd0*/  FSEL R243, R22, -INF , P4 ;  /* 0xff80000016f37808 */ /* 0x000fe20002000000 */
[----:B------:R-:W-:Y:S01]  /*7ce0*/  IMAD.MOV.U32 R22, RZ, RZ, R207 ;  /* 0x000000ffff167224 */ /* 0x000fe200078e00cf */
[----:B-----5:R-:W-:Y:S02]  /*7cf0*/  FSEL R251, R29, -INF , P3 ;  /* 0xff8000001dfb7808 */ /* 0x020fe40001800000 */
[----:B------:R-:W-:Y:S02]  /*7d00*/  ISETP.GT.AND P0, PT, R4, 0x29, PT ;  /* 0x000000290400780c */ /* 0x000fe40003f04270 */
[----:B------:R-:W-:Y:S01]  /*7d10*/  FSEL R239, R20, -INF , P6 ;  /* 0xff80000014ef7808 */ /* 0x000fe20003000000 */
[----:B------:R-:W4:Y:S01]  /*7d20*/  MUFU.TANH R28, R28 ;  /* 0x0000001c001c7308 */ /* 0x000f220000002400 */
[C---:B------:R-:W-:Y:S02]  /*7d30*/  ISETP.GT.AND P6, PT, R0.reuse, 0x28, PT ;  /* 0x000000280000780c */ /* 0x040fe40003fc4270 */
[----:B------:R-:W-:Y:S02]  /*7d40*/  FSEL R241, R21, -INF , P5 ;  /* 0xff80000015f17808 */ /* 0x000fe40002800000 */
[----:B------:R-:W-:Y:S02]  /*7d50*/  ISETP.GT.AND P5, PT, R0, 0x29, PT ;  /* 0x000000290000780c */ /* 0x000fe40003fa4270 */
[----:B------:R-:W-:Y:S02]  /*7d60*/  FMNMX.FTZ R12, R230, R12, !PT ;  /* 0x0000000ce60c7209 */ /* 0x000fe40007810000 */
[----:B------:R-:W-:Y:S01]  /*7d70*/  ISETP.GT.AND P3, PT, R0, 0x39, PT ;  /* 0x000000390000780c */ /* 0x000fe20003f64270 */
[----:B------:R-:W5:Y:S01]  /*7d80*/  MUFU.TANH R41, R41 ;  /* 0x0000002900297308 */ /* 0x000f620000002400 */
[----:B------:R-:W-:Y:S02]  /*7d90*/  ISETP.GT.AND P1, PT, R4, 0x28, PT ;  /* 0x000000280400780c */ /* 0x000fe40003f24270 */
[----:B------:R-:W-:Y:S02]  /*7da0*/  FSEL R246, R25, -INF , P0 ;  /* 0xff80000019f67808 */ /* 0x000fe40000000000 */
[----:B------:R-:W-:Y:S02]  /*7db0*/  FSEL R247, R26, -INF , P6 ;  /* 0xff8000001af77808 */ /* 0x000fe40003000000 */
[C---:B------:R-:W-:Y:S02]  /*7dc0*/  ISETP.GT.AND P6, PT, R4.reuse, 0x38, PT ;  /* 0x000000380400780c */ /* 0x040fe40003fc4270 */
[----:B------:R-:W-:Y:S01]  /*7dd0*/  FMNMX.FTZ R12, R243, R12, !PT ;  /* 0x0000000cf30c7209 */ /* 0x000fe20007810000 */
[----:B------:R-:W5:Y:S01]  /*7de0*/  MUFU.TANH R31, R31 ;  /* 0x0000001f001f7308 */ /* 0x000f620000002400 */
[----:B------:R-:W-:Y:S02]  /*7df0*/  FSEL R250, R27, -INF , P5 ;  /* 0xff8000001bfa7808 */ /* 0x000fe40002800000 */
[C---:B------:R-:W-:Y:S02]  /*7e00*/  ISETP.GT.AND P5, PT, R4.reuse, 0x39, PT ;  /* 0x000000390400780c */ /* 0x040fe40003fa4270 */
[----:B------:R-:W-:Y:S02]  /*7e10*/  ISETP.GT.AND P4, PT, R4, 0x30, PT ;  /* 0x000000300400780c */ /* 0x000fe40003f84270 */
[----:B------:R-:W-:Y:S02]  /*7e20*/  FSEL R245, R24, -INF , P1 ;  /* 0xff80000018f57808 */ /* 0x000fe40000800000 */
[C---:B------:R-:W-:Y:S01]  /*7e30*/  ISETP.GT.AND P1, PT, R0.reuse, 0x30, PT ;  /* 0x000000300000780c */ /* 0x040fe20003f24270 */
[----:B------:R-:W-:Y:S01]  /*7e40*/  MUFU.TANH R43, R43 ;  /* 0x0000002b002b7308 */ /* 0x000fe20000002400 */
[----:B------:R-:W-:Y:S02]  /*7e50*/  ISETP.GT.AND P0, PT, R0, 0x31, PT ;  /* 0x000000310000780c */ /* 0x000fe40003f04270 */
[----:B------:R-:W-:Y:S02]  /*7e60*/  FSEL R35, R35, -INF , P3 ;  /* 0xff80000023237808 */ /* 0x000fe40001800000 */
[----:B------:R-:W-:Y:S02]  /*7e70*/  ISETP.GT.AND P3, PT, R4, 0x49, PT ;  /* 0x000000490400780c */ /* 0x000fe40003f64270 */
[----:B-1----:R-:W-:Y:S02]  /*7e80*/  FSEL R249, R32, -INF , P6 ;  /* 0xff80000020f97808 */ /* 0x002fe40003000000 */
[----:B---3--:R-:W-:Y:S01]  /*7e90*/  FSEL R248, R33, -INF , P5 ;  /* 0xff80000021f87808 */ /* 0x008fe20002800000 */
[----:B------:R-:W1:Y:S01]  /*7ea0*/  MUFU.TANH R37, R37 ;  /* 0x0000002500257308 */ /* 0x000e620000002400 */
[----:B------:R-:W-:Y:S02]  /*7eb0*/  FSEL R30, R30, -INF , P1 ;  /* 0xff8000001e1e7808 */ /* 0x000fe40000800000 */
[----:B----4-:R-:W-:Y:S02]  /*7ec0*/  FSEL R252, R28, -INF , P4 ;  /* 0xff8000001cfc7808 */ /* 0x010fe40002000000 */
[----:B------:R-:W-:Y:S02]  /*7ed0*/  FMNMX.FTZ R12, R242, R12, !PT ;  /* 0x0000000cf20c7209 */ /* 0x000fe40007810000 */
[----:B-----5:R-:W-:Y:S02]  /*7ee0*/  FSEL R237, R41, -INF , P3 ;  /* 0xff80000029ed7808 */ /* 0x020fe40001800000 */
[----:B------:R-:W-:Y:S01]  /*7ef0*/  ISETP.GT.AND P3, PT, R0, 0x49, PT ;  /* 0x000000490000780c */ /* 0x000fe20003f64270 */
[----:B------:R-:W3:Y:S01]  /*7f00*/  MUFU.TANH R34, R34 ;  /* 0x0000002200227308 */ /* 0x000ee20000002400 */
[----:B------:R-:W-:Y:S02]  /*7f10*/  FSEL R31, R31, -INF , P0 ;  /* 0xff8000001f1f7808 */ /* 0x000fe40000000000 */
[----:B------:R-:W-:Y:S02]  /*7f20*/  ISETP.GT.AND P0, PT, R4, 0x41, PT ;  /* 0x000000410400780c */ /* 0x000fe40003f04270 */
[C---:B------:R-:W-:Y:S02]  /*7f30*/  ISETP.GT.AND P6, PT, R0.reuse, 0x40, PT ;  /* 0x000000400000780c */ /* 0x040fe40003fc4270 */
[C---:B------:R-:W-:Y:S02]  /*7f40*/  ISETP.GT.AND P5, PT, R0.reuse, 0x41, PT ;  /* 0x000000410000780c */ /* 0x040fe40003fa4270 */
[----:B------:R-:W-:Y:S01]  /*7f50*/  ISETP.GT.AND P4, PT, R0, 0x38, PT ;  /* 0x000000380000780c */ /* 0x000fe20003f84270 */
[----:B------:R-:W4:Y:S01]  /*7f60*/  MUFU.TANH R36, R36 ;  /* 0x0000002400247308 */ /* 0x000f220000002400 */
[----:B------:R-:W-:Y:S02]  /*7f70*/  ISETP.GT.AND P1, PT, R4, 0x40, PT ;  /* 0x000000400400780c */ /* 0x000fe40003f24270 */
[----:B------:R-:W-:Y:S02]  /*7f80*/  FMNMX.FTZ R101, R6, R2, !PT ;  /* 0x0000000206657209 */ /* 0x000fe40007810000 */
[----:B-1----:R-:W-:Y:S02]  /*7f90*/  FSEL R240, R37, -INF , P0 ;  /* 0xff80000025f07808 */ /* 0x002fe40000000000 */
[----:B------:R-:W-:Y:S02]  /*7fa0*/  ISETP.GT.AND P0, PT, R4, 0x51, PT ;  /* 0x000000510400780c */ /* 0x000fe40003f04270 */
[----:B------:R-:W-:Y:S01]  /*7fb0*/  FMNMX.FTZ R101, R5, R101, !PT ;  /* 0x0000006505657209 */ /* 0x000fe20007810000 */
[----:B------:R-:W1:Y:S01]  /*7fc0*/  MUFU.TANH R15, R15 ;  /* 0x0000000f000f7308 */ /* 0x000e620000002400 */
[----:B------:R-:W-:Y:S02]  /*7fd0*/  MOV R162, R219 ;  /* 0x000000db00a27202 */ /* 0x000fe40000000f00 */
[----:B------:R-:W-:Y:S02]  /*7fe0*/  FMNMX.FTZ R101, R9, R101, !PT ;  /* 0x0000006509657209 */ /* 0x000fe40007810000 */
[----:B---3--:R-:W-:Y:S02]  /*7ff0*/  FSEL R47, R34, -INF , P4 ;  /* 0xff800000222f7808 */ /* 0x008fe40002000000 */
[----:B------:R-:W-:Y:S02]  /*8000*/  ISETP.GT.AND P4, PT, R4, 0x48, PT ;  /* 0x000000480400780c */ /* 0x000fe40003f84270 */
[----:B------:R-:W-:Y:S01]  /*8010*/  FMNMX.FTZ R101, R10, R101, !PT ;  /* 0x000000650a657209 */ /* 0x000fe20007810000 */
[----:B------:R-:W3:Y:S01]  /*8020*/  MUFU.TANH R13, R13 ;  /* 0x0000000d000d7308 */ /* 0x000ee20000002400 */
[----:B------:R-:W-:Y:S02]  /*8030*/  MOV R18, R220 ;  /* 0x000000dc00127202 */ /* 0x000fe40000000f00 */
[----:B------:R-:W-:Y:S02]  /*8040*/  FMNMX.FTZ R101, R223, R101, !PT ;  /* 0x00000065df657209 */ /* 0x000fe40007810000 */
[----:B----4-:R-:W-:Y:S02]  /*8050*/  FSEL R244, R36, -INF , P1 ;  /* 0xff80000024f47808 */ /* 0x010fe40000800000 */
[----:B------:R-:W-:Y:S02]  /*8060*/  ISETP.GT.AND P1, PT, R4, 0x50, PT ;  /* 0x000000500400780c */ /* 0x000fe40003f24270 */
[----:B------:R-:W-:Y:S01]  /*8070*/  FMNMX.FTZ R101, R224, R101, !PT ;  /* 0x00000065e0657209 */ /* 0x000fe20007810000 */
[----:B------:R-:W4:Y:S01]  /*8080*/  MUFU.TANH R40, R40 ;  /* 0x0000002800287308 */ /* 0x000f220000002400 */
[----:B------:R-:W-:Y:S02]  /*8090*/  MOV R19, R221 ;  /* 0x000000dd00137202 */ /* 0x000fe40000000f00 */
[----:B------:R-:W-:Y:S02]  /*80a0*/  FMNMX.FTZ R101, R227, R101, !PT ;  /* 0x00000065e3657209 */ /* 0x000fe40007810000 */
[----:B-1----:R-:W-:Y:S02]  /*80b0*/  FSEL R103, R15, -INF , P5 ;  /* 0xff8000000f677808 */ /* 0x002fe40002800000 */
[----:B------:R-:W-:Y:S02]  /*80c0*/  ISETP.GT.AND P5, PT, R4, 0x59, PT ;  /* 0x000000590400780c */ /* 0x000fe40003fa4270 */
[----:B------:R-:W-:Y:S01]  /*80d0*/  FMNMX.FTZ R101, R228, R101, !PT ;  /* 0x00000065e4657209 */ /* 0x000fe20007810000 */
[----:B------:R-:W1:Y:S03]  /*80e0*/  MUFU.TANH R42, R42 ;  /* 0x0000002a002a7308 */ /* 0x000e660000002400 */
[----:B------:R-:W-:Y:S02]  /*80f0*/  FMNMX.FTZ R101, R239, R101, !PT ;  /* 0x00000065ef657209 */ /* 0x000fe40007810000 */
[----:B---3--:R-:W-:Y:S01]  /*8100*/  FSEL R102, R13, -INF , P6 ;  /* 0xff8000000d667808 */ /* 0x008fe20003000000 */
[----:B------:R-:W-:Y:S01]  /*8110*/  FMUL.FTZ R13, R51, c[0x0][0x320] ;  /* 0x0000c800330d7a20 */ /* 0x000fe20000410000 */
[----:B------:R-:W-:Y:S02]  /*8120*/  ISETP.GT.AND P6, PT, R4, 0x58, PT ;  /* 0x000000580400780c */ /* 0x000fe40003fc4270 */
[----:B------:R-:W-:Y:S01]  /*8130*/  FMNMX.FTZ R4, R247, R12, !PT ;  /* 0x0000000cf7047209 */ /* 0x000fe20007810000 */
[----:B------:R-:W-:Y:S01]  /*8140*/  FMUL.FTZ R12, R50, c[0x0][0x320] ;  /* 0x0000c800320c7a20 */ /* 0x000fe20000410000 */
[----:B------:R-:W-:Y:S01]  /*8150*/  MOV R50, R30 ;  /* 0x0000001e00327202 */ /* 0x000fe20000000f00 */
[----:B------:R-:W3:Y:S01]  /*8160*/  MUFU.TANH R44, R44 ;  /* 0x0000002c002c7308 */ /* 0x000ee20000002400 */
[----:B------:R-:W-:Y:S01]  /*8170*/  FSEL R30, R43, -INF , P3 ;  /* 0xff8000002b1e7808 */ /* 0x000fe20001800000 */
[----:B------:R-:W-:Y:S01]  /*8180*/  IMAD.MOV.U32 R51, RZ, RZ, R102 ;  /* 0x000000ffff337224 */ /* 0x000fe200078e0066 */
[----:B------:R-:W5:Y:S01]  /*8190*/  LDL.LU R43, [R1+0x10] ;  /* 0x00001000012b7983 */ /* 0x000f620000300800 */
[----:B------:R-:W-:Y:S02]  /*81a0*/  FMNMX.FTZ R101, R241, R101, !PT ;  /* 0x00000065f1657209 */ /* 0x000fe40007810000 */
[----:B------:R-:W-:Y:S02]  /*81b0*/  FMNMX.FTZ R4, R250, R4, !PT ;  /* 0x00000004fa047209 */ /* 0x000fe40007810000 */
[----:B------:R-:W-:Y:S02]  /*81c0*/  FMNMX.FTZ R101, R245, R101, !PT ;  /* 0x00000065f5657209 */ /* 0x000fe40007810000 */
[----:B------:R-:W-:Y:S01]  /*81d0*/  FMNMX.FTZ R4, R50, R4, !PT ;  /* 0x0000000432047209 */ /* 0x000fe20007810000 */
[----:B------:R-:W3:Y:S01]  /*81e0*/  MUFU.TANH R45, R45 ;  /* 0x0000002d002d7308 */ /* 0x000ee20000002400 */
[----:B------:R-:W-:Y:S02]  /*81f0*/  FMNMX.FTZ R101, R246, R101, !PT ;  /* 0x00000065f6657209 */ /* 0x000fe40007810000 */
[----:B------:R-:W-:Y:S02]  /*8200*/  FMNMX.FTZ R4, R31, R4, !PT ;  /* 0x000000041f047209 */ /* 0x000fe40007810000 */
[----:B------:R-:W-:Y:S02]  /*8210*/  FMNMX.FTZ R101, R252, R101, !PT ;  /* 0x00000065fc657209 */ /* 0x000fe40007810000 */
[----:B------:R-:W-:Y:S02]  /*8220*/  FMNMX.FTZ R4, R47, R4, !PT ;  /* 0x000000042f047209 */ /* 0x000fe40007810000 */
[----:B------:R-:W-:Y:S01]  /*8230*/  FMNMX.FTZ R101, R251, R101, !PT ;  /* 0x00000065fb657209 */ /* 0x000fe20007810000 */
[----:B------:R-:W3:Y:S01]  /*8240*/  MUFU.TANH R48, R48 ;  /* 0x0000003000307308 */ /* 0x000ee20000002400 */
[----:B----4-:R-:W-:Y:S02]  /*8250*/  FSEL R238, R40, -INF , P4 ;  /* 0xff80000028ee7808 */ /* 0x010fe40002000000 */
[----:B------:R-:W-:Y:S02]  /*8260*/  FMNMX.FTZ R101, R249, R101, !PT ;  /* 0x00000065f9657209 */ /* 0x000fe40007810000 */
[----:B------:R-:W-:Y:S02]  /*8270*/  FMNMX.FTZ R4, R35, R4, !PT ;  /* 0x0000000423047209 */ /* 0x000fe40007810000 */
[----:B------:R-:W-:Y:S02]  /*8280*/  FMNMX.FTZ R101, R248, R101, !PT ;  /* 0x00000065f8657209 */ /* 0x000fe40007810000 */
[----:B------:R-:W-:Y:S01]  /*8290*/  ISETP.GT.AND P4, PT, R0, 0x48, PT ;  /* 0x000000480000780c */ /* 0x000fe20003f84270 */
[----:B------:R-:W4:Y:S01]  /*82a0*/  MUFU.TANH R46, R46 ;  /* 0x0000002e002e7308 */ /* 0x000f220000002400 */
[----:B------:R-:W-:Y:S02]  /*82b0*/  FMNMX.FTZ R101, R244, R101, !PT ;  /* 0x00000065f4657209 */ /* 0x000fe40007810000 */
[----:B-1----:R-:W-:Y:S02]  /*82c0*/  FSEL R34, R42, -INF , P4 ;  /* 0xff8000002a227808 */ /* 0x002fe40002000000 */
[----:B------:R-:W-:Y:S02]  /*82d0*/  FMNMX.FTZ R101, R240, R101, !PT ;  /* 0x00000065f0657209 */ /* 0x000fe40007810000 */
[----:B------:R-:W-:Y:S02]  /*82e0*/  FMNMX.FTZ R4, R51, R4, !PT ;  /* 0x0000000433047209 */ /* 0x000fe40007810000 */
[----:B------:R-:W-:Y:S01]  /*82f0*/  FMNMX.FTZ R101, R238, R101, !PT ;  /* 0x00000065ee657209 */ /* 0x000fe20007810000 */
[----:B------:R-:W1:Y:S01]  /*8300*/  MUFU.TANH R49, R49 ;  /* 0x0000003100317308 */ /* 0x000e620000002400 */
[----:B------:R-:W-:Y:S02]  /*8310*/  MOV R42, R103 ;  /* 0x00000067002a7202 */ /* 0x000fe40000000f00 */
[----:B---3--:R-:W-:Y:S02]  /*8320*/  FSEL R236, R44, -INF , P1 ;  /* 0xff8000002cec7808 */ /* 0x008fe40000800000 */
[----:B------:R-:W-:Y:S02]  /*8330*/  FMNMX.FTZ R101, R237, R101, !PT ;  /* 0x00000065ed657209 */ /* 0x000fe40007810000 */
[----:B------:R-:W-:Y:S02]  /*8340*/  FMNMX.FTZ R4, R42, R4, !PT ;  /* 0x000000042a047209 */ /* 0x000fe40007810000 */
[----:B------:R-:W-:Y:S01]  /*8350*/  FMNMX.FTZ R101, R236, R101, !PT ;  /* 0x00000065ec657209 */ /* 0x000fe20007810000 */
[----:B------:R-:W3:Y:S01]  /*8360*/  MUFU.TANH R16, R16 ;  /* 0x0000001000107308 */ /* 0x000ee20000002400 */
[----:B------:R-:W-:Y:S02]  /*8370*/  FSEL R235, R45, -INF , P0 ;  /* 0xff8000002deb7808 */ /* 0x000fe40000000000 */
[----:B------:R-:W-:Y:S02]  /*8380*/  FMNMX.FTZ R4, R34, R4, !PT ;  /* 0x0000000422047209 */ /* 0x000fe40007810000 */
[----:B------:R-:W-:Y:S02]  /*8390*/  ISETP.GT.AND P1, PT, R0, 0x50, PT ;  /* 0x000000500000780c */ /* 0x000fe40003f24270 */
[----:B------:R-:W-:Y:S02]  /*83a0*/  FSEL R234, R48, -INF , P6 ;  /* 0xff80000030ea7808 */ /* 0x000fe40003000000 */
[----:B------:R-:W-:Y:S01]  /*83b0*/  FMNMX.FTZ R101, R235, R101, !PT ;  /* 0x00000065eb657209 */ /* 0x000fe20007810000 */
[----:B------:R-:W3:Y:S01]  /*83c0*/  MUFU.TANH R12, R12 ;  /* 0x0000000c000c7308 */ /* 0x000ee20000002400 */
[----:B----4-:R-:W-:Y:S02]  /*83d0*/  FSEL R27, R46, -INF , P1 ;  /* 0xff8000002e1b7808 */ /* 0x010fe40000800000 */
[----:B------:R-:W-:Y:S02]  /*83e0*/  FMNMX.FTZ R4, R30, R4, !PT ;  /* 0x000000041e047209 */ /* 0x000fe40007810000 */
[----:B------:R-:W-:Y:S02]  /*83f0*/  ISETP.GT.AND P0, PT, R0, 0x51, PT ;  /* 0x000000510000780c */ /* 0x000fe40003f04270 */
[----:B------:R-:W-:Y:S02]  /*8400*/  MOV R102, R233 ;  /* 0x000000e900667202 */ /* 0x000fe40000000f00 */
[----:B-1----:R-:W-:Y:S01]  /*8410*/  FSEL R233, R49, -INF , P5 ;  /* 0xff80000031e97808 */ /* 0x002fe20002800000 */
[----:B------:R-:W1:Y:S01]  /*8420*/  MUFU.TANH R13, R13 ;  /* 0x0000000d000d7308 */ /* 0x000e620000002400 */
[----:B------:R-:W-:Y:S02]  /*8430*/  FMNMX.FTZ R101, R234, R101, !PT ;  /* 0x00000065ea657209 */ /* 0x000fe40007810000 */
[----:B------:R-:W-:Y:S02]  /*8440*/  ISETP.GT.AND P1, PT, R0, 0x58, PT ;  /* 0x000000580000780c */ /* 0x000fe40003f24270 */
[----:B---3--:R-:W-:Y:S02]  /*8450*/  FSEL R26, R16, -INF , P0 ;  /* 0xff800000101a7808 */ /* 0x008fe40000000000 */
[----:B------:R-:W-:Y:S02]  /*8460*/  FMNMX.FTZ R4, R27, R4, !PT ;  /* 0x000000041b047209 */ /* 0x000fe40007810000 */
[----:B------:R-:W-:Y:S02]  /*8470*/  ISETP.GT.AND P0, PT, R0, 0x59, PT ;  /* 0x000000590000780c */ /* 0x000fe40003f04270 */
[----:B------:R-:W-:Y:S02]  /*8480*/  FMNMX.FTZ R0, R26, R4, !PT ;  /* 0x000000041a007209 */ /* 0x000fe40007810000 */
[----:B------:R-:W-:Y:S02]  /*8490*/  FMNMX.FTZ R101, R233, R101, !PT ;  /* 0x00000065e9657209 */ /* 0x000fe40007810000 */
[----:B------:R-:W-:Y:S02]  /*84a0*/  FSEL R23, R12, -INF , P1 ;  /* 0xff8000000c177808 */ /* 0x000fe40000800000 */
[----:B------:R-:W-:Y:S01]  /*84b0*/  MOV R46, R42 ;  /* 0x0000002a002e7202 */ /* 0x000fe20000000f00 */
[----:B------:R-:W3:Y:S01]  /*84c0*/  SHFL.BFLY PT, R12, R101, 0x2, 0x1f ;  /* 0x0c401f00650c7f89 */ /* 0x000ee200000e0000 */
[----:B------:R-:W-:Y:S02]  /*84d0*/  FMNMX.FTZ R0, R23, R0, !PT ;  /* 0x0000000017007209 */ /* 0x000fe40007810000 */
[----:B-1----:R-:W-:Y:S04]  /*84e0*/  FSEL R15, R13, -INF , P0 ;  /* 0xff8000000d0f7808 */ /* 0x002fe80000000000 */
[----:B------:R-:W-:Y:S05]  /*84f0*/  FMNMX.FTZ R0, R15, R0, !PT ;  /* 0x000000000f007209 */ /* 0x000fea0007810000 */
[----:B------:R-:W1:Y:S01]  /*8500*/  SHFL.BFLY PT, R4, R0, 0x2, 0x1f ;  /* 0x0c401f0000047f89 */ /* 0x000e6200000e0000 */
[----:B---3--:R-:W-:Y:S07]  /*8510*/  FMNMX.FTZ R101, R101, R12, !PT ;  /* 0x0000000c65657209 */ /* 0x008fee0007810000 */
[----:B------:R-:W3:Y:S01]  /*8520*/  SHFL.BFLY PT, R12, R101, 0x1, 0x1f ;  /* 0x0c201f00650c7f89 */ /* 0x000ee200000e0000 */
[----:B-1----:R-:W-:Y:S07]  /*8530*/  FMNMX.FTZ R0, R0, R4, !PT ;  /* 0x0000000400007209 */ /* 0x002fee0007810000 */
[----:B------:R-:W1:Y:S01]  /*8540*/  SHFL.BFLY PT, R100, R0, 0x1, 0x1f ;  /* 0x0c201f0000647f89 */ /* 0x000e6200000e0000 */
[----:B---3--:R-:W-:Y:S04]  /*8550*/  FMNMX.FTZ R101, R101, R12, !PT ;  /* 0x0000000c65657209 */ /* 0x008fe80007810000 */
[C---:B------:R-:W-:Y:S01]  /*8560*/  FSETP.NEU.FTZ.AND P1, PT, R101.reuse, -INF , PT ;  /* 0xff8000006500780b */ /* 0x040fe20003f3d000 */
[----:B------:R-:W-:Y:S05]  /*8570*/  FMUL.FTZ R103, R101, c[0x0][0x2d0] ;  /* 0x0000b40065677a20 */ /* 0x000fea0000410000 */
[----:B------:R-:W-:Y:S02]  /*8580*/  FSEL R103, R103, RZ, P1 ;  /* 0x000000ff67677208 */ /* 0x000fe40000800000 */
[----:B-1----:R-:W-:Y:S03]  /*8590*/  FMNMX.FTZ R100, R0, R100, !PT ;  /* 0x0000006400647209 */ /* 0x002fe60007810000 */
[--C-:B------:R-:W-:Y:S01]  /*85a0*/  FFMA.FTZ R160, R6, c[0x0][0x2d0], -R103.reuse ;  /* 0x0000b40006a07a23 */ /* 0x100fe20000010867 */
[----:B------:R-:W-:Y:S01]  /*85b0*/  FSEL R0, R101, RZ, P1 ;  /* 0x000000ff65007208 */ /* 0x000fe20000800000 */
[--C-:B------:R-:W-:Y:S01]  /*85c0*/  FFMA.FTZ R5, R5, c[0x0][0x2d0], -R103.reuse ;  /* 0x0000b40005057a23 */ /* 0x100fe20000010867 */
[C---:B------:R-:W-:Y:S01]  /*85d0*/  FSETP.NEU.FTZ.AND P0, PT, R100.reuse, -INF , PT ;  /* 0xff8000006400780b */ /* 0x040fe20003f1d000 */
[----:B------:R-:W-:Y:S02]  /*85e0*/  FMUL.FTZ R219, R100, c[0x0][0x2d0] ;  /* 0x0000b40064db7a20 */ /* 0x000fe40000410000 */
[----:B------:R-:W-:Y:S01]  /*85f0*/  FADD.FTZ R0, -R0, R2 ;  /* 0x0000000200007221 */ /* 0x000fe20000010100 */
[----:B------:R-:W-:Y:S01]  /*8600*/  MUFU.EX2 R160, R160 ;  /* 0x000000a000a07308 */ /* 0x000fe20000000800 */
[--C-:B------:R-:W-:Y:S01]  /*8610*/  FFMA.FTZ R9, R9, c[0x0][0x2d0], -R103.reuse ;  /* 0x0000b40009097a23 */ /* 0x100fe20000010867 */
[----:B------:R-:W-:Y:S01]  /*8620*/  FSEL R219, R219, RZ, P0 ;  /* 0x000000ffdbdb7208 */ /* 0x000fe20000000000 */
[----:B------:R-:W-:Y:S02]  /*8630*/  FMUL.FTZ R0, R0, c[0x0][0x2d0] ;  /* 0x0000b40000007a20 */ /* 0x000fe40000410000 */
[----:B------:R-:W-:Y:S02]  /*8640*/  FFMA.FTZ R10, R10, c[0x0][0x2d0], -R103 ;  /* 0x0000b4000a0a7a23 */ /* 0x000fe40000010867 */
[--C-:B------:R-:W-:Y:S02]  /*8650*/  FFMA.FTZ R8, R8, c[0x0][0x2d0], -R219.reuse ;  /* 0x0000b40008087a23 */ /* 0x100fe400000108db */
[--C-:B------:R-:W-:Y:S01]  /*8660*/  FFMA.FTZ R161, R7, c[0x0][0x2d0], -R219.reuse ;  /* 0x0000b40007a17a23 */ /* 0x100fe200000108db */
[----:B------:R1:W3:Y:S01]  /*8670*/  MUFU.EX2 R2, R0 ;  /* 0x0000000000027308 */ /* 0x0002e20000000800 */
[----:B------:R-:W-:Y:S09]  /*8680*/  FFMA.FTZ R11, R11, c[0x0][0x2d0], -R219 ;  /* 0x0000b4000b0b7a23 */ /* 0x000ff200000108db */
[----:B------:R4:W2:Y:S10]  /*8690*/  MUFU.EX2 R222, R5 ;  /* 0x0000000500de7308 */ /* 0x0008b40000000800 */
[----:B------:R2:W-:Y:S01]  /*86a0*/  MUFU.EX2 R221, R8 ;  /* 0x0000000800dd7308 */ /* 0x0005e20000000800 */
[----:B-1----:R-:W-:Y:S01]  /*86b0*/  FSEL R0, R100, RZ, P0 ;  /* 0x000000ff64007208 */ /* 0x002fe20000000000 */
[C---:B---3--:R-:W-:Y:S02]  /*86c0*/  FMUL.FTZ R4, R2.reuse, R104 ;  /* 0x0000006802047220 */ /* 0x048fe40000410000 */
[----:B------:R-:W-:Y:S01]  /*86d0*/  FMUL.FTZ R12, R2, R112 ;  /* 0x00000070020c7220 */ /* 0x000fe20000410000 */
[----:B------:R-:W-:Y:S01]  /*86e0*/  MOV R112, R27 ;  /* 0x0000001b00707202 */ /* 0x000fe20000000f00 */
[----:B------:R-:W-:Y:S04]  /*86f0*/  FADD.FTZ R0, -R0, R3 ;  /* 0x0000000300007221 */ /* 0x000fe80000010100 */
[----:B------:R1:W-:Y:S01]  /*8700*/  MUFU.EX2 R220, R9 ;  /* 0x0000000900dc7308 */ /* 0x0003e20000000800 */
[----:B------:R-:W-:Y:S02]  /*8710*/  FMUL.FTZ R13, R2, R113 ;  /* 0x00000071020d7220 */ /* 0x000fe40000410000 */
[----:B------:R-:W-:Y:S02]  /*8720*/  FMUL.FTZ R0, R0, c[0x0][0x2d0] ;  /* 0x0000b40000007a20 */ /* 0x000fe40000410000 */
[C---:B----4-:R-:W-:Y:S01]  /*8730*/  FMUL.FTZ R5, R2.reuse, R105 ;  /* 0x0000006902057220 */ /* 0x050fe20000410000 */
[----:B------:R-:W-:Y:S01]  /*8740*/  MOV R105, R30 ;  /* 0x0000001e00697202 */ /* 0x000fe20000000f00 */
[C---:B------:R-:W-:Y:S02]  /*8750*/  FMUL.FTZ R16, R2.reuse, R116 ;  /* 0x0000007402107220 */ /* 0x040fe40000410000 */
[C---:B--2---:R-:W-:Y:S01]  /*8760*/  FFMA.FTZ R116, R2.reuse, R204, R160 ;  /* 0x000000cc02747223 */ /* 0x044fe200000100a0 */
[----:B------:R-:W-:Y:S01]  /*8770*/  MUFU.EX2 R161, R161 ;  /* 0x000000a100a17308 */ /* 0x000fe20000000800 */
[----:B------:R-:W-:Y:S01]  /*8780*/  FMUL.FTZ R17, R2, R117 ;  /* 0x0000007502117220 */ /* 0x000fe20000410000 */
[----:B------:R-:W-:Y:S01]  /*8790*/  F2FP.PACK_AB R160, R222, R160 ;  /* 0x000000a0dea0723e */ /* 0x000fe200000000ff */
[C---:B------:R-:W-:Y:S01]  /*87a0*/  FMUL.FTZ R20, R2.reuse, R120 ;  /* 0x0000007802147220 */ /* 0x040fe20000410000 */
[----:B------:R-:W-:Y:S01]  /*87b0*/  MOV R117, R26 ;  /* 0x0000001a00757202 */ /* 0x000fe20000000f00 */
[C---:B------:R-:W-:Y:S02]  /*87c0*/  FMUL.FTZ R8, R2.reuse, R108 ;  /* 0x0000006c02087220 */ /* 0x040fe40000410000 */
[C---:B------:R-:W-:Y:S01]  /*87d0*/  FMUL.FTZ R21, R2.reuse, R121 ;  /* 0x0000007902157220 */ /* 0x040fe20000410000 */
[----:B------:R-:W-:Y:S01]  /*87e0*/  MOV R121, R38 ;  /* 0x0000002600797202 */ /* 0x000fe20000000f00 */
[C---:B------:R-:W-:Y:S01]  /*87f0*/  FMUL.FTZ R24, R2.reuse, R124 ;  /* 0x0000007c02187220 */ /* 0x040fe20000410000 */
[----:B------:R-:W-:Y:S01]  /*8800*/  MUFU.EX2 R0, R0 ;  /* 0x0000000000007308 */ /* 0x000fe20000000800 */
[C---:B------:R-:W-:Y:S01]  /*8810*/  FMUL.FTZ R25, R2.reuse, R125 ;  /* 0x0000007d02197220 */ /* 0x040fe20000410000 */
[----:B------:R-:W-:Y:S01]  /*8820*/  MOV R125, R15 ;  /* 0x0000000f007d7202 */ /* 0x000fe20000000f00 */
[C---:B------:R-:W-:Y:S01]  /*8830*/  FMUL.FTZ R28, R2.reuse, R148 ;  /* 0x00000094021c7220 */ /* 0x040fe20000410000 */
[----:B------:R-:W-:Y:S01]  /*8840*/  MOV R148, R102 ;  /* 0x0000006600947202 */ /* 0x000fe20000000f00 */
[C---:B-1----:R-:W-:Y:S01]  /*8850*/  FMUL.FTZ R9, R2.reuse, R109 ;  /* 0x0000006d02097220 */ /* 0x042fe20000410000 */
[----:B------:R-:W-:Y:S01]  /*8860*/  MOV R109, R39 ;  /* 0x00000027006d7202 */ /* 0x000fe20000000f00 */
[C---:B------:R-:W-:Y:S01]  /*8870*/  FMUL.FTZ R29, R2.reuse, R149 ;  /* 0x00000095021d7220 */ /* 0x040fe20000410000 */
[----:B------:R-:W-:Y:S01]  /*8880*/  MOV R149, R163 ;  /* 0x000000a300957202 */ /* 0x000fe20000000f00 */
[C---:B------:R-:W-:Y:S01]  /*8890*/  FMUL.FTZ R32, R2.reuse, R144 ;  /* 0x0000009002207220 */ /* 0x040fe20000410000 */
[----:B------:R-:W1:Y:S01]  /*88a0*/  MUFU.EX2 R232, R10 ;  /* 0x0000000a00e87308 */ /* 0x000e620000000800 */
        /* <DEDUP_REMOVED lines=9> */
[----:B------:R2:W-:Y:S01]  /*8940*/  MUFU.EX2 R231, R11 ;  /* 0x0000000b00e77308 */ /* 0x0005e20000000800 */
        /* <DEDUP_REMOVED lines=8> */
[C---:B------:R-:W-:Y:S02]  /*89d0*/  FMUL.FTZ R52, R2.reuse, R52 ;  /* 0x0000003402347220 */ /* 0x040fe40000410000 */
[C---:B------:R-:W-:Y:S02]  /*89e0*/  FMUL.FTZ R53, R2.reuse, R53 ;  /* 0x0000003502357220 */ /* 0x040fe40000410000 */
[----:B------:R-:W-:Y:S01]  /*89f0*/  FMUL.FTZ R56, R2, R56 ;  /* 0x0000003802387220 */ /* 0x000fe20000410000 */
[----:B-1----:R-:W-:Y:S01]  /*8a00*/  F2FP.PACK_AB R162, R232, R220 ;  /* 0x000000dce8a2723e */ /* 0x002fe200000000ff */
        /* <DEDUP_REMOVED lines=21> */
[----:B------:R-:W-:Y:S01]  /*8b60*/  IADD3 R2, R214, R208, RZ ;  /* 0x000000d0d6027210 */ /* 0x000fe20007ffe0ff */
[----:B------:R-:W-:Y:S02]  /*8b70*/  FFMA.FTZ R3, R14, c[0x0][0x2d0], -R219 ;  /* 0x0000b4000e037a23 */ /* 0x000fe400000108db */
[----:B------:R-:W-:Y:S02]  /*8b80*/  IMAD.MOV.U32 R104, RZ, RZ, R34 ;  /* 0x000000ffff687224 */ /* 0x000fe400078e0022 */
[----:B------:R-:W1:Y:S01]  /*8b90*/  LDSM.16.MT88.4 R204, [R2] ;  /* 0x0000000002cc783b */ /* 0x000e620000004200 */
[----:B------:R-:W3:Y:S01]  /*8ba0*/  MUFU.EX2 R124, R3 ;  /* 0x00000003007c7308 */ /* 0x000ee20000000800 */
[----:B------:R-:W-:Y:S01]  /*8bb0*/  IMAD.IADD R102, R212, 0x1, R2 ;  /* 0x00000001d4667824 */ /* 0x000fe200078e0202 */
[----:B------:R-:W-:Y:S01]  /*8bc0*/  MOV R125, R104 ;  /* 0x00000068007d7202 */ /* 0x000fe20000000f00 */
[C---:B-----5:R-:W-:Y:S01]  /*8bd0*/  FFMA.FTZ R113, R0.reuse, R43, R161 ;  /* 0x0000002b00717223 */ /* 0x060fe200000100a1 */
[C---:B------:R-:W-:Y:S01]  /*8be0*/  F2FP.PACK_AB R161, R221.reuse, R161 ;  /* 0x000000a1dda1723e */ /* 0x040fe200000000ff */
[C---:B------:R-:W-:Y:S02]  /*8bf0*/  FMUL.FTZ R6, R0.reuse, R106 ;  /* 0x0000006a00067220 */ /* 0x040fe40000410000 */
[C---:B------:R-:W-:Y:S02]  /*8c00*/  FMUL.FTZ R7, R0.reuse, R107 ;  /* 0x0000006b00077220 */ /* 0x040fe40000410000 */
[C---:B------:R-:W-:Y:S01]  /*8c10*/  FMUL.FTZ R43, R0.reuse, R139 ;  /* 0x0000008b002b7220 */ /* 0x040fe20000410000 */
[----:B------:R-:W-:Y:S01]  /*8c20*/  MOV R139, R136 ;  /* 0x00000088008b7202 */ /* 0x000fe20000000f00 */
[C---:B------:R-:W-:Y:S01]  /*8c30*/  FMUL.FTZ R10, R0.reuse, R110 ;  /* 0x0000006e000a7220 */ /* 0x040fe20000410000 */
[----:B------:R-:W-:Y:S01]  /*8c40*/  MOV R136, R105 ;  /* 0x0000006900887202 */ /* 0x000fe20000000f00 */
[C---:B--2---:R-:W-:Y:S01]  /*8c50*/  FMUL.FTZ R11, R0.reuse, R111 ;  /* 0x0000006f000b7220 */ /* 0x044fe20000410000 */
[----:B------:R-:W2:Y:S01]  /*8c60*/  LDSM.16.MT88.4 R104, [R102] ;  /* 0x000000006668783b */ /* 0x000ea20000004200 */
[C---:B------:R-:W-:Y:S02]  /*8c70*/  FMUL.FTZ R14, R0.reuse, R114 ;  /* 0x00000072000e7220 */ /* 0x040fe40000410000 */
[C---:B------:R-:W-:Y:S02]  /*8c80*/  FMUL.FTZ R15, R0.reuse, R115 ;  /* 0x00000073000f7220 */ /* 0x040fe40000410000 */
[----:B------:R-:W-:Y:S02]  /*8c90*/  IMAD.MOV.U32 R120, RZ, RZ, R23 ;  /* 0x000000ffff787224 */ /* 0x000fe400078e0017 */
[----:B------:R-:W-:Y:S02]  /*8ca0*/  IMAD.MOV.U32 R144, RZ, RZ, R18 ;  /* 0x000000ffff907224 */ /* 0x000fe400078e0012 */
[----:B------:R-:W-:Y:S01]  /*8cb0*/  FMUL.FTZ R18, R0, R118 ;  /* 0x0000007600127220 */ /* 0x000fe20000410000 */
[----:B---3--:R-:W-:Y:S01]  /*8cc0*/  F2FP.PACK_AB R163, R124, R231 ;  /* 0x000000e77ca3723e */ /* 0x008fe200000000ff */
[----:B------:R-:W-:Y:S01]  /*8cd0*/  FADD.FTZ R221, R221, R113 ;  /* 0x00000071dddd7221 */ /* 0x000fe20000010000 */
[----:B------:R-:W-:Y:S01]  /*8ce0*/  MOV R133, R120 ;  /* 0x0000007800857202 */ /* 0x000fe20000000f00 */
[--C-:B------:R-:W-:Y:S02]  /*8cf0*/  FFMA.FTZ R118, R249, c[0x0][0x2d0], -R103.reuse ;  /* 0x0000b400f9767a23 */ /* 0x100fe40000010867 */
[----:B------:R-:W-:Y:S02]  /*8d00*/  FMUL.FTZ R19, R0, R119 ;  /* 0x0000007700137220 */ /* 0x000fe40000410000 */
[----:B------:R-:W-:Y:S02]  /*8d10*/  FFMA.FTZ R119, R248, c[0x0][0x2d0], -R103 ;  /* 0x0000b400f8777a23 */ /* 0x000fe40000010867 */
[----:B------:R-:W3:Y:S01]  /*8d20*/  LDL.64 R248, [R1+0x50] ;  /* 0x0000500001f87983 */ /* 0x000ee20000100a00 */
[----:B------:R-:W-:Y:S02]  /*8d30*/  IMAD.MOV.U32 R108, RZ, RZ, R31 ;  /* 0x000000ffff6c7224 */ /* 0x000fe400078e001f */
[C---:B------:R-:W-:Y:S02]  /*8d40*/  FMUL.FTZ R22, R0.reuse, R122 ;  /* 0x0000007a00167220 */ /* 0x040fe40000410000 */
[C---:B------:R-:W-:Y:S01]  /*8d50*/  FMUL.FTZ R23, R0.reuse, R123 ;  /* 0x0000007b00177220 */ /* 0x040fe20000410000 */
[C---:B-1----:R-:W-:Y:S05]  /*8d60*/  HMMA.16816.F32 R4, R160.reuse, R204, R4 ;  /* 0x000000cca004723c */ /* 0x042fea0000001804 */
[C---:B------:R-:W-:Y:S01]  /*8d70*/  FMUL.FTZ R26, R0.reuse, R126 ;  /* 0x0000007e001a7220 */ /* 0x040fe20000410000 */
[----:B------:R-:W-:Y:S01]  /*8d80*/  MOV R123, R125 ;  /* 0x0000007d007b7202 */ /* 0x000fe20000000f00 */
[----:B------:R-:W-:Y:S01]  /*8d90*/  FMUL.FTZ R27, R0, R127 ;  /* 0x0000007f001b7220 */ /* 0x000fe20000410000 */
[C---:B------:R-:W-:Y:S04]  /*8da0*/  HMMA.16816.F32 R8, R160.reuse, R206, R8 ;  /* 0x000000cea008723c */ /* 0x040fe80000001808 */
[----:B------:R-:W-:Y:S01]  /*8db0*/  FFMA.FTZ R123, R123, c[0x0][0x2d0], -R219 ;  /* 0x0000b4007b7b7a23 */ /* 0x000fe200000108db */
[----:B------:R-:W-:Y:S01]  /*8dc0*/  MOV R204, R108 ;  /* 0x0000006c00cc7202 */ /* 0x000fe20000000f00 */
[----:B------:R-:W-:Y:S01]  /*8dd0*/  FFMA.FTZ R108, R224, c[0x0][0x2d0], -R103 ;  /* 0x0000b400e06c7a23 */ /* 0x000fe20000010867 */
[----:B------:R-:W-:Y:S01]  /*8de0*/  MOV R206, R137 ;  /* 0x0000008900ce7202 */ /* 0x000fe20000000f00 */
[C---:B--2---:R-:W-:Y:S02]  /*8df0*/  HMMA.16816.F32 R12, R160.reuse, R104, R12 ;  /* 0x00000068a00c723c */ /* 0x044fe4000000180c */
[----:B------:R-:W-:Y:S02]  /*8e00*/  MUFU.EX2 R126, R108 ;  /* 0x0000006c007e7308 */ /* 0x000fe40000000800 */
[C---:B------:R-:W-:Y:S01]  /*8e10*/  FMUL.FTZ R30, R0.reuse, R150 ;  /* 0x00000096001e7220 */ /* 0x040fe20000410000 */
[----:B------:R-:W-:Y:S01]  /*8e20*/  MOV R205, R140 ;  /* 0x0000008c00cd7202 */ /* 0x000fe20000000f00 */
[C---:B------:R-:W-:Y:S01]  /*8e30*/  FMUL.FTZ R31, R0.reuse, R151 ;  /* 0x00000097001f7220 */ /* 0x040fe20000410000 */
[----:B------:R-:W-:Y:S01]  /*8e40*/  MOV R151, R128 ;  /* 0x0000008000977202 */ /* 0x000fe20000000f00 */
[C---:B------:R-:W-:Y:S04]  /*8e50*/  HMMA.16816.F32 R16, R160.reuse, R106, R16 ;  /* 0x0000006aa010723c */ /* 0x040fe80000001810 */
[C---:B------:R-:W-:Y:S02]  /*8e60*/  FMUL.FTZ R34, R0.reuse, R146 ;  /* 0x0000009200227220 */ /* 0x040fe40000410000 */
[C---:B------:R-:W-:Y:S01]  /*8e70*/  FMUL.FTZ R35, R0.reuse, R147 ;  /* 0x0000009300237220 */ /* 0x040fe20000410000 */
[----:B------:R-:W-:Y:S01]  /*8e80*/  MOV R147, R136 ;  /* 0x0000008800937202 */ /* 0x000fe20000000f00 */
[C---:B------:R-:W-:Y:S04]  /*8e90*/  FMUL.FTZ R38, R0.reuse, R142 ;  /* 0x0000008e00267220 */ /* 0x040fe80000410000 */
[C---:B------:R-:W-:Y:S02]  /*8ea0*/  FMUL.FTZ R39, R0.reuse, R143 ;  /* 0x0000008f00277220 */ /* 0x040fe40000410000 */
[C---:B------:R-:W-:Y:S02]  /*8eb0*/  FMUL.FTZ R42, R0.reuse, R138 ;  /* 0x0000008a002a7220 */ /* 0x040fe40000410000 */
[----:B------:R-:W-:Y:S01]  /*8ec0*/  IMAD.MOV.U32 R132, RZ, RZ, R117 ;  /* 0x000000ffff847224 */ /* 0x000fe200078e0075 */
[----:B------:R-:W-:Y:S01]  /*8ed0*/  MOV R117, R51 ;  /* 0x0000003300757202 */ /* 0x000fe20000000f00 */
        /* <DEDUP_REMOVED lines=28> */
[----:B------:R-:W-:Y:S02]  /*90a0*/  IMAD.MOV.U32 R120, RZ, RZ, R46 ;  /* 0x000000ffff787224 */ /* 0x000fe400078e002e */
[----:B------:R-:W-:Y:S02]  /*90b0*/  FMUL.FTZ R46, R0, R134 ;  /* 0x00000086002e7220 */ /* 0x000fe40000410000 */
[----:B------:R-:W-:Y:S01]  /*90c0*/  IMAD.IADD R0, R215, 0x1, R208 ;  /* 0x00000001d7007824 */ /* 0x000fe200078e02d0 */
[----:B------:R-:W-:Y:S01]  /*90d0*/  MOV R208, R129 ;  /* 0x0000008100d07202 */ /* 0x000fe20000000f00 */
[----:B------:R-:W-:Y:S01]  /*90e0*/  IMAD.MOV.U32 R140, RZ, RZ, R144 ;  /* 0x000000ffff8c7224 */ /* 0x000fe200078e0090 */
[----:B------:R-:W-:Y:S01]  /*90f0*/  MOV R144, R148 ;  /* 0x0000009400907202 */ /* 0x000fe20000000f00 */
[----:B------:R-:W-:Y:S01]  /*9100*/  IMAD.MOV.U32 R142, RZ, RZ, R120 ;  /* 0x000000ffff8e7224 */ /* 0x000fe200078e0078 */
[----:B------:R-:W1:Y:S01]  /*9110*/  LDSM.16.MT88.4 R104, [R0] ;  /* 0x000000000068783b */ /* 0x000e620000004200 */
[----:B------:R-:W-:Y:S01]  /*9120*/  IADD3 R3, R212, R0, RZ ;  /* 0x00000000d4037210 */ /* 0x000fe20007ffe0ff */
[----:B------:R-:W-:Y:S01]  /*9130*/  IMAD.MOV.U32 R146, RZ, RZ, R132 ;  /* 0x000000ffff927224 */ /* 0x000fe200078e0084 */
[----:B------:R-:W-:Y:S01]  /*9140*/  MOV R148, R109 ;  /* 0x0000006d00947202 */ /* 0x000fe20000000f00 */
[--C-:B------:R-:W-:Y:S01]  /*9150*/  FFMA.FTZ R109, R223, c[0x0][0x2d0], -R103.reuse ;  /* 0x0000b400df6d7a23 */ /* 0x100fe20000010867 */
[----:B------:R-:W-:Y:S01]  /*9160*/  MOV R129, R141 ;  /* 0x0000008d00817202 */ /* 0x000fe20000000f00 */
[----:B------:R-:W-:Y:S01]  /*9170*/  FFMA.FTZ R117, R252, c[0x0][0x2d0], -R103 ;  /* 0x0000b400fc757a23 */ /* 0x000fe20000010867 */
[----:B------:R-:W-:Y:S01]  /*9180*/  MOV R141, R145 ;  /* 0x00000091008d7202 */ /* 0x000fe20000000f00 */
[----:B------:R-:W-:Y:S01]  /*9190*/  IMAD.MOV.U32 R224, RZ, RZ, R204 ;  /* 0x000000ffffe07224 */ /* 0x000fe200078e00cc */
[----:B------:R-:W-:Y:S01]  /*91a0*/  MOV R145, R149 ;  /* 0x0000009500917202 */ /* 0x000fe20000000f00 */
[----:B------:R-:W-:Y:S01]  /*91b0*/  IMAD.MOV.U32 R149, RZ, RZ, R121 ;  /* 0x000000ffff957224 */ /* 0x000fe200078e0079 */
[----:B------:R-:W-:Y:S01]  /*91c0*/  MOV R150, R129 ;  /* 0x0000008100967202 */ /* 0x000fe20000000f00 */
[----:B------:R2:W-:Y:S01]  /*91d0*/  MUFU.EX2 R121, R109 ;  /* 0x0000006d00797308 */ /* 0x0005e20000000800 */
[----:B------:R-:W-:Y:S01]  /*91e0*/  MOV R204, R133 ;  /* 0x0000008500cc7202 */ /* 0x000fe20000000f00 */
[--C-:B------:R-:W-:Y:S02]  /*91f0*/  FFMA.FTZ R207, R235, c[0x0][0x2d0], -R103.reuse ;  /* 0x0000b400ebcf7a23 */ /* 0x100fe40000010867 */
[----:B------:R-:W-:Y:S02]  /*9200*/  FFMA.FTZ R223, R244, c[0x0][0x2d0], -R103 ;  /* 0x0000b400f4df7a23 */ /* 0x000fe40000010867 */
[--C-:B------:R-:W-:Y:S02]  /*9210*/  FFMA.FTZ R206, R206, c[0x0][0x2d0], -R219.reuse ;  /* 0x0000b400cece7a23 */ /* 0x100fe400000108db */
[--C-:B------:R-:W-:Y:S02]  /*9220*/  FFMA.FTZ R204, R204, c[0x0][0x2d0], -R219.reuse ;  /* 0x0000b400cccc7a23 */ /* 0x100fe400000108db */
[----:B------:R-:W-:Y:S10]  /*9230*/  MUFU.EX2 R223, R223 ;  /* 0x000000df00df7308 */ /* 0x000ff40000000800 */
[----:B------:R-:W-:Y:S01]  /*9240*/  MUFU.EX2 R207, R207 ;  /* 0x000000cf00cf7308 */ /* 0x000fe20000000800 */
[----:B--2---:R-:W-:Y:S01]  /*9250*/  LDSM.16.MT88.4 R108, [R2+0x800] ;  /* 0x00080000026c783b */ /* 0x004fe20000004200 */
[C---:B-1----:R-:W-:Y:S08]  /*9260*/  HMMA.16816.F32 R20, R160.reuse, R104, R20 ;  /* 0x00000068a014723c */ /* 0x042ff00000001814 */
[----:B------:R-:W-:Y:S01]  /*9270*/  MUFU.EX2 R206, R206 ;  /* 0x000000ce00ce7308 */ /* 0x000fe20000000800 */
[C---:B------:R-:W-:Y:S01]  /*9280*/  HMMA.16816.F32 R24, R160.reuse, R106, R24 ;  /* 0x0000006aa018723c */ /* 0x040fe20000001818 */
[----:B------:R-:W1:Y:S08]  /*9290*/  LDSM.16.MT88.4 R104, [R3] ;  /* 0x000000000368783b */ /* 0x000e700000004200 */
[----:B------:R-:W-:Y:S01]  /*92a0*/  MUFU.EX2 R204, R204 ;  /* 0x000000cc00cc7308 */ /* 0x000fe20000000800 */
        /* <DEDUP_REMOVED lines=24> */
[C---:B-1----:R-:W-:Y:S07]  /*9430*/  HMMA.16816.F32 R92, R160.reuse, R104, R92 ;  /* 0x00000068a05c723c */ /* 0x042fee000000185c */
[--C-:B------:R-:W-:Y:S01]  /*9440*/  FFMA.FTZ R104, R225, c[0x0][0x2d0], -R219.reuse ;  /* 0x0000b400e1687a23 */ /* 0x100fe200000108db */
[----:B------:R-:W-:Y:S03]  /*9450*/  HMMA.16816.F32 R96, R160, R106, R96 ;  /* 0x0000006aa060723c */ /* 0x000fe60000001860 */
[----:B------:R1:W-:Y:S01]  /*9460*/  MUFU.EX2 R125, R104 ;  /* 0x00000068007d7308 */ /* 0x0003e20000000800 */
[----:B------:R-:W-:Y:S01]  /*9470*/  MOV R225, R112 ;  /* 0x0000007000e17202 */ /* 0x000fe20000000f00 */
[----:B------:R-:W-:Y:S02]  /*9480*/  FFMA.FTZ R112, R229, c[0x0][0x2d0], -R219 ;  /* 0x0000b400e5707a23 */ /* 0x000fe400000108db */
[----:B------:R-:W-:Y:S06]  /*9490*/  FFMA.FTZ R229, R237, c[0x0][0x2d0], -R103 ;  /* 0x0000b400ede57a23 */ /* 0x000fec0000010867 */
[----:B------:R2:W-:Y:S10]  /*94a0*/  MUFU.EX2 R127, R112 ;  /* 0x00000070007f7308 */ /* 0x0005f40000000800 */
[----:B------:R-:W-:Y:S01]  /*94b0*/  MUFU.EX2 R237, R119 ;  /* 0x0000007700ed7308 */ /* 0x000fe20000000800 */
[----:B-1----:R-:W-:Y:S09]  /*94c0*/  FFMA.FTZ R104, R226, c[0x0][0x2d0], -R219 ;  /* 0x0000b400e2687a23 */ /* 0x002ff200000108db */
[----:B------:R1:W4:Y:S01]  /*94d0*/  MUFU.EX2 R128, R104 ;  /* 0x0000006800807308 */ /* 0x0003220000000800 */
[--C-:B--2---:R-:W-:Y:S01]  /*94e0*/  FFMA.FTZ R112, R239, c[0x0][0x2d0], -R103.reuse ;  /* 0x0000b400ef707a23 */ /* 0x104fe20000010867 */
[----:B------:R-:W-:Y:S08]  /*94f0*/  MOV R239, R149 ;  /* 0x0000009500ef7202 */ /* 0x000ff00000000f00 */
[----:B------:R2:W-:Y:S10]  /*9500*/  MUFU.EX2 R132, R112 ;  /* 0x0000007000847308 */ /* 0x0005f40000000800 */
[----:B------:R-:W-:Y:S01]  /*9510*/  MUFU.EX2 R226, R123 ;  /* 0x0000007b00e27308 */ /* 0x000fe20000000800 */
[--C-:B-1----:R-:W-:Y:S01]  /*9520*/  FFMA.FTZ R104, R227, c[0x0][0x2d0], -R103.reuse ;  /* 0x0000b400e3687a23 */ /* 0x102fe20000010867 */
[----:B----4-:R-:W-:Y:S08]  /*9530*/  F2FP.PACK_AB R105, R128, R125 ;  /* 0x0000007d8069723e */ /* 0x010ff000000000ff */
[----:B------:R1:W-:Y:S01]  /*9540*/  MUFU.EX2 R134, R104 ;  /* 0x0000006800867308 */ /* 0x0003e20000000800 */
[--C-:B--2---:R-:W-:Y:S01]  /*9550*/  FFMA.FTZ R112, R241, c[0x0][0x2d0], -R103.reuse ;  /* 0x0000b400f1707a23 */ /* 0x104fe20000010867 */
[----:B------:R-:W-:Y:S08]  /*9560*/  MOV R241, R150 ;  /* 0x0000009600f17202 */ /* 0x000ff00000000f00 */
[----:B------:R2:W-:Y:S10]  /*9570*/  MUFU.EX2 R136, R112 ;  /* 0x0000007000887308 */ /* 0x0005f40000000800 */
[----:B------:R-:W-:Y:S01]  /*9580*/  MUFU.EX2 R229, R229 ;  /* 0x000000e500e57308 */ /* 0x000fe20000000800 */
[--C-:B-1----:R-:W-:Y:S02]  /*9590*/  FFMA.FTZ R104, R228, c[0x0][0x2d0], -R103.reuse ;  /* 0x0000b400e4687a23 */ /* 0x102fe40000010867 */
[----:B------:R-:W-:Y:S02]  /*95a0*/  FFMA.FTZ R228, R240, c[0x0][0x2d0], -R103 ;  /* 0x0000b400f0e47a23 */ /* 0x000fe40000010867 */
[----:B------:R-:W2:Y:S05]  /*95b0*/  LDL R240, [R1+0x58] ;  /* 0x0000580001f07983 */ /* 0x000eaa0000100800 */
[----:B------:R1:W5:Y:S01]  /*95c0*/  MUFU.EX2 R137, R104 ;  /* 0x0000006800897308 */ /* 0x0003620000000800 */
[--C-:B--2---:R-:W-:Y:S02]  /*95d0*/  FFMA.FTZ R112, R243, c[0x0][0x2d0], -R219.reuse ;  /* 0x0000b400f3707a23 */ /* 0x104fe400000108db */
[----:B------:R-:W-:Y:S07]  /*95e0*/  IMAD.MOV.U32 R243, RZ, RZ, R144 ;  /* 0x000000fffff37224 */ /* 0x000fee00078e0090 */
[----:B------:R2:W-:Y:S10]  /*95f0*/  MUFU.EX2 R133, R112 ;  /* 0x0000007000857308 */ /* 0x0005f40000000800 */
[----:B------:R-:W-:Y:S01]  /*9600*/  MUFU.EX2 R228, R228 ;  /* 0x000000e400e47308 */ /* 0x000fe20000000800 */
[----:B-1----:R-:W-:Y:S01]  /*9610*/  FFMA.FTZ R104, R230, c[0x0][0x2d0], -R219 ;  /* 0x0000b400e6687a23 */ /* 0x002fe200000108db */
[----:B-----5:R-:W-:Y:S01]  /*9620*/  F2FP.PACK_AB R106, R137, R134 ;  /* 0x00000086896a723e */ /* 0x020fe200000000ff */
[----:B------:R-:W-:Y:S07]  /*9630*/  FFMA.FTZ R230, R238, c[0x0][0x2d0], -R103 ;  /* 0x0000b400eee67a23 */ /* 0x000fee0000010867 */
[----:B------:R1:W5:Y:S01]  /*9640*/  MUFU.EX2 R130, R104 ;  /* 0x0000006800827308 */ /* 0x0003620000000800 */
[----:B--2---:R-:W-:Y:S01]  /*9650*/  FFMA.FTZ R112, R242, c[0x0][0x2d0], -R219 ;  /* 0x0000b400f2707a23 */ /* 0x004fe200000108db */
[----:B------:R-:W-:Y:S08]  /*9660*/  MOV R242, R145 ;  /* 0x0000009100f27202 */ /* 0x000ff00000000f00 */
[----:B------:R2:W-:Y:S10]  /*9670*/  MUFU.EX2 R135, R112 ;  /* 0x0000007000877308 */ /* 0x0005f40000000800 */
[----:B------:R-:W-:Y:S01]  /*9680*/  MUFU.EX2 R238, R118 ;  /* 0x0000007600ee7308 */ /* 0x000fe20000000800 */
[----:B-1----:R-:W-:Y:S01]  /*9690*/  FADD.FTZ R104, R222, R116 ;  /* 0x00000074de687221 */ /* 0x002fe20000010000 */
[----:B-----5:R-:W-:Y:S01]  /*96a0*/  F2FP.PACK_AB R107, R130, R127 ;  /* 0x0000007f826b723e */ /* 0x020fe200000000ff */
[--C-:B------:R-:W-:Y:S02]  /*96b0*/  FFMA.FTZ R116, R251, c[0x0][0x2d0], -R103.reuse ;  /* 0x0000b400fb747a23 */ /* 0x100fe40000010867 */
[----:B------:R-:W-:Y:S01]  /*96c0*/  FADD.FTZ R120, R220, R104 ;  /* 0x00000068dc787221 */ /* 0x000fe20000010000 */
[----:B------:R-:W-:Y:S01]  /*96d0*/  F2FP.PACK_AB R104, R126, R121 ;  /* 0x000000797e68723e */ /* 0x000fe200000000ff */
[--C-:B------:R-:W-:Y:S03]  /*96e0*/  FFMA.FTZ R220, R234, c[0x0][0x2d0], -R103.reuse ;  /* 0x0000b400eadc7a23 */ /* 0x100fe60000010867 */
[----:B------:R-:W-:Y:S01]  /*96f0*/  MUFU.EX2 R230, R230 ;  /* 0x000000e600e67308 */ /* 0x000fe20000000800 */
[----:B------:R-:W-:Y:S02]  /*9700*/  FADD.FTZ R120, R232, R120 ;  /* 0x00000078e8787221 */ /* 0x000fe40000010000 */
[----:B--2---:R-:W-:Y:S01]  /*9710*/  FFMA.FTZ R112, R245, c[0x0][0x2d0], -R103 ;  /* 0x0000b400f5707a23 */ /* 0x004fe20000010867 */
[C---:B------:R-:W-:Y:S06]  /*9720*/  HMMA.16816.F32 R4, R104.reuse, R108, R4 ;  /* 0x0000006c6804723c */ /* 0x040fec0000001804 */
[----:B------:R1:W-:Y:S01]  /*9730*/  MUFU.EX2 R138, R112 ;  /* 0x00000070008a7308 */ /* 0x0003e20000000800 */
[----:B------:R-:W-:Y:S01]  /*9740*/  IMAD.MOV.U32 R245, RZ, RZ, R205 ;  /* 0x000000fffff57224 */ /* 0x000fe200078e00cd */
[C---:B------:R-:W-:Y:S01]  /*9750*/  HMMA.16816.F32 R8, R104.reuse, R110, R8 ;  /* 0x0000006e6808723c */ /* 0x040fe20000001808 */
[----:B------:R-:W2:Y:S03]  /*9760*/  LDSM.16.MT88.4 R108, [R102+0x800] ;  /* 0x00080000666c783b */ /* 0x000ea60000004200 */
[----:B------:R-:W-:Y:S04]  /*9770*/  ISETP.GE.AND P4, PT, R245, 0x1, PT ;  /* 0x00000001f500780c */ /* 0x000fe80003f86270 */
[----:B------:R-:W-:Y:S10]  /*9780*/  MUFU.EX2 R232, R117 ;  /* 0x0000007500e87308 */ /* 0x000ff40000000800 */
[----:B------:R-:W-:Y:S01]  /*9790*/  MUFU.EX2 R220, R220 ;  /* 0x000000dc00dc7308 */ /* 0x000fe20000000800 */
[----:B-1----:R-:W-:Y:S01]  /*97a0*/  FFMA.FTZ R112, R246, c[0x0][0x2d0], -R103 ;  /* 0x0000b400f6707a23 */ /* 0x002fe20000010867 */
[----:B------:R-:W-:Y:S08]  /*97b0*/  MOV R246, R140 ;  /* 0x0000008c00f67202 */ /* 0x000ff00000000f00 */
[----:B------:R1:W5:Y:S01]  /*97c0*/  MUFU.EX2 R222, R112 ;  /* 0x0000007000de7308 */ /* 0x0003620000000800 */
[C---:B--2---:R-:W-:Y:S08]  /*97d0*/  HMMA.16816.F32 R12, R104.reuse, R108, R12 ;  /* 0x0000006c680c723c */ /* 0x044ff0000000180c */
[C---:B------:R-:W-:Y:S01]  /*97e0*/  HMMA.16816.F32 R16, R104.reuse, R110, R16 ;  /* 0x0000006e6810723c */ /* 0x040fe20000001810 */
[----:B------:R-:W2:Y:S08]  /*97f0*/  LDSM.16.MT88.4 R108, [R0+0x800] ;  /* 0x00080000006c783b */ /* 0x000eb00000004200 */
[----:B-1----:R-:W-:Y:S01]  /*9800*/  LDSM.16.MT88.4 R112, [R102+0x1000] ;  /* 0x001000006670783b */ /* 0x002fe20000004200 */
        /* <DEDUP_REMOVED lines=31> */
[----:B------:R-:W-:Y:S03]  /*9a00*/  MOV R247, R141 ;  /* 0x0000008d00f77202 */ /* 0x000fe60000000f00 */
[----:B------:R-:W-:Y:S01]  /*9a10*/  FFMA.FTZ R105, R250, c[0x0][0x2d0], -R219 ;  /* 0x0000b400fa697a23 */ /* 0x000fe200000108db */
[----:B-----5:R-:W-:Y:S01]  /*9a20*/  F2FP.PACK_AB R106, R222, R138 ;  /* 0x0000008ade6a723e */ /* 0x020fe200000000ff */
[----:B------:R-:W-:Y:S03]  /*9a30*/  FADD.FTZ R104, R231, R221 ;  /* 0x000000dde7687221 */ /* 0x000fe60000010000 */
[--C-:B------:R-:W-:Y:S01]  /*9a40*/  FFMA.FTZ R221, R236, c[0x0][0x2d0], -R103.reuse ;  /* 0x0000b400ecdd7a23 */ /* 0x100fe20000010867 */
[----:B------:R-:W2:Y:S01]  /*9a50*/  MUFU.EX2 R129, R105 ;  /* 0x0000006900817308 */ /* 0x000ea20000000800 */
[----:B------:R-:W-:Y:S01]  /*9a60*/  FADD.FTZ R122, R124, R104 ;  /* 0x000000687c7a7221 */ /* 0x000fe20000010000 */
[----:B------:R-:W-:Y:S01]  /*9a70*/  F2FP.PACK_AB R104, R136, R132 ;  /* 0x000000848868723e */ /* 0x000fe200000000ff */
[----:B------:R-:W-:Y:S01]  /*9a80*/  FFMA.FTZ R103, R233, c[0x0][0x2d0], -R103 ;  /* 0x0000b400e9677a23 */ /* 0x000fe20000010867 */
[----:B------:R-:W-:Y:S01]  /*9a90*/  MOV R250, R148 ;  /* 0x0000009400fa7202 */ /* 0x000fe20000000f00 */
[----:B------:R-:W-:Y:S02]  /*9aa0*/  FADD.FTZ R122, R125, R122 ;  /* 0x0000007a7d7a7221 */ /* 0x000fe40000010000 */
[--C-:B------:R-:W-:Y:S03]  /*9ab0*/  FFMA.FTZ R124, R147, c[0x0][0x2d0], -R219.reuse ;  /* 0x0000b400937c7a23 */ /* 0x100fe600000108db */
[----:B------:R5:W-:Y:S01]  /*9ac0*/  MUFU.EX2 R236, R116 ;  /* 0x0000007400ec7308 */ /* 0x000be20000000800 */
[----:B-1----:R-:W1:Y:S09]  /*9ad0*/  LDSM.16.MT88.4 R108, [R2+0x1000] ;  /* 0x00100000026c783b */ /* 0x002e720000004200 */
[----:B------:R-:W3:Y:S01]  /*9ae0*/  MUFU.EX2 R205, R103 ;  /* 0x0000006700cd7308 */ /* 0x000ee20000000800 */
[----:B--2---:R-:W-:Y:S02]  /*9af0*/  F2FP.PACK_AB R107, R129, R131 ;  /* 0x00000083816b723e */ /* 0x004fe400000000ff */
[----:B------:R-:W-:Y:S07]  /*9b00*/  F2FP.PACK_AB R105, R135, R133 ;  /* 0x000000858769723e */ /* 0x000fee00000000ff */
[----:B------:R-:W2:Y:S01]  /*9b10*/  MUFU.EX2 R221, R221 ;  /* 0x000000dd00dd7308 */ /* 0x000ea20000000800 */
[----:B-----5:R-:W-:Y:S01]  /*9b20*/  LDSM.16.MT88.4 R116, [R0+0x1800] ;  /* 0x001800000074783b */ /* 0x020fe20000004200 */
[----:B---3--:R-:W-:Y:S01]  /*9b30*/  F2FP.PACK_AB R162, R205, R220 ;  /* 0x000000dccda2723e */ /* 0x008fe200000000ff */
[C---:B-1----:R-:W-:Y:S03]  /*9b40*/  HMMA.16816.F32 R4, R104.reuse, R108, R4 ;  /* 0x0000006c6804723c */ /* 0x042fe60000001804 */
[----:B--2---:R-:W-:Y:S05]  /*9b50*/  F2FP.PACK_AB R160, R207, R221 ;  /* 0x000000ddcfa0723e */ /* 0x004fea00000000ff */
[C---:B------:R-:W-:Y:S01]  /*9b60*/  HMMA.16816.F32 R8, R104.reuse, R110, R8 ;  /* 0x0000006e6808723c */ /* 0x040fe20000001808 */
[----:B------:R-:W1:Y:S07]  /*9b70*/  LDSM.16.MT88.4 R108, [R0+0x1000] ;  /* 0x00100000006c783b */ /* 0x000e6e0000004200 */
[C---:B------:R-:W-:Y:S08]  /*9b80*/  HMMA.16816.F32 R12, R104.reuse, R112, R12 ;  /* 0x00000070680c723c */ /* 0x040ff0000000180c */
        /* <DEDUP_REMOVED lines=26> */
[C---:B-1----:R-:W-:Y:S07]  /*9d30*/  HMMA.16816.F32 R84, R104.reuse, R108, R84 ;  /* 0x0000006c6854723c */ /* 0x042fee0000001854 */
[--C-:B------:R-:W-:Y:S01]  /*9d40*/  FFMA.FTZ R108, R225, c[0x0][0x2d0], -R219.reuse ;  /* 0x0000b400e16c7a23 */ /* 0x100fe200000108db */
[C---:B------:R-:W-:Y:S03]  /*9d50*/  HMMA.16816.F32 R88, R104.reuse, R110, R88 ;  /* 0x0000006e6858723c */ /* 0x040fe60000001858 */
[----:B------:R1:W-:Y:S05]  /*9d60*/  MUFU.EX2 R231, R108 ;  /* 0x0000006c00e77308 */ /* 0x0003ea0000000800 */
[C---:B--2---:R-:W-:Y:S08]  /*9d70*/  HMMA.16816.F32 R92, R104.reuse, R112, R92 ;  /* 0x00000070685c723c */ /* 0x044ff0000000185c */
[----:B------:R-:W-:Y:S01]  /*9d80*/  HMMA.16816.F32 R96, R104, R114, R96 ;  /* 0x000000726860723c */ /* 0x000fe20000001860 */
[----:B------:R-:W-:Y:S06]  /*9d90*/  LDSM.16.MT88.4 R112, [R102+0x1800] ;  /* 0x001800006670783b */ /* 0x000fec0000004200 */
[--C-:B------:R-:W-:Y:S01]  /*9da0*/  FFMA.FTZ R104, R139, c[0x0][0x2d0], -R219.reuse ;  /* 0x0000b4008b687a23 */ /* 0x100fe200000108db */
[----:B------:R-:W-:Y:S03]  /*9db0*/  F2FP.PACK_AB R106, R237, R238 ;  /* 0x000000eeed6a723e */ /* 0x000fe600000000ff */
[----:B------:R2:W-:Y:S01]  /*9dc0*/  MUFU.EX2 R233, R104 ;  /* 0x0000006800e97308 */ /* 0x0005e20000000800 */
[--C-:B-1----:R-:W-:Y:S09]  /*9dd0*/  FFMA.FTZ R108, R224, c[0x0][0x2d0], -R219.reuse ;  /* 0x0000b400e06c7a23 */ /* 0x102ff200000108db */
[----:B------:R-:W1:Y:S10]  /*9de0*/  MUFU.EX2 R235, R108 ;  /* 0x0000006c00eb7308 */ /* 0x000e740000000800 */
[----:B------:R-:W-:Y:S01]  /*9df0*/  MUFU.EX2 R224, R124 ;  /* 0x0000007c00e07308 */ /* 0x000fe20000000800 */
[----:B--2---:R-:W-:Y:S02]  /*9e00*/  FADD.FTZ R104, R121, R120 ;  /* 0x0000007879687221 */ /* 0x004fe40000010000 */
[--C-:B------:R-:W-:Y:S02]  /*9e10*/  FFMA.FTZ R120, R142, c[0x0][0x2d0], -R219.reuse ;  /* 0x0000b4008e787a23 */ /* 0x100fe400000108db */
[----:B------:R-:W-:Y:S01]  /*9e20*/  FADD.FTZ R125, R126, R104 ;  /* 0x000000687e7d7221 */ /* 0x000fe20000010000 */
[----:B------:R-:W-:Y:S04]  /*9e30*/  F2FP.PACK_AB R104, R236, R232 ;  /* 0x000000e8ec68723e */ /* 0x000fe800000000ff */
[----:B------:R2:W-:Y:S01]  /*9e40*/  MUFU.EX2 R227, R120 ;  /* 0x0000007800e37308 */ /* 0x0005e20000000800 */
[----:B------:R-:W-:Y:S02]  /*9e50*/  FFMA.FTZ R121, R143, c[0x0][0x2d0], -R219 ;  /* 0x0000b4008f797a23 */ /* 0x000fe400000108db */
[----:B------:R-:W-:Y:S01]  /*9e60*/  FADD.FTZ R125, R134, R125 ;  /* 0x0000007d867d7221 */ /* 0x000fe20000010000 */
[----:B-1----:R-:W-:Y:S01]  /*9e70*/  F2FP.PACK_AB R105, R235, R231 ;  /* 0x000000e7eb69723e */ /* 0x002fe200000000ff */
[--C-:B------:R-:W-:Y:S02]  /*9e80*/  FFMA.FTZ R108, R208, c[0x0][0x2d0], -R219.reuse ;  /* 0x0000b400d06c7a23 */ /* 0x100fe400000108db */
[----:B------:R-:W-:Y:S02]  /*9e90*/  FFMA.FTZ R208, R146, c[0x0][0x2d0], -R219 ;  /* 0x0000b40092d07a23 */ /* 0x000fe400000108db */
[----:B------:R-:W-:Y:S01]  /*9ea0*/  LDSM.16.MT88.4 R144, [R3+0x2800] ;  /* 0x002800000390783b */ /* 0x000fe20000004200 */
[----:B------:R1:W3:Y:S01]  /*9eb0*/  MUFU.EX2 R234, R108 ;  /* 0x0000006c00ea7308 */ /* 0x0002e20000000800 */
[----:B------:R-:W-:Y:S02]  /*9ec0*/  FADD.FTZ R125, R137, R125 ;  /* 0x0000007d897d7221 */ /* 0x000fe40000010000 */
[----:B------:R-:W-:Y:S07]  /*9ed0*/  FFMA.FTZ R219, R151, c[0x0][0x2d0], -R219 ;  /* 0x0000b40097db7a23 */ /* 0x000fee00000108db */
[----:B------:R5:W-:Y:S01]  /*9ee0*/  MUFU.EX2 R225, R121 ;  /* 0x0000007900e17308 */ /* 0x000be20000000800 */
[----:B--2---:R-:W-:Y:S04]  /*9ef0*/  FADD.FTZ R120, R128, R122 ;  /* 0x0000007a80787221 */ /* 0x004fe80000010000 */
[----:B------:R-:W-:Y:S05]  /*9f00*/  FADD.FTZ R124, R127, R120 ;  /* 0x000000787f7c7221 */ /* 0x000fea0000010000 */
[----:B------:R-:W2:Y:S01]  /*9f10*/  MUFU.EX2 R219, R219 ;  /* 0x000000db00db7308 */ /* 0x000ea20000000800 */
[----:B------:R-:W-:Y:S01]  /*9f20*/  FADD.FTZ R124, R130, R124 ;  /* 0x0000007c827c7221 */ /* 0x000fe20000010000 */
[----:B-1----:R-:W1:Y:S01]  /*9f30*/  LDSM.16.MT88.4 R108, [R2+0x1800] ;  /* 0x00180000026c783b */ /* 0x002e620000004200 */
[----:B---3--:R-:W-:Y:S02]  /*9f40*/  F2FP.PACK_AB R107, R233, R234 ;  /* 0x000000eae96b723e */ /* 0x008fe400000000ff */
[----:B------:R-:W-:Y:S04]  /*9f50*/  FADD.FTZ R103, R133, R124 ;  /* 0x0000007c85677221 */ /* 0x000fe80000010000 */
[----:B------:R-:W-:Y:S01]  /*9f60*/  FADD.FTZ R103, R135, R103 ;  /* 0x0000006787677221 */ /* 0x000fe20000010000 */
[----:B------:R-:W3:Y:S01]  /*9f70*/  MUFU.EX2 R208, R208 ;  /* 0x000000d000d07308 */ /* 0x000ee20000000800 */
[----:B-----5:R-:W-:Y:S02]  /*9f80*/  LDSM.16.MT88.4 R120, [R0+0x2000] ;  /* 0x002000000078783b */ /* 0x020fe40000004200 */
[----:B------:R-:W-:Y:S04]  /*9f90*/  FADD.FTZ R103, R131, R103 ;  /* 0x0000006783677221 */ /* 0x000fe80000010000 */
[----:B------:R-:W-:Y:S02]  /*9fa0*/  FADD.FTZ R103, R129, R103 ;  /* 0x0000006781677221 */ /* 0x000fe40000010000 */
[----:B------:R-:W-:Y:S01]  /*9fb0*/  LDSM.16.MT88.4 R128, [R102+0x5800] ;  /* 0x005800006680783b */ /* 0x000fe20000004200 */
[----:B--2---:R-:W-:Y:S02]  /*9fc0*/  F2FP.PACK_AB R163, R219, R204 ;  /* 0x000000ccdba3723e */ /* 0x004fe400000000ff */
[----:B---3--:R-:W-:Y:S01]  /*9fd0*/  F2FP.PACK_AB R161, R208, R206 ;  /* 0x000000ced0a1723e */ /* 0x008fe200000000ff */
[C---:B-1----:R-:W-:Y:S08]  /*9fe0*/  HMMA.16816.F32 R4, R104.reuse, R108, R4 ;  /* 0x0000006c6804723c */ /* 0x042ff00000001804 */
        /* <DEDUP_REMOVED lines=33> */
[----:B------:R-:W-:Y:S01]  /*a200*/  HMMA.16816.F32 R96, R104, R118, R96 ;  /* 0x000000766860723c */ /* 0x000fe20000001860 */
[----:B------:R-:W3:Y:S06]  /*a210*/  LDSM.16.MT88.4 R116, [R3+0x2000] ;  /* 0x002000000374783b */ /* 0x000eec0000004200 */
[----:B------:R-:W-:Y:S02]  /*a220*/  F2FP.PACK_AB R104, R228, R223 ;  /* 0x000000dfe468723e */ /* 0x000fe400000000ff */
[----:B------:R-:W-:Y:S03]  /*a230*/  F2FP.PACK_AB R105, R227, R225 ;  /* 0x000000e1e369723e */ /* 0x000fe600000000ff */
[----:B------:R-:W-:Y:S02]  /*a240*/  F2FP.PACK_AB R106, R229, R230 ;  /* 0x000000e6e56a723e */ /* 0x000fe400000000ff */
[----:B------:R-:W-:Y:S07]  /*a250*/  F2FP.PACK_AB R107, R224, R226 ;  /* 0x000000e2e06b723e */ /* 0x000fee00000000ff */
        /* <DEDUP_REMOVED lines=8> */
[----:B------:R-:W5:Y:S07]  /*a2e0*/  LDSM.16.MT88.4 R120, [R0+0x5000] ;  /* 0x005000000078783b */ /* 0x000f6e0000004200 */
        /* <DEDUP_REMOVED lines=9> */
[C---:B-----5:R-:W-:Y:S08]  /*a380*/  HMMA.16816.F32 R52, R104.reuse, R120, R52 ;  /* 0x000000786834723c */ /* 0x060ff00000001834 */
        /* <DEDUP_REMOVED lines=8> */
[C---:B--2---:R-:W-:Y:S07]  /*a410*/  HMMA.16816.F32 R76, R104.reuse, R112, R76 ;  /* 0x00000070684c723c */ /* 0x044fee000000184c */
[----:B------:R-:W-:Y:S01]  /*a420*/  FADD.FTZ R112, R132, R125 ;  /* 0x0000007d84707221 */ /* 0x000fe20000010000 */
[C---:B------:R-:W-:Y:S01]  /*a430*/  HMMA.16816.F32 R80, R104.reuse, R114, R80 ;  /* 0x000000726850723c */ /* 0x040fe20000001850 */
[----:B------:R-:W-:Y:S03]  /*a440*/  LDSM.16.MT88.4 R124, [R0+0x2800] ;  /* 0x00280000007c783b */ /* 0x000fe60000004200 */
[----:B------:R-:W-:Y:S04]  /*a450*/  FADD.FTZ R112, R136, R112 ;  /* 0x0000007088707221 */ /* 0x000fe80000010000 */
[C---:B-----5:R-:W-:Y:S04]  /*a460*/  HMMA.16816.F32 R84, R104.reuse, R120, R84 ;  /* 0x000000786854723c */ /* 0x060fe80000001854 */
[----:B------:R-:W-:Y:S02]  /*a470*/  FADD.FTZ R112, R138, R112 ;  /* 0x000000708a707221 */ /* 0x000fe40000010000 */
[----:B------:R-:W-:Y:S02]  /*a480*/  LDSM.16.MT88.4 R136, [R2+0x5800] ;  /* 0x005800000288783b */ /* 0x000fe40000004200 */
[C---:B------:R-:W-:Y:S04]  /*a490*/  HMMA.16816.F32 R88, R104.reuse, R122, R88 ;  /* 0x0000007a6858723c */ /* 0x040fe80000001858 */
[----:B------:R-:W-:Y:S02]  /*a4a0*/  FADD.FTZ R222, R222, R112 ;  /* 0x00000070dede7221 */ /* 0x000fe40000010000 */
[----:B------:R-:W2:Y:S02]  /*a4b0*/  LDSM.16.MT88.4 R120, [R102+0x2800] ;  /* 0x002800006678783b */ /* 0x000ea40000004200 */
[C---:B---3--:R-:W-:Y:S08]  /*a4c0*/  HMMA.16816.F32 R92, R104.reuse, R116, R92 ;  /* 0x00000074685c723c */ /* 0x048ff0000000185c */
[----:B------:R-:W-:Y:S08]  /*a4d0*/  HMMA.16816.F32 R96, R104, R118, R96 ;  /* 0x000000766860723c */ /* 0x000ff00000001860 */
[C---:B-1----:R-:W-:Y:S01]  /*a4e0*/  HMMA.16816.F32 R104, R160.reuse, R108, R4 ;  /* 0x0000006ca068723c */ /* 0x042fe20000001804 */
[----:B------:R-:W1:Y:S07]  /*a4f0*/  LDSM.16.MT88.4 R4, [R0+0x5800] ;  /* 0x005800000004783b */ /* 0x000e6e0000004200 */
[C---:B------:R-:W-:Y:S01]  /*a500*/  HMMA.16816.F32 R108, R160.reuse, R110, R8 ;  /* 0x0000006ea06c723c */ /* 0x040fe20000001808 */
[----:B------:R-:W3:Y:S07]  /*a510*/  LDSM.16.MT88.4 R8, [R3+0x5800] ;  /* 0x005800000308783b */ /* 0x000eee0000004200 */
[C---:B--2---:R-:W-:Y:S01]  /*a520*/  HMMA.16816.F32 R112, R160.reuse, R120, R12 ;  /* 0x00000078a070723c */ /* 0x044fe2000000180c */
[----:B------:R2:W5:Y:S07]  /*a530*/  LDSM.16.MT88.4 R12, [R2+0x8800] ;  /* 0x00880000020c783b */ /* 0x00056e0000004200 */
[C---:B------:R-:W-:Y:S01]  /*a540*/  HMMA.16816.F32 R116, R160.reuse, R122, R16 ;  /* 0x0000007aa074723c */ /* 0x040fe20000001810 */
[----:B------:R-:W1:Y:S07]  /*a550*/  LDSM.16.MT88.4 R16, [R102+0x8800] ;  /* 0x008800006610783b */ /* 0x000e6e0000004200 */
[C---:B------:R-:W-:Y:S01]  /*a560*/  HMMA.16816.F32 R120, R160.reuse, R124, R20 ;  /* 0x0000007ca078723c */ /* 0x040fe20000001814 */
[----:B------:R-:W4:Y:S07]  /*a570*/  LDL R21, [R1+0x3c] ;  /* 0x00003c0001157983 */ /* 0x000f2e0000100800 */
[C---:B------:R-:W-:Y:S04]  /*a580*/  HMMA.16816.F32 R124, R160.reuse, R126, R24 ;  /* 0x0000007ea07c723c */ /* 0x040fe80000001818 */
[----:B--2---:R-:W-:Y:S04]  /*a590*/  IADD3 R2, R241, -0x2, RZ ;  /* 0xfffffffef1027810 */ /* 0x004fe80007ffe0ff */
[C---:B------:R-:W-:Y:S03]  /*a5a0*/  HMMA.16816.F32 R148, R160.reuse, R144, R28 ;  /* 0x00000090a094723c */ /* 0x040fe6000000181c */
[----:B------:R-:W-:Y:S05]  /*a5b0*/  ISETP.GE.AND P6, PT, R2, R250, PT ;  /* 0x000000fa0200720c */ /* 0x000fea0003fc6270 */
[C---:B------:R-:W-:Y:S08]  /*a5c0*/  HMMA.16816.F32 R144, R160.reuse, R146, R32 ;  /* 0x00000092a090723c */ /* 0x040ff00000001820 */
[C---:B------:R-:W-:Y:S03]  /*a5d0*/  HMMA.16816.F32 R140, R160.reuse, R136, R36 ;  /* 0x00000088a08c723c */ /* 0x040fe60000001824 */
[----:B------:R-:W-:Y:S02]  /*a5e0*/  @P6 ISETP.GE.AND P3, PT, R246, c[0x0][0x1d4], PT ;  /* 0x00007500f6006a0c */ /* 0x000fe40003f66270 */
[----:B------:R-:W-:Y:S03]  /*a5f0*/  @P6 ISETP.GE.AND P1, PT, R242, c[0x0][0x1d4], PT ;  /* 0x00007500f2006a0c */ /* 0x000fe60003f26270 */
[C---:B------:R-:W-:Y:S08]  /*a600*/  HMMA.16816.F32 R136, R160.reuse, R138, R40 ;  /* 0x0000008aa088723c */ /* 0x040ff00000001828 */
[C---:B------:R-:W-:Y:S08]  /*a610*/  HMMA.16816.F32 R132, R160.reuse, R128, R44 ;  /* 0x00000080a084723c */ /* 0x040ff0000000182c */
[C---:B------:R-:W-:Y:S08]  /*a620*/  HMMA.16816.F32 R128, R160.reuse, R130, R48 ;  /* 0x00000082a080723c */ /* 0x040ff00000001830 */
[C---:B-1----:R-:W-:Y:S07]  /*a630*/  HMMA.16816.F32 R52, R160.reuse, R4, R52 ;  /* 0x00000004a034723c */ /* 0x042fee0000001834 */
[----:B------:R-:W-:Y:S01]  /*a640*/  @P6 SHF.R.S32.HI R4, RZ, 0x1f, R2 ;  /* 0x0000001fff046819 */ /* 0x000fe20000011402 */
[C---:B------:R-:W-:Y:S08]  /*a650*/  HMMA.16816.F32 R56, R160.reuse, R6, R56 ;  /* 0x00000006a038723c */ /* 0x040ff00000001838 */
[C---:B---3--:R-:W-:Y:S07]  /*a660*/  HMMA.16816.F32 R60, R160.reuse, R8, R60 ;  /* 0x00000008a03c723c */ /* 0x048fee000000183c */
[----:B------:R-:W-:Y:S01]  /*a670*/  @P6 IMAD R8, R4, c[0x0][0x1e0], RZ ;  /* 0x0000780004086a24 */ /* 0x000fe200078e02ff */
[C---:B------:R-:W-:Y:S01]  /*a680*/  HMMA.16816.F32 R64, R160.reuse, R10, R64 ;  /* 0x0000000aa040723c */ /* 0x040fe20000001840 */
[----:B------:R1:W2:Y:S07]  /*a690*/  LDSM.16.MT88.4 R4, [R0+0x8800] ;  /* 0x008800000004783b */ /* 0x0002ae0000004200 */
[C---:B-----5:R-:W-:Y:S08]  /*a6a0*/  HMMA.16816.F32 R68, R160.reuse, R12, R68 ;  /* 0x0000000ca044723c */ /* 0x060ff00000001844 */
[C---:B------:R-:W-:Y:S07]  /*a6b0*/  HMMA.16816.F32 R72, R160.reuse, R14, R72 ;  /* 0x0000000ea048723c */ /* 0x040fee0000001848 */
[----:B------:R-:W-:Y:S01]  /*a6c0*/  @P6 MOV R15, R240 ;  /* 0x000000f0000f6202 */ /* 0x000fe20000000f00 */
[C---:B-1----:R-:W-:Y:S01]  /*a6d0*/  @P6 IMAD R0, R2.reuse, c[0x0][0x1e4], R8 ;  /* 0x0000790002006a24 */ /* 0x042fe200078e0208 */
[C---:B------:R-:W-:Y:S03]  /*a6e0*/  HMMA.16816.F32 R76, R160.reuse, R16, R76 ;  /* 0x00000010a04c723c */ /* 0x040fe6000000184c */
[----:B------:R-:W-:Y:S04]  /*a6f0*/  @P6 IMAD.WIDE.U32 R8, R2, c[0x0][0x1e0], RZ ;  /* 0x0000780002086a25 */ /* 0x000fe800078e00ff */
[----:B------:R-:W-:Y:S01]  /*a700*/  @P6 IMAD.MOV.U32 R14, RZ, RZ, R248 ;  /* 0x000000ffff0e6224 */ /* 0x000fe200078e00f8 */
[----:B------:R-:W-:Y:S01]  /*a710*/  @P6 IADD3 R0, R9, R0, RZ ;  /* 0x0000000009006210 */ /* 0x000fe20007ffe0ff */
[----:B------:R-:W-:Y:S01]  /*a720*/  FADD.FTZ R9, R232, R222 ;  /* 0x000000dee8097221 */ /* 0x000fe20000010000 */
[C---:B------:R-:W-:Y:S03]  /*a730*/  HMMA.16816.F32 R80, R160.reuse, R18, R80 ;  /* 0x00000012a050723c */ /* 0x040fe60000001850 */
[----:B------:R-:W-:Y:S04]  /*a740*/  @P6 IMAD.WIDE.U32 R14, R8, 0x60, R14 ;  /* 0x00000060080e6825 */ /* 0x000fe800078e000e */
[----:B------:R-:W-:Y:S01]  /*a750*/  @P6 IMAD R0, R0, 0x60, RZ ;  /* 0x0000006000006824 */ /* 0x000fe200078e02ff */
[----:B------:R-:W-:Y:S01]  /*a760*/  @P6 LEA R12, P0, R14, c[0x0][0x1c8], 0x1 ;  /* 0x000072000e0c6a11 */ /* 0x000fe200078008ff */
[----:B------:R-:W-:Y:S01]  /*a770*/  FADD.FTZ R13, R236, R9 ;  /* 0x00000009ec0d7221 */ /* 0x000fe20000010000 */
[C---:B--2---:R-:W-:Y:S01]  /*a780*/  HMMA.16816.F32 R84, R160.reuse, R4, R84 ;  /* 0x00000004a054723c */ /* 0x044fe20000001854 */
[----:B------:R1:W2:Y:S02]  /*a790*/  LDSM.16.MT88.4 R8, [R3+0x8800] ;  /* 0x008800000308783b */ /* 0x0002a40000004200 */
[----:B------:R-:W-:Y:S02]  /*a7a0*/  FADD.FTZ R2, R231, R103 ;  /* 0x00000067e7027221 */ /* 0x000fe40000010000 */
[----:B------:R-:W-:Y:S02]  /*a7b0*/  IMAD.MOV.U32 R232, RZ, RZ, R239 ;  /* 0x000000ffffe87224 */ /* 0x000fe400078e00ef */
[----:B------:R-:W-:Y:S01]  /*a7c0*/  FADD.FTZ R20, R235, R2 ;  /* 0x00000002eb147221 */ /* 0x000fe20000010000 */
[----:B------:R-:W-:Y:S01]  /*a7d0*/  @P6 IADD3 R2, R15, R0, RZ ;  /* 0x000000000f026210 */ /* 0x000fe20007ffe0ff */
[----:B------:R-:W-:Y:S01]  /*a7e0*/  FADD.FTZ R0, R238, R13 ;  /* 0x0000000dee007221 */ /* 0x000fe20000010000 */
[C---:B------:R-:W-:Y:S02]  /*a7f0*/  HMMA.16816.F32 R88, R160.reuse, R6, R88 ;  /* 0x00000006a058723c */ /* 0x040fe40000001858 */
[----:B------:R-:W-:Y:S01]  /*a800*/  @P6 IMAD.MOV.U32 R15, RZ, RZ, 0x6 ;  /* 0x00000006ff0f6424 */ /* 0x000fe200078e00ff */
[----:B------:R-:W-:Y:S01]  /*a810*/  @P6 LEA.HI.X R13, R14, c[0x0][0x1cc], R2, 0x1, P0 ;  /* 0x000073000e0d6a11 */ /* 0x000fe200000f0c02 */
[----:B------:R-:W-:Y:S01]  /*a820*/  FADD.FTZ R14, R237, R0 ;  /* 0x00000000ed0e7221 */ /* 0x000fe20000010000 */
[----:B------:R-:W-:Y:S01]  /*a830*/  IADD3 R0, R245, 0x1, RZ ;  /* 0x00000001f5007810 */ /* 0x000fe20007ffe0ff */
[----:B------:R-:W-:Y:S01]  /*a840*/  FADD.FTZ R2, R234, R20 ;  /* 0x00000014ea027221 */ /* 0x000fe20000010000 */
[----:B------:R-:W-:Y:S01]  /*a850*/  @P6 ISETP.GE.AND P0, PT, R243, c[0x0][0x1d4], PT ;  /* 0x00007500f3006a0c */ /* 0x000fe20003f06270 */
[----:B------:R-:W-:Y:S01]  /*a860*/  FADD.FTZ R16, R223, R14 ;  /* 0x0000000edf107221 */ /* 0x000fe20000010000 */
[----:B------:R-:W-:Y:S03]  /*a870*/  SEL R0, R0, RZ, !P4 ;  /* 0x000000ff00007207 */ /* 0x000fe60006000000 */
[----:B------:R-:W-:Y:S02]  /*a880*/  FADD.FTZ R2, R233, R2 ;  /* 0x00000002e9027221 */ /* 0x000fe40000010000 */
[----:B------:R4:W-:Y:S01]  /*a890*/  STL [R1+0x4], R0 ;  /* 0x0000040001007387 */ /* 0x0009e20000100800 */
[----:B------:R-:W-:Y:S01]  /*a8a0*/  FADD.FTZ R5, R228, R16 ;  /* 0x00000010e4057221 */ /* 0x000fe20000010000 */
[----:B-1----:R-:W-:Y:S02]  /*a8b0*/  @P6 MOV R3, c[0x0][0x1e0] ;  /* 0x0000780000036a02 */ /* 0x002fe40000000f00 */
[----:B------:R-:W3:Y:S02]  /*a8c0*/  LDL R17, [R1+0x14] ;  /* 0x0000140001117983 */ /* 0x000ee40000100800 */
[----:B------:R-:W-:Y:S01]  /*a8d0*/  @P6 SHF.L.U64.HI R14, R3, R15, c[0x0][0x1e4] ;  /* 0x00007900030e6619 */ /* 0x000fe2000001020f */
[----:B------:R-:W-:Y:S01]  /*a8e0*/  FADD.FTZ R15, R225, R2 ;  /* 0x00000002e10f7221 */ /* 0x000fe20000010000 */
[----:B------:R-:W-:Y:S03]  /*a8f0*/  @P6 SHF.L.U32 R3, R3, 0x6, RZ ;  /* 0x0000000603036819 */ /* 0x000fe600000006ff */
[----:B------:R-:W-:Y:S01]  /*a900*/  FADD.FTZ R15, R227, R15 ;  /* 0x0000000fe30f7221 */ /* 0x000fe20000010000 */
[C---:B------:R-:W-:Y:S03]  /*a910*/  @P6 IADD3 R2, P5, R3.reuse, R12, RZ ;  /* 0x0000000c03026210 */ /* 0x040fe60007fbe0ff */
[----:B------:R-:W-:Y:S01]  /*a920*/  FADD.FTZ R6, R226, R15 ;  /* 0x0000000fe2067221 */ /* 0x000fe20000010000 */
[----:B------:R-:W-:Y:S01]  /*a930*/  @P6 IADD3 R4, P4, R3, R2, RZ ;  /* 0x0000000203046210 */ /* 0x000fe20007f9e0ff */
[C---:B--2---:R-:W-:Y:S03]  /*a940*/  HMMA.16816.F32 R92, R160.reuse, R8, R92 ;  /* 0x00000008a05c723c */ /* 0x044fe6000000185c */
[----:B------:R-:W-:Y:S05]  /*a950*/  @P6 IADD3.X R3, R14, R13, RZ, P5, !PT ;  /* 0x0000000d0e036210 */ /* 0x000fea0002ffe4ff */
[----:B------:R-:W-:Y:S04]  /*a960*/  HMMA.16816.F32 R96, R160, R10, R96 ;  /* 0x0000000aa060723c */ /* 0x000fe80000001860 */
[----:B----4-:R-:W-:Y:S05]  /*a970*/  @P6 IMAD R0, R0, 0x9000, R21 ;  /* 0x0000900000006824 */ /* 0x010fea00078e0215 */
[----:B------:R-:W-:Y:S01]  /*a980*/  @!PT LDS RZ, [RZ] ;  /* 0x00000000fffff984 */ /* 0x000fe20000000800 */
[----:B------:R-:W-:Y:S01]  /*a990*/  @!PT LDS RZ, [RZ] ;  /* 0x00000000fffff984 */ /* 0x000fe20000000800 */
[----:B------:R-:W-:Y:S01]  /*a9a0*/  @!PT LDS RZ, [RZ] ;  /* 0x00000000fffff984 */ /* 0x000fe20000000800 */
[----:B------:R1:W-:Y:S08]  /*a9b0*/  @P6 LDGSTS.E.BYPASS.LTC128B.128 [R0], [R12.64], !P3 ;  /* 0x000000000c006fae */ /* 0x0003f0000d901d46 */
[----:B------:R1:W-:Y:S08]  /*a9c0*/  @P6 LDGSTS.E.BYPASS.LTC128B.128 [R0+0x3000], [R12.64+0x80], !P1 ;  /* 0x030000800c006fae */ /* 0x0003f0000c901d46 */
[----:B------:R1:W-:Y:S08]  /*a9d0*/  @P6 LDGSTS.E.BYPASS.LTC128B.128 [R0+0x6000], [R12.64+0x100], !P0 ;  /* 0x060001000c006fae */ /* 0x0003f0000c101d46 */
[----:B------:R2:W-:Y:S08]  /*a9e0*/  @P6 LDGSTS.E.BYPASS.LTC128B.128 [R0+0x1000], [R2.64], !P3 ;  /* 0x0100000002006fae */ /* 0x0005f0000d901d46 */
[----:B------:R2:W-:Y:S08]  /*a9f0*/  @P6 LDGSTS.E.BYPASS.LTC128B.128 [R0+0x4000], [R2.64+0x80], !P1 ;  /* 0x0400008002006fae */ /* 0x0005f0000c901d46 */
[----:B------:R2:W-:Y:S01]  /*aa00*/  @P6 LDGSTS.E.BYPASS.LTC128B.128 [R0+0x7000], [R2.64+0x100], !P0 ;  /* 0x0700010002006fae */ /* 0x0005e2000c101d46 */
[----:B-1----:R-:W-:Y:S01]  /*aa10*/  FADD.FTZ R12, R230, R5 ;  /* 0x00000005e60c7221 */ /* 0x002fe20000010000 */
[----:B------:R-:W-:Y:S06]  /*aa20*/  @P6 IADD3.X R5, R14, R3, RZ, P4, !PT ;  /* 0x000000030e056210 */ /* 0x000fec00027fe4ff */
[----:B------:R1:W-:Y:S08]  /*aa30*/  @P6 LDGSTS.E.BYPASS.LTC128B.128 [R0+0x2000], [R4.64], !P3 ;  /* 0x0200000004006fae */ /* 0x0003f0000d901d46 */
[----:B------:R1:W-:Y:S01]  /*aa40*/  @P6 LDGSTS.E.BYPASS.LTC128B.128 [R0+0x5000], [R4.64+0x80], !P1 ;  /* 0x0500008004006fae */ /* 0x0003e2000c901d46 */
[C---:B------:R-:W-:Y:S02]  /*aa50*/  ISETP.GE.AND P1, PT, R209.reuse, 0x1, PT ;  /* 0x00000001d100780c */ /* 0x040fe40003f26270 */
[----:B------:R-:W-:Y:S04]  /*aa60*/  IADD3 R209, R209, 0x1, RZ ;  /* 0x00000001d1d17810 */ /* 0x000fe80007ffe0ff */
[----:B------:R-:W-:Y:S01]  /*aa70*/  SEL R209, R209, RZ, !P1 ;  /* 0x000000ffd1d17207 */ /* 0x000fe20004800000 */
[----:B------:R1:W-:Y:S01]  /*aa80*/  @P6 LDGSTS.E.BYPASS.LTC128B.128 [R0+0x8000], [R4.64+0x100], !P0 ;  /* 0x0800010004006fae */ /* 0x0003e2000c101d46 */
[----:B--2---:R-:W-:Y:S02]  /*aa90*/  FADD.FTZ R3, R229, R12 ;  /* 0x0000000ce5037221 */ /* 0x004fe40000010000 */
[----:B------:R-:W-:Y:S02]  /*aaa0*/  FADD.FTZ R2, R224, R6 ;  /* 0x00000006e0027221 */ /* 0x000fe40000010000 */
[----:B------:R-:W-:Y:S03]  /*aab0*/  FADD.FTZ R3, R221, R3 ;  /* 0x00000003dd037221 */ /* 0x000fe60000010000 */
[----:B------:R-:W0:Y:S01]  /*aac0*/  LDGDEPBAR ;  /* 0x00000000000079af */ /* 0x000e220000000000 */
[----:B-1----:R-:W-:Y:S02]  /*aad0*/  FADD.FTZ R0, R206, R2 ;  /* 0x00000002ce007221 */ /* 0x002fe40000010000 */
[----:B------:R-:W-:Y:S01]  /*aae0*/  FADD.FTZ R2, R207, R3 ;  /* 0x00000003cf027221 */ /* 0x000fe20000010000 */
[----:B------:R-:W-:Y:S01]  /*aaf0*/  MOV R3, R100 ;  /* 0x0000006400037202 */ /* 0x000fe20000000f00 */
[----:B------:R-:W-:Y:S02]  /*ab00*/  FADD.FTZ R0, R208, R0 ;  /* 0x00000000d0007221 */ /* 0x000fe40000010000 */
[----:B------:R-:W-:Y:S02]  /*ab10*/  FADD.FTZ R2, R220, R2 ;  /* 0x00000002dc027221 */ /* 0x000fe40000010000 */
[----:B------:R-:W-:Y:S02]  /*ab20*/  FADD.FTZ R0, R204, R0 ;  /* 0x00000000cc007221 */ /* 0x000fe40000010000 */
[----:B------:R-:W-:Y:S02]  /*ab30*/  FADD.FTZ R2, R205, R2 ;  /* 0x00000002cd027221 */ /* 0x000fe40000010000 */
[----:B------:R-:W-:Y:S03]  /*ab40*/  FADD.FTZ R0, R219, R0 ;  /* 0x00000000db007221 */ /* 0x000fe60000010000 */
[----:B------:R1:W-:Y:S04]  /*ab50*/  STL [R1+0x8], R2 ;  /* 0x0000080201007387 */ /* 0x0003e80000100800 */
[----:B------:R2:W-:Y:S01]  /*ab60*/  STL [R1+0x10], R0 ;  /* 0x0000100001007387 */ /* 0x0005e20000100800 */
[----:B-1----:R-:W-:Y:S02]  /*ab70*/  MOV R2, R101 ;  /* 0x0000006500027202 */ /* 0x002fe40000000f00 */
[----:B--2---:R-:W-:Y:S05]  /*ab80*/  MOV R0, R239 ;  /* 0x000000ef00007202 */ /* 0x004fea0000000f00 */
[----:B------:R1:W-:Y:S01]  /*ab90*/  STL [R1], R0 ;  /* 0x0000000001007387 */ /* 0x0003e20000100800 */
[----:B---3--:R-:W-:Y:S11]  /*aba0*/  ISETP.GT.AND P0, PT, R241, R17, PT ;  /* 0x00000011f100720c */ /* 0x008ff60003f04270 */
[----:B------:R-:W-:Y:S02]  /*abb0*/  @!UPT UIADD3 URZ, URZ, URZ, URZ ;  /* 0x0000003f3f3ff290 */ /* 0x000fe4000fffe03f */
[----:B-1----:R-:W-:-:S05]  /*abc0*/  @P0 BRA `(.L_x_2075) ;  /* 0xffffb74000000947 */ /* 0x002fca000383ffff */
.L_x_2074:
[----:B------:R-:W2:Y:S02]  /*abd0*/  LDL R0, [R1+0xc] ;  /* 0x00000c0001007983 */ /* 0x000ea40000100800 */
[----:B--2---:R-:W-:-:S13]  /*abe0*/  ISETP.GE.AND P0, PT, R232, R0, PT ;  /* 0x00000000e800720c */ /* 0x004fda0003f06270 */
[----:B------:R-:W-:Y:S05]  /*abf0*/  @!P0 BRA `(.L_x_2076) ;  /* 0x0000408000008947 */ /* 0x000fea0003800000 */
[----:B-1----:R-:W-:Y:S02]  /*ac00*/  MOV R3, R100 ;  /* 0x0000006400037202 */ /* 0x002fe40000000f00 */
[----:B------:R-:W-:Y:S02]  /*ac10*/  MOV R0, R101 ;  /* 0x0000006500007202 */ /* 0x000fe40000000f00 */
.L_x_2077:
[----:B------:R-:W2:Y:S01]  /*ac20*/  LDL.64 R220, [R1+0x48] ;  /* 0x0000480001dc7983 */ /* 0x000ea20000100a00 */
[----:B------:R-:W-:Y:S04]  /*ac30*/  DEPBAR.LE SB0, 0x2 ;  /* 0x000080800000791a */ /* 0x000fe80000000000 */
[----:B------:R-:W-:Y:S01]  /*ac40*/  WARPSYNC 0xffffffff ;  /* 0xffffffff00007948 */ /* 0x000fe20003800000 */
[----:B------:R-:W3:Y:S01]  /*ac50*/  LDL R219, [R1+0x44] ;  /* 0x0000440001db7983 */ /* 0x000ee20000100800 */
[----:B------:R-:W-:Y:S01]  /*ac60*/  IMAD R208, R209, 0x9000, RZ ;  /* 0x00009000d1d07824 */ /* 0x000fe200078e02ff */
[----:B------:R-:W-:Y:S02]  /*ac70*/  IADD3 R223, R232, -0x1, RZ ;  /* 0xffffffffe8df7810 */ /* 0x000fe40007ffe0ff */
[----:B------:R-:W4:Y:S02]  /*ac80*/  LDL R206, [R1+0x40] ;  /* 0x0000400001ce7983 */ /* 0x000f240000100800 */
[----:B------:R-:W-:Y:S02]  /*ac90*/  IADD3 R2, R213, R208, RZ ;  /* 0x000000d0d5027210 */ /* 0x000fe40007ffe0ff */
[----:B------:R-:W4:Y:S02]  /*aca0*/  LDL.LU R236, [R1+0x4] ;  /* 0x0000040001ec7983 */ /* 0x000f240000300800 */
[----:B------:R-:W-:Y:S02]  /*acb0*/  IADD3 R204, R211, R2, RZ ;  /* 0x00000002d3cc7210 */ /* 0x000fe40007ffe0ff */
[----:B------:R-:W5:Y:S04]  /*acc0*/  LDL R222, [R1+0xc] ;  /* 0x00000c0001de7983 */ /* 0x000f680000100800 */
[----:B------:R-:W2:Y:S06]  /*acd0*/  LDL.64 R234, [R1+0x28] ;  /* 0x0000280001ea7983 */ /* 0x000eac0000100a00 */
[----:B------:R-:W2:Y:S04]  /*ace0*/  LDL R233, [R1+0x30] ;  /* 0x0000300001e97983 */ /* 0x000ea80000100800 */
[----:B------:R-:W2:Y:S04]  /*acf0*/  LDL R225, [R1+0x20] ;  /* 0x0000200001e17983 */ /* 0x000ea80000100800 */
        /* <DEDUP_REMOVED lines=12> */
[C---:B------:R-:W-:Y:S08]  /*adc0*/  HMMA.16816.F32 R16, R152.reuse, R18, RZ ;  /* 0x000000129810723c */ /* 0x040ff000000018ff */
        /* <DEDUP_REMOVED lines=22> */
[C---:B---3--:R-:W-:Y:S08]  /*af30*/  HMMA.16816.F32 R44, R156.reuse, R160, R44 ;  /* 0x000000a09c2c723c */ /* 0x048ff0000000182c */
[----:B------:R-:W-:Y:S03]  /*af40*/  HMMA.16816.F32 R48, R156, R162, R48 ;  /* 0x000000a29c30723c */ /* 0x000fe60000001830 */
[----:B-----5:R-:W-:Y:S11]  /*af50*/  ISETP.GE.AND P5, PT, R222, R232, PT ;  /* 0x000000e8de00720c */ /* 0x020ff60003fa6270 */
[----:B------:R-:W-:Y:S02]  /*af60*/  @!UPT UIADD3 URZ, URZ, URZ, URZ ;  /* 0x0000003f3f3ff290 */ /* 0x000fe4000fffe03f */
[----:B------:R-:W-:Y:S01]  /*af70*/  @!P5 SHF.R.S32.HI R205, RZ, 0x1f, R223 ;  /* 0x0000001fffcdd819 */ /* 0x000fe200000114df */
[----:B------:R-:W-:Y:S01]  /*af80*/  @!P5 IMAD.WIDE.U32 R100, R223, c[0x0][0x208], RZ ;  /* 0x00008200df64da25 */ /* 0x000fe200078e00ff */
[----:B------:R-:W-:Y:S02]  /*af90*/  @!P5 MOV R103, R219 ;  /* 0x000000db0067d202 */ /* 0x000fe40000000f00 */
[----:B--2---:R-:W-:Y:S01]  /*afa0*/  @!P5 ISETP.GE.AND P2, PT, R234, c[0x0][0x1d4], PT ;  /* 0x00007500ea00da0c */ /* 0x004fe20003f46270 */
[----:B------:R-:W-:Y:S01]  /*afb0*/  @!P5 IMAD R205, R205, c[0x0][0x208], RZ ;  /* 0x00008200cdcdda24 */ /* 0x000fe200078e02ff */
[----:B------:R-:W-:Y:S01]  /*afc0*/  @!P5 ISETP.GE.AND P1, PT, R233, c[0x0][0x1d4], PT ;  /* 0x00007500e900da0c */ /* 0x000fe20003f26270 */
[----:B----4-:R-:W-:Y:S01]  /*afd0*/  @!P5 IMAD R219, R236, 0x9000, R206 ;  /* 0x00009000ecdbd824 */ /* 0x010fe200078e02ce */
[----:B------:R-:W-:Y:S01]  /*afe0*/  @!P5 ISETP.GE.AND P0, PT, R225, c[0x0][0x1d4], PT ;  /* 0x00007500e100da0c */ /* 0x000fe20003f06270 */
[----:B------:R-:W-:Y:S01]  /*aff0*/  @!P5 IMAD R102, R223, c[0x0][0x20c], R205 ;  /* 0x00008300df66da24 */ /* 0x000fe200078e02cd */
[----:B------:R-:W-:Y:S04]  /*b000*/  IADD3 R205, R210, R2, RZ ;  /* 0x00000002d2cd7210 */ /* 0x000fe80007ffe0ff */
[----:B------:R-:W-:Y:S02]  /*b010*/  @!P5 IADD3 R101, R101, R102, RZ ;  /* 0x000000666565d210 */ /* 0x000fe40007ffe0ff */
[----:B------:R-:W-:Y:S03]  /*b020*/  @!P5 MOV R102, R220 ;  /* 0x000000dc0066d202 */ /* 0x000fe60000000f00 */
[----:B------:R-:W-:Y:S02]  /*b030*/  @!P5 IMAD R101, R101, 0x60, RZ ;  /* 0x000000606565d824 */ /* 0x000fe400078e02ff */
[----:B------:R-:W-:Y:S05]  /*b040*/  @!P5 IMAD.WIDE.U32 R102, R100, 0x60, R102 ;  /* 0x000000606466d825 */ /* 0x000fea00078e0066 */
[C---:B------:R-:W-:Y:S02]  /*b050*/  @!P5 LEA R100, P3, R102.reuse, c[0x0][0x1f8], 0x1 ;  /* 0x00007e006664da11 */ /* 0x040fe400078608ff */
[----:B------:R-:W-:Y:S02]  /*b060*/  @!P5 IADD3 R101, R103, R101, RZ ;  /* 0x000000656765d210 */ /* 0x000fe40007ffe0ff */
[----:B------:R-:W-:Y:S02]  /*b070*/  @!P5 MOV R103, 0x6 ;  /* 0x000000060067d802 */ /* 0x000fe40000000f00 */
[----:B------:R-:W-:Y:S02]  /*b080*/  @!P5 LEA.HI.X R101, R102, c[0x0][0x1fc], R101, 0x1, P3 ;  /* 0x00007f006665da11 */ /* 0x000fe400018f0c65 */
[----:B------:R-:W-:Y:S03]  /*b090*/  @!P5 MOV R102, c[0x0][0x208] ;  /* 0x000082000066da02 */ /* 0x000fe60000000f00 */
[----:B------:R-:W-:Y:S01]  /*b0a0*/  @!PT LDS RZ, [RZ] ;  /* 0x00000000fffff984 */ /* 0x000fe20000000800 */
[----:B------:R-:W-:Y:S01]  /*b0b0*/  @!PT LDS RZ, [RZ] ;  /* 0x00000000fffff984 */ /* 0x000fe20000000800 */
[----:B------:R-:W-:Y:S01]  /*b0c0*/  @!PT LDS RZ, [RZ] ;  /* 0x00000000fffff984 */ /* 0x000fe20000000800 */
[----:B------:R1:W-:Y:S01]  /*b0d0*/  @!P5 LDGSTS.E.BYPASS.LTC128B.128 [R219], [R100.64], !P2 ;  /* 0x0000000064dbdfae */ /* 0x0003e2000d101d46 */
[----:B------:R-:W-:Y:S04]  /*b0e0*/  @!P5 SHF.L.U32 R220, R102, 0x6, RZ ;  /* 0x0000000666dcd819 */ /* 0x000fe800000006ff */
[C---:B------:R-:W-:Y:S03]  /*b0f0*/  @!P5 IADD3 R206, P4, R220.reuse, R100, RZ ;  /* 0x00000064dcced210 */ /* 0x040fe60007f9e0ff */
[----:B------:R1:W-:Y:S01]  /*b100*/  @!P5 LDGSTS.E.BYPASS.LTC128B.128 [R219+0x3000], [R100.64+0x80], !P1 ;  /* 0x0300008064dbdfae */ /* 0x0003e2000c901d46 */
[----:B------:R-:W-:Y:S07]  /*b110*/  @!P5 IADD3 R220, P3, R220, R206, RZ ;  /* 0x000000cedcdcd210 */ /* 0x000fee0007f7e0ff */
[----:B------:R1:W-:Y:S02]  /*b120*/  @!P5 LDGSTS.E.BYPASS.LTC128B.128 [R219+0x6000], [R100.64+0x100], !P0 ;  /* 0x0600010064dbdfae */ /* 0x0003e4000c101d46 */
[----:B-1----:R-:W-:Y:S04]  /*b130*/  @!P5 SHF.L.U64.HI R100, R102, R103, c[0x0][0x20c] ;  /* 0x000083006664d619 */ /* 0x002fe80000010267 */
[C---:B------:R-:W-:Y:S04]  /*b140*/  @!P5 IADD3.X R207, R100.reuse, R101, RZ, P4, !PT ;  /* 0x0000006564cfd210 */ /* 0x040fe800027fe4ff */
[----:B------:R-:W-:Y:S01]  /*b150*/  @!P5 IADD3.X R221, R100, R207, RZ, P3, !PT ;  /* 0x000000cf64ddd210 */ /* 0x000fe20001ffe4ff */
[----:B------:R1:W-:Y:S08]  /*b160*/  @!P5 LDGSTS.E.BYPASS.LTC128B.128 [R219+0x1000], [R206.64], !P2 ;  /* 0x01000000cedbdfae */ /* 0x0003f0000d101d46 */
[----:B------:R1:W-:Y:S08]  /*b170*/  @!P5 LDGSTS.E.BYPASS.LTC128B.128 [R219+0x4000], [R206.64+0x80], !P1 ;  /* 0x04000080cedbdfae */ /* 0x0003f0000c901d46 */
[----:B------:R1:W-:Y:S08]  /*b180*/  @!P5 LDGSTS.E.BYPASS.LTC128B.128 [R219+0x7000], [R206.64+0x100], !P0 ;  /* 0x07000100cedbdfae */ /* 0x0003f0000c101d46 */
[----:B------:R2:W-:Y:S08]  /*b190*/  @!P5 LDGSTS.E.BYPASS.LTC128B.128 [R219+0x2000], [R220.64], !P2 ;  /* 0x02000000dcdbdfae */ /* 0x0005f0000d101d46 */
[----:B------:R2:W-:Y:S08]  /*b1a0*/  @!P5 LDGSTS.E.BYPASS.LTC128B.128 [R219+0x5000], [R220.64+0x80], !P1 ;  /* 0x05000080dcdbdfae */ /* 0x0005f0000c901d46 */
[----:B------:R2:W-:Y:S01]  /*b1b0*/  @!P5 LDGSTS.E.BYPASS.LTC128B.128 [R219+0x8000], [R220.64+0x100], !P0 ;  /* 0x08000100dcdbdfae */ /* 0x0005e2000c101d46 */
[----:B-1----:R-:W-:Y:S02]  /*b1c0*/  IADD3 R207, R210, R204, RZ ;  /* 0x000000ccd2cf7210 */ /* 0x002fe40007ffe0ff */
[----:B------:R-:W-:Y:S05]  /*b1d0*/  IADD3 R206, R211, R2, R210 ;  /* 0x00000002d3ce7210 */ /* 0x000fea0007ffe0d2 */
[----:B------:R-:W1:Y:S08]  /*b1e0*/  LDSM.16.M88.4 R100, [R205] ;  /* 0x00000000cd64783b */ /* 0x000e700000000200 */
[----:B------:R-:W3:Y:S08]  /*b1f0*/  LDSM.16.M88.4 R160, [R205+0x800] ;  /* 0x00080000cda0783b */ /* 0x000ef00000000200 */
[----:B------:R-:W0:Y:S01]  /*b200*/  LDGDEPBAR ;  /* 0x00000000000079af */ /* 0x000e220000000000 */
[C---:B-1----:R-:W-:Y:S08]  /*b210*/  HMMA.16816.F32 R4, R164.reuse, R100, R4 ;  /* 0x00000064a404723c */ /* 0x042ff00000001804 */
[C---:B------:R-:W-:Y:S01]  /*b220*/  HMMA.16816.F32 R8, R164.reuse, R102, R8 ;  /* 0x00000066a408723c */ /* 0x040fe20000001808 */
[----:B------:R-:W1:Y:S07]  /*b230*/  LDSM.16.M88.4 R100, [R205+0x1000] ;  /* 0x00100000cd64783b */ /* 0x000e6e0000000200 */
[C---:B---3--:R-:W-:Y:S08]  /*b240*/  HMMA.16816.F32 R12, R164.reuse, R160, R12 ;  /* 0x000000a0a40c723c */ /* 0x048ff0000000180c */
[C---:B------:R-:W-:Y:S01]  /*b250*/  HMMA.16816.F32 R16, R164.reuse, R162, R16 ;  /* 0x000000a2a410723c */ /* 0x040fe20000001810 */
[----:B------:R-:W3:Y:S07]  /*b260*/  LDSM.16.M88.4 R160, [R205+0x1800] ;  /* 0x00180000cda0783b */ /* 0x000eee0000000200 */
        /* <DEDUP_REMOVED lines=8> */
[----:B------:R-:W1:Y:S07]  /*b2f0*/  LDSM.16.M88.4 R100, [R207] ;  /* 0x00000000cf64783b */ /* 0x000e6e0000000200 */
[C---:B---3--:R-:W-:Y:S08]  /*b300*/  HMMA.16816.F32 R44, R164.reuse, R160, R44 ;  /* 0x000000a0a42c723c */ /* 0x048ff0000000182c */
[----:B------:R-:W-:Y:S01]  /*b310*/  HMMA.16816.F32 R48, R164, R162, R48 ;  /* 0x000000a2a430723c */ /* 0x000fe20000001830 */
        /* <DEDUP_REMOVED lines=72> */
[----:B------:R-:W-:Y:S07]  /*b7a0*/  LDSM.16.M88.4 R160, [R2+0x8800] ;  /* 0x0088000002a0783b */ /* 0x000fee0000000200 */
        /* <DEDUP_REMOVED lines=33> */
[C---:B------:R-:W-:Y:S08]  /*b9c0*/  HMMA.16816.F32 R44, R188.reuse, R160, R44 ;  /* 0x000000a0bc2c723c */ /* 0x040ff0000000182c */
        /* <DEDUP_REMOVED lines=39> */
[C---:B------:R-:W-:Y:S08]  /*bc40*/  HMMA.16816.F32 R8, R200.reuse, R102, R8 ;  /* 0x00000066c808723c */ /* 0x040ff00000001808 */
[C---:B---3--:R-:W-:Y:S08]  /*bc50*/  HMMA.16816.F32 R12, R200.reuse, R160, R12 ;  /* 0x000000a0c80c723c */ /* 0x048ff0000000180c */
[C---:B------:R-:W-:Y:S01]  /*bc60*/  HMMA.16816.F32 R16, R200.reuse, R162, R16 ;  /* 0x000000a2c810723c */ /* 0x040fe20000001810 */
[----:B------:R-:W3:Y:S03]  /*bc70*/  LDL.LU R163, [R1+0x8] ;  /* 0x0000080001a37983 */ /* 0x000ee60000300800 */
[----:B------:R-:W-:Y:S02]  /*bc80*/  FMUL.FTZ R4, R4, c[0x0][0x320] ;  /* 0x0000c80004047a20 */ /* 0x000fe40000410000 */
[----:B------:R-:W-:Y:S02]  /*bc90*/  FMUL.FTZ R5, R5, c[0x0][0x320] ;  /* 0x0000c80005057a20 */ /* 0x000fe40000410000 */
[----:B------:R-:W-:Y:S01]  /*bca0*/  FMUL.FTZ R6, R6, c[0x0][0x320] ;  /* 0x0000c80006067a20 */ /* 0x000fe20000410000 */
[----:B--2---:R-:W1:Y:S03]  /*bcb0*/  MUFU.TANH R219, R4 ;  /* 0x0000000400db7308 */ /* 0x004e660000002400 */
        /* <DEDUP_REMOVED lines=13> */
[----:B-1----:R-:W-:Y:S01]  /*bd90*/  FMNMX.FTZ R2, R219, R0, !PT ;  /* 0x00000000db027209 */ /* 0x002fe20007810000 */
[----:B------:R-:W-:Y:S02]  /*bda0*/  FMUL.FTZ R14, R14, c[0x0][0x320] ;  /* 0x0000c8000e0e7a20 */ /* 0x000fe40000410000 */
[----:B------:R-:W-:Y:S03]  /*bdb0*/  FMUL.FTZ R15, R15, c[0x0][0x320] ;  /* 0x0000c8000f0f7a20 */ /* 0x000fe60000410000 */
[----:B------:R1:W-:Y:S01]  /*bdc0*/  MUFU.TANH R220, R7 ;  /* 0x0000000700dc7308 */ /* 0x0003e20000002400 */
[----:B--2---:R-:W-:Y:S09]  /*bdd0*/  FMNMX.FTZ R2, R207, R2, !PT ;  /* 0x00000002cf027209 */ /* 0x004ff20007810000 */
[----:B------:R-:W2:Y:S10]  /*bde0*/  MUFU.TANH R205, R8 ;  /* 0x0000000800cd7308 */ /* 0x000eb40000002400 */
[----:B------:R-:W4:Y:S01]  /*bdf0*/  MUFU.TANH R102, R9 ;  /* 0x0000000900667308 */ /* 0x000f220000002400 */
[----:B-1----:R-:W1:Y:S09]  /*be00*/  LDSM.16.M88.4 R4, [R206+0x7000] ;  /* 0x00700000ce04783b */ /* 0x002e720000000200 */
[----:B------:R-:W-:Y:S01]  /*be10*/  MUFU.TANH R103, R10 ;  /* 0x0000000a00677308 */ /* 0x000fe20000002400 */
[----:B--2---:R-:W-:Y:S09]  /*be20*/  FMNMX.FTZ R2, R205, R2, !PT ;  /* 0x00000002cd027209 */ /* 0x004ff20007810000 */
[----:B------:R2:W-:Y:S01]  /*be30*/  MUFU.TANH R204, R11 ;  /* 0x0000000b00cc7308 */ /* 0x0005e20000002400 */
[----:B----4-:R-:W-:Y:S09]  /*be40*/  FMNMX.FTZ R101, R102, R2, !PT ;  /* 0x0000000266657209 */ /* 0x010ff20007810000 */
[----:B------:R-:W4:Y:S10]  /*be50*/  MUFU.TANH R227, R12 ;  /* 0x0000000c00e37308 */ /* 0x000f340000002400 */
[----:B------:R-:W5:Y:S01]  /*be60*/  MUFU.TANH R226, R13 ;  /* 0x0000000d00e27308 */ /* 0x000f620000002400 */
[C---:B-1----:R-:W-:Y:S01]  /*be70*/  HMMA.16816.F32 R20, R200.reuse, R4, R20 ;  /* 0x00000004c814723c */ /* 0x042fe20000001814 */
[----:B--2---:R-:W1:Y:S08]  /*be80*/  LDSM.16.M88.4 R8, [R206+0x7800] ;  /* 0x00780000ce08783b */ /* 0x004e700000000200 */
[----:B------:R-:W-:Y:S01]  /*be90*/  MUFU.TANH R229, R14 ;  /* 0x0000000e00e57308 */ /* 0x000fe20000002400 */
[C---:B------:R-:W-:Y:S01]  /*bea0*/  HMMA.16816.F32 R24, R200.reuse, R6, R24 ;  /* 0x00000006c818723c */ /* 0x040fe20000001818 */
[----:B------:R-:W2:Y:S02]  /*beb0*/  LDSM.16.M88.4 R4, [R206+0x8000] ;  /* 0x00800000ce04783b */ /* 0x000ea40000000200 */
[----:B----4-:R-:W-:Y:S06]  /*bec0*/  FMNMX.FTZ R101, R227, R101, !PT ;  /* 0x00000065e3657209 */ /* 0x010fec0007810000 */
[----:B------:R-:W-:Y:S03]  /*bed0*/  MUFU.TANH R230, R15 ;  /* 0x0000000f00e67308 */ /* 0x000fe60000002400 */
[----:B-----5:R-:W-:Y:S02]  /*bee0*/  FMNMX.FTZ R101, R226, R101, !PT ;  /* 0x00000065e2657209 */ /* 0x020fe40007810000 */
        /* <DEDUP_REMOVED lines=8> */
[----:B------:R4:W-:Y:S01]  /*bf70*/  MUFU.TANH R237, R20 ;  /* 0x0000001400ed7308 */ /* 0x0009e20000002400 */
[----:B------:R-:W-:Y:S01]  /*bf80*/  FMUL.FTZ R27, R27, c[0x0][0x320] ;  /* 0x0000c8001b1b7a20 */ /* 0x000fe20000410000 */
[C---:B-1----:R-:W-:Y:S08]  /*bf90*/  HMMA.16816.F32 R28, R200.reuse, R8, R28 ;  /* 0x00000008c81c723c */ /* 0x042ff0000000181c */
[----:B------:R1:W-:Y:S01]  /*bfa0*/  MUFU.TANH R239, R22 ;  /* 0x0000001600ef7308 */ /* 0x0003e20000002400 */
[C---:B------:R-:W-:Y:S01]  /*bfb0*/  HMMA.16816.F32 R32, R200.reuse, R10, R32 ;  /* 0x0000000ac820723c */ /* 0x040fe20000001820 */
[----:B------:R-:W5:Y:S01]  /*bfc0*/  LDSM.16.M88.4 R8, [R206+0x8800] ;  /* 0x00880000ce08783b */ /* 0x000f620000000200 */
[----:B------:R-:W-:Y:S06]  /*bfd0*/  DEPBAR.LE SB0, 0x2 ;  /* 0x000080800000791a */ /* 0x000fec0000000000 */
[C---:B--2---:R-:W-:Y:S01]  /*bfe0*/  HMMA.16816.F32 R36, R200.reuse, R4, R36 ;  /* 0x00000004c824723c */ /* 0x044fe20000001824 */
[----:B------:R-:W2:Y:S01]  /*bff0*/  MUFU.TANH R224, R16 ;  /* 0x0000001000e07308 */ /* 0x000ea20000002400 */
[----:B------:R-:W-:Y:S03]  /*c000*/  BAR.SYNC.DEFER_BLOCKING 0x0 ;  /* 0x0000000000007b1d */ /* 0x000fe60000010000 */
[----:B----4-:R-:W-:Y:S02]  /*c010*/  MOV R20, R236 ;  /* 0x000000ec00147202 */ /* 0x010fe40000000f00 */
[----:B------:R-:W-:Y:S01]  /*c020*/  FMNMX.FTZ R4, R221, R3, !PT ;  /* 0x00000003dd047209 */ /* 0x000fe20007810000 */
[C---:B------:R-:W-:Y:S04]  /*c030*/  HMMA.16816.F32 R40, R200.reuse, R6, R40 ;  /* 0x00000006c828723c */ /* 0x040fe80000001828 */
[----:B------:R-:W-:Y:S01]  /*c040*/  FMUL.FTZ R28, R28, c[0x0][0x320] ;  /* 0x0000c8001c1c7a20 */ /* 0x000fe20000410000 */
[----:B------:R-:W-:Y:S01]  /*c050*/  FMNMX.FTZ R4, R220, R4, !PT ;  /* 0x00000004dc047209 */ /* 0x000fe20007810000 */
[----:B------:R-:W-:Y:S01]  /*c060*/  FMUL.FTZ R29, R29, c[0x0][0x320] ;  /* 0x0000c8001d1d7a20 */ /* 0x000fe20000410000 */
[----:B-1----:R-:W-:Y:S01]  /*c070*/  MOV R22, R234 ;  /* 0x000000ea00167202 */ /* 0x002fe20000000f00 */
[----:B------:R-:W-:Y:S01]  /*c080*/  FMUL.FTZ R30, R30, c[0x0][0x320] ;  /* 0x0000c8001e1e7a20 */ /* 0x000fe20000410000 */
[----:B------:R-:W-:Y:S03]  /*c090*/  FMNMX.FTZ R2, R103, R4, !PT ;  /* 0x0000000467027209 */ /* 0x000fe60007810000 */
[----:B------:R-:W-:Y:S01]  /*c0a0*/  FMUL.FTZ R31, R31, c[0x0][0x320] ;  /* 0x0000c8001f1f7a20 */ /* 0x000fe20000410000 */
[----:B------:R-:W-:Y:S01]  /*c0b0*/  FMNMX.FTZ R2, R204, R2, !PT ;  /* 0x00000002cc027209 */ /* 0x000fe20007810000 */
[----:B------:R-:W-:Y:S02]  /*c0c0*/  FMUL.FTZ R32, R32, c[0x0][0x320] ;  /* 0x0000c80020207a20 */ /* 0x000fe40000410000 */
[----:B------:R-:W-:Y:S01]  /*c0d0*/  FMUL.FTZ R33, R33, c[0x0][0x320] ;  /* 0x0000c80021217a20 */ /* 0x000fe20000410000 */
[----:B--2---:R-:W-:Y:S01]  /*c0e0*/  FMNMX.FTZ R101, R224, R101, !PT ;  /* 0x00000065e0657209 */ /* 0x004fe20007810000 */
[----:B------:R1:W-:Y:S01]  /*c0f0*/  MUFU.TANH R236, R21 ;  /* 0x0000001500ec7308 */ /* 0x0003e20000002400 */
[----:B------:R-:W-:Y:S01]  /*c100*/  FMNMX.FTZ R2, R229, R2, !PT ;  /* 0x00000002e5027209 */ /* 0x000fe20007810000 */
[----:B------:R-:W-:Y:S02]  /*c110*/  FMUL.FTZ R36, R36, c[0x0][0x320] ;  /* 0x0000c80024247a20 */ /* 0x000fe40000410000 */
[----:B------:R-:W-:Y:S01]  /*c120*/  FMUL.FTZ R37, R37, c[0x0][0x320] ;  /* 0x0000c80025257a20 */ /* 0x000fe20000410000 */
[----:B------:R-:W-:Y:S01]  /*c130*/  FMNMX.FTZ R2, R230, R2, !PT ;  /* 0x00000002e6027209 */ /* 0x000fe20007810000 */
[----:B------:R-:W-:Y:S01]  /*c140*/  FMUL.FTZ R43, R43, c[0x0][0x320] ;  /* 0x0000c8002b2b7a20 */ /* 0x000fe20000410000 */
[C---:B-----5:R-:W-:Y:S03]  /*c150*/  HMMA.16816.F32 R44, R200.reuse, R8, R44 ;  /* 0x00000008c82c723c */ /* 0x060fe6000000182c */
[----:B------:R-:W2:Y:S01]  /*c160*/  MUFU.TANH R223, R17 ;  /* 0x0000001100df7308 */ /* 0x000ea20000002400 */
[----:B------:R-:W-:Y:S02]  /*c170*/  FMUL.FTZ R40, R40, c[0x0][0x320] ;  /* 0x0000c80028287a20 */ /* 0x000fe40000410000 */
[----:B------:R-:W-:Y:S02]  /*c180*/  FMUL.FTZ R41, R41, c[0x0][0x320] ;  /* 0x0000c80029297a20 */ /* 0x000fe40000410000 */
[----:B------:R-:W-:Y:S04]  /*c190*/  HMMA.16816.F32 R48, R200, R10, R48 ;  /* 0x0000000ac830723c */ /* 0x000fe80000001830 */
[----:B------:R-:W-:Y:S01]  /*c1a0*/  FMUL.FTZ R34, R34, c[0x0][0x320] ;  /* 0x0000c80022227a20 */ /* 0x000fe20000410000 */
[----:B------:R4:W-:Y:S01]  /*c1b0*/  MUFU.TANH R238, R23 ;  /* 0x0000001700ee7308 */ /* 0x0009e20000002400 */
[----:B------:R-:W-:Y:S02]  /*c1c0*/  FMUL.FTZ R35, R35, c[0x0][0x320] ;  /* 0x0000c80023237a20 */ /* 0x000fe40000410000 */
[----:B------:R-:W-:Y:S01]  /*c1d0*/  FMUL.FTZ R38, R38, c[0x0][0x320] ;  /* 0x0000c80026267a20 */ /* 0x000fe20000410000 */
[----:B-1----:R-:W-:Y:S03]  /*c1e0*/  MOV R21, R233 ;  /* 0x000000e900157202 */ /* 0x002fe60000000f00 */
[----:B------:R-:W-:Y:S02]  /*c1f0*/  FMUL.FTZ R39, R39, c[0x0][0x320] ;  /* 0x0000c80027277a20 */ /* 0x000fe40000410000 */
[----:B------:R-:W-:Y:S01]  /*c200*/  FMUL.FTZ R42, R42, c[0x0][0x320] ;  /* 0x0000c8002a2a7a20 */ /* 0x000fe20000410000 */
[----:B------:R-:W1:Y:S01]  /*c210*/  MUFU.TANH R234, R24 ;  /* 0x0000001800ea7308 */ /* 0x000e620000002400 */
[----:B------:R-:W-:Y:S02]  /*c220*/  FMUL.FTZ R44, R44, c[0x0][0x320] ;  /* 0x0000c8002c2c7a20 */ /* 0x000fe40000410000 */
[----:B------:R-:W-:Y:S01]  /*c230*/  FMUL.FTZ R45, R45, c[0x0][0x320] ;  /* 0x0000c8002d2d7a20 */ /* 0x000fe20000410000 */
[----:B--2---:R-:W-:Y:S01]  /*c240*/  FMNMX.FTZ R101, R223, R101, !PT ;  /* 0x00000065df657209 */ /* 0x004fe20007810000 */
[----:B------:R-:W-:Y:S02]  /*c250*/  FMUL.FTZ R46, R46, c[0x0][0x320] ;  /* 0x0000c8002e2e7a20 */ /* 0x000fe40000410000 */
[----:B------:R-:W-:Y:S01]  /*c260*/  FMUL.FTZ R47, R47, c[0x0][0x320] ;  /* 0x0000c8002f2f7a20 */ /* 0x000fe20000410000 */
[----:B------:R-:W-:Y:S01]  /*c270*/  FMNMX.FTZ R101, R237, R101, !PT ;  /* 0x00000065ed657209 */ /* 0x000fe20007810000 */
[----:B------:R-:W-:Y:S01]  /*c280*/  FMUL.FTZ R48, R48, c[0x0][0x320] ;  /* 0x0000c80030307a20 */ /* 0x000fe20000410000 */
[----:B------:R-:W2:Y:S01]  /*c290*/  MUFU.TANH R233, R25 ;  /* 0x0000001900e97308 */ /* 0x000ea20000002400 */
[----:B------:R-:W-:Y:S01]  /*c2a0*/  FMUL.FTZ R49, R49, c[0x0][0x320] ;  /* 0x0000c80031317a20 */ /* 0x000fe20000410000 */
[----:B------:R-:W-:Y:S01]  /*c2b0*/  FMNMX.FTZ R101, R236, R101, !PT ;  /* 0x00000065ec657209 */ /* 0x000fe20007810000 */
[----:B------:R-:W-:Y:S01]  /*c2c0*/  FMUL.FTZ R50, R50, c[0x0][0x320] ;  /* 0x0000c80032327a20 */ /* 0x000fe20000410000 */
[----:B----4-:R-:W-:Y:S01]  /*c2d0*/  MOV R23, R235 ;  /* 0x000000eb00177202 */ /* 0x010fe20000000f00 */
[----:B------:R-:W-:Y:S05]  /*c2e0*/  FMUL.FTZ R51, R51, c[0x0][0x320] ;  /* 0x0000c80033337a20 */ /* 0x000fea0000410000 */
[----:B------:R-:W4:Y:S01]  /*c2f0*/  MUFU.TANH R19, R28 ;  /* 0x0000001c00137308 */ /* 0x000f220000002400 */
[----:B-1----:R-:W-:Y:S09]  /*c300*/  FMNMX.FTZ R101, R234, R101, !PT ;  /* 0x00000065ea657209 */ /* 0x002ff20007810000 */
[----:B------:R-:W1:Y:S01]  /*c310*/  MUFU.TANH R228, R18 ;  /* 0x0000001200e47308 */ /* 0x000e620000002400 */
[----:B--2---:R-:W-:Y:S09]  /*c320*/  FMNMX.FTZ R101, R233, R101, !PT ;  /* 0x00000065e9657209 */ /* 0x004ff20007810000 */
[----:B------:R-:W2:Y:S01]  /*c330*/  MUFU.TANH R18, R29 ;  /* 0x0000001d00127308 */ /* 0x000ea20000002400 */
[----:B----4-:R-:W-:Y:S02]  /*c340*/  FMNMX.FTZ R101, R19, R101, !PT ;  /* 0x0000006513657209 */ /* 0x010fe40007810000 */
[----:B------:R-:W-:Y:S07]  /*c350*/  MOV R28, R225 ;  /* 0x000000e1001c7202 */ /* 0x000fee0000000f00 */
[----:B------:R-:W4:Y:S01]  /*c360*/  MUFU.TANH R250, R32 ;  /* 0x0000002000fa7308 */ /* 0x000f220000002400 */
[----:B-1----:R-:W-:Y:S04]  /*c370*/  FMNMX.FTZ R2, R228, R2, !PT ;  /* 0x00000002e4027209 */ /* 0x002fe80007810000 */
[----:B------:R-:W-:Y:S05]  /*c380*/  FMNMX.FTZ R2, R231, R2, !PT ;  /* 0x00000002e7027209 */ /* 0x000fea0007810000 */
[----:B------:R-:W1:Y:S01]  /*c390*/  MUFU.TANH R241, R33 ;  /* 0x0000002100f17308 */ /* 0x000e620000002400 */
[----:B------:R-:W-:Y:S02]  /*c3a0*/  FMNMX.FTZ R2, R239, R2, !PT ;  /* 0x00000002ef027209 */ /* 0x000fe40007810000 */
[----:B--2---:R-:W-:Y:S02]  /*c3b0*/  FMNMX.FTZ R101, R18, R101, !PT ;  /* 0x0000006512657209 */ /* 0x004fe40007810000 */
[----:B------:R-:W-:Y:S02]  /*c3c0*/  FMNMX.FTZ R2, R238, R2, !PT ;  /* 0x00000002ee027209 */ /* 0x000fe40007810000 */
[----:B------:R-:W-:Y:S03]  /*c3d0*/  MOV R29, R222 ;  /* 0x000000de001d7202 */ /* 0x000fe60000000f00 */
        /* <DEDUP_REMOVED lines=27> */
[----:B-1----:R-:W-:Y:S05]  /*c590*/  FMNMX.FTZ R101, R246, R101, !PT ;  /* 0x00000065f6657209 */ /* 0x002fea0007810000 */
[----:B------:R-:W1:Y:S04]  /*c5a0*/  SHFL.BFLY PT, R5, R101, 0x2, 0x1f ;  /* 0x0c401f0065057f89 */ /* 0x000e6800000e0000 */
[----:B------:R-:W5:Y:S01]  /*c5b0*/  MUFU.TANH R16, R38 ;  /* 0x0000002600107308 */ /* 0x000f620000002400 */
[----:B--2---:R-:W-:Y:S09]  /*c5c0*/  FMNMX.FTZ R2, R242, R2, !PT ;  /* 0x00000002f2027209 */ /* 0x004ff20007810000 */
[----:B------:R-:W2:Y:S01]  /*c5d0*/  MUFU.TANH R24, R39 ;  /* 0x0000002700187308 */ /* 0x000ea20000002400 */
[----:B----4-:R-:W-:Y:S09]  /*c5e0*/  FMNMX.FTZ R2, R17, R2, !PT ;  /* 0x0000000211027209 */ /* 0x010ff20007810000 */
[----:B------:R-:W4:Y:S01]  /*c5f0*/  MUFU.TANH R25, R42 ;  /* 0x0000002a00197308 */ /* 0x000f220000002400 */
[----:B-1----:R-:W-:Y:S02]  /*c600*/  FMNMX.FTZ R101, R101, R5, !PT ;  /* 0x0000000565657209 */ /* 0x002fe40007810000 */
[----:B-----5:R-:W-:Y:S03]  /*c610*/  FMNMX.FTZ R2, R16, R2, !PT ;  /* 0x0000000210027209 */ /* 0x020fe60007810000 */
[----:B------:R-:W1:Y:S04]  /*c620*/  SHFL.BFLY PT, R5, R101, 0x1, 0x1f ;  /* 0x0c201f0065057f89 */ /* 0x000e6800000e0000 */
[----:B------:R-:W5:Y:S01]  /*c630*/  MUFU.TANH R206, R43 ;  /* 0x0000002b00ce7308 */ /* 0x000f620000002400 */
[----:B--2---:R-:W-:Y:S09]  /*c640*/  FMNMX.FTZ R2, R24, R2, !PT ;  /* 0x0000000218027209 */ /* 0x004ff20007810000 */
[----:B------:R-:W2:Y:S01]  /*c650*/  MUFU.TANH R35, R46 ;  /* 0x0000002e00237308 */ /* 0x000ea20000002400 */
[----:B----4-:R-:W-:Y:S09]  /*c660*/  FMNMX.FTZ R2, R25, R2, !PT ;  /* 0x0000000219027209 */ /* 0x010ff20007810000 */
[----:B------:R-:W4:Y:S01]  /*c670*/  MUFU.TANH R38, R47 ;  /* 0x0000002f00267308 */ /* 0x000f220000002400 */
[----:B-1----:R-:W-:Y:S02]  /*c680*/  FMNMX.FTZ R101, R101, R5, !PT ;  /* 0x0000000565657209 */ /* 0x002fe40007810000 */
[----:B-----5:R-:W-:Y:S02]  /*c690*/  FMNMX.FTZ R2, R206, R2, !PT ;  /* 0x00000002ce027209 */ /* 0x020fe40007810000 */
[----:B------:R-:W-:Y:S01]  /*c6a0*/  MOV R43, R29 ;  /* 0x0000001d002b7202 */ /* 0x000fe20000000f00 */
[C---:B------:R-:W-:Y:S02]  /*c6b0*/  FMUL.FTZ R160, R101.reuse, c[0x0][0x2d0] ;  /* 0x0000b40065a07a20 */ /* 0x040fe40000410000 */
[----:B------:R-:W-:Y:S02]  /*c6c0*/  FADD.FTZ R0, -R101, R0 ;  /* 0x0000000065007221 */ /* 0x000fe40000010100 */
[----:B------:R-:W1:Y:S02]  /*c6d0*/  MUFU.TANH R39, R50 ;  /* 0x0000003200277308 */ /* 0x000e640000002400 */
[----:B------:R-:W-:Y:S01]  /*c6e0*/  FMUL.FTZ R0, R0, c[0x0][0x2d0] ;  /* 0x0000b40000007a20 */ /* 0x000fe20000410000 */
[----:B--2---:R-:W-:Y:S02]  /*c6f0*/  FMNMX.FTZ R2, R35, R2, !PT ;  /* 0x0000000223027209 */ /* 0x004fe40007810000 */
[----:B------:R-:W-:Y:S05]  /*c700*/  MOV R46, R28 ;  /* 0x0000001c002e7202 */ /* 0x000fea0000000f00 */
[----:B------:R-:W2:Y:S01]  /*c710*/  MUFU.TANH R42, R51 ;  /* 0x00000033002a7308 */ /* 0x000ea20000002400 */
[----:B----4-:R-:W-:Y:S02]  /*c720*/  FMNMX.FTZ R2, R38, R2, !PT ;  /* 0x0000000226027209 */ /* 0x010fe40007810000 */
[----:B------:R-:W-:Y:S02]  /*c730*/  MOV R47, R21 ;  /* 0x00000015002f7202 */ /* 0x000fe40000000f00 */
[----:B-1----:R-:W-:Y:S02]  /*c740*/  FMNMX.FTZ R2, R39, R2, !PT ;  /* 0x0000000227027209 */ /* 0x002fe40007810000 */
[----:B------:R-:W-:Y:S02]  /*c750*/  MOV R50, R22 ;  /* 0x0000001600327202 */ /* 0x000fe40000000f00 */
[----:B--2---:R-:W-:Y:S02]  /*c760*/  FMNMX.FTZ R2, R42, R2, !PT ;  /* 0x000000022a027209 */ /* 0x004fe40007810000 */
[----:B------:R-:W-:Y:S03]  /*c770*/  MOV R51, R23 ;  /* 0x0000001700337202 */ /* 0x000fe60000000f00 */
[----:B------:R-:W1:Y:S02]  /*c780*/  SHFL.BFLY PT, R4, R2, 0x2, 0x1f ;  /* 0x0c401f0002047f89 */ /* 0x000e6400000e0000 */
[----:B-1----:R-:W-:Y:S01]  /*c790*/  FMNMX.FTZ R2, R2, R4, !PT ;  /* 0x0000000402027209 */ /* 0x002fe20007810000 */
[--C-:B------:R-:W-:Y:S04]  /*c7a0*/  FFMA.FTZ R4, R207, c[0x0][0x2d0], -R160.reuse ;  /* 0x0000b400cf047a23 */ /* 0x100fe800000108a0 */
[----:B------:R1:W-:Y:S01]  /*c7b0*/  MUFU.EX2 R207, R4 ;  /* 0x0000000400cf7308 */ /* 0x0003e20000000800 */
[----:B------:R-:W2:Y:S01]  /*c7c0*/  SHFL.BFLY PT, R100, R2, 0x1, 0x1f ;  /* 0x0c201f0002647f89 */ /* 0x000ea200000e0000 */
[--C-:B-1----:R-:W-:Y:S01]  /*c7d0*/  FFMA.FTZ R4, R205, c[0x0][0x2d0], -R160.reuse ;  /* 0x0000b400cd047a23 */ /* 0x102fe200000108a0 */
[----:B--2---:R-:W-:Y:S07]  /*c7e0*/  FMNMX.FTZ R100, R2, R100, !PT ;  /* 0x0000006402647209 */ /* 0x004fee0007810000 */
[----:B------:R1:W2:Y:S01]  /*c7f0*/  MUFU.EX2 R2, R0 ;  /* 0x0000000000027308 */ /* 0x0002a20000000800 */
[----:B------:R-:W-:Y:S01]  /*c800*/  MOV R205, R20 ;  /* 0x0000001400cd7202 */ /* 0x000fe20000000f00 */
[C---:B------:R-:W-:Y:S08]  /*c810*/  FMUL.FTZ R161, R100.reuse, c[0x0][0x2d0] ;  /* 0x0000b40064a17a20 */ /* 0x040ff00000410000 */
[----:B------:R4:W-:Y:S01]  /*c820*/  MUFU.EX2 R222, R4 ;  /* 0x0000000400de7308 */ /* 0x0009e20000000800 */
[----:B-1----:R-:W-:Y:S02]  /*c830*/  FADD.FTZ R0, -R100, R3 ;  /* 0x0000000364007221 */ /* 0x002fe40000010100 */
[--C-:B------:R-:W-:Y:S02]  /*c840*/  FFMA.FTZ R3, R219, c[0x0][0x2d0], -R160.reuse ;  /* 0x0000b400db037a23 */ /* 0x100fe400000108a0 */
[----:B------:R-:W-:Y:S02]  /*c850*/  FMUL.FTZ R0, R0, c[0x0][0x2d0] ;  /* 0x0000b40000007a20 */ /* 0x000fe40000410000 */
[C---:B--2---:R-:W-:Y:S03]  /*c860*/  FMUL.FTZ R5, R2.reuse, R105 ;  /* 0x0000006902057220 */ /* 0x044fe60000410000 */
[----:B------:R-:W3:Y:S01]  /*c870*/  MUFU.EX2 R3, R3 ;  /* 0x0000000300037308 */ /* 0x000ee20000000800 */
[----:B------:R-:W-:Y:S02]  /*c880*/  FMUL.FTZ R8, R2, R108 ;  /* 0x0000006c02087220 */ /* 0x000fe40000410000 */
[--C-:B----4-:R-:W-:Y:S01]  /*c890*/  FFMA.FTZ R4, R102, c[0x0][0x2d0], -R160.reuse ;  /* 0x0000b40066047a23 */ /* 0x110fe200000108a0 */
[----:B------:R-:W-:Y:S01]  /*c8a0*/  IADD3 R102, R214, R208, RZ ;  /* 0x000000d0d6667210 */ /* 0x000fe20007ffe0ff */
[C---:B------:R-:W-:Y:S02]  /*c8b0*/  FMUL.FTZ R9, R2.reuse, R109 ;  /* 0x0000006d02097220 */ /* 0x040fe40000410000 */
[C---:B------:R-:W-:Y:S01]  /*c8c0*/  FMUL.FTZ R32, R2.reuse, R144 ;  /* 0x0000009002207220 */ /* 0x040fe20000410000 */
[----:B------:R-:W-:Y:S01]  /*c8d0*/  MOV R144, R50 ;  /* 0x0000003200907202 */ /* 0x000fe20000000f00 */
[----:B------:R-:W1:Y:S01]  /*c8e0*/  LDSM.16.MT88.4 R12, [R102] ;  /* 0x00000000660c783b */ /* 0x000e620000004200 */
        /* <DEDUP_REMOVED lines=10> */
[----:B------:R-:W4:Y:S01]  /*c990*/  MUFU.EX2 R0, R0 ;  /* 0x0000000000007308 */ /* 0x000f220000000800 */
[----:B------:R-:W-:Y:S01]  /*c9a0*/  MOV R137, R38 ;  /* 0x0000002600897202 */ /* 0x000fe20000000f00 */
[C---:B------:R-:W-:Y:S01]  /*c9b0*/  FMUL.FTZ R40, R2.reuse, R136 ;  /* 0x0000008802287220 */ /* 0x040fe20000410000 */
[----:B------:R-:W-:Y:S01]  /*c9c0*/  MOV R136, R42 ;  /* 0x0000002a00887202 */ /* 0x000fe20000000f00 */
[C---:B---3--:R-:W-:Y:S02]  /*c9d0*/  FFMA.FTZ R163, R2.reuse, R163, R3 ;  /* 0x000000a302a37223 */ /* 0x048fe40000010003 */
[C---:B------:R-:W-:Y:S02]  /*c9e0*/  FMUL.FTZ R45, R2.reuse, R133 ;  /* 0x00000085022d7220 */ /* 0x040fe40000410000 */
[C---:B------:R-:W-:Y:S02]  /*c9f0*/  FMUL.FTZ R48, R2.reuse, R128 ;  /* 0x0000008002307220 */ /* 0x040fe40000410000 */
[C---:B------:R-:W-:Y:S02]  /*ca00*/  FMUL.FTZ R49, R2.reuse, R129 ;  /* 0x0000008102317220 */ /* 0x040fe40000410000 */
[C---:B------:R-:W-:Y:S02]  /*ca10*/  FMUL.FTZ R52, R2.reuse, R52 ;  /* 0x0000003402347220 */ /* 0x040fe40000410000 */
[--C-:B--2---:R-:W-:Y:S01]  /*ca20*/  FFMA.FTZ R4, R221, c[0x0][0x2d0], -R161.reuse ;  /* 0x0000b400dd047a23 */ /* 0x104fe200000108a1 */
[----:B------:R-:W-:Y:S01]  /*ca30*/  MOV R221, R16 ;  /* 0x0000001000dd7202 */ /* 0x000fe20000000f00 */
[C---:B------:R-:W-:Y:S01]  /*ca40*/  FMUL.FTZ R16, R2.reuse, R116 ;  /* 0x0000007402107220 */ /* 0x040fe20000410000 */
[----:B------:R-:W-:Y:S01]  /*ca50*/  MOV R116, R17 ;  /* 0x0000001100747202 */ /* 0x000fe20000000f00 */
[----:B------:R2:W-:Y:S01]  /*ca60*/  MUFU.EX2 R162, R4 ;  /* 0x0000000400a27308 */ /* 0x0005e20000000800 */
[C---:B------:R-:W-:Y:S01]  /*ca70*/  FMUL.FTZ R17, R2.reuse, R117 ;  /* 0x0000007502117220 */ /* 0x040fe20000410000 */
[----:B------:R-:W-:Y:S01]  /*ca80*/  MOV R117, R18 ;  /* 0x0000001200757202 */ /* 0x000fe20000000f00 */
[C---:B------:R-:W-:Y:S01]  /*ca90*/  FMUL.FTZ R53, R2.reuse, R53 ;  /* 0x0000003502357220 */ /* 0x040fe20000410000 */
[----:B------:R-:W-:Y:S01]  /*caa0*/  MOV R133, R116 ;  /* 0x0000007400857202 */ /* 0x000fe20000000f00 */
[----:B------:R-:W-:Y:S02]  /*cab0*/  FMUL.FTZ R56, R2, R56 ;  /* 0x0000003802387220 */ /* 0x000fe40000410000 */
[C---:B----4-:R-:W-:Y:S02]  /*cac0*/  FMUL.FTZ R7, R0.reuse, R107 ;  /* 0x0000006b00077220 */ /* 0x050fe40000410000 */
[C---:B------:R-:W-:Y:S01]  /*cad0*/  FMUL.FTZ R6, R0.reuse, R106 ;  /* 0x0000006a00067220 */ /* 0x040fe20000410000 */
[----:B------:R-:W-:Y:S01]  /*cae0*/  F2FP.PACK_AB R106, R225, R222 ;  /* 0x000000dee16a723e */ /* 0x000fe200000000ff */
[C---:B------:R-:W-:Y:S02]  /*caf0*/  FMUL.FTZ R10, R0.reuse, R110 ;  /* 0x0000006e000a7220 */ /* 0x040fe40000410000 */
[C---:B------:R-:W-:Y:S02]  /*cb00*/  FMUL.FTZ R11, R0.reuse, R111 ;  /* 0x0000006f000b7220 */ /* 0x040fe40000410000 */
[C---:B------:R-:W-:Y:S01]  /*cb10*/  FMUL.FTZ R18, R0.reuse, R118 ;  /* 0x0000007600127220 */ /* 0x040fe20000410000 */
[----:B------:R-:W-:Y:S01]  /*cb20*/  MOV R118, R19 ;  /* 0x0000001300767202 */ /* 0x000fe20000000f00 */
[C---:B------:R-:W-:Y:S02]  /*cb30*/  FMUL.FTZ R19, R0.reuse, R119 ;  /* 0x0000007700137220 */ /* 0x040fe40000410000 */
[C---:B------:R-:W-:Y:S02]  /*cb40*/  FMUL.FTZ R35, R0.reuse, R147 ;  /* 0x0000009300237220 */ /* 0x040fe40000410000 */
[C---:B------:R-:W-:Y:S01]  /*cb50*/  FMUL.FTZ R34, R0.reuse, R146 ;  /* 0x0000009200227220 */ /* 0x040fe20000410000 */
[----:B------:R-:W-:Y:S01]  /*cb60*/  MOV R146, R118 ;  /* 0x0000007600927202 */ /* 0x000fe20000000f00 */
[----:B------:R-:W-:Y:S02]  /*cb70*/  FMUL.FTZ R38, R0, R142 ;  /* 0x0000008e00267220 */ /* 0x000fe40000410000 */
[--C-:B--2---:R-:W-:Y:S02]  /*cb80*/  FFMA.FTZ R4, R220, c[0x0][0x2d0], -R161.reuse ;  /* 0x0000b400dc047a23 */ /* 0x104fe400000108a1 */
[C---:B------:R-:W-:Y:S02]  /*cb90*/  FMUL.FTZ R42, R0.reuse, R138 ;  /* 0x0000008a002a7220 */ /* 0x040fe40000410000 */
[----:B------:R-:W2:Y:S01]  /*cba0*/  MUFU.EX2 R219, R4 ;  /* 0x0000000400db7308 */ /* 0x000ea20000000800 */
[C---:B------:R-:W-:Y:S02]  /*cbb0*/  FMUL.FTZ R43, R0.reuse, R139 ;  /* 0x0000008b002b7220 */ /* 0x040fe40000410000 */
[C---:B------:R-:W-:Y:S02]  /*cbc0*/  FMUL.FTZ R46, R0.reuse, R134 ;  /* 0x00000086002e7220 */ /* 0x040fe40000410000 */
[C---:B------:R-:W-:Y:S02]  /*cbd0*/  FMUL.FTZ R50, R0.reuse, R130 ;  /* 0x0000008200327220 */ /* 0x040fe40000410000 */
[C---:B------:R-:W-:Y:S02]  /*cbe0*/  FMUL.FTZ R51, R0.reuse, R131 ;  /* 0x0000008300337220 */ /* 0x040fe40000410000 */
[C---:B------:R-:W-:Y:S02]  /*cbf0*/  FMUL.FTZ R54, R0.reuse, R54 ;  /* 0x0000003600367220 */ /* 0x040fe40000410000 */
[----:B------:R-:W-:Y:S02]  /*cc00*/  FMUL.FTZ R55, R0, R55 ;  /* 0x0000003700377220 */ /* 0x000fe40000410000 */
[----:B------:R-:W-:Y:S02]  /*cc10*/  FMUL.FTZ R57, R2, R57 ;  /* 0x0000003902397220 */ /* 0x000fe40000410000 */
[C---:B------:R-:W-:Y:S02]  /*cc20*/  FMUL.FTZ R58, R0.reuse, R58 ;  /* 0x0000003a003a7220 */ /* 0x040fe40000410000 */
[----:B------:R-:W-:Y:S02]  /*cc30*/  FMUL.FTZ R59, R0, R59 ;  /* 0x0000003b003b7220 */ /* 0x000fe40000410000 */
[C---:B------:R-:W-:Y:S02]  /*cc40*/  FMUL.FTZ R60, R2.reuse, R60 ;  /* 0x0000003c023c7220 */ /* 0x040fe40000410000 */
[----:B------:R-:W-:Y:S02]  /*cc50*/  FMUL.FTZ R61, R2, R61 ;  /* 0x0000003d023d7220 */ /* 0x000fe40000410000 */
[C---:B------:R-:W-:Y:S01]  /*cc60*/  FMUL.FTZ R62, R0.reuse, R62 ;  /* 0x0000003e003e7220 */ /* 0x040fe20000410000 */
[----:B--2---:R-:W-:Y:S01]  /*cc70*/  F2FP.PACK_AB R105, R219, R162 ;  /* 0x000000a2db69723e */ /* 0x004fe200000000ff */
[--C-:B------:R-:W-:Y:S02]  /*cc80*/  FFMA.FTZ R4, R103, c[0x0][0x2d0], -R161.reuse ;  /* 0x0000b40067047a23 */ /* 0x100fe400000108a1 */
[----:B------:R-:W-:Y:S02]  /*cc90*/  FMUL.FTZ R63, R0, R63 ;  /* 0x0000003f003f7220 */ /* 0x000fe40000410000 */
[----:B------:R2:W-:Y:S01]  /*cca0*/  MUFU.EX2 R220, R4 ;  /* 0x0000000400dc7308 */ /* 0x0005e20000000800 */
[C---:B------:R-:W-:Y:S02]  /*ccb0*/  FMUL.FTZ R64, R2.reuse, R64 ;  /* 0x0000004002407220 */ /* 0x040fe40000410000 */
[----:B------:R-:W-:Y:S02]  /*ccc0*/  FMUL.FTZ R65, R2, R65 ;  /* 0x0000004102417220 */ /* 0x000fe40000410000 */
[C---:B------:R-:W-:Y:S02]  /*ccd0*/  FMUL.FTZ R66, R0.reuse, R66 ;  /* 0x0000004200427220 */ /* 0x040fe40000410000 */
        /* <DEDUP_REMOVED lines=9> */
[--C-:B--2---:R-:W-:Y:S01]  /*cd70*/  FFMA.FTZ R4, R204, c[0x0][0x2d0], -R161.reuse ;  /* 0x0000b400cc047a23 */ /* 0x104fe200000108a1 */
[----:B------:R-:W-:Y:S01]  /*cd80*/  IADD3 R204, R212, R102, RZ ;  /* 0x00000066d4cc7210 */ /* 0x000fe20007ffe0ff */
[C---:B------:R-:W-:Y:S02]  /*cd90*/  FMUL.FTZ R84, R2.reuse, R84 ;  /* 0x0000005402547220 */ /* 0x040fe40000410000 */
[----:B------:R-:W2:Y:S01]  /*cda0*/  MUFU.EX2 R245, R4 ;  /* 0x0000000400f57308 */ /* 0x000ea20000000800 */
[C---:B------:R-:W-:Y:S01]  /*cdb0*/  FMUL.FTZ R85, R2.reuse, R85 ;  /* 0x0000005502557220 */ /* 0x040fe20000410000 */
[----:B------:R-:W3:Y:S01]  /*cdc0*/  LDSM.16.MT88.4 R20, [R204] ;  /* 0x00000000cc14783b */ /* 0x000ee20000004200 */
[C---:B------:R-:W-:Y:S02]  /*cdd0*/  FMUL.FTZ R88, R2.reuse, R88 ;  /* 0x0000005802587220 */ /* 0x040fe40000410000 */
[C---:B------:R-:W-:Y:S02]  /*cde0*/  FMUL.FTZ R89, R2.reuse, R89 ;  /* 0x0000005902597220 */ /* 0x040fe40000410000 */
[C---:B------:R-:W-:Y:S02]  /*cdf0*/  FMUL.FTZ R92, R2.reuse, R92 ;  /* 0x0000005c025c7220 */ /* 0x040fe40000410000 */
[C---:B------:R-:W-:Y:S02]  /*ce00*/  FMUL.FTZ R93, R2.reuse, R93 ;  /* 0x0000005d025d7220 */ /* 0x040fe40000410000 */
[C---:B------:R-:W-:Y:S02]  /*ce10*/  FMUL.FTZ R96, R2.reuse, R96 ;  /* 0x0000006002607220 */ /* 0x040fe40000410000 */
[----:B------:R-:W-:Y:S02]  /*ce20*/  FMUL.FTZ R97, R2, R97 ;  /* 0x0000006102617220 */ /* 0x000fe40000410000 */
[C---:B------:R-:W-:Y:S02]  /*ce30*/  FMUL.FTZ R70, R0.reuse, R70 ;  /* 0x0000004600467220 */ /* 0x040fe40000410000 */
[C---:B------:R-:W-:Y:S02]  /*ce40*/  FMUL.FTZ R71, R0.reuse, R71 ;  /* 0x0000004700477220 */ /* 0x040fe40000410000 */
[C---:B------:R-:W-:Y:S02]  /*ce50*/  FMUL.FTZ R74, R0.reuse, R74 ;  /* 0x0000004a004a7220 */ /* 0x040fe40000410000 */
[C---:B------:R-:W-:Y:S02]  /*ce60*/  FMUL.FTZ R75, R0.reuse, R75 ;  /* 0x0000004b004b7220 */ /* 0x040fe40000410000 */
[----:B------:R-:W-:Y:S01]  /*ce70*/  FMUL.FTZ R78, R0, R78 ;  /* 0x0000004e004e7220 */ /* 0x000fe20000410000 */
[----:B--2---:R-:W-:Y:S01]  /*ce80*/  F2FP.PACK_AB R107, R245, R220 ;  /* 0x000000dcf56b723e */ /* 0x004fe200000000ff */
[----:B------:R-:W-:Y:S01]  /*ce90*/  FMUL.FTZ R4, R2, R104 ;  /* 0x0000006802047220 */ /* 0x000fe20000410000 */
[----:B------:R-:W-:Y:S01]  /*cea0*/  F2FP.PACK_AB R104, R207, R3 ;  /* 0x00000003cf68723e */ /* 0x000fe200000000ff */
[C---:B------:R-:W-:Y:S01]  /*ceb0*/  FMUL.FTZ R79, R0.reuse, R79 ;  /* 0x0000004f004f7220 */ /* 0x040fe20000410000 */
[----:B------:R-:W-:Y:S01]  /*cec0*/  IADD3 R3, R215, R208, RZ ;  /* 0x000000d0d7037210 */ /* 0x000fe20007ffe0ff */
[C---:B------:R-:W-:Y:S01]  /*ced0*/  FMUL.FTZ R82, R0.reuse, R82 ;  /* 0x0000005200527220 */ /* 0x040fe20000410000 */
[----:B------:R-:W-:Y:S01]  /*cee0*/  MOV R208, R39 ;  /* 0x0000002700d07202 */ /* 0x000fe20000000f00 */
[----:B------:R-:W-:Y:S01]  /*cef0*/  FMUL.FTZ R39, R0, R143 ;  /* 0x0000008f00277220 */ /* 0x000fe20000410000 */
[----:B------:R-:W-:Y:S01]  /*cf00*/  IADD3 R103, R212, R3, RZ ;  /* 0x00000003d4677210 */ /* 0x000fe20007ffe0ff */
[C---:B-1----:R-:W-:Y:S01]  /*cf10*/  HMMA.16816.F32 R4, R104.reuse, R12, R4 ;  /* 0x0000000c6804723c */ /* 0x042fe20000001804 */
[----:B------:R-:W1:Y:S04]  /*cf20*/  LDSM.16.MT88.4 R28, [R3] ;  /* 0x00000000031c783b */ /* 0x000e680000004200 */
[----:B------:R-:W-:Y:S02]  /*cf30*/  FMUL.FTZ R83, R0, R83 ;  /* 0x0000005300537220 */ /* 0x000fe40000410000 */
[C---:B------:R-:W-:Y:S01]  /*cf40*/  FMUL.FTZ R13, R2.reuse, R113 ;  /* 0x00000071020d7220 */ /* 0x040fe20000410000 */
[C---:B------:R-:W-:Y:S01]  /*cf50*/  HMMA.16816.F32 R8, R104.reuse, R14, R8 ;  /* 0x0000000e6808723c */ /* 0x040fe20000001808 */
[----:B------:R-:W2:Y:S03]  /*cf60*/  LDSM.16.MT88.4 R108, [R103] ;  /* 0x00000000676c783b */ /* 0x000ea60000004200 */
[----:B------:R-:W-:Y:S01]  /*cf70*/  FMUL.FTZ R12, R2, R112 ;  /* 0x00000070020c7220 */ /* 0x000fe20000410000 */
[----:B------:R-:W-:Y:S01]  /*cf80*/  MOV R113, R26 ;  /* 0x0000001a00717202 */ /* 0x000fe20000000f00 */
[C---:B------:R-:W-:Y:S01]  /*cf90*/  FMUL.FTZ R26, R0.reuse, R126 ;  /* 0x0000007e001a7220 */ /* 0x040fe20000410000 */
[----:B------:R-:W-:Y:S01]  /*cfa0*/  MOV R112, R27 ;  /* 0x0000001b00707202 */ /* 0x000fe20000000f00 */
[C---:B------:R-:W-:Y:S01]  /*cfb0*/  FMUL.FTZ R14, R0.reuse, R114 ;  /* 0x00000072000e7220 */ /* 0x040fe20000410000 */
[----:B------:R-:W-:Y:S03]  /*cfc0*/  MOV R114, R25 ;  /* 0x0000001900727202 */ /* 0x000fe60000000f00 */
[----:B------:R-:W-:Y:S01]  /*cfd0*/  FMUL.FTZ R15, R0, R115 ;  /* 0x00000073000f7220 */ /* 0x000fe20000410000 */
[----:B------:R-:W-:Y:S01]  /*cfe0*/  MOV R119, R113 ;  /* 0x0000007100777202 */ /* 0x000fe20000000f00 */
[C---:B------:R-:W-:Y:S01]  /*cff0*/  FMUL.FTZ R25, R2.reuse, R125 ;  /* 0x0000007d02197220 */ /* 0x040fe20000410000 */
[----:B------:R-:W4:Y:S01]  /*d000*/  LDL.LU R113, [R1+0x10] ;  /* 0x0000100001717983 */ /* 0x000f220000300800 */
[----:B------:R-:W-:Y:S01]  /*d010*/  MOV R115, R24 ;  /* 0x0000001800737202 */ /* 0x000fe20000000f00 */
[----:B------:R-:W-:Y:S01]  /*d020*/  FMUL.FTZ R24, R2, R124 ;  /* 0x0000007c02187220 */ /* 0x000fe20000410000 */
[----:B------:R-:W-:Y:S01]  /*d030*/  MOV R118, R112 ;  /* 0x0000007000767202 */ /* 0x000fe20000000f00 */
[C---:B---3--:R-:W-:Y:S03]  /*d040*/  HMMA.16816.F32 R12, R104.reuse, R20, R12 ;  /* 0x00000014680c723c */ /* 0x048fe6000000180c */
[--C-:B------:R-:W-:Y:S01]  /*d050*/  FFMA.FTZ R119, R119, c[0x0][0x2d0], -R160.reuse ;  /* 0x0000b40077777a23 */ /* 0x100fe200000108a0 */
[----:B------:R-:W-:Y:S01]  /*d060*/  MOV R116, R115 ;  /* 0x0000007300747202 */ /* 0x000fe20000000f00 */
[--C-:B------:R-:W-:Y:S01]  /*d070*/  FFMA.FTZ R118, R118, c[0x0][0x2d0], -R160.reuse ;  /* 0x0000b40076767a23 */ /* 0x100fe200000108a0 */
[----:B------:R-:W-:Y:S01]  /*d080*/  MOV R115, R243 ;  /* 0x000000f300737202 */ /* 0x000fe20000000f00 */
[C---:B------:R-:W-:Y:S01]  /*d090*/  FMUL.FTZ R21, R2.reuse, R121 ;  /* 0x0000007902157220 */ /* 0x040fe20000410000 */
[C---:B------:R-:W-:Y:S04]  /*d0a0*/  HMMA.16816.F32 R16, R104.reuse, R22, R16 ;  /* 0x000000166810723c */ /* 0x040fe80000001810 */
[----:B------:R-:W-:Y:S01]  /*d0b0*/  FMUL.FTZ R20, R2, R120 ;  /* 0x0000007802147220 */ /* 0x000fe20000410000 */
[----:B------:R-:W-:Y:S01]  /*d0c0*/  MOV R120, R206 ;  /* 0x000000ce00787202 */ /* 0x000fe20000000f00 */
[C---:B------:R-:W-:Y:S02]  /*d0d0*/  FMUL.FTZ R27, R0.reuse, R127 ;  /* 0x0000007f001b7220 */ /* 0x040fe40000410000 */
[C---:B------:R-:W-:Y:S04]  /*d0e0*/  FMUL.FTZ R22, R0.reuse, R122 ;  /* 0x0000007a00167220 */ /* 0x040fe80000410000 */
[C---:B------:R-:W-:Y:S02]  /*d0f0*/  FMUL.FTZ R23, R0.reuse, R123 ;  /* 0x0000007b00177220 */ /* 0x040fe40000410000 */
[C---:B------:R-:W-:Y:S02]  /*d100*/  FMUL.FTZ R86, R0.reuse, R86 ;  /* 0x0000005600567220 */ /* 0x040fe40000410000 */
[C---:B------:R-:W-:Y:S02]  /*d110*/  FMUL.FTZ R87, R0.reuse, R87 ;  /* 0x0000005700577220 */ /* 0x040fe40000410000 */
[C---:B------:R-:W-:Y:S01]  /*d120*/  FMUL.FTZ R90, R0.reuse, R90 ;  /* 0x0000005a005a7220 */ /* 0x040fe20000410000 */
[C---:B-1----:R-:W-:Y:S03]  /*d130*/  HMMA.16816.F32 R20, R104.reuse, R28, R20 ;  /* 0x0000001c6814723c */ /* 0x042fe60000001814 */
[C---:B------:R-:W-:Y:S02]  /*d140*/  FMUL.FTZ R91, R0.reuse, R91 ;  /* 0x0000005b005b7220 */ /* 0x040fe40000410000 */
[----:B------:R-:W-:Y:S02]  /*d150*/  FMUL.FTZ R94, R0, R94 ;  /* 0x0000005e005e7220 */ /* 0x000fe40000410000 */
[C---:B------:R-:W-:Y:S01]  /*d160*/  FMUL.FTZ R28, R2.reuse, R148 ;  /* 0x00000094021c7220 */ /* 0x040fe20000410000 */
[C---:B------:R-:W-:Y:S04]  /*d170*/  HMMA.16816.F32 R24, R104.reuse, R30, R24 ;  /* 0x0000001e6818723c */ /* 0x040fe80000001818 */
[----:B------:R-:W-:Y:S01]  /*d180*/  FMUL.FTZ R29, R2, R149 ;  /* 0x00000095021d7220 */ /* 0x000fe20000410000 */
[----:B------:R-:W-:Y:S01]  /*d190*/  MOV R149, R47 ;  /* 0x0000002f00957202 */ /* 0x000fe20000000f00 */
[C---:B------:R-:W-:Y:S01]  /*d1a0*/  FMUL.FTZ R47, R0.reuse, R135 ;  /* 0x00000087002f7220 */ /* 0x040fe20000410000 */
[----:B------:R-:W-:Y:S01]  /*d1b0*/  MOV R148, R205 ;  /* 0x000000cd00947202 */ /* 0x000fe20000000f00 */
[C---:B------:R-:W-:Y:S01]  /*d1c0*/  FMUL.FTZ R30, R0.reuse, R150 ;  /* 0x00000096001e7220 */ /* 0x040fe20000410000 */
[----:B------:R-:W-:Y:S03]  /*d1d0*/  MOV R150, R244 ;  /* 0x000000f400967202 */ /* 0x000fe60000000f00 */
[C---:B------:R-:W-:Y:S01]  /*d1e0*/  FMUL.FTZ R31, R0.reuse, R151 ;  /* 0x00000097001f7220 */ /* 0x040fe20000410000 */
[----:B------:R-:W-:Y:S01]  /*d1f0*/  MOV R151, R117 ;  /* 0x0000007500977202 */ /* 0x000fe20000000f00 */
[--C-:B------:R-:W-:Y:S01]  /*d200*/  FFMA.FTZ R2, R227, c[0x0][0x2d0], -R160.reuse ;  /* 0x0000b400e3027a23 */ /* 0x100fe200000108a0 */
[----:B------:R-:W-:Y:S01]  /*d210*/  MOV R117, R114 ;  /* 0x0000007200757202 */ /* 0x000fe20000000f00 */
[C---:B------:R-:W-:Y:S01]  /*d220*/  FMUL.FTZ R95, R0.reuse, R95 ;  /* 0x0000005f005f7220 */ /* 0x040fe20000410000 */
[----:B------:R-:W-:Y:S01]  /*d230*/  MOV R114, R242 ;  /* 0x000000f200727202 */ /* 0x000fe20000000f00 */
[----:B------:R1:W-:Y:S01]  /*d240*/  MUFU.EX2 R121, R2 ;  /* 0x0000000200797308 */ /* 0x0003e20000000800 */
[C---:B--2---:R-:W-:Y:S03]  /*d250*/  HMMA.16816.F32 R28, R104.reuse, R108, R28 ;  /* 0x0000006c681c723c */ /* 0x044fe6000000181c */
[C---:B------:R-:W-:Y:S02]  /*d260*/  FMUL.FTZ R98, R0.reuse, R98 ;  /* 0x0000006200627220 */ /* 0x040fe40000410000 */
[----:B------:R-:W-:Y:S02]  /*d270*/  FMUL.FTZ R99, R0, R99 ;  /* 0x0000006300637220 */ /* 0x000fe40000410000 */
[--C-:B------:R-:W-:Y:S01]  /*d280*/  FFMA.FTZ R112, R230, c[0x0][0x2d0], -R161.reuse ;  /* 0x0000b400e6707a23 */ /* 0x100fe200000108a1 */
[C---:B------:R-:W-:Y:S01]  /*d290*/  HMMA.16816.F32 R32, R104.reuse, R110, R32 ;  /* 0x0000006e6820723c */ /* 0x040fe20000001820 */
[----:B------:R-:W2:Y:S02]  /*d2a0*/  LDSM.16.MT88.4 R108, [R102+0x3000] ;  /* 0x00300000666c783b */ /* 0x000ea40000004200 */
[----:B------:R3:W-:Y:S01]  /*d2b0*/  MUFU.EX2 R124, R112 ;  /* 0x00000070007c7308 */ /* 0x0007e20000000800 */
[--C-:B------:R-:W-:Y:S09]  /*d2c0*/  FFMA.FTZ R208, R208, c[0x0][0x2d0], -R161.reuse ;  /* 0x0000b400d0d07a23 */ /* 0x100ff200000108a1 */
[----:B------:R-:W-:Y:S01]  /*d2d0*/  MUFU.EX2 R208, R208 ;  /* 0x000000d000d07308 */ /* 0x000fe20000000800 */
[--C-:B-1----:R-:W-:Y:S09]  /*d2e0*/  FFMA.FTZ R2, R226, c[0x0][0x2d0], -R160.reuse ;  /* 0x0000b400e2027a23 */ /* 0x102ff200000108a0 */
[----:B------:R1:W5:Y:S01]  /*d2f0*/  MUFU.EX2 R123, R2 ;  /* 0x00000002007b7308 */ /* 0x0003620000000800 */
[--C-:B---3--:R-:W-:Y:S09]  /*d300*/  FFMA.FTZ R112, R235, c[0x0][0x2d0], -R161.reuse ;  /* 0x0000b400eb707a23 */ /* 0x108ff200000108a1 */
[----:B------:R3:W-:Y:S01]  /*d310*/  MUFU.EX2 R242, R112 ;  /* 0x0000007000f27308 */ /* 0x0007e20000000800 */
[C---:B--2---:R-:W-:Y:S03]  /*d320*/  HMMA.16816.F32 R36, R104.reuse, R108, R36 ;  /* 0x0000006c6824723c */ /* 0x044fe60000001824 */
[--C-:B-1----:R-:W-:Y:S05]  /*d330*/  FFMA.FTZ R2, R224, c[0x0][0x2d0], -R160.reuse ;  /* 0x0000b400e0027a23 */ /* 0x102fea00000108a0 */
[C---:B------:R-:W-:Y:S01]  /*d340*/  HMMA.16816.F32 R40, R104.reuse, R110, R40 ;  /* 0x0000006e6828723c */ /* 0x040fe20000001828 */
[----:B------:R-:W1:Y:S01]  /*d350*/  LDSM.16.MT88.4 R108, [R204+0x3000] ;  /* 0x00300000cc6c783b */ /* 0x000e620000004200 */
[----:B------:R2:W-:Y:S02]  /*d360*/  MUFU.EX2 R126, R2 ;  /* 0x00000002007e7308 */ /* 0x0005e40000000800 */
[--C-:B------:R-:W-:Y:S01]  /*d370*/  FFMA.FTZ R224, R249, c[0x0][0x2d0], -R160.reuse ;  /* 0x0000b400f9e07a23 */ /* 0x100fe200000108a0 */
[----:B------:R-:W-:Y:S01]  /*d380*/  MOV R249, R145 ;  /* 0x0000009100f97202 */ /* 0x000fe20000000f00 */
[--C-:B---3--:R-:W-:Y:S06]  /*d390*/  FFMA.FTZ R112, R114, c[0x0][0x2d0], -R161.reuse ;  /* 0x0000b40072707a23 */ /* 0x108fec00000108a1 */
[----:B------:R-:W-:Y:S01]  /*d3a0*/  MUFU.EX2 R224, R224 ;  /* 0x000000e000e07308 */ /* 0x000fe20000000800 */
[--C-:B--2---:R-:W-:Y:S02]  /*d3b0*/  FFMA.FTZ R2, R223, c[0x0][0x2d0], -R160.reuse ;  /* 0x0000b400df027a23 */ /* 0x104fe400000108a0 */
[--C-:B------:R-:W-:Y:S01]  /*d3c0*/  FFMA.FTZ R223, R247, c[0x0][0x2d0], -R160.reuse ;  /* 0x0000b400f7df7a23 */ /* 0x100fe200000108a0 */
[----:B------:R-:W-:Y:S06]  /*d3d0*/  MOV R247, R148 ;  /* 0x0000009400f77202 */ /* 0x000fec0000000f00 */
[----:B------:R2:W3:Y:S01]  /*d3e0*/  MUFU.EX2 R131, R2 ;  /* 0x0000000200837308 */ /* 0x0004e20000000800 */
[----:B------:R-:W-:Y:S09]  /*d3f0*/  ISETP.GE.AND P3, PT, R247, 0x1, PT ;  /* 0x00000001f700780c */ /* 0x000ff20003f66270 */
[----:B------:R-:W-:Y:S01]  /*d400*/  MUFU.EX2 R223, R223 ;  /* 0x000000df00df7308 */ /* 0x000fe20000000800 */
[C---:B-1----:R-:W-:Y:S08]  /*d410*/  HMMA.16816.F32 R44, R104.reuse, R108, R44 ;  /* 0x0000006c682c723c */ /* 0x042ff0000000182c */
[C---:B------:R-:W-:Y:S01]  /*d420*/  HMMA.16816.F32 R48, R104.reuse, R110, R48 ;  /* 0x0000006e6830723c */ /* 0x040fe20000001830 */
[----:B------:R-:W1:Y:S03]  /*d430*/  LDSM.16.MT88.4 R108, [R3+0x3000] ;  /* 0x00300000036c783b */ /* 0x000e660000004200 */
[--C-:B--2---:R-:W-:Y:S02]  /*d440*/  FFMA.FTZ R2, R229, c[0x0][0x2d0], -R161.reuse ;  /* 0x0000b400e5027a23 */ /* 0x104fe400000108a1 */
[----:B------:R-:W-:Y:S10]  /*d450*/  MUFU.EX2 R229, R119 ;  /* 0x0000007700e57308 */ /* 0x000ff40000000800 */
[----:B------:R2:W1:Y:S02]  /*d460*/  MUFU.EX2 R122, R2 ;  /* 0x00000002007a7308 */ /* 0x0004640000000800 */
[C---:B-1----:R-:W-:Y:S03]  /*d470*/  HMMA.16816.F32 R52, R104.reuse, R108, R52 ;  /* 0x0000006c6834723c */ /* 0x042fe60000001834 */
[--C-:B--2---:R-:W-:Y:S05]  /*d480*/  FFMA.FTZ R2, R228, c[0x0][0x2d0], -R161.reuse ;  /* 0x0000b400e4027a23 */ /* 0x104fea00000108a1 */
[----:B------:R1:W-:Y:S01]  /*d490*/  MUFU.EX2 R127, R2 ;  /* 0x00000002007f7308 */ /* 0x0003e20000000800 */
[C---:B------:R-:W-:Y:S01]  /*d4a0*/  HMMA.16816.F32 R56, R104.reuse, R110, R56 ;  /* 0x0000006e6838723c */ /* 0x040fe20000001838 */
[----:B------:R-:W2:Y:S02]  /*d4b0*/  LDSM.16.MT88.4 R108, [R103+0x3000] ;  /* 0x00300000676c783b */ /* 0x000ea40000004200 */
[----:B-1----:R-:W-:Y:S06]  /*d4c0*/  FFMA.FTZ R2, R231, c[0x0][0x2d0], -R161 ;  /* 0x0000b400e7027a23 */ /* 0x002fec00000108a1 */
[----:B------:R-:W-:Y:S10]  /*d4d0*/  MUFU.EX2 R231, R118 ;  /* 0x0000007600e77308 */ /* 0x000ff40000000800 */
[----:B------:R1:W1:Y:S01]  /*d4e0*/  MUFU.EX2 R130, R2 ;  /* 0x0000000200827308 */ /* 0x0002620000000800 */
[C---:B--2---:R-:W-:Y:S08]  /*d4f0*/  HMMA.16816.F32 R60, R104.reuse, R108, R60 ;  /* 0x0000006c683c723c */ /* 0x044ff0000000183c */
[C---:B------:R-:W-:Y:S01]  /*d500*/  HMMA.16816.F32 R64, R104.reuse, R110, R64 ;  /* 0x0000006e6840723c */ /* 0x040fe20000001840 */
[----:B------:R-:W2:Y:S03]  /*d510*/  LDSM.16.MT88.4 R108, [R102+0x6000] ;  /* 0x00600000666c783b */ /* 0x000ea60000004200 */
[----:B-1----:R-:W-:Y:S02]  /*d520*/  FFMA.FTZ R2, R237, c[0x0][0x2d0], -R160 ;  /* 0x0000b400ed027a23 */ /* 0x002fe400000108a0 */
[----:B------:R-:W-:Y:S10]  /*d530*/  MUFU.EX2 R237, R112 ;  /* 0x0000007000ed7308 */ /* 0x000ff40000000800 */
[----:B------:R1:W1:Y:S01]  /*d540*/  MUFU.EX2 R125, R2 ;  /* 0x00000002007d7308 */ /* 0x0002620000000800 */
[----:B----4-:R-:W-:Y:S02]  /*d550*/  FFMA.FTZ R113, R0, R113, R162 ;  /* 0x0000007100717223 */ /* 0x010fe400000100a2 */
[----:B------:R-:W-:Y:S01]  /*d560*/  FADD.FTZ R0, R207, R163 ;  /* 0x000000a3cf007221 */ /* 0x000fe20000010000 */
[C---:B--2---:R-:W-:Y:S03]  /*d570*/  HMMA.16816.F32 R68, R104.reuse, R108, R68 ;  /* 0x0000006c6844723c */ /* 0x044fe60000001844 */
[----:B------:R-:W-:Y:S02]  /*d580*/  FADD.FTZ R0, R222, R0 ;  /* 0x00000000de007221 */ /* 0x000fe40000010000 */
[--C-:B------:R-:W-:Y:S02]  /*d590*/  FFMA.FTZ R222, R137, c[0x0][0x2d0], -R161.reuse ;  /* 0x0000b40089de7a23 */ /* 0x100fe400000108a1 */
[--C-:B-1----:R-:W-:Y:S01]  /*d5a0*/  FFMA.FTZ R2, R236, c[0x0][0x2d0], -R160.reuse ;  /* 0x0000b400ec027a23 */ /* 0x102fe200000108a0 */
[C---:B------:R-:W-:Y:S01]  /*d5b0*/  HMMA.16816.F32 R72, R104.reuse, R110, R72 ;  /* 0x0000006e6848723c */ /* 0x040fe20000001848 */
[----:B------:R-:W1:Y:S02]  /*d5c0*/  LDSM.16.MT88.4 R108, [R204+0x6000] ;  /* 0x00600000cc6c783b */ /* 0x000e640000004200 */
[----:B------:R2:W4:Y:S10]  /*d5d0*/  MUFU.EX2 R129, R2 ;  /* 0x0000000200817308 */ /* 0x0005340000000800 */
[----:B------:R-:W-:Y:S01]  /*d5e0*/  MUFU.EX2 R222, R222 ;  /* 0x000000de00de7308 */ /* 0x000fe20000000800 */
[--C-:B--2---:R-:W-:Y:S09]  /*d5f0*/  FFMA.FTZ R2, R234, c[0x0][0x2d0], -R160.reuse ;  /* 0x0000b400ea027a23 */ /* 0x104ff200000108a0 */
[----:B------:R2:W-:Y:S01]  /*d600*/  MUFU.EX2 R205, R2 ;  /* 0x0000000200cd7308 */ /* 0x0005e20000000800 */
[C---:B-1----:R-:W-:Y:S08]  /*d610*/  HMMA.16816.F32 R76, R104.reuse, R108, R76 ;  /* 0x0000006c684c723c */ /* 0x042ff0000000184c */
[C---:B------:R-:W-:Y:S01]  /*d620*/  HMMA.16816.F32 R80, R104.reuse, R110, R80 ;  /* 0x0000006e6850723c */ /* 0x040fe20000001850 */
[----:B------:R-:W1:Y:S03]  /*d630*/  LDSM.16.MT88.4 R108, [R3+0x6000] ;  /* 0x00600000036c783b */ /* 0x000e660000004200 */
[--C-:B--2---:R-:W-:Y:S04]  /*d640*/  FFMA.FTZ R2, R233, c[0x0][0x2d0], -R160.reuse ;  /* 0x0000b400e9027a23 */ /* 0x104fe800000108a0 */
[----:B------:R2:W-:Y:S04]  /*d650*/  MUFU.EX2 R244, R2 ;  /* 0x0000000200f47308 */ /* 0x0005e80000000800 */
[--C-:B--2---:R-:W-:Y:S06]  /*d660*/  FFMA.FTZ R2, R239, c[0x0][0x2d0], -R161.reuse ;  /* 0x0000b400ef027a23 */ /* 0x104fec00000108a1 */
[----:B------:R2:W2:Y:S01]  /*d670*/  MUFU.EX2 R128, R2 ;  /* 0x0000000200807308 */ /* 0x0004a20000000800 */
[C---:B-1----:R-:W-:Y:S08]  /*d680*/  HMMA.16816.F32 R84, R104.reuse, R108, R84 ;  /* 0x0000006c6854723c */ /* 0x042ff00000001854 */
[C---:B------:R-:W-:Y:S01]  /*d690*/  HMMA.16816.F32 R88, R104.reuse, R110, R88 ;  /* 0x0000006e6858723c */ /* 0x040fe20000001858 */
[----:B------:R-:W1:Y:S03]  /*d6a0*/  LDSM.16.MT88.4 R108, [R103+0x6000] ;  /* 0x00600000676c783b */ /* 0x000e660000004200 */
[--C-:B--2---:R-:W-:Y:S04]  /*d6b0*/  FFMA.FTZ R2, R238, c[0x0][0x2d0], -R161.reuse ;  /* 0x0000b400ee027a23 */ /* 0x104fe800000108a1 */
[----:B------:R2:W1:Y:S02]  /*d6c0*/  MUFU.EX2 R206, R2 ;  /* 0x0000000200ce7308 */ /* 0x0004640000000800 */
[C---:B-1----:R-:W-:Y:S03]  /*d6d0*/  HMMA.16816.F32 R92, R104.reuse, R108, R92 ;  /* 0x0000006c685c723c */ /* 0x042fe6000000185c */
[--C-:B--2---:R-:W-:Y:S05]  /*d6e0*/  FFMA.FTZ R2, R240, c[0x0][0x2d0], -R161.reuse ;  /* 0x0000b400f0027a23 */ /* 0x104fea00000108a1 */
[----:B------:R1:W2:Y:S01]  /*d6f0*/  MUFU.EX2 R243, R2 ;  /* 0x0000000200f37308 */ /* 0x0002a20000000800 */
[----:B------:R-:W-:Y:S01]  /*d700*/  HMMA.16816.F32 R96, R104, R110, R96 ;  /* 0x0000006e6860723c */ /* 0x000fe20000001860 */
[----:B------:R-:W2:Y:S06]  /*d710*/  LDSM.16.MT88.4 R108, [R102+0x800] ;  /* 0x00080000666c783b */ /* 0x000eac0000004200 */
[----:B-----5:R-:W-:Y:S02]  /*d720*/  F2FP.PACK_AB R104, R123, R121 ;  /* 0x000000797b68723e */ /* 0x020fe400000000ff */
[----:B---3--:R-:W-:Y:S03]  /*d730*/  F2FP.PACK_AB R106, R131, R126 ;  /* 0x0000007e836a723e */ /* 0x008fe600000000ff */
[----:B------:R-:W-:Y:S02]  /*d740*/  F2FP.PACK_AB R105, R124, R122 ;  /* 0x0000007a7c69723e */ /* 0x000fe400000000ff */
[----:B------:R-:W-:Y:S01]  /*d750*/  F2FP.PACK_AB R107, R130, R127 ;  /* 0x0000007f826b723e */ /* 0x000fe200000000ff */
[--C-:B-1----:R-:W-:Y:S01]  /*d760*/  FFMA.FTZ R2, R146, c[0x0][0x2d0], -R160.reuse ;  /* 0x0000b40092027a23 */ /* 0x102fe200000108a0 */
[----:B------:R-:W-:Y:S01]  /*d770*/  MOV R146, R221 ;  /* 0x000000dd00927202 */ /* 0x000fe20000000f00 */
[--C-:B------:R-:W-:Y:S01]  /*d780*/  FFMA.FTZ R221, R248, c[0x0][0x2d0], -R160.reuse ;  /* 0x0000b400f8dd7a23 */ /* 0x100fe200000108a0 */
[----:B------:R-:W-:Y:S01]  /*d790*/  MOV R248, R144 ;  /* 0x0000009000f87202 */ /* 0x000fe20000000f00 */
[----:B------:R1:W-:Y:S10]  /*d7a0*/  MUFU.EX2 R234, R2 ;  /* 0x0000000200ea7308 */ /* 0x0003f40000000800 */
[----:B------:R-:W-:Y:S01]  /*d7b0*/  MUFU.EX2 R221, R221 ;  /* 0x000000dd00dd7308 */ /* 0x000fe20000000800 */
[C---:B--2---:R-:W-:Y:S08]  /*d7c0*/  HMMA.16816.F32 R4, R104.reuse, R108, R4 ;  /* 0x0000006c6804723c */ /* 0x044ff00000001804 */
[C---:B------:R-:W-:Y:S01]  /*d7d0*/  HMMA.16816.F32 R8, R104.reuse, R110, R8 ;  /* 0x0000006e6808723c */ /* 0x040fe20000001808 */
[----:B------:R-:W2:Y:S03]  /*d7e0*/  LDSM.16.MT88.4 R108, [R204+0x800] ;  /* 0x00080000cc6c783b */ /* 0x000ea60000004200 */
[----:B-1----:R-:W-:Y:S01]  /*d7f0*/  FFMA.FTZ R2, R151, c[0x0][0x2d0], -R160 ;  /* 0x0000b40097027a23 */ /* 0x002fe200000108a0 */
[----:B------:R-:W-:Y:S01]  /*d800*/  MOV R151, R116 ;  /* 0x0000007400977202 */ /* 0x000fe20000000f00 */
[----:B------:R-:W-:Y:S02]  /*d810*/  FADD.FTZ R116, R225, R0 ;  /* 0x00000000e1747221 */ /* 0x000fe40000010000 */
[--C-:B------:R-:W-:Y:S01]  /*d820*/  FFMA.FTZ R0, R146, c[0x0][0x2d0], -R161.reuse ;  /* 0x0000b40092007a23 */ /* 0x100fe200000108a1 */
[----:B------:R1:W3:Y:S01]  /*d830*/  MUFU.EX2 R236, R2 ;  /* 0x0000000200ec7308 */ /* 0x0002e20000000800 */
[----:B------:R-:W-:Y:S09]  /*d840*/  LDSM.16.MT88.4 R144, [R103+0x2800] ;  /* 0x002800006790783b */ /* 0x000ff20000004200 */
[----:B------:R5:W-:Y:S01]  /*d850*/  MUFU.EX2 R227, R0 ;  /* 0x0000000000e37308 */ /* 0x000be20000000800 */
[--C-:B-1----:R-:W-:Y:S01]  /*d860*/  FFMA.FTZ R2, R250, c[0x0][0x2d0], -R160.reuse ;  /* 0x0000b400fa027a23 */ /* 0x102fe200000108a0 */
[----:B------:R-:W-:Y:S08]  /*d870*/  MOV R250, R140 ;  /* 0x0000008c00fa7202 */ /* 0x000ff00000000f00 */
[----:B------:R1:W-:Y:S01]  /*d880*/  MUFU.EX2 R240, R2 ;  /* 0x0000000200f07308 */ /* 0x0003e20000000800 */
[C---:B--2---:R-:W-:Y:S03]  /*d890*/  HMMA.16816.F32 R12, R104.reuse, R108, R12 ;  /* 0x0000006c680c723c */ /* 0x044fe6000000180c */
[--C-:B-----5:R-:W-:Y:S06]  /*d8a0*/  FFMA.FTZ R0, R151, c[0x0][0x2d0], -R161.reuse ;  /* 0x0000b40097007a23 */ /* 0x120fec00000108a1 */
[----:B------:R2:W-:Y:S01]  /*d8b0*/  MUFU.EX2 R228, R0 ;  /* 0x0000000000e47308 */ /* 0x0005e20000000800 */
[C---:B------:R-:W-:Y:S01]  /*d8c0*/  HMMA.16816.F32 R16, R104.reuse, R110, R16 ;  /* 0x0000006e6810723c */ /* 0x040fe20000001810 */
[----:B------:R-:W5:Y:S02]  /*d8d0*/  LDSM.16.MT88.4 R108, [R3+0x800] ;  /* 0x00080000036c783b */ /* 0x000f640000004200 */
[----:B-1----:R-:W-:Y:S06]  /*d8e0*/  FFMA.FTZ R2, R241, c[0x0][0x2d0], -R160 ;  /* 0x0000b400f1027a23 */ /* 0x002fec00000108a0 */
[----:B------:R1:W1:Y:S03]  /*d8f0*/  MUFU.EX2 R241, R2 ;  /* 0x0000000200f17308 */ /* 0x0002660000000800 */
[----:B--2---:R-:W-:Y:S04]  /*d900*/  FADD.FTZ R0, R121, R116 ;  /* 0x0000007479007221 */ /* 0x004fe80000010000 */
[----:B------:R-:W-:Y:S04]  /*d910*/  FADD.FTZ R0, R123, R0 ;  /* 0x000000007b007221 */ /* 0x000fe80000010000 */
[----:B------:R-:W-:Y:S04]  /*d920*/  FADD.FTZ R0, R126, R0 ;  /* 0x000000007e007221 */ /* 0x000fe80000010000 */
[----:B------:R-:W-:Y:S04]  /*d930*/  FADD.FTZ R0, R131, R0 ;  /* 0x0000000083007221 */ /* 0x000fe80000010000 */
[----:B------:R-:W-:Y:S01]  /*d940*/  FADD.FTZ R0, R125, R0 ;  /* 0x000000007d007221 */ /* 0x000fe20000010000 */
[C---:B-----5:R-:W-:Y:S03]  /*d950*/  HMMA.16816.F32 R20, R104.reuse, R108, R20 ;  /* 0x0000006c6814723c */ /* 0x060fe60000001814 */
[----:B----4-:R-:W-:Y:S02]  /*d960*/  FADD.FTZ R0, R129, R0 ;  /* 0x0000000081007221 */ /* 0x010fe40000010000 */
[--C-:B-1----:R-:W-:Y:S01]  /*d970*/  FFMA.FTZ R2, R150, c[0x0][0x2d0], -R161.reuse ;  /* 0x0000b40096027a23 */ /* 0x102fe200000108a1 */
[----:B------:R-:W-:Y:S01]  /*d980*/  MOV R150, R117 ;  /* 0x0000007500967202 */ /* 0x000fe20000000f00 */
[----:B------:R-:W-:Y:S01]  /*d990*/  FFMA.FTZ R117, R252, c[0x0][0x2d0], -R160 ;  /* 0x0000b400fc757a23 */ /* 0x000fe200000108a0 */
[C---:B------:R-:W-:Y:S01]  /*d9a0*/  HMMA.16816.F32 R24, R104.reuse, R110, R24 ;  /* 0x0000006e6818723c */ /* 0x040fe20000001818 */
[----:B------:R-:W1:Y:S01]  /*d9b0*/  LDSM.16.MT88.4 R108, [R103+0x800] ;  /* 0x00080000676c783b */ /* 0x000e620000004200 */
[----:B------:R2:W-:Y:S02]  /*d9c0*/  MUFU.EX2 R235, R2 ;  /* 0x0000000200eb7308 */ /* 0x0005e40000000800 */
[----:B------:R-:W-:Y:S08]  /*d9d0*/  MOV R252, R141 ;  /* 0x0000008d00fc7202 */ /* 0x000ff00000000f00 */
[----:B------:R4:W-:Y:S01]  /*d9e0*/  MUFU.EX2 R233, R117 ;  /* 0x0000007500e97308 */ /* 0x0009e20000000800 */
[----:B--2---:R-:W-:Y:S09]  /*d9f0*/  FFMA.FTZ R2, R115, c[0x0][0x2d0], -R161 ;  /* 0x0000b40073027a23 */ /* 0x004ff200000108a1 */
[----:B------:R2:W5:Y:S01]  /*da00*/  MUFU.EX2 R238, R2 ;  /* 0x0000000200ee7308 */ /* 0x0005620000000800 */
[----:B----4-:R-:W-:Y:S01]  /*da10*/  LDSM.16.MT88.4 R116, [R102+0x2000] ;  /* 0x002000006674783b */ /* 0x010fe20000004200 */
[C---:B-1----:R-:W-:Y:S08]  /*da20*/  HMMA.16816.F32 R28, R104.reuse, R108, R28 ;  /* 0x0000006c681c723c */ /* 0x042ff0000000181c */
[C---:B------:R-:W-:Y:S01]  /*da30*/  HMMA.16816.F32 R32, R104.reuse, R110, R32 ;  /* 0x0000006e6820723c */ /* 0x040fe20000001820 */
[----:B------:R-:W1:Y:S03]  /*da40*/  LDSM.16.MT88.4 R108, [R102+0x3800] ;  /* 0x00380000666c783b */ /* 0x000e660000004200 */
[----:B--2---:R-:W-:Y:S05]  /*da50*/  FADD.FTZ R2, R219, R113 ;  /* 0x00000071db027221 */ /* 0x004fea0000010000 */
[----:B------:R-:W-:Y:S03]  /*da60*/  LDSM.16.MT88.4 R112, [R102+0x1800] ;  /* 0x001800006670783b */ /* 0x000fe60000004200 */
[----:B------:R-:W-:Y:S02]  /*da70*/  FADD.FTZ R2, R220, R2 ;  /* 0x00000002dc027221 */ /* 0x000fe40000010000 */
[--C-:B------:R-:W-:Y:S02]  /*da80*/  FFMA.FTZ R220, R132, c[0x0][0x2d0], -R161.reuse ;  /* 0x0000b40084dc7a23 */ /* 0x100fe400000108a1 */
[----:B------:R-:W-:Y:S02]  /*da90*/  FADD.FTZ R2, R245, R2 ;  /* 0x00000002f5027221 */ /* 0x000fe40000010000 */
[----:B------:R-:W2:Y:S02]  /*daa0*/  LDL R245, [R1+0x58] ;  /* 0x0000580001f57983 */ /* 0x000ea40000100800 */
[----:B------:R-:W-:Y:S01]  /*dab0*/  FADD.FTZ R2, R122, R2 ;  /* 0x000000027a027221 */ /* 0x000fe20000010000 */
[----:B------:R-:W-:Y:S03]  /*dac0*/  MUFU.EX2 R220, R220 ;  /* 0x000000dc00dc7308 */ /* 0x000fe60000000800 */
[----:B------:R-:W-:Y:S04]  /*dad0*/  FADD.FTZ R2, R124, R2 ;  /* 0x000000027c027221 */ /* 0x000fe80000010000 */
[----:B------:R-:W-:Y:S04]  /*dae0*/  FADD.FTZ R2, R127, R2 ;  /* 0x000000027f027221 */ /* 0x000fe80000010000 */
[----:B------:R-:W-:Y:S04]  /*daf0*/  FADD.FTZ R2, R130, R2 ;  /* 0x0000000282027221 */ /* 0x000fe80000010000 */
[----:B------:R-:W-:Y:S01]  /*db00*/  FADD.FTZ R2, R128, R2 ;  /* 0x0000000280027221 */ /* 0x000fe20000010000 */
        /* <DEDUP_REMOVED lines=24> */
[----:B------:R-:W-:Y:S02]  /*dc90*/  F2FP.PACK_AB R104, R129, R125 ;  /* 0x0000007d8168723e */ /* 0x000fe400000000ff */
[----:B------:R-:W-:Y:S01]  /*dca0*/  F2FP.PACK_AB R105, R206, R128 ;  /* 0x00000080ce69723e */ /* 0x000fe200000000ff */
[----:B------:R-:W-:Y:S02]  /*dcb0*/  LDSM.16.MT88.4 R124, [R3+0x2800] ;  /* 0x00280000037c783b */ /* 0x000fe40000004200 */
[----:B------:R-:W-:Y:S01]  /*dcc0*/  F2FP.PACK_AB R106, R244, R205 ;  /* 0x000000cdf46a723e */ /* 0x000fe200000000ff */
[----:B------:R-:W-:Y:S01]  /*dcd0*/  FADD.FTZ R205, R205, R0 ;  /* 0x00000000cdcd7221 */ /* 0x000fe20000010000 */
[----:B------:R-:W-:Y:S01]  /*dce0*/  F2FP.PACK_AB R107, R243, R242 ;  /* 0x000000f2f36b723e */ /* 0x000fe200000000ff */
[----:B------:R-:W-:Y:S01]  /*dcf0*/  FADD.FTZ R206, R206, R2 ;  /* 0x00000002cece7221 */ /* 0x000fe20000010000 */
[----:B------:R-:W-:Y:S02]  /*dd00*/  IADD3 R0, R232, -0x2, RZ ;  /* 0xfffffffee8007810 */ /* 0x000fe40007ffe0ff */
[----:B------:R-:W-:Y:S02]  /*dd10*/  LDSM.16.MT88.4 R128, [R204+0x5800] ;  /* 0x00580000cc80783b */ /* 0x000fe40000004200 */
[----:B------:R-:W-:Y:S11]  /*dd20*/  ISETP.GE.AND P5, PT, R0, R252, PT ;  /* 0x000000fc0000720c */ /* 0x000ff60003fa6270 */
[----:B------:R-:W-:Y:S02]  /*dd30*/  @!UPT UIADD3 URZ, URZ, URZ, URZ ;  /* 0x0000003f3f3ff290 */ /* 0x000fe4000fffe03f */
[----:B------:R-:W-:Y:S02]  /*dd40*/  @P5 ISETP.GE.AND P2, PT, R248, c[0x0][0x1d4], PT ;  /* 0x00007500f8005a0c */ /* 0x000fe40003f46270 */
[----:B------:R-:W-:Y:S05]  /*dd50*/  @P5 SHF.R.S32.HI R2, RZ, 0x1f, R0 ;  /* 0x0000001fff025819 */ /* 0x000fea0000011400 */
[----:B------:R-:W-:Y:S01]  /*dd60*/  @P5 IMAD R2, R2, c[0x0][0x1e0], RZ ;  /* 0x0000780002025a24 */ /* 0x000fe200078e02ff */
[C---:B-1----:R-:W-:Y:S03]  /*dd70*/  HMMA.16816.F32 R4, R104.reuse, R108, R4 ;  /* 0x0000006c6804723c */ /* 0x042fe60000001804 */
[----:B------:R-:W-:Y:S05]  /*dd80*/  @P5 IMAD R2, R0, c[0x0][0x1e4], R2 ;  /* 0x0000790000025a24 */ /* 0x000fea00078e0202 */
        /* <DEDUP_REMOVED lines=35> */
[----:B------:R1:W4:Y:S01]  /*dfc0*/  MUFU.EX2 R239, R108 ;  /* 0x0000006c00ef7308 */ /* 0x0003220000000800 */
[----:B------:R-:W-:Y:S01]  /*dfd0*/  MOV R133, R120 ;  /* 0x0000007800857202 */ /* 0x000fe20000000f00 */
[--C-:B------:R-:W-:Y:S01]  /*dfe0*/  FFMA.FTZ R120, R251, c[0x0][0x2d0], -R160.reuse ;  /* 0x0000b400fb787a23 */ /* 0x100fe200000108a0 */
[----:B------:R-:W-:Y:S01]  /*dff0*/  MOV R251, R149 ;  /* 0x0000009500fb7202 */ /* 0x000fe20000000f00 */
[----:B------:R-:W-:Y:S01]  /*e000*/  FFMA.FTZ R160, R246, c[0x0][0x2d0], -R160 ;  /* 0x0000b400f6a07a23 */ /* 0x000fe200000108a0 */
[----:B---3--:R-:W-:Y:S01]  /*e010*/  F2FP.PACK_AB R104, R236, R234 ;  /* 0x000000eaec68723e */ /* 0x008fe200000000ff */
[----:B------:R-:W3:Y:S01]  /*e020*/  LDL R246, [R1+0x3c] ;  /* 0x00003c0001f67983 */ /* 0x000ee20000100800 */
[----:B------:R-:W-:Y:S02]  /*e030*/  @P5 ISETP.GE.AND P1, PT, R251, c[0x0][0x1d4], PT ;  /* 0x00007500fb005a0c */ /* 0x000fe40003f26270 */
[----:B------:R-:W-:Y:S01]  /*e040*/  F2FP.PACK_AB R106, R241, R240 ;  /* 0x000000f0f16a723e */ /* 0x000fe200000000ff */
[----:B------:R2:W-:Y:S01]  /*e050*/  MUFU.EX2 R230, R120 ;  /* 0x0000007800e67308 */ /* 0x0005e20000000800 */
[----:B-----5:R-:W-:Y:S09]  /*e060*/  F2FP.PACK_AB R105, R238, R235 ;  /* 0x000000ebee69723e */ /* 0x020ff200000000ff */
[----:B------:R5:W5:Y:S01]  /*e070*/  MUFU.EX2 R219, R160 ;  /* 0x000000a000db7308 */ /* 0x000b620000000800 */
[----:B-1----:R-:W1:Y:S01]  /*e080*/  LDSM.16.MT88.4 R108, [R204+0x1800] ;  /* 0x00180000cc6c783b */ /* 0x002e620000004200 */
[----:B----4-:R-:W-:Y:S07]  /*e090*/  F2FP.PACK_AB R107, R239, R237 ;  /* 0x000000edef6b723e */ /* 0x010fee00000000ff */
[C---:B------:R-:W-:Y:S03]  /*e0a0*/  HMMA.16816.F32 R4, R104.reuse, R112, R4 ;  /* 0x000000706804723c */ /* 0x040fe60000001804 */
[--C-:B--2---:R-:W-:Y:S04]  /*e0b0*/  FFMA.FTZ R120, R133, c[0x0][0x2d0], -R161.reuse ;  /* 0x0000b40085787a23 */ /* 0x104fe800000108a1 */
[----:B------:R2:W-:Y:S01]  /*e0c0*/  MUFU.EX2 R225, R120 ;  /* 0x0000007800e17308 */ /* 0x0005e20000000800 */
[C---:B------:R-:W-:Y:S01]  /*e0d0*/  HMMA.16816.F32 R8, R104.reuse, R114, R8 ;  /* 0x000000726808723c */ /* 0x040fe20000001808 */
[----:B------:R-:W4:Y:S03]  /*e0e0*/  LDSM.16.MT88.4 R112, [R3+0x1800] ;  /* 0x001800000370783b */ /* 0x000f260000004200 */
[----:B-----5:R-:W-:Y:S02]  /*e0f0*/  F2FP.PACK_AB R160, R221, R224 ;  /* 0x000000e0dda0723e */ /* 0x020fe400000000ff */
[----:B------:R-:W-:Y:S03]  /*e100*/  F2FP.PACK_AB R162, R219, R223 ;  /* 0x000000dfdba2723e */ /* 0x000fe600000000ff */
[----:B--2---:R-:W-:Y:S01]  /*e110*/  LDSM.16.MT88.4 R120, [R3+0x2000] ;  /* 0x002000000378783b */ /* 0x004fe20000004200 */
[C---:B-1----:R-:W-:Y:S08]  /*e120*/  HMMA.16816.F32 R12, R104.reuse, R108, R12 ;  /* 0x0000006c680c723c */ /* 0x042ff0000000180c */
[C---:B------:R-:W-:Y:S01]  /*e130*/  HMMA.16816.F32 R16, R104.reuse, R110, R16 ;  /* 0x0000006e6810723c */ /* 0x040fe20000001810 */
[----:B------:R-:W1:Y:S07]  /*e140*/  LDSM.16.MT88.4 R108, [R103+0x1800] ;  /* 0x00180000676c783b */ /* 0x000e6e0000004200 */
[C---:B----4-:R-:W-:Y:S08]  /*e150*/  HMMA.16816.F32 R20, R104.reuse, R112, R20 ;  /* 0x000000706814723c */ /* 0x050ff00000001814 */
        /* <DEDUP_REMOVED lines=23> */
[C---:B--2---:R-:W-:Y:S07]  /*e2d0*/  HMMA.16816.F32 R84, R104.reuse, R112, R84 ;  /* 0x000000706854723c */ /* 0x044fee0000001854 */
[--C-:B------:R-:W-:Y:S01]  /*e2e0*/  FFMA.FTZ R112, R150, c[0x0][0x2d0], -R161.reuse ;  /* 0x0000b40096707a23 */ /* 0x100fe200000108a1 */
[C---:B------:R-:W-:Y:S03]  /*e2f0*/  HMMA.16816.F32 R88, R104.reuse, R114, R88 ;  /* 0x000000726858723c */ /* 0x040fe60000001858 */
[----:B------:R2:W4:Y:S01]  /*e300*/  MUFU.EX2 R226, R112 ;  /* 0x0000007000e27308 */ /* 0x0005220000000800 */
[----:B------:R-:W-:Y:S02]  /*e310*/  FFMA.FTZ R161, R136, c[0x0][0x2d0], -R161 ;  /* 0x0000b40088a17a23 */ /* 0x000fe400000108a1 */
[----:B------:R-:W-:Y:S07]  /*e320*/  LDSM.16.MT88.4 R136, [R102+0x5800] ;  /* 0x005800006688783b */ /* 0x000fee0000004200 */
[----:B------:R5:W3:Y:S01]  /*e330*/  MUFU.EX2 R207, R161 ;  /* 0x000000a100cf7308 */ /* 0x000ae20000000800 */
[C---:B-1----:R-:W-:Y:S01]  /*e340*/  HMMA.16816.F32 R92, R104.reuse, R108, R92 ;  /* 0x0000006c685c723c */ /* 0x042fe2000000185c */
[----:B--2---:R-:W1:Y:S07]  /*e350*/  LDSM.16.MT88.4 R112, [R204+0x2000] ;  /* 0x00200000cc70783b */ /* 0x004e6e0000004200 */
[----:B------:R-:W-:Y:S01]  /*e360*/  HMMA.16816.F32 R96, R104, R110, R96 ;  /* 0x0000006e6860723c */ /* 0x000fe20000001860 */
[----:B------:R-:W2:Y:S03]  /*e370*/  LDSM.16.MT88.4 R108, [R103+0x2000] ;  /* 0x00200000676c783b */ /* 0x000ea60000004200 */
[----:B-----5:R-:W-:Y:S03]  /*e380*/  F2FP.PACK_AB R161, R222, R220 ;  /* 0x000000dcdea1723e */ /* 0x020fe600000000ff */
[----:B------:R-:W-:Y:S02]  /*e390*/  F2FP.PACK_AB R104, R231, R229 ;  /* 0x000000e5e768723e */ /* 0x000fe400000000ff */
[----:B------:R-:W-:Y:S03]  /*e3a0*/  F2FP.PACK_AB R106, R230, R233 ;  /* 0x000000e9e66a723e */ /* 0x000fe600000000ff */
[----:B------:R-:W-:Y:S02]  /*e3b0*/  F2FP.PACK_AB R105, R228, R227 ;  /* 0x000000e3e469723e */ /* 0x000fe400000000ff */
[----:B----4-:R-:W-:Y:S02]  /*e3c0*/  F2FP.PACK_AB R107, R225, R226 ;  /* 0x000000e2e16b723e */ /* 0x010fe400000000ff */
[----:B---3--:R-:W-:Y:S05]  /*e3d0*/  F2FP.PACK_AB R163, R207, R208 ;  /* 0x000000d0cfa3723e */ /* 0x008fea00000000ff */
[C---:B------:R-:W-:Y:S08]  /*e3e0*/  HMMA.16816.F32 R4, R104.reuse, R116, R4 ;  /* 0x000000746804723c */ /* 0x040ff00000001804 */
[C---:B------:R-:W-:Y:S01]  /*e3f0*/  HMMA.16816.F32 R8, R104.reuse, R118, R8 ;  /* 0x000000766808723c */ /* 0x040fe20000001808 */
[----:B------:R-:W3:Y:S07]  /*e400*/  LDSM.16.MT88.4 R116, [R102+0x5000] ;  /* 0x005000006674783b */ /* 0x000eee0000004200 */
[C---:B-1----:R-:W-:Y:S08]  /*e410*/  HMMA.16816.F32 R12, R104.reuse, R112, R12 ;  /* 0x00000070680c723c */ /* 0x042ff0000000180c */
[C---:B------:R-:W-:Y:S01]  /*e420*/  HMMA.16816.F32 R16, R104.reuse, R114, R16 ;  /* 0x000000726810723c */ /* 0x040fe20000001810 */
[----:B------:R-:W1:Y:S07]  /*e430*/  LDSM.16.MT88.4 R112, [R204+0x5000] ;  /* 0x00500000cc70783b */ /* 0x000e6e0000004200 */
[C---:B------:R-:W-:Y:S08]  /*e440*/  HMMA.16816.F32 R20, R104.reuse, R120, R20 ;  /* 0x000000786814723c */ /* 0x040ff00000001814 */
[C---:B------:R-:W-:Y:S01]  /*e450*/  HMMA.16816.F32 R24, R104.reuse, R122, R24 ;  /* 0x0000007a6818723c */ /* 0x040fe20000001818 */
[----:B------:R-:W4:Y:S07]  /*e460*/  LDSM.16.MT88.4 R120, [R3+0x5000] ;  /* 0x005000000378783b */ /* 0x000f2e0000004200 */
        /* <DEDUP_REMOVED lines=9> */
[C---:B----4-:R-:W-:Y:S08]  /*e500*/  HMMA.16816.F32 R52, R104.reuse, R120, R52 ;  /* 0x000000786834723c */ /* 0x050ff00000001834 */
[C---:B------:R-:W-:Y:S01]  /*e510*/  HMMA.16816.F32 R56, R104.reuse, R122, R56 ;  /* 0x0000007a6838723c */ /* 0x040fe20000001838 */
[----:B------:R-:W4:Y:S07]  /*e520*/  LDSM.16.MT88.4 R120, [R3+0x8000] ;  /* 0x008000000378783b */ /* 0x000f2e0000004200 */
[C---:B--2---:R-:W-:Y:S08]  /*e530*/  HMMA.16816.F32 R60, R104.reuse, R108, R60 ;  /* 0x0000006c683c723c */ /* 0x044ff0000000183c */
[C---:B------:R-:W-:Y:S01]  /*e540*/  HMMA.16816.F32 R64, R104.reuse, R110, R64 ;  /* 0x0000006e6840723c */ /* 0x040fe20000001840 */
[----:B------:R-:W2:Y:S07]  /*e550*/  LDSM.16.MT88.4 R108, [R103+0x8000] ;  /* 0x00800000676c783b */ /* 0x000eae0000004200 */
[C---:B---3--:R-:W-:Y:S08]  /*e560*/  HMMA.16816.F32 R68, R104.reuse, R116, R68 ;  /* 0x000000746844723c */ /* 0x048ff00000001844 */
[C---:B------:R-:W-:Y:S01]  /*e570*/  HMMA.16816.F32 R72, R104.reuse, R118, R72 ;  /* 0x000000766848723c */ /* 0x040fe20000001848 */
[----:B------:R-:W-:Y:S07]  /*e580*/  LDSM.16.MT88.4 R116, [R204+0x2800] ;  /* 0x00280000cc74783b */ /* 0x000fee0000004200 */
[C---:B-1----:R-:W-:Y:S08]  /*e590*/  HMMA.16816.F32 R76, R104.reuse, R112, R76 ;  /* 0x00000070684c723c */ /* 0x042ff0000000184c */
[C---:B------:R-:W-:Y:S01]  /*e5a0*/  HMMA.16816.F32 R80, R104.reuse, R114, R80 ;  /* 0x000000726850723c */ /* 0x040fe20000001850 */
[----:B------:R-:W1:Y:S07]  /*e5b0*/  LDSM.16.MT88.4 R112, [R102+0x2800] ;  /* 0x002800006670783b */ /* 0x000e6e0000004200 */
[C---:B----4-:R-:W-:Y:S08]  /*e5c0*/  HMMA.16816.F32 R84, R104.reuse, R120, R84 ;  /* 0x000000786854723c */ /* 0x050ff00000001854 */
[C---:B------:R-:W-:Y:S08]  /*e5d0*/  HMMA.16816.F32 R88, R104.reuse, R122, R88 ;  /* 0x0000007a6858723c */ /* 0x040ff00000001858 */
[C---:B--2---:R-:W-:Y:S08]  /*e5e0*/  HMMA.16816.F32 R92, R104.reuse, R108, R92 ;  /* 0x0000006c685c723c */ /* 0x044ff0000000185c */
        /* <DEDUP_REMOVED lines=10> */
[----:B------:R-:W5:Y:S07]  /*e690*/  LDL.64 R22, [R1+0x50] ;  /* 0x0000500001167983 */ /* 0x000f6e0000100a00 */
        /* <DEDUP_REMOVED lines=9> */
[----:B------:R1:W4:Y:S07]  /*e730*/  LDSM.16.MT88.4 R4, [R3+0x8800] ;  /* 0x008800000304783b */ /* 0x00032e0000004200 */
[C---:B--2---:R-:W-:Y:S07]  /*e740*/  HMMA.16816.F32 R60, R160.reuse, R8, R60 ;  /* 0x00000008a03c723c */ /* 0x044fee000000183c */
[----:B------:R-:W-:Y:S01]  /*e750*/  @P5 IMAD.WIDE.U32 R8, R0, c[0x0][0x1e0], RZ ;  /* 0x0000780000085a25 */ /* 0x000fe200078e00ff */
[C---:B------:R-:W-:Y:S04]  /*e760*/  HMMA.16816.F32 R64, R160.reuse, R10, R64 ;  /* 0x0000000aa040723c */ /* 0x040fe80000001840 */
[----:B------:R-:W-:Y:S03]  /*e770*/  @P5 IADD3 R0, R9, R2, RZ ;  /* 0x0000000209005210 */ /* 0x000fe60007ffe0ff */
[----:B------:R-:W-:Y:S01]  /*e780*/  FADD.FTZ R10, R242, R206 ;  /* 0x000000cef20a7221 */ /* 0x000fe20000010000 */
[C---:B---3--:R-:W-:Y:S04]  /*e790*/  HMMA.16816.F32 R68, R160.reuse, R12, R68 ;  /* 0x0000000ca044723c */ /* 0x048fe80000001844 */
[----:B-1----:R-:W-:Y:S02]  /*e7a0*/  FADD.FTZ R3, R244, R205 ;  /* 0x000000cdf4037221 */ /* 0x002fe40000010000 */
[----:B------:R-:W-:Y:S02]  /*e7b0*/  FADD.FTZ R10, R243, R10 ;  /* 0x0000000af30a7221 */ /* 0x000fe40000010000 */
[----:B------:R-:W-:Y:S01]  /*e7c0*/  FADD.FTZ R9, R234, R3 ;  /* 0x00000003ea097221 */ /* 0x000fe20000010000 */
[----:B------:R-:W-:Y:S01]  /*e7d0*/  @P5 MOV R3, R245 ;  /* 0x000000f500035202 */ /* 0x000fe20000000f00 */
[C---:B------:R-:W-:Y:S03]  /*e7e0*/  HMMA.16816.F32 R72, R160.reuse, R14, R72 ;  /* 0x0000000ea048723c */ /* 0x040fe60000001848 */
[----:B------:R-:W-:Y:S02]  /*e7f0*/  @P5 IMAD R0, R0, 0x60, RZ ;  /* 0x0000006000005824 */ /* 0x000fe400078e02ff */
[----:B------:R-:W-:Y:S02]  /*e800*/  FADD.FTZ R13, R235, R10 ;  /* 0x0000000aeb0d7221 */ /* 0x000fe40000010000 */
[----:B------:R-:W-:Y:S01]  /*e810*/  FADD.FTZ R14, R236, R9 ;  /* 0x00000009ec0e7221 */ /* 0x000fe20000010000 */
[C---:B----4-:R-:W-:Y:S01]  /*e820*/  HMMA.16816.F32 R76, R160.reuse, R16, R76 ;  /* 0x00000010a04c723c */ /* 0x050fe2000000184c */
[----:B------:R-:W-:Y:S07]  /*e830*/  @P5 MOV R15, 0x6 ;  /* 0x00000006000f5802 */ /* 0x000fee0000000f00 */
[C---:B------:R-:W-:Y:S08]  /*e840*/  HMMA.16816.F32 R80, R160.reuse, R18, R80 ;  /* 0x00000012a050723c */ /* 0x040ff00000001850 */
[C---:B------:R-:W-:Y:S08]  /*e850*/  HMMA.16816.F32 R84, R160.reuse, R4, R84 ;  /* 0x00000004a054723c */ /* 0x040ff00000001854 */
[C---:B------:R-:W-:Y:S04]  /*e860*/  HMMA.16816.F32 R88, R160.reuse, R6, R88 ;  /* 0x00000006a058723c */ /* 0x040fe80000001858 */
[----:B-----5:R-:W-:Y:S05]  /*e870*/  @P5 MOV R2, R22 ;  /* 0x0000001600025202 */ /* 0x020fea0000000f00 */
[----:B------:R-:W-:Y:S02]  /*e880*/  @P5 IMAD.WIDE.U32 R2, R8, 0x60, R2 ;  /* 0x0000006008025825 */ /* 0x000fe400078e0002 */
[----:B------:R-:W1:Y:S03]  /*e890*/  LDSM.16.MT88.4 R8, [R103+0x8800] ;  /* 0x008800006708783b */ /* 0x000e660000004200 */
[----:B------:R-:W-:Y:S02]  /*e8a0*/  @P5 LEA R12, P0, R2, c[0x0][0x1c8], 0x1 ;  /* 0x00007200020c5a11 */ /* 0x000fe400078008ff */
[----:B------:R-:W-:Y:S01]  /*e8b0*/  @P5 IADD3 R3, R3, R0, RZ ;  /* 0x0000000003035210 */ /* 0x000fe20007ffe0ff */
[----:B------:R-:W-:Y:S03]  /*e8c0*/  FADD.FTZ R0, R238, R13 ;  /* 0x0000000dee007221 */ /* 0x000fe60000010000 */
[----:B------:R-:W-:Y:S01]  /*e8d0*/  @P5 LEA.HI.X R13, R2, c[0x0][0x1cc], R3, 0x1, P0 ;  /* 0x00007300020d5a11 */ /* 0x000fe200000f0c03 */
[----:B------:R-:W-:Y:S01]  /*e8e0*/  FADD.FTZ R2, R240, R14 ;  /* 0x0000000ef0027221 */ /* 0x000fe20000010000 */
[----:B------:R-:W-:Y:S01]  /*e8f0*/  @P5 ISETP.GE.AND P0, PT, R250, c[0x0][0x1d4], PT ;  /* 0x00007500fa005a0c */ /* 0x000fe20003f06270 */
[----:B------:R-:W-:Y:S01]  /*e900*/  FADD.FTZ R14, R237, R0 ;  /* 0x00000000ed0e7221 */ /* 0x000fe20000010000 */
[----:B------:R-:W-:Y:S01]  /*e910*/  IADD3 R0, R247, 0x1, RZ ;  /* 0x00000001f7007810 */ /* 0x000fe20007ffe0ff */
[----:B------:R-:W-:Y:S01]  /*e920*/  FADD.FTZ R2, R241, R2 ;  /* 0x00000002f1027221 */ /* 0x000fe20000010000 */
[----:B------:R-:W-:Y:S01]  /*e930*/  @P5 MOV R3, c[0x0][0x1e0] ;  /* 0x0000780000035a02 */ /* 0x000fe20000000f00 */
[----:B------:R-:W-:Y:S01]  /*e940*/  FADD.FTZ R16, R239, R14 ;  /* 0x0000000eef107221 */ /* 0x000fe20000010000 */
[----:B------:R-:W-:Y:S02]  /*e950*/  SEL R0, R0, RZ, !P3 ;  /* 0x000000ff00007207 */ /* 0x000fe40005800000 */
[----:B------:R-:W-:Y:S01]  /*e960*/  @P5 SHF.L.U64.HI R14, R3, R15, c[0x0][0x1e4] ;  /* 0x00007900030e5619 */ /* 0x000fe2000001020f */
[----:B------:R-:W-:Y:S01]  /*e970*/  FADD.FTZ R15, R229, R2 ;  /* 0x00000002e50f7221 */ /* 0x000fe20000010000 */
[----:B------:R-:W-:Y:S01]  /*e980*/  @P5 SHF.L.U32 R3, R3, 0x6, RZ ;  /* 0x0000000603035819 */ /* 0x000fe200000006ff */
[----:B------:R2:W-:Y:S01]  /*e990*/  STL [R1+0x4], R0 ;  /* 0x0000040001007387 */ /* 0x0005e20000100800 */
[----:B------:R-:W-:Y:S01]  /*e9a0*/  FADD.FTZ R5, R227, R16 ;  /* 0x00000010e3057221 */ /* 0x000fe20000010000 */
[----:B------:R-:W-:Y:S01]  /*e9b0*/  IADD3 R250, R232, -0x1, RZ ;  /* 0xffffffffe8fa7810 */ /* 0x000fe20007ffe0ff */
[----:B------:R-:W-:Y:S01]  /*e9c0*/  FADD.FTZ R15, R231, R15 ;  /* 0x0000000fe70f7221 */ /* 0x000fe20000010000 */
[----:B------:R-:W-:Y:S03]  /*e9d0*/  @P5 IADD3 R2, P4, R3, R12, RZ ;  /* 0x0000000c03025210 */ /* 0x000fe60007f9e0ff */
[----:B------:R-:W-:Y:S01]  /*e9e0*/  FADD.FTZ R6, R233, R15 ;  /* 0x0000000fe9067221 */ /* 0x000fe20000010000 */
[----:B------:R-:W-:Y:S02]  /*e9f0*/  @P5 IADD3 R4, P3, R3, R2, RZ ;  /* 0x0000000203045210 */ /* 0x000fe40007f7e0ff */
[----:B------:R-:W-:Y:S01]  /*ea00*/  @P5 IADD3.X R3, R14, R13, RZ, P4, !PT ;  /* 0x0000000d0e035210 */ /* 0x000fe200027fe4ff */
[C---:B-1----:R-:W-:Y:S03]  /*ea10*/  HMMA.16816.F32 R92, R160.reuse, R8, R92 ;  /* 0x00000008a05c723c */ /* 0x042fe6000000185c */
[----:B--2---:R-:W-:Y:S05]  /*ea20*/  @P5 IMAD R0, R0, 0x9000, R246 ;  /* 0x0000900000005824 */ /* 0x004fea00078e02f6 */
[----:B------:R-:W-:Y:S01]  /*ea30*/  HMMA.16816.F32 R96, R160, R10, R96 ;  /* 0x0000000aa060723c */ /* 0x000fe20000001860 */
        /* <DEDUP_REMOVED lines=17> */
[----:B------:R-:W-:Y:S01]  /*eb50*/  ISETP.GE.AND P0, PT, R252, R232, PT ;  /* 0x000000e8fc00720c */ /* 0x000fe20003f06270 */
[----:B--2---:R-:W-:Y:S01]  /*eb60*/  FADD.FTZ R3, R226, R12 ;  /* 0x0000000ce2037221 */ /* 0x004fe20000010000 */
[----:B------:R-:W-:Y:S01]  /*eb70*/  MOV R232, R250 ;  /* 0x000000fa00e87202 */ /* 0x000fe20000000f00 */
[----:B------:R-:W-:Y:S04]  /*eb80*/  FADD.FTZ R2, R230, R6 ;  /* 0x00000006e6027221 */ /* 0x000fe80000010000 */
[----:B------:R-:W-:Y:S01]  /*eb90*/  FADD.FTZ R2, R224, R2 ;  /* 0x00000002e0027221 */ /* 0x000fe20000010000 */
[----:B------:R-:W0:Y:S03]  /*eba0*/  LDGDEPBAR ;  /* 0x00000000000079af */ /* 0x000e260000000000 */
[----:B------:R-:W-:Y:S04]  /*ebb0*/  FADD.FTZ R2, R221, R2 ;  /* 0x00000002dd027221 */ /* 0x000fe80000010000 */
[----:B------:R-:W-:Y:S04]  /*ebc0*/  FADD.FTZ R2, R223, R2 ;  /* 0x00000002df027221 */ /* 0x000fe80000010000 */
[----:B------:R-:W-:Y:S05]  /*ebd0*/  FADD.FTZ R2, R219, R2 ;  /* 0x00000002db027221 */ /* 0x000fea0000010000 */
[----:B------:R-:W-:Y:S01]  /*ebe0*/  STL [R1+0x8], R2 ;  /* 0x0000080201007387 */ /* 0x000fe20000100800 */
[----:B-1----:R-:W-:Y:S01]  /*ebf0*/  FADD.FTZ R0, R225, R3 ;  /* 0x00000003e1007221 */ /* 0x002fe20000010000 */
[----:B------:R-:W-:Y:S03]  /*ec00*/  MOV R3, R100 ;  /* 0x0000006400037202 */ /* 0x000fe60000000f00 */
[----:B------:R-:W-:Y:S04]  /*ec10*/  FADD.FTZ R0, R220, R0 ;  /* 0x00000000dc007221 */ /* 0x000fe80000010000 */
[----:B------:R-:W-:Y:S04]  /*ec20*/  FADD.FTZ R0, R222, R0 ;  /* 0x00000000de007221 */ /* 0x000fe80000010000 */
[----:B------:R-:W-:Y:S04]  /*ec30*/  FADD.FTZ R0, R208, R0 ;  /* 0x00000000d0007221 */ /* 0x000fe80000010000 */
[----:B------:R-:W-:Y:S05]  /*ec40*/  FADD.FTZ R0, R207, R0 ;  /* 0x00000000cf007221 */ /* 0x000fea0000010000 */
[----:B------:R1:W-:Y:S02]  /*ec50*/  STL [R1+0x10], R0 ;  /* 0x0000100001007387 */ /* 0x0003e40000100800 */
[----:B-1----:R-:W-:Y:S01]  /*ec60*/  MOV R0, R101 ;  /* 0x0000006500007202 */ /* 0x002fe20000000f00 */
[----:B------:R-:W-:-:S05]  /*ec70*/  @!P0 BRA `(.L_x_2077) ;  /* 0xffffbfa000008947 */ /* 0x000fca000383ffff */
.L_x_2076:
[----:B------:R-:W-:Y:S02]  /*ec80*/  MOV R7, 0x1f ;  /* 0x0000001f00077802 */ /* 0x000fe40000000f00 */
[----:B------:R-:W-:Y:S01]  /*ec90*/  MOV R6, 0xffffffff ;  /* 0xffffffff00067802 */ /* 0x000fe20000000f00 */
[----:B------:R-:W-:Y:S05]  /*eca0*/  BRA.DIV ~URZ, `(.L_x_2078) ;  /* 0x000023527f007947 */ /* 0x000fea000b800000 */
[----:B------:R-:W2:Y:S04]  /*ecb0*/  LDL R2, [R1+0x8] ;  /* 0x0000080001027983 */ /* 0x000ea80000100800 */
[----:B--2---:R2:W3:Y:S02]  /*ecc0*/  SHFL.BFLY PT, R0, R2, 0x2, 0x1f ;  /* 0x0c401f0002007f89 */ /* 0x0044e400000e0000 */
.L_x_2092:
[----:B--2---:R-:W2:Y:S02]  /*ecd0*/  LDL.LU R2, [R1+0x8] ;  /* 0x0000080001027983 */ /* 0x004ea40000300800 */
[----:B--23--:R-:W-:Y:S01]  /*ece0*/  FADD.FTZ R0, R0, R2 ;  /* 0x0000000200007221 */ /* 0x00cfe20000010000 */
[----:B------:R-:W-:Y:S05]  /*ecf0*/  BRA.DIV ~URZ, `(.L_x_2079) ;  /* 0x000023627f007947 */ /* 0x000fea000b800000 */
[----:B------:R-:W2:Y:S04]  /*ed00*/  LDL.LU R5, [R1+0x10] ;  /* 0x0000100001057983 */ /* 0x000ea80000300800 */
[----:B------:R-:W3:Y:S02]  /*ed10*/  SHFL.BFLY PT, R2, R0, 0x1, 0x1f ;  /* 0x0c201f0000027f89 */ /* 0x000ee400000e0000 */
[----:B---3--:R-:W-:-:S02]  /*ed20*/  FADD.FTZ R0, R0, R2 ;  /* 0x0000000200007221 */ /* 0x008fc40000010000 */
[----:B--2---:R-:W2:Y:S02]  /*ed30*/  SHFL.BFLY PT, R4, R5, 0x2, 0x1f ;  /* 0x0c401f0005047f89 */ /* 0x004ea400000e0000 */
[----:B--2---:R-:W-:-:S05]  /*ed40*/  FADD.FTZ R4, R4, R5 ;  /* 0x0000000504047221 */ /* 0x004fca0000010000 */
[----:B-1----:R1:W2:Y:S02]  /*ed50*/  SHFL.BFLY PT, R3, R4, 0x1, 0x1f ;  /* 0x0c201f0004037f89 */ /* 0x0022a400000e0000 */
.L_x_2093:
        /* <DEDUP_REMOVED lines=117> */
.L_x_2067:
        /* <DEDUP_REMOVED lines=19> */
.L_x_2081:
[----:B--2---:R-:W-:Y:S05]  /*f5e0*/  BSYNC B0 ;  /* 0x0000000000007941 */ /* 0x004fea0003800000 */
.L_x_2080:
        /* <DEDUP_REMOVED lines=15> */
[----:B-1----:R-:W-:Y:S05]  /*f6e0*/  CALL.REL.NOINC `($__internal_43_$__cuda_sm70_shflsync_idx_p) ;  /* 0x00001b1000007944 */ /* 0x002fea0003c00000 */
.L_x_2084:
[----:B------:R-:W3:Y:S04]  /*f6f0*/  LDL R7, [R1+0x7c] ;  /* 0x00007c0001077983 */ /* 0x000ee80000100800 */
[----:B------:R-:W4:Y:S04]  /*f700*/  LDL.LU R6, [R1+0x5c] ;  /* 0x00005c0001067983 */ /* 0x000f280000300800 */
[----:B-12---:R-:W2:Y:S04]  /*f710*/  LDL.LU R12, [R1+0x60] ;  /* 0x00006000010c7983 */ /* 0x006ea80000300800 */
[----:B------:R-:W2:Y:S04]  /*f720*/  LDL.LU R18, [R1+0x64] ;  /* 0x0000640001127983 */ /* 0x000ea80000300800 */
[----:B------:R-:W3:Y:S01]  /*f730*/  LDL.LU R20, [R1+0x68] ;  /* 0x0000680001147983 */ /* 0x000ee20000300800 */
[----:B------:R-:W-:-:S03]  /*f740*/  IMAD.MOV.U32 R5, RZ, RZ, 0x1 ;  /* 0x00000001ff057424 */ /* 0x000fc600078e00ff */
[----:B------:R-:W3:Y:S02]  /*f750*/  LDL R19, [R1+0x84] ;  /* 0x0000840001137983 */ /* 0x000ee40000100800 */
[----:B------:R-:W-:Y:S02]  /*f760*/  ISETP.NE.AND P1, PT, R5, c[0x0][0x4e8], PT ;  /* 0x00013a0005007a0c */ /* 0x000fe40003f25270 */
[----:B------:R-:W3:Y:S04]  /*f770*/  LDL R157, [R1+0x38] ;  /* 0x00003800019d7983 */ /* 0x000ee80000100800 */
[----:B------:R-:W3:Y:S04]  /*f780*/  LDL R156, [R1+0x70] ;  /* 0x00007000019c7983 */ /* 0x000ee80000100800 */
[----:B------:R1:W5:Y:S04]  /*f790*/  LDL R155, [R1+0x78] ;  /* 0x00007800019b7983 */ /* 0x0003680000100800 */
[----:B------:R1:W5:Y:S04]  /*f7a0*/  LDL R154, [R1+0x74] ;  /* 0x00007400019a7983 */ /* 0x0003680000100800 */
[----:B------:R-:W1:Y:S01]  /*f7b0*/  S2R R21, SR_TID.X ;  /* 0x0000000000157919 */ /* 0x000e620000002100 */
[----:B------:R-:W-:-:S02]  /*f7c0*/  ULDC UR5, c[0x0][0x4e8] ;  /* 0x00013a0000057ab9 */ /* 0x000fc40000000800 */
[----:B------:R-:W-:Y:S02]  /*f7d0*/  ULDC UR4, c[0x0][0x388] ;  /* 0x0000e20000047ab9 */ /* 0x000fe40000000800 */
[----:B------:R-:W-:Y:S01]  /*f7e0*/  UIMAD UR4, UR5, UR4, URZ ;  /* 0x00000004050472a4 */ /* 0x000fe2000f8e023f */
[----:B------:R-:W-:Y:S01]  /*f7f0*/  BSSY B0, `(.L_x_2085) ;  /* 0x00000db000007945 */ /* 0x000fe20003800000 */
[----:B----4-:R-:W-:Y:S01]  /*f800*/  SHF.R.S32.HI R0, RZ, 0x1f, R6 ;  /* 0x0000001fff007819 */ /* 0x010fe20000011406 */
[----:B------:R-:W-:-:S04]  /*f810*/  IMAD.WIDE.U32 R2, R6, c[0x0][0x4d0], RZ ;  /* 0x0001340006027a25 */ /* 0x000fc800078e00ff */
[C---:B------:R-:W-:Y:S02]  /*f820*/  IMAD R4, R0.reuse, c[0x0][0x4d0], RZ ;  /* 0x0001340000047a24 */ /* 0x040fe400078e02ff */
[----:B------:R-:W-:Y:S01]  /*f830*/  IMAD R5, R0, c[0x0][0x438], RZ ;  /* 0x00010e0000057a24 */ /* 0x000fe200078e02ff */
[----:B--2---:R-:W-:Y:S01]  /*f840*/  SHF.R.S32.HI R0, RZ, 0x1f, R12 ;  /* 0x0000001fff007819 */ /* 0x004fe2000001140c */
[C---:B------:R-:W-:Y:S01]  /*f850*/  IMAD R4, R6.reuse, c[0x0][0x4d4], R4 ;  /* 0x0001350006047a24 */ /* 0x040fe200078e0204 */
[----:B------:R-:W-:Y:S01]  /*f860*/  SHF.R.S32.HI R11, RZ, 0x1f, R18 ;  /* 0x0000001fff0b7819 */ /* 0x000fe20000011412 */
[----:B------:R-:W-:Y:S02]  /*f870*/  IMAD R8, R6, c[0x0][0x43c], R5 ;  /* 0x00010f0006087a24 */ /* 0x000fe400078e0205 */
[----:B---3--:R-:W-:Y:S02]  /*f880*/  IMAD.IADD R7, R7, 0x1, R20 ;  /* 0x0000000107077824 */ /* 0x008fe400078e0214 */
[----:B------:R-:W-:-:S02]  /*f890*/  IMAD.IADD R3, R3, 0x1, R4 ;  /* 0x0000000103037824 */ /* 0x000fc400078e0204 */
[----:B------:R-:W-:-:S04]  /*f8a0*/  @P1 IMAD.HI.U32 R10, R7, c[0x0][0x4ec], RZ ;  /* 0x00013b00070a1a27 */ /* 0x000fc800078e00ff */
[----:B------:R-:W-:Y:S02]  /*f8b0*/  IMAD R9, R0, c[0x0][0x4d8], RZ ;  /* 0x0001360000097a24 */ /* 0x000fe400078e02ff */
[----:B------:R-:W-:-:S04]  /*f8c0*/  IMAD.WIDE.U32 R4, R6, c[0x0][0x438], RZ ;  /* 0x00010e0006047a25 */ /* 0x000fc800078e00ff */
[----:B------:R-:W-:Y:S01]  /*f8d0*/  IMAD.MOV.U32 R6, RZ, RZ, R7 ;  /* 0x000000ffff067224 */ /* 0x000fe200078e0007 */
[----:B------:R-:W-:Y:S01]  /*f8e0*/  @P1 SHF.R.U32.HI R6, RZ, c[0x0][0x4f0], R10 ;  /* 0x00013c00ff061a19 */ /* 0x000fe2000001160a */
[C---:B------:R-:W-:Y:S02]  /*f8f0*/  IMAD R9, R12.reuse, c[0x0][0x4dc], R9 ;  /* 0x000137000c097a24 */ /* 0x040fe400078e0209 */
[----:B------:R-:W-:-:S04]  /*f900*/  IMAD.WIDE.U32 R2, R12, c[0x0][0x4d8], R2 ;  /* 0x000136000c027a25 */ /* 0x000fc800078e0002 */
[----:B------:R-:W-:Y:S02]  /*f910*/  IMAD.IADD R5, R5, 0x1, R8 ;  /* 0x0000000105057824 */ /* 0x000fe400078e0208 */
[----:B------:R-:W-:Y:S02]  /*f920*/  IMAD R0, R0, c[0x0][0x440], RZ ;  /* 0x0001100000007a24 */ /* 0x000fe400078e02ff */
[----:B------:R-:W-:Y:S02]  /*f930*/  IMAD.IADD R3, R3, 0x1, R9 ;  /* 0x0000000103037824 */ /* 0x000fe400078e0209 */
[----:B------:R-:W-:Y:S02]  /*f940*/  IMAD.MOV R10, RZ, RZ, -R6 ;  /* 0x000000ffff0a7224 */ /* 0x000fe400078e0a06 */
[C---:B------:R-:W-:Y:S02]  /*f950*/  IMAD R15, R12.reuse, c[0x0][0x444], R0 ;  /* 0x000111000c0f7a24 */ /* 0x040fe400078e0200 */
[----:B------:R-:W-:-:S04]  /*f960*/  IMAD.WIDE.U32 R8, R12, c[0x0][0x440], R4 ;  /* 0x000110000c087a25 */ /* 0x000fc800078e0004 */
[----:B------:R-:W-:Y:S02]  /*f970*/  IMAD R12, R11, c[0x0][0x4e0], RZ ;  /* 0x000138000b0c7a24 */ /* 0x000fe400078e02ff */
[----:B------:R-:W-:Y:S02]  /*f980*/  IMAD R10, R10, c[0x0][0x4e8], R7 ;  /* 0x00013a000a0a7a24 */ /* 0x000fe400078e0207 */
[C---:B------:R-:W-:Y:S01]  /*f990*/  IMAD.WIDE.U32 R4, R18.reuse, c[0x0][0x4e0], R2 ;  /* 0x0001380012047a25 */ /* 0x040fe200078e0002 */
[----:B------:R-:W-:Y:S02]  /*f9a0*/  SHF.R.S32.HI R13, RZ, 0x1f, R6 ;  /* 0x0000001fff0d7819 */ /* 0x000fe40000011406 */
[----:B------:R-:W-:Y:S01]  /*f9b0*/  SHF.R.S32.HI R14, RZ, 0x1f, R10 ;  /* 0x0000001fff0e7819 */ /* 0x000fe2000001140a */
[----:B------:R-:W-:Y:S01]  /*f9c0*/  IMAD R12, R18, c[0x0][0x4e4], R12 ;  /* 0x00013900120c7a24 */ /* 0x000fe200078e020c */
[----:B------:R-:W-:Y:S01]  /*f9d0*/  IADD3 R4, P0, R6, R4, RZ ;  /* 0x0000000406047210 */ /* 0x000fe20007f1e0ff */
[----:B------:R-:W-:-:S03]  /*f9e0*/  @P1 IMAD.HI.U32 R2, R7, c[0x0][0x4ec], RZ ;  /* 0x00013b0007021a27 */ /* 0x000fc600078e00ff */
[----:B------:R-:W-:Y:S01]  /*f9f0*/  IADD3.X R5, R13, R5, R12, P0, !PT ;  /* 0x000000050d057210 */ /* 0x000fe200007fe40c */
[----:B------:R-:W-:Y:S01]  /*fa00*/  IMAD.MOV.U32 R0, RZ, RZ, R7 ;  /* 0x000000ffff007224 */ /* 0x000fe200078e0007 */
[----:B------:R-:W-:Y:S01]  /*fa10*/  @P1 SHF.R.U32.HI R0, RZ, c[0x0][0x4f0], R2 ;  /* 0x00013c00ff001a19 */ /* 0x000fe20000011602 */
[----:B------:R-:W-:Y:S02]  /*fa20*/  IMAD R6, R14, c[0x0][0x4c8], RZ ;  /* 0x000132000e067a24 */ /* 0x000fe400078e02ff */
[----:B------:R-:W-:Y:S02]  /*fa30*/  IMAD.IADD R3, R9, 0x1, R15 ;  /* 0x0000000109037824 */ /* 0x000fe400078e020f */
[----:B------:R-:W-:Y:S02]  /*fa40*/  IMAD R11, R11, c[0x0][0x448], RZ ;  /* 0x000112000b0b7a24 */ /* 0x000fe400078e02ff */
[----:B------:R-:W-:Y:S02]  /*fa50*/  IMAD.MOV.U32 R2, RZ, RZ, R8 ;  /* 0x000000ffff027224 */ /* 0x000fe400078e0008 */
[----:B------:R-:W-:-:S02]  /*fa60*/  IMAD R6, R10, c[0x0][0x4cc], R6 ;  /* 0x000133000a067a24 */ /* 0x000fc400078e0206 */
[----:B------:R-:W-:Y:S01]  /*fa70*/  IMAD.WIDE.U32 R4, R10, c[0x0][0x4c8], R4 ;  /* 0x000132000a047a25 */ /* 0x000fe200078e0004 */
[----:B------:R-:W-:-:S03]  /*fa80*/  SHF.R.S32.HI R10, RZ, 0x1f, R0 ;  /* 0x0000001fff0a7819 */ /* 0x000fc60000011400 */
[C---:B------:R-:W-:Y:S02]  /*fa90*/  IMAD R11, R18.reuse, c[0x0][0x44c], R11 ;  /* 0x00011300120b7a24 */ /* 0x040fe400078e020b */
[----:B------:R-:W-:Y:S01]  /*faa0*/  IMAD.WIDE.U32 R2, R18, c[0x0][0x448], R2 ;  /* 0x0001120012027a25 */ /* 0x000fe200078e0002 */
[----:B-1----:R-:W-:Y:S02]  /*fab0*/  SHF.R.S32.HI R18, RZ, 0x1f, R21 ;  /* 0x0000001fff127819 */ /* 0x002fe40000011415 */
[----:B------:R-:W-:Y:S01]  /*fac0*/  LEA R8, P0, R4, c[0x0][0x4a8], 0x2 ;  /* 0x00012a0004087a11 */ /* 0x000fe200078010ff */
[----:B------:R-:W-:Y:S01]  /*fad0*/  IMAD.IADD R5, R5, 0x1, R6 ;  /* 0x0000000105057824 */ /* 0x000fe200078e0206 */
[----:B------:R-:W-:Y:S01]  /*fae0*/  LEA.HI R18, R18, R21, RZ, 0x5 ;  /* 0x0000001512127211 */ /* 0x000fe200078f28ff */
[----:B------:R-:W-:Y:S02]  /*faf0*/  IMAD.MOV R9, RZ, RZ, -R0 ;  /* 0x000000ffff097224 */ /* 0x000fe400078e0a00 */
[----:B------:R-:W-:Y:S01]  /*fb00*/  IMAD R6, R10, c[0x0][0x430], RZ ;  /* 0x00010c000a067a24 */ /* 0x000fe200078e02ff */
[----:B------:R-:W-:Y:S01]  /*fb10*/  LEA.HI.X R5, R4, c[0x0][0x4ac], R5, 0x2, P0 ;  /* 0x00012b0004057a11 */ /* 0x000fe200000f1405 */
[----:B------:R-:W-:Y:S01]  /*fb20*/  IMAD R9, R9, c[0x0][0x4e8], R7 ;  /* 0x00013a0009097a24 */ /* 0x000fe200078e0207 */
[----:B------:R-:W-:Y:S01]  /*fb30*/  LOP3.LUT R18, R18, 0xffffffe0, RZ, 0xc0, !PT ;  /* 0xffffffe012127812 */ /* 0x000fe200078ec0ff */
[----:B------:R-:W-:-:S02]  /*fb40*/  IMAD.IADD R3, R3, 0x1, R11 ;  /* 0x0000000103037824 */ /* 0x000fc400078e020b */
[C---:B------:R-:W-:Y:S01]  /*fb50*/  IMAD R10, R0.reuse, c[0x0][0x434], R6 ;  /* 0x00010d00000a7a24 */ /* 0x040fe200078e0206 */
[----:B------:R-:W-:Y:S01]  /*fb60*/  SHFL.IDX PT, R7, R5, RZ, 0x1c1f ;  /* 0x001c1fff05077589 */ /* 0x000fe200000e0000 */
[----:B------:R-:W-:-:S03]  /*fb70*/  IMAD.WIDE.U32 R2, R0, c[0x0][0x430], R2 ;  /* 0x00010c0000027a25 */ /* 0x000fc600078e0002 */
[----:B------:R-:W1:Y:S01]  /*fb80*/  SHFL.IDX PT, R6, R8, RZ, 0x1c1f ;  /* 0x001c1fff08067589 */ /* 0x000e6200000e0000 */
[----:B------:R-:W-:-:S03]  /*fb90*/  IMAD.IADD R18, R21, 0x1, -R18 ;  /* 0x0000000115127824 */ /* 0x000fc600078e0a12 */
[----:B------:R2:W-:Y:S01]  /*fba0*/  SHFL.IDX PT, R4, R8, 0x1, 0x1c1f ;  /* 0x003c1f0008047f89 */ /* 0x0005e200000e0000 */
[----:B------:R-:W-:-:S03]  /*fbb0*/  IMAD.IADD R0, R19, 0x1, R20 ;  /* 0x0000000113007824 */ /* 0x000fc600078e0214 */
[----:B------:R-:W3:Y:S01]  /*fbc0*/  SHFL.IDX PT, R5, R5, 0x1, 0x1c1f ;  /* 0x003c1f0005057f89 */ /* 0x000ee200000e0000 */
[----:B------:R-:W-:Y:S01]  /*fbd0*/  IMAD.IADD R3, R3, 0x1, R10 ;  /* 0x0000000103037824 */ /* 0x000fe200078e020a */
[----:B------:R-:W-:-:S04]  /*fbe0*/  LOP3.LUT P3, RZ, R18, 0x3, RZ, 0xc0, !PT ;  /* 0x0000000312ff7812 */ /* 0x000fc8000786c0ff */
[----:B------:R-:W-:Y:S01]  /*fbf0*/  ISETP.GE.OR P4, PT, R0, UR4, P3 ;  /* 0x0000000400007c0c */ /* 0x000fe20009f86670 */
[----:B------:R-:W-:Y:S01]  /*fc00*/  IMAD.WIDE.U32 R2, R9, c[0x0][0x428], R2 ;  /* 0x00010a0009027a25 */ /* 0x000fe200078e0002 */
[----:B--2---:R-:W-:-:S05]  /*fc10*/  SHF.R.S32.HI R8, RZ, 0x1f, R9 ;  /* 0x0000001fff087819 */ /* 0x004fca0000011409 */
[----:B------:R-:W-:Y:S01]  /*fc20*/  IMAD R10, R8, c[0x0][0x428], RZ ;  /* 0x00010a00080a7a24 */ /* 0x000fe200078e02ff */
[----:B------:R-:W-:-:S03]  /*fc30*/  IADD3 R8, R0, 0x8, RZ ;  /* 0x0000000800087810 */ /* 0x000fc60007ffe0ff */
[----:B------:R-:W-:Y:S01]  /*fc40*/  IMAD R10, R9, c[0x0][0x42c], R10 ;  /* 0x00010b00090a7a24 */ /* 0x000fe200078e020a */
[----:B------:R-:W-:Y:S02]  /*fc50*/  ISETP.GE.OR P3, PT, R8, UR4, P3 ;  /* 0x0000000408007c0c */ /* 0x000fe40009f66670 */
[----:B------:R-:W-:Y:S01]  /*fc60*/  ISETP.GE.AND P1, PT, R0, UR4, PT ;  /* 0x0000000400007c0c */ /* 0x000fe2000bf26270 */
[----:B------:R-:W-:Y:S01]  /*fc70*/  IMAD.IADD R3, R3, 0x1, R10 ;  /* 0x0000000103037824 */ /* 0x000fe200078e020a */
[C---:B------:R-:W-:Y:S01]  /*fc80*/  LEA R35, P2, R2.reuse, c[0x0][0x400], 0x2 ;  /* 0x0001000002237a11 */ /* 0x040fe200078410ff */
[----:B-1----:R1:W-:Y:S03]  /*fc90*/  @!P4 ST.E [R6.64], R17 ;  /* 0x000000110600c985 */ /* 0x0023e6000c101906 */
[----:B------:R-:W-:Y:S02]  /*fca0*/  LEA.HI.X R30, R2, c[0x0][0x404], R3, 0x2, P2 ;  /* 0x00010100021e7a11 */ /* 0x000fe400010f1403 */
[C---:B------:R-:W-:Y:S01]  /*fcb0*/  IADD3 R10, R157.reuse, 0x8, RZ ;  /* 0x000000089d0a7810 */ /* 0x040fe20007ffe0ff */
[----:B------:R-:W2:Y:S01]  /*fcc0*/  SHFL.IDX PT, R2, R35, RZ, 0x1c1f ;  /* 0x001c1fff23027589 */ /* 0x000ea200000e0000 */
[----:B------:R-:W-:-:S02]  /*fcd0*/  IADD3 R0, R157, 0x10, RZ ;  /* 0x000000109d007810 */ /* 0x000fc40007ffe0ff */
[C---:B------:R-:W-:Y:S01]  /*fce0*/  IADD3 R11, R157.reuse, 0x18, RZ ;  /* 0x000000189d0b7810 */ /* 0x040fe20007ffe0ff */
[----:B---3--:R3:W-:Y:S01]  /*fcf0*/  @!P3 ST.E [R4.64], R16 ;  /* 0x000000100400b985 */ /* 0x0087e2000c101906 */
[C---:B------:R-:W-:Y:S02]  /*fd00*/  IADD3 R12, R157.reuse, 0x20, RZ ;  /* 0x000000209d0c7810 */ /* 0x040fe40007ffe0ff */
[C---:B------:R-:W-:Y:S01]  /*fd10*/  IADD3 R13, R157.reuse, 0x28, RZ ;  /* 0x000000289d0d7810 */ /* 0x040fe20007ffe0ff */
[----:B------:R4:W2:Y:S01]  /*fd20*/  SHFL.IDX PT, R3, R30, RZ, 0x1c1f ;  /* 0x001c1fff1e037589 */ /* 0x0008a200000e0000 */
[C---:B------:R-:W-:Y:S02]  /*fd30*/  IADD3 R14, R157.reuse, 0x30, RZ ;  /* 0x000000309d0e7810 */ /* 0x040fe40007ffe0ff */
[C---:B------:R-:W-:Y:S02]  /*fd40*/  IADD3 R15, R157.reuse, 0x38, RZ ;  /* 0x000000389d0f7810 */ /* 0x040fe40007ffe0ff */
[----:B------:R-:W-:-:S02]  /*fd50*/  IADD3 R18, R157, 0x48, RZ ;  /* 0x000000489d127810 */ /* 0x000fc40007ffe0ff */
[C---:B------:R-:W-:Y:S02]  /*fd60*/  IADD3 R19, R157.reuse, 0x58, RZ ;  /* 0x000000589d137810 */ /* 0x040fe40007ffe0ff */
[C---:B------:R-:W-:Y:S02]  /*fd70*/  IADD3 R20, R157.reuse, 0x60, RZ ;  /* 0x000000609d147810 */ /* 0x040fe40007ffe0ff */
[C---:B------:R-:W-:Y:S02]  /*fd80*/  IADD3 R21, R157.reuse, 0x68, RZ ;  /* 0x000000689d157810 */ /* 0x040fe40007ffe0ff */
[C---:B-1----:R-:W-:Y:S02]  /*fd90*/  IADD3 R17, R157.reuse, 0x50, RZ ;  /* 0x000000509d117810 */ /* 0x042fe40007ffe0ff */
[C---:B------:R-:W-:Y:S02]  /*fda0*/  IADD3 R22, R157.reuse, 0x70, RZ ;  /* 0x000000709d167810 */ /* 0x040fe40007ffe0ff */
[----:B------:R-:W-:-:S02]  /*fdb0*/  IADD3 R23, R157, 0x78, RZ ;  /* 0x000000789d177810 */ /* 0x000fc40007ffe0ff */
[C---:B------:R-:W-:Y:S02]  /*fdc0*/  IADD3 R24, R157.reuse, 0x80, RZ ;  /* 0x000000809d187810 */ /* 0x040fe40007ffe0ff */
[C---:B------:R-:W-:Y:S02]  /*fdd0*/  IADD3 R26, R157.reuse, 0x88, RZ ;  /* 0x000000889d1a7810 */ /* 0x040fe40007ffe0ff */
[C---:B---3--:R-:W-:Y:S02]  /*fde0*/  IADD3 R16, R157.reuse, 0x40, RZ ;  /* 0x000000409d107810 */ /* 0x048fe40007ffe0ff */
[C---:B------:R-:W-:Y:S02]  /*fdf0*/  IADD3 R25, R157.reuse, 0x90, RZ ;  /* 0x000000909d197810 */ /* 0x040fe40007ffe0ff */
[C---:B------:R-:W-:Y:S02]  /*fe00*/  IADD3 R27, R157.reuse, 0x98, RZ ;  /* 0x000000989d1b7810 */ /* 0x040fe40007ffe0ff */
[----:B------:R-:W-:-:S02]  /*fe10*/  IADD3 R28, R157, 0xa0, RZ ;  /* 0x000000a09d1c7810 */ /* 0x000fc40007ffe0ff */
[----:B------:R-:W-:Y:S02]  /*fe20*/  IADD3 R29, R157, 0xa8, RZ ;  /* 0x000000a89d1d7810 */ /* 0x000fe40007ffe0ff */
[----:B------:R-:W-:Y:S02]  /*fe30*/  ISETP.GE.AND P0, PT, R8, UR4, PT ;  /* 0x0000000408007c0c */ /* 0x000fe4000bf06270 */
        /* <DEDUP_REMOVED lines=23> */
[----:B--2-4-:R-:W-:Y:S02]  /*ffb0*/  ISETP.GE.AND P5, PT, R157, c[0x0][0x3c8], PT ;  /* 0x0000f2009d007a0c */ /* 0x014fe40003fa6270 */
[----:B------:R-:W-:-:S02]  /*ffc0*/  ISETP.GE.AND P1, PT, R10, c[0x0][0x3c8], PT ;  /* 0x0000f2000a007a0c */ /* 0x000fc40003f26270 */
[----:B------:R-:W-:Y:S02]  /*ffd0*/  ISETP.GE.AND P4, PT, R0, c[0x0][0x3c8], PT ;  /* 0x0000f20000007a0c */ /* 0x000fe40003f86270 */
        /* <DEDUP_REMOVED lines=80> */
[----:B-----5:R-:W-:-:S02]  /*104e0*/  ISETP.GE.AND P2, PT, R154, c[0x0][0x3c8], PT ;  /* 0x0000f2009a007a0c */ /* 0x020fc40003f46270 */
        /* <DEDUP_REMOVED lines=11> */
.L_x_2086:
[----:B--2-4-:R-:W-:Y:S05]  /*105a0*/  BSYNC B0 ;  /* 0x0000000000007941 */ /* 0x014fea0003800000 */
.L_x_2085:
[----:B---3--:R1:W2:Y:S04]  /*105b0*/  SHFL.IDX PT, R3, R30, 0x1, 0x1c1f ;  /* 0x003c1f001e037f89 */ /* 0x0082a800000e0000 */
[----:B------:R1:W3:Y:S01]  /*105c0*/  SHFL.IDX PT, R2, R35, 0x1, 0x1c1f ;  /* 0x003c1f0023027f89 */ /* 0x0002e200000e0000 */
[----:B------:R-:W-:Y:S05]  /*105d0*/  @P0 BRA `(.L_x_2087) ;  /* 0x000008d000000947 */ /* 0x000fea0003800000 */
[----:B------:R-:W-:Y:S02]  /*105e0*/  ISETP.GE.AND P4, PT, R10, c[0x0][0x3c8], PT ;  /* 0x0000f2000a007a0c */ /* 0x000fe40003f86270 */
[----:B------:R-:W-:Y:S02]  /*105f0*/  ISETP.GE.AND P0, PT, R157, c[0x0][0x3c8], PT ;  /* 0x0000f2009d007a0c */ /* 0x000fe40003f06270 */
[----:B------:R-:W-:Y:S02]  /*10600*/  ISETP.GE.AND P3, PT, R0, c[0x0][0x3c8], PT ;  /* 0x0000f20000007a0c */ /* 0x000fe40003f66270 */
[----:B------:R-:W-:-:S07]  /*10610*/  ISETP.GE.AND P2, PT, R11, c[0x0][0x3c8], PT ;  /* 0x0000f2000b007a0c */ /* 0x000fce0003f46270 */
[CC--:B---3--:R-:W-:Y:S02]  /*10620*/  @!P4 LEA R4, P1, R10.reuse, R2.reuse, 0x2 ;  /* 0x000000020a04c211 */ /* 0x0c8fe400078210ff */
[----:B--2---:R-:W-:Y:S02]  /*10630*/  @!P0 IMAD.WIDE R6, R157, 0x4, R2 ;  /* 0x000000049d068825 */ /* 0x004fe400078e0202 */
[-C--:B------:R-:W-:Y:S02]  /*10640*/  @!P4 LEA.HI.X R5, R10, R3.reuse, R32, 0x2, P1 ;  /* 0x000000030a05c211 */ /* 0x080fe400008f1420 */
[----:B------:R-:W-:Y:S01]  /*10650*/  ISETP.GE.AND P1, PT, R12, c[0x0][0x3c8], PT ;  /* 0x0000f2000c007a0c */ /* 0x000fe20003f26270 */
[----:B------:R2:W-:Y:S01]  /*10660*/  @!P0 ST.E.64 [R6.64], R106 ;  /* 0x0000006a06008985 */ /* 0x0005e2000c101b06 */
[C---:B------:R-:W-:Y:S02]  /*10670*/  @!P3 LEA R8, P5, R0.reuse, R2, 0x2 ;  /* 0x000000020008b211 */ /* 0x040fe400078a10ff */
[----:B------:R-:W-:Y:S01]  /*10680*/  ISETP.GE.AND P0, PT, R13, c[0x0][0x3c8], PT ;  /* 0x0000f2000d007a0c */ /* 0x000fe20003f06270 */
[----:B------:R3:W-:Y:S01]  /*10690*/  @!P4 ST.E.64 [R4.64], R110 ;  /* 0x0000006e0400c985 */ /* 0x0007e2000c101b06 */
[----:B------:R-:W-:-:S02]  /*106a0*/  @!P3 LEA.HI.X R9, R0, R3, R31, 0x2, P5 ;  /* 0x000000030009b211 */ /* 0x000fc400028f141f */
[C---:B------:R-:W-:Y:S02]  /*106b0*/  @!P2 LEA R10, P5, R11.reuse, R2, 0x2 ;  /* 0x000000020b0aa211 */ /* 0x040fe400078a10ff */
[----:B------:R-:W-:Y:S01]  /*106c0*/  ISETP.GE.AND P4, PT, R14, c[0x0][0x3c8], PT ;  /* 0x0000f2000e007a0c */ /* 0x000fe20003f86270 */
[----:B------:R4:W-:Y:S01]  /*106d0*/  @!P3 ST.E.64 [R8.64], R114 ;  /* 0x000000720800b985 */ /* 0x0009e2000c101b06 */
[----:B------:R-:W-:Y:S02]  /*106e0*/  @!P2 LEA.HI.X R11, R11, R3, R33, 0x2, P5 ;  /* 0x000000030b0ba211 */ /* 0x000fe400028f1421 */
[----:B------:R-:W-:-:S03]  /*106f0*/  ISETP.GE.AND P3, PT, R15, c[0x0][0x3c8], PT ;  /* 0x0000f2000f007a0c */ /* 0x000fc60003f66270 */
[----:B------:R-:W-:Y:S01]  /*10700*/  @!P2 ST.E.64 [R10.64], R118 ;  /* 0x000000760a00a985 */ /* 0x000fe2000c101b06 */
[----:B------:R-:W-:Y:S02]  /*10710*/  ISETP.GE.AND P2, PT, R16, c[0x0][0x3c8], PT ;  /* 0x0000f20010007a0c */ /* 0x000fe40003f46270 */
[----:B--2---:R-:W-:-:S04]  /*10720*/  @!P1 LEA R6, P5, R12, R2, 0x2 ;  /* 0x000000020c069211 */ /* 0x004fc800078a10ff */
[----:B------:R-:W-:Y:S02]  /*10730*/  @!P1 LEA.HI.X R7, R12, R3, R34, 0x2, P5 ;  /* 0x000000030c079211 */ /* 0x000fe400028f1422 */
[----:B---3--:R-:W-:-:S03]  /*10740*/  @!P0 LEA R4, P5, R13, R2, 0x2 ;  /* 0x000000020d048211 */ /* 0x008fc600078a10ff */
[----:B------:R-:W-:Y:S01]  /*10750*/  @!P1 ST.E.64 [R6.64], R122 ;  /* 0x0000007a06009985 */ /* 0x000fe2000c101b06 */
[-C--:B------:R-:W-:Y:S02]  /*10760*/  @!P0 LEA.HI.X R5, R13, R3.reuse, R36, 0x2, P5 ;  /* 0x000000030d058211 */ /* 0x080fe400028f1424 */
[----:B----4-:R-:W-:Y:S02]  /*10770*/  @!P4 LEA R8, P5, R14, R2, 0x2 ;  /* 0x000000020e08c211 */ /* 0x010fe400078a10ff */
[----:B------:R-:W-:Y:S01]  /*10780*/  ISETP.GE.AND P1, PT, R18, c[0x0][0x3c8], PT ;  /* 0x0000f20012007a0c */ /* 0x000fe20003f26270 */
[----:B------:R2:W-:Y:S01]  /*10790*/  @!P0 ST.E.64 [R4.64], R126 ;  /* 0x0000007e04008985 */ /* 0x0005e2000c101b06 */
[----:B------:R-:W-:Y:S02]  /*107a0*/  @!P4 LEA.HI.X R9, R14, R3, R37, 0x2, P5 ;  /* 0x000000030e09c211 */ /* 0x000fe400028f1425 */
[----:B------:R-:W-:-:S03]  /*107b0*/  ISETP.GE.AND P0, PT, R17, c[0x0][0x3c8], PT ;  /* 0x0000f20011007a0c */ /* 0x000fc60003f06270 */
        /* <DEDUP_REMOVED lines=11> */
[----:B------:R-:W-:-:S04]  /*10870*/  @!P4 LEA R10, P5, R19, R2, 0x2 ;  /* 0x00000002130ac211 */ /* 0x000fc800078a10ff */
[----:B------:R-:W-:Y:S02]  /*10880*/  @!P4 LEA.HI.X R11, R19, R3, R42, 0x2, P5 ;  /* 0x00000003130bc211 */ /* 0x000fe400028f142a */
[----:B--2---:R-:W-:-:S04]  /*10890*/  @!P1 LEA R4, P3, R18, R2, 0x2 ;  /* 0x0000000212049211 */ /* 0x004fc800078610ff */
[----:B------:R-:W-:Y:S02]  /*108a0*/  @!P1 LEA.HI.X R5, R18, R3, R41, 0x2, P3 ;  /* 0x0000000312059211 */ /* 0x000fe400018f1429 */
[----:B------:R-:W-:-:S03]  /*108b0*/  ISETP.GE.AND P3, PT, R20, c[0x0][0x3c8], PT ;  /* 0x0000f20014007a0c */ /* 0x000fc60003f66270 */
[----:B------:R2:W-:Y:S01]  /*108c0*/  @!P1 ST.E.64 [R4.64], R138 ;  /* 0x0000008a04009985 */ /* 0x0005e2000c101b06 */
[----:B------:R-:W-:-:S03]  /*108d0*/  ISETP.GE.AND P1, PT, R22, c[0x0][0x3c8], PT ;  /* 0x0000f20016007a0c */ /* 0x000fc60003f26270 */
[----:B------:R4:W-:Y:S01]  /*108e0*/  @!P0 ST.E.64 [R8.64], R134 ;  /* 0x0000008608008985 */ /* 0x0009e2000c101b06 */
[----:B------:R-:W-:-:S03]  /*108f0*/  ISETP.GE.AND P0, PT, R23, c[0x0][0x3c8], PT ;  /* 0x0000f20017007a0c */ /* 0x000fc60003f06270 */
[----:B------:R-:W-:Y:S01]  /*10900*/  @!P4 ST.E.64 [R10.64], R130 ;  /* 0x000000820a00c985 */ /* 0x000fe2000c101b06 */
[----:B------:R-:W-:Y:S02]  /*10910*/  ISETP.GE.AND P4, PT, R24, c[0x0][0x3c8], PT ;  /* 0x0000f20018007a0c */ /* 0x000fe40003f86270 */
[----:B---3--:R-:W-:-:S04]  /*10920*/  @!P3 LEA R6, P5, R20, R2, 0x2 ;  /* 0x000000021406b211 */ /* 0x008fc800078a10ff */
[----:B------:R-:W-:-:S05]  /*10930*/  @!P3 LEA.HI.X R7, R20, R3, R43, 0x2, P5 ;  /* 0x000000031407b211 */ /* 0x000fca00028f142b */
[----:B------:R-:W-:Y:S01]  /*10940*/  @!P3 ST.E.64 [R6.64], R54 ;  /* 0x000000360600b985 */ /* 0x000fe2000c101b06 */
[----:B------:R-:W-:Y:S02]  /*10950*/  ISETP.GE.AND P3, PT, R26, c[0x0][0x3c8], PT ;  /* 0x0000f2001a007a0c */ /* 0x000fe40003f66270 */
[----:B--2---:R-:W-:-:S04]  /*10960*/  @!P2 LEA R4, P5, R21, R2, 0x2 ;  /* 0x000000021504a211 */ /* 0x004fc800078a10ff */
[----:B------:R-:W-:Y:S02]  /*10970*/  @!P2 LEA.HI.X R5, R21, R3, R44, 0x2, P5 ;  /* 0x000000031505a211 */ /* 0x000fe400028f142c */
[----:B----4-:R-:W-:-:S03]  /*10980*/  @!P1 LEA R8, P5, R22, R2, 0x2 ;  /* 0x0000000216089211 */ /* 0x010fc600078a10ff */
[----:B------:R2:W-:Y:S01]  /*10990*/  @!P2 ST.E.64 [R4.64], R58 ;  /* 0x0000003a0400a985 */ /* 0x0005e2000c101b06 */
[----:B------:R-:W-:Y:S02]  /*109a0*/  @!P1 LEA.HI.X R9, R22, R3, R45, 0x2, P5 ;  /* 0x0000000316099211 */ /* 0x000fe400028f142d */
[----:B------:R-:W-:-:S03]  /*109b0*/  ISETP.GE.AND P2, PT, R25, c[0x0][0x3c8], PT ;  /* 0x0000f20019007a0c */ /* 0x000fc60003f46270 */
[----:B------:R-:W-:Y:S01]  /*109c0*/  @!P1 ST.E.64 [R8.64], R62 ;  /* 0x0000003e08009985 */ /* 0x000fe2000c101b06 */
[----:B------:R-:W-:Y:S02]  /*109d0*/  ISETP.GE.AND P1, PT, R27, c[0x0][0x3c8], PT ;  /* 0x0000f2001b007a0c */ /* 0x000fe40003f26270 */
[----:B--2---:R-:W-:-:S04]  /*109e0*/  @!P0 LEA R4, P5, R23, R2, 0x2 ;  /* 0x0000000217048211 */ /* 0x004fc800078a10ff */
[----:B------:R-:W-:Y:S02]  /*109f0*/  @!P0 LEA.HI.X R5, R23, R3, R46, 0x2, P5 ;  /* 0x0000000317058211 */ /* 0x000fe400028f142e */
[----:B------:R-:W-:-:S03]  /*10a00*/  @!P4 LEA R6, P5, R24, R2, 0x2 ;  /* 0x000000021806c211 */ /* 0x000fc600078a10ff */
[----:B------:R2:W-:Y:S01]  /*10a10*/  @!P0 ST.E.64 [R4.64], R66 ;  /* 0x0000004204008985 */ /* 0x0005e2000c101b06 */
[----:B------:R-:W-:Y:S02]  /*10a20*/  @!P4 LEA.HI.X R7, R24, R3, R47, 0x2, P5 ;  /* 0x000000031807c211 */ /* 0x000fe400028f142f */
[----:B------:R-:W-:-:S03]  /*10a30*/  @!P2 LEA R12, P5, R25, R2, 0x2 ;  /* 0x00000002190ca211 */ /* 0x000fc600078a10ff */
        /* <DEDUP_REMOVED lines=10> */
[----:B------:R4:W-:Y:S04]  /*10ae0*/  @!P2 ST.E.64 [R12.64], R78 ;  /* 0x0000004e0c00a985 */ /* 0x0009e8000c101b06 */
[----:B------:R4:W-:Y:S02]  /*10af0*/  @!P1 ST.E.64 [R10.64], R82 ;  /* 0x000000520a009985 */ /* 0x0009e4000c101b06 */
[----:B------:R-:W-:-:S04]  /*10b00*/  @!P0 LEA R8, P5, R28, R2, 0x2 ;  /* 0x000000021c088211 */ /* 0x000fc800078a10ff */
[----:B------:R-:W-:Y:S02]  /*10b10*/  @!P0 LEA.HI.X R9, R28, R3, R51, 0x2, P5 ;  /* 0x000000031c098211 */ /* 0x000fe400028f1433 */
[----:B---3--:R-:W-:-:S03]  /*10b20*/  @!P4 LEA R6, P5, R29, R2, 0x2 ;  /* 0x000000021d06c211 */ /* 0x008fc600078a10ff */
[----:B------:R4:W-:Y:S01]  /*10b30*/  @!P0 ST.E.64 [R8.64], R86 ;  /* 0x0000005608008985 */ /* 0x0009e2000c101b06 */
[----:B------:R-:W-:Y:S02]  /*10b40*/  @!P4 LEA.HI.X R7, R29, R3, R53, 0x2, P5 ;  /* 0x000000031d07c211 */ /* 0x000fe400028f1435 */
[----:B-----5:R-:W-:-:S03]  /*10b50*/  ISETP.GE.AND P0, PT, R154, c[0x0][0x3c8], PT ;  /* 0x0000f2009a007a0c */ /* 0x020fc60003f06270 */
[----:B------:R4:W-:Y:S01]  /*10b60*/  @!P4 ST.E.64 [R6.64], R90 ;  /* 0x0000005a0600c985 */ /* 0x0009e2000c101b06 */
[----:B--2---:R-:W-:-:S04]  /*10b70*/  @!P3 LEA R4, P2, R156, R2, 0x2 ;  /* 0x000000029c04b211 */ /* 0x004fc800078410ff */
[----:B------:R-:W-:-:S05]  /*10b80*/  @!P3 LEA.HI.X R5, R156, R3, R52, 0x2, P2 ;  /* 0x000000039c05b211 */ /* 0x000fca00010f1434 */
[----:B------:R4:W-:Y:S01]  /*10b90*/  @!P3 ST.E.64 [R4.64], R94 ;  /* 0x0000005e0400b985 */ /* 0x0009e2000c101b06 */
[----:B------:R-:W-:Y:S05]  /*10ba0*/  @P0 BRA `(.L_x_2087) ;  /* 0x0000030000000947 */ /* 0x000fea0003800000 */
[----:B------:R-:W-:-:S04]  /*10bb0*/  LEA R2, P0, R154, R2, 0x2 ;  /* 0x000000029a027211 */ /* 0x000fc800078010ff */
[----:B------:R-:W-:-:S05]  /*10bc0*/  LEA.HI.X R3, R154, R3, R155, 0x2, P0 ;  /* 0x000000039a037211 */ /* 0x000fca00000f149b */
[----:B------:R2:W-:Y:S01]  /*10bd0*/  ST.E.64 [R2.64], R98 ;  /* 0x0000006202007985 */ /* 0x0005e2000c101b06 */
[----:B------:R-:W-:Y:S05]  /*10be0*/  BRA `(.L_x_2087) ;  /* 0x000002c000007947 */ /* 0x000fea0003800000 */
.L_x_2083:
        /* <DEDUP_REMOVED lines=26> */
[----:B------:R-:W-:-:S05]  /*10d90*/  IMAD.WIDE.U32 R2, R9, c[0x0][0x4d8], R2 ;  /* 0x0001360009027a25 */ /* 0x000fca00078e0002 */
[----:B------:R-:W-:Y:S01]  /*10da0*/  IADD3 R3, R3, R6, RZ ;  /* 0x0000000603037210 */ /* 0x000fe20007ffe0ff */
[----:B------:R-:W-:Y:S02]  /*10db0*/  IMAD R6, R4, c[0x0][0x4e0], RZ ;  /* 0x0001380004067a24 */ /* 0x000fe400078e02ff */
[----:B------:R-:W-:Y:S01]  /*10dc0*/  IMAD R4, R5, c[0x0][0x4e8], R7 ;  /* 0x00013a0005047a24 */ /* 0x000fe200078e0207 */
[----:B------:R-:W-:Y:S01]  /*10dd0*/  SHF.R.S32.HI R7, RZ, 0x1f, R0 ;  /* 0x0000001fff077819 */ /* 0x000fe20000011400 */
[----:B------:R-:W-:-:S03]  /*10de0*/  IMAD.WIDE.U32 R2, R8, c[0x0][0x4e0], R2 ;  /* 0x0001380008027a25 */ /* 0x000fc600078e0002 */
[----:B------:R-:W-:Y:S01]  /*10df0*/  SHF.R.S32.HI R5, RZ, 0x1f, R4 ;  /* 0x0000001fff057819 */ /* 0x000fe20000011404 */
[----:B------:R-:W-:Y:S01]  /*10e00*/  IMAD R6, R8, c[0x0][0x4e4], R6 ;  /* 0x0001390008067a24 */ /* 0x000fe200078e0206 */
        /* <DEDUP_REMOVED lines=9> */
[----:B------:R2:W-:Y:S02]  /*10ea0*/  STG.E [R4.64], R0 ;  /* 0x0000000004007986 */ /* 0x0005e4000c101906 */
.L_x_2087:
[----:B------:R-:W-:Y:S05]  /*10eb0*/  BSYNC B1 ;  /* 0x0000000000017941 */ /* 0x000fea0003800000 */
.L_x_2082:
[----:B--2---:R-:W2:Y:S02]  /*10ec0*/  LDL R0, [R1+0x80] ;  /* 0x0000800001007983 */ /* 0x004ea40000100800 */
[----:B--2---:R-:W-:-:S13]  /*10ed0*/  ISETP.NE.AND P0, PT, R0, RZ, PT ;  /* 0x000000ff0000720c */ /* 0x004fda0003f05270 */
[----:B------:R-:W-:Y:S01]  /*10ee0*/  @P0 WARPSYNC 0xffffffff ;  /* 0xffffffff00000948 */ /* 0x000fe20003800000 */
[----:B------:R-:W-:Y:S06]  /*10ef0*/  @P0 BAR.SYNC.DEFER_BLOCKING 0x5, 0x100 ;  /* 0x0144000000000b1d */ /* 0x000fec0000010000 */
[----:B------:R-:W2:Y:S04]  /*10f00*/  @P0 LDS R0, [0x24100] ;  /* 0x02410000ff000984 */ /* 0x000ea80000000800 */
[----:B--2---:R2:W-:Y:S04]  /*10f10*/  @P0 STL [R1+0x6c], R0 ;  /* 0x00006c0001000387 */ /* 0x0045e80000100800 */
[----:B------:R-:W-:Y:S06]  /*10f20*/  @P0 BAR.ARV 0x4, 0x100 ;  /* 0x0104000000000b1d */ /* 0x000fec0000002000 */
[----:B------:R-:W-:Y:S05]  /*10f30*/  @P0 BRA `(.L_x_2088) ;  /* 0x0000007000000947 */ /* 0x000fea0003800000 */
[----:B------:R-:W-:Y:S05]  /*10f40*/  BRA.DIV ~URZ, `(.L_x_2089) ;  /* 0x000002227f007947 */ /* 0x000fea000b800000 */
[----:B--2---:R2:W1:Y:S02]  /*10f50*/  SHFL.IDX PT, R0, R100, RZ, 0x1f ;  /* 0x00001fff64007589 */ /* 0x00446400000e0000 */
.L_x_2094:
[----:B------:R-:W-:Y:S01]  /*10f60*/  WARPSYNC 0xffffffff ;  /* 0xffffffff00007948 */ /* 0x000fe20003800000 */
[----:B------:R-:W-:Y:S06]  /*10f70*/  BAR.SYNC.DEFER_BLOCKING 0x4, 0x100 ;  /* 0x0104000000007b1d */ /* 0x000fec0000010000 */
[----:B-1----:R1:W-:Y:S04]  /*10f80*/  STL [R1+0x6c], R0 ;  /* 0x00006c0001007387 */ /* 0x0023e80000100800 */
[----:B------:R1:W-:Y:S04]  /*10f90*/  @!P6 STS [0x24100], R100 ;  /* 0x02410064ff00e388 */ /* 0x0003e80000000800 */
[----:B------:R-:W-:Y:S06]  /*10fa0*/  BAR.ARV 0x5, 0x100 ;  /* 0x0144000000007b1d */ /* 0x000fec0000002000 */
.L_x_2088:
[----:B-12---:R-:W2:Y:S02]  /*10fb0*/  LDL R0, [R1+0x6c] ;  /* 0x00006c0001007983 */ /* 0x006ea40000100800 */
[----:B--2---:R-:W-:-:S13]  /*10fc0*/  ISETP.GE.AND P0, PT, R0, c[0x0][0x538], PT ;  /* 0x00014e0000007a0c */ /* 0x004fda0003f06270 */
[----:B---345:R-:W-:Y:S01]  /*10fd0*/  @P0 CALL.REL.NOINC `(.L_x_2090) ;  /* 0x0000001000000944 */ /* 0x038fe20003c00000 */
[----:B------:R-:W-:Y:S05]  /*10fe0*/  BRA `(.L_x_2091) ;  /* 0xfffef6b000007947 */ /* 0x000fea000383ffff */
.L_x_2090:
[----:B------:R-:W-:Y:S05]  /*10ff0*/  EXIT ;  /* 0x000000000000794d */ /* 0x000fea0003800000 */
.L_x_2078:
[----:B------:R2:W5:Y:S01]  /*11000*/  LDL R2, [R1+0x8] ;  /* 0x0000080001027983 */ /* 0x0005620000100800 */
[----:B------:R-:W-:Y:S02]  /*11010*/  MOV R5, 0x2 ;  /* 0x0000000200057802 */ /* 0x000fe40000000f00 */
[----:B-1----:R-:W-:Y:S02]  /*11020*/  MOV R3, 0x11040 ;  /* 0x0001104000037802 */ /* 0x002fe40000000f00 */
[----:B--2--5:R-:W-:Y:S05]  /*11030*/  CALL.REL.NOINC `($__internal_42_$__cuda_sm70_shflsync_bfly_p) ;  /* 0x0000017000007944 */ /* 0x024fea0003c00000 */
[----:B------:R-:W-:Y:S01]  /*11040*/  MOV R0, R5 ;  /* 0x0000000500007202 */ /* 0x000fe20000000f00 */
[----:B------:R-:W-:Y:S05]  /*11050*/  BRA `(.L_x_2092) ;  /* 0xffffdc7000007947 */ /* 0x000fea000383ffff */
.L_x_2079:
[----:B------:R-:W-:Y:S01]  /*11060*/  IMAD.MOV.U32 R2, RZ, RZ, R0 ;  /* 0x000000ffff027224 */ /* 0x000fe200078e0000 */
[----:B------:R-:W-:Y:S02]  /*11070*/  MOV R5, 0x1 ;  /* 0x0000000100057802 */ /* 0x000fe40000000f00 */
[----:B-1----:R-:W-:Y:S02]  /*11080*/  MOV R3, 0x110a0 ;  /* 0x000110a000037802 */ /* 0x002fe40000000f00 */
[----:B------:R-:W-:Y:S05]  /*11090*/  CALL.REL.NOINC `($__internal_42_$__cuda_sm70_shflsync_bfly_p) ;  /* 0x0000011000007944 */ /* 0x000fea0003c00000 */
[----:B------:R1:W5:Y:S01]  /*110a0*/  LDL R2, [R1+0x10] ;  /* 0x0000100001027983 */ /* 0x0003620000100800 */
[----:B------:R-:W-:Y:S01]  /*110b0*/  FADD.FTZ R0, R0, R5 ;  /* 0x0000000500007221 */ /* 0x000fe20000010000 */
[----:B------:R-:W-:Y:S02]  /*110c0*/  MOV R5, 0x2 ;  /* 0x0000000200057802 */ /* 0x000fe40000000f00 */
[----:B------:R-:W-:-:S02]  /*110d0*/  MOV R3, 0x110f0 ;  /* 0x000110f000037802 */ /* 0x000fc40000000f00 */
[----:B-1---5:R-:W-:Y:S05]  /*110e0*/  CALL.REL.NOINC `($__internal_42_$__cuda_sm70_shflsync_bfly_p) ;  /* 0x000000c000007944 */ /* 0x022fea0003c00000 */
[----:B------:R-:W2:Y:S01]  /*110f0*/  LDL.LU R2, [R1+0x10] ;  /* 0x0000100001027983 */ /* 0x000ea20000300800 */
[----:B------:R-:W-:Y:S01]  /*11100*/  MOV R3, 0x11150 ;  /* 0x0001115000037802 */ /* 0x000fe20000000f00 */
[----:B--2---:R-:W-:Y:S01]  /*11110*/  FADD.FTZ R4, R2, R5 ;  /* 0x0000000502047221 */ /* 0x004fe20000010000 */
[----:B------:R-:W-:-:S04]  /*11120*/  MOV R5, 0x1 ;  /* 0x0000000100057802 */ /* 0x000fc80000000f00 */
[----:B------:R-:W-:Y:S02]  /*11130*/  MOV R2, R4 ;  /* 0x0000000400027202 */ /* 0x000fe40000000f00 */
[----:B------:R-:W-:Y:S05]  /*11140*/  CALL.REL.NOINC `($__internal_42_$__cuda_sm70_shflsync_bfly_p) ;  /* 0x0000006000007944 */ /* 0x000fea0003c00000 */
[----:B------:R-:W-:Y:S01]  /*11150*/  MOV R3, R5 ;  /* 0x0000000500037202 */ /* 0x000fe20000000f00 */
[----:B------:R-:W-:Y:S05]  /*11160*/  BRA `(.L_x_2093) ;  /* 0xffffdbf000007947 */ /* 0x000fea000383ffff */
.L_x_2089:
[----:B--2---:R-:W-:Y:S02]  /*11170*/  MOV R0, R100 ;  /* 0x0000006400007202 */ /* 0x004fe40000000f00 */
[----:B---3--:R-:W-:Y:S02]  /*11180*/  MOV R2, 0x111a0 ;  /* 0x000111a000027802 */ /* 0x008fe40000000f00 */
[----:B-1--45:R-:W-:Y:S05]  /*11190*/  CALL.REL.NOINC `($__internal_43_$__cuda_sm70_shflsync_idx_p) ;  /* 0x0000006000007944 */ /* 0x032fea0003c00000 */
[----:B-12---:R-:W-:Y:S05]  /*111a0*/  BRA `(.L_x_2094) ;  /* 0xfffffdb000007947 */ /* 0x006fea000383ffff */
        .weak           $__internal_42_$__cuda_sm70_shflsync_bfly_p
        .type           $__internal_42_$__cuda_sm70_shflsync_bfly_p,@function
        .size           $__internal_42_$__cuda_sm70_shflsync_bfly_p,($__internal_43_$__cuda_sm70_shflsync_idx_p - $__internal_42_$__cuda_sm70_shflsync_bfly_p)
$__internal_42_$__cuda_sm70_shflsync_bfly_p:
[----:B------:R-:W-:Y:S04]  /*111b0*/  WARPSYNC R6 ;  /* 0x0000000600007348 */ /* 0x000fe80003800000 */
[----:B------:R1:W2:Y:S02]  /*111c0*/  SHFL.BFLY PT, R5, R2, R5, R7 ;  /* 0x0c00000502057389 */ /* 0x0002a400000e0007 */
[----:B-1----:R-:W-:Y:S02]  /*111d0*/  MOV R2, R3 ;  /* 0x0000000300027202 */ /* 0x002fe40000000f00 */
[----:B------:R-:W-:-:S04]  /*111e0*/  MOV R3, 0x0 ;  /* 0x0000000000037802 */ /* 0x000fc80000000f00 */
[----:B--2---:R-:W-:Y:S05]  /*111f0*/  RET.REL.NODEC R2 `(_ZN7cutlass13device_kernelIN5flash19enable_sm80_to_sm89INS1_16FlashAttnFwdSm80INS1_25CollectiveMainloopFwdSm80ILi8ELi2ELb1EN4cute5tupleIJNS5_1CILi128EEENS7_ILi96EEENS7_ILi192EEEEEELi192ENS_6half_tEfNS_4arch4Sm80ELb1ELb0ELb1ELb0ELb0ELb0ELb1ELb1EEENS1_21CollectiveEpilogueFwdINS6_IJS8_SA_S9_EEENS6_IJNS7_ILi1EEESI_SI_EEESC_SE_Li256ELb0ELb1ELb1ELb0EEENS1_30DynamicPersistentTileSchedulerILi256ELi256ELb1ELb1ELb0EEEEEEEEEvNT_6ParamsE) ;  /* 0xfffeee0002007950 */ /* 0x004fea0003c3ffff */
        .weak           $__internal_43_$__cuda_sm70_shflsync_idx_p
        .type           $__internal_43_$__cuda_sm70_shflsync_idx_p,@function
        .size           $__internal_43_$__cuda_sm70_shflsync_idx_p,(.L_x_2509 - $__internal_43_$__cuda_sm70_shflsync_idx_p)
$__internal_43_$__cuda_sm70_shflsync_idx_p:
[----:B------:R-:W-:Y:S01]  /*11200*/  MOV R3, 0x0 ;  /* 0x0000000000037802 */ /* 0x000fe20000000f00 */
[----:B------:R-:W-:Y:S04]  /*11210*/  WARPSYNC R101 ;  /* 0x0000006500007348 */ /* 0x000fe80003800000 */
[----:B------:R1:W2:Y:S01]  /*11220*/  SHFL.IDX PT, R0, R0, R153, R152 ;  /* 0x0000009900007389 */ /* 0x0002a200000e0098 */
[----:B------:R-:W-:Y:S05]  /*11230*/  RET.REL.NODEC R2 `(_ZN7cutlass13device_kernelIN5flash19enable_sm80_to_sm89INS1_16FlashAttnFwdSm80INS1_25CollectiveMainloopFwdSm80ILi8ELi2ELb1EN4cute5tupleIJNS5_1CILi128EEENS7_ILi96EEENS7_ILi192EEEEEELi192ENS_6half_tEfNS_4arch4Sm80ELb1ELb0ELb1ELb0ELb0ELb0ELb1ELb1EEENS1_21CollectiveEpilogueFwdINS6_IJS8_SA_S9_EEENS6_IJNS7_ILi1EEESI_SI_EEESC_SE_Li256ELb0ELb1ELb1ELb0EEENS1_30DynamicPersistentTileSchedulerILi256ELi256ELb1ELb1ELb0EEEEEEEEEvNT_6ParamsE) ;  /* 0xfffeedc002007950 */ /* 0x000fea0003c3ffff */
.L_x_2095:
        /* <DEDUP_REMOVED lines=12> */
.L_x_2509:


//--------------------- .text._ZN7cutlass13device_kernelIN5flash19enable_sm80_to_sm89INS1_16FlashAttnFwdSm80INS1_25CollectiveMainloopFwdSm80ILi8ELi2ELb0EN4cute5tupleIJNS5_1CILi128EEENS7_ILi64EEENS7_ILi192EEEEEELi192ENS_6half_tEfNS_4arch4Sm80ELb1ELb0ELb1ELb1ELb0ELb0ELb1ELb1EEENS1_21CollectiveEpilogueFwdINS6_IJS8_SA_S9_EEENS6_IJNS7_ILi1EEESI_SI_EEESC_SE_Li256ELb1ELb1ELb1ELb0EEENS1_36VarlenDynamicPersistentTileSchedulerILi128ELi64ELi256ELi256ELb1ELb1ELb0ELb1ELb1ELb1EEEEEEEEEvNT_6ParamsE --------------------------
	.section	.text._ZN7cutlass13device_kernelIN5flash19enable_sm80_to_sm89INS1_16FlashAttnFwdSm80INS1_25CollectiveMainloopFwdSm80ILi8ELi2ELb0EN4cute5tupleIJNS5_1CILi128EEENS7_ILi64EEENS7_ILi192EEEEEELi192ENS_6half_tEfNS_4arch4Sm80ELb1ELb0ELb1ELb1ELb0ELb0ELb1ELb1EEENS1_21CollectiveEpilogueFwdINS6_IJS8_SA_S9_EEENS6_IJNS7_ILi1EEESI_SI_EEESC_SE_Li256ELb1ELb1ELb1ELb0EEENS1_36VarlenDynamicPersistentTileSchedulerILi128ELi64ELi256ELi256ELb1ELb1ELb0ELb1ELb1ELb1EEEEEEEEEvNT_6ParamsE,"ax",@progbits
	.sectioninfo	@"SHI_REGISTERS=255"
	.align	128
.text._ZN7cutlass13device_kernelIN5flash19enable_sm80_to_sm89INS1_16FlashAttnFwdSm80INS1_25CollectiveMainloopFwdSm80ILi8ELi2ELb0EN4cute5tupleIJNS5_1CILi128EEENS7_ILi64EEENS7_ILi192EEEEEELi192ENS_6half_tEfNS_4arch4Sm80ELb1ELb0ELb1ELb1ELb0ELb0ELb1ELb1EEENS1_21CollectiveEpilogueFwdINS6_IJS8_SA_S9_EEENS6_IJNS7_ILi1EEESI_SI_EEESC_SE_Li256ELb1ELb1ELb1ELb0EEENS1_36VarlenDynamicPersistentTileSchedulerILi128ELi64ELi256ELi256ELb1ELb1ELb0ELb1ELb1ELb1EEEEEEEEEvNT_6ParamsE:
        .type           _ZN7cutlass13device_kernelIN5flash19enable_sm80_to_sm89INS1_16FlashAttnFwdSm80INS1_25CollectiveMainloopFwdSm80ILi8ELi2ELb0EN4cute5tupleIJNS5_1CILi128EEENS7_ILi64EEENS7_ILi192EEEEEELi192ENS_6half_tEfNS_4arch4Sm80ELb1ELb0ELb1ELb1ELb0ELb0ELb1ELb1EEENS1_21CollectiveEpilogueFwdINS6_IJS8_SA_S9_EEENS6_IJNS7_ILi1EEESI_SI_EEESC_SE_Li256ELb1ELb1ELb1ELb0EEENS1_36VarlenDynamicPersistentTileSchedulerILi128ELi64ELi256ELi256ELb1ELb1ELb0ELb1ELb1ELb1EEEEEEEEEvNT_6ParamsE,@function
        .size           _ZN7cutlass13device_kernelIN5flash19enable_sm80_to_sm89INS1_16FlashAttnFwdSm80INS1_25CollectiveMainloopFwdSm80ILi8ELi2ELb0EN4cute5tupleIJNS5_1CILi128EEENS7_ILi64EEENS7_ILi192EEEEEELi192ENS_6half_tEfNS_4arch4Sm80ELb1ELb0ELb1ELb1ELb0ELb0ELb1ELb1EEENS1_21CollectiveEpilogueFwdINS6_IJS8_SA_S9_EEENS6_IJNS7_ILi1EEESI_SI_EEESC_SE_Li256ELb1ELb1ELb1ELb0EEENS1_36VarlenDynamicPersistentTileSchedulerILi128ELi64ELi256ELi256ELb1ELb1ELb0ELb1ELb1ELb1EEEEEEEEEvNT_6ParamsE,(.L_x_2512 - _ZN7cutlass13device_kernelIN5flash19enable_sm80_to_sm89INS1_16FlashAttnFwdSm80INS1_25CollectiveMainloopFwdSm80ILi8ELi2ELb0EN4cute5tupleIJNS5_1CILi128EEENS7_ILi64EEENS7_ILi192EEEEEELi192ENS_6half_tEfNS_4arch4Sm80ELb1ELb0ELb1ELb1ELb0ELb0ELb1ELb1EEENS1_21CollectiveEpilogueFwdINS6_IJS8_SA_S9_EEENS6_IJNS7_ILi1EEESI_SI_EEESC_SE_Li256ELb1ELb1ELb1ELb0EEENS1_36VarlenDynamicPersistentTileSchedulerILi128ELi64ELi256ELi256ELb1ELb1ELb0ELb1ELb1ELb1EEEEEEEEEvNT_6ParamsE)
        .other          _ZN7cutlass13device_kernelIN5flash19enable_sm80_to_sm89INS1_16FlashAttnFwdSm80INS1_25CollectiveMainloopFwdSm80ILi8ELi2ELb0EN4cute5tupleIJNS5_1CILi128EEENS7_ILi64EEENS7_ILi192EEEEEELi192ENS_6half_tEfNS_4arch4Sm80ELb1ELb0ELb1ELb1ELb0ELb0ELb1ELb1EEENS1_21CollectiveEpilogueFwdINS6_IJS8_SA_S9_EEENS6_IJNS7_ILi1EEESI_SI_EEESC_SE_Li256ELb1ELb1ELb1ELb0EEENS1_36VarlenDynamicPersistentTileSchedulerILi128ELi64ELi256ELi256ELb1ELb1ELb0ELb1ELb1ELb1EEEEEEEEEvNT_6ParamsE,@"STO_CUDA_ENTRY STV_DEFAULT"
_ZN7cutlass13device_kernelIN5flash19enable_sm80_to_sm89INS1_16FlashAttnFwdSm80INS1_25CollectiveMainloopFwdSm80ILi8ELi2ELb0EN4cute5tupleIJNS5_1CILi128EEENS7_ILi64EEENS7_ILi192EEEEEELi192ENS_6half_tEfNS_4arch4Sm80ELb1ELb0ELb1ELb1ELb0ELb0ELb1ELb1EEENS1_21CollectiveEpilogueFwdINS6_IJS8_SA_S9_EEENS6_IJNS7_ILi1EEESI_SI_EEESC_SE_Li256ELb1ELb1ELb1ELb0EEENS1_36VarlenDynamicPersistentTileSchedulerILi128ELi64ELi256ELi256ELb1ELb1ELb0ELb1ELb1ELb1EEEEEEEEEvNT_6ParamsE:
        /* <DEDUP_REMOVED lines=55> */
.L_x_2101:
        /* <DEDUP_REMOVED lines=16> */
.L_x_2202:
        /* <DEDUP_REMOVED lines=16> */
.L_x_2203:
[----:B--2---:R-:W-:-:S05]  /*0570*/  IMAD R2, R2, c[0x0][0x538], RZ ;  /* 0x00014e0002027a24 */ /* 0x004fca00078e02ff */
[----:B------:R-:W-:-:S04]  /*0580*/  IADD3 R3, R2, R3, RZ ;  /* 0x0000000302037210 */ /* 0x000fc80007ffe0ff */
[----:B------:R-:W-:-:S13]  /*0590*/  ISETP.GT.AND P0, PT, R3, UR4, PT ;  /* 0x0000000403007c0c */ /* 0x000fda000bf04270 */
[----:B-1----:R-:W-:Y:S05]  /*05a0*/  @!P0 BRA `(.L_x_2101) ;  /* 0xfffffdc000008947 */ /* 0x002fea000383ffff */
.L_x_2097:
[----:B------:R-:W-:-:S05]  /*05b0*/  IADD3 R196, -R2, R3, RZ ;  /* 0x0000000302c47210 */ /* 0x000fca0007ffe1ff */
[----:B------:R-:W-:-:S05]  /*05c0*/  IMAD R0, R9, c[0x0][0x538], R196 ;  /* 0x00014e0009007a24 */ /* 0x000fca00078e02c4 */
[----:B------:R-:W-:Y:S01]  /*05d0*/  ISETP.GT.AND P0, PT, R0, UR4, PT ;  /* 0x0000000400007c0c */ /* 0x000fe2000bf04270 */
[----:B------:R-:W-:-:S12]  /*05e0*/  BRA.DIV ~URZ, `(.L_x_2102) ;  /* 0x0000ff127f007947 */ /* 0x000fd8000b800000 */
[----:B------:R-:W-:-:S04]  /*05f0*/  VOTE.ANY R8, PT, !P0 ;  /* 0x0000000000087806 */ /* 0x000fc800040e0100 */
.L_x_2204:
[----:B------:R-:W1:Y:S02]  /*0600*/  POPC R3, R8 ;  /* 0x0000000800037309 */ /* 0x000e640000000000 */
[----:B-1----:R-:W-:Y:S01]  /*0610*/  IADD3 R199, R3, R199, RZ ;  /* 0x000000c703c77210 */ /* 0x002fe20007ffe0ff */
[----:B------:R-:W-:Y:S05]  /*0620*/  BRA.DIV ~URZ, `(.L_x_2103) ;  /* 0x0000ff127f007947 */ /* 0x000fea000b800000 */
[----:B------:R1:W2:Y:S01]  /*0630*/  SHFL.IDX PT, R10, R10, R3, 0x1f ;  /* 0x00001f030a0a7589 */ /* 0x0002a200000e0000 */
[----:B------:R-:W-:-:S03]  /*0640*/  MOV R11, RZ ;  /* 0x000000ff000b7202 */ /* 0x000fc60000000f00 */
[----:B------:R1:W3:Y:S04]  /*0650*/  SHFL.IDX PT, R7, R7, R3, 0x1f ;  /* 0x00001f0307077589 */ /* 0x0002e800000e0000 */
.L_x_2205:
[----:B------:R-:W-:Y:S01]  /*0660*/  ISETP.NE.AND P0, PT, R8, RZ, PT ;  /* 0x000000ff0800720c */ /* 0x000fe20003f05270 */
[----:B------:R-:W-:-:S12]  /*0670*/  BSSY B0, `(.L_x_2104) ;  /* 0x0000005000007945 */ /* 0x000fd80003800000 */
[----:B------:R-:W-:Y:S05]  /*0680*/  @!P0 BRA `(.L_x_2105) ;  /* 0x0000003000008947 */ /* 0x000fea0003800000 */
[----:B-1----:R-:W-:Y:S01]  /*0690*/  IADD3 R3, R3, -0x1, RZ ;  /* 0xffffffff03037810 */ /* 0x002fe20007ffe0ff */
[----:B------:R-:W-:Y:S05]  /*06a0*/  BRA.DIV ~URZ, `(.L_x_2106) ;  /* 0x0000ff727f007947 */ /* 0x000fea000b800000 */
[----:B------:R1:W4:Y:S02]  /*06b0*/  SHFL.IDX PT, R11, R9, R3, 0x1f ;  /* 0x00001f03090b7589 */ /* 0x00032400000e0000 */
.L_x_2105:
[----:B------:R-:W-:Y:S05]  /*06c0*/  BSYNC B0 ;  /* 0x0000000000007941 */ /* 0x000fea0003800000 */
.L_x_2104:
[----:B---3--:R-:W-:Y:S01]  /*06d0*/  ISETP.NE.AND P0, PT, R7, 0x1, PT ;  /* 0x000000010700780c */ /* 0x008fe20003f05270 */
[----:B----4-:R-:W-:Y:S01]  /*06e0*/  IMAD R196, R11, c[0x0][0x538], R196 ;  /* 0x00014e000bc47a24 */ /* 0x010fe200078e02c4 */
[----:B------:R-:W-:Y:S04]  /*06f0*/  BSSY B0, `(.L_x_2107) ;  /* 0x0000078000007945 */ /* 0x000fe80003800000 */
[----:B------:R-:W-:-:S07]  /*0700*/  IADD3 R4, -R196, UR4, RZ ;  /* 0x00000004c4047c10 */ /* 0x000fce000fffe1ff */
[----:B------:R-:W-:Y:S05]  /*0710*/  @!P0 BRA `(.L_x_2108) ;  /* 0x0000037000008947 */ /* 0x000fea0003800000 */
[----:B--2---:R-:W-:Y:S02]  /*0720*/  IABS R5, R10 ;  /* 0x0000000a00057213 */ /* 0x004fe40000000000 */
[----:B------:R-:W-:Y:S02]  /*0730*/  IABS R8, R7 ;  /* 0x0000000700087213 */ /* 0x000fe40000000000 */
[----:B------:R-:W2:Y:S01]  /*0740*/  I2F.RP R12, R5 ;  /* 0x00000005000c7306 */ /* 0x000ea20000209400 */
[----:B------:R-:W-:Y:S02]  /*0750*/  IABS R2, R4 ;  /* 0x0000000400027213 */ /* 0x000fe40000000000 */
[----:B------:R-:W-:-:S05]  /*0760*/  IABS R0, R10 ;  /* 0x0000000a00007213 */ /* 0x000fca0000000000 */
[----:B-1----:R-:W1:Y:S01]  /*0770*/  I2F.RP R9, R8 ;  /* 0x0000000800097306 */ /* 0x002e620000209400 */
[----:B------:R-:W-:-:S07]  /*0780*/  IMAD.MOV R0, RZ, RZ, -R0 ;  /* 0x000000ffff007224 */ /* 0x000fce00078e0a00 */
[----:B--2---:R-:W2:Y:S08]  /*0790*/  MUFU.RCP R12, R12 ;  /* 0x0000000c000c7308 */ /* 0x004eb00000001000 */
[----:B-1----:R-:W-:Y:S01]  /*07a0*/  MUFU.RCP R9, R9 ;  /* 0x0000000900097308 */ /* 0x002fe20000001000 */
[----:B--2---:R-:W-:-:S07]  /*07b0*/  IADD3 R12, R12, 0xffffffe, RZ ;  /* 0x0ffffffe0c0c7810 */ /* 0x004fce0007ffe0ff */
[----:B------:R-:W1:Y:S02]  /*07c0*/  F2I.FTZ.U32.TRUNC.NTZ R13, R12 ;  /* 0x0000000c000d7305 */ /* 0x000e64000021f000 */
[----:B-1----:R-:W-:Y:S02]  /*07d0*/  IMAD.MOV R3, RZ, RZ, -R13 ;  /* 0x000000ffff037224 */ /* 0x002fe400078e0a0d */
[----:B------:R-:W-:Y:S02]  /*07e0*/  IMAD.MOV.U32 R12, RZ, RZ, RZ ;  /* 0x000000ffff0c7224 */ /* 0x000fe400078e00ff */
[----:B------:R-:W-:-:S04]  /*07f0*/  IMAD R3, R3, R5, RZ ;  /* 0x0000000503037224 */ /* 0x000fc800078e02ff */
[----:B------:R-:W-:Y:S01]  /*0800*/  IMAD.HI.U32 R3, R13, R3, R12 ;  /* 0x000000030d037227 */ /* 0x000fe200078e000c */
[----:B------:R-:W-:-:S04]  /*0810*/  IADD3 R12, R9, 0xffffffe, RZ ;  /* 0x0ffffffe090c7810 */ /* 0x000fc80007ffe0ff */
[----:B------:R1:W2:Y:S01]  /*0820*/  F2I.FTZ.U32.TRUNC.NTZ R13, R12 ;  /* 0x0000000c000d7305 */ /* 0x0002a2000021f000 */
[----:B------:R-:W-:-:S04]  /*0830*/  IMAD.HI.U32 R3, R3, R2, RZ ;  /* 0x0000000203037227 */ /* 0x000fc800078e00ff */
[----:B------:R-:W-:-:S05]  /*0840*/  IMAD R0, R3, R0, R2 ;  /* 0x0000000003007224 */ /* 0x000fca00078e0202 */
[----:B------:R-:W-:Y:S01]  /*0850*/  ISETP.GT.U32.AND P1, PT, R5, R0, PT ;  /* 0x000000000500720c */ /* 0x000fe20003f24070 */
[----:B-1----:R-:W-:-:S12]  /*0860*/  IMAD.MOV.U32 R12, RZ, RZ, RZ ;  /* 0x000000ffff0c7224 */ /* 0x002fd800078e00ff */
[----:B------:R-:W-:Y:S01]  /*0870*/  @!P1 IMAD.IADD R0, R0, 0x1, -R5 ;  /* 0x0000000100009824 */ /* 0x000fe200078e0a05 */
[----:B------:R-:W-:Y:S02]  /*0880*/  @!P1 IADD3 R3, R3, 0x1, RZ ;  /* 0x0000000103039810 */ /* 0x000fe40007ffe0ff */
[----:B------:R-:W-:Y:S02]  /*0890*/  ISETP.NE.AND P1, PT, R10, RZ, PT ;  /* 0x000000ff0a00720c */ /* 0x000fe40003f25270 */
[----:B------:R-:W-:Y:S01]  /*08a0*/  ISETP.GE.U32.AND P2, PT, R0, R5, PT ;  /* 0x000000050000720c */ /* 0x000fe20003f46070 */
[----:B--2---:R-:W-:Y:S01]  /*08b0*/  IMAD.MOV R5, RZ, RZ, -R13 ;  /* 0x000000ffff057224 */ /* 0x004fe200078e0a0d */
[----:B------:R-:W-:-:S03]  /*08c0*/  LOP3.LUT R0, R4, R10, RZ, 0x3c, !PT ;  /* 0x0000000a04007212 */ /* 0x000fc600078e3cff */
[----:B------:R-:W-:Y:S01]  /*08d0*/  IMAD R5, R5, R8, RZ ;  /* 0x0000000805057224 */ /* 0x000fe200078e02ff */
[----:B------:R-:W-:Y:S02]  /*08e0*/  ISETP.GE.AND P0, PT, R0, RZ, PT ;  /* 0x000000ff0000720c */ /* 0x000fe40003f06270 */
[----:B------:R-:W-:Y:S01]  /*08f0*/  IABS R0, R7 ;  /* 0x0000000700007213 */ /* 0x000fe20000000000 */
[----:B------:R-:W-:-:S04]  /*0900*/  IMAD.HI.U32 R5, R13, R5, R12 ;  /* 0x000000050d057227 */ /* 0x000fc800078e000c */
[----:B------:R-:W-:Y:S01]  /*0910*/  @P2 IADD3 R3, R3, 0x1, RZ ;  /* 0x0000000103032810 */ /* 0x000fe20007ffe0ff */
[----:B------:R-:W-:-:S05]  /*0920*/  IMAD.MOV R0, RZ, RZ, -R0 ;  /* 0x000000ffff007224 */ /* 0x000fca00078e0a00 */
        /* <DEDUP_REMOVED lines=22> */
.L_x_2108:
[----:B------:R-:W-:-:S04]  /*0a90*/  IMAD.MOV.U32 R0, RZ, RZ, 0x4 ;  /* 0x00000004ff007424 */ /* 0x000fc800078e00ff */
[----:B-1----:R-:W-:-:S05]  /*0aa0*/  IMAD.WIDE R2, R199, R0, c[0x0][0x590] ;  /* 0x00016400c7027625 */ /* 0x002fca00078e0200 */
[----:B------:R1:W3:Y:S02]  /*0ab0*/  LDG.E R5, [R2.64] ;  /* 0x0000000802057981 */ /* 0x0002e4000c1e1900 */
[----:B-1----:R-:W-:Y:S01]  /*0ac0*/  IABS R2, R4 ;  /* 0x0000000400027213 */ /* 0x002fe20000000000 */
        /* <DEDUP_REMOVED lines=25> */
[----:B------:R-:W-:Y:S01]  /*0c60*/  IMAD R0, R5, R8, RZ ;  /* 0x0000000805007224 */ /* 0x000fe200078e02ff */
[----:B------:R-:W-:-:S04]  /*0c70*/  IADD3 R8, -R8, RZ, RZ ;  /* 0x000000ff08087210 */ /* 0x000fc80007ffe1ff */
[C---:B------:R-:W-:Y:S01]  /*0c80*/  IADD3 R2, -R0.reuse, c[0x0][0x538], RZ ;  /* 0x00014e0000027a10 */ /* 0x040fe20007ffe1ff */
[----:B------:R-:W-:Y:S02]  /*0c90*/  IMAD R3, R3, R8, R4 ;  /* 0x0000000803037224 */ /* 0x000fe400078e0204 */
[----:B------:R-:W-:Y:S01]  /*0ca0*/  IMAD.MOV.U32 R8, RZ, RZ, RZ ;  /* 0x000000ffff087224 */ /* 0x000fe200078e00ff */
[----:B------:R-:W-:Y:S02]  /*0cb0*/  IMNMX R5, R5, R2, PT ;  /* 0x0000000205057217 */ /* 0x000fe40003800200 */
[----:B------:R-:W-:Y:S02]  /*0cc0*/  IABS R4, R3 ;  /* 0x0000000300047213 */ /* 0x000fe40000000000 */
[----:B------:R-:W-:Y:S01]  /*0cd0*/  IABS R7, R5 ;  /* 0x0000000500077213 */ /* 0x000fe20000000000 */
[----:B------:R-:W-:Y:S01]  /*0ce0*/  IMAD.MOV R198, RZ, RZ, -R5 ;  /* 0x000000ffffc67224 */ /* 0x000fe200078e0a05 */
[----:B------:R-:W-:-:S02]  /*0cf0*/  IADD3 R0, R0, 0x1000000, R3 ;  /* 0x0100000000007810 */ /* 0x000fc40007ffe003 */
        /* <DEDUP_REMOVED lines=21> */
[----:B------:R-:W-:Y:S02]  /*0e50*/  IMAD R198, R11, R198, R0 ;  /* 0x000000c60bc67224 */ /* 0x000fe400078e0200 */
[----:B------:R-:W-:Y:S02]  /*0e60*/  IMAD.MOV.U32 R2, RZ, RZ, R11 ;  /* 0x000000ffff027224 */ /* 0x000fe400078e000b */
.L_x_2109:
[----:B------:R-:W-:Y:S05]  /*0e70*/  BSYNC B0 ;  /* 0x0000000000007941 */ /* 0x000fea0003800000 */
.L_x_2107:
[----:B------:R-:W-:-:S04]  /*0e80*/  LOP3.LUT R2, RZ, R2, RZ, 0x33, !PT ;  /* 0x00000002ff027212 */ /* 0x000fc800078e33ff */
[----:B------:R-:W-:Y:S01]  /*0e90*/  IADD3 R197, R2, R10, RZ ;  /* 0x0000000a02c57210 */ /* 0x000fe20007ffe0ff */
[----:B------:R-:W-:Y:S05]  /*0ea0*/  BRA `(.L_x_2110) ;  /* 0x0000004000007947 */ /* 0x000fea0003800000 */
.L_x_2098:
[----:B------:R-:W-:Y:S01]  /*0eb0*/  IMAD.MOV.U32 R197, RZ, RZ, RZ ;  /* 0x000000ffffc57224 */ /* 0x000fe200078e00ff */
[----:B------:R-:W-:Y:S01]  /*0ec0*/  MOV R198, RZ ;  /* 0x000000ff00c67202 */ /* 0x000fe20000000f00 */
[----:B------:R-:W-:Y:S01]  /*0ed0*/  IMAD.U32 R196, RZ, RZ, UR4 ;  /* 0x00000004ffc47e24 */ /* 0x000fe2000f8e00ff */
[----:B------:R-:W-:Y:S02]  /*0ee0*/  MOV R199, c[0x0][0x53c] ;  /* 0x00014f0000c77a02 */ /* 0x000fe40000000f00 */
.L_x_2110:
[----:B------:R-:W-:Y:S01]  /*0ef0*/  ISETP.NE.AND P0, PT, R6, RZ, PT ;  /* 0x000000ff0600720c */ /* 0x000fe20003f05270 */
[----:B------:R-:W-:-:S12]  /*0f00*/  WARPSYNC 0xffffffff ;  /* 0xffffffff00007948 */ /* 0x000fd80003800000 */
[----:B------:R1:W-:Y:S04]  /*0f10*/  @!P0 STS.128 [0x24100], R196 ;  /* 0x024100c4ff008388 */ /* 0x0003e80000000c00 */
[----:B------:R-:W-:Y:S06]  /*0f20*/  BAR.ARV 0x5, 0x100 ;  /* 0x0144000000007b1d */ /* 0x000fec0000002000 */
.L_x_2096:
[----:B-1----:R-:W-:-:S13]  /*0f30*/  ISETP.GE.AND P0, PT, R199, c[0x0][0x53c], PT ;  /* 0x00014f00c7007a0c */ /* 0x002fda0003f06270 */
[----:B------:R-:W-:Y:S05]  /*0f40*/  @P0 EXIT ;  /* 0x000000000000094d */ /* 0x000fea0003800000 */
[----:B------:R-:W-:-:S04]  /*0f50*/  SHF.R.S32.HI R6, RZ, 0x1f, R206 ;  /* 0x0000001fff067819 */ /* 0x000fc800000114ce */
[CC--:B------:R-:W-:Y:S02]  /*0f60*/  LEA.HI R8, R6.reuse, R206.reuse, RZ, 0x4 ;  /* 0x000000ce06087211 */ /* 0x0c0fe400078f20ff */
[CC--:B------:R-:W-:Y:S02]  /*0f70*/  LEA.HI R0, R6.reuse, R206.reuse, RZ, 0x2 ;  /* 0x000000ce06007211 */ /* 0x0c0fe400078f10ff */
[----:B------:R-:W-:Y:S02]  /*0f80*/  SHF.R.S32.HI R5, RZ, 0x4, R8 ;  /* 0x00000004ff057819 */ /* 0x000fe40000011408 */
[----:B------:R-:W-:Y:S02]  /*0f90*/  LEA.HI R3, R6, R206, RZ, 0x3 ;  /* 0x000000ce06037211 */ /* 0x000fe400078f18ff */
[C---:B------:R-:W-:Y:S02]  /*0fa0*/  LEA.HI R2, R8.reuse, R5, RZ, 0x1 ;  /* 0x0000000508027211 */ /* 0x040fe400078f08ff */
[----:B------:R-:W-:-:S02]  /*0fb0*/  LOP3.LUT R8, R8, 0xfffffff0, RZ, 0xc0, !PT ;  /* 0xfffffff008087812 */ /* 0x000fc400078ec0ff */
[--C-:B------:R-:W-:Y:S02]  /*0fc0*/  SHF.R.S32.HI R4, RZ, 0x2, R0.reuse ;  /* 0x00000002ff047819 */ /* 0x100fe40000011400 */
[----:B------:R-:W-:Y:S01]  /*0fd0*/  SHF.R.S32.HI R7, RZ, 0x1f, R0 ;  /* 0x0000001fff077819 */ /* 0x000fe20000011400 */
[----:B------:R-:W-:Y:S01]  /*0fe0*/  IMAD.IADD R8, R206, 0x1, -R8 ;  /* 0x00000001ce087824 */ /* 0x000fe200078e0a08 */
[----:B------:R-:W-:Y:S02]  /*0ff0*/  LOP3.LUT R2, R2, 0xfffffffe, RZ, 0xc0, !PT ;  /* 0xfffffffe02027812 */ /* 0x000fe400078ec0ff */
[----:B------:R-:W-:Y:S02]  /*1000*/  SHF.R.S32.HI R219, RZ, 0x3, R3 ;  /* 0x00000003ffdb7819 */ /* 0x000fe40000011403 */
[----:B------:R-:W-:Y:S01]  /*1010*/  SHF.R.S32.HI R9, RZ, 0x1f, R8 ;  /* 0x0000001fff097819 */ /* 0x000fe20000011408 */
[----:B------:R-:W-:Y:S01]  /*1020*/  IMAD.IADD R2, R5, 0x1, -R2 ;  /* 0x0000000105027824 */ /* 0x000fe200078e0a02 */
[----:B------:R-:W-:Y:S01]  /*1030*/  LOP3.LUT R218, R3, 0xfffffff8, RZ, 0xc0, !PT ;  /* 0xfffffff803da7812 */ /* 0x000fe200078ec0ff */
[----:B------:R-:W-:Y:S01]  /*1040*/  IMAD.SHL.U32 R11, R219, 0x40, RZ ;  /* 0x00000040db0b7824 */ /* 0x000fe200078e00ff */
[----:B------:R-:W-:-:S02]  /*1050*/  LEA.HI R7, R7, R4, RZ, 0x3 ;  /* 0x0000000407077211 */ /* 0x000fc400078f18ff */
[----:B------:R-:W-:Y:S01]  /*1060*/  LEA.HI R10, R6, R206, RZ, 0x6 ;  /* 0x000000ce060a7211 */ /* 0x000fe200078f30ff */
[----:B------:R-:W-:Y:S01]  /*1070*/  IMAD.IADD R218, R206, 0x1, -R218 ;  /* 0x00000001ceda7824 */ /* 0x000fe200078e0ada */
[----:B------:R-:W-:Y:S02]  /*1080*/  LEA.HI R9, R9, R8, RZ, 0x3 ;  /* 0x0000000809097211 */ /* 0x000fe400078f18ff */
[----:B------:R-:W-:Y:S01]  /*1090*/  LEA.HI R6, R6, R206, RZ, 0x5 ;  /* 0x000000ce06067211 */ /* 0x000fe200078f28ff */
[----:B------:R-:W-:Y:S01]  /*10a0*/  IMAD.SHL.U32 R10, R10, 0x8, RZ ;  /* 0x000000080a0a7824 */ /* 0x000fe200078e00ff */
[----:B------:R-:W-:Y:S01]  /*10b0*/  LOP3.LUT R7, R7, 0xfffffff8, RZ, 0xc0, !PT ;  /* 0xfffffff807077812 */ /* 0x000fe200078ec0ff */
[----:B------:R-:W-:Y:S01]  /*10c0*/  IMAD.SHL.U32 R222, R218, 0x8, RZ ;  /* 0x00000008dade7824 */ /* 0x000fe200078e00ff */
[C---:B------:R-:W-:Y:S01]  /*10d0*/  LOP3.LUT R5, R9.reuse, 0xfffffff8, RZ, 0xc0, !PT ;  /* 0xfffffff809057812 */ /* 0x040fe200078ec0ff */
[----:B------:R-:W-:Y:S01]  /*10e0*/  IMAD.SHL.U32 R9, R9, 0x40, RZ ;  /* 0x0000004009097824 */ /* 0x000fe200078e00ff */
[----:B------:R-:W-:Y:S01]  /*10f0*/  LOP3.LUT R216, R6, 0xffffffe0, RZ, 0xc0, !PT ;  /* 0xffffffe006d87812 */ /* 0x000fe200078ec0ff */
[----:B------:R-:W-:Y:S01]  /*1100*/  IMAD.IADD R7, R4, 0x1, -R7 ;  /* 0x0000000104077824 */ /* 0x000fe200078e0a07 */
[----:B------:R-:W-:Y:S01]  /*1110*/  LOP3.LUT R11, R11, 0x1c0, RZ, 0xc0, !PT ;  /* 0x000001c00b0b7812 */ /* 0x000fe200078ec0ff */
[----:B------:R-:W-:Y:S01]  /*1120*/  IMAD.IADD R5, R8, 0x1, -R5 ;  /* 0x0000000108057824 */ /* 0x000fe200078e0a05 */
[--C-:B------:R-:W-:Y:S01]  /*1130*/  SHF.R.S32.HI R8, RZ, 0x5, R6.reuse ;  /* 0x00000005ff087819 */ /* 0x100fe20000011406 */
[----:B------:R-:W-:Y:S01]  /*1140*/  IMAD.SHL.U32 R4, R218, 0x40, RZ ;  /* 0x00000040da047824 */ /* 0x000fe200078e00ff */
[----:B------:R-:W-:Y:S01]  /*1150*/  SHF.R.S32.HI R6, RZ, 0x1f, R6 ;  /* 0x0000001fff067819 */ /* 0x000fe20000011406 */
[----:B------:R-:W-:Y:S01]  /*1160*/  IMAD.IADD R216, R206, 0x1, -R216 ;  /* 0x00000001ced87824 */ /* 0x000fe200078e0ad8 */
[----:B------:R-:W-:-:S02]  /*1170*/  SHF.R.U32.HI R212, RZ, 0x3, R11 ;  /* 0x00000003ffd47819 */ /* 0x000fc4000001160b */
[----:B------:R-:W-:Y:S02]  /*1180*/  LOP3.LUT R10, R10, 0x7ffffe00, RZ, 0xc0, !PT ;  /* 0x7ffffe000a0a7812 */ /* 0x000fe400078ec0ff */
[----:B------:R-:W-:Y:S02]  /*1190*/  LOP3.LUT R11, R11, 0x38, R222, 0xf8, !PT ;  /* 0x000000380b0b7812 */ /* 0x000fe400078ef8de */
[----:B------:R-:W-:Y:S02]  /*11a0*/  LOP3.LUT R4, R4, 0x1c0, RZ, 0xc0, !PT ;  /* 0x000001c004047812 */ /* 0x000fe400078ec0ff */
[----:B------:R-:W-:Y:S02]  /*11b0*/  LEA.HI R6, R6, R8, RZ, 0x3 ;  /* 0x0000000806067211 */ /* 0x000fe400078f18ff */
[----:B------:R-:W-:Y:S02]  /*11c0*/  SHF.R.S32.HI R213, RZ, 0x1f, R216 ;  /* 0x0000001fffd57819 */ /* 0x000fe400000114d8 */
[----:B------:R-:W-:Y:S01]  /*11d0*/  LOP3.LUT R212, R10, R11, R212, 0xf6, !PT ;  /* 0x0000000b0ad47212 */ /* 0x000fe200078ef6d4 */
[----:B------:R-:W-:Y:S01]  /*11e0*/  IMAD.SHL.U32 R10, R2, 0x8, RZ ;  /* 0x00000008020a7824 */ /* 0x000fe200078e00ff */
[----:B------:R-:W-:-:S02]  /*11f0*/  LOP3.LUT R11, R7, 0x1, RZ, 0xc0, !PT ;  /* 0x00000001070b7812 */ /* 0x000fc400078ec0ff */
[----:B------:R-:W-:Y:S01]  /*1200*/  LOP3.LUT R3, R4, 0x8, R3, 0xf8, !PT ;  /* 0x0000000804037812 */ /* 0x000fe200078ef803 */
[----:B------:R-:W-:Y:S01]  /*1210*/  IMAD.SHL.U32 R212, R212, 0x2, RZ ;  /* 0x00000002d4d47824 */ /* 0x000fe200078e00ff */
[----:B------:R-:W-:Y:S02]  /*1220*/  LOP3.LUT R0, R0, 0xfffffffc, RZ, 0xc0, !PT ;  /* 0xfffffffc00007812 */ /* 0x000fe400078ec0ff */
[----:B------:R-:W-:Y:S02]  /*1230*/  LOP3.LUT R6, R6, 0xffffff8, RZ, 0xc0, !PT ;  /* 0x0ffffff806067812 */ /* 0x000fe400078ec0ff */
[----:B------:R-:W-:Y:S01]  /*1240*/  LEA.HI R213, R213, R216, RZ, 0x2 ;  /* 0x000000d8d5d57211 */ /* 0x000fe200078f10ff */
[----:B------:R-:W-:Y:S01]  /*1250*/  IMAD.IADD R0, R206, 0x1, -R0 ;  /* 0x00000001ce007824 */ /* 0x000fe200078e0a00 */
[----:B------:R-:W-:Y:S01]  /*1260*/  SHF.R.U32.HI R4, RZ, 0x3, R4 ;  /* 0x00000003ff047819 */ /* 0x000fe20000011604 */
[C---:B------:R-:W-:Y:S01]  /*1270*/  IMAD.IADD R6, R8.reuse, 0x1, -R6 ;  /* 0x0000000108067824 */ /* 0x040fe200078e0a06 */
[----:B------:R-:W-:Y:S01]  /*1280*/  ISETP.NE.U32.AND P3, PT, R11, 0x1, PT ;  /* 0x000000010b00780c */ /* 0x000fe20003f65070 */
[----:B------:R-:W-:Y:S01]  /*1290*/  IMAD.SHL.U32 R8, R8, 0x400, RZ ;  /* 0x0000040008087824 */ /* 0x000fe200078e00ff */
[----:B------:R-:W-:-:S02]  /*12a0*/  SHF.R.S32.HI R215, RZ, 0x2, R213 ;  /* 0x00000002ffd77819 */ /* 0x000fc400000114d5 */
[----:B------:R-:W-:Y:S01]  /*12b0*/  LOP3.LUT R4, R3, R4, RZ, 0x3c, !PT ;  /* 0x0000000403047212 */ /* 0x000fe200078e3cff */
[----:B------:R-:W-:Y:S01]  /*12c0*/  IMAD.SHL.U32 R3, R5, 0x40, RZ ;  /* 0x0000004005037824 */ /* 0x000fe200078e00ff */
[C---:B------:R-:W-:Y:S01]  /*12d0*/  R2P PR, R7.reuse, 0x6 ;  /* 0x0000000607007804 */ /* 0x040fe20000000000 */
[----:B------:R-:W-:Y:S01]  /*12e0*/  IMAD.SHL.U32 R7, R7, 0x40, RZ ;  /* 0x0000004007077824 */ /* 0x000fe200078e00ff */
[----:B------:R-:W-:Y:S01]  /*12f0*/  LOP3.LUT P0, RZ, R5, 0x2, RZ, 0xc0, !PT ;  /* 0x0000000205ff7812 */ /* 0x000fe2000780c0ff */
[----:B------:R-:W-:Y:S01]  /*1300*/  IMAD R215, R6, 0x10, R215 ;  /* 0x0000001006d77824 */ /* 0x000fe200078e02d7 */
[C---:B------:R-:W-:Y:S01]  /*1310*/  LEA.HI R6, R0.reuse, R0, RZ, 0x1 ;  /* 0x0000000000067211 */ /* 0x040fe200078f08ff */
[----:B------:R-:W-:Y:S01]  /*1320*/  IMAD R217, R0, 0x2, R8 ;  /* 0x0000000200d97824 */ /* 0x000fe200078e0208 */
[----:B------:R-:W-:Y:S01]  /*1330*/  LOP3.LUT R3, R3, 0x1c0, RZ, 0xc0, !PT ;  /* 0x000001c003037812 */ /* 0x000fe200078ec0ff */
[----:B------:R-:W-:Y:S01]  /*1340*/  IMAD R4, R2, 0x200, R4 ;  /* 0x0000020002047824 */ /* 0x000fe200078e0204 */
[----:B------:R-:W-:-:S02]  /*1350*/  LOP3.LUT R7, R7, 0x1c0, RZ, 0xc0, !PT ;  /* 0x000001c007077812 */ /* 0x000fc400078ec0ff */
[----:B------:R-:W-:Y:S02]  /*1360*/  LOP3.LUT R6, R6, 0x1ffffffe, RZ, 0xc0, !PT ;  /* 0x1ffffffe06067812 */ /* 0x000fe400078ec0ff */
[----:B------:R-:W-:Y:S02]  /*1370*/  LOP3.LUT R10, R3, 0x8, R10, 0xf8, !PT ;  /* 0x00000008030a7812 */ /* 0x000fe400078ef80a */
[----:B------:R-:W-:Y:S01]  /*1380*/  SHF.R.U32.HI R3, RZ, 0x3, R3 ;  /* 0x00000003ff037819 */ /* 0x000fe20000011603 */
[----:B------:R-:W-:Y:S01]  /*1390*/  IMAD.IADD R214, R0, 0x1, -R6 ;  /* 0x0000000100d67824 */ /* 0x000fe200078e0a06 */
[----:B------:R-:W-:Y:S02]  /*13a0*/  LEA.HI R7, R7, R7, RZ, 0x1d ;  /* 0x0000000707077211 */ /* 0x000fe400078fe8ff */
[----:B------:R-:W-:Y:S01]  /*13b0*/  LOP3.LUT R3, R10, R3, RZ, 0x3c, !PT ;  /* 0x000000030a037212 */ /* 0x000fe200078e3cff */
[----:B------:R-:W-:Y:S01]  /*13c0*/  IMAD R214, R214, 0x8, R215 ;  /* 0x00000008d6d67824 */ /* 0x000fe200078e02d7 */
[----:B------:R-:W-:Y:S01]  /*13d0*/  LOP3.LUT R0, R9, 0xfffffe00, RZ, 0xc0, !PT ;  /* 0xfffffe0009007812 */ /* 0x000fe200078ec0ff */
[----:B------:R-:W-:Y:S01]  /*13e0*/  IMAD.IADD R217, R217, 0x1, R7 ;  /* 0x00000001d9d97824 */ /* 0x000fe200078e0207 */
[----:B------:R-:W-:Y:S01]  /*13f0*/  LOP3.LUT P4, RZ, R5, 0x4, RZ, 0xc0, !PT ;  /* 0x0000000405ff7812 */ /* 0x000fe2000788c0ff */
[----:B------:R-:W-:Y:S01]  /*1400*/  IMAD.MOV.U32 R5, RZ, RZ, 0x40 ;  /* 0x00000040ff057424 */ /* 0x000fe200078e00ff */
[----:B------:R-:W-:-:S02]  /*1410*/  IADD3 R2, R3, R0, R8 ;  /* 0x0000000003027210 */ /* 0x000fc40007ffe008 */
[----:B------:R-:W-:Y:S01]  /*1420*/  LOP3.LUT R3, R3, R0, RZ, 0xfc, !PT ;  /* 0x0000000003037212 */ /* 0x000fe200078efcff */
[----:B------:R-:W-:Y:S01]  /*1430*/  IMAD.MOV.U32 R0, RZ, RZ, 0x20 ;  /* 0x00000020ff007424 */ /* 0x000fe200078e00ff */
[----:B------:R-:W-:Y:S02]  /*1440*/  LEA R217, R217, 0x80, 0x1 ;  /* 0x00000080d9d97811 */ /* 0x000fe400078e08ff */
[----:B------:R-:W-:Y:S02]  /*1450*/  LOP3.LUT R213, R213, 0x7ffffffc, RZ, 0xc0, !PT ;  /* 0x7ffffffcd5d57812 */ /* 0x000fe400078ec0ff */
[----:B------:R-:W-:Y:S02]  /*1460*/  SEL R221, R0, 0xffffffe0, !P1 ;  /* 0xffffffe000dd7807 */ /* 0x000fe40004800000 */
[C---:B------:R-:W-:Y:S01]  /*1470*/  IADD3 R209, R217.reuse, -0x10, RZ ;  /* 0xfffffff0d9d17810 */ /* 0x040fe20007ffe0ff */
[----:B------:R-:W-:Y:S01]  /*1480*/  IMAD.IADD R213, R216, 0x1, -R213 ;  /* 0x00000001d8d57824 */ /* 0x000fe200078e0ad5 */
[----:B------:R-:W-:Y:S01]  /*1490*/  SEL R189, R0, 0xffffffe0, !P0 ;  /* 0xffffffe000bd7807 */ /* 0x000fe20004000000 */
[C---:B------:R-:W-:Y:S01]  /*14a0*/  IMAD.IADD R226, R217.reuse, 0x1, R221 ;  /* 0x00000001d9e27824 */ /* 0x040fe200078e02dd */
[----:B------:R-:W-:Y:S01]  /*14b0*/  @P3 IADD3 R209, R217, 0x10, RZ ;  /* 0x00000010d9d13810 */ /* 0x000fe20007ffe0ff */
[----:B------:R-:W-:Y:S01]  /*14c0*/  IMAD.SHL.U32 R213, R213, 0x2, RZ ;  /* 0x00000002d5d57824 */ /* 0x000fe200078e00ff */
[----:B------:R-:W-:-:S02]  /*14d0*/  LEA R185, R3, 0x100, 0x1 ;  /* 0x0000010003b97811 */ /* 0x000fc400078e08ff */
[----:B------:R-:W-:Y:S01]  /*14e0*/  LEA R191, R2, 0x18100, 0x1 ;  /* 0x0001810002bf7811 */ /* 0x000fe200078e08ff */
[----:B------:R-:W-:Y:S01]  /*14f0*/  IMAD.IADD R221, R221, 0x1, R209 ;  /* 0x00000001dddd7824 */ /* 0x000fe200078e02d1 */
[----:B------:R-:W-:Y:S01]  /*1500*/  SEL R227, R5, 0xffffffc0, !P2 ;  /* 0xffffffc005e37807 */ /* 0x000fe20005000000 */
[----:B------:R-:W-:Y:S01]  /*1510*/  IMAD.IADD R229, R189, 0x1, R185 ;  /* 0x00000001bde57824 */ /* 0x000fe200078e02b9 */
[----:B------:R-:W-:Y:S01]  /*1520*/  SEL R0, R5, 0xffffffc0, !P4 ;  /* 0xffffffc005007807 */ /* 0x000fe20006000000 */
[----:B------:R-:W-:Y:S01]  /*1530*/  IMAD.IADD R188, R191, 0x1, R189 ;  /* 0x00000001bfbc7824 */ /* 0x000fe200078e02bd */
[C---:B------:R-:W-:Y:S01]  /*1540*/  IADD3 R208, R222.reuse, 0x40, RZ ;  /* 0x00000040ded07810 */ /* 0x040fe20007ffe0ff */
[--C-:B------:R-:W-:Y:S01]  /*1550*/  IMAD.IADD R225, R217, 0x1, R227.reuse ;  /* 0x00000001d9e17824 */ /* 0x100fe200078e02e3 */
[----:B------:R-:W-:Y:S01]  /*1560*/  IADD3 R207, R222, 0x80, RZ ;  /* 0x00000080decf7810 */ /* 0x000fe20007ffe0ff */
[----:B------:R-:W-:Y:S01]  /*1570*/  IMAD.IADD R224, R226, 0x1, R227 ;  /* 0x00000001e2e07824 */ /* 0x000fe200078e02e3 */
[----:B------:R-:W-:Y:S01]  /*1580*/  SHF.R.S32.HI R223, RZ, 0x1f, R222 ;  /* 0x0000001fffdf7819 */ /* 0x000fe200000114de */
[----:B------:R-:W-:Y:S01]  /*1590*/  IMAD.IADD R228, R227, 0x1, R209 ;  /* 0x00000001e3e47824 */ /* 0x000fe200078e02d1 */
[----:B------:R-:W-:Y:S01]  /*15a0*/  SHF.R.S32.HI R203, RZ, 0x1f, R208 ;  /* 0x0000001fffcb7819 */ /* 0x000fe200000114d0 */
[----:B------:R-:W-:Y:S01]  /*15b0*/  IMAD.IADD R227, R221, 0x1, R227 ;  /* 0x00000001dde37824 */ /* 0x000fe200078e02e3 */
[----:B------:R-:W-:Y:S01]  /*15c0*/  SHF.R.S32.HI R202, RZ, 0x1f, R207 ;  /* 0x0000001fffca7819 */ /* 0x000fe200000114cf */
[--C-:B------:R-:W-:Y:S01]  /*15d0*/  IMAD.IADD R187, R191, 0x1, R0.reuse ;  /* 0x00000001bfbb7824 */ /* 0x100fe200078e0200 */
[----:B------:R-:W-:Y:S01]  /*15e0*/  IADD3 R211, R212, 0x100, RZ ;  /* 0x00000100d4d37810 */ /* 0x000fe20007ffe0ff */
[----:B------:R-:W-:Y:S01]  /*15f0*/  IMAD.IADD R184, R0, 0x1, R185 ;  /* 0x0000000100b87824 */ /* 0x000fe200078e02b9 */
[----:B------:R-:W-:Y:S01]  /*1600*/  IADD3 R210, R212, 0xc100, RZ ;  /* 0x0000c100d4d27810 */ /* 0x000fe20007ffe0ff */
[----:B------:R-:W-:Y:S01]  /*1610*/  IMAD.IADD R229, R0, 0x1, R229 ;  /* 0x0000000100e57824 */ /* 0x000fe200078e02e5 */
[----:B------:R-:W-:Y:S01]  /*1620*/  LEA R190, R4, 0xc100, 0x1 ;  /* 0x0000c10004be7811 */ /* 0x000fe200078e08ff */
[----:B------:R-:W-:-:S02]  /*1630*/  IMAD.IADD R186, R188, 0x1, R0 ;  /* 0x00000001bcba7824 */ /* 0x000fc400078e0200 */
.L_x_2201:
        /* <DEDUP_REMOVED lines=8> */
[----:B------:R-:W-:-:S04]  /*16c0*/  ISETP.NE.U32.AND P1, PT, RZ, c[0x0][0x348], PT ;  /* 0x0000d200ff007a0c */ /* 0x000fc80003f25070 */
[----:B------:R-:W-:Y:S02]  /*16d0*/  ISETP.NE.AND.EX P1, PT, RZ, c[0x0][0x34c], PT, P1 ;  /* 0x0000d300ff007a0c */ /* 0x000fe40003f25310 */
[----:B--2---:R-:W-:-:S03]  /*16e0*/  SHF.R.S32.HI R5, RZ, 0x1f, R230 ;  /* 0x0000001fff057819 */ /* 0x004fc600000114e6 */
[----:B------:R-:W-:-:S04]  /*16f0*/  @P2 LEA R6, P0, R230, c[0x0][0x370], 0x2 ;  /* 0x0000dc00e6062a11 */ /* 0x000fc800078010ff */
[C---:B------:R-:W-:Y:S02]  /*1700*/  @P2 LEA.HI.X R7, R230.reuse, c[0x0][0x374], R5, 0x2, P0 ;  /* 0x0000dd00e6072a11 */ /* 0x040fe400000f1405 */
[----:B------:R-:W-:Y:S02]  /*1710*/  ISETP.NE.U32.AND P0, PT, RZ, c[0x0][0x350], PT ;  /* 0x0000d400ff007a0c */ /* 0x000fe40003f05070 */
[C---:B------:R-:W-:Y:S01]  /*1720*/  LEA R10, P4, R230.reuse, c[0x0][0x348], 0x2 ;  /* 0x0000d200e60a7a11 */ /* 0x040fe200078810ff */
[----:B------:R1:W5:Y:S01]  /*1730*/  @P2 LDG.E R2, [R6.64] ;  /* 0x0000000806022981 */ /* 0x000362000c1e1900 */
[----:B------:R-:W-:Y:S02]  /*1740*/  ISETP.NE.AND.EX P0, PT, RZ, c[0x0][0x354], PT, P0 ;  /* 0x0000d500ff007a0c */ /* 0x000fe40003f05300 */
[C---:B------:R-:W-:Y:S02]  /*1750*/  @P5 LEA R12, P2, R230.reuse, c[0x0][0x360], 0x2 ;  /* 0x0000d800e60c5a11 */ /* 0x040fe400078410ff */
[----:B------:R-:W-:-:S02]  /*1760*/  LEA R8, P3, R230, c[0x0][0x350], 0x2 ;  /* 0x0000d400e6087a11 */ /* 0x000fc400078610ff */
[C-C-:B------:R-:W-:Y:S02]  /*1770*/  @P5 LEA.HI.X R13, R230.reuse, c[0x0][0x364], R5.reuse, 0x2, P2 ;  /* 0x0000d900e60d5a11 */ /* 0x140fe400010f1405 */
[C-C-:B------:R-:W-:Y:S02]  /*1780*/  LEA.HI.X R11, R230.reuse, c[0x0][0x34c], R5.reuse, 0x2, P4 ;  /* 0x0000d300e60b7a11 */ /* 0x140fe400020f1405 */
[----:B------:R-:W-:Y:S01]  /*1790*/  LEA.HI.X R9, R230, c[0x0][0x354], R5, 0x2, P3 ;  /* 0x0000d500e6097a11 */ /* 0x000fe200018f1405 */
[----:B------:R2:W5:Y:S01]  /*17a0*/  @P5 LDG.E R243, [R12.64] ;  /* 0x000000080cf35981 */ /* 0x000562000c1e1900 */
[----:B-1----:R-:W-:-:S06]  /*17b0*/  CS2R R6, SRZ ;  /* 0x0000000000067805 */ /* 0x002fcc000001ff00 */
[----:B------:R2:W5:Y:S04]  /*17c0*/  @P1 LDG.E R6, [R10.64] ;  /* 0x000000080a061981 */ /* 0x000568000c1e1900 */
[----:B------:R2:W5:Y:S01]  /*17d0*/  @P0 LDG.E R7, [R8.64] ;  /* 0x0000000808070981 */ /* 0x000562000c1e1900 */
[----:B------:R-:W-:Y:S01]  /*17e0*/  YIELD ;  /* 0x0000000000007946 */ /* 0x000fe20003800000 */
[----:B------:R-:W-:Y:S01]  /*17f0*/  LOP3.LUT R231, R198, 0xffff, RZ, 0xc0, !PT ;  /* 0x0000ffffc6e77812 */ /* 0x000fe200078ec0ff */
[----:B------:R-:W-:Y:S05]  /*1800*/  @P5 BRA `(.L_x_2111) ;  /* 0x0000005000005947 */ /* 0x000fea0003800000 */
[----:B-----5:R-:W-:Y:S01]  /*1810*/  MOV R243, c[0x0][0x168] ;  /* 0x00005a0000f37a02 */ /* 0x020fe20000000f00 */
[----:B------:R-:W-:Y:S05]  /*1820*/  @!P1 BRA `(.L_x_2111) ;  /* 0x0000003000009947 */ /* 0x000fea0003800000 */
[----:B------:R-:W3:Y:S04]  /*1830*/  LDG.E R243, [R10.64] ;  /* 0x000000080af37981 */ /* 0x000ee8000c1e1900 */
[----:B------:R-:W3:Y:S02]  /*1840*/  LDG.E R3, [R10.64+0x4] ;  /* 0x000004080a037981 */ /* 0x000ee4000c1e1900 */
[----:B---3--:R-:W-:-:S02]  /*1850*/  IADD3 R243, -R243, R3, RZ ;  /* 0x00000003f3f37210 */ /* 0x008fc40007ffe1ff */
.L_x_2111:
[----:B------:R-:W-:-:S04]  /*1860*/  ISETP.NE.U32.AND P2, PT, RZ, c[0x0][0x368], PT ;  /* 0x0000da00ff007a0c */ /* 0x000fc80003f45070 */
[----:B------:R-:W-:-:S13]  /*1870*/  ISETP.NE.AND.EX P2, PT, RZ, c[0x0][0x36c], PT, P2 ;  /* 0x0000db00ff007a0c */ /* 0x000fda0003f45320 */
[----:B------:R-:W-:Y:S05]  /*1880*/  @!P2 BRA `(.L_x_2112) ;  /* 0x000000400000a947 */ /* 0x000fea0003800000 */
[----:B------:R-:W-:-:S04]  /*1890*/  LEA R244, P2, R230, c[0x0][0x368], 0x2 ;  /* 0x0000da00e6f47a11 */ /* 0x000fc800078410ff */
[----:B------:R-:W-:-:S05]  /*18a0*/  LEA.HI.X R245, R230, c[0x0][0x36c], R5, 0x2, P2 ;  /* 0x0000db00e6f57a11 */ /* 0x000fca00010f1405 */
[----:B------:R1:W5:Y:S01]  /*18b0*/  LDG.E R244, [R244.64] ;  /* 0x00000008f4f47981 */ /* 0x000362000c1e1900 */
[----:B------:R-:W-:Y:S05]  /*18c0*/  BRA `(.L_x_2113) ;  /* 0x0000005000007947 */ /* 0x000fea0003800000 */
.L_x_2112:
[----:B------:R-:W-:Y:S01]  /*18d0*/  MOV R244, c[0x0][0x1d0] ;  /* 0x0000740000f47a02 */ /* 0x000fe20000000f00 */
[----:B------:R-:W-:Y:S05]  /*18e0*/  @!P0 BRA `(.L_x_2113) ;  /* 0x0000003000008947 */ /* 0x000fea0003800000 */
[----:B------:R1:W3:Y:S04]  /*18f0*/  LDG.E R244, [R8.64] ;  /* 0x0000000808f47981 */ /* 0x0002e8000c1e1900 */
[----:B-12---:R-:W3:Y:S02]  /*1900*/  LDG.E R8, [R8.64+0x4] ;  /* 0x0000040808087981 */ /* 0x006ee4000c1e1900 */
[----:B---3--:R-:W-:Y:S02]  /*1910*/  IADD3 R244, -R244, R8, RZ ;  /* 0x00000008f4f47210 */ /* 0x008fe40007ffe1ff */
.L_x_2113:
[----:B------:R-:W-:Y:S01]  /*1920*/  IMAD.MOV.U32 R3, RZ, RZ, c[0x0][0x2c4] ;  /* 0x0000b100ff037624 */ /* 0x000fe200078e00ff */
[----:B------:R-:W-:Y:S01]  /*1930*/  LOP3.LUT R234, R198, 0xff0000, RZ, 0xc0, !PT ;  /* 0x00ff0000c6ea7812 */ /* 0x000fe200078ec0ff */
[----:B------:R-:W-:Y:S01]  /*1940*/  IMAD.SHL.U32 R197, R197, 0x80, RZ ;  /* 0x00000080c5c57824 */ /* 0x000fe200078e00ff */
[----:B------:R-:W-:Y:S01]  /*1950*/  BSSY B0, `(.L_x_2114) ;  /* 0x0000035000007945 */ /* 0x000fe20003800000 */
[--C-:B-----5:R-:W-:Y:S01]  /*1960*/  IMAD.IADD R244, R244, 0x1, -R2.reuse ;  /* 0x00000001f4f47824 */ /* 0x120fe200078e0a02 */
[----:B------:R-:W-:Y:S01]  /*1970*/  ISETP.NE.AND P2, PT, R3, 0x1, PT ;  /* 0x000000010300780c */ /* 0x000fe20003f45270 */
[----:B------:R-:W-:Y:S01]  /*1980*/  IMAD.IADD R7, R7, 0x1, R2 ;  /* 0x0000000107077824 */ /* 0x000fe200078e0202 */
[----:B------:R-:W-:-:S02]  /*1990*/  IADD3 R3, R197, 0x7f, RZ ;  /* 0x0000007fc5037810 */ /* 0x000fc40007ffe0ff */
[C---:B------:R-:W-:Y:S02]  /*19a0*/  IADD3 R4, R244.reuse, 0x40, -R243 ;  /* 0x00000040f4047810 */ /* 0x040fe40007ffe8f3 */
[----:B--2---:R-:W-:-:S07]  /*19b0*/  IADD3 R9, R244, 0x3f, RZ ;  /* 0x0000003ff4097810 */ /* 0x004fce0007ffe0ff */
[----:B------:R-:W-:-:S05]  /*19c0*/  @P2 IMAD.HI.U32 R8, R3, c[0x0][0x2c8], RZ ;  /* 0x0000b20003082a27 */ /* 0x000fca00078e00ff */
[----:B------:R-:W-:Y:S02]  /*19d0*/  @P2 SHF.R.U32.HI R3, RZ, c[0x0][0x2cc], R8 ;  /* 0x0000b300ff032a19 */ /* 0x000fe40000011608 */
[----:B------:R-:W-:-:S03]  /*19e0*/  SHF.R.S32.HI R8, RZ, 0x1f, R9 ;  /* 0x0000001fff087819 */ /* 0x000fc60000011409 */
[----:B------:R-:W-:Y:S01]  /*19f0*/  IMAD.IADD R4, R4, 0x1, R3 ;  /* 0x0000000104047824 */ /* 0x000fe200078e0203 */
[----:B------:R-:W-:-:S04]  /*1a00*/  LEA.HI R8, R8, R9, RZ, 0x6 ;  /* 0x0000000908087211 */ /* 0x000fc800078f30ff */
[----:B------:R-:W-:Y:S02]  /*1a10*/  SHF.R.S32.HI R3, RZ, 0x1f, R4 ;  /* 0x0000001fff037819 */ /* 0x000fe40000011404 */
[----:B------:R-:W-:Y:S02]  /*1a20*/  SHF.R.S32.HI R8, RZ, 0x6, R8 ;  /* 0x00000006ff087819 */ /* 0x000fe40000011408 */
[----:B------:R-:W-:Y:S02]  /*1a30*/  LEA.HI R3, R3, R4, RZ, 0x6 ;  /* 0x0000000403037211 */ /* 0x000fe400078f30ff */
[----:B------:R-:W-:Y:S02]  /*1a40*/  LOP3.LUT R4, R198, 0xff000000, RZ, 0xc0, !PT ;  /* 0xff000000c6047812 */ /* 0x000fe400078ec0ff */
[----:B------:R-:W-:Y:S02]  /*1a50*/  SHF.R.S32.HI R3, RZ, 0x6, R3 ;  /* 0x00000006ff037819 */ /* 0x000fe40000011403 */
[----:B------:R-:W-:-:S02]  /*1a60*/  SHF.R.U32.HI R4, RZ, 0x8, R4 ;  /* 0x00000008ff047819 */ /* 0x000fc40000011604 */
[----:B------:R-:W-:Y:S02]  /*1a70*/  IMNMX R3, R8, R3, PT ;  /* 0x0000000308037217 */ /* 0x000fe40003800200 */
[----:B------:R-:W-:Y:S01]  /*1a80*/  LEA.HI R234, R234, R4, RZ, 0x10 ;  /* 0x00000004eaea7211 */ /* 0x000fe200078f80ff */
[----:B------:R-:W-:Y:S01]  /*1a90*/  IMAD.MOV.U32 R4, RZ, RZ, RZ ;  /* 0x000000ffff047224 */ /* 0x000fe200078e00ff */
[----:B------:R-:W-:Y:S02]  /*1aa0*/  ISETP.GE.AND P3, PT, R3, 0x1, PT ;  /* 0x000000010300780c */ /* 0x000fe40003f66270 */
[----:B------:R-:W-:Y:S02]  /*1ab0*/  LOP3.LUT R235, R234, 0xff, RZ, 0xc0, !PT ;  /* 0x000000ffeaeb7812 */ /* 0x000fe400078ec0ff */
[----:B------:R-:W-:-:S09]  /*1ac0*/  SHF.R.U32.HI R234, RZ, 0x10, R234 ;  /* 0x00000010ffea7819 */ /* 0x000fd200000116ea */
[----:B------:R-:W-:Y:S05]  /*1ad0*/  @!P3 BRA `(.L_x_2115) ;  /* 0x000001c00000b947 */ /* 0x000fea0003800000 */
[----:B------:R-:W-:-:S04]  /*1ae0*/  ISETP.NE.AND P3, PT, R234, RZ, PT ;  /* 0x000000ffea00720c */ /* 0x000fc80003f65270 */
[----:B------:R-:W-:-:S04]  /*1af0*/  SEL R8, R234, c[0x0][0x338], P3 ;  /* 0x0000ce00ea087a07 */ /* 0x000fc80001800000 */
[-C--:B------:R-:W-:Y:S02]  /*1b00*/  IABS R10, R8.reuse ;  /* 0x00000008000a7213 */ /* 0x080fe40000000000 */
[----:B------:R-:W-:Y:S02]  /*1b10*/  IADD3 R11, R8, -0x1, R3 ;  /* 0xffffffff080b7810 */ /* 0x000fe40007ffe003 */
[----:B------:R-:W2:Y:S01]  /*1b20*/  I2F.RP R12, R10 ;  /* 0x0000000a000c7306 */ /* 0x000ea20000209400 */
[-C--:B------:R-:W-:Y:S02]  /*1b30*/  IABS R2, R8.reuse ;  /* 0x0000000800027213 */ /* 0x080fe40000000000 */
[----:B------:R-:W-:Y:S02]  /*1b40*/  IABS R4, R11 ;  /* 0x0000000b00047213 */ /* 0x000fe40000000000 */
[----:B------:R-:W-:Y:S01]  /*1b50*/  LOP3.LUT R11, R11, R8, RZ, 0x3c, !PT ;  /* 0x000000080b0b7212 */ /* 0x000fe200078e3cff */
[----:B------:R-:W-:-:S03]  /*1b60*/  IMAD.MOV R2, RZ, RZ, -R2 ;  /* 0x000000ffff027224 */ /* 0x000fc600078e0a02 */
[----:B------:R-:W-:Y:S01]  /*1b70*/  ISETP.GE.AND P3, PT, R11, RZ, PT ;  /* 0x000000ff0b00720c */ /* 0x000fe20003f66270 */
[----:B--2---:R-:W2:Y:S02]  /*1b80*/  MUFU.RCP R12, R12 ;  /* 0x0000000c000c7308 */ /* 0x004ea40000001000 */
[----:B--2---:R-:W-:-:S06]  /*1b90*/  IADD3 R12, R12, 0xffffffe, RZ ;  /* 0x0ffffffe0c0c7810 */ /* 0x004fcc0007ffe0ff */
[----:B------:R-:W2:Y:S02]  /*1ba0*/  F2I.FTZ.U32.TRUNC.NTZ R13, R12 ;  /* 0x0000000c000d7305 */ /* 0x000ea4000021f000 */
[----:B--2---:R-:W-:Y:S02]  /*1bb0*/  IMAD.MOV R9, RZ, RZ, -R13 ;  /* 0x000000ffff097224 */ /* 0x004fe400078e0a0d */
        /* <DEDUP_REMOVED lines=14> */
.L_x_2115:
[----:B------:R-:W-:Y:S05]  /*1ca0*/  BSYNC B0 ;  /* 0x0000000000007941 */ /* 0x000fea0003800000 */
.L_x_2114:
        /* <DEDUP_REMOVED lines=59> */
[----:B------:R2:W3:Y:S01]  /*2060*/  @P4 LDG.E R2, [R8.64] ;  /* 0x0000000808024981 */ /* 0x0004e2000c1e1900 */
[----:B------:R-:W-:Y:S01]  /*2070*/  SHF.R.S32.HI R16, RZ, 0x1f, R6 ;  /* 0x0000001fff107819 */ /* 0x000fe20000011406 */
[----:B------:R-:W-:Y:S01]  /*2080*/  IMAD.WIDE.U32 R12, R6, c[0x0][0x178], RZ ;  /* 0x00005e00060c7a25 */ /* 0x000fe200078e00ff */
[----:B------:R-:W-:Y:S02]  /*2090*/  LEA R0, R218, R219, 0x5 ;  /* 0x000000dbda007211 */ /* 0x000fe400078e28ff */
[----:B------:R-:W-:Y:S01]  /*20a0*/  IADD3 R10, P3, R219, R7, RZ ;  /* 0x00000007db0a7210 */ /* 0x000fe20007f7e0ff */
[----:B------:R-:W-:Y:S01]  /*20b0*/  IMAD R16, R16, c[0x0][0x178], RZ ;  /* 0x00005e0010107a24 */ /* 0x000fe200078e02ff */
[----:B------:R-:W-:Y:S02]  /*20c0*/  IADD3 R0, R197, R0, RZ ;  /* 0x00000000c5007210 */ /* 0x000fe40007ffe0ff */
[----:B------:R-:W-:Y:S01]  /*20d0*/  ISETP.GE.AND P6, PT, R222, c[0x0][0x198], PT ;  /* 0x00006600de007a0c */ /* 0x000fe20003fc6270 */
[----:B------:R-:W-:Y:S01]  /*20e0*/  IMAD R16, R6, c[0x0][0x17c], R16 ;  /* 0x00005f0006107a24 */ /* 0x000fe200078e0210 */
[----:B------:R-:W-:Y:S01]  /*20f0*/  MOV R4, R0 ;  /* 0x0000000000047202 */ /* 0x000fe20000000f00 */
[----:B------:R-:W-:Y:S01]  /*2100*/  @P2 IMAD.HI.U32 R6, R0, c[0x0][0x2c8], RZ ;  /* 0x0000b20000062a27 */ /* 0x000fe200078e00ff */
[----:B------:R-:W-:-:S02]  /*2110*/  ISETP.GE.AND P5, PT, R208, c[0x0][0x198], PT ;  /* 0x00006600d0007a0c */ /* 0x000fc40003fa6270 */
[----:B------:R-:W-:Y:S01]  /*2120*/  IADD3 R17, R13, R16, RZ ;  /* 0x000000100d117210 */ /* 0x000fe20007ffe0ff */
[C---:B------:R-:W-:Y:S01]  /*2130*/  IMAD.WIDE.U32 R14, R10.reuse, c[0x0][0x1e0], R222 ;  /* 0x000078000a0e7a25 */ /* 0x040fe200078e00de */
[----:B------:R-:W-:Y:S02]  /*2140*/  MOV R16, R12 ;  /* 0x0000000c00107202 */ /* 0x000fe40000000f00 */
[----:B------:R-:W-:Y:S01]  /*2150*/  @P2 SHF.R.U32.HI R4, RZ, c[0x0][0x2cc], R6 ;  /* 0x0000b300ff042a19 */ /* 0x000fe20000011606 */
[----:B------:R-:W-:Y:S01]  /*2160*/  IMAD.WIDE.U32 R12, R10, c[0x0][0x208], R222 ;  /* 0x000082000a0c7a25 */ /* 0x000fe200078e00de */
[----:B------:R-:W-:Y:S02]  /*2170*/  SEL R6, R230, RZ, !P1 ;  /* 0x000000ffe6067207 */ /* 0x000fe40004800000 */
[----:B------:R-:W-:Y:S01]  /*2180*/  IADD3 R80, R3, -0x1, RZ ;  /* 0xffffffff03507810 */ /* 0x000fe20007ffe0ff */
[----:B------:R-:W-:Y:S01]  /*2190*/  IMAD.WIDE.U32 R16, R231, c[0x0][0x1b8], R16 ;  /* 0x00006e00e7107a25 */ /* 0x000fe200078e0010 */
[----:B--2---:R-:W-:-:S02]  /*21a0*/  SHF.R.S32.HI R8, RZ, 0x1f, R7 ;  /* 0x0000001fff087819 */ /* 0x004fc40000011407 */
[----:B------:R-:W-:Y:S01]  /*21b0*/  SEL R7, R5, RZ, !P1 ;  /* 0x000000ff05077207 */ /* 0x000fe20004800000 */
[----:B------:R-:W-:Y:S01]  /*21c0*/  IMAD R11, R231, c[0x0][0x1bc], R17 ;  /* 0x00006f00e70b7a24 */ /* 0x000fe200078e0211 */
[----:B------:R-:W-:-:S03]  /*21d0*/  LEA.HI.X.SX32 R8, R219, R8, 0x1, P3 ;  /* 0x00000008db087211 */ /* 0x000fc600018f0eff */
[----:B------:R-:W-:Y:S02]  /*21e0*/  IMAD R7, R7, c[0x0][0x1c0], RZ ;  /* 0x0000700007077a24 */ /* 0x000fe400078e02ff */
[C---:B------:R-:W-:Y:S02]  /*21f0*/  IMAD R9, R8.reuse, c[0x0][0x1e0], RZ ;  /* 0x0000780008097a24 */ /* 0x040fe400078e02ff */
[----:B------:R-:W-:Y:S02]  /*2200*/  IMAD R8, R8, c[0x0][0x208], RZ ;  /* 0x0000820008087a24 */ /* 0x000fe400078e02ff */
[C---:B------:R-:W-:Y:S02]  /*2210*/  IMAD R9, R10.reuse, c[0x0][0x1e4], R9 ;  /* 0x000079000a097a24 */ /* 0x040fe400078e0209 */
[----:B------:R-:W-:Y:S02]  /*2220*/  IMAD R8, R10, c[0x0][0x20c], R8 ;  /* 0x000083000a087a24 */ /* 0x000fe400078e0208 */
[----:B------:R-:W-:Y:S01]  /*2230*/  IMAD.MOV.U32 R10, RZ, RZ, R16 ;  /* 0x000000ffff0a7224 */ /* 0x000fe200078e0010 */
[----:B------:R-:W-:Y:S01]  /*2240*/  IADD3 R15, R15, R9, RZ ;  /* 0x000000090f0f7210 */ /* 0x000fe20007ffe0ff */
[C---:B------:R-:W-:Y:S01]  /*2250*/  IMAD R7, R6.reuse, c[0x0][0x1c4], R7 ;  /* 0x0000710006077a24 */ /* 0x040fe200078e0207 */
[----:B------:R-:W-:Y:S01]  /*2260*/  IADD3 R13, R13, R8, RZ ;  /* 0x000000080d0d7210 */ /* 0x000fe20007ffe0ff */
[----:B------:R-:W-:Y:S01]  /*2270*/  IMAD.WIDE.U32 R10, R6, c[0x0][0x1c0], R10 ;  /* 0x00007000060a7a25 */ /* 0x000fe200078e000a */
[----:B------:R-:W-:-:S02]  /*2280*/  IADD3 R6, -R4, RZ, RZ ;  /* 0x000000ff04067210 */ /* 0x000fc40007ffe1ff */
[----:B------:R-:W-:Y:S01]  /*2290*/  SHF.R.S32.HI R8, RZ, 0x1f, R4 ;  /* 0x0000001fff087819 */ /* 0x000fe20000011404 */
[----:B------:R-:W-:Y:S02]  /*22a0*/  IMAD.IADD R11, R11, 0x1, R7 ;  /* 0x000000010b0b7824 */ /* 0x000fe400078e0207 */
[----:B------:R-:W-:Y:S02]  /*22b0*/  IMAD R6, R6, c[0x0][0x2c4], R0 ;  /* 0x0000b10006067a24 */ /* 0x000fe400078e0200 */
[----:B------:R-:W-:Y:S02]  /*22c0*/  IMAD R8, R8, c[0x0][0x1b0], RZ ;  /* 0x00006c0008087a24 */ /* 0x000fe400078e02ff */
[----:B------:R-:W-:-:S04]  /*22d0*/  IMAD.WIDE.U32 R10, R4, c[0x0][0x1b0], R10 ;  /* 0x00006c00040a7a25 */ /* 0x000fc800078e000a */
[----:B------:R-:W-:Y:S01]  /*22e0*/  IMAD R8, R4, c[0x0][0x1b4], R8 ;  /* 0x00006d0004087a24 */ /* 0x000fe200078e0208 */
[----:B------:R-:W-:Y:S01]  /*22f0*/  SHF.R.S32.HI R4, RZ, 0x1f, R6 ;  /* 0x0000001fff047819 */ /* 0x000fe20000011406 */
[----:B------:R-:W-:-:S03]  /*2300*/  IMAD.WIDE.U32 R14, R231, c[0x0][0x1e8], R14 ;  /* 0x00007a00e70e7a25 */ /* 0x000fc600078e000e */
[----:B------:R-:W-:Y:S01]  /*2310*/  IADD3 R11, R11, R8, RZ ;  /* 0x000000080b0b7210 */ /* 0x000fe20007ffe0ff */
[----:B------:R-:W-:Y:S01]  /*2320*/  IMAD.WIDE.U32 R12, R231, c[0x0][0x210], R12 ;  /* 0x00008400e70c7a25 */ /* 0x000fe200078e000c */
[----:B------:R-:W-:-:S03]  /*2330*/  MOV R240, R14 ;  /* 0x0000000e00f07202 */ /* 0x000fc60000000f00 */
[----:B------:R-:W-:Y:S01]  /*2340*/  IMAD R4, R4, c[0x0][0x1a8], RZ ;  /* 0x00006a0004047a24 */ /* 0x000fe200078e02ff */
[----:B------:R-:W-:Y:S01]  /*2350*/  MOV R236, R12 ;  /* 0x0000000c00ec7202 */ /* 0x000fe20000000f00 */
[C---:B------:R-:W-:Y:S02]  /*2360*/  IMAD R241, R231.reuse, c[0x0][0x1ec], R15 ;  /* 0x00007b00e7f17a24 */ /* 0x040fe400078e020f */
[C---:B------:R-:W-:Y:S02]  /*2370*/  IMAD R8, R6.reuse, c[0x0][0x1ac], R4 ;  /* 0x00006b0006087a24 */ /* 0x040fe400078e0204 */
[----:B------:R-:W-:Y:S02]  /*2380*/  IMAD R237, R231, c[0x0][0x214], R13 ;  /* 0x00008500e7ed7a24 */ /* 0x000fe400078e020d */
[----:B------:R-:W-:-:S05]  /*2390*/  IMAD.WIDE.U32 R6, R6, c[0x0][0x1a8], R10 ;  /* 0x00006a0006067a25 */ /* 0x000fca00078e000a */
[----:B------:R-:W-:Y:S02]  /*23a0*/  IADD3 R8, R7, R8, RZ ;  /* 0x0000000807087210 */ /* 0x000fe40007ffe0ff */
[----:B------:R-:W-:Y:S02]  /*23b0*/  IADD3 R7, R219, R197, RZ ;  /* 0x000000c5db077210 */ /* 0x000fe40007ffe0ff */
[----:B---3--:R-:W-:Y:S01]  /*23c0*/  @P4 SHF.R.S32.HI R0, RZ, 0x1f, R2 ;  /* 0x0000001fff004819 */ /* 0x008fe20000011402 */
[----:B------:R-:W-:Y:S01]  /*23d0*/  @!P4 IMAD.MOV.U32 R2, RZ, RZ, R230 ;  /* 0x000000ffff02c224 */ /* 0x000fe200078e00e6 */
[----:B------:R-:W-:Y:S02]  /*23e0*/  @!P4 MOV R0, R5 ;  /* 0x000000050000c202 */ /* 0x000fe40000000f00 */
[----:B------:R-:W-:Y:S02]  /*23f0*/  ISETP.GE.AND P4, PT, R207, c[0x0][0x198], PT ;  /* 0x00006600cf007a0c */ /* 0x000fe40003f86270 */
[----:B------:R-:W-:-:S02]  /*2400*/  SEL R0, R0, RZ, !P0 ;  /* 0x000000ff00007207 */ /* 0x000fc40004000000 */
[----:B------:R-:W-:Y:S02]  /*2410*/  SEL R2, R2, RZ, !P0 ;  /* 0x000000ff02027207 */ /* 0x000fe40004000000 */
[----:B------:R-:W-:Y:S01]  /*2420*/  LEA R9, P0, R6, c[0x0][0x160], 0x1 ;  /* 0x0000580006097a11 */ /* 0x000fe200078008ff */
[C---:B------:R-:W-:Y:S02]  /*2430*/  IMAD R232, R0.reuse, c[0x0][0x1f0], RZ ;  /* 0x00007c0000e87a24 */ /* 0x040fe400078e02ff */
        /* <DEDUP_REMOVED lines=9> */
[----:B------:R2:W3:Y:S02]  /*24d0*/  SHFL.IDX PT, R10, R8, RZ, 0x181f ;  /* 0x00181fff080a7589 */ /* 0x0004e400000e0000 */
.L_x_2206:
[----:B------:R-:W-:Y:S05]  /*24e0*/  BRA.DIV ~URZ, `(.L_x_2118) ;  /* 0x0000e2127f007947 */ /* 0x000fea000b800000 */
[----:B------:R4:W1:Y:S02]  /*24f0*/  SHFL.IDX PT, R0, R9, RZ, 0x181f ;  /* 0x00181fff09007589 */ /* 0x00086400000e0000 */
.L_x_2207:
[----:B------:R-:W-:Y:S01]  /*2500*/  IMAD R6, R243, c[0x0][0x2c4], RZ ;  /* 0x0000b100f3067a24 */ /* 0x000fe200078e02ff */
[----:B------:R-:W-:Y:S04]  /*2510*/  BSSY B0, `(.L_x_2119) ;  /* 0x000000f000007945 */ /* 0x000fe80003800000 */
[----:B------:R-:W-:-:S13]  /*2520*/  ISETP.GE.AND P0, PT, R7, R6, PT ;  /* 0x000000060700720c */ /* 0x000fda0003f06270 */
[----:B------:R-:W-:Y:S05]  /*2530*/  @P0 BRA `(.L_x_2120) ;  /* 0x000000c000000947 */ /* 0x000fea0003800000 */
[-C--:B-1----:R-:W-:Y:S02]  /*2540*/  LEA R12, P3, R222, R0.reuse, 0x1 ;  /* 0x00000000de0c7211 */ /* 0x082fe400078608ff */
[-C--:B------:R-:W-:Y:S02]  /*2550*/  LEA R4, P1, R208, R0.reuse, 0x1 ;  /* 0x00000000d0047211 */ /* 0x080fe400078208ff */
[C---:B------:R-:W-:Y:S02]  /*2560*/  LEA R14, P0, R207.reuse, R0, 0x1 ;  /* 0x00000000cf0e7211 */ /* 0x040fe400078008ff */
[-C--:B---3--:R-:W-:Y:S02]  /*2570*/  LEA.HI.X R13, R222, R10.reuse, R223, 0x1, P3 ;  /* 0x0000000ade0d7211 */ /* 0x088fe400018f0cdf */
[-C--:B------:R-:W-:Y:S02]  /*2580*/  LEA.HI.X R5, R208, R10.reuse, R203, 0x1, P1 ;  /* 0x0000000ad0057211 */ /* 0x080fe400008f0ccb */
[----:B------:R-:W-:Y:S01]  /*2590*/  LEA.HI.X R15, R207, R10, R202, 0x1, P0 ;  /* 0x0000000acf0f7211 */ /* 0x000fe200000f0cca */
[----:B------:R-:W-:Y:S01]  /*25a0*/  @!PT LDS RZ, [RZ] ;  /* 0x00000000fffff984 */ /* 0x000fe20000000800 */
[----:B------:R-:W-:Y:S01]  /*25b0*/  @!PT LDS RZ, [RZ] ;  /* 0x00000000fffff984 */ /* 0x000fe20000000800 */
[----:B------:R-:W-:Y:S01]  /*25c0*/  @!PT LDS RZ, [RZ] ;  /* 0x00000000fffff984 */ /* 0x000fe20000000800 */
[----:B------:R1:W-:Y:S04]  /*25d0*/  LDGSTS.E.BYPASS.LTC128B.128 [R212+0x18100], [R12.64], !P6 ;  /* 0x181000000cd47fae */ /* 0x0003e8000f101d48 */
[----:B------:R1:W-:Y:S04]  /*25e0*/  LDGSTS.E.BYPASS.LTC128B.128 [R212+0x1c100], [R4.64], !P5 ;  /* 0x1c10000004d47fae */ /* 0x0003e8000e901d48 */
[----:B------:R1:W-:Y:S02]  /*25f0*/  LDGSTS.E.BYPASS.LTC128B.128 [R212+0x20100], [R14.64], !P4 ;  /* 0x201000000ed47fae */ /* 0x0003e4000e101d48 */
.L_x_2120:
[----:B------:R-:W-:Y:S05]  /*2600*/  BSYNC B0 ;  /* 0x0000000000007941 */ /* 0x000fea0003800000 */
.L_x_2119:
[----:B------:R-:W-:Y:S05]  /*2610*/  BRA.DIV ~URZ, `(.L_x_2121) ;  /* 0x0000e1527f007947 */ /* 0x000fea000b800000 */
[----:B---3--:R3:W2:Y:S04]  /*2620*/  SHFL.IDX PT, R10, R8, 0x1, 0x181f ;  /* 0x00381f00080a7f89 */ /* 0x0086a800000e0000 */
[----:B------:R3:W4:Y:S02]  /*2630*/  SHFL.IDX PT, R2, R9, 0x1, 0x181f ;  /* 0x00381f0009027f89 */ /* 0x00072400000e0000 */
.L_x_2208:
[----:B-1----:R-:W-:Y:S01]  /*2640*/  IADD3 R0, R7, 0x20, RZ ;  /* 0x0000002007007810 */ /* 0x002fe20007ffe0ff */
[----:B------:R-:W-:Y:S03]  /*2650*/  BSSY B0, `(.L_x_2122) ;  /* 0x000000f000007945 */ /* 0x000fe60003800000 */
[----:B------:R-:W-:-:S13]  /*2660*/  ISETP.GE.AND P0, PT, R0, R6, PT ;  /* 0x000000060000720c */ /* 0x000fda0003f06270 */
[----:B------:R-:W-:Y:S05]  /*2670*/  @P0 BRA `(.L_x_2123) ;  /* 0x000000c000000947 */ /* 0x000fea0003800000 */
[-C--:B----4-:R-:W-:Y:S02]  /*2680*/  LEA R12, P3, R222, R2.reuse, 0x1 ;  /* 0x00000002de0c7211 */ /* 0x090fe400078608ff */
[-C--:B------:R-:W-:Y:S02]  /*2690*/  LEA R4, P1, R208, R2.reuse, 0x1 ;  /* 0x00000002d0047211 */ /* 0x080fe400078208ff */
[C---:B------:R-:W-:Y:S02]  /*26a0*/  LEA R14, P0, R207.reuse, R2, 0x1 ;  /* 0x00000002cf0e7211 */ /* 0x040fe400078008ff */
[-C--:B--2---:R-:W-:Y:S02]  /*26b0*/  LEA.HI.X R13, R222, R10.reuse, R223, 0x1, P3 ;  /* 0x0000000ade0d7211 */ /* 0x084fe400018f0cdf */
        /* <DEDUP_REMOVED lines=8> */
.L_x_2123:
[----:B------:R-:W-:Y:S05]  /*2740*/  BSYNC B0 ;  /* 0x0000000000007941 */ /* 0x000fea0003800000 */
.L_x_2122:
[----:B------:R-:W-:Y:S05]  /*2750*/  BRA.DIV ~URZ, `(.L_x_2124) ;  /* 0x0000e0d27f007947 */ /* 0x000fea000b800000 */
[----:B--2---:R2:W1:Y:S02]  /*2760*/  SHFL.IDX PT, R10, R8, 0x2, 0x181f ;  /* 0x00581f00080a7f89 */ /* 0x00446400000e0000 */
.L_x_2209:
[----:B------:R-:W-:Y:S05]  /*2770*/  BRA.DIV ~URZ, `(.L_x_2125) ;  /* 0x0000e1227f007947 */ /* 0x000fea000b800000 */
[----:B----4-:R4:W2:Y:S02]  /*2780*/  SHFL.IDX PT, R2, R9, 0x2, 0x181f ;  /* 0x00581f0009027f89 */ /* 0x0108a400000e0000 */
.L_x_2210:
[----:B------:R-:W-:Y:S01]  /*2790*/  IADD3 R0, R7, 0x40, RZ ;  /* 0x0000004007007810 */ /* 0x000fe20007ffe0ff */
[----:B------:R-:W-:Y:S03]  /*27a0*/  BSSY B0, `(.L_x_2126) ;  /* 0x000000f000007945 */ /* 0x000fe60003800000 */
[----:B------:R-:W-:-:S13]  /*27b0*/  ISETP.GE.AND P0, PT, R0, R6, PT ;  /* 0x000000060000720c */ /* 0x000fda0003f06270 */
[----:B------:R-:W-:Y:S05]  /*27c0*/  @P0 BRA `(.L_x_2127) ;  /* 0x000000c000000947 */ /* 0x000fea0003800000 */
[-C--:B-12---:R-:W-:Y:S02]  /*27d0*/  LEA R12, P3, R222, R2.reuse, 0x1 ;  /* 0x00000002de0c7211 */ /* 0x086fe400078608ff */
[-C--:B------:R-:W-:Y:S02]  /*27e0*/  LEA R4, P1, R208, R2.reuse, 0x1 ;  /* 0x00000002d0047211 */ /* 0x080fe400078208ff */
[C---:B------:R-:W-:Y:S02]  /*27f0*/  LEA R14, P0, R207.reuse, R2, 0x1 ;  /* 0x00000002cf0e7211 */ /* 0x040fe400078008ff */
[-C--:B------:R-:W-:Y:S02]  /*2800*/  LEA.HI.X R13, R222, R10.reuse, R223, 0x1, P3 ;  /* 0x0000000ade0d7211 */ /* 0x080fe400018f0cdf */
        /* <DEDUP_REMOVED lines=8> */
.L_x_2127:
[----:B------:R-:W-:Y:S05]  /*2890*/  BSYNC B0 ;  /* 0x0000000000007941 */ /* 0x000fea0003800000 */
.L_x_2126:
[----:B------:R-:W-:Y:S05]  /*28a0*/  BRA.DIV ~URZ, `(.L_x_2128) ;  /* 0x0000e0527f007947 */ /* 0x000fea000b800000 */
[----:B--23--:R-:W2:Y:S04]  /*28b0*/  SHFL.IDX PT, R8, R8, 0x3, 0x181f ;  /* 0x00781f0008087f89 */ /* 0x00cea800000e0000 */
[----:B----4-:R-:W3:Y:S02]  /*28c0*/  SHFL.IDX PT, R9, R9, 0x3, 0x181f ;  /* 0x00781f0009097f89 */ /* 0x010ee400000e0000 */
.L_x_2211:
[----:B------:R-:W-:-:S04]  /*28d0*/  IADD3 R7, R7, 0x60, RZ ;  /* 0x0000006007077810 */ /* 0x000fc80007ffe0ff */
[----:B------:R-:W-:-:S13]  /*28e0*/  ISETP.GE.AND P3, PT, R7, R6, PT ;  /* 0x000000060700720c */ /* 0x000fda0003f66270 */
[-C--:B---3--:R-:W-:Y:S02]  /*28f0*/  @!P3 LEA R6, P0, R222, R9.reuse, 0x1 ;  /* 0x00000009de06b211 */ /* 0x088fe400078008ff */
[-C--:B-1----:R-:W-:Y:S02]  /*2900*/  @!P3 LEA R4, P1, R208, R9.reuse, 0x1 ;  /* 0x00000009d004b211 */ /* 0x082fe400078208ff */
[-C--:B--2---:R-:W-:Y:S02]  /*2910*/  @!P3 LEA.HI.X R7, R222, R8.reuse, R223, 0x1, P0 ;  /* 0x00000008de07b211 */ /* 0x084fe400000f0cdf */
[C---:B------:R-:W-:Y:S02]  /*2920*/  @!P3 LEA R10, P0, R207.reuse, R9, 0x1 ;  /* 0x00000009cf0ab211 */ /* 0x040fe400078008ff */
[-C--:B------:R-:W-:Y:S01]  /*2930*/  @!P3 LEA.HI.X R5, R208, R8.reuse, R203, 0x1, P1 ;  /* 0x00000008d005b211 */ /* 0x080fe200008f0ccb */
[----:B------:R-:W-:Y:S01]  /*2940*/  @!PT LDS RZ, [RZ] ;  /* 0x00000000fffff984 */ /* 0x000fe20000000800 */
[----:B------:R-:W-:Y:S01]  /*2950*/  @!PT LDS RZ, [RZ] ;  /* 0x00000000fffff984 */ /* 0x000fe20000000800 */
[----:B------:R-:W-:Y:S01]  /*2960*/  @!PT LDS RZ, [RZ] ;  /* 0x00000000fffff984 */ /* 0x000fe20000000800 */
[----:B------:R1:W-:Y:S01]  /*2970*/  @!P3 LDGSTS.E.BYPASS.LTC128B.128 [R212+0x1b100], [R6.64], !P6 ;  /* 0x1b10000006d4bfae */ /* 0x0003e2000f101d48 */
[----:B------:R-:W-:-:S03]  /*2980*/  @!P3 LEA.HI.X R11, R207, R8, R202, 0x1, P0 ;  /* 0x00000008cf0bb211 */ /* 0x000fc600000f0cca */
[----:B------:R1:W-:Y:S04]  /*2990*/  @!P3 LDGSTS.E.BYPASS.LTC128B.128 [R212+0x1f100], [R4.64], !P5 ;  /* 0x1f10000004d4bfae */ /* 0x0003e8000e901d48 */
[----:B------:R1:W-:Y:S04]  /*29a0*/  @!P3 LDGSTS.E.BYPASS.LTC128B.128 [R212+0x23100], [R10.64], !P4 ;  /* 0x231000000ad4bfae */ /* 0x0003e8000e101d48 */
[----:B------:R-:W0:Y:S01]  /*29b0*/  LDGDEPBAR ;  /* 0x00000000000079af */ /* 0x000e220000000000 */
[----:B------:R-:W-:Y:S02]  /*29c0*/  WARPSYNC 0xffffffff ;  /* 0xffffffff00007948 */ /* 0x000fe40003800000 */
[----:B-1----:R-:W-:Y:S01]  /*29d0*/  IMAD.IADD R5, R244, 0x1, -R219 ;  /* 0x00000001f4057824 */ /* 0x002fe200078e0adb */
[----:B------:R-:W-:Y:S01]  /*29e0*/  SHF.R.S32.HI R6, RZ, 0x1f, R80 ;  /* 0x0000001fff067819 */ /* 0x000fe20000011450 */
[----:B------:R-:W-:Y:S01]  /*29f0*/  IMAD.MOV.U32 R2, RZ, RZ, 0x20 ;  /* 0x00000020ff027424 */ /* 0x000fe200078e00ff */
[----:B------:R-:W-:Y:S01]  /*2a00*/  BAR.SYNC.DEFER_BLOCKING 0x0 ;  /* 0x0000000000007b1d */ /* 0x000fe20000010000 */
[----:B------:R-:W-:-:S02]  /*2a10*/  IMAD R5, R80, -0x40, R5 ;  /* 0xffffffc050057824 */ /* 0x000fc400078e0205 */
[----:B------:R-:W-:Y:S02]  /*2a20*/  IMAD R0, R6, c[0x0][0x1e0], RZ ;  /* 0x0000780006007a24 */ /* 0x000fe400078e02ff */
[C---:B------:R-:W-:Y:S01]  /*2a30*/  IMAD.WIDE.U32 R10, R80.reuse, c[0x0][0x1e0], RZ ;  /* 0x00007800500a7a25 */ /* 0x040fe200078e00ff */
[C---:B------:R-:W-:Y:S01]  /*2a40*/  ISETP.GE.AND P6, PT, R5.reuse, 0x21, PT ;  /* 0x000000210500780c */ /* 0x040fe20003fc6270 */
[----:B------:R-:W-:Y:S01]  /*2a50*/  ULDC.64 UR4, c[0x0][0x208] ;  /* 0x0000820000047ab9 */ /* 0x000fe20000000a00 */
[----:B------:R-:W-:Y:S01]  /*2a60*/  ISETP.GE.AND P4, PT, R5, 0x1, PT ;  /* 0x000000010500780c */ /* 0x000fe20003f86270 */
[----:B------:R-:W-:Y:S01]  /*2a70*/  IMAD R0, R80, c[0x0][0x1e4], R0 ;  /* 0x0000790050007a24 */ /* 0x000fe200078e0200 */
[----:B------:R-:W-:Y:S01]  /*2a80*/  LEA R4, P0, R10, R240, 0x6 ;  /* 0x000000f00a047211 */ /* 0x000fe200078030ff */
[C---:B------:R-:W-:Y:S01]  /*2a90*/  IMAD.WIDE.U32 R8, R2.reuse, c[0x0][0x1e0], RZ ;  /* 0x0000780002087a25 */ /* 0x040fe200078e00ff */
[----:B------:R-:W-:Y:S01]  /*2aa0*/  USHF.L.U32 UR7, UR4, 0x6, URZ ;  /* 0x0000000604077899 */ /* 0x000fe2000800063f */
[----:B------:R-:W-:Y:S01]  /*2ab0*/  BSSY B0, `(.L_x_2129) ;  /* 0x0000050000007945 */ /* 0x000fe20003800000 */
[----:B------:R-:W-:Y:S01]  /*2ac0*/  UMOV UR6, 0x6 ;  /* 0x0000000600067882 */ /* 0x000fe20000000000 */
[----:B------:R-:W-:Y:S01]  /*2ad0*/  IMAD.IADD R0, R11, 0x1, R0 ;  /* 0x000000010b007824 */ /* 0x000fe200078e0200 */
[----:B------:R-:W-:Y:S01]  /*2ae0*/  USHF.L.U64.HI UR5, UR4, UR6, UR5 ;  /* 0x0000000604057299 */ /* 0x000fe20008010205 */
[----:B------:R-:W-:-:S02]  /*2af0*/  IMAD R7, R2, c[0x0][0x1e4], RZ ;  /* 0x0000790002077a24 */ /* 0x000fc400078e02ff */
[----:B------:R-:W-:Y:S01]  /*2b00*/  @P6 IADD3 R8, P1, R4, R8, RZ ;  /* 0x0000000804086210 */ /* 0x000fe20007f3e0ff */
[----:B------:R-:W-:Y:S01]  /*2b10*/  IMAD R6, R6, c[0x0][0x208], RZ ;  /* 0x0000820006067a24 */ /* 0x000fe200078e02ff */
[----:B------:R-:W-:Y:S01]  /*2b20*/  LEA.HI.X R0, R10, R232, R0, 0x6, P0 ;  /* 0x000000e80a007211 */ /* 0x000fe200000f3400 */
[----:B------:R-:W-:Y:S01]  /*2b30*/  IMAD.WIDE.U32 R10, R80, c[0x0][0x208], RZ ;  /* 0x00008200500a7a25 */ /* 0x000fe200078e00ff */
[----:B------:R-:W-:Y:S02]  /*2b40*/  @P4 LEA R12, P0, R4, c[0x0][0x1c8], 0x1 ;  /* 0x00007200040c4a11 */ /* 0x000fe400078008ff */
[----:B------:R-:W-:Y:S01]  /*2b50*/  @P6 IADD3.X R7, R0, R9, R7, P1, !PT ;  /* 0x0000000900076210 */ /* 0x000fe20000ffe407 */
[----:B------:R-:W-:Y:S01]  /*2b60*/  IMAD R6, R80, c[0x0][0x20c], R6 ;  /* 0x0000830050067a24 */ /* 0x000fe200078e0206 */
[----:B------:R-:W-:Y:S02]  /*2b70*/  @P4 ISETP.GE.AND P1, PT, R222, c[0x0][0x1d4], PT ;  /* 0x00007500de004a0c */ /* 0x000fe40003f26270 */
[----:B------:R-:W-:Y:S01]  /*2b80*/  @P4 LEA.HI.X R13, R4, c[0x0][0x1cc], R0, 0x1, P0 ;  /* 0x00007300040d4a11 */ /* 0x000fe200000f0c00 */
[----:B------:R-:W-:Y:S01]  /*2b90*/  IMAD.IADD R6, R11, 0x1, R6 ;  /* 0x000000010b067824 */ /* 0x000fe200078e0206 */
[----:B------:R-:W-:-:S02]  /*2ba0*/  @P4 ISETP.GE.AND P0, PT, R208, c[0x0][0x1d4], PT ;  /* 0x00007500d0004a0c */ /* 0x000fc40003f06270 */
[----:B------:R-:W-:Y:S02]  /*2bb0*/  LEA R0, P3, R10, R236, 0x6 ;  /* 0x000000ec0a007211 */ /* 0x000fe400078630ff */
[----:B------:R-:W-:Y:S02]  /*2bc0*/  @P6 LEA R14, P5, R8, c[0x0][0x1c8], 0x1 ;  /* 0x00007200080e6a11 */ /* 0x000fe400078a08ff */
[----:B------:R-:W-:Y:S02]  /*2bd0*/  LEA.HI.X R6, R10, R198, R6, 0x6, P3 ;  /* 0x000000c60a067211 */ /* 0x000fe400018f3406 */
[----:B------:R-:W-:Y:S01]  /*2be0*/  @P4 ISETP.GE.AND P3, PT, R207, c[0x0][0x1d4], PT ;  /* 0x00007500cf004a0c */ /* 0x000fe20003f66270 */
[----:B------:R-:W-:Y:S01]  /*2bf0*/  @!PT LDS RZ, [RZ] ;  /* 0x00000000fffff984 */ /* 0x000fe20000000800 */
[----:B------:R-:W-:Y:S01]  /*2c00*/  @!PT LDS RZ, [RZ] ;  /* 0x00000000fffff984 */ /* 0x000fe20000000800 */
[----:B------:R-:W-:Y:S01]  /*2c10*/  @!PT LDS RZ, [RZ] ;  /* 0x00000000fffff984 */ /* 0x000fe20000000800 */
[----:B------:R1:W-:Y:S01]  /*2c20*/  @P4 LDGSTS.E.BYPASS.LTC128B.128 [R212+0xc100], [R12.64], !P1 ;  /* 0x0c1000000cd44fae */ /* 0x0003e2000c901d48 */
[----:B------:R-:W-:Y:S02]  /*2c30*/  @P6 ISETP.GE.AND P1, PT, R222, c[0x0][0x1d4], PT ;  /* 0x00007500de006a0c */ /* 0x000fe40003f26270 */
[----:B------:R-:W-:Y:S01]  /*2c40*/  @P6 LEA.HI.X R15, R8, c[0x0][0x1cc], R7, 0x1, P5 ;  /* 0x00007300080f6a11 */ /* 0x000fe200028f0c07 */
[----:B------:R1:W-:Y:S01]  /*2c50*/  @P4 LDGSTS.E.BYPASS.LTC128B.128 [R212+0xe100], [R12.64+0x80], !P0 ;  /* 0x0e1000800cd44fae */ /* 0x0003e2000c101d48 */
[----:B------:R-:W-:-:S02]  /*2c60*/  @P6 ISETP.GE.AND P0, PT, R208, c[0x0][0x1d4], PT ;  /* 0x00007500d0006a0c */ /* 0x000fc40003f06270 */
[----:B------:R-:W-:-:S04]  /*2c70*/  LEA R8, P5, R0, c[0x0][0x1f8], 0x1 ;  /* 0x00007e0000087a11 */ /* 0x000fc800078a08ff */
[----:B------:R-:W-:Y:S01]  /*2c80*/  LEA.HI.X R9, R0, c[0x0][0x1fc], R6, 0x1, P5 ;  /* 0x00007f0000097a11 */ /* 0x000fe200028f0c06 */
[----:B------:R1:W-:Y:S01]  /*2c90*/  @P4 LDGSTS.E.BYPASS.LTC128B.128 [R212+0x10100], [R12.64+0x100], !P3 ;  /* 0x101001000cd44fae */ /* 0x0003e2000d901d48 */
[C---:B------:R-:W-:Y:S01]  /*2ca0*/  @P6 ISETP.GE.AND P5, PT, R207.reuse, c[0x0][0x1d4], PT ;  /* 0x00007500cf006a0c */ /* 0x040fe20003fa6270 */
[----:B------:R-:W-:Y:S01]  /*2cb0*/  IMAD.MOV.U32 R0, RZ, RZ, 0x40 ;  /* 0x00000040ff007424 */ /* 0x000fe200078e00ff */
[----:B------:R-:W-:Y:S01]  /*2cc0*/  ISETP.GE.AND P4, PT, R222, c[0x0][0x1d4], PT ;  /* 0x00007500de007a0c */ /* 0x000fe20003f86270 */
[----:B------:R1:W-:Y:S01]  /*2cd0*/  @P6 LDGSTS.E.BYPASS.LTC128B.128 [R212+0xd100], [R14.64], !P1 ;  /* 0x0d1000000ed46fae */ /* 0x0003e2000c901d48 */
[----:B------:R-:W-:Y:S02]  /*2ce0*/  ISETP.GE.AND P3, PT, R208, c[0x0][0x1d4], PT ;  /* 0x00007500d0007a0c */ /* 0x000fe40003f66270 */
[----:B------:R-:W-:Y:S01]  /*2cf0*/  ISETP.GE.AND P1, PT, R207, c[0x0][0x1d4], PT ;  /* 0x00007500cf007a0c */ /* 0x000fe20003f26270 */
[----:B------:R1:W-:Y:S01]  /*2d00*/  @P6 LDGSTS.E.BYPASS.LTC128B.128 [R212+0xf100], [R14.64+0x80], !P0 ;  /* 0x0f1000800ed46fae */ /* 0x0003e2000c101d48 */
[----:B------:R-:W-:-:S02]  /*2d10*/  ISETP.LT.OR P0, PT, R5, 0x1, P4 ;  /* 0x000000010500780c */ /* 0x000fc40002701670 */
[----:B------:R-:W-:-:S03]  /*2d20*/  ISETP.LT.OR P4, PT, R5, 0x21, P4 ;  /* 0x000000210500780c */ /* 0x000fc60002781670 */
[----:B------:R1:W-:Y:S01]  /*2d30*/  @P6 LDGSTS.E.BYPASS.LTC128B.128 [R212+0x11100], [R14.64+0x100], !P5 ;  /* 0x111001000ed46fae */ /* 0x0003e2000e901d48 */
[C---:B------:R-:W-:Y:S02]  /*2d40*/  ISETP.LT.OR P6, PT, R5.reuse, 0x1, P3 ;  /* 0x000000010500780c */ /* 0x040fe40001fc1670 */
[C---:B------:R-:W-:Y:S01]  /*2d50*/  ISETP.LT.OR P5, PT, R5.reuse, 0x1, P1 ;  /* 0x000000010500780c */ /* 0x040fe20000fa1670 */
[----:B------:R-:W0:Y:S01]  /*2d60*/  LDGDEPBAR ;  /* 0x00000000000079af */ /* 0x000e220000000000 */
[C---:B------:R-:W-:Y:S02]  /*2d70*/  ISETP.LT.OR P3, PT, R5.reuse, 0x21, P3 ;  /* 0x000000210500780c */ /* 0x040fe40001f61670 */
[----:B------:R-:W-:Y:S01]  /*2d80*/  ISETP.LT.OR P1, PT, R5, 0x21, P1 ;  /* 0x000000210500780c */ /* 0x000fe20000f21670 */
[----:B------:R1:W-:Y:S01]  /*2d90*/  LDGSTS.E.BYPASS.LTC128B.128 [R212+0x100], [R8.64], !P0 ;  /* 0x0010000008d47fae */ /* 0x0003e2000c101d48 */
[----:B------:R-:W-:-:S04]  /*2da0*/  IADD3 R4, P0, R8, UR7, RZ ;  /* 0x0000000708047c10 */ /* 0x000fc8000ff1e0ff */
[----:B------:R-:W-:Y:S01]  /*2db0*/  IADD3.X R5, R9, UR5, RZ, P0, !PT ;  /* 0x0000000509057c10 */ /* 0x000fe200087fe4ff */
[----:B------:R1:W-:Y:S04]  /*2dc0*/  LDGSTS.E.BYPASS.LTC128B.128 [R212+0x2100], [R8.64+0x80], !P6 ;  /* 0x0210008008d47fae */ /* 0x0003e8000f101d48 */
[----:B------:R1:W-:Y:S04]  /*2dd0*/  LDGSTS.E.BYPASS.LTC128B.128 [R212+0x4100], [R8.64+0x100], !P5 ;  /* 0x0410010008d47fae */ /* 0x0003e8000e901d48 */
[----:B------:R1:W-:Y:S04]  /*2de0*/  LDGSTS.E.BYPASS.LTC128B.128 [R212+0x1100], [R4.64], !P4 ;  /* 0x0110000004d47fae */ /* 0x0003e8000e101d48 */
[----:B------:R1:W-:Y:S04]  /*2df0*/  LDGSTS.E.BYPASS.LTC128B.128 [R212+0x3100], [R4.64+0x80], !P3 ;  /* 0x0310008004d47fae */ /* 0x0003e8000d901d48 */
[----:B------:R1:W-:Y:S01]  /*2e00*/  LDGSTS.E.BYPASS.LTC128B.128 [R212+0x5100], [R4.64+0x100], !P1 ;  /* 0x0510010004d47fae */ /* 0x0003e2000c901d48 */
[----:B------:R-:W-:-:S03]  /*2e10*/  ISETP.GT.AND P1, PT, R80, R233, PT ;  /* 0x000000e95000720c */ /* 0x000fc60003f24270 */
[----:B------:R-:W0:Y:S10]  /*2e20*/  LDGDEPBAR ;  /* 0x00000000000079af */ /* 0x000e340000000000 */
[----:B------:R-:W-:Y:S05]  /*2e30*/  @!P1 BRA `(.L_x_2130) ;  /* 0x0000017000009947 */ /* 0x000fea0003800000 */
[----:B-1----:R-:W-:Y:S02]  /*2e40*/  IADD3 R5, R3, -0x2, RZ ;  /* 0xfffffffe03057810 */ /* 0x002fe40007ffe0ff */
        /* <DEDUP_REMOVED lines=9> */
[----:B------:R-:W-:Y:S01]  /*2ee0*/  IMAD.WIDE.U32 R6, R0, c[0x0][0x1e0], RZ ;  /* 0x0000780000067a25 */ /* 0x000fe200078e00ff */
[----:B------:R-:W-:Y:S02]  /*2ef0*/  ISETP.GE.AND P3, PT, R208, c[0x0][0x1d4], PT ;  /* 0x00007500d0007a0c */ /* 0x000fe40003f66270 */
[----:B------:R-:W-:Y:S01]  /*2f00*/  LEA.HI.X R9, R5, c[0x0][0x1cc], R4, 0x1, P0 ;  /* 0x0000730005097a11 */ /* 0x000fe200000f0c04 */
[----:B------:R-:W-:Y:S01]  /*2f10*/  IMAD R4, R0, c[0x0][0x1e4], RZ ;  /* 0x0000790000047a24 */ /* 0x000fe200078e02ff */
[----:B------:R-:W-:Y:S02]  /*2f20*/  ISETP.GE.AND P0, PT, R207, c[0x0][0x1d4], PT ;  /* 0x00007500cf007a0c */ /* 0x000fe40003f06270 */
[----:B------:R-:W-:Y:S01]  /*2f30*/  IADD3 R6, P5, R6, R8, RZ ;  /* 0x0000000806067210 */ /* 0x000fe20007fbe0ff */
[----:B------:R1:W-:Y:S03]  /*2f40*/  LDGSTS.E.BYPASS.LTC128B.128 [R212+0x12100], [R8.64], !P4 ;  /* 0x1210000008d47fae */ /* 0x0003e6000e101d48 */
[----:B------:R-:W-:-:S03]  /*2f50*/  IADD3.X R7, R9, R7, R4, P5, !PT ;  /* 0x0000000709077210 */ /* 0x000fc60002ffe404 */
[----:B------:R1:W-:Y:S04]  /*2f60*/  LDGSTS.E.BYPASS.LTC128B.128 [R212+0x14100], [R8.64+0x80], !P3 ;  /* 0x1410008008d47fae */ /* 0x0003e8000d901d48 */
[----:B------:R1:W-:Y:S04]  /*2f70*/  LDGSTS.E.BYPASS.LTC128B.128 [R212+0x16100], [R8.64+0x100], !P0 ;  /* 0x1610010008d47fae */ /* 0x0003e8000c101d48 */
[----:B------:R1:W-:Y:S04]  /*2f80*/  LDGSTS.E.BYPASS.LTC128B.128 [R212+0x13100], [R6.64], !P4 ;  /* 0x1310000006d47fae */ /* 0x0003e8000e101d48 */
[----:B------:R1:W-:Y:S04]  /*2f90*/  LDGSTS.E.BYPASS.LTC128B.128 [R212+0x15100], [R6.64+0x80], !P3 ;  /* 0x1510008006d47fae */ /* 0x0003e8000d901d48 */
[----:B------:R1:W-:Y:S02]  /*2fa0*/  LDGSTS.E.BYPASS.LTC128B.128 [R212+0x17100], [R6.64+0x100], !P0 ;  /* 0x1710010006d47fae */ /* 0x0003e4000c101d48 */
.L_x_2130:
[----:B------:R-:W-:Y:S05]  /*2fb0*/  BSYNC B0 ;  /* 0x0000000000007941 */ /* 0x000fea0003800000 */
.L_x_2129:
        /* <DEDUP_REMOVED lines=8> */
[----:B------:R2:W3:Y:S04]  /*3040*/  LDSM.16.M88.4 R24, [R191] ;  /* 0x00000000bf18783b */ /* 0x0004e80000000200 */
[----:B-1----:R2:W1:Y:S04]  /*3050*/  LDSM.16.M88.4 R12, [R190] ;  /* 0x00000000be0c783b */ /* 0x0024680000000200 */
        /* <DEDUP_REMOVED lines=12> */
[----:B------:R-:W-:Y:S01]  /*3120*/  IMAD.WIDE.U32 R6, R4, c[0x0][0x208], RZ ;  /* 0x0000820004067a25 */ /* 0x000fe200078e00ff */
[----:B------:R-:W-:-:S03]  /*3130*/  ISETP.GE.AND P1, PT, R208, c[0x0][0x1d4], PT ;  /* 0x00007500d0007a0c */ /* 0x000fc60003f26270 */
        /* <DEDUP_REMOVED lines=13> */
[----:B------:R-:W-:-:S03]  /*3210*/  IADD3.X R5, R17, UR5, RZ, P4, !PT ;  /* 0x0000000511057c10 */ /* 0x000fc6000a7fe4ff */
[----:B------:R2:W-:Y:S04]  /*3220*/  LDGSTS.E.BYPASS.LTC128B.128 [R212+0x8100], [R16.64+0x80], !P1 ;  /* 0x0810008010d47fae */ /* 0x0005e8000c901d48 */
[----:B------:R2:W-:Y:S04]  /*3230*/  LDGSTS.E.BYPASS.LTC128B.128 [R212+0xa100], [R16.64+0x100], !P0 ;  /* 0x0a10010010d47fae */ /* 0x0005e8000c101d48 */
[----:B------:R2:W-:Y:S04]  /*3240*/  LDGSTS.E.BYPASS.LTC128B.128 [R212+0x7100], [R4.64], !P3 ;  /* 0x0710000004d47fae */ /* 0x0005e8000d901d48 */
[----:B------:R2:W-:Y:S04]  /*3250*/  LDGSTS.E.BYPASS.LTC128B.128 [R212+0x9100], [R4.64+0x80], !P1 ;  /* 0x0910008004d47fae */ /* 0x0005e8000c901d48 */
[----:B------:R2:W-:Y:S02]  /*3260*/  LDGSTS.E.BYPASS.LTC128B.128 [R212+0xb100], [R4.64+0x100], !P0 ;  /* 0x0b10010004d47fae */ /* 0x0005e4000c101d48 */
.L_x_2132:
[----:B------:R-:W-:Y:S05]  /*3270*/  BSYNC B0 ;  /* 0x0000000000007941 */ /* 0x000fea0003800000 */
.L_x_2131:
[----:B------:R-:W-:Y:S01]  /*3280*/  LOP3.LUT P0, RZ, R218, 0x4, RZ, 0xc0, !PT ;  /* 0x00000004daff7812 */ /* 0x000fe2000780c0ff */
[C---:B-123--:R-:W-:Y:S01]  /*3290*/  HMMA.16816.F32 R16, R24.reuse, R12, RZ ;  /* 0x0000000c1810723c */ /* 0x04efe200000018ff */
[----:B------:R-:W-:Y:S01]  /*32a0*/  LDSM.16.M88.4 R32, [R187] ;  /* 0x00000000bb20783b */ /* 0x000fe20000000200 */
[----:B------:R-:W-:Y:S01]  /*32b0*/  IMAD.IADD R246, R214, 0x1, R197 ;  /* 0x00000001d6f67824 */ /* 0x000fe200078e02c5 */
[----:B------:R-:W-:Y:S01]  /*32c0*/  SEL R134, R0, 0xffffffc0, !P0 ;  /* 0xffffffc000867807 */ /* 0x000fe20004000000 */
[C---:B------:R-:W-:Y:S01]  /*32d0*/  IMAD.IADD R165, R189.reuse, 0x1, R185 ;  /* 0x00000001bda57824 */ /* 0x040fe200078e02b9 */
[----:B------:R-:W0:Y:S01]  /*32e0*/  LDGDEPBAR ;  /* 0x00000000000079af */ /* 0x000e220000000000 */
[----:B------:R-:W-:Y:S01]  /*32f0*/  IMAD.IADD R158, R189, 0x1, R184 ;  /* 0x00000001bd9e7824 */ /* 0x000fe200078e02b8 */
[----:B------:R-:W-:Y:S01]  /*3300*/  IADD3 R0, R134, R190, R135 ;  /* 0x000000be86007210 */ /* 0x000fe20007ffe087 */
[----:B------:R-:W-:Y:S01]  /*3310*/  IMAD.IADD R81, R190, 0x1, R134 ;  /* 0x00000001be517824 */ /* 0x000fe200078e0286 */
[C---:B------:R-:W-:Y:S01]  /*3320*/  HMMA.16816.F32 R12, R24.reuse, R14, RZ ;  /* 0x0000000e180c723c */ /* 0x040fe200000018ff */
[----:B------:R-:W-:Y:S03]  /*3330*/  BSSY B0, `(.L_x_2133) ;  /* 0x0000267000007945 */ /* 0x000fe60003800000 */
[----:B------:R-:W1:Y:S04]  /*3340*/  LDSM.16.M88.4 R4, [R81] ;  /* 0x000000005104783b */ /* 0x000e680000000200 */
[----:B------:R-:W-:Y:S01]  /*3350*/  HMMA.16816.F32 R52, R24, R48, RZ ;  /* 0x000000301834723c */ /* 0x000fe200000018ff */
[----:B------:R-:W-:Y:S04]  /*3360*/  LDSM.16.M88.4 R72, [R81+0x800] ;  /* 0x000800005148783b */ /* 0x000fe80000000200 */
[----:B------:R-:W-:Y:S03]  /*3370*/  LDSM.16.M88.4 R68, [R81+0x1000] ;  /* 0x001000005144783b */ /* 0x000fe60000000200 */
[----:B------:R-:W-:Y:S01]  /*3380*/  HMMA.16816.F32 R16, R40, R8, R16 ;  /* 0x000000082810723c */ /* 0x000fe20000001810 */
[----:B------:R-:W-:Y:S07]  /*3390*/  LDSM.16.M88.4 R64, [R81+0x1800] ;  /* 0x001800005140783b */ /* 0x000fee0000000200 */
[C---:B----4-:R-:W-:Y:S08]  /*33a0*/  HMMA.16816.F32 R60, R24.reuse, R56, RZ ;  /* 0x00000038183c723c */ /* 0x050ff000000018ff */
[C---:B------:R-:W-:Y:S08]  /*33b0*/  HMMA.16816.F32 R48, R24.reuse, R50, RZ ;  /* 0x000000321830723c */ /* 0x040ff000000018ff */
[----:B------:R-:W-:Y:S08]  /*33c0*/  HMMA.16816.F32 R56, R24, R58, RZ ;  /* 0x0000003a1838723c */ /* 0x000ff000000018ff */
[----:B------:R-:W-:Y:S01]  /*33d0*/  HMMA.16816.F32 R12, R40, R10, R12 ;  /* 0x0000000a280c723c */ /* 0x000fe2000000180c */
[----:B------:R-:W-:Y:S07]  /*33e0*/  LDSM.16.M88.4 R8, [R0] ;  /* 0x000000000008783b */ /* 0x000fee0000000200 */
[C---:B------:R-:W-:Y:S08]  /*33f0*/  HMMA.16816.F32 R44, R24.reuse, R20, RZ ;  /* 0x00000014182c723c */ /* 0x040ff000000018ff */
[----:B------:R-:W-:Y:S01]  /*3400*/  HMMA.16816.F32 R24, R24, R22, RZ ;  /* 0x000000161818723c */ /* 0x000fe200000018ff */
[----:B------:R-:W2:Y:S07]  /*3410*/  LDSM.16.M88.4 R20, [R186] ;  /* 0x00000000ba14783b */ /* 0x000eae0000000200 */
[----:B-1----:R-:W-:Y:S08]  /*3420*/  HMMA.16816.F32 R16, R32, R4, R16 ;  /* 0x000000042010723c */ /* 0x002ff00000001810 */
[C---:B------:R-:W-:Y:S08]  /*3430*/  HMMA.16816.F32 R60, R40.reuse, R76, R60 ;  /* 0x0000004c283c723c */ /* 0x040ff0000000183c */
[C---:B------:R-:W-:Y:S08]  /*3440*/  HMMA.16816.F32 R52, R40.reuse, R36, R52 ;  /* 0x000000242834723c */ /* 0x040ff00000001834 */
[C---:B------:R-:W-:Y:S01]  /*3450*/  HMMA.16816.F32 R48, R40.reuse, R38, R48 ;  /* 0x000000262830723c */ /* 0x040fe20000001830 */
[----:B------:R-:W-:Y:S07]  /*3460*/  LDSM.16.M88.4 R36, [R191+0x4000] ;  /* 0x00400000bf24783b */ /* 0x000fee0000000200 */
[----:B------:R-:W-:Y:S01]  /*3470*/  HMMA.16816.F32 R56, R40, R78, R56 ;  /* 0x0000004e2838723c */ /* 0x000fe20000001838 */
[----:B------:R-:W-:Y:S07]  /*3480*/  LDSM.16.M88.4 R76, [R0+0x800] ;  /* 0x00080000004c783b */ /* 0x000fee0000000200 */
[----:B------:R-:W-:Y:S01]  /*3490*/  HMMA.16816.F32 R12, R32, R6, R12 ;  /* 0x00000006200c723c */ /* 0x000fe2000000180c */
[----:B------:R-:W1:Y:S07]  /*34a0*/  LDSM.16.M88.4 R4, [R190+0x2000] ;  /* 0x00200000be04783b */ /* 0x000e6e0000000200 */
[C---:B------:R-:W-:Y:S08]  /*34b0*/  HMMA.16816.F32 R44, R40.reuse, R28, R44 ;  /* 0x0000001c282c723c */ /* 0x040ff0000000182c */
[----:B------:R-:W-:Y:S01]  /*34c0*/  HMMA.16816.F32 R40, R40, R30, R24 ;  /* 0x0000001e2828723c */ /* 0x000fe20000001818 */
[----:B------:R-:W3:Y:S04]  /*34d0*/  LDSM.16.M88.4 R28, [R0+0x1000] ;  /* 0x00100000001c783b */ /* 0x000ee80000000200 */
[----:B------:R-:W4:Y:S03]  /*34e0*/  LDSM.16.M88.4 R24, [R0+0x1800] ;  /* 0x001800000018783b */ /* 0x000f260000000200 */
[----:B--2---:R-:W-:Y:S08]  /*34f0*/  HMMA.16816.F32 R16, R20, R8, R16 ;  /* 0x000000081410723c */ /* 0x004ff00000001810 */
[C---:B------:R-:W-:Y:S08]  /*3500*/  HMMA.16816.F32 R60, R32.reuse, R72, R60 ;  /* 0x00000048203c723c */ /* 0x040ff0000000183c */
[C---:B------:R-:W-:Y:S08]  /*3510*/  HMMA.16816.F32 R52, R32.reuse, R68, R52 ;  /* 0x000000442034723c */ /* 0x040ff00000001834 */
[C---:B------:R-:W-:Y:S01]  /*3520*/  HMMA.16816.F32 R48, R32.reuse, R70, R48 ;  /* 0x000000462030723c */ /* 0x040fe20000001830 */
[----:B------:R-:W-:Y:S07]  /*3530*/  LDSM.16.M88.4 R68, [R190+0x3000] ;  /* 0x00300000be44783b */ /* 0x000fee0000000200 */
[----:B------:R-:W-:Y:S01]  /*3540*/  HMMA.16816.F32 R56, R32, R74, R56 ;  /* 0x0000004a2038723c */ /* 0x000fe20000001838 */
[----:B------:R-:W-:Y:S07]  /*3550*/  LDSM.16.M88.4 R72, [R190+0x2800] ;  /* 0x00280000be48783b */ /* 0x000fee0000000200 */
[----:B------:R-:W-:Y:S01]  /*3560*/  HMMA.16816.F32 R12, R20, R10, R12 ;  /* 0x0000000a140c723c */ /* 0x000fe2000000180c */
[----:B------:R-:W-:Y:S07]  /*3570*/  LDSM.16.M88.4 R8, [R188+0x4000] ;  /* 0x00400000bc08783b */ /* 0x000fee0000000200 */
[C---:B------:R-:W-:Y:S08]  /*3580*/  HMMA.16816.F32 R44, R32.reuse, R64, R44 ;  /* 0x00000040202c723c */ /* 0x040ff0000000182c */
[----:B------:R-:W-:Y:S01]  /*3590*/  HMMA.16816.F32 R40, R32, R66, R40 ;  /* 0x000000422028723c */ /* 0x000fe20000001828 */
[----:B------:R-:W2:Y:S04]  /*35a0*/  LDSM.16.M88.4 R32, [R2+0x2000] ;  /* 0x002000000220783b */ /* 0x000ea80000000200 */
[----:B------:R-:W5:Y:S03]  /*35b0*/  LDSM.16.M88.4 R64, [R190+0x3800] ;  /* 0x00380000be40783b */ /* 0x000f660000000200 */
[----:B-1----:R-:W-:Y:S08]  /*35c0*/  HMMA.16816.F32 R16, R36, R4, R16 ;  /* 0x000000042410723c */ /* 0x002ff00000001810 */
[C---:B------:R-:W-:Y:S08]  /*35d0*/  HMMA.16816.F32 R60, R20.reuse, R76, R60 ;  /* 0x0000004c143c723c */ /* 0x040ff0000000183c */
[C---:B---3--:R-:W-:Y:S08]  /*35e0*/  HMMA.16816.F32 R52, R20.reuse, R28, R52 ;  /* 0x0000001c1434723c */ /* 0x048ff00000001834 */
[C---:B------:R-:W-:Y:S01]  /*35f0*/  HMMA.16816.F32 R48, R20.reuse, R30, R48 ;  /* 0x0000001e1430723c */ /* 0x040fe20000001830 */
[----:B------:R-:W-:Y:S07]  /*3600*/  LDSM.16.M88.4 R28, [R2+0x2800] ;  /* 0x00280000021c783b */ /* 0x000fee0000000200 */
[----:B------:R-:W-:Y:S01]  /*3610*/  HMMA.16816.F32 R56, R20, R78, R56 ;  /* 0x0000004e1438723c */ /* 0x000fe20000001838 */
[----:B------:R-:W-:Y:S07]  /*3620*/  LDSM.16.M88.4 R76, [R187+0x4000] ;  /* 0x00400000bb4c783b */ /* 0x000fee0000000200 */
[----:B------:R-:W-:Y:S01]  /*3630*/  HMMA.16816.F32 R12, R36, R6, R12 ;  /* 0x00000006240c723c */ /* 0x000fe2000000180c */
[----:B------:R-:W1:Y:S07]  /*3640*/  LDSM.16.M88.4 R4, [R81+0x2000] ;  /* 0x002000005104783b */ /* 0x000e6e0000000200 */
[C---:B----4-:R-:W-:Y:S08]  /*3650*/  HMMA.16816.F32 R44, R20.reuse, R24, R44 ;  /* 0x00000018142c723c */ /* 0x050ff0000000182c */
        /* <DEDUP_REMOVED lines=12> */
[C---:B-----5:R-:W-:Y:S08]  /*3720*/  HMMA.16816.F32 R44, R36.reuse, R64, R44 ;  /* 0x00000040242c723c */ /* 0x060ff0000000182c */
        /* <DEDUP_REMOVED lines=11> */
[----:B------:R-:W-:Y:S07]  /*37e0*/  LDSM.16.M88.4 R4, [R190+0x4000] ;  /* 0x00400000be04783b */ /* 0x000fee0000000200 */
[C---:B----4-:R-:W-:Y:S08]  /*37f0*/  HMMA.16816.F32 R44, R8.reuse, R20, R44 ;  /* 0x00000014082c723c */ /* 0x050ff0000000182c */
[----:B------:R-:W-:Y:S01]  /*3800*/  HMMA.16816.F32 R40, R8, R22, R40 ;  /* 0x000000160828723c */ /* 0x000fe20000001828 */
[----:B------:R-:W1:Y:S04]  /*3810*/  LDSM.16.M88.4 R8, [R191+0x8000] ;  /* 0x00800000bf08783b */ /* 0x000e680000000200 */
[----:B------:R-:W3:Y:S03]  /*3820*/  LDSM.16.M88.4 R20, [R0+0x3800] ;  /* 0x003800000014783b */ /* 0x000ee60000000200 */
[----:B--2---:R-:W-:Y:S08]  /*3830*/  HMMA.16816.F32 R16, R36, R32, R16 ;  /* 0x000000202410723c */ /* 0x004ff00000001810 */
[C---:B------:R-:W-:Y:S08]  /*3840*/  HMMA.16816.F32 R60, R76.reuse, R72, R60 ;  /* 0x000000484c3c723c */ /* 0x040ff0000000183c */
[C---:B------:R-:W-:Y:S08]  /*3850*/  HMMA.16816.F32 R52, R76.reuse, R68, R52 ;  /* 0x000000444c34723c */ /* 0x040ff00000001834 */
[C---:B------:R-:W-:Y:S08]  /*3860*/  HMMA.16816.F32 R48, R76.reuse, R70, R48 ;  /* 0x000000464c30723c */ /* 0x040ff00000001830 */
[----:B------:R-:W-:Y:S08]  /*3870*/  HMMA.16816.F32 R56, R76, R74, R56 ;  /* 0x0000004a4c38723c */ /* 0x000ff00000001838 */
[----:B------:R-:W-:Y:S01]  /*3880*/  HMMA.16816.F32 R68, R36, R34, R12 ;  /* 0x000000222444723c */ /* 0x000fe2000000180c */
[----:B------:R-:W-:Y:S04]  /*3890*/  LDSM.16.M88.4 R32, [R188+0x8000] ;  /* 0x00800000bc20783b */ /* 0x000fe80000000200 */
[----:B------:R-:W2:Y:S03]  /*38a0*/  LDSM.16.M88.4 R12, [R2+0x4000] ;  /* 0x00400000020c783b */ /* 0x000ea60000000200 */
[C---:B-----5:R-:W-:Y:S08]  /*38b0*/  HMMA.16816.F32 R44, R76.reuse, R64, R44 ;  /* 0x000000404c2c723c */ /* 0x060ff0000000182c */
[----:B------:R-:W-:Y:S01]  /*38c0*/  HMMA.16816.F32 R40, R76, R66, R40 ;  /* 0x000000424c28723c */ /* 0x000fe20000001828 */
[----:B------:R-:W4:Y:S04]  /*38d0*/  LDSM.16.M88.4 R64, [R190+0x4800] ;  /* 0x00480000be40783b */ /* 0x000f280000000200 */
[----:B------:R-:W-:Y:S03]  /*38e0*/  LDSM.16.M88.4 R76, [R2+0x5000] ;  /* 0x00500000024c783b */ /* 0x000fe60000000200 */
[----:B-1----:R-:W-:Y:S08]  /*38f0*/  HMMA.16816.F32 R16, R8, R4, R16 ;  /* 0x000000040810723c */ /* 0x002ff00000001810 */
[C---:B------:R-:W-:Y:S08]  /*3900*/  HMMA.16816.F32 R60, R36.reuse, R28, R60 ;  /* 0x0000001c243c723c */ /* 0x040ff0000000183c */
[----:B------:R-:W-:Y:S01]  /*3910*/  HMMA.16816.F32 R56, R36, R30, R56 ;  /* 0x0000001e2438723c */ /* 0x000fe20000001838 */
[----:B------:R-:W-:Y:S07]  /*3920*/  LDSM.16.M88.4 R28, [R2+0x4800] ;  /* 0x00480000021c783b */ /* 0x000fee0000000200 */
[----:B------:R-:W-:Y:S01]  /*3930*/  HMMA.16816.F32 R68, R8, R6, R68 ;  /* 0x000000060844723c */ /* 0x000fe20000001844 */
[----:B------:R-:W-:Y:S07]  /*3940*/  LDSM.16.M88.4 R4, [R187+0x8000] ;  /* 0x00800000bb04783b */ /* 0x000fee0000000200 */
[C---:B---3--:R-:W-:Y:S08]  /*3950*/  HMMA.16816.F32 R44, R36.reuse, R20, R44 ;  /* 0x00000014242c723c */ /* 0x048ff0000000182c */
[C---:B------:R-:W-:Y:S01]  /*3960*/  HMMA.16816.F32 R40, R36.reuse, R22, R40 ;  /* 0x000000162428723c */ /* 0x040fe20000001828 */
[----:B------:R-:W1:Y:S07]  /*3970*/  LDSM.16.M88.4 R20, [R81+0x4000] ;  /* 0x004000005114783b */ /* 0x000e6e0000000200 */
[C---:B------:R-:W-:Y:S08]  /*3980*/  HMMA.16816.F32 R52, R36.reuse, R24, R52 ;  /* 0x000000182434723c */ /* 0x040ff00000001834 */
[----:B------:R-:W-:Y:S01]  /*3990*/  HMMA.16816.F32 R48, R36, R26, R48 ;  /* 0x0000001a2430723c */ /* 0x000fe20000001830 */
[----:B------:R-:W3:Y:S04]  /*39a0*/  LDSM.16.M88.4 R24, [R190+0x5000] ;  /* 0x00500000be18783b */ /* 0x000ee80000000200 */
[----:B------:R-:W-:Y:S03]  /*39b0*/  LDSM.16.M88.4 R36, [R186+0x8000] ;  /* 0x00800000ba24783b */ /* 0x000fe60000000200 */
[----:B--2---:R-:W-:Y:S08]  /*39c0*/  HMMA.16816.F32 R16, R32, R12, R16 ;  /* 0x0000000c2010723c */ /* 0x004ff00000001810 */
[C---:B----4-:R-:W-:Y:S08]  /*39d0*/  HMMA.16816.F32 R60, R8.reuse, R64, R60 ;  /* 0x00000040083c723c */ /* 0x050ff0000000183c */
[----:B------:R-:W-:Y:S01]  /*39e0*/  HMMA.16816.F32 R64, R8, R66, R56 ;  /* 0x000000420840723c */ /* 0x000fe20000001838 */
[----:B------:R-:W-:Y:S07]  /*39f0*/  LDSM.16.M88.4 R56, [R0+0x4000] ;  /* 0x004000000038783b */ /* 0x000fee0000000200 */
[----:B------:R-:W-:Y:S01]  /*3a00*/  HMMA.16816.F32 R68, R32, R14, R68 ;  /* 0x0000000e2044723c */ /* 0x000fe20000001844 */
[----:B------:R-:W2:Y:S07]  /*3a10*/  LDSM.16.M88.4 R12, [R190+0x5800] ;  /* 0x00580000be0c783b */ /* 0x000eae0000000200 */
[----:B-1----:R-:W-:Y:S08]  /*3a20*/  HMMA.16816.F32 R16, R4, R20, R16 ;  /* 0x000000140410723c */ /* 0x002ff00000001810 */
[----:B---3--:R-:W-:Y:S01]  /*3a30*/  HMMA.16816.F32 R72, R8, R24, R52 ;  /* 0x000000180848723c */ /* 0x008fe20000001834 */
[----:B------:R-:W-:Y:S07]  /*3a40*/  LDSM.16.M88.4 R52, [R81+0x4800] ;  /* 0x004800005134783b */ /* 0x000fee0000000200 */
[C---:B------:R-:W-:Y:S08]  /*3a50*/  HMMA.16816.F32 R60, R32.reuse, R28, R60 ;  /* 0x0000001c203c723c */ /* 0x040ff0000000183c */
[----:B------:R-:W-:Y:S01]  /*3a60*/  HMMA.16816.F32 R64, R32, R30, R64 ;  /* 0x0000001e2040723c */ /* 0x000fe20000001840 */
[----:B------:R1:W3:Y:S07]  /*3a70*/  LDSM.16.M88.4 R28, [R2+0x5800] ;  /* 0x00580000021c783b */ /* 0x0002ee0000000200 */
[C---:B------:R-:W-:Y:S01]  /*3a80*/  HMMA.16816.F32 R48, R8.reuse, R26, R48 ;  /* 0x0000001a0830723c */ /* 0x040fe20000001830 */
[----:B------:R-:W4:Y:S07]  /*3a90*/  LDSM.16.M88.4 R24, [R81+0x5000] ;  /* 0x005000005118783b */ /* 0x000f2e0000000200 */
[----:B--2---:R-:W-:Y:S08]  /*3aa0*/  HMMA.16816.F32 R44, R8, R12, R44 ;  /* 0x0000000c082c723c */ /* 0x004ff0000000182c */
[----:B------:R-:W-:Y:S08]  /*3ab0*/  HMMA.16816.F32 R16, R36, R56, R16 ;  /* 0x000000382410723c */ /* 0x000ff00000001810 */
[----:B------:R-:W-:Y:S08]  /*3ac0*/  HMMA.16816.F32 R72, R32, R76, R72 ;  /* 0x0000004c2048723c */ /* 0x000ff00000001848 */
[----:B------:R-:W-:Y:S01]  /*3ad0*/  HMMA.16816.F32 R40, R8, R14, R40 ;  /* 0x0000000e0828723c */ /* 0x000fe20000001828 */
[----:B------:R-:W2:Y:S04]  /*3ae0*/  LDSM.16.M88.4 R12, [R81+0x5800] ;  /* 0x00580000510c783b */ /* 0x000ea80000000200 */
[----:B------:R-:W5:Y:S03]  /*3af0*/  LDSM.16.M88.4 R8, [R0+0x5000] ;  /* 0x005000000008783b */ /* 0x000f660000000200 */
[----:B------:R-:W-:Y:S01]  /*3b00*/  HMMA.16816.F32 R48, R32, R78, R48 ;  /* 0x0000004e2030723c */ /* 0x000fe20000001830 */
[----:B------:R-:W-:-:S02]  /*3b10*/  FMUL.FTZ R16, R16, c[0x0][0x320] ;  /* 0x0000c80010107a20 */ /* 0x000fc40000410000 */
[----:B------:R-:W-:Y:S02]  /*3b20*/  FMUL.FTZ R17, R17, c[0x0][0x320] ;  /* 0x0000c80011117a20 */ /* 0x000fe40000410000 */
[----:B------:R-:W-:Y:S02]  /*3b30*/  FMUL.FTZ R18, R18, c[0x0][0x320] ;  /* 0x0000c80012127a20 */ /* 0x000fe40000410000 */
[----:B------:R-:W-:Y:S01]  /*3b40*/  MUFU.TANH R56, R17 ;  /* 0x0000001100387308 */ /* 0x000fe20000002400 */
[----:B------:R-:W-:Y:S01]  /*3b50*/  HMMA.16816.F32 R68, R4, R22, R68 ;  /* 0x000000160444723c */ /* 0x000fe20000001844 */
[----:B------:R-:W2:Y:S01]  /*3b60*/  LDSM.16.M88.4 R20, [R0+0x4800] ;  /* 0x004800000014783b */ /* 0x000ea20000000200 */
[----:B-1----:R-:W-:-:S06]  /*3b70*/  FMUL.FTZ R2, R19, c[0x0][0x320] ;  /* 0x0000c80013027a20 */ /* 0x002fcc0000410000 */
[----:B---3--:R-:W-:Y:S01]  /*3b80*/  HMMA.16816.F32 R44, R32, R28, R44 ;  /* 0x0000001c202c723c */ /* 0x008fe2000000182c */
[----:B------:R-:W-:Y:S07]  /*3b90*/  MUFU.TANH R2, R2 ;  /* 0x0000000200027308 */ /* 0x000fee0000002400 */
[C---:B------:R-:W-:Y:S01]  /*3ba0*/  HMMA.16816.F32 R60, R4.reuse, R52, R60 ;  /* 0x00000034043c723c */ /* 0x040fe2000000183c */
[----:B------:R-:W1:Y:S07]  /*3bb0*/  MUFU.TANH R52, R16 ;  /* 0x0000001000347308 */ /* 0x000e6e0000002400 */
[----:B----4-:R-:W-:Y:S01]  /*3bc0*/  HMMA.16816.F32 R72, R4, R24, R72 ;  /* 0x000000180448723c */ /* 0x010fe20000001848 */
[----:B------:R3:W-:Y:S07]  /*3bd0*/  MUFU.TANH R53, R18 ;  /* 0x0000001200357308 */ /* 0x0007ee0000002400 */
[----:B------:R-:W-:Y:S08]  /*3be0*/  HMMA.16816.F32 R40, R32, R30, R40 ;  /* 0x0000001e2028723c */ /* 0x000ff00000001828 */
[----:B------:R-:W-:Y:S01]  /*3bf0*/  HMMA.16816.F32 R64, R4, R54, R64 ;  /* 0x000000360440723c */ /* 0x000fe20000001840 */
[----:B---3--:R-:W3:Y:S01]  /*3c00*/  LDSM.16.M88.4 R16, [R0+0x5800] ;  /* 0x005800000010783b */ /* 0x008ee20000000200 */
[----:B------:R-:W-:-:S04]  /*3c10*/  DEPBAR.LE SB0, 0x2 ;  /* 0x000080800000791a */ /* 0x000fc80000000000 */
[----:B------:R-:W-:Y:S02]  /*3c20*/  BAR.SYNC.DEFER_BLOCKING 0x0 ;  /* 0x0000000000007b1d */ /* 0x000fe40000010000 */
[C---:B------:R-:W-:Y:S08]  /*3c30*/  HMMA.16816.F32 R48, R4.reuse, R26, R48 ;  /* 0x0000001a0430723c */ /* 0x040ff00000001830 */
[----:B--2---:R-:W-:Y:S07]  /*3c40*/  HMMA.16816.F32 R44, R4, R12, R44 ;  /* 0x0000000c042c723c */ /* 0x004fee000000182c */
[----:B------:R-:W-:Y:S01]  /*3c50*/  IMAD.MOV.U32 R13, RZ, RZ, -0x40 ;  /* 0xffffffc0ff0d7424 */ /* 0x000fe200078e00ff */
[----:B-----5:R-:W-:Y:S01]  /*3c60*/  HMMA.16816.F32 R72, R36, R8, R72 ;  /* 0x000000082448723c */ /* 0x020fe20000001848 */
[----:B------:R-:W-:Y:S06]  /*3c70*/  LDSM.16.MT88.4 R124, [R185] ;  /* 0x00000000b97c783b */ /* 0x000fec0000004200 */
[----:B------:R-:W-:Y:S01]  /*3c80*/  @P2 IMAD.HI.U32 R9, R246, c[0x0][0x2c8], RZ ;  /* 0x0000b200f6092a27 */ /* 0x000fe200078e00ff */
[----:B------:R-:W-:Y:S01]  /*3c90*/  HMMA.16816.F32 R40, R4, R14, R40 ;  /* 0x0000000e0428723c */ /* 0x000fe20000001828 */
[----:B------:R-:W-:Y:S02]  /*3ca0*/  LDSM.16.MT88.4 R116, [R165] ;  /* 0x00000000a574783b */ /* 0x000fe40000004200 */
[----:B------:R-:W-:Y:S01]  /*3cb0*/  IMAD.MOV.U32 R8, RZ, RZ, R246 ;  /* 0x000000ffff087224 */ /* 0x000fe200078e00f6 */
[----:B------:R-:W-:Y:S01]  /*3cc0*/  @P2 SHF.R.U32.HI R8, RZ, c[0x0][0x2cc], R9 ;  /* 0x0000b300ff082a19 */ /* 0x000fe20000011609 */
[----:B------:R-:W-:Y:S02]  /*3cd0*/  LDSM.16.MT88.4 R108, [R184] ;  /* 0x00000000b86c783b */ /* 0x000fe40000004200 */
[C---:B------:R-:W-:Y:S01]  /*3ce0*/  IMAD R4, R80.reuse, R13, 0x1 ;  /* 0x0000000150047424 */ /* 0x040fe200078e020d */
[C---:B------:R-:W-:Y:S01]  /*3cf0*/  HMMA.16816.F32 R60, R36.reuse, R20, R60 ;  /* 0x00000014243c723c */ /* 0x040fe2000000183c */
[--C-:B------:R-:W-:Y:S01]  /*3d00*/  IMAD R80, R80, -0x40, R244.reuse ;  /* 0xffffffc050507824 */ /* 0x100fe200078e02f4 */
[----:B------:R-:W-:Y:S02]  /*3d10*/  LDSM.16.MT88.4 R100, [R229] ;  /* 0x00000000e564783b */ /* 0x000fe40000004200 */
[----:B------:R-:W-:Y:S01]  /*3d20*/  IADD3 R4, -R213, R4, R244 ;  /* 0x00000004d5047210 */ /* 0x000fe20007ffe1f4 */
[----:B------:R-:W-:Y:S01]  /*3d30*/  IMAD.IADD R80, R80, 0x1, -R213 ;  /* 0x0000000150507824 */ /* 0x000fe200078e0ad5 */
[----:B------:R-:W-:Y:S02]  /*3d40*/  LDSM.16.MT88.4 R88, [R184+0x4000] ;  /* 0x00400000b858783b */ /* 0x000fe40000004200 */
[----:B------:R-:W-:Y:S01]  /*3d50*/  HMMA.16816.F32 R64, R36, R22, R64 ;  /* 0x000000162440723c */ /* 0x000fe20000001840 */
[----:B------:R-:W-:Y:S01]  /*3d60*/  IMAD.IADD R4, R4, 0x1, -R243 ;  /* 0x0000000104047824 */ /* 0x000fe200078e0af3 */
[----:B------:R-:W-:Y:S01]  /*3d70*/  LDSM.16.MT88.4 R136, [R165+0x800] ;  /* 0x00080000a588783b */ /* 0x000fe20000004200 */
[----:B------:R-:W-:-:S02]  /*3d80*/  FMUL.FTZ R72, R72, c[0x0][0x320] ;  /* 0x0000c80048487a20 */ /* 0x000fc40000410000 */
[----:B------:R-:W-:Y:S01]  /*3d90*/  FMUL.FTZ R73, R73, c[0x0][0x320] ;  /* 0x0000c80049497a20 */ /* 0x000fe20000410000 */
[----:B------:R-:W-:Y:S01]  /*3da0*/  LDSM.16.MT88.4 R32, [R184+0x800] ;  /* 0x00080000b820783b */ /* 0x000fe20000004200 */
[----:B------:R-:W-:Y:S01]  /*3db0*/  MUFU.TANH R159, R72 ;  /* 0x00000048009f7308 */ /* 0x000fe20000002400 */
[----:B------:R-:W-:Y:S01]  /*3dc0*/  HMMA.16816.F32 R68, R36, R58, R68 ;  /* 0x0000003a2444723c */ /* 0x000fe20000001844 */
[----:B------:R-:W-:Y:S01]  /*3dd0*/  FMUL.FTZ R74, R74, c[0x0][0x320] ;  /* 0x0000c8004a4a7a20 */ /* 0x000fe20000410000 */
[----:B------:R-:W-:Y:S01]  /*3de0*/  LDSM.16.MT88.4 R28, [R158+0x800] ;  /* 0x000800009e1c783b */ /* 0x000fe20000004200 */
[----:B------:R-:W-:-:S04]  /*3df0*/  FMUL.FTZ R75, R75, c[0x0][0x320] ;  /* 0x0000c8004b4b7a20 */ /* 0x000fc80000410000 */
[----:B------:R-:W-:Y:S01]  /*3e00*/  MUFU.TANH R161, R73 ;  /* 0x0000004900a17308 */ /* 0x000fe20000002400 */
[C---:B------:R-:W-:Y:S01]  /*3e10*/  HMMA.16816.F32 R48, R36.reuse, R10, R48 ;  /* 0x0000000a2430723c */ /* 0x040fe20000001830 */
[----:B------:R-:W2:Y:S01]  /*3e20*/  SHFL.IDX PT, R11, R8, RZ, 0x1c1f ;  /* 0x001c1fff080b7589 */ /* 0x000ea200000e0000 */
[----:B------:R-:W-:Y:S02]  /*3e30*/  FMUL.FTZ R22, R60, c[0x0][0x320] ;  /* 0x0000c8003c167a20 */ /* 0x000fe40000410000 */
[----:B------:R-:W-:Y:S01]  /*3e40*/  FMUL.FTZ R23, R61, c[0x0][0x320] ;  /* 0x0000c8003d177a20 */ /* 0x000fe20000410000 */
[----:B------:R-:W4:Y:S01]  /*3e50*/  SHFL.IDX PT, R10, R8, 0x1, 0x1c1f ;  /* 0x003c1f00080a7f89 */ /* 0x000f2200000e0000 */
[----:B------:R-:W-:Y:S01]  /*3e60*/  FMUL.FTZ R25, R62, c[0x0][0x320] ;  /* 0x0000c8003e197a20 */ /* 0x000fe20000410000 */
[----:B------:R-:W-:Y:S01]  /*3e70*/  MUFU.TANH R166, R74 ;  /* 0x0000004a00a67308 */ /* 0x000fe20000002400 */
[----:B---3--:R-:W-:Y:S01]  /*3e80*/  HMMA.16816.F32 R44, R36, R16, R44 ;  /* 0x00000010242c723c */ /* 0x008fe2000000182c */
[----:B------:R-:W-:-:S02]  /*3e90*/  FMUL.FTZ R0, R64, c[0x0][0x320] ;  /* 0x0000c80040007a20 */ /* 0x000fc40000410000 */
[----:B------:R-:W-:Y:S02]  /*3ea0*/  FMUL.FTZ R65, R65, c[0x0][0x320] ;  /* 0x0000c80041417a20 */ /* 0x000fe40000410000 */
[----:B------:R-:W-:Y:S02]  /*3eb0*/  FMUL.FTZ R26, R63, c[0x0][0x320] ;  /* 0x0000c8003f1a7a20 */ /* 0x000fe40000410000 */
[----:B------:R-:W3:Y:S01]  /*3ec0*/  MUFU.TANH R22, R22 ;  /* 0x0000001600167308 */ /* 0x000ee20000002400 */
[----:B------:R-:W-:Y:S01]  /*3ed0*/  HMMA.16816.F32 R40, R36, R18, R40 ;  /* 0x000000122428723c */ /* 0x000fe20000001828 */
[----:B------:R-:W-:Y:S01]  /*3ee0*/  FMUL.FTZ R20, R68, c[0x0][0x320] ;  /* 0x0000c80044147a20 */ /* 0x000fe20000410000 */
[----:B------:R-:W-:Y:S01]  /*3ef0*/  LDSM.16.MT88.4 R16, [R184+0x2800] ;  /* 0x00280000b810783b */ /* 0x000fe20000004200 */
[----:B------:R-:W-:Y:S02]  /*3f00*/  FMUL.FTZ R54, R69, c[0x0][0x320] ;  /* 0x0000c80045367a20 */ /* 0x000fe40000410000 */
[----:B------:R-:W-:-:S02]  /*3f10*/  FMUL.FTZ R21, R70, c[0x0][0x320] ;  /* 0x0000c80046157a20 */ /* 0x000fc40000410000 */
[----:B------:R-:W5:Y:S01]  /*3f20*/  MUFU.TANH R23, R23 ;  /* 0x0000001700177308 */ /* 0x000f620000002400 */
[----:B------:R-:W-:Y:S02]  /*3f30*/  FMUL.FTZ R48, R48, c[0x0][0x320] ;  /* 0x0000c80030307a20 */ /* 0x000fe40000410000 */
[C---:B--2---:R-:W-:Y:S02]  /*3f40*/  IMAD.IADD R11, R4.reuse, 0x1, R11 ;  /* 0x00000001040b7824 */ /* 0x044fe400078e020b */
[----:B------:R-:W-:Y:S02]  /*3f50*/  FMUL.FTZ R49, R49, c[0x0][0x320] ;  /* 0x0000c80031317a20 */ /* 0x000fe40000410000 */
[----:B----4-:R-:W-:Y:S01]  /*3f60*/  IMAD.IADD R13, R4, 0x1, R10 ;  /* 0x00000001040d7824 */ /* 0x010fe200078e020a */
[----:B------:R-:W2:Y:S01]  /*3f70*/  MUFU.TANH R0, R0 ;  /* 0x0000000000007308 */ /* 0x000ea20000002400 */
[----:B------:R-:W-:Y:S01]  /*3f80*/  IMNMX R10, R80, R11, PT ;  /* 0x0000000b500a7217 */ /* 0x000fe20003800200 */
[----:B------:R-:W-:-:S02]  /*3f90*/  FMUL.FTZ R44, R44, c[0x0][0x320] ;  /* 0x0000c8002c2c7a20 */ /* 0x000fc40000410000 */
[----:B------:R-:W-:Y:S01]  /*3fa0*/  FMUL.FTZ R45, R45, c[0x0][0x320] ;  /* 0x0000c8002d2d7a20 */ /* 0x000fe20000410000 */
[C---:B------:R-:W-:Y:S01]  /*3fb0*/  ISETP.GT.AND P0, PT, R10.reuse, RZ, PT ;  /* 0x000000ff0a00720c */ /* 0x040fe20003f04270 */
[----:B------:R-:W-:Y:S01]  /*3fc0*/  FMUL.FTZ R24, R71, c[0x0][0x320] ;  /* 0x0000c80047187a20 */ /* 0x000fe20000410000 */
[C---:B------:R-:W-:Y:S01]  /*3fd0*/  ISETP.GT.AND P5, PT, R10.reuse, 0x1, PT ;  /* 0x000000010a00780c */ /* 0x040fe20003fa4270 */
[----:B------:R-:W4:Y:S01]  /*3fe0*/  MUFU.TANH R20, R20 ;  /* 0x0000001400147308 */ /* 0x000f220000002400 */
[----:B------:R-:W-:Y:S01]  /*3ff0*/  ISETP.GT.AND P3, PT, R10, 0x10, PT ;  /* 0x000000100a00780c */ /* 0x000fe20003f64270 */
[----:B------:R-:W-:Y:S01]  /*4000*/  FMUL.FTZ R40, R40, c[0x0][0x320] ;  /* 0x0000c80028287a20 */ /* 0x000fe20000410000 */
[----:B------:R-:W-:Y:S01]  /*4010*/  ISETP.GT.AND P1, PT, R10, 0x11, PT ;  /* 0x000000110a00780c */ /* 0x000fe20003f24270 */
[----:B------:R-:W-:Y:S01]  /*4020*/  FMUL.FTZ R66, R66, c[0x0][0x320] ;  /* 0x0000c80042427a20 */ /* 0x000fe20000410000 */
[----:B-1----:R-:W-:Y:S01]  /*4030*/  FSEL R52, R52, -INF , P0 ;  /* 0xff80000034347808 */ /* 0x002fe20000000000 */
[----:B------:R-:W-:Y:S01]  /*4040*/  FMUL.FTZ R67, R67, c[0x0][0x320] ;  /* 0x0000c80043437a20 */ /* 0x000fe20000410000 */
[C---:B------:R-:W-:Y:S01]  /*4050*/  ISETP.GT.AND P0, PT, R10.reuse, 0x18, PT ;  /* 0x000000180a00780c */ /* 0x040fe20003f04270 */
[----:B------:R-:W1:Y:S01]  /*4060*/  MUFU.TANH R160, R48 ;  /* 0x0000003000a07308 */ /* 0x000e620000002400 */
[----:B------:R-:W-:Y:S01]  /*4070*/  ISETP.GT.AND P4, PT, R10, 0x8, PT ;  /* 0x000000080a00780c */ /* 0x000fe20003f84270 */
[----:B------:R-:W-:Y:S01]  /*4080*/  FMUL.FTZ R50, R50, c[0x0][0x320] ;  /* 0x0000c80032327a20 */ /* 0x000fe20000410000 */
[----:B------:R-:W-:Y:S01]  /*4090*/  FSEL R56, R56, -INF , P5 ;  /* 0xff80000038387808 */ /* 0x000fe20002800000 */
[----:B------:R-:W-:Y:S01]  /*40a0*/  FMUL.FTZ R51, R51, c[0x0][0x320] ;  /* 0x0000c80033337a20 */ /* 0x000fe20000410000 */
[----:B---3--:R-:W-:Y:S01]  /*40b0*/  FSEL R7, R22, -INF , P3 ;  /* 0xff80000016077808 */ /* 0x008fe20001800000 */
[----:B------:R-:W-:Y:S01]  /*40c0*/  FMUL.FTZ R46, R46, c[0x0][0x320] ;  /* 0x0000c8002e2e7a20 */ /* 0x000fe20000410000 */
[----:B-----5:R-:W-:Y:S01]  /*40d0*/  FSEL R6, R23, -INF , P1 ;  /* 0xff80000017067808 */ /* 0x020fe20000800000 */
[----:B------:R-:W3:Y:S01]  /*40e0*/  MUFU.TANH R162, R49 ;  /* 0x0000003100a27308 */ /* 0x000ee20000002400 */
[C---:B------:R-:W-:Y:S01]  /*40f0*/  ISETP.GT.AND P3, PT, R10.reuse, 0x28, PT ;  /* 0x000000280a00780c */ /* 0x040fe20003f64270 */
[----:B------:R-:W-:Y:S01]  /*4100*/  FMUL.FTZ R41, R41, c[0x0][0x320] ;  /* 0x0000c80029297a20 */ /* 0x000fe20000410000 */
[----:B------:R-:W-:Y:S01]  /*4110*/  ISETP.GT.AND P1, PT, R10, 0x29, PT ;  /* 0x000000290a00780c */ /* 0x000fe20003f24270 */
[----:B------:R-:W-:Y:S01]  /*4120*/  FMUL.FTZ R47, R47, c[0x0][0x320] ;  /* 0x0000c8002f2f7a20 */ /* 0x000fe20000410000 */
[----:B--2---:R-:W-:Y:S01]  /*4130*/  FSEL R5, R0, -INF , P0 ;  /* 0xff80000000057808 */ /* 0x004fe20000000000 */
[----:B------:R-:W-:Y:S01]  /*4140*/  FMUL.FTZ R42, R42, c[0x0][0x320] ;  /* 0x0000c8002a2a7a20 */ /* 0x000fe20000410000 */
[----:B------:R-:W-:Y:S01]  /*4150*/  IMNMX R13, R80, R13, PT ;  /* 0x0000000d500d7217 */ /* 0x000fe20003800200 */
[----:B------:R-:W2:Y:S01]  /*4160*/  MUFU.TANH R54, R54 ;  /* 0x0000003600367308 */ /* 0x000ea20000002400 */
[----:B------:R-:W-:Y:S01]  /*4170*/  ISETP.GT.AND P6, PT, R10, 0x9, PT ;  /* 0x000000090a00780c */ /* 0x000fe20003fc4270 */
[----:B------:R-:W-:Y:S01]  /*4180*/  FMUL.FTZ R43, R43, c[0x0][0x320] ;  /* 0x0000c8002b2b7a20 */ /* 0x000fe20000410000 */
[----:B----4-:R-:W-:Y:S01]  /*4190*/  FSEL R20, R20, -INF , P4 ;  /* 0xff80000014147808 */ /* 0x010fe20002000000 */
[----:B------:R-:W-:Y:S01]  /*41a0*/  LDSM.16.MT88.4 R80, [R165+0x4000] ;  /* 0x00400000a550783b */ /* 0x000fe20000004200 */
[----:B------:R-:W-:-:S02]  /*41b0*/  FMNMX.FTZ R0, R52, R56, !PT ;  /* 0x0000003834007209 */ /* 0x000fc40007810000 */
[C---:B------:R-:W-:Y:S01]  /*41c0*/  ISETP.GT.AND P5, PT, R10.reuse, 0x19, PT ;  /* 0x000000190a00780c */ /* 0x040fe20003fa4270 */
[----:B------:R-:W4:Y:S01]  /*41d0*/  MUFU.TANH R12, R65 ;  /* 0x00000041000c7308 */ /* 0x000f220000002400 */
[----:B------:R-:W-:Y:S02]  /*41e0*/  ISETP.GT.AND P0, PT, R10, 0x30, PT ;  /* 0x000000300a00780c */ /* 0x000fe40003f04270 */
[----:B-1----:R-:W-:Y:S02]  /*41f0*/  FSEL R160, R160, -INF , P3 ;  /* 0xff800000a0a07808 */ /* 0x002fe40001800000 */
[----:B---3--:R-:W-:Y:S02]  /*4200*/  FSEL R162, R162, -INF , P1 ;  /* 0xff800000a2a27808 */ /* 0x008fe40000800000 */
[----:B------:R-:W-:Y:S01]  /*4210*/  ISETP.GT.AND P3, PT, R13, RZ, PT ;  /* 0x000000ff0d00720c */ /* 0x000fe20003f64270 */
[----:B------:R-:W1:Y:S01]  /*4220*/  MUFU.TANH R173, R44 ;  /* 0x0000002c00ad7308 */ /* 0x000e620000002400 */
[----:B--2---:R-:W-:-:S02]  /*4230*/  FSEL R54, R54, -INF , P6 ;  /* 0xff80000036367808 */ /* 0x004fc40003000000 */
[----:B------:R-:W-:Y:S02]  /*4240*/  ISETP.GT.AND P1, PT, R13, 0x1, PT ;  /* 0x000000010d00780c */ /* 0x000fe40003f24270 */
[----:B------:R-:W-:Y:S02]  /*4250*/  FMNMX.FTZ R0, R20, R0, !PT ;  /* 0x0000000014007209 */ /* 0x000fe40007810000 */
[----:B------:R-:W-:Y:S01]  /*4260*/  ISETP.GT.AND P4, PT, R10, 0x20, PT ;  /* 0x000000200a00780c */ /* 0x000fe20003f84270 */
[----:B------:R-:W2:Y:S01]  /*4270*/  MUFU.TANH R172, R45 ;  /* 0x0000002d00ac7308 */ /* 0x000ea20000002400 */
[----:B----4-:R-:W-:Y:S02]  /*4280*/  FSEL R4, R12, -INF , P5 ;  /* 0xff8000000c047808 */ /* 0x010fe40002800000 */
[----:B------:R-:W-:Y:S02]  /*4290*/  ISETP.GT.AND P5, PT, R10, 0x31, PT ;  /* 0x000000310a00780c */ /* 0x000fe40003fa4270 */
[----:B------:R-:W-:-:S02]  /*42a0*/  FMNMX.FTZ R0, R54, R0, !PT ;  /* 0x0000000036007209 */ /* 0x000fc40007810000 */
[----:B------:R-:W-:Y:S01]  /*42b0*/  FSEL R53, R53, -INF , P3 ;  /* 0xff80000035357808 */ /* 0x000fe20001800000 */
[----:B------:R-:W3:Y:S01]  /*42c0*/  MUFU.TANH R21, R21 ;  /* 0x0000001500157308 */ /* 0x000ee20000002400 */
[----:B-1----:R-:W-:Y:S02]  /*42d0*/  FSEL R173, R173, -INF , P0 ;  /* 0xff800000adad7808 */ /* 0x002fe40000000000 */
[----:B------:R-:W-:Y:S02]  /*42e0*/  ISETP.GT.AND P0, PT, R13, 0x8, PT ;  /* 0x000000080d00780c */ /* 0x000fe40003f04270 */
[----:B------:R-:W-:Y:S02]  /*42f0*/  FSEL R12, R2, -INF , P1 ;  /* 0xff800000020c7808 */ /* 0x000fe40000800000 */
[----:B------:R-:W-:Y:S01]  /*4300*/  FSEL R159, R159, -INF , P4 ;  /* 0xff8000009f9f7808 */ /* 0x000fe20002000000 */
[----:B------:R-:W1:Y:S01]  /*4310*/  MUFU.TANH R171, R40 ;  /* 0x0000002800ab7308 */ /* 0x000e620000002400 */
[----:B------:R-:W-:-:S02]  /*4320*/  ISETP.GT.AND P4, PT, R10, 0x38, PT ;  /* 0x000000380a00780c */ /* 0x000fc40003f84270 */
[----:B--2---:R-:W-:Y:S02]  /*4330*/  FSEL R172, R172, -INF , P5 ;  /* 0xff800000acac7808 */ /* 0x004fe40002800000 */
[----:B------:R-:W-:Y:S02]  /*4340*/  ISETP.GT.AND P5, PT, R13, 0x9, PT ;  /* 0x000000090d00780c */ /* 0x000fe40003fa4270 */
[----:B------:R-:W-:Y:S01]  /*4350*/  FMNMX.FTZ R0, R7, R0, !PT ;  /* 0x0000000007007209 */ /* 0x000fe20007810000 */
[----:B------:R-:W2:Y:S01]  /*4360*/  MUFU.TANH R24, R24 ;  /* 0x0000001800187308 */ /* 0x000ea20000002400 */
[----:B---3--:R-:W-:Y:S02]  /*4370*/  FSEL R21, R21, -INF , P0 ;  /* 0xff80000015157808 */ /* 0x008fe40000000000 */
[----:B------:R-:W-:Y:S02]  /*4380*/  FMNMX.FTZ R2, R53, R12, !PT ;  /* 0x0000000c35027209 */ /* 0x000fe40007810000 */
[----:B------:R-:W-:-:S02]  /*4390*/  FMNMX.FTZ R0, R6, R0, !PT ;  /* 0x0000000006007209 */ /* 0x000fc40007810000 */
[----:B------:R-:W-:Y:S01]  /*43a0*/  FMNMX.FTZ R2, R21, R2, !PT ;  /* 0x0000000215027209 */ /* 0x000fe20007810000 */
[----:B------:R-:W3:Y:S01]  /*43b0*/  MUFU.TANH R25, R25 ;  /* 0x0000001900197308 */ /* 0x000ee20000002400 */
[----:B-1----:R-:W-:Y:S02]  /*43c0*/  FSEL R171, R171, -INF , P4 ;  /* 0xff800000abab7808 */ /* 0x002fe40002000000 */
[C---:B------:R-:W-:Y:S02]  /*43d0*/  ISETP.GT.AND P4, PT, R13.reuse, 0x10, PT ;  /* 0x000000100d00780c */ /* 0x040fe40003f84270 */
[----:B------:R-:W-:Y:S02]  /*43e0*/  ISETP.GT.AND P6, PT, R10, 0x21, PT ;  /* 0x000000210a00780c */ /* 0x000fe40003fc4270 */
[----:B------:R-:W-:Y:S01]  /*43f0*/  ISETP.GT.AND P3, PT, R13, 0x11, PT ;  /* 0x000000110d00780c */ /* 0x000fe20003f64270 */
[----:B------:R-:W1:Y:S01]  /*4400*/  MUFU.TANH R26, R26 ;  /* 0x0000001a001a7308 */ /* 0x000e620000002400 */
[----:B--2---:R-:W-:-:S02]  /*4410*/  FSEL R24, R24, -INF , P5 ;  /* 0xff80000018187808 */ /* 0x004fc40002800000 */
[----:B------:R-:W-:Y:S02]  /*4420*/  FMNMX.FTZ R0, R5, R0, !PT ;  /* 0x0000000005007209 */ /* 0x000fe40007810000 */
[----:B------:R-:W-:Y:S02]  /*4430*/  FMNMX.FTZ R2, R24, R2, !PT ;  /* 0x0000000218027209 */ /* 0x000fe40007810000 */
[----:B------:R-:W-:Y:S01]  /*4440*/  FSEL R161, R161, -INF , P6 ;  /* 0xff800000a1a17808 */ /* 0x000fe20003000000 */
[----:B------:R-:W2:Y:S01]  /*4450*/  MUFU.TANH R9, R66 ;  /* 0x0000004200097308 */ /* 0x000ea20000002400 */
[----:B---3--:R-:W-:Y:S02]  /*4460*/  FSEL R11, R25, -INF , P4 ;  /* 0xff800000190b7808 */ /* 0x008fe40002000000 */
[----:B------:R-:W-:Y:S02]  /*4470*/  ISETP.GT.AND P6, PT, R10, 0x39, PT ;  /* 0x000000390a00780c */ /* 0x000fe40003fc4270 */
[----:B------:R-:W-:-:S02]  /*4480*/  ISETP.GT.AND P1, PT, R13, 0x18, PT ;  /* 0x000000180d00780c */ /* 0x000fc40003f24270 */
[----:B------:R-:W-:Y:S01]  /*4490*/  FMNMX.FTZ R0, R4, R0, !PT ;  /* 0x0000000004007209 */ /* 0x000fe20007810000 */
[----:B------:R-:W3:Y:S01]  /*44a0*/  MUFU.TANH R8, R67 ;  /* 0x0000004300087308 */ /* 0x000ee20000002400 */
[----:B-1----:R-:W-:Y:S02]  /*44b0*/  FSEL R10, R26, -INF , P3 ;  /* 0xff8000001a0a7808 */ /* 0x002fe40001800000 */
[----:B------:R-:W-:Y:S02]  /*44c0*/  FMNMX.FTZ R2, R11, R2, !PT ;  /* 0x000000020b027209 */ /* 0x000fe40007810000 */
[----:B------:R-:W-:Y:S02]  /*44d0*/  ISETP.GT.AND P0, PT, R13, 0x19, PT ;  /* 0x000000190d00780c */ /* 0x000fe40003f04270 */
[----:B------:R-:W-:Y:S01]  /*44e0*/  FMNMX.FTZ R0, R159, R0, !PT ;  /* 0x000000009f007209 */ /* 0x000fe20007810000 */
[----:B------:R1:W4:Y:S01]  /*44f0*/  MUFU.TANH R167, R75 ;  /* 0x0000004b00a77308 */ /* 0x0003220000002400 */
[----:B--2---:R-:W-:-:S02]  /*4500*/  FSEL R9, R9, -INF , P1 ;  /* 0xff80000009097808 */ /* 0x004fc40000800000 */
[----:B------:R-:W-:Y:S02]  /*4510*/  FMNMX.FTZ R2, R10, R2, !PT ;  /* 0x000000020a027209 */ /* 0x000fe40007810000 */
[----:B------:R-:W-:Y:S02]  /*4520*/  ISETP.GT.AND P5, PT, R13, 0x20, PT ;  /* 0x000000200d00780c */ /* 0x000fe40003fa4270 */
[----:B------:R-:W-:Y:S01]  /*4530*/  FMNMX.FTZ R0, R161, R0, !PT ;  /* 0x00000000a1007209 */ /* 0x000fe20007810000 */
[----:B------:R-:W2:Y:S01]  /*4540*/  MUFU.TANH R169, R50 ;  /* 0x0000003200a97308 */ /* 0x000ea20000002400 */
[----:B---3--:R-:W-:Y:S01]  /*4550*/  FSEL R8, R8, -INF , P0 ;  /* 0xff80000008087808 */ /* 0x008fe20000000000 */
[----:B------:R-:W-:Y:S01]  /*4560*/  LDSM.16.MT88.4 R64, [R158+0x2000] ;  /* 0x002000009e40783b */ /* 0x000fe20000004200 */
[----:B------:R-:W-:Y:S02]  /*4570*/  FMNMX.FTZ R2, R9, R2, !PT ;  /* 0x0000000209027209 */ /* 0x000fe40007810000 */
[----:B------:R-:W-:-:S02]  /*4580*/  ISETP.GT.AND P4, PT, R13, 0x21, PT ;  /* 0x000000210d00780c */ /* 0x000fc40003f84270 */
[----:B------:R-:W-:Y:S01]  /*4590*/  FMNMX.FTZ R0, R160, R0, !PT ;  /* 0x00000000a0007209 */ /* 0x000fe20007810000 */
[----:B------:R3:W5:Y:S01]  /*45a0*/  MUFU.TANH R170, R51 ;  /* 0x0000003300aa7308 */ /* 0x0007620000002400 */
[----:B------:R-:W-:Y:S01]  /*45b0*/  FSEL R166, R166, -INF , P5 ;  /* 0xff800000a6a67808 */ /* 0x000fe20002800000 */
[----:B-1----:R-:W-:Y:S01]  /*45c0*/  LDSM.16.MT88.4 R72, [R185+0x4000] ;  /* 0x00400000b948783b */ /* 0x002fe20000004200 */
[----:B------:R-:W-:Y:S02]  /*45d0*/  FMNMX.FTZ R2, R8, R2, !PT ;  /* 0x0000000208027209 */ /* 0x000fe40007810000 */
[----:B------:R-:W-:Y:S02]  /*45e0*/  ISETP.GT.AND P3, PT, R13, 0x28, PT ;  /* 0x000000280d00780c */ /* 0x000fe40003f64270 */
[----:B------:R-:W-:Y:S01]  /*45f0*/  FMNMX.FTZ R0, R162, R0, !PT ;  /* 0x00000000a2007209 */ /* 0x000fe20007810000 */
[----:B------:R-:W-:Y:S01]  /*4600*/  MUFU.TANH R46, R46 ;  /* 0x0000002e002e7308 */ /* 0x000fe20000002400 */
[----:B----4-:R-:W-:-:S02]  /*4610*/  FSEL R167, R167, -INF , P4 ;  /* 0xff800000a7a77808 */ /* 0x010fc40002000000 */
[----:B------:R-:W-:Y:S02]  /*4620*/  FMNMX.FTZ R2, R166, R2, !PT ;  /* 0x00000002a6027209 */ /* 0x000fe40007810000 */
[----:B------:R-:W-:Y:S02]  /*4630*/  ISETP.GT.AND P1, PT, R13, 0x29, PT ;  /* 0x000000290d00780c */ /* 0x000fe40003f24270 */
[----:B------:R-:W-:Y:S01]  /*4640*/  FMNMX.FTZ R0, R173, R0, !PT ;  /* 0x00000000ad007209 */ /* 0x000fe20007810000 */
[----:B------:R-:W1:Y:S01]  /*4650*/  MUFU.TANH R41, R41 ;  /* 0x0000002900297308 */ /* 0x000e620000002400 */
[----:B--2---:R-:W-:Y:S01]  /*4660*/  FSEL R169, R169, -INF , P3 ;  /* 0xff800000a9a97808 */ /* 0x004fe20001800000 */
[----:B---3--:R-:W-:Y:S01]  /*4670*/  LDSM.16.MT88.4 R48, [R165+0x2000] ;  /* 0x00200000a530783b */ /* 0x008fe20000004200 */
[----:B------:R-:W-:Y:S02]  /*4680*/  FMNMX.FTZ R2, R167, R2, !PT ;  /* 0x00000002a7027209 */ /* 0x000fe40007810000 */
[----:B------:R-:W-:-:S02]  /*4690*/  ISETP.GT.AND P0, PT, R13, 0x30, PT ;  /* 0x000000300d00780c */ /* 0x000fc40003f04270 */
[----:B------:R-:W-:Y:S01]  /*46a0*/  FMNMX.FTZ R0, R172, R0, !PT ;  /* 0x00000000ac007209 */ /* 0x000fe20007810000 */
[----:B------:R-:W2:Y:S01]  /*46b0*/  MUFU.TANH R47, R47 ;  /* 0x0000002f002f7308 */ /* 0x000ea20000002400 */
[----:B-----5:R-:W-:Y:S02]  /*46c0*/  FSEL R170, R170, -INF , P1 ;  /* 0xff800000aaaa7808 */ /* 0x020fe40000800000 */
[----:B------:R-:W-:Y:S02]  /*46d0*/  FMNMX.FTZ R2, R169, R2, !PT ;  /* 0x00000002a9027209 */ /* 0x000fe40007810000 */
[----:B------:R-:W-:Y:S02]  /*46e0*/  FMNMX.FTZ R0, R171, R0, !PT ;  /* 0x00000000ab007209 */ /* 0x000fe40007810000 */
[----:B------:R-:W-:Y:S01]  /*46f0*/  ISETP.GT.AND P1, PT, R13, 0x31, PT ;  /* 0x000000310d00780c */ /* 0x000fe20003f24270 */
[----:B------:R-:W3:Y:S01]  /*4700*/  MUFU.TANH R42, R42 ;  /* 0x0000002a002a7308 */ /* 0x000ee20000002400 */
[----:B-1----:R-:W-:-:S02]  /*4710*/  FSEL R168, R41, -INF , P6 ;  /* 0xff80000029a87808 */ /* 0x002fc40003000000 */
[----:B------:R-:W-:Y:S02]  /*4720*/  FSEL R142, R46, -INF , P0 ;  /* 0xff8000002e8e7808 */ /* 0x000fe40000000000 */
[----:B------:R-:W-:Y:S02]  /*4730*/  FMNMX.FTZ R14, R170, R2, !PT ;  /* 0x00000002aa0e7209 */ /* 0x000fe40007810000 */
[----:B------:R-:W-:Y:S01]  /*4740*/  FMNMX.FTZ R0, R168, R0, !PT ;  /* 0x00000000a8007209 */ /* 0x000fe20007810000 */
[----:B------:R-:W1:Y:S01]  /*4750*/  MUFU.TANH R43, R43 ;  /* 0x0000002b002b7308 */ /* 0x000e620000002400 */
[----:B------:R-:W-:Y:S02]  /*4760*/  ISETP.GT.AND P0, PT, R13, 0x38, PT ;  /* 0x000000380d00780c */ /* 0x000fe40003f04270 */
[----:B--2---:R-:W-:Y:S01]  /*4770*/  FSEL R141, R47, -INF , P1 ;  /* 0xff8000002f8d7808 */ /* 0x004fe20000800000 */
[----:B------:R-:W2:Y:S01]  /*4780*/  SHFL.BFLY PT, R2, R0, 0x2, 0x1f ;  /* 0x0c401f0000027f89 */ /* 0x000ea200000e0000 */
[----:B------:R-:W-:-:S02]  /*4790*/  FMNMX.FTZ R14, R142, R14, !PT ;  /* 0x0000000e8e0e7209 */ /* 0x000fc40007810000 */
[----:B------:R-:W-:Y:S02]  /*47a0*/  ISETP.GT.AND P1, PT, R13, 0x39, PT ;  /* 0x000000390d00780c */ /* 0x000fe40003f24270 */
[----:B---3--:R-:W-:Y:S02]  /*47b0*/  FSEL R140, R42, -INF , P0 ;  /* 0xff8000002a8c7808 */ /* 0x008fe40000000000 */
[----:B------:R-:W-:-:S04]  /*47c0*/  FMNMX.FTZ R14, R141, R14, !PT ;  /* 0x0000000e8d0e7209 */ /* 0x000fc80007810000 */
[----:B------:R-:W-:Y:S02]  /*47d0*/  FMNMX.FTZ R14, R140, R14, !PT ;  /* 0x0000000e8c0e7209 */ /* 0x000fe40007810000 */
[----:B-1----:R-:W-:Y:S02]  /*47e0*/  FSEL R164, R43, -INF , P1 ;  /* 0xff8000002ba47808 */ /* 0x002fe40000800000 */
[----:B------:R-:W-:Y:S02]  /*47f0*/  LDSM.16.MT88.4 R40, [R185+0x2000] ;  /* 0x00200000b928783b */ /* 0x000fe40000004200 */
        /* <DEDUP_REMOVED lines=11> */
[----:B------:R-:W2:Y:S01]  /*48b0*/  LDSM.16.MT88.4 R56, [R184+0x2000] ;  /* 0x00200000b838783b */ /* 0x000ea20000004200 */
[--C-:B------:R-:W-:Y:S02]  /*48c0*/  FFMA.FTZ R157, R52, c[0x0][0x2d0], -R143.reuse ;  /* 0x0000b400349d7a23 */ /* 0x100fe4000001088f */
[--C-:B------:R-:W-:Y:S01]  /*48d0*/  FFMA.FTZ R155, R20, c[0x0][0x2d0], -R143.reuse ;  /* 0x0000b400149b7a23 */ /* 0x100fe2000001088f */
[----:B------:R-:W-:Y:S01]  /*48e0*/  MUFU.EX2 R156, R156 ;  /* 0x0000009c009c7308 */ /* 0x000fe20000000800 */
[----:B-1----:R-:W-:Y:S01]  /*48f0*/  FMNMX.FTZ R0, R13, R0, !PT ;  /* 0x000000000d007209 */ /* 0x002fe20007810000 */
[--C-:B------:R-:W-:Y:S02]  /*4900*/  FFMA.FTZ R151, R54, c[0x0][0x2d0], -R143.reuse ;  /* 0x0000b40036977a23 */ /* 0x100fe4000001088f */
[----:B------:R-:W-:Y:S01]  /*4910*/  FFMA.FTZ R150, R7, c[0x0][0x2d0], -R143 ;  /* 0x0000b40007967a23 */ /* 0x000fe2000001088f */
[C---:B------:R-:W-:Y:S01]  /*4920*/  FSETP.NEU.FTZ.AND P0, PT, R0.reuse, -INF , PT ;  /* 0xff8000000000780b */ /* 0x040fe20003f1d000 */
[----:B------:R-:W-:-:S02]  /*4930*/  FMUL.FTZ R163, R0, c[0x0][0x2d0] ;  /* 0x0000b40000a37a20 */ /* 0x000fc40000410000 */
[--C-:B------:R-:W-:Y:S01]  /*4940*/  FFMA.FTZ R146, R6, c[0x0][0x2d0], -R143.reuse ;  /* 0x0000b40006927a23 */ /* 0x100fe2000001088f */
[----:B------:R-:W1:Y:S01]  /*4950*/  MUFU.EX2 R157, R157 ;  /* 0x0000009d009d7308 */ /* 0x000e620000000800 */
[--C-:B------:R-:W-:Y:S01]  /*4960*/  FFMA.FTZ R145, R5, c[0x0][0x2d0], -R143.reuse ;  /* 0x0000b40005917a23 */ /* 0x100fe2000001088f */
[----:B------:R-:W-:Y:S01]  /*4970*/  FSEL R163, R163, RZ, P0 ;  /* 0x000000ffa3a37208 */ /* 0x000fe20000000000 */
[--C-:B------:R-:W-:Y:S02]  /*4980*/  FFMA.FTZ R132, R4, c[0x0][0x2d0], -R143.reuse ;  /* 0x0000b40004847a23 */ /* 0x100fe4000001088f */
[----:B------:R-:W3:Y:S01]  /*4990*/  LDSM.16.MT88.4 R4, [R229+0x4000] ;  /* 0x00400000e504783b */ /* 0x000ee20000004200 */
[----:B------:R-:W-:Y:S02]  /*49a0*/  FFMA.FTZ R159, R159, c[0x0][0x2d0], -R143 ;  /* 0x0000b4009f9f7a23 */ /* 0x000fe4000001088f */
[--C-:B------:R-:W-:Y:S01]  /*49b0*/  FFMA.FTZ R154, R53, c[0x0][0x2d0], -R163.reuse ;  /* 0x0000b400359a7a23 */ /* 0x100fe200000108a3 */
[----:B------:R-:W-:Y:S01]  /*49c0*/  MUFU.EX2 R155, R155 ;  /* 0x0000009b009b7308 */ /* 0x000fe20000000800 */
[----:B------:R-:W-:-:S02]  /*49d0*/  FFMA.FTZ R153, R12, c[0x0][0x2d0], -R163 ;  /* 0x0000b4000c997a23 */ /* 0x000fc400000108a3 */
[--C-:B------:R-:W-:Y:S01]  /*49e0*/  FFMA.FTZ R152, R21, c[0x0][0x2d0], -R163.reuse ;  /* 0x0000b40015987a23 */ /* 0x100fe200000108a3 */
[----:B------:R-:W-:Y:S01]  /*49f0*/  LDSM.16.MT88.4 R12, [R158+0x2800] ;  /* 0x002800009e0c783b */ /* 0x000fe20000004200 */
[--C-:B------:R-:W-:Y:S02]  /*4a00*/  FFMA.FTZ R149, R24, c[0x0][0x2d0], -R163.reuse ;  /* 0x0000b40018957a23 */ /* 0x100fe400000108a3 */
[--C-:B------:R-:W-:Y:S01]  /*4a10*/  FFMA.FTZ R148, R11, c[0x0][0x2d0], -R163.reuse ;  /* 0x0000b4000b947a23 */ /* 0x100fe200000108a3 */
[----:B------:R-:W4:Y:S01]  /*4a20*/  MUFU.EX2 R151, R151 ;  /* 0x0000009700977308 */ /* 0x000f220000000800 */
[--C-:B------:R-:W-:Y:S01]  /*4a30*/  FFMA.FTZ R144, R10, c[0x0][0x2d0], -R163.reuse ;  /* 0x0000b4000a907a23 */ /* 0x100fe200000108a3 */
[----:B-1----:R-:W-:Y:S01]  /*4a40*/  F2FP.PACK_AB R96, R156, R157 ;  /* 0x0000009d9c60723e */ /* 0x002fe200000000ff */
[--C-:B------:R-:W-:Y:S01]  /*4a50*/  FFMA.FTZ R147, R9, c[0x0][0x2d0], -R163.reuse ;  /* 0x0000b40009937a23 */ /* 0x100fe200000108a3 */
[----:B------:R-:W-:Y:S01]  /*4a60*/  LDSM.16.MT88.4 R20, [R185+0x800] ;  /* 0x00080000b914783b */ /* 0x000fe20000004200 */
[----:B------:R-:W-:-:S02]  /*4a70*/  FFMA.FTZ R133, R8, c[0x0][0x2d0], -R163 ;  /* 0x0000b40008857a23 */ /* 0x000fc400000108a3 */
[--C-:B------:R-:W-:Y:S01]  /*4a80*/  FFMA.FTZ R161, R161, c[0x0][0x2d0], -R143.reuse ;  /* 0x0000b400a1a17a23 */ /* 0x100fe2000001088f */
[----:B------:R-:W-:Y:S01]  /*4a90*/  MUFU.EX2 R154, R154 ;  /* 0x0000009a009a7308 */ /* 0x000fe20000000800 */
[----:B------:R-:W1:Y:S01]  /*4aa0*/  LDSM.16.MT88.4 R8, [R185+0x2800] ;  /* 0x00280000b908783b */ /* 0x000e620000004200 */
[--C-:B------:R-:W-:Y:S02]  /*4ab0*/  FFMA.FTZ R160, R160, c[0x0][0x2d0], -R143.reuse ;  /* 0x0000b400a0a07a23 */ /* 0x100fe4000001088f */
[----:B------:R-:W-:Y:S01]  /*4ac0*/  FFMA.FTZ R162, R162, c[0x0][0x2d0], -R143 ;  /* 0x0000b400a2a27a23 */ /* 0x000fe2000001088f */
[----:B------:R-:W-:Y:S01]  /*4ad0*/  LDSM.16.MT88.4 R24, [R165+0x2800] ;  /* 0x00280000a518783b */ /* 0x000fe20000004200 */
[--C-:B------:R-:W-:Y:S02]  /*4ae0*/  FFMA.FTZ R166, R166, c[0x0][0x2d0], -R163.reuse ;  /* 0x0000b400a6a67a23 */ /* 0x100fe400000108a3 */
[----:B------:R-:W5:Y:S01]  /*4af0*/  MUFU.EX2 R153, R153 ;  /* 0x0000009900997308 */ /* 0x000f620000000800 */
[----:B----4-:R-:W-:Y:S01]  /*4b00*/  F2FP.PACK_AB R98, R151, R155 ;  /* 0x0000009b9762723e */ /* 0x010fe200000000ff */
[----:B------:R-:W-:-:S02]  /*4b10*/  FFMA.FTZ R167, R167, c[0x0][0x2d0], -R163 ;  /* 0x0000b400a7a77a23 */ /* 0x000fc400000108a3 */
[--C-:B------:R-:W-:Y:S02]  /*4b20*/  FFMA.FTZ R169, R169, c[0x0][0x2d0], -R163.reuse ;  /* 0x0000b400a9a97a23 */ /* 0x100fe400000108a3 */
[----:B------:R-:W-:Y:S02]  /*4b30*/  FFMA.FTZ R170, R170, c[0x0][0x2d0], -R163 ;  /* 0x0000b400aaaa7a23 */ /* 0x000fe400000108a3 */
[----:B------:R-:W-:Y:S01]  /*4b40*/  MUFU.EX2 R152, R152 ;  /* 0x0000009800987308 */ /* 0x000fe20000000800 */
[--C-:B------:R-:W-:Y:S02]  /*4b50*/  FFMA.FTZ R242, R168, c[0x0][0x2d0], -R143.reuse ;  /* 0x0000b400a8f27a23 */ /* 0x100fe4000001088f */
[--C-:B------:R-:W-:Y:S02]  /*4b60*/  FFMA.FTZ R173, R173, c[0x0][0x2d0], -R143.reuse ;  /* 0x0000b400adad7a23 */ /* 0x100fe4000001088f */
[--C-:B------:R-:W-:Y:S02]  /*4b70*/  FFMA.FTZ R172, R172, c[0x0][0x2d0], -R143.reuse ;  /* 0x0000b400acac7a23 */ /* 0x100fe4000001088f */
[----:B------:R-:W-:Y:S01]  /*4b80*/  FFMA.FTZ R171, R171, c[0x0][0x2d0], -R143 ;  /* 0x0000b400abab7a23 */ /* 0x000fe2000001088f */
[----:B------:R-:W4:Y:S01]  /*4b90*/  MUFU.EX2 R149, R149 ;  /* 0x0000009500957308 */ /* 0x000f220000000800 */
[----:B-----5:R-:W-:Y:S01]  /*4ba0*/  F2FP.PACK_AB R97, R153, R154 ;  /* 0x0000009a9961723e */ /* 0x020fe200000000ff */
[----:B------:R-:W-:-:S02]  /*4bb0*/  FFMA.FTZ R168, R142, c[0x0][0x2d0], -R163 ;  /* 0x0000b4008ea87a23 */ /* 0x000fc400000108a3 */
[--C-:B------:R-:W-:Y:S02]  /*4bc0*/  FFMA.FTZ R174, R141, c[0x0][0x2d0], -R163.reuse ;  /* 0x0000b4008dae7a23 */ /* 0x100fe400000108a3 */
[--C-:B------:R-:W-:Y:S02]  /*4bd0*/  FFMA.FTZ R175, R140, c[0x0][0x2d0], -R163.reuse ;  /* 0x0000b4008caf7a23 */ /* 0x100fe400000108a3 */
[----:B------:R-:W-:Y:S01]  /*4be0*/  MUFU.EX2 R150, R150 ;  /* 0x0000009600967308 */ /* 0x000fe20000000800 */
[----:B------:R-:W-:Y:S01]  /*4bf0*/  FFMA.FTZ R239, R164, c[0x0][0x2d0], -R163 ;  /* 0x0000b400a4ef7a23 */ /* 0x000fe200000108a3 */
[----:B------:R-:W-:Y:S01]  /*4c00*/  LDSM.16.MT88.4 R140, [R165+0x3800] ;  /* 0x00380000a58c783b */ /* 0x000fe20000004200 */
[----:B------:R-:W-:Y:S02]  /*4c10*/  FADD.FTZ R156, R157, R156 ;  /* 0x0000009c9d9c7221 */ /* 0x000fe40000010000 */
[----:B------:R-:W-:Y:S02]  /*4c20*/  FADD.FTZ R153, R154, R153 ;  /* 0x000000999a997221 */ /* 0x000fe40000010000 */
[----:B------:R-:W-:Y:S01]  /*4c30*/  FADD.FTZ R155, R155, R156 ;  /* 0x0000009c9b9b7221 */ /* 0x000fe20000010000 */
[----:B----4-:R-:W-:Y:S01]  /*4c40*/  F2FP.PACK_AB R99, R149, R152 ;  /* 0x000000989563723e */ /* 0x010fe200000000ff */
[----:B------:R-:W4:Y:S01]  /*4c50*/  MUFU.EX2 R146, R146 ;  /* 0x0000009200927308 */ /* 0x000f220000000800 */
[----:B------:R-:W-:-:S02]  /*4c60*/  FADD.FTZ R152, R152, R153 ;  /* 0x0000009998987221 */ /* 0x000fc40000010000 */
[----:B------:R-:W-:Y:S02]  /*4c70*/  FADD.FTZ R155, R151, R155 ;  /* 0x0000009b979b7221 */ /* 0x000fe40000010000 */
[----:B------:R-:W-:Y:S01]  /*4c80*/  FADD.FTZ R152, R149, R152 ;  /* 0x0000009895987221 */ /* 0x000fe20000010000 */
[C---:B------:R-:W-:Y:S02]  /*4c90*/  HMMA.16816.F32 R36, R96.reuse, R40, RZ ;  /* 0x000000286024723c */ /* 0x040fe400000018ff */
[----:B------:R-:W-:Y:S06]  /*4ca0*/  MUFU.EX2 R145, R145 ;  /* 0x0000009100917308 */ /* 0x000fec0000000800 */
[C---:B--2---:R-:W-:Y:S02]  /*4cb0*/  HMMA.16816.F32 R52, R96.reuse, R56, RZ ;  /* 0x000000386034723c */ /* 0x044fe400000018ff */
[----:B------:R-:W-:Y:S06]  /*4cc0*/  MUFU.EX2 R132, R132 ;  /* 0x0000008400847308 */ /* 0x000fec0000000800 */
[C---:B------:R-:W-:Y:S02]  /*4cd0*/  HMMA.16816.F32 R40, R96.reuse, R42, RZ ;  /* 0x0000002a6028723c */ /* 0x040fe400000018ff */
[----:B------:R-:W-:Y:S06]  /*4ce0*/  MUFU.EX2 R148, R148 ;  /* 0x0000009400947308 */ /* 0x000fec0000000800 */
[C---:B------:R-:W-:Y:S02]  /*4cf0*/  HMMA.16816.F32 R56, R96.reuse, R58, RZ ;  /* 0x0000003a6038723c */ /* 0x040fe400000018ff */
[----:B------:R-:W2:Y:S06]  /*4d00*/  MUFU.EX2 R144, R144 ;  /* 0x0000009000907308 */ /* 0x000eac0000000800 */
        /* <DEDUP_REMOVED lines=31> */
[----:B------:R-:W1:Y:S06]  /*4f00*/  MUFU.EX2 R174, R174 ;  /* 0x000000ae00ae7308 */ /* 0x000e6c0000000800 */
[C---:B------:R-:W-:Y:S02]  /*4f10*/  HMMA.16816.F32 R80, R96.reuse, R82, RZ ;  /* 0x000000526050723c */ /* 0x040fe400000018ff */
[----:B------:R-:W1:Y:S06]  /*4f20*/  MUFU.EX2 R175, R175 ;  /* 0x000000af00af7308 */ /* 0x000e6c0000000800 */
[C---:B------:R-:W-:Y:S02]  /*4f30*/  HMMA.16816.F32 R88, R96.reuse, R90, RZ ;  /* 0x0000005a6058723c */ /* 0x040fe400000018ff */
[----:B------:R-:W1:Y:S06]  /*4f40*/  MUFU.EX2 R239, R239 ;  /* 0x000000ef00ef7308 */ /* 0x000e6c0000000800 */
[C---:B---3--:R-:W-:Y:S07]  /*4f50*/  HMMA.16816.F32 R92, R96.reuse, R4, RZ ;  /* 0x00000004605c723c */ /* 0x048fee00000018ff */
[----:B----4-:R-:W-:Y:S01]  /*4f60*/  F2FP.PACK_AB R4, R146, R150 ;  /* 0x000000969204723e */ /* 0x010fe200000000ff */
[----:B------:R-:W-:Y:S01]  /*4f70*/  HMMA.16816.F32 R96, R96, R6, RZ ;  /* 0x000000066060723c */ /* 0x000fe200000018ff */
[----:B--2---:R-:W-:Y:S01]  /*4f80*/  F2FP.PACK_AB R5, R144, R148 ;  /* 0x000000949005723e */ /* 0x004fe200000000ff */
[----:B------:R-:W-:-:S02]  /*4f90*/  FADD.FTZ R150, R150, R155 ;  /* 0x0000009b96967221 */ /* 0x000fc40000010000 */
[----:B------:R-:W-:Y:S02]  /*4fa0*/  FADD.FTZ R148, R148, R152 ;  /* 0x0000009894947221 */ /* 0x000fe40000010000 */
[----:B------:R-:W-:Y:S01]  /*4fb0*/  FADD.FTZ R150, R146, R150 ;  /* 0x0000009692967221 */ /* 0x000fe20000010000 */
[----:B------:R-:W-:Y:S01]  /*4fc0*/  F2FP.PACK_AB R6, R132, R145 ;  /* 0x000000918406723e */ /* 0x000fe200000000ff */
[----:B------:R-:W-:Y:S01]  /*4fd0*/  FADD.FTZ R148, R144, R148 ;  /* 0x0000009490947221 */ /* 0x000fe20000010000 */
[----:B-----5:R-:W-:Y:S01]  /*4fe0*/  F2FP.PACK_AB R7, R133, R147 ;  /* 0x000000938507723e */ /* 0x020fe200000000ff */
[----:B------:R-:W-:Y:S02]  /*4ff0*/  FADD.FTZ R145, R145, R150 ;  /* 0x0000009691917221 */ /* 0x000fe40000010000 */
[----:B------:R-:W-:Y:S02]  /*5000*/  FADD.FTZ R147, R147, R148 ;  /* 0x0000009493937221 */ /* 0x000fe40000010000 */
[----:B------:R-:W-:-:S02]  /*5010*/  FADD.FTZ R145, R132, R145 ;  /* 0x0000009184917221 */ /* 0x000fc40000010000 */
[----:B-1----:R-:W-:Y:S01]  /*5020*/  HMMA.16816.F32 R36, R4, R8, R36 ;  /* 0x000000080424723c */ /* 0x002fe20000001824 */
        /* <DEDUP_REMOVED lines=46> */
[C---:B-1----:R-:W-:Y:S01]  /*5310*/  HMMA.16816.F32 R128, R4.reuse, R8, R128 ;  /* 0x000000080480723c */ /* 0x042fe20000001880 */
[----:B------:R-:W-:Y:S02]  /*5320*/  FADD.FTZ R160, R162, R160 ;  /* 0x000000a0a2a07221 */ /* 0x000fe40000010000 */
[----:B------:R-:W-:Y:S02]  /*5330*/  FADD.FTZ R169, R170, R169 ;  /* 0x000000a9aaa97221 */ /* 0x000fe40000010000 */
[----:B------:R-:W-:Y:S02]  /*5340*/  FADD.FTZ R160, R173, R160 ;  /* 0x000000a0ada07221 */ /* 0x000fe40000010000 */
[----:B------:R-:W-:Y:S01]  /*5350*/  FADD.FTZ R169, R168, R169 ;  /* 0x000000a9a8a97221 */ /* 0x000fe20000010000 */
[----:B------:R-:W-:Y:S01]  /*5360*/  HMMA.16816.F32 R124, R4, R10, R124 ;  /* 0x0000000a047c723c */ /* 0x000fe2000000187c */
[----:B------:R-:W1:Y:S01]  /*5370*/  LDSM.16.MT88.4 R8, [R184+0x3000] ;  /* 0x00300000b808783b */ /* 0x000e620000004200 */
[----:B------:R-:W-:-:S02]  /*5380*/  FADD.FTZ R160, R172, R160 ;  /* 0x000000a0aca07221 */ /* 0x000fc40000010000 */
[----:B------:R-:W-:Y:S02]  /*5390*/  FADD.FTZ R169, R174, R169 ;  /* 0x000000a9aea97221 */ /* 0x000fe40000010000 */
[----:B------:R-:W-:Y:S02]  /*53a0*/  FADD.FTZ R160, R171, R160 ;  /* 0x000000a0aba07221 */ /* 0x000fe40000010000 */
[----:B--2---:R-:W-:Y:S01]  /*53b0*/  HMMA.16816.F32 R120, R4, R16, R120 ;  /* 0x000000100478723c */ /* 0x004fe20000001878 */
[----:B------:R-:W-:-:S07]  /*53c0*/  FADD.FTZ R169, R175, R169 ;  /* 0x000000a9afa97221 */ /* 0x000fce0000010000 */
        /* <DEDUP_REMOVED lines=32> */
[----:B------:R-:W-:-:S02]  /*55d0*/  F2FP.PACK_AB R4, R172, R173 ;  /* 0x000000adac04723e */ /* 0x000fc400000000ff */
[----:B------:R-:W-:Y:S02]  /*55e0*/  F2FP.PACK_AB R5, R174, R168 ;  /* 0x000000a8ae05723e */ /* 0x000fe400000000ff */
[C---:B------:R-:W-:Y:S01]  /*55f0*/  F2FP.PACK_AB R6, R242.reuse, R171 ;  /* 0x000000abf206723e */ /* 0x040fe200000000ff */
[----:B------:R-:W-:Y:S01]  /*5600*/  FADD.FTZ R242, R242, R160 ;  /* 0x000000a0f2f27221 */ /* 0x000fe20000010000 */
[C---:B------:R-:W-:Y:S01]  /*5610*/  F2FP.PACK_AB R7, R239.reuse, R175 ;  /* 0x000000afef07723e */ /* 0x040fe200000000ff */
[----:B------:R-:W-:-:S06]  /*5620*/  FADD.FTZ R239, R239, R169 ;  /* 0x000000a9efef7221 */ /* 0x000fcc0000010000 */
        /* <DEDUP_REMOVED lines=43> */
[----:B------:R-:W-:Y:S02]  /*58e0*/  ISETP.GE.AND P0, PT, R207, c[0x0][0x1d4], PT ;  /* 0x00007500cf007a0c */ /* 0x000fe40003f06270 */
[C---:B------:R-:W-:Y:S01]  /*58f0*/  LEA R6, P4, R5.reuse, R8, 0x6 ;  /* 0x0000000805067211 */ /* 0x040fe200078830ff */
[----:B------:R-:W-:Y:S01]  /*5900*/  @!PT LDS RZ, [RZ] ;  /* 0x00000000fffff984 */ /* 0x000fe20000000800 */
[----:B------:R-:W-:Y:S01]  /*5910*/  @!PT LDS RZ, [RZ] ;  /* 0x00000000fffff984 */ /* 0x000fe20000000800 */
[----:B------:R-:W-:Y:S01]  /*5920*/  @!PT LDS RZ, [RZ] ;  /* 0x00000000fffff984 */ /* 0x000fe20000000800 */
[----:B------:R1:W-:Y:S03]  /*5930*/  LDGSTS.E.BYPASS.LTC128B.128 [R212+0xc100], [R8.64], !P3 ;  /* 0x0c10000008d47fae */ /* 0x0003e6000d901d48 */
[----:B------:R-:W-:-:S03]  /*5940*/  LEA.HI.X R7, R5, R9, R4, 0x6, P4 ;  /* 0x0000000905077211 */ /* 0x000fc600020f3404 */
[----:B------:R1:W-:Y:S04]  /*5950*/  LDGSTS.E.BYPASS.LTC128B.128 [R212+0xe100], [R8.64+0x80], !P1 ;  /* 0x0e10008008d47fae */ /* 0x0003e8000c901d48 */
[----:B------:R1:W-:Y:S04]  /*5960*/  LDGSTS.E.BYPASS.LTC128B.128 [R212+0x10100], [R8.64+0x100], !P0 ;  /* 0x1010010008d47fae */ /* 0x0003e8000c101d48 */
[----:B------:R1:W-:Y:S04]  /*5970*/  LDGSTS.E.BYPASS.LTC128B.128 [R212+0xd100], [R6.64], !P3 ;  /* 0x0d10000006d47fae */ /* 0x0003e8000d901d48 */
[----:B------:R1:W-:Y:S04]  /*5980*/  LDGSTS.E.BYPASS.LTC128B.128 [R212+0xf100], [R6.64+0x80], !P1 ;  /* 0x0f10008006d47fae */ /* 0x0003e8000c901d48 */
[----:B------:R1:W-:Y:S02]  /*5990*/  LDGSTS.E.BYPASS.LTC128B.128 [R212+0x11100], [R6.64+0x100], !P0 ;  /* 0x1110010006d47fae */ /* 0x0003e4000c101d48 */
.L_x_2134:
[----:B------:R-:W-:Y:S05]  /*59a0*/  BSYNC B0 ;  /* 0x0000000000007941 */ /* 0x000fea0003800000 */
.L_x_2133:
[----:B------:R-:W-:Y:S01]  /*59b0*/  @P2 IMAD.HI.U32 R4, R197, c[0x0][0x2c8], RZ ;  /* 0x0000b200c5042a27 */ /* 0x000fe200078e00ff */
[----:B------:R-:W-:Y:S01]  /*59c0*/  IADD3 R248, R3, -0x2, RZ ;  /* 0xfffffffe03f87810 */ /* 0x000fe20007ffe0ff */
[----:B------:R-:W0:Y:S02]  /*59d0*/  LDGDEPBAR ;  /* 0x00000000000079af */ /* 0x000e240000000000 */
[----:B------:R-:W-:Y:S01]  /*59e0*/  IMAD.MOV.U32 R5, RZ, RZ, R197 ;  /* 0x000000ffff057224 */ /* 0x000fe200078e00c5 */
[----:B------:R-:W-:Y:S01]  /*59f0*/  @P2 SHF.R.U32.HI R5, RZ, c[0x0][0x2cc], R4 ;  /* 0x0000b300ff052a19 */ /* 0x000fe20000011604 */
[----:B------:R-:W-:-:S02]  /*5a00*/  IMAD.MOV.U32 R133, RZ, RZ, 0x1 ;  /* 0x00000001ff857424 */ /* 0x000fc400078e00ff */
[----:B------:R-:W-:Y:S01]  /*5a10*/  IMAD.MOV.U32 R238, RZ, RZ, RZ ;  /* 0x000000ffffee7224 */ /* 0x000fe200078e00ff */
[----:B------:R-:W-:-:S04]  /*5a20*/  IADD3 R5, R5, R244, -R243 ;  /* 0x000000f405057210 */ /* 0x000fc80007ffe8f3 */
[----:B------:R-:W-:-:S04]  /*5a30*/  SHF.R.S32.HI R4, RZ, 0x1f, R5 ;  /* 0x0000001fff047819 */ /* 0x000fc80000011405 */
[----:B------:R-:W-:-:S04]  /*5a40*/  LEA.HI R4, R4, R5, RZ, 0x6 ;  /* 0x0000000504047211 */ /* 0x000fc800078f30ff */
[----:B------:R-:W-:-:S04]  /*5a50*/  SHF.R.S32.HI R245, RZ, 0x6, R4 ;  /* 0x00000006fff57819 */ /* 0x000fc80000011404 */
[----:B------:R-:W-:-:S04]  /*5a60*/  IMNMX R245, R233, R245, !PT ;  /* 0x000000f5e9f57217 */ /* 0x000fc80007800200 */
[----:B------:R-:W-:-:S13]  /*5a70*/  ISETP.GE.AND P0, PT, R248, R245, PT ;  /* 0x000000f5f800720c */ /* 0x000fda0003f06270 */
[----:B------:R-:W-:Y:S05]  /*5a80*/  @!P0 BRA `(.L_x_2135) ;  /* 0x0000322000008947 */ /* 0x000fea0003800000 */
[----:B------:R-:W-:Y:S01]  /*5a90*/  MOV R132, R0 ;  /* 0x0000000000847202 */ /* 0x000fe20000000f00 */
[----:B------:R-:W-:Y:S01]  /*5aa0*/  IMAD.MOV.U32 R247, RZ, RZ, R248 ;  /* 0x000000fffff77224 */ /* 0x000fe200078e00f8 */
[----:B------:R-:W-:Y:S01]  /*5ab0*/  MOV R3, R2 ;  /* 0x0000000200037202 */ /* 0x000fe20000000f00 */
[----:B------:R-:W-:Y:S01]  /*5ac0*/  IMAD.MOV.U32 R133, RZ, RZ, 0x1 ;  /* 0x00000001ff857424 */ /* 0x000fe200078e00ff */
[----:B------:R-:W-:Y:S02]  /*5ad0*/  MOV R238, RZ ;  /* 0x000000ff00ee7202 */ /* 0x000fe40000000f00 */
.L_x_2136:
        /* <DEDUP_REMOVED lines=19> */
[----:B-1----:R-:W1:Y:S02]  /*5c10*/  LDSM.16.M88.4 R8, [R194] ;  /* 0x00000000c208783b */ /* 0x002e640000000200 */
[----:B------:R-:W-:Y:S02]  /*5c20*/  @!P6 SHF.L.U64.HI R2, R20, 0x6, R0 ;  /* 0x000000061402e819 */ /* 0x000fe40000010200 */
[----:B------:R-:W-:Y:S02]  /*5c30*/  @!P6 LEA R0, P0, R156, R157, 0x5 ;  /* 0x0000009d9c00e211 */ /* 0x000fe400078028ff */
[-C--:B------:R-:W-:Y:S02]  /*5c40*/  @!P6 IADD3 R157, P5, R157, R236.reuse, RZ ;  /* 0x000000ec9d9de210 */ /* 0x080fe40007fbe0ff */
[----:B------:R-:W2:Y:S01]  /*5c50*/  LDSM.16.M88.4 R16, [R194+0x800] ;  /* 0x00080000c210783b */ /* 0x000ea20000000200 */
[----:B------:R-:W-:Y:S07]  /*5c60*/  @!P6 IADD3 R0, P4, R0, R236, RZ ;  /* 0x000000ec0000e210 */ /* 0x000fee0007f9e0ff */
        /* <DEDUP_REMOVED lines=14> */
[----:B------:R-:W-:Y:S02]  /*5d50*/  @!P6 ISETP.GE.AND P0, PT, R207, c[0x0][0x1d4], PT ;  /* 0x00007500cf00ea0c */ /* 0x000fe40003f06270 */
[-C--:B------:R-:W-:Y:S02]  /*5d60*/  @!P6 IADD3.X R2, R2, R198.reuse, RZ, P5, !PT ;  /* 0x000000c60202e210 */ /* 0x080fe40002ffe4ff */
[C---:B------:R-:W-:Y:S03]  /*5d70*/  @!P6 LEA R158, P5, R157.reuse, c[0x0][0x1f8], 0x1 ;  /* 0x00007e009d9eea11 */ /* 0x040fe600078a08ff */
[C---:B----4-:R-:W-:Y:S01]  /*5d80*/  HMMA.16816.F32 R28, R32.reuse, R136, RZ ;  /* 0x00000088201c723c */ /* 0x050fe200000018ff */
[----:B------:R-:W-:Y:S03]  /*5d90*/  @!P6 LEA.HI.X R159, R157, c[0x0][0x1fc], R2, 0x1, P5 ;  /* 0x00007f009d9fea11 */ /* 0x000fe600028f0c02 */
[----:B------:R-:W-:Y:S03]  /*5da0*/  @!P6 IMAD R2, R238, 0x6000, R211 ;  /* 0x00006000ee02e824 */ /* 0x000fe600078e02d3 */
[----:B------:R-:W-:Y:S01]  /*5db0*/  @!P6 IADD3.X R136, R156, R198, RZ, P4, !PT ;  /* 0x000000c69c88e210 */ /* 0x000fe200027fe4ff */
[----:B------:R-:W-:Y:S01]  /*5dc0*/  HMMA.16816.F32 R32, R32, R138, RZ ;  /* 0x0000008a2020723c */ /* 0x000fe200000018ff */
[C---:B------:R-:W-:Y:S04]  /*5dd0*/  @!P6 LEA R156, P4, R0.reuse, c[0x0][0x1f8], 0x1 ;  /* 0x00007e00009cea11 */ /* 0x040fe800078808ff */
[----:B------:R-:W-:Y:S02]  /*5de0*/  @!P6 LEA.HI.X R157, R0, c[0x0][0x1fc], R136, 0x1, P4 ;  /* 0x00007f00009dea11 */ /* 0x000fe400020f0c88 */
[----:B------:R-:W3:Y:S01]  /*5df0*/  LDSM.16.M88.4 R136, [R193+0x1800] ;  /* 0x00180000c188783b */ /* 0x000ee20000000200 */
[C---:B-1----:R-:W-:Y:S05]  /*5e00*/  HMMA.16816.F32 R4, R140.reuse, R144, R4 ;  /* 0x000000908c04723c */ /* 0x042fea0000001804 */
[C---:B------:R-:W-:Y:S02]  /*5e10*/  IADD3 R0, R134.reuse, R194, RZ ;  /* 0x000000c286007210 */ /* 0x040fe40007ffe0ff */
[----:B------:R-:W-:Y:S01]  /*5e20*/  @!PT LDS RZ, [RZ] ;  /* 0x00000000fffff984 */ /* 0x000fe20000000800 */
[----:B------:R-:W-:Y:S01]  /*5e30*/  @!PT LDS RZ, [RZ] ;  /* 0x00000000fffff984 */ /* 0x000fe20000000800 */
[----:B------:R-:W-:Y:S01]  /*5e40*/  @!PT LDS RZ, [RZ] ;  /* 0x00000000fffff984 */ /* 0x000fe20000000800 */
[----:B------:R1:W-:Y:S01]  /*5e50*/  @!P6 LDGSTS.E.BYPASS.LTC128B.128 [R2], [R158.64], !P3 ;  /* 0x000000009e02efae */ /* 0x0003e2000d901d48 */
[C---:B------:R-:W-:Y:S07]  /*5e60*/  HMMA.16816.F32 R8, R140.reuse, R146, R8 ;  /* 0x000000928c08723c */ /* 0x040fee0000001808 */
[----:B------:R1:W-:Y:S01]  /*5e70*/  @!P6 LDGSTS.E.BYPASS.LTC128B.128 [R2+0x2000], [R158.64+0x80], !P1 ;  /* 0x020000809e02efae */ /* 0x0003e2000c901d48 */
[C---:B-----5:R-:W-:Y:S07]  /*5e80*/  HMMA.16816.F32 R12, R140.reuse, R148, R12 ;  /* 0x000000948c0c723c */ /* 0x060fee000000180c */
[----:B------:R1:W-:Y:S01]  /*5e90*/  @!P6 LDGSTS.E.BYPASS.LTC128B.128 [R2+0x4000], [R158.64+0x100], !P0 ;  /* 0x040001009e02efae */ /* 0x0003e2000c101d48 */
[C---:B------:R-:W-:Y:S07]  /*5ea0*/  HMMA.16816.F32 R16, R140.reuse, R150, R16 ;  /* 0x000000968c10723c */ /* 0x040fee0000001810 */
[----:B------:R1:W-:Y:S01]  /*5eb0*/  @!P6 LDGSTS.E.BYPASS.LTC128B.128 [R2+0x1000], [R156.64], !P3 ;  /* 0x010000009c02efae */ /* 0x0003e2000d901d48 */
[C---:B--2---:R-:W-:Y:S07]  /*5ec0*/  HMMA.16816.F32 R20, R140.reuse, R152, R20 ;  /* 0x000000988c14723c */ /* 0x044fee0000001814 */
[----:B------:R1:W-:Y:S01]  /*5ed0*/  @!P6 LDGSTS.E.BYPASS.LTC128B.128 [R2+0x3000], [R156.64+0x80], !P1 ;  /* 0x030000809c02efae */ /* 0x0003e2000c901d48 */
[C---:B------:R-:W-:Y:S07]  /*5ee0*/  HMMA.16816.F32 R24, R140.reuse, R154, R24 ;  /* 0x0000009a8c18723c */ /* 0x040fee0000001818 */
[----:B------:R1:W-:Y:S01]  /*5ef0*/  @!P6 LDGSTS.E.BYPASS.LTC128B.128 [R2+0x5000], [R156.64+0x100], !P0 ;  /* 0x050001009c02efae */ /* 0x0003e2000c101d48 */
[C---:B---3--:R-:W-:Y:S07]  /*5f00*/  HMMA.16816.F32 R28, R140.reuse, R136, R28 ;  /* 0x000000888c1c723c */ /* 0x048fee000000181c */
[----:B------:R-:W-:Y:S01]  /*5f10*/  LDSM.16.M88.4 R160, [R0] ;  /* 0x0000000000a0783b */ /* 0x000fe20000000200 */
[----:B------:R-:W-:Y:S07]  /*5f20*/  HMMA.16816.F32 R32, R140, R138, R32 ;  /* 0x0000008a8c20723c */ /* 0x000fee0000001820 */
[----:B------:R-:W-:Y:S08]  /*5f30*/  LDSM.16.M88.4 R144, [R0+0x800] ;  /* 0x000800000090783b */ /* 0x000ff00000000200 */
[----:B------:R-:W-:Y:S01]  /*5f40*/  LDSM.16.M88.4 R148, [R0+0x1000] ;  /* 0x001000000094783b */ /* 0x000fe20000000200 */
[----:B-1----:R-:W-:Y:S07]  /*5f50*/  IADD3 R2, R134, R193, RZ ;  /* 0x000000c186027210 */ /* 0x002fee0007ffe0ff */
[----:B------:R-:W1:Y:S08]  /*5f60*/  LDSM.16.M88.4 R156, [R187] ;  /* 0x00000000bb9c783b */ /* 0x000e700000000200 */
        /* <DEDUP_REMOVED lines=106> */
[C---:B-----5:R-:W-:Y:S07]  /*6610*/  HMMA.16816.F32 R28, R164.reuse, R152, R28 ;  /* 0x00000098a41c723c */ /* 0x060fee000000181c */
[-C--:B------:R-:W-:Y:S01]  /*6620*/  IADD3 R152, R184, R192.reuse, RZ ;  /* 0x000000c0b8987210 */ /* 0x080fe20007ffe0ff */
[----:B------:R-:W-:Y:S07]  /*6630*/  HMMA.16816.F32 R32, R164, R154, R32 ;  /* 0x0000009aa420723c */ /* 0x000fee0000001820 */
[----:B------:R-:W-:Y:S01]  /*6640*/  IADD3 R154, R185, R192, RZ ;  /* 0x000000c0b99a7210 */ /* 0x000fe20007ffe0ff */
[C---:B------:R-:W-:Y:S05]  /*6650*/  HMMA.16816.F32 R4, R160.reuse, R168, R4 ;  /* 0x000000a8a004723c */ /* 0x040fea0000001804 */
[C---:B------:R-:W-:Y:S02]  /*6660*/  IADD3 R153, R189.reuse, R154, RZ ;  /* 0x0000009abd997210 */ /* 0x040fe40007ffe0ff */
[----:B------:R-:W-:Y:S01]  /*6670*/  IADD3 R155, R189, R152, RZ ;  /* 0x00000098bd9b7210 */ /* 0x000fe20007ffe0ff */
        /* <DEDUP_REMOVED lines=12> */
[----:B------:R-:W-:Y:S02]  /*6740*/  FMUL.FTZ R6, R6, c[0x0][0x320] ;  /* 0x0000c80006067a20 */ /* 0x000fe40000410000 */
[----:B------:R-:W-:Y:S02]  /*6750*/  FMUL.FTZ R7, R7, c[0x0][0x320] ;  /* 0x0000c80007077a20 */ /* 0x000fe40000410000 */
[----:B------:R-:W-:Y:S01]  /*6760*/  MUFU.TANH R140, R6 ;  /* 0x00000006008c7308 */ /* 0x000fe20000002400 */
[----:B------:R-:W-:Y:S03]  /*6770*/  FMUL.FTZ R0, R4, c[0x0][0x320] ;  /* 0x0000c80004007a20 */ /* 0x000fe60000410000 */
[----:B------:R-:W-:Y:S02]  /*6780*/  FMUL.FTZ R2, R5, c[0x0][0x320] ;  /* 0x0000c80005027a20 */ /* 0x000fe40000410000 */
[----:B------:R-:W-:Y:S02]  /*6790*/  FMUL.FTZ R8, R8, c[0x0][0x320] ;  /* 0x0000c80008087a20 */ /* 0x000fe40000410000 */
        /* <DEDUP_REMOVED lines=14> */
[----:B-1----:R-:W1:Y:S09]  /*6880*/  LDSM.16.M88.4 R4, [R195+0x5000] ;  /* 0x00500000c304783b */ /* 0x002e720000000200 */
[----:B------:R-:W-:Y:S10]  /*6890*/  MUFU.TANH R142, R10 ;  /* 0x0000000a008e7308 */ /* 0x000ff40000002400 */
[----:B------:R2:W-:Y:S10]  /*68a0*/  MUFU.TANH R143, R11 ;  /* 0x0000000b008f7308 */ /* 0x0005f40000002400 */
[----:B------:R-:W-:Y:S10]  /*68b0*/  MUFU.TANH R169, R15 ;  /* 0x0000000f00a97308 */ /* 0x000ff40000002400 */
[----:B------:R-:W3:Y:S01]  /*68c0*/  MUFU.TANH R0, R0 ;  /* 0x0000000000007308 */ /* 0x000ee20000002400 */
[C---:B-1----:R-:W-:Y:S01]  /*68d0*/  HMMA.16816.F32 R20, R172.reuse, R4, R20 ;  /* 0x00000004ac14723c */ /* 0x042fe20000001814 */
[----:B--2---:R-:W1:Y:S01]  /*68e0*/  LDSM.16.M88.4 R8, [R195+0x5800] ;  /* 0x00580000c308783b */ /* 0x004e620000000200 */
[----:B------:R-:W-:Y:S07]  /*68f0*/  DEPBAR.LE SB0, 0x2 ;  /* 0x000080800000791a */ /* 0x000fee0000000000 */
[----:B------:R2:W-:Y:S03]  /*6900*/  MUFU.TANH R168, R14 ;  /* 0x0000000e00a87308 */ /* 0x0005e60000002400 */
[----:B------:R-:W-:Y:S01]  /*6910*/  MOV R5, R246 ;  /* 0x000000f600057202 */ /* 0x000fe20000000f00 */
[C---:B------:R-:W-:Y:S01]  /*6920*/  HMMA.16816.F32 R24, R172.reuse, R6, R24 ;  /* 0x00000006ac18723c */ /* 0x040fe20000001818 */
[----:B------:R-:W-:Y:S06]  /*6930*/  BAR.SYNC.DEFER_BLOCKING 0x0 ;  /* 0x0000000000007b1d */ /* 0x000fec0000010000 */
[----:B------:R-:W-:Y:S05]  /*6940*/  @P2 IMAD.HI.U32 R6, R246, c[0x0][0x2c8], RZ ;  /* 0x0000b200f6062a27 */ /* 0x000fea00078e00ff */
[----:B------:R-:W-:Y:S01]  /*6950*/  @P2 SHF.R.U32.HI R5, RZ, c[0x0][0x2cc], R6 ;  /* 0x0000b300ff052a19 */ /* 0x000fe20000011606 */
[----:B------:R-:W-:Y:S02]  /*6960*/  FMUL.FTZ R4, R20, c[0x0][0x320] ;  /* 0x0000c80014047a20 */ /* 0x000fe40000410000 */
[----:B------:R-:W-:Y:S02]  /*6970*/  FMUL.FTZ R21, R21, c[0x0][0x320] ;  /* 0x0000c80015157a20 */ /* 0x000fe40000410000 */
[----:B------:R-:W-:Y:S07]  /*6980*/  FMUL.FTZ R6, R22, c[0x0][0x320] ;  /* 0x0000c80016067a20 */ /* 0x000fee0000410000 */
[----:B------:R-:W-:Y:S01]  /*6990*/  FMUL.FTZ R24, R24, c[0x0][0x320] ;  /* 0x0000c80018187a20 */ /* 0x000fe20000410000 */
[----:B------:R4:W-:Y:S01]  /*69a0*/  MUFU.TANH R164, R12 ;  /* 0x0000000c00a47308 */ /* 0x0009e20000002400 */
[----:B--2---:R-:W2:Y:S01]  /*69b0*/  SHFL.IDX PT, R14, R5, RZ, 0x1c1f ;  /* 0x001c1fff050e7589 */ /* 0x004ea200000e0000 */
[----:B------:R-:W-:Y:S02]  /*69c0*/  FMUL.FTZ R26, R26, c[0x0][0x320] ;  /* 0x0000c8001a1a7a20 */ /* 0x000fe40000410000 */
[----:B------:R-:W-:Y:S01]  /*69d0*/  FMUL.FTZ R27, R27, c[0x0][0x320] ;  /* 0x0000c8001b1b7a20 */ /* 0x000fe20000410000 */
[C---:B-1----:R-:W-:Y:S04]  /*69e0*/  HMMA.16816.F32 R28, R172.reuse, R8, R28 ;  /* 0x00000008ac1c723c */ /* 0x042fe8000000181c */
[----:B------:R1:W5:Y:S01]  /*69f0*/  SHFL.IDX PT, R7, R5, 0x1, 0x1c1f ;  /* 0x003c1f0005077f89 */ /* 0x00036200000e0000 */
[----:B------:R-:W1:Y:S03]  /*6a00*/  MUFU.TANH R2, R2 ;  /* 0x0000000200027308 */ /* 0x000e660000002400 */
[----:B------:R-:W-:Y:S07]  /*6a10*/  HMMA.16816.F32 R32, R172, R10, R32 ;  /* 0x0000000aac20723c */ /* 0x000fee0000001820 */
[----:B------:R3:W3:Y:S01]  /*6a20*/  MUFU.TANH R165, R13 ;  /* 0x0000000d00a57308 */ /* 0x0006e20000002400 */
[----:B----4-:R-:W-:Y:S05]  /*6a30*/  MOV R12, 0x1 ;  /* 0x00000001000c7802 */ /* 0x010fea0000000f00 */
[----:B------:R-:W-:Y:S04]  /*6a40*/  IMAD R12, R247, -0x40, R12 ;  /* 0xffffffc0f70c7824 */ /* 0x000fe800078e020c */
[----:B------:R-:W4:Y:S01]  /*6a50*/  MUFU.TANH R166, R16 ;  /* 0x0000001000a67308 */ /* 0x000f220000002400 */
[----:B------:R-:W-:Y:S01]  /*6a60*/  FMUL.FTZ R28, R28, c[0x0][0x320] ;  /* 0x0000c8001c1c7a20 */ /* 0x000fe20000410000 */
[----:B------:R-:W-:Y:S01]  /*6a70*/  IADD3 R12, R244, R12, -R213 ;  /* 0x0000000cf40c7210 */ /* 0x000fe20007ffe8d5 */
[----:B------:R-:W-:Y:S02]  /*6a80*/  FMUL.FTZ R29, R29, c[0x0][0x320] ;  /* 0x0000c8001d1d7a20 */ /* 0x000fe40000410000 */
[----:B-1----:R-:W-:Y:S01]  /*6a90*/  FMUL.FTZ R5, R23, c[0x0][0x320] ;  /* 0x0000c80017057a20 */ /* 0x002fe20000410000 */
[----:B------:R-:W-:Y:S01]  /*6aa0*/  IADD3 R12, R12, -R243, RZ ;  /* 0x800000f30c0c7210 */ /* 0x000fe20007ffe0ff */
[----:B------:R-:W-:Y:S03]  /*6ab0*/  FMUL.FTZ R30, R30, c[0x0][0x320] ;  /* 0x0000c8001e1e7a20 */ /* 0x000fe60000410000 */
[----:B------:R-:W-:Y:S01]  /*6ac0*/  MUFU.TANH R167, R17 ;  /* 0x0000001100a77308 */ /* 0x000fe20000002400 */
[----:B------:R-:W-:Y:S01]  /*6ad0*/  FMUL.FTZ R32, R32, c[0x0][0x320] ;  /* 0x0000c80020207a20 */ /* 0x000fe20000410000 */
[C---:B--2---:R-:W-:Y:S01]  /*6ae0*/  IADD3 R14, R12.reuse, R14, RZ ;  /* 0x0000000e0c0e7210 */ /* 0x044fe20007ffe0ff */
[----:B------:R-:W-:Y:S01]  /*6af0*/  FMUL.FTZ R33, R33, c[0x0][0x320] ;  /* 0x0000c80021217a20 */ /* 0x000fe20000410000 */
[----:B-----5:R-:W-:Y:S01]  /*6b00*/  IADD3 R7, R12, R7, RZ ;  /* 0x000000070c077210 */ /* 0x020fe20007ffe0ff */
[----:B---3--:R-:W-:Y:S01]  /*6b10*/  FMUL.FTZ R13, R25, c[0x0][0x320] ;  /* 0x0000c800190d7a20 */ /* 0x008fe20000410000 */
[C---:B------:R-:W-:Y:S01]  /*6b20*/  ISETP.GT.AND P3, PT, R14.reuse, RZ, PT ;  /* 0x000000ff0e00720c */ /* 0x040fe20003f64270 */
[----:B------:R-:W-:Y:S01]  /*6b30*/  FMUL.FTZ R31, R31, c[0x0][0x320] ;  /* 0x0000c8001f1f7a20 */ /* 0x000fe20000410000 */
[----:B------:R-:W-:Y:S01]  /*6b40*/  ISETP.GT.AND P1, PT, R14, 0x1, PT ;  /* 0x000000010e00780c */ /* 0x000fe20003f24270 */
[----:B------:R-:W-:Y:S01]  /*6b50*/  FMUL.FTZ R34, R34, c[0x0][0x320] ;  /* 0x0000c80022227a20 */ /* 0x000fe20000410000 */
[----:B------:R-:W-:Y:S01]  /*6b60*/  FSEL R12, R0, -INF , P3 ;  /* 0xff800000000c7808 */ /* 0x000fe20001800000 */
[----:B------:R-:W1:Y:S01]  /*6b70*/  MUFU.TANH R4, R4 ;  /* 0x0000000400047308 */ /* 0x000e620000002400 */
[----:B------:R-:W-:Y:S01]  /*6b80*/  ISETP.GT.AND P5, PT, R14, 0x8, PT ;  /* 0x000000080e00780c */ /* 0x000fe20003fa4270 */
[----:B------:R-:W-:Y:S01]  /*6b90*/  FMUL.FTZ R35, R35, c[0x0][0x320] ;  /* 0x0000c80023237a20 */ /* 0x000fe20000410000 */
[----:B------:R-:W-:Y:S02]  /*6ba0*/  FSEL R0, R2, -INF , P1 ;  /* 0xff80000002007808 */ /* 0x000fe40000800000 */
[----:B------:R-:W-:Y:S02]  /*6bb0*/  FMNMX.FTZ R2, R12, R3, !PT ;  /* 0x000000030c027209 */ /* 0x000fe40007810000 */
[C---:B------:R-:W-:Y:S02]  /*6bc0*/  ISETP.GT.AND P0, PT, R7.reuse, RZ, PT ;  /* 0x000000ff0700720c */ /* 0x040fe40003f04270 */
[----:B------:R-:W-:Y:S01]  /*6bd0*/  ISETP.GT.AND P4, PT, R14, 0x9, PT ;  /* 0x000000090e00780c */ /* 0x000fe20003f84270 */
[----:B------:R2:W3:Y:S01]  /*6be0*/  MUFU.TANH R176, R21 ;  /* 0x0000001500b07308 */ /* 0x0004e20000002400 */
[----:B------:R-:W-:Y:S02]  /*6bf0*/  FSEL R136, R136, -INF , P5 ;  /* 0xff80000088887808 */ /* 0x000fe40002800000 */
[----:B------:R-:W-:Y:S02]  /*6c00*/  FMNMX.FTZ R2, R0, R2, !PT ;  /* 0x0000000200027209 */ /* 0x000fe40007810000 */
[----:B------:R-:W-:Y:S02]  /*6c10*/  ISETP.GT.AND P6, PT, R7, 0x1, PT ;  /* 0x000000010700780c */ /* 0x000fe40003fc4270 */
[----:B------:R-:W-:Y:S02]  /*6c20*/  FSEL R9, R140, -INF , P0 ;  /* 0xff8000008c097808 */ /* 0x000fe40000000000 */
[----:B------:R-:W-:Y:S01]  /*6c30*/  ISETP.GT.AND P0, PT, R14, 0x10, PT ;  /* 0x000000100e00780c */ /* 0x000fe20003f04270 */
[----:B------:R-:W-:Y:S01]  /*6c40*/  MUFU.TANH R170, R18 ;  /* 0x0000001200aa7308 */ /* 0x000fe20000002400 */
[----:B------:R-:W-:Y:S02]  /*6c50*/  FSEL R137, R137, -INF , P4 ;  /* 0xff80000089897808 */ /* 0x000fe40002000000 */
[----:B------:R-:W-:Y:S02]  /*6c60*/  FMNMX.FTZ R2, R136, R2, !PT ;  /* 0x0000000288027209 */ /* 0x000fe40007810000 */
[----:B------:R-:W-:Y:S02]  /*6c70*/  ISETP.GT.AND P3, PT, R7, 0x8, PT ;  /* 0x000000080700780c */ /* 0x000fe40003f64270 */
[----:B------:R-:W-:Y:S02]  /*6c80*/  FSEL R8, R141, -INF , P6 ;  /* 0xff8000008d087808 */ /* 0x000fe40003000000 */
[----:B------:R-:W-:Y:S01]  /*6c90*/  ISETP.GT.AND P6, PT, R14, 0x11, PT ;  /* 0x000000110e00780c */ /* 0x000fe20003fc4270 */
[----:B------:R-:W5:Y:S01]  /*6ca0*/  MUFU.TANH R171, R19 ;  /* 0x0000001300ab7308 */ /* 0x000f620000002400 */
[----:B------:R-:W-:Y:S02]  /*6cb0*/  FMNMX.FTZ R2, R137, R2, !PT ;  /* 0x0000000289027209 */ /* 0x000fe40007810000 */
[----:B------:R-:W-:Y:S01]  /*6cc0*/  FSEL R164, R164, -INF , P0 ;  /* 0xff800000a4a47808 */ /* 0x000fe20000000000 */
[----:B--2---:R-:W-:Y:S01]  /*6cd0*/  LDSM.16.MT88.4 R20, [R153] ;  /* 0x000000009914783b */ /* 0x004fe20000004200 */
[C---:B------:R-:W-:Y:S02]  /*6ce0*/  ISETP.GT.AND P1, PT, R7.reuse, 0x9, PT ;  /* 0x000000090700780c */ /* 0x040fe40003f24270 */
[----:B------:R-:W-:Y:S02]  /*6cf0*/  ISETP.GT.AND P5, PT, R7, 0x10, PT ;  /* 0x000000100700780c */ /* 0x000fe40003fa4270 */
[----:B------:R-:W-:Y:S01]  /*6d00*/  FSEL R11, R142, -INF , P3 ;  /* 0xff8000008e0b7808 */ /* 0x000fe20001800000 */
[----:B------:R-:W2:Y:S01]  /*6d10*/  MUFU.TANH R177, R24 ;  /* 0x0000001800b17308 */ /* 0x000ea20000002400 */
[----:B------:R-:W-:Y:S02]  /*6d20*/  ISETP.GT.AND P3, PT, R14, 0x18, PT ;  /* 0x000000180e00780c */ /* 0x000fe40003f64270 */
[----:B------:R-:W-:Y:S02]  /*6d30*/  FSEL R165, R165, -INF , P6 ;  /* 0xff800000a5a57808 */ /* 0x000fe40003000000 */
[----:B------:R-:W-:Y:S02]  /*6d40*/  FMNMX.FTZ R2, R164, R2, !PT ;  /* 0x00000002a4027209 */ /* 0x000fe40007810000 */
[----:B------:R-:W-:Y:S02]  /*6d50*/  FSEL R10, R143, -INF , P1 ;  /* 0xff8000008f0a7808 */ /* 0x000fe40000800000 */
[----:B------:R-:W-:Y:S01]  /*6d60*/  ISETP.GT.AND P1, PT, R14, 0x19, PT ;  /* 0x000000190e00780c */ /* 0x000fe20003f24270 */
[----:B------:R-:W2:Y:S01]  /*6d70*/  MUFU.TANH R13, R13 ;  /* 0x0000000d000d7308 */ /* 0x000ea20000002400 */
[----:B------:R-:W-:Y:S02]  /*6d80*/  FSEL R168, R168, -INF , P5 ;  /* 0xff800000a8a87808 */ /* 0x000fe40002800000 */
[----:B------:R-:W-:Y:S02]  /*6d90*/  ISETP.GT.AND P5, PT, R14, 0x20, PT ;  /* 0x000000200e00780c */ /* 0x000fe40003fa4270 */
[----:B----4-:R-:W-:Y:S02]  /*6da0*/  FSEL R166, R166, -INF , P3 ;  /* 0xff800000a6a67808 */ /* 0x010fe40001800000 */
[----:B------:R-:W-:Y:S02]  /*6db0*/  FMNMX.FTZ R2, R165, R2, !PT ;  /* 0x00000002a5027209 */ /* 0x000fe40007810000 */
[----:B------:R-:W-:Y:S01]  /*6dc0*/  ISETP.GT.AND P4, PT, R7, 0x11, PT ;  /* 0x000000110700780c */ /* 0x000fe20003f84270 */
[----:B------:R-:W4:Y:S01]  /*6dd0*/  MUFU.TANH R149, R28 ;  /* 0x0000001c00957308 */ /* 0x000f220000002400 */
[----:B-1----:R-:W-:Y:S02]  /*6de0*/  FSEL R175, R4, -INF , P5 ;  /* 0xff80000004af7808 */ /* 0x002fe40002800000 */
[----:B------:R-:W-:Y:S02]  /*6df0*/  FMNMX.FTZ R4, R9, R132, !PT ;  /* 0x0000008409047209 */ /* 0x000fe40007810000 */
[----:B------:R-:W-:Y:S02]  /*6e00*/  FSEL R167, R167, -INF , P1 ;  /* 0xff800000a7a77808 */ /* 0x000fe40000800000 */
[----:B------:R-:W-:Y:S02]  /*6e10*/  FMNMX.FTZ R2, R166, R2, !PT ;  /* 0x00000002a6027209 */ /* 0x000fe40007810000 */
[----:B------:R-:W-:Y:S01]  /*6e20*/  FMNMX.FTZ R4, R8, R4, !PT ;  /* 0x0000000408047209 */ /* 0x000fe20007810000 */
[----:B------:R-:W1:Y:S01]  /*6e30*/  MUFU.TANH R148, R29 ;  /* 0x0000001d00947308 */ /* 0x000e620000002400 */
[----:B------:R-:W-:Y:S02]  /*6e40*/  FSEL R169, R169, -INF , P4 ;  /* 0xff800000a9a97808 */ /* 0x000fe40002000000 */
[C---:B------:R-:W-:Y:S02]  /*6e50*/  ISETP.GT.AND P4, PT, R14.reuse, 0x21, PT ;  /* 0x000000210e00780c */ /* 0x040fe40003f84270 */
[----:B------:R-:W-:Y:S02]  /*6e60*/  FMNMX.FTZ R2, R167, R2, !PT ;  /* 0x00000002a7027209 */ /* 0x000fe40007810000 */
[C---:B------:R-:W-:Y:S02]  /*6e70*/  ISETP.GT.AND P0, PT, R7.reuse, 0x18, PT ;  /* 0x000000180700780c */ /* 0x040fe40003f04270 */
[----:B------:R-:W-:Y:S01]  /*6e80*/  ISETP.GT.AND P6, PT, R7, 0x19, PT ;  /* 0x000000190700780c */ /* 0x000fe20003fc4270 */
[----:B------:R-:W1:Y:S01]  /*6e90*/  MUFU.TANH R147, R32 ;  /* 0x0000002000937308 */ /* 0x000e620000002400 */
[----:B------:R-:W-:Y:S02]  /*6ea0*/  ISETP.GT.AND P3, PT, R14, 0x28, PT ;  /* 0x000000280e00780c */ /* 0x000fe40003f64270 */
[----:B------:R-:W-:Y:S02]  /*6eb0*/  FMNMX.FTZ R4, R11, R4, !PT ;  /* 0x000000040b047209 */ /* 0x000fe40007810000 */
[----:B------:R-:W-:Y:S02]  /*6ec0*/  FMNMX.FTZ R2, R175, R2, !PT ;  /* 0x00000002af027209 */ /* 0x000fe40007810000 */
[----:B---3--:R-:W-:Y:S02]  /*6ed0*/  FSEL R176, R176, -INF , P4 ;  /* 0xff800000b0b07808 */ /* 0x008fe40002000000 */
[C---:B------:R-:W-:Y:S01]  /*6ee0*/  ISETP.GT.AND P5, PT, R14.reuse, 0x38, PT ;  /* 0x000000380e00780c */ /* 0x040fe20003fa4270 */
[----:B------:R-:W3:Y:S01]  /*6ef0*/  MUFU.TANH R6, R6 ;  /* 0x0000000600067308 */ /* 0x000ee20000002400 */
[C---:B------:R-:W-:Y:S02]  /*6f00*/  ISETP.GT.AND P1, PT, R14.reuse, 0x29, PT ;  /* 0x000000290e00780c */ /* 0x040fe40003f24270 */
[C---:B------:R-:W-:Y:S02]  /*6f10*/  ISETP.GT.AND P4, PT, R14.reuse, 0x39, PT ;  /* 0x000000390e00780c */ /* 0x040fe40003f84270 */
[----:B-----5:R-:W-:Y:S02]  /*6f20*/  FSEL R171, R171, -INF , P6 ;  /* 0xff800000abab7808 */ /* 0x020fe40003000000 */
[----:B------:R-:W-:Y:S02]  /*6f30*/  ISETP.GT.AND P6, PT, R14, 0x31, PT ;  /* 0x000000310e00780c */ /* 0x000fe40003fc4270 */
[----:B------:R-:W-:Y:S01]  /*6f40*/  FSEL R170, R170, -INF , P0 ;  /* 0xff800000aaaa7808 */ /* 0x000fe20000000000 */
[----:B------:R-:W5:Y:S01]  /*6f50*/  MUFU.TANH R146, R33 ;  /* 0x0000002100927308 */ /* 0x000f620000002400 */
[----:B------:R-:W-:Y:S02]  /*6f60*/  ISETP.GT.AND P0, PT, R14, 0x30, PT ;  /* 0x000000300e00780c */ /* 0x000fe40003f04270 */
[----:B------:R-:W-:Y:S02]  /*6f70*/  FMNMX.FTZ R14, R10, R4, !PT ;  /* 0x000000040a0e7209 */ /* 0x000fe40007810000 */
[----:B------:R-:W-:Y:S02]  /*6f80*/  FMNMX.FTZ R4, R176, R2, !PT ;  /* 0x00000002b0047209 */ /* 0x000fe40007810000 */
[----:B--2---:R-:W-:Y:S02]  /*6f90*/  FSEL R177, R177, -INF , P3 ;  /* 0xff800000b1b17808 */ /* 0x004fe40001800000 */
[----:B------:R-:W-:Y:S01]  /*6fa0*/  FSEL R174, R13, -INF , P1 ;  /* 0xff8000000dae7808 */ /* 0x000fe20000800000 */
[----:B------:R-:W2:Y:S01]  /*6fb0*/  MUFU.TANH R5, R5 ;  /* 0x0000000500057308 */ /* 0x000ea20000002400 */
[----:B------:R-:W-:Y:S02]  /*6fc0*/  FMNMX.FTZ R2, R168, R14, !PT ;  /* 0x0000000ea8027209 */ /* 0x000fe40007810000 */
[----:B------:R-:W-:Y:S02]  /*6fd0*/  FMNMX.FTZ R4, R177, R4, !PT ;  /* 0x00000004b1047209 */ /* 0x000fe40007810000 */
[----:B----4-:R-:W-:Y:S02]  /*6fe0*/  FSEL R149, R149, -INF , P0 ;  /* 0xff80000095957808 */ /* 0x010fe40000000000 */
[----:B------:R-:W-:Y:S02]  /*6ff0*/  FMNMX.FTZ R4, R174, R4, !PT ;  /* 0x00000004ae047209 */ /* 0x000fe40007810000 */
[----:B------:R-:W-:Y:S01]  /*7000*/  FMNMX.FTZ R2, R169, R2, !PT ;  /* 0x00000002a9027209 */ /* 0x000fe20007810000 */
[----:B------:R-:W4:Y:S01]  /*7010*/  MUFU.TANH R151, R26 ;  /* 0x0000001a00977308 */ /* 0x000f220000002400 */
[----:B-1----:R-:W-:Y:S02]  /*7020*/  FSEL R148, R148, -INF , P6 ;  /* 0xff80000094947808 */ /* 0x002fe40003000000 */
[----:B------:R-:W-:Y:S02]  /*7030*/  FMNMX.FTZ R4, R149, R4, !PT ;  /* 0x0000000495047209 */ /* 0x000fe40007810000 */
[----:B------:R-:W-:Y:S02]  /*7040*/  ISETP.GT.AND P3, PT, R7, 0x20, PT ;  /* 0x000000200700780c */ /* 0x000fe40003f64270 */
[----:B------:R-:W-:Y:S02]  /*7050*/  FMNMX.FTZ R2, R170, R2, !PT ;  /* 0x00000002aa027209 */ /* 0x000fe40007810000 */
[----:B------:R-:W-:Y:S01]  /*7060*/  FSEL R147, R147, -INF , P5 ;  /* 0xff80000093937808 */ /* 0x000fe20002800000 */
[----:B------:R-:W1:Y:S01]  /*7070*/  MUFU.TANH R150, R27 ;  /* 0x0000001b00967308 */ /* 0x000e620000002400 */
[----:B------:R-:W-:Y:S02]  /*7080*/  FMNMX.FTZ R4, R148, R4, !PT ;  /* 0x0000000494047209 */ /* 0x000fe40007810000 */
[----:B---3--:R-:W-:Y:S02]  /*7090*/  FSEL R173, R6, -INF , P3 ;  /* 0xff80000006ad7808 */ /* 0x008fe40001800000 */
[----:B------:R-:W-:Y:S02]  /*70a0*/  ISETP.GT.AND P1, PT, R7, 0x21, PT ;  /* 0x000000210700780c */ /* 0x000fe40003f24270 */
[----:B------:R-:W-:Y:S02]  /*70b0*/  FMNMX.FTZ R2, R171, R2, !PT ;  /* 0x00000002ab027209 */ /* 0x000fe40007810000 */
[----:B-----5:R-:W-:Y:S01]  /*70c0*/  FSEL R146, R146, -INF , P4 ;  /* 0xff80000092927808 */ /* 0x020fe20002000000 */
[----:B------:R-:W3:Y:S01]  /*70d0*/  MUFU.TANH R144, R30 ;  /* 0x0000001e00907308 */ /* 0x000ee20000002400 */
[----:B--2---:R-:W-:Y:S02]  /*70e0*/  FSEL R172, R5, -INF , P1 ;  /* 0xff80000005ac7808 */ /* 0x004fe40000800000 */
[----:B------:R-:W-:Y:S02]  /*70f0*/  FMNMX.FTZ R5, R173, R2, !PT ;  /* 0x00000002ad057209 */ /* 0x000fe40007810000 */
[----:B------:R-:W-:Y:S02]  /*7100*/  FMNMX.FTZ R2, R147, R4, !PT ;  /* 0x0000000493027209 */ /* 0x000fe40007810000 */
[----:B------:R-:W-:Y:S02]  /*7110*/  ISETP.GT.AND P0, PT, R7, 0x28, PT ;  /* 0x000000280700780c */ /* 0x000fe40003f04270 */
[----:B------:R-:W-:Y:S01]  /*7120*/  FMNMX.FTZ R2, R146, R2, !PT ;  /* 0x0000000292027209 */ /* 0x000fe20007810000 */
[----:B------:R-:W2:Y:S01]  /*7130*/  MUFU.TANH R143, R31 ;  /* 0x0000001f008f7308 */ /* 0x000ea20000002400 */
[----:B----4-:R-:W-:Y:S02]  /*7140*/  FSEL R151, R151, -INF , P0 ;  /* 0xff80000097977808 */ /* 0x010fe40000000000 */
[----:B------:R-:W-:Y:S01]  /*7150*/  ISETP.GT.AND P1, PT, R7, 0x29, PT ;  /* 0x000000290700780c */ /* 0x000fe20003f24270 */
[----:B------:R-:W4:Y:S01]  /*7160*/  SHFL.BFLY PT, R4, R2, 0x2, 0x1f ;  /* 0x0c401f0002047f89 */ /* 0x000f2200000e0000 */
[----:B------:R-:W-:Y:S02]  /*7170*/  FMNMX.FTZ R5, R172, R5, !PT ;  /* 0x00000005ac057209 */ /* 0x000fe40007810000 */
[----:B-1----:R-:W-:Y:S02]  /*7180*/  FSEL R150, R150, -INF , P1 ;  /* 0xff80000096967808 */ /* 0x002fe40000800000 */
[----:B------:R-:W-:Y:S01]  /*7190*/  FMNMX.FTZ R5, R151, R5, !PT ;  /* 0x0000000597057209 */ /* 0x000fe20007810000 */
[----:B------:R-:W1:Y:S01]  /*71a0*/  MUFU.TANH R142, R34 ;  /* 0x00000022008e7308 */ /* 0x000e620000002400 */
[C---:B------:R-:W-:Y:S02]  /*71b0*/  ISETP.GT.AND P0, PT, R7.reuse, 0x30, PT ;  /* 0x000000300700780c */ /* 0x040fe40003f04270 */
[----:B------:R-:W-:Y:S02]  /*71c0*/  FMNMX.FTZ R5, R150, R5, !PT ;  /* 0x0000000596057209 */ /* 0x000fe40007810000 */
[----:B---3--:R-:W-:Y:S02]  /*71d0*/  FSEL R144, R144, -INF , P0 ;  /* 0xff80000090907808 */ /* 0x008fe40000000000 */
[C---:B------:R-:W-:Y:S02]  /*71e0*/  ISETP.GT.AND P1, PT, R7.reuse, 0x31, PT ;  /* 0x000000310700780c */ /* 0x040fe40003f24270 */
[----:B------:R-:W-:Y:S01]  /*71f0*/  FMNMX.FTZ R5, R144, R5, !PT ;  /* 0x0000000590057209 */ /* 0x000fe20007810000 */
[----:B------:R-:W3:Y:S01]  /*7200*/  MUFU.TANH R35, R35 ;  /* 0x0000002300237308 */ /* 0x000ee20000002400 */
[----:B------:R-:W-:Y:S02]  /*7210*/  ISETP.GT.AND P0, PT, R7, 0x38, PT ;  /* 0x000000380700780c */ /* 0x000fe40003f04270 */
[----:B--2---:R-:W-:Y:S01]  /*7220*/  FSEL R143, R143, -INF , P1 ;  /* 0xff8000008f8f7808 */ /* 0x004fe20000800000 */
[----:B------:R-:W-:Y:S01]  /*7230*/  LDSM.16.MT88.4 R28, [R152] ;  /* 0x00000000981c783b */ /* 0x000fe20000004200 */
[----:B------:R-:W-:Y:S02]  /*7240*/  ISETP.GT.AND P1, PT, R7, 0x39, PT ;  /* 0x000000390700780c */ /* 0x000fe40003f24270 */
[----:B------:R-:W-:Y:S02]  /*7250*/  FMNMX.FTZ R5, R143, R5, !PT ;  /* 0x000000058f057209 */ /* 0x000fe40007810000 */
[----:B----4-:R-:W-:Y:S02]  /*7260*/  FMNMX.FTZ R4, R2, R4, !PT ;  /* 0x0000000402047209 */ /* 0x010fe40007810000 */
[----:B-1----:R-:W-:Y:S03]  /*7270*/  FSEL R142, R142, -INF , P0 ;  /* 0xff8000008e8e7808 */ /* 0x002fe60000000000 */
[----:B------:R-:W1:Y:S01]  /*7280*/  SHFL.BFLY PT, R2, R4, 0x1, 0x1f ;  /* 0x0c201f0004027f89 */ /* 0x000e6200000e0000 */
[----:B------:R-:W-:Y:S02]  /*7290*/  FMNMX.FTZ R5, R142, R5, !PT ;  /* 0x000000058e057209 */ /* 0x000fe40007810000 */
[----:B---3--:R-:W-:Y:S04]  /*72a0*/  FSEL R141, R35, -INF , P1 ;  /* 0xff800000238d7808 */ /* 0x008fe80000800000 */
[----:B------:R-:W-:Y:S05]  /*72b0*/  FMNMX.FTZ R5, R141, R5, !PT ;  /* 0x000000058d057209 */ /* 0x000fea0007810000 */
[----:B------:R-:W2:Y:S01]  /*72c0*/  SHFL.BFLY PT, R6, R5, 0x2, 0x1f ;  /* 0x0c401f0005067f89 */ /* 0x000ea200000e0000 */
[----:B-1----:R-:W-:Y:S04]  /*72d0*/  FMNMX.FTZ R2, R4, R2, !PT ;  /* 0x0000000204027209 */ /* 0x002fe80007810000 */
[C---:B------:R-:W-:Y:S01]  /*72e0*/  FSETP.NEU.FTZ.AND P1, PT, R2.reuse, -INF , PT ;  /* 0xff8000000200780b */ /* 0x040fe20003f3d000 */
[----:B------:R-:W-:Y:S05]  /*72f0*/  FMUL.FTZ R145, R2, c[0x0][0x2d0] ;  /* 0x0000b40002917a20 */ /* 0x000fea0000410000 */
[----:B------:R-:W-:Y:S05]  /*7300*/  FSEL R145, R145, RZ, P1 ;  /* 0x000000ff91917208 */ /* 0x000fea0000800000 */
[--C-:B------:R-:W-:Y:S02]  /*7310*/  FFMA.FTZ R162, R0, c[0x0][0x2d0], -R145.reuse ;  /* 0x0000b40000a27a23 */ /* 0x100fe40000010891 */
[--C-:B------:R-:W-:Y:S01]  /*7320*/  FFMA.FTZ R163, R12, c[0x0][0x2d0], -R145.reuse ;  /* 0x0000b4000ca37a23 */ /* 0x100fe20000010891 */
[----:B--2---:R-:W-:Y:S01]  /*7330*/  FMNMX.FTZ R5, R5, R6, !PT ;  /* 0x0000000605057209 */ /* 0x004fe20007810000 */
[----:B------:R-:W-:Y:S01]  /*7340*/  LDSM.16.MT88.4 R12, [R154] ;  /* 0x000000009a0c783b */ /* 0x000fe20000004200 */
[--C-:B------:R-:W-:Y:S01]  /*7350*/  FFMA.FTZ R161, R136, c[0x0][0x2d0], -R145.reuse ;  /* 0x0000b40088a17a23 */ /* 0x100fe20000010891 */
[----:B------:R-:W-:Y:S01]  /*7360*/  MUFU.EX2 R162, R162 ;  /* 0x000000a200a27308 */ /* 0x000fe20000000800 */
[--C-:B------:R-:W-:Y:S02]  /*7370*/  FFMA.FTZ R160, R137, c[0x0][0x2d0], -R145.reuse ;  /* 0x0000b40089a07a23 */ /* 0x100fe40000010891 */
[--C-:B------:R-:W-:Y:S02]  /*7380*/  FFMA.FTZ R180, R149, c[0x0][0x2d0], -R145.reuse ;  /* 0x0000b40095b47a23 */ /* 0x100fe40000010891 */
[--C-:B------:R-:W-:Y:S01]  /*7390*/  FFMA.FTZ R181, R148, c[0x0][0x2d0], -R145.reuse ;  /* 0x0000b40094b57a23 */ /* 0x100fe20000010891 */
[----:B------:R-:W1:Y:S01]  /*73a0*/  SHFL.BFLY PT, R4, R5, 0x1, 0x1f ;  /* 0x0c201f0005047f89 */ /* 0x000e6200000e0000 */
        /* <DEDUP_REMOVED lines=10> */
[--C-:B------:R-:W-:Y:S02]  /*7450*/  FFMA.FTZ R174, R174, c[0x0][0x2d0], -R145.reuse ;  /* 0x0000b400aeae7a23 */ /* 0x100fe40000010891 */
[----:B------:R-:W-:Y:S01]  /*7460*/  FFMA.FTZ R145, R146, c[0x0][0x2d0], -R145 ;  /* 0x0000b40092917a23 */ /* 0x000fe20000010891 */
[----:B-1----:R-:W-:Y:S04]  /*7470*/  FMNMX.FTZ R0, R5, R4, !PT ;  /* 0x0000000405007209 */ /* 0x002fe80007810000 */
[----:B------:R-:W1:Y:S01]  /*7480*/  MUFU.EX2 R160, R160 ;  /* 0x000000a000a07308 */ /* 0x000e620000000800 */
[----:B------:R-:W-:Y:S02]  /*7490*/  FSEL R5, R2, RZ, P1 ;  /* 0x000000ff02057208 */ /* 0x000fe40000800000 */
[C---:B------:R-:W-:Y:S01]  /*74a0*/  FSETP.NEU.FTZ.AND P0, PT, R0.reuse, -INF , PT ;  /* 0xff8000000000780b */ /* 0x040fe20003f1d000 */
[----:B------:R-:W-:Y:S01]  /*74b0*/  FMUL.FTZ R140, R0, c[0x0][0x2d0] ;  /* 0x0000b400008c7a20 */ /* 0x000fe20000410000 */
[----:B--2---:R-:W-:Y:S01]  /*74c0*/  F2FP.PACK_AB R136, R162, R163 ;  /* 0x000000a3a288723e */ /* 0x004fe200000000ff */
[----:B------:R-:W-:Y:S01]  /*74d0*/  FADD.FTZ R3, -R5, R3 ;  /* 0x0000000305037221 */ /* 0x000fe20000010100 */
[----:B------:R-:W-:Y:S02]  /*74e0*/  FSEL R4, R0, RZ, P0 ;  /* 0x000000ff00047208 */ /* 0x000fe40000000000 */
[----:B------:R-:W-:Y:S01]  /*74f0*/  FSEL R140, R140, RZ, P0 ;  /* 0x000000ff8c8c7208 */ /* 0x000fe20000000000 */
[----:B------:R-:W-:Y:S01]  /*7500*/  FMUL.FTZ R3, R3, c[0x0][0x2d0] ;  /* 0x0000b40003037a20 */ /* 0x000fe20000410000 */
[----:B------:R2:W-:Y:S01]  /*7510*/  MUFU.EX2 R183, R145 ;  /* 0x0000009100b77308 */ /* 0x0005e20000000800 */
[----:B------:R-:W-:Y:S02]  /*7520*/  FADD.FTZ R4, -R4, R132 ;  /* 0x0000008404047221 */ /* 0x000fe40000010100 */
[--C-:B------:R-:W-:Y:S02]  /*7530*/  FFMA.FTZ R159, R9, c[0x0][0x2d0], -R140.reuse ;  /* 0x0000b400099f7a23 */ /* 0x100fe4000001088c */
[--C-:B------:R-:W-:Y:S02]  /*7540*/  FFMA.FTZ R158, R8, c[0x0][0x2d0], -R140.reuse ;  /* 0x0000b400089e7a23 */ /* 0x100fe4000001088c */
[--C-:B------:R-:W-:Y:S02]  /*7550*/  FFMA.FTZ R157, R11, c[0x0][0x2d0], -R140.reuse ;  /* 0x0000b4000b9d7a23 */ /* 0x100fe4000001088c */
[--C-:B------:R-:W-:Y:S01]  /*7560*/  FFMA.FTZ R156, R10, c[0x0][0x2d0], -R140.reuse ;  /* 0x0000b4000a9c7a23 */ /* 0x100fe2000001088c */
[----:B------:R3:W4:Y:S01]  /*7570*/  MUFU.EX2 R132, R3 ;  /* 0x0000000300847308 */ /* 0x0007220000000800 */
[--C-:B------:R-:W-:Y:S01]  /*7580*/  FFMA.FTZ R178, R151, c[0x0][0x2d0], -R140.reuse ;  /* 0x0000b40097b27a23 */ /* 0x100fe2000001088c */
[----:B-1----:R-:W-:Y:S01]  /*7590*/  F2FP.PACK_AB R138, R160, R161 ;  /* 0x000000a1a08a723e */ /* 0x002fe200000000ff */
[--C-:B------:R-:W-:Y:S02]  /*75a0*/  FFMA.FTZ R179, R150, c[0x0][0x2d0], -R140.reuse ;  /* 0x0000b40096b37a23 */ /* 0x100fe4000001088c */
[----:B------:R-:W-:Y:S01]  /*75b0*/  LDSM.16.MT88.4 R148, [R153+0x3800] ;  /* 0x003800009994783b */ /* 0x000fe20000004200 */
[--C-:B------:R-:W-:Y:S02]  /*75c0*/  FFMA.FTZ R192, R144, c[0x0][0x2d0], -R140.reuse ;  /* 0x0000b40090c07a23 */ /* 0x100fe4000001088c */
[--C-:B------:R-:W-:Y:S02]  /*75d0*/  FFMA.FTZ R193, R143, c[0x0][0x2d0], -R140.reuse ;  /* 0x0000b4008fc17a23 */ /* 0x100fe4000001088c */
[----:B------:R-:W-:Y:S01]  /*75e0*/  MUFU.EX2 R159, R159 ;  /* 0x0000009f009f7308 */ /* 0x000fe20000000800 */
[--C-:B------:R-:W-:Y:S02]  /*75f0*/  FFMA.FTZ R194, R142, c[0x0][0x2d0], -R140.reuse ;  /* 0x0000b4008ec27a23 */ /* 0x100fe4000001088c */
[--C-:B------:R-:W-:Y:S01]  /*7600*/  FFMA.FTZ R168, R168, c[0x0][0x2d0], -R140.reuse ;  /* 0x0000b400a8a87a23 */ /* 0x100fe2000001088c */
[----:B--2---:R-:W-:Y:S01]  /*7610*/  LDSM.16.MT88.4 R144, [R154+0x3800] ;  /* 0x003800009a90783b */ /* 0x004fe20000004200 */
[--C-:B------:R-:W-:Y:S02]  /*7620*/  FFMA.FTZ R169, R169, c[0x0][0x2d0], -R140.reuse ;  /* 0x0000b400a9a97a23 */ /* 0x100fe4000001088c */
[--C-:B------:R-:W-:Y:S02]  /*7630*/  FFMA.FTZ R170, R170, c[0x0][0x2d0], -R140.reuse ;  /* 0x0000b400aaaa7a23 */ /* 0x100fe4000001088c */
[--C-:B------:R-:W-:Y:S01]  /*7640*/  FFMA.FTZ R171, R171, c[0x0][0x2d0], -R140.reuse ;  /* 0x0000b400abab7a23 */ /* 0x100fe2000001088c */
[----:B------:R-:W1:Y:S01]  /*7650*/  MUFU.EX2 R158, R158 ;  /* 0x0000009e009e7308 */ /* 0x000e620000000800 */
[--C-:B------:R-:W-:Y:S02]  /*7660*/  FFMA.FTZ R173, R173, c[0x0][0x2d0], -R140.reuse ;  /* 0x0000b400adad7a23 */ /* 0x100fe4000001088c */
[--C-:B------:R-:W-:Y:S02]  /*7670*/  FFMA.FTZ R172, R172, c[0x0][0x2d0], -R140.reuse ;  /* 0x0000b400acac7a23 */ /* 0x100fe4000001088c */
[----:B---3--:R-:W-:Y:S02]  /*7680*/  FMUL.FTZ R3, R4, c[0x0][0x2d0] ;  /* 0x0000b40004037a20 */ /* 0x008fe40000410000 */
[C---:B----4-:R-:W-:Y:S02]  /*7690*/  FMUL.FTZ R4, R132.reuse, R128 ;  /* 0x0000008084047220 */ /* 0x050fe40000410000 */
        /* <DEDUP_REMOVED lines=10> */
[----:B-1----:R-:W-:Y:S01]  /*7740*/  F2FP.PACK_AB R137, R158, R159 ;  /* 0x0000009f9e89723e */ /* 0x002fe200000000ff */
[C---:B------:R-:W-:Y:S02]  /*7750*/  FMUL.FTZ R33, R132.reuse, R101 ;  /* 0x0000006584217220 */ /* 0x040fe40000410000 */
[----:B------:R-:W-:Y:S02]  /*7760*/  FFMA.FTZ R140, R141, c[0x0][0x2d0], -R140 ;  /* 0x0000b4008d8c7a23 */ /* 0x000fe4000001088c */
        /* <DEDUP_REMOVED lines=97> */
[----:B------:R-:W2:Y:S03]  /*7d80*/  LDSM.16.MT88.4 R104, [R154+0x4000] ;  /* 0x004000009a68783b */ /* 0x000ea60000004200 */
[----:B------:R-:W4:Y:S01]  /*7d90*/  MUFU.EX2 R172, R172 ;  /* 0x000000ac00ac7308 */ /* 0x000f220000000800 */
        /* <DEDUP_REMOVED lines=10> */
[----:B------:R-:W1:Y:S01]  /*7e40*/  MUFU.EX2 R179, R179 ;  /* 0x000000b300b37308 */ /* 0x000e620000000800 */
[C---:B------:R-:W-:Y:S03]  /*7e50*/  HMMA.16816.F32 R60, R136.reuse, R108, R60 ;  /* 0x0000006c883c723c */ /* 0x040fe6000000183c */
[C---:B------:R-:W-:Y:S02]  /*7e60*/  FMUL.FTZ R78, R3.reuse, R78 ;  /* 0x0000004e034e7220 */ /* 0x040fe40000410000 */
[C---:B------:R-:W-:Y:S03]  /*7e70*/  FMUL.FTZ R79, R3.reuse, R79 ;  /* 0x0000004f034f7220 */ /* 0x040fe60000410000 */
[C---:B------:R-:W-:Y:S01]  /*7e80*/  HMMA.16816.F32 R64, R136.reuse, R110, R64 ;  /* 0x0000006e8840723c */ /* 0x040fe20000001840 */
[----:B------:R-:W4:Y:S01]  /*7e90*/  LDSM.16.MT88.4 R108, [R152+0x4000] ;  /* 0x00400000986c783b */ /* 0x000f220000004200 */
        /* <DEDUP_REMOVED lines=12> */
[----:B------:R-:W-:Y:S01]  /*7f60*/  FMUL.FTZ R87, R3, R87 ;  /* 0x0000005703577220 */ /* 0x000fe20000410000 */
[----:B------:R-:W-:Y:S01]  /*7f70*/  MUFU.EX2 R182, R182 ;  /* 0x000000b600b67308 */ /* 0x000fe20000000800 */
[C---:B-1----:R-:W-:Y:S04]  /*7f80*/  HMMA.16816.F32 R76, R136.reuse, R100, R76 ;  /* 0x00000064884c723c */ /* 0x042fe8000000184c */
[C---:B------:R-:W-:Y:S02]  /*7f90*/  FMUL.FTZ R88, R132.reuse, R88 ;  /* 0x0000005884587220 */ /* 0x040fe40000410000 */
[C---:B------:R-:W-:Y:S01]  /*7fa0*/  FMUL.FTZ R89, R132.reuse, R89 ;  /* 0x0000005984597220 */ /* 0x040fe20000410000 */
[----:B------:R-:W-:Y:S01]  /*7fb0*/  F2FP.PACK_AB R100, R165, R164 ;  /* 0x000000a4a564723e */ /* 0x000fe200000000ff */
[C---:B------:R-:W-:Y:S01]  /*7fc0*/  HMMA.16816.F32 R80, R136.reuse, R102, R80 ;  /* 0x000000668850723c */ /* 0x040fe20000001850 */
[----:B------:R-:W1:Y:S03]  /*7fd0*/  MUFU.EX2 R192, R192 ;  /* 0x000000c000c07308 */ /* 0x000e660000000800 */
[----:B------:R-:W-:Y:S01]  /*7fe0*/  FMUL.FTZ R90, R3, R90 ;  /* 0x0000005a035a7220 */ /* 0x000fe20000410000 */
[----:B---3--:R-:W-:Y:S01]  /*7ff0*/  F2FP.PACK_AB R101, R169, R168 ;  /* 0x000000a8a965723e */ /* 0x008fe200000000ff */
[----:B------:R-:W-:Y:S01]  /*8000*/  FMUL.FTZ R91, R3, R91 ;  /* 0x0000005b035b7220 */ /* 0x000fe20000410000 */
[----:B------:R-:W-:Y:S01]  /*8010*/  F2FP.PACK_AB R102, R167, R166 ;  /* 0x000000a6a766723e */ /* 0x000fe200000000ff */
[C---:B----4-:R-:W-:Y:S03]  /*8020*/  HMMA.16816.F32 R84, R136.reuse, R108, R84 ;  /* 0x0000006c8854723c */ /* 0x050fe60000001854 */
[----:B------:R-:W3:Y:S01]  /*8030*/  MUFU.EX2 R193, R193 ;  /* 0x000000c100c17308 */ /* 0x000ee20000000800 */
[C---:B------:R-:W-:Y:S01]  /*8040*/  FMUL.FTZ R92, R132.reuse, R92 ;  /* 0x0000005c845c7220 */ /* 0x040fe20000410000 */
[----:B-----5:R-:W-:Y:S01]  /*8050*/  F2FP.PACK_AB R103, R171, R170 ;  /* 0x000000aaab67723e */ /* 0x020fe200000000ff */
[C---:B------:R-:W-:Y:S02]  /*8060*/  FMUL.FTZ R93, R132.reuse, R93 ;  /* 0x0000005d845d7220 */ /* 0x040fe40000410000 */
[C---:B------:R-:W-:Y:S01]  /*8070*/  HMMA.16816.F32 R88, R136.reuse, R110, R88 ;  /* 0x0000006e8858723c */ /* 0x040fe20000001858 */
[----:B------:R-:W4:Y:S03]  /*8080*/  LDSM.16.MT88.4 R108, [R152+0x800] ;  /* 0x00080000986c783b */ /* 0x000f260000004200 */
[C---:B------:R-:W-:Y:S01]  /*8090*/  FMUL.FTZ R94, R3.reuse, R94 ;  /* 0x0000005e035e7220 */ /* 0x040fe20000410000 */
[----:B------:R-:W5:Y:S01]  /*80a0*/  MUFU.EX2 R194, R194 ;  /* 0x000000c200c27308 */ /* 0x000f620000000800 */
[C---:B------:R-:W-:Y:S02]  /*80b0*/  FMUL.FTZ R95, R3.reuse, R95 ;  /* 0x0000005f035f7220 */ /* 0x040fe40000410000 */
[C---:B------:R-:W-:Y:S04]  /*80c0*/  FMUL.FTZ R96, R132.reuse, R96 ;  /* 0x0000006084607220 */ /* 0x040fe80000410000 */
[C---:B------:R-:W-:Y:S01]  /*80d0*/  FMUL.FTZ R97, R132.reuse, R97 ;  /* 0x0000006184617220 */ /* 0x040fe20000410000 */
[C---:B--2---:R-:W-:Y:S03]  /*80e0*/  HMMA.16816.F32 R92, R136.reuse, R104, R92 ;  /* 0x00000068885c723c */ /* 0x044fe6000000185c */
[C---:B------:R-:W-:Y:S02]  /*80f0*/  FMUL.FTZ R98, R3.reuse, R98 ;  /* 0x0000006203627220 */ /* 0x040fe40000410000 */
[C---:B------:R-:W-:Y:S02]  /*8100*/  FMUL.FTZ R99, R3.reuse, R99 ;  /* 0x0000006303637220 */ /* 0x040fe40000410000 */
[----:B------:R-:W-:Y:S02]  /*8110*/  FFMA.FTZ R159, R3, R239, R159 ;  /* 0x000000ef039f7223 */ /* 0x000fe4000001009f */
[----:B------:R-:W-:Y:S03]  /*8120*/  FFMA.FTZ R163, R132, R242, R163 ;  /* 0x000000f284a37223 */ /* 0x000fe600000100a3 */
[----:B------:R-:W-:Y:S01]  /*8130*/  HMMA.16816.F32 R96, R136, R106, R96 ;  /* 0x0000006a8860723c */ /* 0x000fe20000001860 */
[----:B------:R-:W2:Y:S02]  /*8140*/  LDSM.16.MT88.4 R104, [R152+0x2800] ;  /* 0x002800009868783b */ /* 0x000ea40000004200 */
        /* <DEDUP_REMOVED lines=8> */
[----:B------:R-:W1:Y:S03]  /*81d0*/  LDSM.16.MT88.4 R112, [R155+0x2800] ;  /* 0x002800009b70783b */ /* 0x000e660000004200 */
        /* <DEDUP_REMOVED lines=16> */
[C---:B------:R-:W-:Y:S04]  /*82e0*/  HMMA.16816.F32 R28, R100.reuse, R120, R28 ;  /* 0x00000078641c723c */ /* 0x040fe8000000181c */
[----:B------:R-:W-:Y:S04]  /*82f0*/  FADD.FTZ R171, R173, R171 ;  /* 0x000000abadab7221 */ /* 0x000fe80000010000 */
        /* <DEDUP_REMOVED lines=8> */
[C---:B------:R-:W-:Y:S04]  /*8380*/  HMMA.16816.F32 R44, R100.reuse, R128, R44 ;  /* 0x00000080642c723c */ /* 0x040fe8000000182c */
[----:B-1----:R-:W-:Y:S04]  /*8390*/  FADD.FTZ R171, R192, R171 ;  /* 0x000000abc0ab7221 */ /* 0x002fe80000010000 */
[C---:B------:R-:W-:Y:S01]  /*83a0*/  HMMA.16816.F32 R48, R100.reuse, R130, R48 ;  /* 0x000000826430723c */ /* 0x040fe20000001830 */
[----:B------:R-:W-:Y:S03]  /*83b0*/  LDSM.16.MT88.4 R128, [R154+0x3000] ;  /* 0x003000009a80783b */ /* 0x000fe60000004200 */
[----:B---3--:R-:W-:Y:S04]  /*83c0*/  FADD.FTZ R171, R193, R171 ;  /* 0x000000abc1ab7221 */ /* 0x008fe80000010000 */
[C---:B--2---:R-:W-:Y:S04]  /*83d0*/  HMMA.16816.F32 R52, R100.reuse, R104, R52 ;  /* 0x000000686434723c */ /* 0x044fe80000001834 */
[----:B-----5:R-:W-:Y:S04]  /*83e0*/  FADD.FTZ R171, R194, R171 ;  /* 0x000000abc2ab7221 */ /* 0x020fe80000010000 */
[C---:B------:R-:W-:Y:S01]  /*83f0*/  HMMA.16816.F32 R56, R100.reuse, R106, R56 ;  /* 0x0000006a6438723c */ /* 0x040fe20000001838 */
[----:B------:R-:W1:Y:S03]  /*8400*/  LDSM.16.MT88.4 R104, [R152+0x4800] ;  /* 0x004800009868783b */ /* 0x000e660000004200 */
[----:B------:R-:W-:Y:S04]  /*8410*/  FADD.FTZ R239, R195, R171 ;  /* 0x000000abc3ef7221 */ /* 0x000fe80000010000 */
[C---:B------:R-:W-:Y:S08]  /*8420*/  HMMA.16816.F32 R60, R100.reuse, R112, R60 ;  /* 0x00000070643c723c */ /* 0x040ff0000000183c */
[C---:B------:R-:W-:Y:S01]  /*8430*/  HMMA.16816.F32 R64, R100.reuse, R114, R64 ;  /* 0x000000726440723c */ /* 0x040fe20000001840 */
[----:B------:R-:W2:Y:S07]  /*8440*/  LDSM.16.MT88.4 R112, [R155+0x4800] ;  /* 0x004800009b70783b */ /* 0x000eae0000004200 */
[C---:B----4-:R-:W-:Y:S08]  /*8450*/  HMMA.16816.F32 R68, R100.reuse, R108, R68 ;  /* 0x0000006c6444723c */ /* 0x050ff00000001844 */
        /* <DEDUP_REMOVED lines=9> */
[----:B------:R-:W-:Y:S01]  /*84f0*/  HMMA.16816.F32 R96, R100, R114, R96 ;  /* 0x000000726460723c */ /* 0x000fe20000001860 */
[----:B------:R-:W-:Y:S06]  /*8500*/  LDSM.16.MT88.4 R112, [R154+0x5000] ;  /* 0x005000009a70783b */ /* 0x000fec0000004200 */
[----:B------:R-:W-:Y:S01]  /*8510*/  F2FP.PACK_AB R100, R176, R175 ;  /* 0x000000afb064723e */ /* 0x000fe200000000ff */
[----:B------:R-:W-:Y:S01]  /*8520*/  FADD.FTZ R175, R175, R166 ;  /* 0x000000a6afaf7221 */ /* 0x000fe20000010000 */
[----:B------:R-:W-:Y:S03]  /*8530*/  F2FP.PACK_AB R102, R174, R177 ;  /* 0x000000b1ae66723e */ /* 0x000fe600000000ff */
[----:B------:R-:W-:Y:S01]  /*8540*/  F2FP.PACK_AB R101, R172, R173 ;  /* 0x000000adac65723e */ /* 0x000fe200000000ff */
[----:B------:R-:W-:Y:S01]  /*8550*/  FADD.FTZ R175, R176, R175 ;  /* 0x000000afb0af7221 */ /* 0x000fe20000010000 */
[----:B------:R-:W-:Y:S03]  /*8560*/  F2FP.PACK_AB R103, R179, R178 ;  /* 0x000000b2b367723e */ /* 0x000fe600000000ff */
[----:B------:R-:W-:Y:S04]  /*8570*/  FADD.FTZ R175, R177, R175 ;  /* 0x000000afb1af7221 */ /* 0x000fe80000010000 */
[C---:B---3--:R-:W-:Y:S03]  /*8580*/  HMMA.16816.F32 R4, R100.reuse, R108, R4 ;  /* 0x0000006c6404723c */ /* 0x048fe60000001804 */
[----:B------:R-:W-:Y:S04]  /*8590*/  FADD.FTZ R175, R174, R175 ;  /* 0x000000afaeaf7221 */ /* 0x000fe80000010000 */
[----:B------:R-:W-:Y:S01]  /*85a0*/  FADD.FTZ R175, R180, R175 ;  /* 0x000000afb4af7221 */ /* 0x000fe20000010000 */
[C---:B------:R-:W-:Y:S01]  /*85b0*/  HMMA.16816.F32 R8, R100.reuse, R110, R8 ;  /* 0x0000006e6408723c */ /* 0x040fe20000001808 */
[----:B------:R-:W2:Y:S03]  /*85c0*/  LDSM.16.MT88.4 R108, [R155+0x3000] ;  /* 0x003000009b6c783b */ /* 0x000ea60000004200 */
[----:B------:R-:W-:Y:S04]  /*85d0*/  FADD.FTZ R175, R181, R175 ;  /* 0x000000afb5af7221 */ /* 0x000fe80000010000 */
[C---:B------:R-:W-:Y:S04]  /*85e0*/  HMMA.16816.F32 R12, R100.reuse, R120, R12 ;  /* 0x00000078640c723c */ /* 0x040fe8000000180c */
[----:B------:R-:W-:Y:S04]  /*85f0*/  FADD.FTZ R175, R182, R175 ;  /* 0x000000afb6af7221 */ /* 0x000fe80000010000 */
[C---:B------:R-:W-:Y:S04]  /*8600*/  HMMA.16816.F32 R16, R100.reuse, R122, R16 ;  /* 0x0000007a6410723c */ /* 0x040fe80000001810 */
[----:B------:R-:W-:Y:S04]  /*8610*/  FADD.FTZ R242, R183, R175 ;  /* 0x000000afb7f27221 */ /* 0x000fe80000010000 */
[C---:B----4-:R-:W-:Y:S08]  /*8620*/  HMMA.16816.F32 R20, R100.reuse, R116, R20 ;  /* 0x000000746414723c */ /* 0x050ff00000001814 */
        /* <DEDUP_REMOVED lines=10> */
[----:B------:R-:W-:Y:S03]  /*86d0*/  F2FP.PACK_AB R137, R193, R192 ;  /* 0x000000c0c189723e */ /* 0x000fe600000000ff */
[----:B------:R-:W-:Y:S01]  /*86e0*/  F2FP.PACK_AB R138, R183, R182 ;  /* 0x000000b6b78a723e */ /* 0x000fe200000000ff */
[C---:B-1----:R-:W-:Y:S04]  /*86f0*/  HMMA.16816.F32 R52, R100.reuse, R104, R52 ;  /* 0x000000686434723c */ /* 0x042fe80000001834 */
[----:B------:R-:W-:Y:S04]  /*8700*/  F2FP.PACK_AB R139, R195, R194 ;  /* 0x000000c2c38b723e */ /* 0x000fe800000000ff */
[C---:B------:R-:W-:Y:S01]  /*8710*/  HMMA.16816.F32 R56, R100.reuse, R106, R56 ;  /* 0x0000006a6438723c */ /* 0x040fe20000001838 */
[----:B------:R-:W1:Y:S07]  /*8720*/  LDSM.16.MT88.4 R104, [R152+0x5000] ;  /* 0x005000009868783b */ /* 0x000e6e0000004200 */
[C---:B--2---:R-:W-:Y:S08]  /*8730*/  HMMA.16816.F32 R60, R100.reuse, R108, R60 ;  /* 0x0000006c643c723c */ /* 0x044ff0000000183c */
        /* <DEDUP_REMOVED lines=17> */
[----:B------:R-:W3:Y:S07]  /*8850*/  LDSM.16.MT88.4 R12, [R154+0x5800] ;  /* 0x005800009a0c783b */ /* 0x000eee0000004200 */
[C---:B------:R-:W-:Y:S01]  /*8860*/  HMMA.16816.F32 R116, R136.reuse, R118, R16 ;  /* 0x000000768874723c */ /* 0x040fe20000001810 */
[----:B------:R-:W5:Y:S07]  /*8870*/  LDSM.16.MT88.4 R16, [R153+0x5800] ;  /* 0x005800009910783b */ /* 0x000f6e0000004200 */
[C---:B-1----:R-:W-:Y:S07]  /*8880*/  HMMA.16816.F32 R112, R136.reuse, R104, R20 ;  /* 0x000000688870723c */ /* 0x042fee0000001814 */
[----:B------:R-:W-:Y:S01]  /*8890*/  IADD3 R20, R247, -0x2, RZ ;  /* 0xfffffffef7147810 */ /* 0x000fe20007ffe0ff */
        /* <DEDUP_REMOVED lines=14> */
[----:B------:R-:W-:Y:S01]  /*8980*/  @P6 SHF.R.S32.HI R8, RZ, 0x1f, R20 ;  /* 0x0000001fff086819 */ /* 0x000fe20000011414 */
[C---:B------:R-:W-:Y:S04]  /*8990*/  HMMA.16816.F32 R64, R136.reuse, R10, R64 ;  /* 0x0000000a8840723c */ /* 0x040fe80000001840 */
[----:B------:R-:W-:Y:S04]  /*89a0*/  @P6 IMAD R8, R8, c[0x0][0x1e0], RZ ;  /* 0x0000780008086a24 */ /* 0x000fe800078e02ff */
[C---:B---3--:R-:W-:Y:S04]  /*89b0*/  HMMA.16816.F32 R68, R136.reuse, R12, R68 ;  /* 0x0000000c8844723c */ /* 0x048fe80000001844 */
[C---:B------:R-:W-:Y:S02]  /*89c0*/  @P6 IMAD R8, R20.reuse, c[0x0][0x1e4], R8 ;  /* 0x0000790014086a24 */ /* 0x040fe400078e0208 */
[----:B------:R-:W-:Y:S01]  /*89d0*/  @P6 IMAD.WIDE.U32 R20, R20, c[0x0][0x1e0], RZ ;  /* 0x0000780014146a25 */ /* 0x000fe200078e00ff */
[----:B------:R-:W-:Y:S01]  /*89e0*/  @P6 MOV R13, c[0x0][0x1e0] ;  /* 0x00007800000d6a02 */ /* 0x000fe20000000f00 */
[C---:B------:R-:W-:Y:S04]  /*89f0*/  HMMA.16816.F32 R72, R136.reuse, R14, R72 ;  /* 0x0000000e8848723c */ /* 0x040fe80000001848 */
[----:B------:R-:W-:Y:S02]  /*8a00*/  @P6 IADD3 R3, R21, R8, RZ ;  /* 0x0000000815036210 */ /* 0x000fe40007ffe0ff */
[----:B------:R-:W2:Y:S01]  /*8a10*/  LDSM.16.MT88.4 R8, [R155+0x5800] ;  /* 0x005800009b08783b */ /* 0x000ea20000004200 */
[C---:B------:R-:W-:Y:S01]  /*8a20*/  @P6 SHF.L.U32 R12, R20.reuse, 0x6, RZ ;  /* 0x00000006140c6819 */ /* 0x040fe200000006ff */
[C---:B-----5:R-:W-:Y:S01]  /*8a30*/  HMMA.16816.F32 R76, R136.reuse, R16, R76 ;  /* 0x00000010884c723c */ /* 0x060fe2000000184c */
[----:B------:R-:W-:Y:S03]  /*8a40*/  @P6 MOV R15, c[0x0][0x1e4] ;  /* 0x00007900000f6a02 */ /* 0x000fe60000000f00 */
[----:B------:R-:W-:Y:S02]  /*8a50*/  @P6 SHF.L.U64.HI R3, R20, 0x6, R3 ;  /* 0x0000000614036819 */ /* 0x000fe40000010203 */
[C---:B------:R-:W-:Y:S02]  /*8a60*/  @P6 LEA R14, P0, R13.reuse, R12, 0x5 ;  /* 0x0000000c0d0e6211 */ /* 0x040fe400078028ff */
[----:B------:R-:W-:Y:S01]  /*8a70*/  @P6 IADD3 R12, P4, R12, R240, RZ ;  /* 0x000000f00c0c6210 */ /* 0x000fe20007f9e0ff */
[C---:B------:R-:W-:Y:S03]  /*8a80*/  HMMA.16816.F32 R80, R136.reuse, R18, R80 ;  /* 0x000000128850723c */ /* 0x040fe60000001850 */
[----:B------:R-:W-:Y:S02]  /*8a90*/  @P6 LEA.HI.X R15, R13, R3, R15, 0x5, P0 ;  /* 0x000000030d0f6211 */ /* 0x000fe400000f2c0f */
[C---:B------:R-:W-:Y:S02]  /*8aa0*/  ISETP.GE.AND P0, PT, R238.reuse, 0x1, PT ;  /* 0x00000001ee00780c */ /* 0x040fe40003f06270 */
[----:B------:R-:W-:Y:S01]  /*8ab0*/  IADD3 R238, R238, 0x1, RZ ;  /* 0x00000001eeee7810 */ /* 0x000fe20007ffe0ff */
[C---:B-1----:R-:W-:Y:S04]  /*8ac0*/  HMMA.16816.F32 R84, R136.reuse, R4, R84 ;  /* 0x000000048854723c */ /* 0x042fe80000001854 */
[----:B------:R-:W-:Y:S02]  /*8ad0*/  SEL R238, R238, RZ, !P0 ;  /* 0x000000ffeeee7207 */ /* 0x000fe40004000000 */
[C---:B------:R-:W-:Y:S02]  /*8ae0*/  @P6 LEA R16, P5, R12.reuse, c[0x0][0x1c8], 0x1 ;  /* 0x000072000c106a11 */ /* 0x040fe400078a08ff */
[----:B------:R-:W-:Y:S01]  /*8af0*/  @P6 IADD3.X R3, R3, R232, RZ, P4, !PT ;  /* 0x000000e803036210 */ /* 0x000fe200027fe4ff */
[C---:B------:R-:W-:Y:S03]  /*8b00*/  HMMA.16816.F32 R88, R136.reuse, R6, R88 ;  /* 0x000000068858723c */ /* 0x040fe60000001858 */
[----:B------:R-:W-:Y:S01]  /*8b10*/  @P6 LEA.HI.X R17, R12, c[0x0][0x1cc], R3, 0x1, P5 ;  /* 0x000073000c116a11 */ /* 0x000fe200028f0c03 */
[----:B------:R-:W-:Y:S01]  /*8b20*/  @P6 IMAD R3, R238, 0x6000, R210 ;  /* 0x00006000ee036824 */ /* 0x000fe200078e02d2 */
[----:B------:R-:W-:Y:S04]  /*8b30*/  @P6 IADD3 R14, P0, R14, R240, RZ ;  /* 0x000000f00e0e6210 */ /* 0x000fe80007f1e0ff */
[----:B------:R-:W-:Y:S01]  /*8b40*/  @!PT LDS RZ, [RZ] ;  /* 0x00000000fffff984 */ /* 0x000fe20000000800 */
[----:B------:R-:W-:Y:S01]  /*8b50*/  @!PT LDS RZ, [RZ] ;  /* 0x00000000fffff984 */ /* 0x000fe20000000800 */
[----:B------:R-:W-:Y:S01]  /*8b60*/  @!PT LDS RZ, [RZ] ;  /* 0x00000000fffff984 */ /* 0x000fe20000000800 */
[----:B------:R1:W-:Y:S03]  /*8b70*/  @P6 LDGSTS.E.BYPASS.LTC128B.128 [R3], [R16.64], !P3 ;  /* 0x0000000010036fae */ /* 0x0003e6000d901d48 */
[----:B------:R-:W-:Y:S01]  /*8b80*/  @P6 IADD3.X R15, R15, R232, RZ, P0, !PT ;  /* 0x000000e80f0f6210 */ /* 0x000fe200007fe4ff */
[C---:B--2---:R-:W-:Y:S03]  /*8b90*/  HMMA.16816.F32 R92, R136.reuse, R8, R92 ;  /* 0x00000008885c723c */ /* 0x044fe6000000185c */
[----:B------:R-:W-:Y:S01]  /*8ba0*/  @P6 ISETP.GE.AND P0, PT, R207, c[0x0][0x1d4], PT ;  /* 0x00007500cf006a0c */ /* 0x000fe20003f06270 */
[----:B------:R1:W-:Y:S01]  /*8bb0*/  @P6 LDGSTS.E.BYPASS.LTC128B.128 [R3+0x2000], [R16.64+0x80], !P1 ;  /* 0x0200008010036fae */ /* 0x0003e2000c901d48 */
[C---:B------:R-:W-:Y:S03]  /*8bc0*/  @P6 LEA R4, P4, R14.reuse, c[0x0][0x1c8], 0x1 ;  /* 0x000072000e046a11 */ /* 0x040fe600078808ff */
[----:B------:R-:W-:Y:S04]  /*8bd0*/  HMMA.16816.F32 R96, R136, R10, R96 ;  /* 0x0000000a8860723c */ /* 0x000fe80000001860 */
[----:B------:R-:W-:Y:S04]  /*8be0*/  @P6 LEA.HI.X R5, R14, c[0x0][0x1cc], R15, 0x1, P4 ;  /* 0x000073000e056a11 */ /* 0x000fe800020f0c0f */
[----:B------:R1:W-:Y:S08]  /*8bf0*/  @P6 LDGSTS.E.BYPASS.LTC128B.128 [R3+0x4000], [R16.64+0x100], !P0 ;  /* 0x0400010010036fae */ /* 0x0003f0000c101d48 */
[----:B------:R1:W-:Y:S08]  /*8c00*/  @P6 LDGSTS.E.BYPASS.LTC128B.128 [R3+0x1000], [R4.64], !P3 ;  /* 0x0100000004036fae */ /* 0x0003f0000d901d48 */
[----:B------:R1:W-:Y:S01]  /*8c10*/  @P6 LDGSTS.E.BYPASS.LTC128B.128 [R3+0x3000], [R4.64+0x80], !P1 ;  /* 0x0300008004036fae */ /* 0x0003e2000c901d48 */
[C---:B------:R-:W-:Y:S02]  /*8c20*/  ISETP.GE.AND P1, PT, R133.reuse, 0x1, PT ;  /* 0x000000018500780c */ /* 0x040fe40003f26270 */
[----:B------:R-:W-:Y:S04]  /*8c30*/  IADD3 R133, R133, 0x1, RZ ;  /* 0x0000000185857810 */ /* 0x000fe80007ffe0ff */
[----:B------:R-:W-:Y:S01]  /*8c40*/  SEL R133, R133, RZ, !P1 ;  /* 0x000000ff85857207 */ /* 0x000fe20004800000 */
[----:B------:R1:W-:Y:S01]  /*8c50*/  @P6 LDGSTS.E.BYPASS.LTC128B.128 [R3+0x5000], [R4.64+0x100], !P0 ;  /* 0x0500010004036fae */ /* 0x0003e2000c101d48 */
[----:B------:R-:W-:Y:S02]  /*8c60*/  ISETP.GT.AND P0, PT, R247, R245, PT ;  /* 0x000000f5f700720c */ /* 0x000fe40003f04270 */
[----:B------:R-:W-:Y:S05]  /*8c70*/  MOV R247, R248 ;  /* 0x000000f800f77202 */ /* 0x000fea0000000f00 */
[----:B------:R-:W0:Y:S01]  /*8c80*/  LDGDEPBAR ;  /* 0x00000000000079af */ /* 0x000e220000000000 */
[----:B-1----:R-:W-:Y:S05]  /*8c90*/  MOV R3, R2 ;  /* 0x0000000200037202 */ /* 0x002fea0000000f00 */
[----:B------:R-:W-:-:S05]  /*8ca0*/  @P0 BRA `(.L_x_2136) ;  /* 0xffffce3000000947 */ /* 0x000fca000383ffff */
.L_x_2135:
[----:B------:R-:W-:-:S13]  /*8cb0*/  ISETP.GE.AND P0, PT, R248, R233, PT ;  /* 0x000000e9f800720c */ /* 0x000fda0003f06270 */
[----:B------:R-:W-:Y:S05]  /*8cc0*/  @!P0 BRA `(.L_x_2137) ;  /* 0x00002ce000008947 */ /* 0x000fea0003800000 */
[----:B------:R-:W-:Y:S02]  /*8cd0*/  MOV R3, R0 ;  /* 0x0000000000037202 */ /* 0x000fe40000000f00 */
[----:B------:R-:W-:Y:S02]  /*8ce0*/  MOV R132, R2 ;  /* 0x0000000200847202 */ /* 0x000fe40000000f00 */
.L_x_2138:
        /* <DEDUP_REMOVED lines=10> */
[C---:B------:R-:W-:Y:S01]  /*8d90*/  @!P6 IMAD.WIDE.U32 R20, R243.reuse, c[0x0][0x208], RZ ;  /* 0x00008200f314ea25 */ /* 0x040fe200078e00ff */
        /* <DEDUP_REMOVED lines=10> */
[----:B-1----:R-:W1:Y:S01]  /*8e40*/  LDSM.16.M88.4 R8, [R194] ;  /* 0x00000000c208783b */ /* 0x002e620000000200 */
[----:B------:R-:W-:Y:S02]  /*8e50*/  @!P6 LEA R156, P5, R157, c[0x0][0x1f8], 0x1 ;  /* 0x00007e009d9cea11 */ /* 0x000fe400078a08ff */
[----:B------:R-:W-:Y:S02]  /*8e60*/  @!P6 IADD3 R159, P4, R159, R236, RZ ;  /* 0x000000ec9f9fe210 */ /* 0x000fe40007f9e0ff */
[----:B------:R-:W-:Y:S03]  /*8e70*/  @!P6 SHF.L.U64.HI R0, R20, 0x6, R0 ;  /* 0x000000061400e819 */ /* 0x000fe60000010200 */
        /* <DEDUP_REMOVED lines=16> */
[----:B------:R-:W-:Y:S02]  /*8f80*/  @!P6 IADD3.X R0, R0, R198, RZ, P3, !PT ;  /* 0x000000c60000e210 */ /* 0x000fe40001ffe4ff */
[----:B------:R-:W-:Y:S02]  /*8f90*/  @!P6 LEA R158, P3, R159, c[0x0][0x1f8], 0x1 ;  /* 0x00007e009f9eea11 */ /* 0x000fe400078608ff */
[----:B------:R-:W-:Y:S01]  /*8fa0*/  @!P6 LEA.HI.X R157, R157, c[0x0][0x1fc], R0, 0x1, P5 ;  /* 0x00007f009d9dea11 */ /* 0x000fe200028f0c00 */
[C---:B----4-:R-:W-:Y:S01]  /*8fb0*/  HMMA.16816.F32 R28, R32.reuse, R136, RZ ;  /* 0x00000088201c723c */ /* 0x050fe200000018ff */
[----:B------:R-:W-:Y:S06]  /*8fc0*/  IADD3 R0, R134, R194, RZ ;  /* 0x000000c286007210 */ /* 0x000fec0007ffe0ff */
[----:B------:R-:W-:Y:S01]  /*8fd0*/  @!P6 IADD3.X R136, R2, R198, RZ, P4, !PT ;  /* 0x000000c60288e210 */ /* 0x000fe200027fe4ff */
[----:B------:R-:W-:Y:S01]  /*8fe0*/  HMMA.16816.F32 R32, R32, R138, RZ ;  /* 0x0000008a2020723c */ /* 0x000fe200000018ff */
[C---:B------:R-:W-:Y:S03]  /*8ff0*/  @!P6 IMAD R2, R238.reuse, 0x6000, R211 ;  /* 0x00006000ee02e824 */ /* 0x040fe600078e02d3 */
[----:B------:R-:W-:Y:S02]  /*9000*/  @!P6 LEA.HI.X R159, R159, c[0x0][0x1fc], R136, 0x1, P3 ;  /* 0x00007f009f9fea11 */ /* 0x000fe400018f0c88 */
[----:B------:R-:W3:Y:S02]  /*9010*/  LDSM.16.M88.4 R136, [R193+0x1800] ;  /* 0x00180000c188783b */ /* 0x000ee40000000200 */
[C---:B-1----:R-:W-:Y:S06]  /*9020*/  HMMA.16816.F32 R4, R140.reuse, R144, R4 ;  /* 0x000000908c04723c */ /* 0x042fec0000001804 */
[----:B------:R-:W-:Y:S01]  /*9030*/  @!PT LDS RZ, [RZ] ;  /* 0x00000000fffff984 */ /* 0x000fe20000000800 */
[----:B------:R-:W-:Y:S01]  /*9040*/  @!PT LDS RZ, [RZ] ;  /* 0x00000000fffff984 */ /* 0x000fe20000000800 */
[----:B------:R-:W-:Y:S01]  /*9050*/  @!PT LDS RZ, [RZ] ;  /* 0x00000000fffff984 */ /* 0x000fe20000000800 */
[----:B------:R1:W-:Y:S02]  /*9060*/  @!P6 LDGSTS.E.BYPASS.LTC128B.128 [R2], [R156.64], !P2 ;  /* 0x000000009c02efae */ /* 0x0003e4000d101d48 */
[C---:B------:R-:W-:Y:S06]  /*9070*/  HMMA.16816.F32 R8, R140.reuse, R146, R8 ;  /* 0x000000928c08723c */ /* 0x040fec0000001808 */
[----:B------:R1:W-:Y:S02]  /*9080*/  @!P6 LDGSTS.E.BYPASS.LTC128B.128 [R2+0x2000], [R156.64+0x80], !P1 ;  /* 0x020000809c02efae */ /* 0x0003e4000c901d48 */
[C---:B-----5:R-:W-:Y:S06]  /*9090*/  HMMA.16816.F32 R12, R140.reuse, R148, R12 ;  /* 0x000000948c0c723c */ /* 0x060fec000000180c */
[----:B------:R1:W-:Y:S02]  /*90a0*/  @!P6 LDGSTS.E.BYPASS.LTC128B.128 [R2+0x4000], [R156.64+0x100], !P0 ;  /* 0x040001009c02efae */ /* 0x0003e4000c101d48 */
[C---:B------:R-:W-:Y:S06]  /*90b0*/  HMMA.16816.F32 R16, R140.reuse, R150, R16 ;  /* 0x000000968c10723c */ /* 0x040fec0000001810 */
[----:B------:R1:W-:Y:S02]  /*90c0*/  @!P6 LDGSTS.E.BYPASS.LTC128B.128 [R2+0x1000], [R158.64], !P2 ;  /* 0x010000009e02efae */ /* 0x0003e4000d101d48 */
[C---:B--2---:R-:W-:Y:S06]  /*90d0*/  HMMA.16816.F32 R20, R140.reuse, R152, R20 ;  /* 0x000000988c14723c */ /* 0x044fec0000001814 */
[----:B------:R1:W-:Y:S02]  /*90e0*/  @!P6 LDGSTS.E.BYPASS.LTC128B.128 [R2+0x3000], [R158.64+0x80], !P1 ;  /* 0x030000809e02efae */ /* 0x0003e4000c901d48 */
[C---:B------:R-:W-:Y:S06]  /*90f0*/  HMMA.16816.F32 R24, R140.reuse, R154, R24 ;  /* 0x0000009a8c18723c */ /* 0x040fec0000001818 */
[----:B------:R1:W-:Y:S01]  /*9100*/  @!P6 LDGSTS.E.BYPASS.LTC128B.128 [R2+0x5000], [R158.64+0x100], !P0 ;  /* 0x050001009e02efae */ /* 0x0003e2000c101d48 */
[C---:B------:R-:W-:Y:S01]  /*9110*/  ISETP.GE.AND P6, PT, R238.reuse, 0x1, PT ;  /* 0x00000001ee00780c */ /* 0x040fe20003fc6270 */
[C---:B---3--:R-:W-:Y:S04]  /*9120*/  HMMA.16816.F32 R28, R140.reuse, R136, R28 ;  /* 0x000000888c1c723c */ /* 0x048fe8000000181c */
[----:B------:R-:W-:Y:S02]  /*9130*/  IADD3 R238, R238, 0x1, RZ ;  /* 0x00000001eeee7810 */ /* 0x000fe40007ffe0ff */
[----:B------:R-:W-:Y:S02]  /*9140*/  LDSM.16.M88.4 R160, [R0] ;  /* 0x0000000000a0783b */ /* 0x000fe40000000200 */
[----:B------:R-:W-:Y:S04]  /*9150*/  HMMA.16816.F32 R32, R140, R138, R32 ;  /* 0x0000008a8c20723c */ /* 0x000fe80000001820 */
[----:B------:R-:W-:Y:S02]  /*9160*/  SEL R238, R238, RZ, !P6 ;  /* 0x000000ffeeee7207 */ /* 0x000fe40007000000 */
        /* <DEDUP_REMOVED lines=154> */
[----:B------:R2:W5:Y:S01]  /*9b10*/  MUFU.TANH R163, R11 ;  /* 0x0000000b00a37308 */ /* 0x0005620000002400 */
[----:B---3--:R-:W-:Y:S09]  /*9b20*/  FMNMX.FTZ R2, R166, R2, !PT ;  /* 0x00000002a6027209 */ /* 0x008ff20007810000 */
[----:B------:R-:W3:Y:S01]  /*9b30*/  MUFU.TANH R143, R12 ;  /* 0x0000000c008f7308 */ /* 0x000ee20000002400 */
[----:B----4-:R-:W-:Y:S09]  /*9b40*/  FMNMX.FTZ R0, R165, R0, !PT ;  /* 0x00000000a5007209 */ /* 0x010ff20007810000 */
[----:B------:R-:W4:Y:S01]  /*9b50*/  MUFU.TANH R142, R13 ;  /* 0x0000000d008e7308 */ /* 0x000f220000002400 */
[C---:B-1----:R-:W-:Y:S01]  /*9b60*/  HMMA.16816.F32 R20, R172.reuse, R4, R20 ;  /* 0x00000004ac14723c */ /* 0x042fe20000001814 */
[----:B--2---:R-:W1:Y:S01]  /*9b70*/  LDSM.16.M88.4 R8, [R195+0x5800] ;  /* 0x00580000c308783b */ /* 0x004e620000000200 */
[----:B------:R-:W-:Y:S07]  /*9b80*/  DEPBAR.LE SB0, 0x2 ;  /* 0x000080800000791a */ /* 0x000fee0000000000 */
[----:B------:R-:W2:Y:S03]  /*9b90*/  MUFU.TANH R139, R14 ;  /* 0x0000000e008b7308 */ /* 0x000ea60000002400 */
[----:B-----5:R-:W-:Y:S01]  /*9ba0*/  FMNMX.FTZ R0, R163, R0, !PT ;  /* 0x00000000a3007209 */ /* 0x020fe20007810000 */
[C---:B------:R-:W-:Y:S01]  /*9bb0*/  HMMA.16816.F32 R24, R172.reuse, R6, R24 ;  /* 0x00000006ac18723c */ /* 0x040fe20000001818 */
[----:B------:R-:W-:Y:S04]  /*9bc0*/  BAR.SYNC.DEFER_BLOCKING 0x0 ;  /* 0x0000000000007b1d */ /* 0x000fe80000010000 */
[----:B---3--:R-:W-:Y:S04]  /*9bd0*/  FMNMX.FTZ R2, R143, R2, !PT ;  /* 0x000000028f027209 */ /* 0x008fe80007810000 */
[----:B----4-:R-:W-:Y:S03]  /*9be0*/  FMNMX.FTZ R2, R142, R2, !PT ;  /* 0x000000028e027209 */ /* 0x010fe60007810000 */
[----:B------:R-:W-:Y:S02]  /*9bf0*/  FMUL.FTZ R20, R20, c[0x0][0x320] ;  /* 0x0000c80014147a20 */ /* 0x000fe40000410000 */
[----:B------:R-:W-:Y:S02]  /*9c00*/  FMUL.FTZ R21, R21, c[0x0][0x320] ;  /* 0x0000c80015157a20 */ /* 0x000fe40000410000 */
[----:B------:R-:W-:Y:S02]  /*9c10*/  FMUL.FTZ R22, R22, c[0x0][0x320] ;  /* 0x0000c80016167a20 */ /* 0x000fe40000410000 */
[----:B------:R-:W-:Y:S01]  /*9c20*/  FMUL.FTZ R23, R23, c[0x0][0x320] ;  /* 0x0000c80017177a20 */ /* 0x000fe20000410000 */
[----:B--2---:R-:W-:Y:S05]  /*9c30*/  FMNMX.FTZ R0, R139, R0, !PT ;  /* 0x000000008b007209 */ /* 0x004fea0007810000 */
[----:B------:R-:W-:Y:S01]  /*9c40*/  FMUL.FTZ R24, R24, c[0x0][0x320] ;  /* 0x0000c80018187a20 */ /* 0x000fe20000410000 */
[----:B------:R-:W2:Y:S01]  /*9c50*/  MUFU.TANH R141, R16 ;  /* 0x00000010008d7308 */ /* 0x000ea20000002400 */
[----:B------:R-:W-:Y:S02]  /*9c60*/  FMUL.FTZ R25, R25, c[0x0][0x320] ;  /* 0x0000c80019197a20 */ /* 0x000fe40000410000 */
[----:B------:R-:W-:Y:S02]  /*9c70*/  FMUL.FTZ R26, R26, c[0x0][0x320] ;  /* 0x0000c8001a1a7a20 */ /* 0x000fe40000410000 */
[----:B------:R-:W-:Y:S01]  /*9c80*/  FMUL.FTZ R27, R27, c[0x0][0x320] ;  /* 0x0000c8001b1b7a20 */ /* 0x000fe20000410000 */
[C---:B-1----:R-:W-:Y:S04]  /*9c90*/  HMMA.16816.F32 R28, R172.reuse, R8, R28 ;  /* 0x00000008ac1c723c */ /* 0x042fe8000000181c */
[----:B------:R-:W1:Y:S04]  /*9ca0*/  MUFU.TANH R137, R15 ;  /* 0x0000000f00897308 */ /* 0x000e680000002400 */
[----:B------:R-:W-:Y:S06]  /*9cb0*/  HMMA.16816.F32 R32, R172, R10, R32 ;  /* 0x0000000aac20723c */ /* 0x000fec0000001820 */
[----:B------:R-:W3:Y:S01]  /*9cc0*/  MUFU.TANH R140, R17 ;  /* 0x00000011008c7308 */ /* 0x000ee20000002400 */
[----:B--2---:R-:W-:Y:S09]  /*9cd0*/  FMNMX.FTZ R2, R141, R2, !PT ;  /* 0x000000028d027209 */ /* 0x004ff20007810000 */
[----:B------:R-:W2:Y:S01]  /*9ce0*/  MUFU.TANH R138, R18 ;  /* 0x00000012008a7308 */ /* 0x000ea20000002400 */
[----:B------:R-:W-:Y:S02]  /*9cf0*/  FMUL.FTZ R28, R28, c[0x0][0x320] ;  /* 0x0000c8001c1c7a20 */ /* 0x000fe40000410000 */
[----:B------:R-:W-:Y:S01]  /*9d00*/  FMUL.FTZ R29, R29, c[0x0][0x320] ;  /* 0x0000c8001d1d7a20 */ /* 0x000fe20000410000 */
[----:B-1----:R-:W-:Y:S01]  /*9d10*/  FMNMX.FTZ R0, R137, R0, !PT ;  /* 0x0000000089007209 */ /* 0x002fe20007810000 */
[----:B------:R-:W-:Y:S02]  /*9d20*/  FMUL.FTZ R30, R30, c[0x0][0x320] ;  /* 0x0000c8001e1e7a20 */ /* 0x000fe40000410000 */
[----:B------:R-:W-:Y:S03]  /*9d30*/  FMUL.FTZ R31, R31, c[0x0][0x320] ;  /* 0x0000c8001f1f7a20 */ /* 0x000fe60000410000 */
[----:B------:R-:W1:Y:S01]  /*9d40*/  MUFU.TANH R181, R20 ;  /* 0x0000001400b57308 */ /* 0x000e620000002400 */
[----:B------:R-:W-:Y:S02]  /*9d50*/  FMUL.FTZ R32, R32, c[0x0][0x320] ;  /* 0x0000c80020207a20 */ /* 0x000fe40000410000 */
[----:B------:R-:W-:Y:S01]  /*9d60*/  FMUL.FTZ R33, R33, c[0x0][0x320] ;  /* 0x0000c80021217a20 */ /* 0x000fe20000410000 */
[----:B---3--:R-:W-:Y:S01]  /*9d70*/  FMNMX.FTZ R2, R140, R2, !PT ;  /* 0x000000028c027209 */ /* 0x008fe20007810000 */
[----:B------:R-:W-:Y:S02]  /*9d80*/  FMUL.FTZ R34, R34, c[0x0][0x320] ;  /* 0x0000c80022227a20 */ /* 0x000fe40000410000 */
[----:B------:R-:W-:Y:S03]  /*9d90*/  FMUL.FTZ R35, R35, c[0x0][0x320] ;  /* 0x0000c80023237a20 */ /* 0x000fe60000410000 */
        /* <DEDUP_REMOVED lines=31> */
[----:B--2---:R-:W-:Y:S05]  /*9f90*/  FMNMX.FTZ R2, R149, R2, !PT ;  /* 0x0000000295027209 */ /* 0x004fea0007810000 */
[----:B------:R-:W2:Y:S01]  /*9fa0*/  SHFL.BFLY PT, R4, R2, 0x2, 0x1f ;  /* 0x0c401f0002047f89 */ /* 0x000ea200000e0000 */
[----:B-1----:R-:W-:Y:S04]  /*9fb0*/  FMNMX.FTZ R0, R146, R0, !PT ;  /* 0x0000000092007209 */ /* 0x002fe80007810000 */
[----:B---3--:R-:W-:Y:S05]  /*9fc0*/  FMNMX.FTZ R0, R144, R0, !PT ;  /* 0x0000000090007209 */ /* 0x008fea0007810000 */
[----:B------:R-:W1:Y:S01]  /*9fd0*/  SHFL.BFLY PT, R5, R0, 0x2, 0x1f ;  /* 0x0c401f0000057f89 */ /* 0x000e6200000e0000 */
[----:B--2---:R-:W-:Y:S07]  /*9fe0*/  FMNMX.FTZ R4, R2, R4, !PT ;  /* 0x0000000402047209 */ /* 0x004fee0007810000 */
[----:B------:R-:W2:Y:S01]  /*9ff0*/  SHFL.BFLY PT, R2, R4, 0x1, 0x1f ;  /* 0x0c201f0004027f89 */ /* 0x000ea200000e0000 */
[----:B-1----:R-:W-:Y:S07]  /*a000*/  FMNMX.FTZ R5, R0, R5, !PT ;  /* 0x0000000500057209 */ /* 0x002fee0007810000 */
[----:B------:R-:W1:Y:S01]  /*a010*/  SHFL.BFLY PT, R0, R5, 0x1, 0x1f ;  /* 0x0c201f0005007f89 */ /* 0x000e6200000e0000 */
[----:B--2---:R-:W-:Y:S05]  /*a020*/  FMNMX.FTZ R2, R4, R2, !PT ;  /* 0x0000000204027209 */ /* 0x004fea0007810000 */
[C---:B------:R-:W-:Y:S02]  /*a030*/  FMUL.FTZ R151, R2.reuse, c[0x0][0x2d0] ;  /* 0x0000b40002977a20 */ /* 0x040fe40000410000 */
[----:B------:R-:W-:Y:S02]  /*a040*/  FADD.FTZ R4, -R2, R132 ;  /* 0x0000008402047221 */ /* 0x000fe40000010100 */
[--C-:B------:R-:W-:Y:S01]  /*a050*/  FFMA.FTZ R171, R162, c[0x0][0x2d0], -R151.reuse ;  /* 0x0000b400a2ab7a23 */ /* 0x100fe20000010897 */
[----:B------:R-:W-:Y:S01]  /*a060*/  IADD3 R162, R185, R192, RZ ;  /* 0x000000c0b9a27210 */ /* 0x000fe20007ffe0ff */
[--C-:B------:R-:W-:Y:S02]  /*a070*/  FFMA.FTZ R170, R145, c[0x0][0x2d0], -R151.reuse ;  /* 0x0000b40091aa7a23 */ /* 0x100fe40000010897 */
[--C-:B------:R-:W-:Y:S02]  /*a080*/  FFMA.FTZ R169, R164, c[0x0][0x2d0], -R151.reuse ;  /* 0x0000b400a4a97a23 */ /* 0x100fe40000010897 */
[----:B------:R-:W2:Y:S01]  /*a090*/  LDSM.16.MT88.4 R12, [R162] ;  /* 0x00000000a20c783b */ /* 0x000ea20000004200 */
[--C-:B------:R-:W-:Y:S01]  /*a0a0*/  FFMA.FTZ R168, R166, c[0x0][0x2d0], -R151.reuse ;  /* 0x0000b400a6a87a23 */ /* 0x100fe20000010897 */
[----:B------:R-:W-:Y:S01]  /*a0b0*/  MUFU.EX2 R171, R171 ;  /* 0x000000ab00ab7308 */ /* 0x000fe20000000800 */
[----:B------:R-:W-:Y:S01]  /*a0c0*/  FMUL.FTZ R4, R4, c[0x0][0x2d0] ;  /* 0x0000b40004047a20 */ /* 0x000fe20000410000 */
[----:B-1----:R-:W-:Y:S01]  /*a0d0*/  FMNMX.FTZ R0, R5, R0, !PT ;  /* 0x0000000005007209 */ /* 0x002fe20007810000 */
[--C-:B------:R-:W-:Y:S02]  /*a0e0*/  FFMA.FTZ R172, R143, c[0x0][0x2d0], -R151.reuse ;  /* 0x0000b4008fac7a23 */ /* 0x100fe40000010897 */
[----:B------:R-:W-:Y:S02]  /*a0f0*/  FFMA.FTZ R173, R142, c[0x0][0x2d0], -R151 ;  /* 0x0000b4008ead7a23 */ /* 0x000fe40000010897 */
[C---:B------:R-:W-:Y:S02]  /*a100*/  FMUL.FTZ R145, R0.reuse, c[0x0][0x2d0] ;  /* 0x0000b40000917a20 */ /* 0x040fe40000410000 */
[----:B------:R-:W-:Y:S01]  /*a110*/  FADD.FTZ R3, -R0, R3 ;  /* 0x0000000300037221 */ /* 0x000fe20000010100 */
[----:B------:R-:W1:Y:S01]  /*a120*/  MUFU.EX2 R132, R4 ;  /* 0x0000000400847308 */ /* 0x000e620000000800 */
[--C-:B------:R-:W-:Y:S01]  /*a130*/  FFMA.FTZ R167, R161, c[0x0][0x2d0], -R145.reuse ;  /* 0x0000b400a1a77a23 */ /* 0x100fe20000010891 */
[----:B------:R-:W-:Y:S01]  /*a140*/  IADD3 R161, R189, R162, RZ ;  /* 0x000000a2bda17210 */ /* 0x000fe20007ffe0ff */
[--C-:B------:R-:W-:Y:S01]  /*a150*/  FFMA.FTZ R166, R160, c[0x0][0x2d0], -R145.reuse ;  /* 0x0000b400a0a67a23 */ /* 0x100fe20000010891 */
[----:B------:R-:W-:Y:S01]  /*a160*/  IADD3 R160, R184, R192, RZ ;  /* 0x000000c0b8a07210 */ /* 0x000fe20007ffe0ff */
[--C-:B------:R-:W-:Y:S02]  /*a170*/  FFMA.FTZ R165, R165, c[0x0][0x2d0], -R145.reuse ;  /* 0x0000b400a5a57a23 */ /* 0x100fe40000010891 */
[----:B------:R-:W-:Y:S01]  /*a180*/  FFMA.FTZ R164, R163, c[0x0][0x2d0], -R145 ;  /* 0x0000b400a3a47a23 */ /* 0x000fe20000010891 */
[----:B------:R-:W3:Y:S01]  /*a190*/  LDSM.16.MT88.4 R20, [R161] ;  /* 0x00000000a114783b */ /* 0x000ee20000004200 */
[----:B------:R-:W-:Y:S01]  /*a1a0*/  FMUL.FTZ R3, R3, c[0x0][0x2d0] ;  /* 0x0000b40003037a20 */ /* 0x000fe20000410000 */
[----:B------:R-:W4:Y:S01]  /*a1b0*/  MUFU.EX2 R170, R170 ;  /* 0x000000aa00aa7308 */ /* 0x000f220000000800 */
[----:B------:R-:W-:Y:S01]  /*a1c0*/  IADD3 R163, R189, R160, RZ ;  /* 0x000000a0bda37210 */ /* 0x000fe20007ffe0ff */
[--C-:B------:R-:W-:Y:S02]  /*a1d0*/  FFMA.FTZ R174, R141, c[0x0][0x2d0], -R151.reuse ;  /* 0x0000b4008dae7a23 */ /* 0x100fe40000010897 */
[----:B------:R-:W-:Y:S02]  /*a1e0*/  FFMA.FTZ R175, R140, c[0x0][0x2d0], -R151 ;  /* 0x0000b4008caf7a23 */ /* 0x000fe40000010897 */
[----:B------:R-:W5:Y:S01]  /*a1f0*/  LDSM.16.MT88.4 R28, [R160] ;  /* 0x00000000a01c783b */ /* 0x000f620000004200 */
[--C-:B------:R-:W-:Y:S02]  /*a200*/  FFMA.FTZ R176, R139, c[0x0][0x2d0], -R145.reuse ;  /* 0x0000b4008bb07a23 */ /* 0x100fe40000010891 */
[--C-:B------:R-:W-:Y:S01]  /*a210*/  FFMA.FTZ R177, R137, c[0x0][0x2d0], -R145.reuse ;  /* 0x0000b40089b17a23 */ /* 0x100fe20000010891 */
[----:B------:R-:W2:Y:S01]  /*a220*/  MUFU.EX2 R3, R3 ;  /* 0x0000000300037308 */ /* 0x000ea20000000800 */
[--C-:B------:R-:W-:Y:S02]  /*a230*/  FFMA.FTZ R178, R138, c[0x0][0x2d0], -R145.reuse ;  /* 0x0000b4008ab27a23 */ /* 0x100fe40000010891 */
[----:B------:R-:W-:Y:S01]  /*a240*/  FFMA.FTZ R179, R136, c[0x0][0x2d0], -R145 ;  /* 0x0000b40088b37a23 */ /* 0x000fe20000010891 */
[----:B------:R-:W-:Y:S01]  /*a250*/  LDSM.16.MT88.4 R140, [R160+0x2800] ;  /* 0x00280000a08c783b */ /* 0x000fe20000004200 */
[C---:B-1----:R-:W-:Y:S02]  /*a260*/  FMUL.FTZ R4, R132.reuse, R128 ;  /* 0x0000008084047220 */ /* 0x042fe40000410000 */
[C---:B------:R-:W-:Y:S02]  /*a270*/  FMUL.FTZ R5, R132.reuse, R129 ;  /* 0x0000008184057220 */ /* 0x040fe40000410000 */
[C---:B------:R-:W-:Y:S01]  /*a280*/  FMUL.FTZ R8, R132.reuse, R124 ;  /* 0x0000007c84087220 */ /* 0x040fe20000410000 */
[----:B------:R-:W-:Y:S01]  /*a290*/  MUFU.EX2 R169, R169 ;  /* 0x000000a900a97308 */ /* 0x000fe20000000800 */
[C---:B------:R-:W-:Y:S01]  /*a2a0*/  FMUL.FTZ R9, R132.reuse, R125 ;  /* 0x0000007d84097220 */ /* 0x040fe20000410000 */
[----:B------:R-:W-:Y:S01]  /*a2b0*/  LDSM.16.MT88.4 R136, [R161+0x2800] ;  /* 0x00280000a188783b */ /* 0x000fe20000004200 */
[----:B------:R-:W-:Y:S01]  /*a2c0*/  FMUL.FTZ R16, R132, R116 ;  /* 0x0000007484107220 */ /* 0x000fe20000410000 */
[----:B----4-:R-:W-:Y:S01]  /*a2d0*/  F2FP.PACK_AB R128, R170, R171 ;  /* 0x000000abaa80723e */ /* 0x010fe200000000ff */
[C---:B------:R-:W-:Y:S02]  /*a2e0*/  FMUL.FTZ R17, R132.reuse, R117 ;  /* 0x0000007584117220 */ /* 0x040fe40000410000 */
[C---:B------:R-:W-:Y:S02]  /*a2f0*/  FMUL.FTZ R24, R132.reuse, R108 ;  /* 0x0000006c84187220 */ /* 0x040fe40000410000 */
[C---:B------:R-:W-:Y:S01]  /*a300*/  FMUL.FTZ R25, R132.reuse, R109 ;  /* 0x0000006d84197220 */ /* 0x040fe20000410000 */
[----:B------:R-:W1:Y:S01]  /*a310*/  MUFU.EX2 R168, R168 ;  /* 0x000000a800a87308 */ /* 0x000e620000000800 */
[C---:B------:R-:W-:Y:S02]  /*a320*/  FMUL.FTZ R32, R132.reuse, R100 ;  /* 0x0000006484207220 */ /* 0x040fe40000410000 */
[----:B------:R-:W-:Y:S02]  /*a330*/  FMUL.FTZ R33, R132, R101 ;  /* 0x0000006584217220 */ /* 0x000fe40000410000 */
[C---:B--2---:R-:W-:Y:S02]  /*a340*/  FMUL.FTZ R6, R3.reuse, R130 ;  /* 0x0000008203067220 */ /* 0x044fe40000410000 */
        /* <DEDUP_REMOVED lines=16> */
[C---:B------:R-:W-:Y:S01]  /*a450*/  FMUL.FTZ R38, R3.reuse, R38 ;  /* 0x0000002603267220 */ /* 0x040fe20000410000 */
[----:B------:R-:W-:Y:S01]  /*a460*/  MUFU.EX2 R165, R165 ;  /* 0x000000a500a57308 */ /* 0x000fe20000000800 */
[----:B------:R-:W-:Y:S01]  /*a470*/  LDSM.16.MT88.4 R100, [R160+0x2000] ;  /* 0x00200000a064783b */ /* 0x000fe20000004200 */
[----:B------:R-:W-:Y:S02]  /*a480*/  FMUL.FTZ R39, R3, R39 ;  /* 0x0000002703277220 */ /* 0x000fe40000410000 */
[--C-:B------:R-:W-:Y:S02]  /*a490*/  FFMA.FTZ R182, R159, c[0x0][0x2d0], -R151.reuse ;  /* 0x0000b4009fb67a23 */ /* 0x100fe40000010897 */
[----:B------:R-:W-:Y:S02]  /*a4a0*/  FFMA.FTZ R183, R158, c[0x0][0x2d0], -R151 ;  /* 0x0000b4009eb77a23 */ /* 0x000fe40000010897 */
[--C-:B------:R-:W-:Y:S01]  /*a4b0*/  FFMA.FTZ R192, R156, c[0x0][0x2d0], -R145.reuse ;  /* 0x0000b4009cc07a23 */ /* 0x100fe20000010891 */
[----:B------:R-:W-:Y:S01]  /*a4c0*/  LDSM.16.MT88.4 R116, [R160+0x800] ;  /* 0x00080000a074783b */ /* 0x000fe20000004200 */
[----:B------:R-:W1:Y:S01]  /*a4d0*/  MUFU.EX2 R164, R164 ;  /* 0x000000a400a47308 */ /* 0x000e620000000800 */
[--C-:B------:R-:W-:Y:S02]  /*a4e0*/  FFMA.FTZ R193, R155, c[0x0][0x2d0], -R145.reuse ;  /* 0x0000b4009bc17a23 */ /* 0x100fe40000010891 */
[--C-:B------:R-:W-:Y:S01]  /*a4f0*/  FFMA.FTZ R194, R157, c[0x0][0x2d0], -R145.reuse ;  /* 0x0000b4009dc27a23 */ /* 0x100fe20000010891 */
[----:B--2---:R-:W-:Y:S01]  /*a500*/  F2FP.PACK_AB R129, R166, R167 ;  /* 0x000000a7a681723e */ /* 0x004fe200000000ff */
[----:B------:R-:W-:Y:S02]  /*a510*/  FFMA.FTZ R195, R154, c[0x0][0x2d0], -R145 ;  /* 0x0000b4009ac37a23 */ /* 0x000fe40000010891 */
[----:B------:R-:W-:Y:S01]  /*a520*/  LDSM.16.MT88.4 R156, [R163+0x3800] ;  /* 0x00380000a39c783b */ /* 0x000fe20000004200 */
[--C-:B------:R-:W-:Y:S02]  /*a530*/  FFMA.FTZ R244, R153, c[0x0][0x2d0], -R151.reuse ;  /* 0x0000b40099f47a23 */ /* 0x100fe40000010897 */
[--C-:B------:R-:W-:Y:S01]  /*a540*/  FFMA.FTZ R245, R152, c[0x0][0x2d0], -R151.reuse ;  /* 0x0000b40098f57a23 */ /* 0x100fe20000010897 */
[----:B------:R-:W-:Y:S01]  /*a550*/  MUFU.EX2 R172, R172 ;  /* 0x000000ac00ac7308 */ /* 0x000fe20000000800 */
[----:B------:R-:W-:Y:S02]  /*a560*/  FFMA.FTZ R246, R150, c[0x0][0x2d0], -R151 ;  /* 0x0000b40096f67a23 */ /* 0x000fe40000010897 */
[--C-:B------:R-:W-:Y:S01]  /*a570*/  FFMA.FTZ R249, R148, c[0x0][0x2d0], -R145.reuse ;  /* 0x0000b40094f97a23 */ /* 0x100fe20000010891 */
[----:B------:R-:W-:Y:S01]  /*a580*/  LDSM.16.MT88.4 R152, [R160+0x3800] ;  /* 0x00380000a098783b */ /* 0x000fe20000004200 */
[--C-:B------:R-:W-:Y:S02]  /*a590*/  FFMA.FTZ R250, R147, c[0x0][0x2d0], -R145.reuse ;  /* 0x0000b40093fa7a23 */ /* 0x100fe40000010891 */
[--C-:B------:R-:W-:Y:S02]  /*a5a0*/  FFMA.FTZ R251, R146, c[0x0][0x2d0], -R145.reuse ;  /* 0x0000b40092fb7a23 */ /* 0x100fe40000010891 */
[----:B------:R-:W-:Y:S01]  /*a5b0*/  FFMA.FTZ R145, R144, c[0x0][0x2d0], -R145 ;  /* 0x0000b40090917a23 */ /* 0x000fe20000010891 */
[----:B------:R-:W2:Y:S01]  /*a5c0*/  MUFU.EX2 R173, R173 ;  /* 0x000000ad00ad7308 */ /* 0x000ea20000000800 */
[----:B------:R-:W-:Y:S01]  /*a5d0*/  FMUL.FTZ R40, R132, R40 ;  /* 0x0000002884287220 */ /* 0x000fe20000410000 */
[----:B-1----:R-:W-:Y:S01]  /*a5e0*/  F2FP.PACK_AB R131, R164, R165 ;  /* 0x000000a5a483723e */ /* 0x002fe200000000ff */
[C---:B------:R-:W-:Y:S02]  /*a5f0*/  FMUL.FTZ R41, R132.reuse, R41 ;  /* 0x0000002984297220 */ /* 0x040fe40000410000 */
[C---:B------:R-:W-:Y:S02]  /*a600*/  FMUL.FTZ R42, R3.reuse, R42 ;  /* 0x0000002a032a7220 */ /* 0x040fe40000410000 */
[C---:B------:R-:W-:Y:S02]  /*a610*/  FMUL.FTZ R43, R3.reuse, R43 ;  /* 0x0000002b032b7220 */ /* 0x040fe40000410000 */
[C---:B------:R-:W-:Y:S01]  /*a620*/  HMMA.16816.F32 R4, R128.reuse, R12, R4 ;  /* 0x0000000c8004723c */ /* 0x040fe20000001804 */
[----:B------:R1:W-:Y:S04]  /*a630*/  MUFU.EX2 R252, R145 ;  /* 0x0000009100fc7308 */ /* 0x0003e80000000800 */
        /* <DEDUP_REMOVED lines=9> */
[----:B------:R-:W4:Y:S01]  /*a6d0*/  LDSM.16.MT88.4 R120, [R163] ;  /* 0x00000000a378783b */ /* 0x000f220000004200 */
[C---:B------:R-:W-:Y:S02]  /*a6e0*/  FMUL.FTZ R46, R3.reuse, R46 ;  /* 0x0000002e032e7220 */ /* 0x040fe40000410000 */
[C---:B------:R-:W-:Y:S02]  /*a6f0*/  FMUL.FTZ R47, R3.reuse, R47 ;  /* 0x0000002f032f7220 */ /* 0x040fe40000410000 */
[C---:B---3--:R-:W-:Y:S03]  /*a700*/  HMMA.16816.F32 R12, R128.reuse, R20, R12 ;  /* 0x00000014800c723c */ /* 0x048fe6000000180c */
[----:B-1----:R-:W-:Y:S01]  /*a710*/  LDSM.16.MT88.4 R144, [R162+0x3800] ;  /* 0x00380000a290783b */ /* 0x002fe20000004200 */
[C---:B------:R-:W-:Y:S01]  /*a720*/  FMUL.FTZ R48, R132.reuse, R48 ;  /* 0x0000003084307220 */ /* 0x040fe20000410000 */
[----:B------:R-:W-:Y:S01]  /*a730*/  MUFU.EX2 R176, R176 ;  /* 0x000000b000b07308 */ /* 0x000fe20000000800 */
[C---:B------:R-:W-:Y:S02]  /*a740*/  FMUL.FTZ R49, R132.reuse, R49 ;  /* 0x0000003184317220 */ /* 0x040fe40000410000 */
[C---:B------:R-:W-:Y:S04]  /*a750*/  HMMA.16816.F32 R16, R128.reuse, R22, R16 ;  /* 0x000000168010723c */ /* 0x040fe80000001810 */
[C---:B------:R-:W-:Y:S02]  /*a760*/  FMUL.FTZ R20, R132.reuse, R112 ;  /* 0x0000007084147220 */ /* 0x040fe40000410000 */
[C---:B------:R-:W-:Y:S01]  /*a770*/  FMUL.FTZ R21, R132.reuse, R113 ;  /* 0x0000007184157220 */ /* 0x040fe20000410000 */
[----:B------:R-:W1:Y:S01]  /*a780*/  MUFU.EX2 R177, R177 ;  /* 0x000000b100b17308 */ /* 0x000e620000000800 */
[C---:B------:R-:W-:Y:S04]  /*a790*/  FMUL.FTZ R22, R3.reuse, R114 ;  /* 0x0000007203167220 */ /* 0x040fe80000410000 */
[C---:B------:R-:W-:Y:S02]  /*a7a0*/  FMUL.FTZ R23, R3.reuse, R115 ;  /* 0x0000007303177220 */ /* 0x040fe40000410000 */
[----:B------:R-:W3:Y:S01]  /*a7b0*/  LDSM.16.MT88.4 R112, [R162+0x2000] ;  /* 0x00200000a270783b */ /* 0x000ee20000004200 */
        /* <DEDUP_REMOVED lines=8> */
[----:B------:R-:W5:Y:S03]  /*a840*/  MUFU.EX2 R179, R179 ;  /* 0x000000b300b37308 */ /* 0x000f660000000800 */
[C---:B------:R-:W-:Y:S02]  /*a850*/  FMUL.FTZ R29, R132.reuse, R105 ;  /* 0x00000069841d7220 */ /* 0x040fe40000410000 */
[C---:B------:R-:W-:Y:S02]  /*a860*/  FMUL.FTZ R54, R3.reuse, R54 ;  /* 0x0000003603367220 */ /* 0x040fe40000410000 */
[C---:B------:R-:W-:Y:S03]  /*a870*/  FMUL.FTZ R30, R3.reuse, R106 ;  /* 0x0000006a031e7220 */ /* 0x040fe60000410000 */
[----:B------:R-:W-:Y:S01]  /*a880*/  MUFU.EX2 R182, R182 ;  /* 0x000000b600b67308 */ /* 0x000fe20000000800 */
[C---:B------:R-:W-:Y:S02]  /*a890*/  FMUL.FTZ R31, R3.reuse, R107 ;  /* 0x0000006b031f7220 */ /* 0x040fe40000410000 */
[----:B------:R-:W1:Y:S01]  /*a8a0*/  LDSM.16.MT88.4 R104, [R161+0x2000] ;  /* 0x00200000a168783b */ /* 0x000e620000004200 */
[C---:B------:R-:W-:Y:S02]  /*a8b0*/  FMUL.FTZ R55, R3.reuse, R55 ;  /* 0x0000003703377220 */ /* 0x040fe40000410000 */
[C---:B------:R-:W-:Y:S02]  /*a8c0*/  FMUL.FTZ R56, R132.reuse, R56 ;  /* 0x0000003884387220 */ /* 0x040fe40000410000 */
[C---:B----4-:R-:W-:Y:S02]  /*a8d0*/  HMMA.16816.F32 R28, R128.reuse, R120, R28 ;  /* 0x00000078801c723c */ /* 0x050fe4000000181c */
        /* <DEDUP_REMOVED lines=19> */
[C---:B-1----:R-:W-:Y:S03]  /*aa10*/  HMMA.16816.F32 R44, R128.reuse, R104, R44 ;  /* 0x00000068802c723c */ /* 0x042fe6000000182c */
        /* <DEDUP_REMOVED lines=13> */
[----:B------:R-:W3:Y:S03]  /*aaf0*/  LDSM.16.MT88.4 R100, [R161+0x4000] ;  /* 0x00400000a164783b */ /* 0x000ee60000004200 */
[C---:B------:R-:W-:Y:S02]  /*ab00*/  FMUL.FTZ R74, R3.reuse, R74 ;  /* 0x0000004a034a7220 */ /* 0x040fe40000410000 */
[C---:B------:R-:W-:Y:S01]  /*ab10*/  FMUL.FTZ R75, R3.reuse, R75 ;  /* 0x0000004b034b7220 */ /* 0x040fe20000410000 */
[----:B------:R-:W-:Y:S01]  /*ab20*/  MUFU.EX2 R245, R245 ;  /* 0x000000f500f57308 */ /* 0x000fe20000000800 */
[C---:B------:R-:W-:Y:S04]  /*ab30*/  HMMA.16816.F32 R60, R128.reuse, R108, R60 ;  /* 0x0000006c803c723c */ /* 0x040fe8000000183c */
[C---:B------:R-:W-:Y:S02]  /*ab40*/  FMUL.FTZ R84, R132.reuse, R84 ;  /* 0x0000005484547220 */ /* 0x040fe40000410000 */
[C---:B------:R-:W-:Y:S02]  /*ab50*/  FMUL.FTZ R85, R132.reuse, R85 ;  /* 0x0000005584557220 */ /* 0x040fe40000410000 */
[C---:B------:R-:W-:Y:S01]  /*ab60*/  HMMA.16816.F32 R64, R128.reuse, R110, R64 ;  /* 0x0000006e8040723c */ /* 0x040fe20000001840 */
[----:B------:R-:W4:Y:S01]  /*ab70*/  LDSM.16.MT88.4 R108, [R160+0x4000] ;  /* 0x00400000a06c783b */ /* 0x000f220000004200 */
[----:B------:R-:W-:Y:S02]  /*ab80*/  MUFU.EX2 R246, R246 ;  /* 0x000000f600f67308 */ /* 0x000fe40000000800 */
[C---:B------:R-:W-:Y:S02]  /*ab90*/  FMUL.FTZ R86, R3.reuse, R86 ;  /* 0x0000005603567220 */ /* 0x040fe40000410000 */
[C---:B------:R-:W-:Y:S02]  /*aba0*/  FMUL.FTZ R87, R3.reuse, R87 ;  /* 0x0000005703577220 */ /* 0x040fe40000410000 */
[C---:B------:R-:W-:Y:S01]  /*abb0*/  FMUL.FTZ R88, R132.reuse, R88 ;  /* 0x0000005884587220 */ /* 0x040fe20000410000 */
[C---:B-1----:R-:W-:Y:S03]  /*abc0*/  HMMA.16816.F32 R68, R128.reuse, R104, R68 ;  /* 0x000000688044723c */ /* 0x042fe60000001844 */
[C---:B------:R-:W-:Y:S01]  /*abd0*/  FMUL.FTZ R89, R132.reuse, R89 ;  /* 0x0000005984597220 */ /* 0x040fe20000410000 */
[----:B------:R-:W-:Y:S01]  /*abe0*/  MUFU.EX2 R249, R249 ;  /* 0x000000f900f97308 */ /* 0x000fe20000000800 */
[C---:B------:R-:W-:Y:S02]  /*abf0*/  FMUL.FTZ R90, R3.reuse, R90 ;  /* 0x0000005a035a7220 */ /* 0x040fe40000410000 */
[C---:B------:R-:W-:Y:S01]  /*ac00*/  FMUL.FTZ R91, R3.reuse, R91 ;  /* 0x0000005b035b7220 */ /* 0x040fe20000410000 */
[C---:B------:R-:W-:Y:S01]  /*ac10*/  HMMA.16816.F32 R72, R128.reuse, R106, R72 ;  /* 0x0000006a8048723c */ /* 0x040fe20000001848 */
[----:B------:R-:W1:Y:S03]  /*ac20*/  LDSM.16.MT88.4 R104, [R163+0x4000] ;  /* 0x00400000a368783b */ /* 0x000e660000004200 */
[C---:B------:R-:W-:Y:S02]  /*ac30*/  FMUL.FTZ R76, R132.reuse, R76 ;  /* 0x0000004c844c7220 */ /* 0x040fe40000410000 */
[C---:B------:R-:W-:Y:S01]  /*ac40*/  FMUL.FTZ R77, R132.reuse, R77 ;  /* 0x0000004d844d7220 */ /* 0x040fe20000410000 */
[----:B------:R-:W-:Y:S01]  /*ac50*/  MUFU.EX2 R250, R250 ;  /* 0x000000fa00fa7308 */ /* 0x000fe20000000800 */
[C---:B------:R-:W-:Y:S04]  /*ac60*/  FMUL.FTZ R78, R3.reuse, R78 ;  /* 0x0000004e034e7220 */ /* 0x040fe80000410000 */
[C---:B------:R-:W-:Y:S02]  /*ac70*/  FMUL.FTZ R79, R3.reuse, R79 ;  /* 0x0000004f034f7220 */ /* 0x040fe40000410000 */
[C---:B------:R-:W-:Y:S02]  /*ac80*/  FMUL.FTZ R92, R132.reuse, R92 ;  /* 0x0000005c845c7220 */ /* 0x040fe40000410000 */
[C---:B------:R-:W-:Y:S01]  /*ac90*/  FMUL.FTZ R93, R132.reuse, R93 ;  /* 0x0000005d845d7220 */ /* 0x040fe20000410000 */
[----:B------:R-:W-:Y:S01]  /*aca0*/  MUFU.EX2 R251, R251 ;  /* 0x000000fb00fb7308 */ /* 0x000fe20000000800 */
[C---:B------:R-:W-:Y:S01]  /*acb0*/  FMUL.FTZ R94, R3.reuse, R94 ;  /* 0x0000005e035e7220 */ /* 0x040fe20000410000 */
[C---:B---3--:R-:W-:Y:S03]  /*acc0*/  HMMA.16816.F32 R76, R128.reuse, R100, R76 ;  /* 0x00000064804c723c */ /* 0x048fe6000000184c */
[C---:B------:R-:W-:Y:S02]  /*acd0*/  FMUL.FTZ R80, R132.reuse, R80 ;  /* 0x0000005084507220 */ /* 0x040fe40000410000 */
[C---:B------:R-:W-:Y:S02]  /*ace0*/  FMUL.FTZ R81, R132.reuse, R81 ;  /* 0x0000005184517220 */ /* 0x040fe40000410000 */
[----:B------:R-:W-:Y:S01]  /*acf0*/  FMUL.FTZ R82, R3, R82 ;  /* 0x0000005203527220 */ /* 0x000fe20000410000 */
[----:B--2---:R-:W-:Y:S01]  /*ad00*/  F2FP.PACK_AB R100, R173, R172 ;  /* 0x000000acad64723e */ /* 0x004fe200000000ff */
[C---:B------:R-:W-:Y:S03]  /*ad10*/  FMUL.FTZ R83, R3.reuse, R83 ;  /* 0x0000005303537220 */ /* 0x040fe60000410000 */
[----:B------:R-:W-:Y:S01]  /*ad20*/  FMUL.FTZ R95, R3, R95 ;  /* 0x0000005f035f7220 */ /* 0x000fe20000410000 */
[----:B------:R-:W-:Y:S01]  /*ad30*/  F2FP.PACK_AB R101, R177, R176 ;  /* 0x000000b0b165723e */ /* 0x000fe200000000ff */
[C---:B------:R-:W-:Y:S02]  /*ad40*/  FMUL.FTZ R96, R132.reuse, R96 ;  /* 0x0000006084607220 */ /* 0x040fe40000410000 */
[C---:B------:R-:W-:Y:S03]  /*ad50*/  HMMA.16816.F32 R80, R128.reuse, R102, R80 ;  /* 0x000000668050723c */ /* 0x040fe60000001850 */
[----:B------:R-:W-:Y:S02]  /*ad60*/  FMUL.FTZ R97, R132, R97 ;  /* 0x0000006184617220 */ /* 0x000fe40000410000 */
[C---:B------:R-:W-:Y:S02]  /*ad70*/  FMUL.FTZ R98, R3.reuse, R98 ;  /* 0x0000006203627220 */ /* 0x040fe40000410000 */
[----:B------:R-:W-:Y:S01]  /*ad80*/  FMUL.FTZ R99, R3, R99 ;  /* 0x0000006303637220 */ /* 0x000fe20000410000 */
[C---:B----4-:R-:W-:Y:S04]  /*ad90*/  HMMA.16816.F32 R84, R128.reuse, R108, R84 ;  /* 0x0000006c8054723c */ /* 0x050fe80000001854 */
[----:B------:R-:W-:Y:S01]  /*ada0*/  F2FP.PACK_AB R102, R175, R174 ;  /* 0x000000aeaf66723e */ /* 0x000fe200000000ff */
[--C-:B------:R-:W-:Y:S01]  /*adb0*/  FFMA.FTZ R181, R181, c[0x0][0x2d0], -R151.reuse ;  /* 0x0000b400b5b57a23 */ /* 0x100fe20000010897 */
[----:B-----5:R-:W-:Y:S01]  /*adc0*/  F2FP.PACK_AB R103, R179, R178 ;  /* 0x000000b2b367723e */ /* 0x020fe200000000ff */
[--C-:B------:R-:W-:Y:S01]  /*add0*/  FFMA.FTZ R180, R180, c[0x0][0x2d0], -R151.reuse ;  /* 0x0000b400b4b47a23 */ /* 0x100fe20000010897 */
[C---:B------:R-:W-:Y:S01]  /*ade0*/  HMMA.16816.F32 R88, R128.reuse, R110, R88 ;  /* 0x0000006e8058723c */ /* 0x040fe20000001858 */
[----:B------:R-:W2:Y:S02]  /*adf0*/  LDSM.16.MT88.4 R108, [R161+0x800] ;  /* 0x00080000a16c783b */ /* 0x000ea40000004200 */
[----:B------:R-:W3:Y:S01]  /*ae00*/  MUFU.EX2 R181, R181 ;  /* 0x000000b500b57308 */ /* 0x000ee20000000800 */
[----:B------:R-:W-:Y:S02]  /*ae10*/  FFMA.FTZ R151, R149, c[0x0][0x2d0], -R151 ;  /* 0x0000b40095977a23 */ /* 0x000fe40000010897 */
[----:B------:R-:W-:Y:S02]  /*ae20*/  FFMA.FTZ R167, R3, R239, R167 ;  /* 0x000000ef03a77223 */ /* 0x000fe400000100a7 */
[C---:B-1----:R-:W-:Y:S04]  /*ae30*/  HMMA.16816.F32 R92, R128.reuse, R104, R92 ;  /* 0x00000068805c723c */ /* 0x042fe8000000185c */
[----:B------:R-:W-:Y:S01]  /*ae40*/  FFMA.FTZ R171, R132, R242, R171 ;  /* 0x000000f284ab7223 */ /* 0x000fe200000100ab */
[----:B------:R1:W-:Y:S01]  /*ae50*/  MUFU.EX2 R247, R151 ;  /* 0x0000009700f77308 */ /* 0x0003e20000000800 */
[----:B------:R-:W-:Y:S01]  /*ae60*/  MOV R132, R2 ;  /* 0x0000000200847202 */ /* 0x000fe20000000f00 */
[----:B------:R-:W-:Y:S01]  /*ae70*/  FADD.FTZ R167, R166, R167 ;  /* 0x000000a7a6a77221 */ /* 0x000fe20000010000 */
[----:B------:R-:W-:Y:S01]  /*ae80*/  HMMA.16816.F32 R96, R128, R106, R96 ;  /* 0x0000006a8060723c */ /* 0x000fe20000001860 */
[----:B------:R-:W4:Y:S03]  /*ae90*/  LDSM.16.MT88.4 R104, [R163+0x2800] ;  /* 0x00280000a368783b */ /* 0x000f260000004200 */
[----:B------:R-:W-:Y:S02]  /*aea0*/  FADD.FTZ R171, R170, R171 ;  /* 0x000000abaaab7221 */ /* 0x000fe40000010000 */
[----:B------:R-:W-:Y:S01]  /*aeb0*/  FADD.FTZ R165, R165, R167 ;  /* 0x000000a7a5a57221 */ /* 0x000fe20000010000 */
[----:B------:R-:W5:Y:S01]  /*aec0*/  MUFU.EX2 R180, R180 ;  /* 0x000000b400b47308 */ /* 0x000f620000000800 */
[C---:B------:R-:W-:Y:S05]  /*aed0*/  HMMA.16816.F32 R4, R100.reuse, R112, R4 ;  /* 0x000000706404723c */ /* 0x040fea0000001804 */
[----:B------:R-:W-:Y:S02]  /*aee0*/  FADD.FTZ R171, R169, R171 ;  /* 0x000000aba9ab7221 */ /* 0x000fe40000010000 */
[----:B------:R-:W-:Y:S01]  /*aef0*/  FADD.FTZ R165, R164, R165 ;  /* 0x000000a5a4a57221 */ /* 0x000fe20000010000 */
[C---:B------:R-:W-:Y:S01]  /*af00*/  HMMA.16816.F32 R8, R100.reuse, R114, R8 ;  /* 0x000000726408723c */ /* 0x040fe20000001808 */
[----:B------:R-:W-:Y:S03]  /*af10*/  LDSM.16.MT88.4 R112, [R161+0x4800] ;  /* 0x00480000a170783b */ /* 0x000fe60000004200 */
[----:B------:R-:W-:Y:S02]  /*af20*/  FADD.FTZ R171, R168, R171 ;  /* 0x000000aba8ab7221 */ /* 0x000fe40000010000 */
[----:B------:R-:W-:Y:S02]  /*af30*/  FADD.FTZ R176, R176, R165 ;  /* 0x000000a5b0b07221 */ /* 0x000fe40000010000 */
[----:B------:R-:W-:Y:S01]  /*af40*/  FADD.FTZ R172, R172, R171 ;  /* 0x000000abacac7221 */ /* 0x000fe20000010000 */
[C---:B--2---:R-:W-:Y:S01]  /*af50*/  HMMA.16816.F32 R12, R100.reuse, R108, R12 ;  /* 0x0000006c640c723c */ /* 0x044fe2000000180c */
[----:B-1----:R-:W-:Y:S02]  /*af60*/  LDSM.16.MT88.4 R148, [R161+0x3800] ;  /* 0x00380000a194783b */ /* 0x002fe40000004200 */
[----:B------:R-:W-:Y:S02]  /*af70*/  FADD.FTZ R172, R173, R172 ;  /* 0x000000acadac7221 */ /* 0x000fe40000010000 */
        /* <DEDUP_REMOVED lines=8> */
[----:B---3--:R-:W-:Y:S02]  /*b000*/  FADD.FTZ R172, R181, R172 ;  /* 0x000000acb5ac7221 */ /* 0x008fe40000010000 */
[C---:B------:R-:W-:Y:S01]  /*b010*/  HMMA.16816.F32 R24, R100.reuse, R118, R24 ;  /* 0x000000766418723c */ /* 0x040fe20000001818 */
[----:B------:R-:W2:Y:S03]  /*b020*/  LDSM.16.MT88.4 R116, [R160+0x4800] ;  /* 0x00480000a074783b */ /* 0x000ea60000004200 */
[----:B------:R-:W-:Y:S02]  /*b030*/  FADD.FTZ R176, R192, R176 ;  /* 0x000000b0c0b07221 */ /* 0x000fe40000010000 */
[----:B------:R-:W-:Y:S02]  /*b040*/  FADD.FTZ R172, R182, R172 ;  /* 0x000000acb6ac7221 */ /* 0x000fe40000010000 */
[C---:B------:R-:W-:Y:S04]  /*b050*/  HMMA.16816.F32 R28, R100.reuse, R120, R28 ;  /* 0x00000078641c723c */ /* 0x040fe8000000181c */
[----:B------:R-:W-:Y:S02]  /*b060*/  FADD.FTZ R176, R193, R176 ;  /* 0x000000b0c1b07221 */ /* 0x000fe40000010000 */
[----:B-----5:R-:W-:Y:S02]  /*b070*/  FADD.FTZ R172, R180, R172 ;  /* 0x000000acb4ac7221 */ /* 0x020fe40000010000 */
[C---:B------:R-:W-:Y:S01]  /*b080*/  HMMA.16816.F32 R32, R100.reuse, R122, R32 ;  /* 0x0000007a6420723c */ /* 0x040fe20000001820 */
[----:B------:R-:W-:Y:S03]  /*b090*/  LDSM.16.MT88.4 R120, [R163+0x1000] ;  /* 0x00100000a378783b */ /* 0x000fe60000004200 */
        /* <DEDUP_REMOVED lines=8> */
[C---:B------:R-:W-:Y:S02]  /*b120*/  FADD.FTZ R172, R245.reuse, R172 ;  /* 0x000000acf5ac7221 */ /* 0x040fe40000010000 */
[C---:B------:R-:W-:Y:S04]  /*b130*/  HMMA.16816.F32 R44, R100.reuse, R136, R44 ;  /* 0x00000088642c723c */ /* 0x040fe8000000182c */
[----:B------:R-:W-:Y:S02]  /*b140*/  FADD.FTZ R176, R250, R176 ;  /* 0x000000b0fab07221 */ /* 0x000fe40000010000 */
[----:B------:R-:W-:Y:S01]  /*b150*/  FADD.FTZ R172, R246, R172 ;  /* 0x000000acf6ac7221 */ /* 0x000fe20000010000 */
[----:B------:R-:W-:Y:S01]  /*b160*/  F2FP.PACK_AB R136, R245, R244 ;  /* 0x000000f4f588723e */ /* 0x000fe200000000ff */
[C---:B------:R-:W-:Y:S04]  /*b170*/  HMMA.16816.F32 R48, R100.reuse, R138, R48 ;  /* 0x0000008a6430723c */ /* 0x040fe80000001830 */
[----:B------:R-:W-:Y:S01]  /*b180*/  F2FP.PACK_AB R137, R250, R249 ;  /* 0x000000f9fa89723e */ /* 0x000fe200000000ff */
[----:B------:R-:W-:Y:S02]  /*b190*/  FADD.FTZ R176, R251, R176 ;  /* 0x000000b0fbb07221 */ /* 0x000fe40000010000 */
[C---:B------:R-:W-:Y:S01]  /*b1a0*/  F2FP.PACK_AB R138, R247.reuse, R246 ;  /* 0x000000f6f78a723e */ /* 0x040fe200000000ff */
[C---:B------:R-:W-:Y:S04]  /*b1b0*/  HMMA.16816.F32 R52, R100.reuse, R140, R52 ;  /* 0x0000008c6434723c */ /* 0x040fe80000001834 */
[C---:B------:R-:W-:Y:S01]  /*b1c0*/  F2FP.PACK_AB R139, R252.reuse, R251 ;  /* 0x000000fbfc8b723e */ /* 0x040fe200000000ff */
[----:B------:R-:W-:Y:S02]  /*b1d0*/  FADD.FTZ R242, R247, R172 ;  /* 0x000000acf7f27221 */ /* 0x000fe40000010000 */
[----:B------:R-:W-:Y:S01]  /*b1e0*/  FADD.FTZ R239, R252, R176 ;  /* 0x000000b0fcef7221 */ /* 0x000fe20000010000 */
[C---:B------:R-:W-:Y:S01]  /*b1f0*/  HMMA.16816.F32 R56, R100.reuse, R142, R56 ;  /* 0x0000008e6438723c */ /* 0x040fe20000001838 */
[----:B------:R-:W-:Y:S07]  /*b200*/  LDSM.16.MT88.4 R140, [R163+0x1800] ;  /* 0x00180000a38c783b */ /* 0x000fee0000004200 */
[C---:B----4-:R-:W-:Y:S08]  /*b210*/  HMMA.16816.F32 R60, R100.reuse, R104, R60 ;  /* 0x00000068643c723c */ /* 0x050ff0000000183c */
        /* <DEDUP_REMOVED lines=48> */
[C---:B------:R-:W-:Y:S08]  /*b520*/  HMMA.16816.F32 R88, R100.reuse, R110, R88 ;  /* 0x0000006e6458723c */ /* 0x040ff00000001858 */
[C---:B----4-:R-:W-:Y:S08]  /*b530*/  HMMA.16816.F32 R92, R100.reuse, R112, R92 ;  /* 0x00000070645c723c */ /* 0x050ff0000000185c */
[----:B------:R-:W-:Y:S08]  /*b540*/  HMMA.16816.F32 R96, R100, R114, R96 ;  /* 0x000000726460723c */ /* 0x000ff00000001860 */
[C---:B------:R-:W-:Y:S01]  /*b550*/  HMMA.16816.F32 R128, R136.reuse, R124, R4 ;  /* 0x0000007c8880723c */ /* 0x040fe20000001804 */
[----:B------:R-:W1:Y:S07]  /*b560*/  LDSM.16.MT88.4 R4, [R162+0x5800] ;  /* 0x00580000a204783b */ /* 0x000e6e0000004200 */
[C---:B------:R-:W-:Y:S01]  /*b570*/  HMMA.16816.F32 R124, R136.reuse, R126, R8 ;  /* 0x0000007e887c723c */ /* 0x040fe20000001808 */
[----:B------:R-:W4:Y:S07]  /*b580*/  LDSM.16.MT88.4 R8, [R161+0x5800] ;  /* 0x00580000a108783b */ /* 0x000f2e0000004200 */
[C---:B--2---:R-:W-:Y:S01]  /*b590*/  HMMA.16816.F32 R120, R136.reuse, R116, R12 ;  /* 0x000000748878723c */ /* 0x044fe2000000180c */
[----:B------:R-:W2:Y:S07]  /*b5a0*/  LDSM.16.MT88.4 R12, [R160+0x5800] ;  /* 0x00580000a00c783b */ /* 0x000eae0000004200 */
[C---:B------:R-:W-:Y:S07]  /*b5b0*/  HMMA.16816.F32 R116, R136.reuse, R118, R16 ;  /* 0x000000768874723c */ /* 0x040fee0000001810 */
[----:B------:R-:W-:Y:S01]  /*b5c0*/  IADD3 R16, R248, -0x2, RZ ;  /* 0xfffffffef8107810 */ /* 0x000fe20007ffe0ff */
[C---:B---3--:R-:W-:Y:S03]  /*b5d0*/  HMMA.16816.F32 R112, R136.reuse, R104, R20 ;  /* 0x000000688870723c */ /* 0x048fe60000001814 */
[----:B------:R-:W-:Y:S05]  /*b5e0*/  ISETP.GE.AND P5, PT, R16, R233, PT ;  /* 0x000000e91000720c */ /* 0x000fea0003fa6270 */
[C---:B------:R-:W-:Y:S08]  /*b5f0*/  HMMA.16816.F32 R108, R136.reuse, R106, R24 ;  /* 0x0000006a886c723c */ /* 0x040ff00000001818 */
[C---:B------:R-:W-:Y:S03]  /*b600*/  HMMA.16816.F32 R104, R136.reuse, R140, R28 ;  /* 0x0000008c8868723c */ /* 0x040fe6000000181c */
[----:B------:R-:W-:Y:S02]  /*b610*/  @P5 ISETP.GE.AND P2, PT, R222, c[0x0][0x1d4], PT ;  /* 0x00007500de005a0c */ /* 0x000fe40003f46270 */
[----:B------:R-:W-:Y:S02]  /*b620*/  @P5 ISETP.GE.AND P1, PT, R208, c[0x0][0x1d4], PT ;  /* 0x00007500d0005a0c */ /* 0x000fe40003f26270 */
[----:B------:R-:W-:Y:S01]  /*b630*/  @P5 SHF.R.S32.HI R3, RZ, 0x1f, R16 ;  /* 0x0000001fff035819 */ /* 0x000fe20000011410 */
        /* <DEDUP_REMOVED lines=16> */
[----:B------:R-:W-:Y:S01]  /*b740*/  @P5 IADD3 R8, R17, R3, RZ ;  /* 0x0000000311085210 */ /* 0x000fe20007ffe0ff */
[C---:B------:R-:W-:Y:S04]  /*b750*/  HMMA.16816.F32 R80, R136.reuse, R10, R80 ;  /* 0x0000000a8850723c */ /* 0x040fe80000001850 */
[C---:B------:R-:W-:Y:S02]  /*b760*/  @P5 SHF.L.U32 R3, R16.reuse, 0x6, RZ ;  /* 0x0000000610035819 */ /* 0x040fe400000006ff */
[----:B------:R-:W-:Y:S02]  /*b770*/  @P5 SHF.L.U64.HI R16, R16, 0x6, R8 ;  /* 0x0000000610105819 */ /* 0x000fe40000010208 */
[----:B------:R-:W-:Y:S01]  /*b780*/  @P5 MOV R8, c[0x0][0x1e0] ;  /* 0x0000780000085a02 */ /* 0x000fe20000000f00 */
[C---:B--2---:R-:W-:Y:S03]  /*b790*/  HMMA.16816.F32 R84, R136.reuse, R12, R84 ;  /* 0x0000000c8854723c */ /* 0x044fe60000001854 */
[C---:B------:R-:W-:Y:S02]  /*b7a0*/  @P5 LEA R9, P0, R8.reuse, R3, 0x5 ;  /* 0x0000000308095211 */ /* 0x040fe400078028ff */
[----:B------:R-:W-:Y:S02]  /*b7b0*/  @P5 IADD3 R3, P3, R3, R240, RZ ;  /* 0x000000f003035210 */ /* 0x000fe40007f7e0ff */
[----:B------:R-:W-:Y:S01]  /*b7c0*/  @P5 MOV R10, c[0x0][0x1e4] ;  /* 0x00007900000a5a02 */ /* 0x000fe20000000f00 */
[C---:B------:R-:W-:Y:S04]  /*b7d0*/  HMMA.16816.F32 R88, R136.reuse, R14, R88 ;  /* 0x0000000e8858723c */ /* 0x040fe80000001858 */
[C---:B------:R-:W-:Y:S02]  /*b7e0*/  @P5 LEA R12, P4, R3.reuse, c[0x0][0x1c8], 0x1 ;  /* 0x00007200030c5a11 */ /* 0x040fe400078808ff */
[----:B------:R-:W-:Y:S02]  /*b7f0*/  @P5 LEA.HI.X R10, R8, R16, R10, 0x5, P0 ;  /* 0x00000010080a5211 */ /* 0x000fe400000f2c0a */
[----:B------:R-:W-:Y:S01]  /*b800*/  @P5 IADD3.X R16, R16, R232, RZ, P3, !PT ;  /* 0x000000e810105210 */ /* 0x000fe20001ffe4ff */
[C---:B-1----:R-:W-:Y:S03]  /*b810*/  HMMA.16816.F32 R92, R136.reuse, R4, R92 ;  /* 0x00000004885c723c */ /* 0x042fe6000000185c */
[----:B------:R-:W-:Y:S01]  /*b820*/  @P5 LEA.HI.X R13, R3, c[0x0][0x1cc], R16, 0x1, P4 ;  /* 0x00007300030d5a11 */ /* 0x000fe200020f0c10 */
[----:B------:R-:W-:Y:S01]  /*b830*/  @P5 IMAD R3, R238, 0x6000, R210 ;  /* 0x00006000ee035824 */ /* 0x000fe200078e02d2 */
[----:B------:R-:W-:Y:S03]  /*b840*/  @P5 IADD3 R9, P0, R9, R240, RZ ;  /* 0x000000f009095210 */ /* 0x000fe60007f1e0ff */
[----:B------:R-:W-:Y:S01]  /*b850*/  HMMA.16816.F32 R96, R136, R6, R96 ;  /* 0x000000068860723c */ /* 0x000fe20000001860 */
[----:B------:R-:W-:Y:S01]  /*b860*/  @!PT LDS RZ, [RZ] ;  /* 0x00000000fffff984 */ /* 0x000fe20000000800 */
[----:B------:R-:W-:Y:S01]  /*b870*/  @!PT LDS RZ, [RZ] ;  /* 0x00000000fffff984 */ /* 0x000fe20000000800 */
[----:B------:R-:W-:Y:S01]  /*b880*/  @!PT LDS RZ, [RZ] ;  /* 0x00000000fffff984 */ /* 0x000fe20000000800 */
[----:B------:R1:W-:Y:S03]  /*b890*/  @P5 LDGSTS.E.BYPASS.LTC128B.128 [R3], [R12.64], !P2 ;  /* 0x000000000c035fae */ /* 0x0003e6000d101d48 */
[----:B------:R-:W-:Y:S02]  /*b8a0*/  @P5 IADD3.X R10, R10, R232, RZ, P0, !PT ;  /* 0x000000e80a0a5210 */ /* 0x000fe400007fe4ff */
[----:B------:R-:W-:Y:S02]  /*b8b0*/  @P5 ISETP.GE.AND P0, PT, R207, c[0x0][0x1d4], PT ;  /* 0x00007500cf005a0c */ /* 0x000fe40003f06270 */
[C---:B------:R-:W-:Y:S01]  /*b8c0*/  @P5 LEA R8, P3, R9.reuse, c[0x0][0x1c8], 0x1 ;  /* 0x0000720009085a11 */ /* 0x040fe200078608ff */
[----:B------:R1:W-:Y:S03]  /*b8d0*/  @P5 LDGSTS.E.BYPASS.LTC128B.128 [R3+0x2000], [R12.64+0x80], !P1 ;  /* 0x020000800c035fae */ /* 0x0003e6000c901d48 */
        /* <DEDUP_REMOVED lines=9> */
[----:B------:R-:W-:Y:S05]  /*b970*/  MOV R248, R243 ;  /* 0x000000f300f87202 */ /* 0x000fea0000000f00 */
[----:B------:R-:W0:Y:S01]  /*b980*/  LDGDEPBAR ;  /* 0x00000000000079af */ /* 0x000e220000000000 */
[----:B-1----:R-:W-:Y:S05]  /*b990*/  MOV R3, R0 ;  /* 0x0000000000037202 */ /* 0x002fea0000000f00 */
[----:B------:R-:W-:-:S05]  /*b9a0*/  @!P0 BRA `(.L_x_2138) ;  /* 0xffffd34000008947 */ /* 0x000fca000383ffff */
.L_x_2137:
[----:B------:R-:W-:Y:S02]  /*b9b0*/  MOV R5, 0x1f ;  /* 0x0000001f00057802 */ /* 0x000fe40000000f00 */
[----:B------:R-:W-:Y:S01]  /*b9c0*/  MOV R4, 0xffffffff ;  /* 0xffffffff00047802 */ /* 0x000fe20000000f00 */
[----:B------:R-:W-:Y:S05]  /*b9d0*/  BRA.DIV ~URZ, `(.L_x_2139) ;  /* 0x00004ff27f007947 */ /* 0x000fea000b800000 */
[----:B------:R2:W3:Y:S02]  /*b9e0*/  SHFL.BFLY PT, R3, R242, 0x2, 0x1f ;  /* 0x0c401f00f2037f89 */ /* 0x0004e400000e0000 */
.L_x_2212:
[----:B---3--:R-:W-:Y:S01]  /*b9f0*/  FADD.FTZ R3, R3, R242 ;  /* 0x000000f203037221 */ /* 0x008fe20000010000 */
[----:B------:R-:W-:Y:S05]  /*ba00*/  BRA.DIV ~URZ, `(.L_x_2140) ;  /* 0x000050227f007947 */ /* 0x000fea000b800000 */
[----:B------:R-:W3:Y:S04]  /*ba10*/  SHFL.BFLY PT, R5, R239, 0x2, 0x1f ;  /* 0x0c401f00ef057f89 */ /* 0x000ee800000e0000 */
[----:B------:R-:W4:Y:S01]  /*ba20*/  SHFL.BFLY PT, R4, R3, 0x1, 0x1f ;  /* 0x0c201f0003047f89 */ /* 0x000f2200000e0000 */
[----:B---3--:R-:W-:-:S02]  /*ba30*/  FADD.FTZ R239, R5, R239 ;  /* 0x000000ef05ef7221 */ /* 0x008fc40000010000 */
[----:B----4-:R-:W-:-:S03]  /*ba40*/  FADD.FTZ R3, R3, R4 ;  /* 0x0000000403037221 */ /* 0x010fc60000010000 */
[----:B------:R3:W4:Y:S04]  /*ba50*/  SHFL.BFLY PT, R5, R239, 0x1, 0x1f ;  /* 0x0c201f00ef057f89 */ /* 0x00072800000e0000 */
.L_x_2213:
[----:B------:R-:W-:Y:S01]  /*ba60*/  FSETP.NE.FTZ.AND P1, PT, R3, RZ, PT ;  /* 0x000000ff0300720b */ /* 0x000fe20003f35000 */
[----:B----4-:R-:W-:Y:S01]  /*ba70*/  FADD.FTZ R5, R5, R239 ;  /* 0x000000ef05057221 */ /* 0x010fe20000010000 */
[----:B-1----:R-:W-:Y:S02]  /*ba80*/  MOV R6, RZ ;  /* 0x000000ff00067202 */ /* 0x002fe40000000f00 */
[----:B------:R-:W-:Y:S02]  /*ba90*/  MOV R4, 0xff800000 ;  /* 0xff80000000047802 */ /* 0x000fe40000000f00 */
[----:B------:R-:W-:-:S07]  /*baa0*/  FSETP.NE.FTZ.AND P0, PT, R5, RZ, PT ;  /* 0x000000ff0500720b */ /* 0x000fce0003f15000 */
[----:B------:R-:W1:Y:S01]  /*bab0*/  @P1 MUFU.LG2 R7, R3 ;  /* 0x0000000300071308 */ /* 0x000e620000000c00 */
[----:B------:R-:W-:-:S05]  /*bac0*/  @P1 MOV R8, 0x3f317218 ;  /* 0x3f31721800081802 */ /* 0x000fca0000000f00 */
[----:B------:R-:W-:Y:S02]  /*bad0*/  @P1 FMUL.FTZ R8, R8, c[0x0][0x2d0] ;  /* 0x0000b40008081a20 */ /* 0x000fe40000410000 */
[----:B------:R-:W4:Y:S01]  /*bae0*/  @P1 MUFU.RCP R6, R3 ;  /* 0x0000000300061308 */ /* 0x000f220000001000 */
[----:B-1----:R-:W-:-:S04]  /*baf0*/  @P1 FMUL.FTZ R7, R7, 0.69314718246459960938 ;  /* 0x3f31721807071820 */ /* 0x002fc80000410000 */
[----:B------:R-:W-:Y:S01]  /*bb00*/  @P1 FFMA.FTZ R4, R8, R2, R7 ;  /* 0x0000000208041223 */ /* 0x000fe20000010007 */
[----:B------:R-:W-:Y:S02]  /*bb10*/  @P0 MOV R7, 0x3f317218 ;  /* 0x3f31721800070802 */ /* 0x000fe40000000f00 */
[----:B------:R-:W-:Y:S01]  /*bb20*/  MOV R2, 0xff800000 ;  /* 0xff80000000027802 */ /* 0x000fe20000000f00 */
[C---:B----4-:R-:W-:Y:S01]  /*bb30*/  FMUL.FTZ R128, R6.reuse, R128 ;  /* 0x0000008006807220 */ /* 0x050fe20000410000 */
[----:B------:R-:W-:Y:S01]  /*bb40*/  MOV R3, RZ ;  /* 0x000000ff00037202 */ /* 0x000fe20000000f00 */
[C---:B------:R-:W-:Y:S01]  /*bb50*/  FMUL.FTZ R129, R6.reuse, R129 ;  /* 0x0000008106817220 */ /* 0x040fe20000410000 */
[----:B------:R-:W-:Y:S01]  /*bb60*/  MOV R8, 0x1 ;  /* 0x0000000100087802 */ /* 0x000fe20000000f00 */
[C---:B------:R-:W-:Y:S02]  /*bb70*/  FMUL.FTZ R124, R6.reuse, R124 ;  /* 0x0000007c067c7220 */ /* 0x040fe40000410000 */
[C---:B------:R-:W-:Y:S01]  /*bb80*/  FMUL.FTZ R125, R6.reuse, R125 ;  /* 0x0000007d067d7220 */ /* 0x040fe20000410000 */
[----:B------:R-:W-:Y:S01]  /*bb90*/  @P0 MUFU.RCP R3, R5 ;  /* 0x0000000500030308 */ /* 0x000fe20000001000 */
[----:B------:R-:W-:-:S02]  /*bba0*/  FMUL.FTZ R120, R6, R120 ;  /* 0x0000007806787220 */ /* 0x000fc40000410000 */
        /* <DEDUP_REMOVED lines=44> */
[----:B-1----:R-:W-:Y:S02]  /*be70*/  @P0 FMUL.FTZ R6, R5, 0.69314718246459960938 ;  /* 0x3f31721805060820 */ /* 0x002fe40000410000 */
[----:B------:R-:W-:Y:S02]  /*be80*/  @P0 FMUL.FTZ R5, R7, c[0x0][0x2d0] ;  /* 0x0000b40007050a20 */ /* 0x000fe40000410000 */
        /* <DEDUP_REMOVED lines=47> */
[----:B------:R-:W-:Y:S02]  /*c180*/  FMUL.FTZ R99, R3, R99 ;  /* 0x0000006303637220 */ /* 0x000fe40000410000 */
[----:B------:R-:W-:Y:S02]  /*c190*/  @P0 FFMA.FTZ R2, R5, R0, R6 ;  /* 0x0000000005020223 */ /* 0x000fe40000010006 */
.L_x_2116:
[----:B------:R-:W-:Y:S01]  /*c1a0*/  LOP3.LUT P0, RZ, R206, 0xff, RZ, 0xc0, !PT ;  /* 0x000000ffceff7812 */ /* 0x000fe2000780c0ff */
[----:B------:R-:W-:-:S12]  /*c1b0*/  BSSY B0, `(.L_x_2141) ;  /* 0x000000f000007945 */ /* 0x000fd80003800000 */
[----:B------:R-:W-:Y:S05]  /*c1c0*/  @P0 BRA `(.L_x_2142) ;  /* 0x000000d000000947 */ /* 0x000fea0003800000 */
[----:B------:R-:W4:Y:S01]  /*c1d0*/  S2R R0, SR_LANEID ;  /* 0x0000000000007919 */ /* 0x000f220000000000 */
[----:B------:R-:W-:Y:S01]  /*c1e0*/  VOTEU.ANY UR4, UPT, PT ;  /* 0x0000000000047886 */ /* 0x000fe200038e0100 */
[----:B------:R-:W-:Y:S01]  /*c1f0*/  IMAD.MOV.U32 R6, RZ, RZ, c[0x0][0x560] ;  /* 0x00015800ff067624 */ /* 0x000fe200078e00ff */
[----:B------:R-:W4:Y:S01]  /*c200*/  FLO.U32 R5, UR4 ;  /* 0x0000000400057d00 */ /* 0x000f2200080e0000 */
[----:B------:R-:W-:-:S07]  /*c210*/  IMAD.MOV.U32 R7, RZ, RZ, c[0x0][0x564] ;  /* 0x00015900ff077624 */ /* 0x000fce00078e00ff */
[----:B------:R-:W5:Y:S01]  /*c220*/  POPC R3, UR4 ;  /* 0x0000000400037d09 */ /* 0x000f620008000000 */
[----:B----4-:R-:W-:-:S13]  /*c230*/  ISETP.EQ.U32.AND P0, PT, R5, R0, PT ;  /* 0x000000000500720c */ /* 0x010fda0003f02070 */
[----:B-----5:R-:W4:Y:S04]  /*c240*/  @P0 ATOMG.E.ADD.STRONG.GPU PT, R3, [R6.64], R3 ;  /* 0x00000003060309a8 */ /* 0x020f2800081ee1c8 */
[----:B------:R-:W5:Y:S02]  /*c250*/  S2R R0, SR_LTMASK ;  /* 0x0000000000007919 */ /* 0x000f640000003900 */
[----:B-----5:R-:W-:-:S04]  /*c260*/  LOP3.LUT R0, R0, UR4, RZ, 0xc0, !PT ;  /* 0x0000000400007c12 */ /* 0x020fc8000f8ec0ff */
[----:B------:R-:W5:Y:S01]  /*c270*/  POPC R196, R0 ;  /* 0x0000000000c47309 */ /* 0x000f620000000000 */
[----:B----4-:R-:W5:Y:S02]  /*c280*/  SHFL.IDX PT, R3, R3, R5, 0x1f ;  /* 0x00001f0503037589 */ /* 0x010f6400000e0000 */
[----:B-----5:R-:W-:-:S05]  /*c290*/  IADD3 R196, R3, c[0x0][0xc], R196 ;  /* 0x0000030003c47a10 */ /* 0x020fca0007ffe0c4 */
.L_x_2142:
[----:B------:R-:W-:Y:S05]  /*c2a0*/  BSYNC B0 ;  /* 0x0000000000007941 */ /* 0x000fea0003800000 */
.L_x_2141:
[----:B------:R-:W-:Y:S01]  /*c2b0*/  PRMT R8, R8, 0x9910, RZ ;  /* 0x0000991008087816 */ /* 0x000fe200000000ff */
[----:B------:R-:W-:Y:S01]  /*c2c0*/  BSSY B1, `(.L_x_2143) ;  /* 0x000030e000017945 */ /* 0x000fe20003800000 */
[----:B------:R-:W-:Y:S01]  /*c2d0*/  IMAD.MOV.U32 R3, RZ, RZ, R196 ;  /* 0x000000ffff037224 */ /* 0x000fe200078e00c4 */
[----:B------:R-:W-:Y:S02]  /*c2e0*/  SHF.R.S32.HI R7, RZ, 0x1f, R230 ;  /* 0x0000001fff077819 */ /* 0x000fe400000114e6 */
[----:B------:R-:W-:-:S13]  /*c2f0*/  ISETP.NE.AND P0, PT, R8, RZ, PT ;  /* 0x000000ff0800720c */ /* 0x000fda0003f05270 */
[----:B------:R-:W-:Y:S05]  /*c300*/  @!P0 BRA `(.L_x_2144) ;  /* 0x000024d000008947 */ /* 0x000fea0003800000 */
[----:B------:R-:W-:Y:S01]  /*c310*/  WARPSYNC 0xffffffff ;  /* 0xffffffff00007948 */ /* 0x000fe20003800000 */
[----:B------:R-:W-:Y:S01]  /*c320*/  BAR.SYNC.DEFER_BLOCKING 0x1, 0x100 ;  /* 0x0044000000007b1d */ /* 0x000fe20000010000 */
[----:B------:R-:W-:Y:S02]  /*c330*/  F2FP.PACK_AB R5, R129, R128 ;  /* 0x000000808105723e */ /* 0x000fe400000000ff */
[----:B------:R-:W-:Y:S02]  /*c340*/  F2FP.PACK_AB R6, R131, R130 ;  /* 0x000000828306723e */ /* 0x000fe400000000ff */
[----:B------:R-:W-:Y:S02]  /*c350*/  F2FP.PACK_AB R0, R125, R124 ;  /* 0x0000007c7d00723e */ /* 0x000fe400000000ff */
[----:B------:R-:W-:Y:S02]  /*c360*/  F2FP.PACK_AB R8, R99, R98 ;  /* 0x000000626308723e */ /* 0x000fe400000000ff */
[----:B------:R-:W-:-:S02]  /*c370*/  ISETP.NE.U32.AND P2, PT, RZ, c[0x0][0x508], PT ;  /* 0x00014200ff007a0c */ /* 0x000fc40003f45070 */
[----:B------:R-:W-:Y:S02]  /*c380*/  ISETP.NE.U32.AND P1, PT, RZ, c[0x0][0x500], PT ;  /* 0x00014000ff007a0c */ /* 0x000fe40003f25070 */
[----:B------:R-:W-:Y:S02]  /*c390*/  ISETP.NE.AND.EX P2, PT, RZ, c[0x0][0x50c], PT, P2 ;  /* 0x00014300ff007a0c */ /* 0x000fe40003f45320 */
[----:B------:R-:W-:Y:S01]  /*c3a0*/  ISETP.NE.AND.EX P1, PT, RZ, c[0x0][0x504], PT, P1 ;  /* 0x00014100ff007a0c */ /* 0x000fe20003f25310 */
[----:B------:R4:W-:Y:S10]  /*c3b0*/  STS [R217], R5 ;  /* 0x00000005d9007388 */ /* 0x0009f40000000800 */
[C---:B------:R-:W-:Y:S01]  /*c3c0*/  @P2 LEA R10, P0, R230.reuse, c[0x0][0x508], 0x2 ;  /* 0x00014200e60a2a11 */ /* 0x040fe200078010ff */
[----:B------:R1:W-:Y:S03]  /*c3d0*/  STS [R217+0x400], R6 ;  /* 0x00040006d9007388 */ /* 0x0003e60000000800 */
[----:B------:R-:W-:Y:S01]  /*c3e0*/  @P2 LEA.HI.X R11, R230, c[0x0][0x50c], R7, 0x2, P0 ;  /* 0x00014300e60b2a11 */ /* 0x000fe200000f1407 */
[----:B------:R2:W-:Y:S01]  /*c3f0*/  STS [R209], R0 ;  /* 0x00000000d1007388 */ /* 0x0005e20000000800 */
[----:B----4-:R-:W-:-:S02]  /*c400*/  F2FP.PACK_AB R5, R127, R126 ;  /* 0x0000007e7f05723e */ /* 0x010fc400000000ff */
[----:B-1----:R-:W-:-:S03]  /*c410*/  F2FP.PACK_AB R6, R121, R120 ;  /* 0x000000787906723e */ /* 0x002fc600000000ff */
[----:B------:R1:W-:Y:S01]  /*c420*/  STS [R209+0x400], R5 ;  /* 0x00040005d1007388 */ /* 0x0003e20000000800 */
[----:B--2---:R-:W-:-:S03]  /*c430*/  F2FP.PACK_AB R0, R123, R122 ;  /* 0x0000007a7b00723e */ /* 0x004fc600000000ff */
[----:B------:R2:W-:Y:S04]  /*c440*/  STS [R226], R6 ;  /* 0x00000006e2007388 */ /* 0x0005e80000000800 */
[----:B------:R4:W-:Y:S01]  /*c450*/  STS [R226+0x400], R0 ;  /* 0x00040000e2007388 */ /* 0x0009e20000000800 */
[----:B-1----:R-:W-:Y:S02]  /*c460*/  F2FP.PACK_AB R5, R117, R116 ;  /* 0x000000747505723e */ /* 0x002fe400000000ff */
[----:B--2---:R-:W-:-:S03]  /*c470*/  F2FP.PACK_AB R6, R119, R118 ;  /* 0x000000767706723e */ /* 0x004fc600000000ff */
[----:B------:R1:W-:Y:S01]  /*c480*/  STS [R221], R5 ;  /* 0x00000005dd007388 */ /* 0x0003e20000000800 */
[----:B----4-:R-:W-:-:S03]  /*c490*/  F2FP.PACK_AB R0, R113, R112 ;  /* 0x000000707100723e */ /* 0x010fc600000000ff */
[----:B------:R2:W-:Y:S04]  /*c4a0*/  STS [R221+0x400], R6 ;  /* 0x00040006dd007388 */ /* 0x0005e80000000800 */
[----:B------:R4:W-:Y:S01]  /*c4b0*/  STS [R225], R0 ;  /* 0x00000000e1007388 */ /* 0x0009e20000000800 */
[----:B-1----:R-:W-:Y:S02]  /*c4c0*/  F2FP.PACK_AB R5, R115, R114 ;  /* 0x000000727305723e */ /* 0x002fe400000000ff */
[----:B--2---:R-:W-:-:S03]  /*c4d0*/  F2FP.PACK_AB R6, R109, R108 ;  /* 0x0000006c6d06723e */ /* 0x004fc600000000ff */
[----:B------:R1:W-:Y:S01]  /*c4e0*/  STS [R225+0x400], R5 ;  /* 0x00040005e1007388 */ /* 0x0003e20000000800 */
[----:B----4-:R-:W-:-:S03]  /*c4f0*/  F2FP.PACK_AB R0, R111, R110 ;  /* 0x0000006e6f00723e */ /* 0x010fc600000000ff */
        /* <DEDUP_REMOVED lines=12> */
[----:B------:R2:W-:Y:S04]  /*c5c0*/  STS [R217+0x4000], R6 ;  /* 0x00400006d9007388 */ /* 0x0005e80000000800 */
[----:B------:R4:W-:Y:S01]  /*c5d0*/  STS [R217+0x4400], R0 ;  /* 0x00440000d9007388 */ /* 0x0009e20000000800 */
        /* <DEDUP_REMOVED lines=51> */
[----:B----4-:R-:W-:-:S05]  /*c910*/  F2FP.PACK_AB R0, R91, R90 ;  /* 0x0000005a5b00723e */ /* 0x010fca00000000ff */
[----:B------:R2:W-:Y:S04]  /*c920*/  STS [R228+0x8400], R0 ;  /* 0x00840000e4007388 */ /* 0x0005e80000000800 */
[----:B------:R4:W-:Y:S01]  /*c930*/  STS [R224+0x8000], R6 ;  /* 0x00800006e0007388 */ /* 0x0009e20000000800 */
[----:B-1----:R-:W-:-:S05]  /*c940*/  F2FP.PACK_AB R5, R95, R94 ;  /* 0x0000005e5f05723e */ /* 0x002fca00000000ff */
[----:B------:R1:W-:Y:S01]  /*c950*/  STS [R224+0x8400], R5 ;  /* 0x00840005e0007388 */ /* 0x0003e20000000800 */
[----:B--2---:R-:W-:-:S03]  /*c960*/  F2FP.PACK_AB R0, R97, R96 ;  /* 0x000000606100723e */ /* 0x004fc600000000ff */
[----:B------:R-:W-:Y:S01]  /*c970*/  STS [R227+0x8400], R8 ;  /* 0x00840008e3007388 */ /* 0x000fe20000000800 */
[----:B----4-:R-:W-:-:S03]  /*c980*/  IMAD.MOV.U32 R6, RZ, RZ, c[0x0][0x388] ;  /* 0x0000e200ff067624 */ /* 0x010fc600078e00ff */
[----:B------:R2:W-:Y:S04]  /*c990*/  STS [R227+0x8000], R0 ;  /* 0x00800000e3007388 */ /* 0x0005e80000000800 */
[----:B------:R-:W-:Y:S01]  /*c9a0*/  BAR.SYNC.DEFER_BLOCKING 0x1, 0x100 ;  /* 0x0044000000007b1d */ /* 0x000fe20000010000 */
[----:B-1----:R-:W-:-:S04]  /*c9b0*/  IMAD.MOV.U32 R5, RZ, RZ, 0x4 ;  /* 0x00000004ff057424 */ /* 0x002fc800078e00ff */
[----:B------:R-:W-:-:S04]  /*c9c0*/  IMAD.WIDE R12, R230, R5, c[0x0][0x500] ;  /* 0x00014000e60c7625 */ /* 0x000fc800078e0205 */
[----:B--2---:R-:W-:Y:S01]  /*c9d0*/  IMAD.MOV.U32 R0, RZ, RZ, RZ ;  /* 0x000000ffff007224 */ /* 0x004fe200078e00ff */
[----:B------:R1:W5:Y:S05]  /*c9e0*/  @P2 LDG.E R6, [R10.64] ;  /* 0x000000080a062981 */ /* 0x00036a000c1e1900 */
[----:B------:R1:W5:Y:S01]  /*c9f0*/  @P1 LDG.E R0, [R12.64] ;  /* 0x000000080c001981 */ /* 0x000362000c1e1900 */
[----:B------:R-:W-:-:S04]  /*ca00*/  ISETP.NE.AND P0, PT, R234, RZ, PT ;  /* 0x000000ffea00720c */ /* 0x000fc80003f05270 */
[----:B------:R-:W-:Y:S01]  /*ca10*/  SEL R234, R234, c[0x0][0x3d4], P0 ;  /* 0x0000f500eaea7a07 */ /* 0x000fe20000000000 */
[----:B------:R-:W-:Y:S05]  /*ca20*/  @P2 BRA `(.L_x_2145) ;  /* 0x0000004000002947 */ /* 0x000fea0003800000 */
[----:B------:R-:W-:Y:S05]  /*ca30*/  @!P1 BRA `(.L_x_2145) ;  /* 0x0000003000009947 */ /* 0x000fea0003800000 */
[----:B-----5:R2:W4:Y:S04]  /*ca40*/  LDG.E R6, [R12.64] ;  /* 0x000000080c067981 */ /* 0x020528000c1e1900 */
[----:B-12---:R-:W4:Y:S02]  /*ca50*/  LDG.E R12, [R12.64+0x4] ;  /* 0x000004080c0c7981 */ /* 0x006f24000c1e1900 */
[----:B----4-:R-:W-:Y:S02]  /*ca60*/  IADD3 R6, -R6, R12, RZ ;  /* 0x0000000c06067210 */ /* 0x010fe40007ffe1ff */
.L_x_2145:
[----:B------:R-:W-:Y:S01]  /*ca70*/  IMAD.MOV.U32 R22, RZ, RZ, 0x368 ;  /* 0x00000368ff167424 */ /* 0x000fe200078e00ff */
[----:B------:R-:W-:Y:S01]  /*ca80*/  ISETP.GT.AND P3, PT, R234, 0x1, PT ;  /* 0x00000001ea00780c */ /* 0x000fe20003f64270 */
[----:B------:R-:W-:Y:S01]  /*ca90*/  IMAD.MOV.U32 R5, RZ, RZ, c[0x0][0x4e8] ;  /* 0x00013a00ff057624 */ /* 0x000fe200078e00ff */
[----:B------:R-:W-:Y:S01]  /*caa0*/  ISETP.NE.U32.AND P0, PT, RZ, c[0x0][0x500], PT ;  /* 0x00014000ff007a0c */ /* 0x000fe20003f05070 */
[----:B-----5:R-:W-:Y:S01]  /*cab0*/  IMAD R6, R6, c[0x0][0x4e8], RZ ;  /* 0x00013a0006067a24 */ /* 0x020fe200078e02ff */
[----:B------:R-:W-:-:S02]  /*cac0*/  SEL R22, R22, 0x328, P3 ;  /* 0x0000032816167807 */ /* 0x000fc40001800000 */
[----:B------:R-:W-:Y:S02]  /*cad0*/  ISETP.NE.AND.EX P0, PT, RZ, c[0x0][0x504], PT, P0 ;  /* 0x00014100ff007a0c */ /* 0x000fe40003f05300 */
[----:B------:R-:W2:Y:S01]  /*cae0*/  LDC.64 R20, c[0x0][R22+0x170] ;  /* 0x00005c0016147b82 */ /* 0x000ea20000000a00 */
[----:B------:R-:W-:Y:S01]  /*caf0*/  ISETP.NE.AND P2, PT, R5, 0x1, PT ;  /* 0x000000010500780c */ /* 0x000fe20003f45270 */
[----:B------:R-:W-:Y:S01]  /*cb00*/  IMAD.IADD R5, R214, 0x1, R197 ;  /* 0x00000001d6057824 */ /* 0x000fe200078e02c5 */
[----:B------:R-:W-:Y:S02]  /*cb10*/  SEL R230, R230, RZ, !P0 ;  /* 0x000000ffe6e67207 */ /* 0x000fe40004000000 */
[----:B------:R-:W-:Y:S01]  /*cb20*/  SEL R7, R7, RZ, !P0 ;  /* 0x000000ff07077207 */ /* 0x000fe20004000000 */
[----:B-1----:R-:W-:Y:S02]  /*cb30*/  IMAD.MOV.U32 R13, RZ, RZ, R5 ;  /* 0x000000ffff0d7224 */ /* 0x002fe400078e0005 */
[----:B------:R-:W1:Y:S08]  /*cb40*/  LDC.64 R16, c[0x0][R22+0x168] ;  /* 0x00005a0016107b82 */ /* 0x000e700000000a00 */
[----:B------:R-:W4:Y:S08]  /*cb50*/  LDC.64 R18, c[0x0][R22+0x178] ;  /* 0x00005e0016127b82 */ /* 0x000f300000000a00 */
[----:B------:R-:W3:Y:S01]  /*cb60*/  LDC.64 R14, c[0x0][R22+0x160] ;  /* 0x00005800160e7b82 */ /* 0x000ee20000000a00 */
[----:B--2---:R-:W-:-:S04]  /*cb70*/  IMAD R8, R21, R230, RZ ;  /* 0x000000e615087224 */ /* 0x004fc800078e02ff */
[----:B------:R-:W-:Y:S02]  /*cb80*/  IMAD R8, R20, R7, R8 ;  /* 0x0000000714087224 */ /* 0x000fe400078e0208 */
[----:B------:R-:W-:-:S04]  /*cb90*/  @P2 IMAD.HI.U32 R7, R5, c[0x0][0x4ec], RZ ;  /* 0x00013b0005072a27 */ /* 0x000fc800078e00ff */
[-C--:B-1----:R-:W-:Y:S01]  /*cba0*/  IMAD.WIDE.U32 R10, R16, R231.reuse, RZ ;  /* 0x000000e7100a7225 */ /* 0x082fe200078e00ff */
[----:B------:R-:W-:Y:S02]  /*cbb0*/  SEL R16, R235, RZ, P3 ;  /* 0x000000ffeb107207 */ /* 0x000fe40001800000 */
[----:B------:R-:W-:Y:S01]  /*cbc0*/  @P2 SHF.R.U32.HI R13, RZ, c[0x0][0x4f0], R7 ;  /* 0x00013c00ff0d2a19 */ /* 0x000fe20000011607 */
[----:B------:R-:W-:Y:S01]  /*cbd0*/  IMAD R9, R17, R231, RZ ;  /* 0x000000e711097224 */ /* 0x000fe200078e02ff */
[----:B------:R-:W-:Y:S01]  /*cbe0*/  SHF.R.S32.HI R7, RZ, 0x1f, R0 ;  /* 0x0000001fff077819 */ /* 0x000fe20000011400 */
[----:B------:R-:W-:-:S04]  /*cbf0*/  IMAD.WIDE.U32 R20, R20, R230, RZ ;  /* 0x000000e614147225 */ /* 0x000fc800078e00ff */
[----:B------:R-:W-:Y:S01]  /*cc00*/  IMAD.IADD R9, R11, 0x1, R9 ;  /* 0x000000010b097824 */ /* 0x000fe200078e0209 */
[----:B------:R-:W-:Y:S01]  /*cc10*/  IADD3 R12, P1, P0, R20, R10, R0 ;  /* 0x0000000a140c7210 */ /* 0x000fe2000783e000 */
[----:B------:R-:W-:Y:S02]  /*cc20*/  IMAD.IADD R8, R21, 0x1, R8 ;  /* 0x0000000115087824 */ /* 0x000fe400078e0208 */
[-C--:B----4-:R-:W-:Y:S02]  /*cc30*/  IMAD R11, R19, R16.reuse, RZ ;  /* 0x00000010130b7224 */ /* 0x090fe400078e02ff */
        /* <DEDUP_REMOVED lines=8> */
[-C--:B---3--:R-:W-:Y:S01]  /*ccc0*/  IMAD R9, R15, R10.reuse, RZ ;  /* 0x0000000a0f097224 */ /* 0x088fe200078e02ff */
[----:B------:R-:W-:Y:S01]  /*ccd0*/  SHF.R.S32.HI R13, RZ, 0x1f, R10 ;  /* 0x0000001fff0d7819 */ /* 0x000fe2000001140a */
[----:B------:R-:W-:Y:S02]  /*cce0*/  IMAD.MOV.U32 R8, RZ, RZ, c[0x0][0x4a8] ;  /* 0x00012a00ff087624 */ /* 0x000fe400078e00ff */
[----:B------:R-:W-:-:S03]  /*ccf0*/  IMAD.WIDE.U32 R16, R14, R10, R16 ;  /* 0x0000000a0e107225 */ /* 0x000fc600078e0010 */
[----:B------:R-:W-:Y:S01]  /*cd00*/  SEL R8, R8, c[0x0][0x450], P3 ;  /* 0x0001140008087a07 */ /* 0x000fe20001800000 */
[----:B------:R-:W-:Y:S02]  /*cd10*/  IMAD R9, R14, R13, R9 ;  /* 0x0000000d0e097224 */ /* 0x000fe400078e0209 */
[----:B------:R-:W-:Y:S01]  /*cd20*/  IMAD.MOV.U32 R10, RZ, RZ, c[0x0][0x4ac] ;  /* 0x00012b00ff0a7624 */ /* 0x000fe200078e00ff */
[----:B------:R-:W-:Y:S01]  /*cd30*/  LEA R8, P0, R16, R8, 0x2 ;  /* 0x0000000810087211 */ /* 0x000fe200078010ff */
[----:B------:R-:W-:-:S03]  /*cd40*/  IMAD.IADD R9, R17, 0x1, R9 ;  /* 0x0000000111097824 */ /* 0x000fc600078e0209 */
[----:B------:R-:W-:Y:S01]  /*cd50*/  SEL R10, R10, c[0x0][0x454], P3 ;  /* 0x000115000a0a7a07 */ /* 0x000fe20001800000 */
[----:B------:R-:W-:Y:S03]  /*cd60*/  SHFL.IDX PT, R12, R8, 0x1, 0x1c1f ;  /* 0x003c1f00080c7f89 */ /* 0x000fe600000e0000 */
[----:B------:R-:W-:Y:S02]  /*cd70*/  LEA.HI.X R9, R16, R10, R9, 0x2, P0 ;  /* 0x0000000a10097211 */ /* 0x000fe400000f1409 */
[----:B------:R1:W-:Y:S01]  /*cd80*/  SHFL.IDX PT, R10, R8, RZ, 0x1c1f ;  /* 0x001c1fff080a7589 */ /* 0x0003e200000e0000 */
[----:B------:R-:W-:-:S03]  /*cd90*/  LOP3.LUT P0, RZ, R216, 0x3, RZ, 0xc0, !PT ;  /* 0x00000003d8ff7812 */ /* 0x000fc6000780c0ff */
[----:B------:R-:W2:Y:S04]  /*cda0*/  SHFL.IDX PT, R11, R9, RZ, 0x1c1f ;  /* 0x001c1fff090b7589 */ /* 0x000ea800000e0000 */
[----:B------:R3:W4:Y:S01]  /*cdb0*/  SHFL.IDX PT, R13, R9, 0x1, 0x1c1f ;  /* 0x003c1f00090d7f89 */ /* 0x00072200000e0000 */
[----:B-1----:R-:W-:-:S05]  /*cdc0*/  IMAD.IADD R8, R215, 0x1, R197 ;  /* 0x00000001d7087824 */ /* 0x002fca00078e02c5 */
[C---:B------:R-:W-:Y:S02]  /*cdd0*/  ISETP.GE.OR P1, PT, R8.reuse, R6, P0 ;  /* 0x000000060800720c */ /* 0x040fe40000726670 */
[----:B---3--:R-:W-:-:S04]  /*cde0*/  IADD3 R9, R8, 0x8, RZ ;  /* 0x0000000808097810 */ /* 0x008fc80007ffe0ff */
[----:B------:R-:W-:-:S07]  /*cdf0*/  ISETP.GE.OR P0, PT, R9, R6, P0 ;  /* 0x000000060900720c */ /* 0x000fce0000706670 */
[----:B--2---:R1:W-:Y:S01]  /*ce00*/  @!P1 ST.E [R10.64], R4 ;  /* 0x000000040a009985 */ /* 0x0043e2000c101908 */
[----:B------:R-:W-:-:S05]  /*ce10*/  ISETP.GE.AND P1, PT, R8, R6, PT ;  /* 0x000000060800720c */ /* 0x000fca0003f26270 */
[----:B----4-:R1:W-:Y:S01]  /*ce20*/  @!P0 ST.E [R12.64], R2 ;  /* 0x000000020c008985 */ /* 0x0103e2000c101908 */
[----:B------:R-:W-:Y:S01]  /*ce30*/  ISETP.GE.AND P0, PT, R9, R6, PT ;  /* 0x000000060900720c */ /* 0x000fe20003f06270 */
[----:B------:R-:W-:Y:S05]  /*ce40*/  @P3 BRA `(.L_x_2146) ;  /* 0x000007c000003947 */ /* 0x000fea0003800000 */
[----:B-1----:R-:W-:Y:S01]  /*ce50*/  IMAD R2, R7, c[0x0][0x3a0], RZ ;  /* 0x0000e80007027a24 */ /* 0x002fe200078e02ff */
[----:B------:R-:W-:Y:S01]  /*ce60*/  SHF.R.S32.HI R4, RZ, 0x1f, R230 ;  /* 0x0000001fff047819 */ /* 0x000fe200000114e6 */
[C---:B------:R-:W-:Y:S01]  /*ce70*/  IMAD.WIDE.U32 R8, R0.reuse, c[0x0][0x3a0], RZ ;  /* 0x0000e80000087a25 */ /* 0x040fe200078e00ff */
[----:B------:R1:W2:Y:S03]  /*ce80*/  LDS.128 R52, [R212+0x80] ;  /* 0x00008000d4347984 */ /* 0x0002a60000000c00 */
[----:B------:R-:W-:Y:S01]  /*ce90*/  IMAD R2, R0, c[0x0][0x3a4], R2 ;  /* 0x0000e90000027a24 */ /* 0x000fe200078e0202 */
[----:B------:R-:W-:Y:S01]  /*cea0*/  LEA R0, R218, R219, 0x5 ;  /* 0x000000dbda007211 */ /* 0x000fe200078e28ff */
[----:B------:R1:W3:Y:S01]  /*ceb0*/  LDS.128 R48, [R212+0x1080] ;  /* 0x00108000d4307984 */ /* 0x0002e20000000c00 */
[----:B------:R-:W-:-:S02]  /*cec0*/  IMAD R4, R4, c[0x0][0x3f0], RZ ;  /* 0x0000fc0004047a24 */ /* 0x000fc400078e02ff */
[----:B------:R-:W-:Y:S01]  /*ced0*/  IADD3 R9, R9, R2, RZ ;  /* 0x0000000209097210 */ /* 0x000fe20007ffe0ff */
[----:B------:R1:W4:Y:S01]  /*cee0*/  LDS.128 R44, [R212+0x2080] ;  /* 0x00208000d42c7984 */ /* 0x0003220000000c00 */
[----:B------:R-:W-:Y:S01]  /*cef0*/  IADD3 R0, R197, R0, RZ ;  /* 0x00000000c5007210 */ /* 0x000fe20007ffe0ff */
[----:B------:R-:W-:Y:S01]  /*cf00*/  IMAD R4, R230, c[0x0][0x3f4], R4 ;  /* 0x0000fd00e6047a24 */ /* 0x000fe200078e0204 */
[----:B------:R-:W-:Y:S01]  /*cf10*/  IADD3 R197, R219, R197, RZ ;  /* 0x000000c5dbc57210 */ /* 0x000fe20007ffe0ff */
[C---:B------:R-:W-:Y:S01]  /*cf20*/  IMAD.WIDE.U32 R8, R231.reuse, c[0x0][0x3e8], R8 ;  /* 0x0000fa00e7087a25 */ /* 0x040fe200078e0008 */
[----:B------:R1:W1:Y:S01]  /*cf30*/  LDS.128 R40, [R212+0x3080] ;  /* 0x00308000d4287984 */ /* 0x0002620000000c00 */
[----:B------:R-:W-:Y:S02]  /*cf40*/  MOV R2, R0 ;  /* 0x0000000000027202 */ /* 0x000fe40000000f00 */
[----:B------:R-:W-:Y:S01]  /*cf50*/  IMAD R9, R231, c[0x0][0x3ec], R9 ;  /* 0x0000fb00e7097a24 */ /* 0x000fe200078e0209 */
[----:B------:R1:W1:Y:S01]  /*cf60*/  LDS.128 R36, [R212+0x4080] ;  /* 0x00408000d4247984 */ /* 0x0002620000000c00 */
[----:B------:R-:W-:-:S03]  /*cf70*/  @P2 IMAD.HI.U32 R5, R0, c[0x0][0x4ec], RZ ;  /* 0x00013b0000052a27 */ /* 0x000fc600078e00ff */
[----:B------:R1:W1:Y:S01]  /*cf80*/  LDS.128 R32, [R212+0x5080] ;  /* 0x00508000d4207984 */ /* 0x0002620000000c00 */
[----:B------:R-:W-:Y:S01]  /*cf90*/  IMAD.WIDE.U32 R56, R230, c[0x0][0x3f0], R8 ;  /* 0x0000fc00e6387a25 */ /* 0x000fe200078e0008 */
[----:B------:R-:W-:Y:S02]  /*cfa0*/  @P2 SHF.R.U32.HI R2, RZ, c[0x0][0x4f0], R5 ;  /* 0x00013c00ff022a19 */ /* 0x000fe40000011605 */
[----:B------:R1:W1:Y:S02]  /*cfb0*/  LDS.128 R28, [R212+0x6080] ;  /* 0x00608000d41c7984 */ /* 0x0002640000000c00 */
[----:B------:R-:W-:Y:S02]  /*cfc0*/  SHF.R.S32.HI R7, RZ, 0x1f, R2 ;  /* 0x0000001fff077819 */ /* 0x000fe40000011402 */
[----:B------:R1:W1:Y:S01]  /*cfd0*/  LDS.128 R24, [R212+0x7080] ;  /* 0x00708000d4187984 */ /* 0x0002620000000c00 */
[----:B------:R-:W-:Y:S02]  /*cfe0*/  IADD3 R5, -R2, RZ, RZ ;  /* 0x000000ff02057210 */ /* 0x000fe40007ffe1ff */
[----:B------:R-:W-:Y:S01]  /*cff0*/  IADD3 R57, R57, R4, RZ ;  /* 0x0000000439397210 */ /* 0x000fe20007ffe0ff */
[----:B------:R1:W1:Y:S01]  /*d000*/  LDS.128 R20, [R212+0x8080] ;  /* 0x00808000d4147984 */ /* 0x0002620000000c00 */
[----:B------:R-:W-:-:S02]  /*d010*/  IMAD R7, R7, c[0x0][0x3e0], RZ ;  /* 0x0000f80007077a24 */ /* 0x000fc400078e02ff */
        /* <DEDUP_REMOVED lines=15> */
[----:B--234-:R2:W3:Y:S02]  /*d110*/  SHFL.IDX PT, R57, R7, RZ, 0x181f ;  /* 0x00181fff07397589 */ /* 0x01c4e400000e0000 */
.L_x_2214:
[----:B------:R-:W-:Y:S05]  /*d120*/  BRA.DIV ~URZ, `(.L_x_2148) ;  /* 0x00003a727f007947 */ /* 0x000fea000b800000 */
[----:B------:R4:W2:Y:S02]  /*d130*/  SHFL.IDX PT, R0, R56, RZ, 0x181f ;  /* 0x00181fff38007589 */ /* 0x0008a400000e0000 */
.L_x_2215:
[----:B------:R-:W-:Y:S01]  /*d140*/  ISETP.GE.AND P0, PT, R197, R6, PT ;  /* 0x00000006c500720c */ /* 0x000fe20003f06270 */
[----:B------:R-:W-:-:S12]  /*d150*/  BSSY B0, `(.L_x_2149) ;  /* 0x000000e000007945 */ /* 0x000fd80003800000 */
        /* <DEDUP_REMOVED lines=11> */
[----:B-1----:R2:W-:Y:S04]  /*d210*/  @!P4 ST.E.128 [R4.64], R36 ;  /* 0x000000240400c985 */ /* 0x0025e8000c101d08 */
[----:B------:R2:W-:Y:S02]  /*d220*/  @!P3 ST.E.128 [R60.64], R20 ;  /* 0x000000143c00b985 */ /* 0x0005e4000c101d08 */
.L_x_2150:
[----:B------:R-:W-:Y:S05]  /*d230*/  BSYNC B0 ;  /* 0x0000000000007941 */ /* 0x000fea0003800000 */
.L_x_2149:
[----:B------:R-:W-:Y:S05]  /*d240*/  BRA.DIV ~URZ, `(.L_x_2151) ;  /* 0x000039c27f007947 */ /* 0x000fea000b800000 */
[----:B-12---:R1:W2:Y:S04]  /*d250*/  SHFL.IDX PT, R20, R7, 0x1, 0x181f ;  /* 0x00381f0007147f89 */ /* 0x0062a800000e0000 */
[----:B------:R1:W4:Y:S02]  /*d260*/  SHFL.IDX PT, R2, R56, 0x1, 0x181f ;  /* 0x00381f0038027f89 */ /* 0x00032400000e0000 */
.L_x_2216:
        /* <DEDUP_REMOVED lines=13> */
[----:B------:R2:W-:Y:S04]  /*d340*/  @!P2 ST.E.128 [R22.64], R48 ;  /* 0x000000301600a985 */ /* 0x0005e8000c101d08 */
[----:B------:R2:W-:Y:S04]  /*d350*/  @!P1 ST.E.128 [R4.64], R32 ;  /* 0x0000002004009985 */ /* 0x0005e8000c101d08 */
[----:B------:R2:W-:Y:S02]  /*d360*/  @!P0 ST.E.128 [R36.64], R16 ;  /* 0x0000001024008985 */ /* 0x0005e4000c101d08 */
.L_x_2153:
[----:B------:R-:W-:Y:S05]  /*d370*/  BSYNC B0 ;  /* 0x0000000000007941 */ /* 0x000fea0003800000 */
.L_x_2152:
[----:B------:R-:W-:Y:S05]  /*d380*/  BRA.DIV ~URZ, `(.L_x_2154) ;  /* 0x000039427f007947 */ /* 0x000fea000b800000 */
[----:B--2---:R2:W1:Y:S02]  /*d390*/  SHFL.IDX PT, R16, R7, 0x2, 0x181f ;  /* 0x00581f0007107f89 */ /* 0x00446400000e0000 */
.L_x_2217:
[----:B------:R-:W-:Y:S05]  /*d3a0*/  BRA.DIV ~URZ, `(.L_x_2155) ;  /* 0x000039927f007947 */ /* 0x000fea000b800000 */
[----:B----4-:R4:W2:Y:S02]  /*d3b0*/  SHFL.IDX PT, R2, R56, 0x2, 0x181f ;  /* 0x00581f0038027f89 */ /* 0x0108a400000e0000 */
.L_x_2218:
        /* <DEDUP_REMOVED lines=16> */
.L_x_2157:
[----:B------:R-:W-:Y:S05]  /*d4c0*/  BSYNC B0 ;  /* 0x0000000000007941 */ /* 0x000fea0003800000 */
.L_x_2156:
[----:B------:R-:W-:Y:S05]  /*d4d0*/  BRA.DIV ~URZ, `(.L_x_2158) ;  /* 0x000038c27f007947 */ /* 0x000fea000b800000 */
[----:B-12---:R-:W1:Y:S04]  /*d4e0*/  SHFL.IDX PT, R7, R7, 0x3, 0x181f ;  /* 0x00781f0007077f89 */ /* 0x006e6800000e0000 */
[----:B----4-:R-:W2:Y:S02]  /*d4f0*/  SHFL.IDX PT, R56, R56, 0x3, 0x181f ;  /* 0x00781f0038387f89 */ /* 0x010ea400000e0000 */
.L_x_2219:
[----:B------:R-:W-:-:S04]  /*d500*/  IADD3 R197, R197, 0x60, RZ ;  /* 0x00000060c5c57810 */ /* 0x000fc80007ffe0ff */
[----:B------:R-:W-:-:S13]  /*d510*/  ISETP.GE.AND P0, PT, R197, R6, PT ;  /* 0x00000006c500720c */ /* 0x000fda0003f06270 */
[----:B------:R-:W-:Y:S05]  /*d520*/  @P0 BRA `(.L_x_2159) ;  /* 0x00001e7000000947 */ /* 0x000fea0003800000 */
[----:B------:R-:W-:Y:S02]  /*d530*/  ISETP.GE.AND P1, PT, R222, c[0x0][0x3c8], PT ;  /* 0x0000f200de007a0c */ /* 0x000fe40003f26270 */
[----:B------:R-:W-:-:S11]  /*d540*/  ISETP.GE.AND P0, PT, R208, c[0x0][0x3c8], PT ;  /* 0x0000f200d0007a0c */ /* 0x000fd60003f06270 */
[-C--:B--2---:R-:W-:Y:S02]  /*d550*/  @!P1 LEA R12, P3, R222, R56.reuse, 0x1 ;  /* 0x00000038de0c9211 */ /* 0x084fe400078608ff */
[----:B------:R-:W-:Y:S02]  /*d560*/  @!P0 LEA R4, P2, R208, R56, 0x1 ;  /* 0x00000038d0048211 */ /* 0x000fe400078408ff */
[-C--:B-1----:R-:W-:Y:S02]  /*d570*/  @!P1 LEA.HI.X R13, R222, R7.reuse, R223, 0x1, P3 ;  /* 0x00000007de0d9211 */ /* 0x082fe400018f0cdf */
[----:B------:R-:W-:-:S03]  /*d580*/  @!P0 LEA.HI.X R5, R208, R7, R203, 0x1, P2 ;  /* 0x00000007d0058211 */ /* 0x000fc600010f0ccb */
[----:B------:R1:W-:Y:S04]  /*d590*/  @!P1 ST.E.128 [R12.64], R40 ;  /* 0x000000280c009985 */ /* 0x0003e8000c101d08 */
[----:B------:R1:W-:Y:S01]  /*d5a0*/  @!P0 ST.E.128 [R4.64], R24 ;  /* 0x0000001804008985 */ /* 0x0003e2000c101d08 */
[----:B------:R-:W-:-:S13]  /*d5b0*/  ISETP.GE.AND P0, PT, R207, c[0x0][0x3c8], PT ;  /* 0x0000f200cf007a0c */ /* 0x000fda0003f06270 */
[----:B------:R-:W-:Y:S05]  /*d5c0*/  @P0 BRA `(.L_x_2159) ;  /* 0x00001dd000000947 */ /* 0x000fea0003800000 */
[----:B------:R-:W-:-:S04]  /*d5d0*/  LEA R56, P0, R207, R56, 0x1 ;  /* 0x00000038cf387211 */ /* 0x000fc800078008ff */
[----:B---3--:R-:W-:-:S05]  /*d5e0*/  LEA.HI.X R57, R207, R7, R202, 0x1, P0 ;  /* 0x00000007cf397211 */ /* 0x008fca00000f0cca */
[----:B------:R2:W-:Y:S01]  /*d5f0*/  ST.E.128 [R56.64], R8 ;  /* 0x0000000838007985 */ /* 0x0005e2000c101d08 */
[----:B------:R-:W-:Y:S05]  /*d600*/  BRA `(.L_x_2159) ;  /* 0x00001d9000007947 */ /* 0x000fea0003800000 */
.L_x_2146:
[----:B------:R-:W-:Y:S01]  /*d610*/  IMAD R7, R7, c[0x0][0x408], RZ ;  /* 0x0001020007077a24 */ /* 0x000fe200078e02ff */
[----:B-1----:R-:W-:Y:S01]  /*d620*/  MOV R4, R5 ;  /* 0x0000000500047202 */ /* 0x002fe20000000f00 */
[----:B------:R-:W-:-:S04]  /*d630*/  IMAD.WIDE.U32 R8, R0, c[0x0][0x408], RZ ;  /* 0x0001020000087a25 */ /* 0x000fc800078e00ff */
[----:B------:R-:W-:Y:S01]  /*d640*/  IMAD R7, R0, c[0x0][0x40c], R7 ;  /* 0x0001030000077a24 */ /* 0x000fe200078e0207 */
[----:B------:R-:W-:Y:S01]  /*d650*/  MOV R6, R8 ;  /* 0x0000000800067202 */ /* 0x000fe20000000f00 */
[----:B------:R-:W-:Y:S01]  /*d660*/  @P2 IMAD.HI.U32 R2, R5, c[0x0][0x4ec], RZ ;  /* 0x00013b0005022a27 */ /* 0x000fe200078e00ff */
[----:B------:R-:W-:Y:S02]  /*d670*/  SHF.R.S32.HI R0, RZ, 0x1f, R230 ;  /* 0x0000001fff007819 */ /* 0x000fe400000114e6 */
[----:B------:R-:W-:Y:S02]  /*d680*/  IADD3 R7, R9, R7, RZ ;  /* 0x0000000709077210 */ /* 0x000fe40007ffe0ff */
[----:B------:R-:W-:Y:S01]  /*d690*/  @P2 SHF.R.U32.HI R4, RZ, c[0x0][0x4f0], R2 ;  /* 0x00013c00ff042a19 */ /* 0x000fe20000011602 */
[----:B------:R-:W-:Y:S02]  /*d6a0*/  IMAD R0, R0, c[0x0][0x440], RZ ;  /* 0x0001100000007a24 */ /* 0x000fe400078e02ff */
[----:B------:R-:W-:Y:S01]  /*d6b0*/  IMAD.WIDE.U32 R6, R231, c[0x0][0x438], R6 ;  /* 0x00010e00e7067a25 */ /* 0x000fe200078e0006 */
[----:B------:R-:W-:-:S03]  /*d6c0*/  SHF.R.S32.HI R2, RZ, 0x1f, R4 ;  /* 0x0000001fff027819 */ /* 0x000fc60000011404 */
        /* <DEDUP_REMOVED lines=13> */
[----:B------:R-:W-:Y:S01]  /*d7a0*/  IMAD R2, R4, c[0x0][0x428], RZ ;  /* 0x00010a0004027a24 */ /* 0x000fe200078e02ff */
[----:B------:R-:W-:-:S05]  /*d7b0*/  MOV R4, R6 ;  /* 0x0000000600047202 */ /* 0x000fca0000000f00 */
[----:B------:R-:W-:-:S04]  /*d7c0*/  IMAD.WIDE.U32 R4, R0, c[0x0][0x428], R4 ;  /* 0x00010a0000047a25 */ /* 0x000fc800078e0004 */
[----:B------:R-:W-:Y:S01]  /*d7d0*/  IMAD R0, R0, c[0x0][0x42c], R2 ;  /* 0x00010b0000007a24 */ /* 0x000fe200078e0202 */
[----:B------:R-:W-:-:S04]  /*d7e0*/  LEA R149, P2, R4, c[0x0][0x400], 0x2 ;  /* 0x0001000004957a11 */ /* 0x000fc800078410ff */
[----:B------:R-:W-:-:S04]  /*d7f0*/  IADD3 R0, R5, R0, RZ ;  /* 0x0000000005007210 */ /* 0x000fc80007ffe0ff */
[----:B------:R-:W-:Y:S01]  /*d800*/  LEA.HI.X R148, R4, c[0x0][0x404], R0, 0x2, P2 ;  /* 0x0001010004947a11 */ /* 0x000fe200010f1400 */
[----:B------:R-:W-:Y:S05]  /*d810*/  BRA.DIV ~URZ, `(.L_x_2160) ;  /* 0x000036527f007947 */ /* 0x000fea000b800000 */
[----:B------:R1:W2:Y:S02]  /*d820*/  SHFL.IDX PT, R150, R148, RZ, 0x1c1f ;  /* 0x001c1fff94967589 */ /* 0x0002a400000e0000 */
.L_x_2220:
[----:B------:R-:W-:Y:S05]  /*d830*/  BRA.DIV ~URZ, `(.L_x_2161) ;  /* 0x000036a27f007947 */ /* 0x000fea000b800000 */
[----:B------:R3:W4:Y:S02]  /*d840*/  SHFL.IDX PT, R0, R149, RZ, 0x1c1f ;  /* 0x001c1fff95007589 */ /* 0x00072400000e0000 */
.L_x_2221:
        /* <DEDUP_REMOVED lines=57> */
[----:B------:R-:W-:-:S04]  /*dbe0*/  @!P2 LEA.HI.X R5, R147, R150, R6, 0x2, P3 ;  /* 0x000000969305a211 */ /* 0x000fc800018f1406 */
[----:B------:R2:W-:Y:S04]  /*dbf0*/  @!P4 ST.E.64 [R152.64], R128 ;  /* 0x000000809800c985 */ /* 0x0005e8000c101b08 */
[----:B------:R4:W-:Y:S01]  /*dc00*/  @!P2 ST.E.64 [R4.64], R124 ;  /* 0x0000007c0400a985 */ /* 0x0009e2000c101b08 */
[----:B------:R-:W-:Y:S02]  /*dc10*/  ISETP.GE.AND P2, PT, R140, c[0x0][0x3c8], PT ;  /* 0x0000f2008c007a0c */ /* 0x000fe40003f46270 */
[-C--:B--2---:R-:W-:Y:S02]  /*dc20*/  @!P5 LEA R128, P4, R146, R0.reuse, 0x2 ;  /* 0x000000009280d211 */ /* 0x084fe400078810ff */
[----:B----4-:R-:W-:Y:S02]  /*dc30*/  @!P1 LEA R4, P3, R144, R0, 0x2 ;  /* 0x0000000090049211 */ /* 0x010fe400078610ff */
[----:B------:R-:W-:-:S02]  /*dc40*/  @!P5 LEA.HI.X R129, R146, R150, R145, 0x2, P4 ;  /* 0x000000969281d211 */ /* 0x000fc400020f1491 */
        /* <DEDUP_REMOVED lines=40> */
[----:B------:R-:W-:Y:S02]  /*ded0*/  @!P2 LEA.HI.X R5, R28, R150, R27, 0x2, P3 ;  /* 0x000000961c05a211 */ /* 0x000fe400018f141b */
[----:B------:R-:W-:Y:S01]  /*dee0*/  ISETP.GE.AND P4, PT, R20, c[0x0][0x3c8], PT ;  /* 0x0000f20014007a0c */ /* 0x000fe20003f86270 */
[----:B------:R2:W-:Y:S01]  /*def0*/  @!P6 ST.E.64 [R36.64], R52 ;  /* 0x000000342400e985 */ /* 0x0005e2000c101b08 */
[----:B------:R-:W-:-:S03]  /*df00*/  ISETP.GE.AND P6, PT, R22, c[0x0][0x3c8], PT ;  /* 0x0000f20016007a0c */ /* 0x000fc60003fc6270 */
[----:B------:R4:W-:Y:S01]  /*df10*/  @!P2 ST.E.64 [R4.64], R56 ;  /* 0x000000380400a985 */ /* 0x0009e2000c101b08 */
[-C--:B--2---:R-:W-:Y:S02]  /*df20*/  @!P5 LEA R36, P3, R26, R0.reuse, 0x2 ;  /* 0x000000001a24d211 */ /* 0x084fe400078610ff */
[----:B----4-:R-:W-:Y:S02]  /*df30*/  @!P1 LEA R4, P2, R24, R0, 0x2 ;  /* 0x0000000018049211 */ /* 0x010fe400078410ff */
[-C--:B------:R-:W-:Y:S02]  /*df40*/  @!P5 LEA.HI.X R37, R26, R150.reuse, R25, 0x2, P3 ;  /* 0x000000961a25d211 */ /* 0x080fe400018f1419 */
[----:B------:R-:W-:Y:S02]  /*df50*/  ISETP.GE.AND P3, PT, R18, c[0x0][0x3c8], PT ;  /* 0x0000f20012007a0c */ /* 0x000fe40003f66270 */
[----:B------:R-:W-:Y:S01]  /*df60*/  @!P1 LEA.HI.X R5, R24, R150, R23, 0x2, P2 ;  /* 0x0000009618059211 */ /* 0x000fe200010f1417 */
[----:B------:R2:W-:Y:S01]  /*df70*/  @!P5 ST.E.64 [R36.64], R60 ;  /* 0x0000003c2400d985 */ /* 0x0005e2000c101b08 */
[----:B------:R-:W-:-:S03]  /*df80*/  @!P4 LEA R40, P5, R20, R0, 0x2 ;  /* 0x000000001428c211 */ /* 0x000fc600078a10ff */
[----:B------:R4:W-:Y:S01]  /*df90*/  @!P1 ST.E.64 [R4.64], R64 ;  /* 0x0000004004009985 */ /* 0x0009e2000c101b08 */
[----:B------:R-:W-:Y:S02]  /*dfa0*/  ISETP.GE.AND P1, PT, R16, c[0x0][0x3c8], PT ;  /* 0x0000f20010007a0c */ /* 0x000fe40003f26270 */
[----:B------:R-:W-:Y:S02]  /*dfb0*/  @!P4 LEA.HI.X R41, R20, R150, R19, 0x2, P5 ;  /* 0x000000961429c211 */ /* 0x000fe400028f1413 */
[----:B------:R-:W-:Y:S02]  /*dfc0*/  ISETP.GE.AND P5, PT, R12, c[0x0][0x3c8], PT ;  /* 0x0000f2000c007a0c */ /* 0x000fe40003fa6270 */
[----:B--2---:R-:W-:-:S04]  /*dfd0*/  @!P6 LEA R36, P2, R22, R0, 0x2 ;  /* 0x000000001624e211 */ /* 0x004fc800078410ff */
[----:B------:R-:W-:Y:S02]  /*dfe0*/  @!P6 LEA.HI.X R37, R22, R150, R21, 0x2, P2 ;  /* 0x000000961625e211 */ /* 0x000fe400010f1415 */
[----:B----4-:R-:W-:-:S03]  /*dff0*/  @!P3 LEA R4, P2, R18, R0, 0x2 ;  /* 0x000000001204b211 */ /* 0x010fc600078410ff */
[----:B------:R2:W-:Y:S01]  /*e000*/  @!P6 ST.E.64 [R36.64], R68 ;  /* 0x000000442400e985 */ /* 0x0005e2000c101b08 */
[----:B------:R-:W-:Y:S02]  /*e010*/  ISETP.GE.AND P6, PT, R14, c[0x0][0x3c8], PT ;  /* 0x0000f2000e007a0c */ /* 0x000fe40003fc6270 */
[----:B------:R-:W-:Y:S01]  /*e020*/  @!P3 LEA.HI.X R5, R18, R150, R17, 0x2, P2 ;  /* 0x000000961205b211 */ /* 0x000fe200010f1411 */
[----:B------:R-:W-:Y:S01]  /*e030*/  @!P4 ST.E.64 [R40.64], R72 ;  /* 0x000000482800c985 */ /* 0x000fe2000c101b08 */
[----:B------:R-:W-:-:S03]  /*e040*/  ISETP.GE.AND P4, PT, R10, c[0x0][0x3c8], PT ;  /* 0x0000f2000a007a0c */ /* 0x000fc60003f86270 */
[----:B------:R4:W-:Y:S01]  /*e050*/  @!P3 ST.E.64 [R4.64], R76 ;  /* 0x0000004c0400b985 */ /* 0x0009e2000c101b08 */
[----:B------:R-:W-:Y:S02]  /*e060*/  ISETP.GE.AND P3, PT, R8, c[0x0][0x3c8], PT ;  /* 0x0000f20008007a0c */ /* 0x000fe40003f66270 */
[----:B--2---:R-:W-:-:S04]  /*e070*/  @!P1 LEA R36, P2, R16, R0, 0x2 ;  /* 0x0000000010249211 */ /* 0x004fc800078410ff */
[----:B------:R-:W-:Y:S02]  /*e080*/  @!P1 LEA.HI.X R37, R16, R150, R15, 0x2, P2 ;  /* 0x0000009610259211 */ /* 0x000fe400010f140f */
[----:B----4-:R-:W-:-:S03]  /*e090*/  @!P6 LEA R4, P2, R14, R0, 0x2 ;  /* 0x000000000e04e211 */ /* 0x010fc600078410ff */
[----:B------:R2:W-:Y:S01]  /*e0a0*/  @!P1 ST.E.64 [R36.64], R80 ;  /* 0x0000005024009985 */ /* 0x0005e2000c101b08 */
[----:B------:R-:W-:Y:S02]  /*e0b0*/  @!P5 LEA R40, P1, R12, R0, 0x2 ;  /* 0x000000000c28d211 */ /* 0x000fe400078210ff */
[-C--:B------:R-:W-:Y:S02]  /*e0c0*/  @!P6 LEA.HI.X R5, R14, R150.reuse, R13, 0x2, P2 ;  /* 0x000000960e05e211 */ /* 0x080fe400010f140d */
[----:B------:R-:W-:Y:S02]  /*e0d0*/  @!P5 LEA.HI.X R41, R12, R150, R11, 0x2, P1 ;  /* 0x000000960c29d211 */ /* 0x000fe400008f140b */
[C---:B------:R-:W-:Y:S01]  /*e0e0*/  @!P3 LEA R44, P1, R8.reuse, R0, 0x2 ;  /* 0x00000000082cb211 */ /* 0x040fe200078210ff */
[----:B------:R4:W-:Y:S03]  /*e0f0*/  @!P6 ST.E.64 [R4.64], R84 ;  /* 0x000000540400e985 */ /* 0x0009e6000c101b08 */
[----:B------:R-:W-:Y:S01]  /*e100*/  @!P3 LEA.HI.X R45, R8, R150, R7, 0x2, P1 ;  /* 0x00000096082db211 */ /* 0x000fe200008f1407 */
[----:B------:R4:W-:Y:S01]  /*e110*/  @!P5 ST.E.64 [R40.64], R88 ;  /* 0x000000582800d985 */ /* 0x0009e2000c101b08 */
[----:B--2---:R-:W-:-:S04]  /*e120*/  @!P4 LEA R36, P2, R10, R0, 0x2 ;  /* 0x000000000a24c211 */ /* 0x004fc800078410ff */
[----:B------:R-:W-:-:S05]  /*e130*/  @!P4 LEA.HI.X R37, R10, R150, R9, 0x2, P2 ;  /* 0x000000960a25c211 */ /* 0x000fca00010f1409 */
[----:B------:R4:W-:Y:S04]  /*e140*/  @!P4 ST.E.64 [R36.64], R92 ;  /* 0x0000005c2400c985 */ /* 0x0009e8000c101b08 */
[----:B------:R4:W-:Y:S02]  /*e150*/  @!P3 ST.E.64 [R44.64], R96 ;  /* 0x000000602c00b985 */ /* 0x0009e4000c101b08 */
.L_x_2163:
[----:B------:R-:W-:Y:S05]  /*e160*/  BSYNC B0 ;  /* 0x0000000000007941 */ /* 0x000fea0003800000 */
.L_x_2162:
[----:B------:R-:W-:Y:S05]  /*e170*/  BRA.DIV ~URZ, `(.L_x_2164) ;  /* 0x00002dd27f007947 */ /* 0x000fea000b800000 */
[----:B-1----:R-:W1:Y:S04]  /*e180*/  SHFL.IDX PT, R148, R148, 0x1, 0x1c1f ;  /* 0x003c1f0094947f89 */ /* 0x002e6800000e0000 */
[----:B---3--:R-:W3:Y:S02]  /*e190*/  SHFL.IDX PT, R149, R149, 0x1, 0x1c1f ;  /* 0x003c1f0095957f89 */ /* 0x008ee400000e0000 */
.L_x_2222:
[----:B------:R-:W-:Y:S05]  /*e1a0*/  @P0 BRA `(.L_x_2159) ;  /* 0x000011f000000947 */ /* 0x000fea0003800000 */
[----:B------:R-:W-:Y:S02]  /*e1b0*/  ISETP.GE.AND P2, PT, R146, c[0x0][0x3c8], PT ;  /* 0x0000f20092007a0c */ /* 0x000fe40003f46270 */
[----:B------:R-:W-:-:S02]  /*e1c0*/  ISETP.GE.AND P4, PT, R213, c[0x0][0x3c8], PT ;  /* 0x0000f200d5007a0c */ /* 0x000fc40003f86270 */
[----:B------:R-:W-:Y:S02]  /*e1d0*/  ISETP.GE.AND P3, PT, R147, c[0x0][0x3c8], PT ;  /* 0x0000f20093007a0c */ /* 0x000fe40003f66270 */
[----:B------:R-:W-:Y:S02]  /*e1e0*/  ISETP.GE.AND P0, PT, R142, c[0x0][0x3c8], PT ;  /* 0x0000f2008e007a0c */ /* 0x000fe40003f06270 */
[----:B------:R-:W-:-:S05]  /*e1f0*/  ISETP.GE.AND P1, PT, R144, c[0x0][0x3c8], PT ;  /* 0x0000f20090007a0c */ /* 0x000fca0003f26270 */
[CC--:B---34-:R-:W-:Y:S02]  /*e200*/  @!P2 LEA R4, P5, R146.reuse, R149.reuse, 0x2 ;  /* 0x000000959204a211 */ /* 0x0d8fe400078a10ff */
[----:B------:R-:W-:Y:S02]  /*e210*/  @!P4 IMAD.MOV.U32 R48, RZ, RZ, R149 ;  /* 0x000000ffff30c224 */ /* 0x000fe400078e0095 */
[----:B-1----:R-:W-:Y:S01]  /*e220*/  @!P4 IMAD.MOV.U32 R49, RZ, RZ, R148 ;  /* 0x000000ffff31c224 */ /* 0x002fe200078e0094 */
[-C--:B------:R-:W-:Y:S02]  /*e230*/  @!P2 LEA.HI.X R5, R146, R148.reuse, R145, 0x2, P5 ;  /* 0x000000949205a211 */ /* 0x080fe400028f1491 */
[-C--:B------:R-:W-:Y:S01]  /*e240*/  @!P3 LEA R36, P6, R147, R149.reuse, 0x2 ;  /* 0x000000959324b211 */ /* 0x080fe200078c10ff */
[----:B------:R-:W-:Y:S01]  /*e250*/  @!P4 IMAD.WIDE R48, R213, 0x4, R48 ;  /* 0x00000004d530c825 */ /* 0x000fe200078e0230 */
[----:B------:R-:W-:Y:S02]  /*e260*/  @!P0 LEA R40, P5, R142, R149, 0x2 ;  /* 0x000000958e288211 */ /* 0x000fe400078a10ff */
[----:B------:R-:W-:-:S02]  /*e270*/  @!P3 LEA.HI.X R37, R147, R148, R6, 0x2, P6 ;  /* 0x000000949325b211 */ /* 0x000fc400030f1406 */
[-C--:B------:R-:W-:Y:S01]  /*e280*/  @!P0 LEA.HI.X R41, R142, R148.reuse, R141, 0x2, P5 ;  /* 0x000000948e298211 */ /* 0x080fe200028f148d */
[----:B------:R-:W-:Y:S01]  /*e290*/  @!P4 ST.E.64 [R48.64], R130 ;  /* 0x000000823000c985 */ /* 0x000fe2000c101b08 */
[----:B------:R-:W-:Y:S02]  /*e2a0*/  ISETP.GE.AND P5, PT, R140, c[0x0][0x3c8], PT ;  /* 0x0000f2008c007a0c */ /* 0x000fe40003fa6270 */
[----:B------:R-:W-:Y:S01]  /*e2b0*/  ISETP.GE.AND P4, PT, R138, c[0x0][0x3c8], PT ;  /* 0x0000f2008a007a0c */ /* 0x000fe20003f86270 */
[----:B------:R1:W-:Y:S01]  /*e2c0*/  @!P3 ST.E.64 [R36.64], R126 ;  /* 0x0000007e2400b985 */ /* 0x0003e2000c101b08 */
[----:B------:R-:W-:Y:S02]  /*e2d0*/  @!P1 LEA R44, P6, R144, R149, 0x2 ;  /* 0x00000095902c9211 */ /* 0x000fe400078c10ff */
[----:B------:R-:W-:Y:S01]  /*e2e0*/  ISETP.GE.AND P3, PT, R136, c[0x0][0x3c8], PT ;  /* 0x0000f20088007a0c */ /* 0x000fe20003f66270 */
[----:B------:R3:W-:Y:S01]  /*e2f0*/  @!P2 ST.E.64 [R4.64], R122 ;  /* 0x0000007a0400a985 */ /* 0x0007e2000c101b08 */
[----:B------:R-:W-:-:S02]  /*e300*/  @!P1 LEA.HI.X R45, R144, R148, R143, 0x2, P6 ;  /* 0x00000094902d9211 */ /* 0x000fc400030f148f */
[----:B------:R-:W-:-:S03]  /*e310*/  ISETP.GE.AND P2, PT, R134, c[0x0][0x3c8], PT ;  /* 0x0000f20086007a0c */ /* 0x000fc60003f46270 */
[----:B------:R-:W-:Y:S01]  /*e320*/  @!P1 ST.E.64 [R44.64], R118 ;  /* 0x000000762c009985 */ /* 0x000fe2000c101b08 */
[----:B------:R-:W-:-:S03]  /*e330*/  ISETP.GE.AND P1, PT, R132, c[0x0][0x3c8], PT ;  /* 0x0000f20084007a0c */ /* 0x000fc60003f26270 */
[----:B------:R4:W-:Y:S01]  /*e340*/  @!P0 ST.E.64 [R40.64], R114 ;  /* 0x0000007228008985 */ /* 0x0009e2000c101b08 */
[-C--:B-1----:R-:W-:Y:S02]  /*e350*/  @!P5 LEA R36, P6, R140, R149.reuse, 0x2 ;  /* 0x000000958c24d211 */ /* 0x082fe400078c10ff */
[----:B---3--:R-:W-:Y:S02]  /*e360*/  @!P4 LEA R4, P0, R138, R149, 0x2 ;  /* 0x000000958a04c211 */ /* 0x008fe400078010ff */
[-C--:B------:R-:W-:Y:S02]  /*e370*/  @!P5 LEA.HI.X R37, R140, R148.reuse, R139, 0x2, P6 ;  /* 0x000000948c25d211 */ /* 0x080fe400030f148b */
[----:B------:R-:W-:Y:S02]  /*e380*/  @!P4 LEA.HI.X R5, R138, R148, R137, 0x2, P0 ;  /* 0x000000948a05c211 */ /* 0x000fe400000f1489 */
[----:B------:R-:W-:Y:S01]  /*e390*/  ISETP.GE.AND P0, PT, R34, c[0x0][0x3c8], PT ;  /* 0x0000f20022007a0c */ /* 0x000fe20003f06270 */
[----:B------:R-:W-:Y:S01]  /*e3a0*/  @!P5 ST.E.64 [R36.64], R110 ;  /* 0x0000006e2400d985 */ /* 0x000fe2000c101b08 */
[----:B------:R-:W-:-:S02]  /*e3b0*/  ISETP.GE.AND P5, PT, R32, c[0x0][0x3c8], PT ;  /* 0x0000f20020007a0c */ /* 0x000fc40003fa6270 */
[-C--:B----4-:R-:W-:Y:S01]  /*e3c0*/  @!P3 LEA R40, P6, R136, R149.reuse, 0x2 ;  /* 0x000000958828b211 */ /* 0x090fe200078c10ff */
[----:B------:R1:W-:Y:S01]  /*e3d0*/  @!P4 ST.E.64 [R4.64], R106 ;  /* 0x0000006a0400c985 */ /* 0x0003e2000c101b08 */
[----:B------:R-:W-:Y:S02]  /*e3e0*/  ISETP.GE.AND P4, PT, R30, c[0x0][0x3c8], PT ;  /* 0x0000f2001e007a0c */ /* 0x000fe40003f86270 */
[----:B------:R-:W-:Y:S02]  /*e3f0*/  @!P3 LEA.HI.X R41, R136, R148, R135, 0x2, P6 ;  /* 0x000000948829b211 */ /* 0x000fe400030f1487 */
[----:B------:R-:W-:-:S03]  /*e400*/  @!P2 LEA R44, P6, R134, R149, 0x2 ;  /* 0x00000095862ca211 */ /* 0x000fc600078c10ff */
[----:B------:R-:W-:Y:S01]  /*e410*/  @!P3 ST.E.64 [R40.64], R102 ;  /* 0x000000662800b985 */ /* 0x000fe2000c101b08 */
[-C--:B------:R-:W-:Y:S02]  /*e420*/  @!P2 LEA.HI.X R45, R134, R148.reuse, R133, 0x2, P6 ;  /* 0x00000094862da211 */ /* 0x080fe400030f1485 */
[-C--:B------:R-:W-:Y:S02]  /*e430*/  @!P1 LEA R48, P6, R132, R149.reuse, 0x2 ;  /* 0x0000009584309211 */ /* 0x080fe400078c10ff */
[----:B------:R-:W-:Y:S01]  /*e440*/  ISETP.GE.AND P3, PT, R28, c[0x0][0x3c8], PT ;  /* 0x0000f2001c007a0c */ /* 0x000fe20003f66270 */
[----:B------:R-:W-:Y:S01]  /*e450*/  @!P2 ST.E.64 [R44.64], R38 ;  /* 0x000000262c00a985 */ /* 0x000fe2000c101b08 */
[-C--:B------:R-:W-:Y:S02]  /*e460*/  @!P1 LEA.HI.X R49, R132, R148.reuse, R35, 0x2, P6 ;  /* 0x0000009484319211 */ /* 0x080fe400030f1423 */
[----:B------:R-:W-:Y:S02]  /*e470*/  @!P0 LEA R52, P6, R34, R149, 0x2 ;  /* 0x0000009522348211 */ /* 0x000fe400078c10ff */
[----:B------:R-:W-:Y:S01]  /*e480*/  ISETP.GE.AND P2, PT, R26, c[0x0][0x3c8], PT ;  /* 0x0000f2001a007a0c */ /* 0x000fe20003f46270 */
[----:B------:R-:W-:Y:S01]  /*e490*/  @!P1 ST.E.64 [R48.64], R42 ;  /* 0x0000002a30009985 */ /* 0x000fe2000c101b08 */
[----:B------:R-:W-:-:S02]  /*e4a0*/  @!P0 LEA.HI.X R53, R34, R148, R33, 0x2, P6 ;  /* 0x0000009422358211 */ /* 0x000fc400030f1421 */
[-C--:B------:R-:W-:Y:S02]  /*e4b0*/  @!P5 LEA R34, P6, R32, R149.reuse, 0x2 ;  /* 0x000000952022d211 */ /* 0x080fe400078c10ff */
[----:B------:R-:W-:Y:S01]  /*e4c0*/  ISETP.GE.AND P1, PT, R24, c[0x0][0x3c8], PT ;  /* 0x0000f20018007a0c */ /* 0x000fe20003f26270 */
[----:B------:R-:W-:Y:S01]  /*e4d0*/  @!P0 ST.E.64 [R52.64], R46 ;  /* 0x0000002e34008985 */ /* 0x000fe2000c101b08 */
[-C--:B------:R-:W-:Y:S02]  /*e4e0*/  @!P5 LEA.HI.X R35, R32, R148.reuse, R31, 0x2, P6 ;  /* 0x000000942023d211 */ /* 0x080fe400030f141f */
[-C--:B-1----:R-:W-:Y:S02]  /*e4f0*/  @!P4 LEA R4, P0, R30, R149.reuse, 0x2 ;  /* 0x000000951e04c211 */ /* 0x082fe400078010ff */
[----:B------:R-:W-:Y:S01]  /*e500*/  @!P3 LEA R32, P6, R28, R149, 0x2 ;  /* 0x000000951c20b211 */ /* 0x000fe200078c10ff */
[----:B------:R-:W-:Y:S01]  /*e510*/  @!P5 ST.E.64 [R34.64], R50 ;  /* 0x000000322200d985 */ /* 0x000fe2000c101b08 */
[----:B------:R-:W-:-:S02]  /*e520*/  @!P4 LEA.HI.X R5, R30, R148, R29, 0x2, P0 ;  /* 0x000000941e05c211 */ /* 0x000fc400000f141d */
[----:B------:R-:W-:Y:S02]  /*e530*/  ISETP.GE.AND P0, PT, R22, c[0x0][0x3c8], PT ;  /* 0x0000f20016007a0c */ /* 0x000fe40003f06270 */
[-C--:B------:R-:W-:Y:S01]  /*e540*/  @!P3 LEA.HI.X R33, R28, R148.reuse, R27, 0x2, P6 ;  /* 0x000000941c21b211 */ /* 0x080fe200030f141b */
[----:B------:R1:W-:Y:S01]  /*e550*/  @!P4 ST.E.64 [R4.64], R54 ;  /* 0x000000360400c985 */ /* 0x0003e2000c101b08 */
[-C--:B------:R-:W-:Y:S02]  /*e560*/  @!P2 LEA R28, P6, R26, R149.reuse, 0x2 ;  /* 0x000000951a1ca211 */ /* 0x080fe400078c10ff */
[----:B------:R-:W-:Y:S01]  /*e570*/  ISETP.GE.AND P5, PT, R20, c[0x0][0x3c8], PT ;  /* 0x0000f20014007a0c */ /* 0x000fe20003fa6270 */
[----:B------:R3:W-:Y:S01]  /*e580*/  @!P3 ST.E.64 [R32.64], R58 ;  /* 0x0000003a2000b985 */ /* 0x0007e2000c101b08 */
[----:B------:R-:W-:Y:S02]  /*e590*/  @!P2 LEA.HI.X R29, R26, R148, R25, 0x2, P6 ;  /* 0x000000941a1da211 */ /* 0x000fe400030f1419 */
[----:B------:R-:W-:-:S02]  /*e5a0*/  @!P1 LEA R26, P6, R24, R149, 0x2 ;  /* 0x00000095181a9211 */ /* 0x000fc400078c10ff */
[----:B------:R-:W-:Y:S01]  /*e5b0*/  ISETP.GE.AND P4, PT, R18, c[0x0][0x3c8], PT ;  /* 0x0000f20012007a0c */ /* 0x000fe20003f86270 */
[----:B------:R3:W-:Y:S01]  /*e5c0*/  @!P2 ST.E.64 [R28.64], R62 ;  /* 0x0000003e1c00a985 */ /* 0x0007e2000c101b08 */
[-C--:B------:R-:W-:Y:S02]  /*e5d0*/  @!P1 LEA.HI.X R27, R24, R148.reuse, R23, 0x2, P6 ;  /* 0x00000094181b9211 */ /* 0x080fe400030f1417 */
[----:B------:R-:W-:Y:S02]  /*e5e0*/  @!P0 LEA R24, P6, R22, R149, 0x2 ;  /* 0x0000009516188211 */ /* 0x000fe400078c10ff */
[----:B------:R-:W-:Y:S01]  /*e5f0*/  ISETP.GE.AND P3, PT, R16, c[0x0][0x3c8], PT ;  /* 0x0000f20010007a0c */ /* 0x000fe20003f66270 */
[----:B------:R3:W-:Y:S01]  /*e600*/  @!P1 ST.E.64 [R26.64], R66 ;  /* 0x000000421a009985 */ /* 0x0007e2000c101b08 */
[----:B------:R-:W-:Y:S02]  /*e610*/  @!P0 LEA.HI.X R25, R22, R148, R21, 0x2, P6 ;  /* 0x0000009416198211 */ /* 0x000fe400030f1415 */
[----:B------:R-:W-:-:S02]  /*e620*/  ISETP.GE.AND P2, PT, R14, c[0x0][0x3c8], PT ;  /* 0x0000f2000e007a0c */ /* 0x000fc40003f46270 */
[----:B------:R-:W-:Y:S01]  /*e630*/  @!P5 LEA R22, P6, R20, R149, 0x2 ;  /* 0x000000951416d211 */ /* 0x000fe200078c10ff */
[----:B------:R3:W-:Y:S01]  /*e640*/  @!P0 ST.E.64 [R24.64], R70 ;  /* 0x0000004618008985 */ /* 0x0007e2000c101b08 */
[----:B------:R-:W-:Y:S02]  /*e650*/  ISETP.GE.AND P1, PT, R12, c[0x0][0x3c8], PT ;  /* 0x0000f2000c007a0c */ /* 0x000fe40003f26270 */
[----:B------:R-:W-:-:S03]  /*e660*/  @!P5 LEA.HI.X R23, R20, R148, R19, 0x2, P6 ;  /* 0x000000941417d211 */ /* 0x000fc600030f1413 */
[-C--:B------:R-:W-:Y:S02]  /*e670*/  @!P3 LEA R20, P6, R16, R149.reuse, 0x2 ;  /* 0x000000951014b211 */ /* 0x080fe400078c10ff */
[-C--:B-1----:R-:W-:Y:S01]  /*e680*/  @!P4 LEA R4, P0, R18, R149.reuse, 0x2 ;  /* 0x000000951204c211 */ /* 0x082fe200078010ff */
[----:B------:R3:W-:Y:S01]  /*e690*/  @!P5 ST.E.64 [R22.64], R74 ;  /* 0x0000004a1600d985 */ /* 0x0007e2000c101b08 */
[-C--:B------:R-:W-:Y:S02]  /*e6a0*/  @!P3 LEA.HI.X R21, R16, R148.reuse, R15, 0x2, P6 ;  /* 0x000000941015b211 */ /* 0x080fe400030f140f */
[-C--:B------:R-:W-:Y:S02]  /*e6b0*/  @!P4 LEA.HI.X R5, R18, R148.reuse, R17, 0x2, P0 ;  /* 0x000000941205c211 */ /* 0x080fe400000f1411 */
[----:B------:R-:W-:Y:S02]  /*e6c0*/  ISETP.GE.AND P0, PT, R10, c[0x0][0x3c8], PT ;  /* 0x0000f2000a007a0c */ /* 0x000fe40003f06270 */
[CC--:B------:R-:W-:Y:S01]  /*e6d0*/  @!P2 LEA R16, P6, R14.reuse, R149.reuse, 0x2 ;  /* 0x000000950e10a211 */ /* 0x0c0fe200078c10ff */
[----:B------:R3:W-:Y:S03]  /*e6e0*/  @!P4 ST.E.64 [R4.64], R78 ;  /* 0x0000004e0400c985 */ /* 0x0007e6000c101b08 */
[----:B------:R-:W-:Y:S01]  /*e6f0*/  @!P2 LEA.HI.X R17, R14, R148, R13, 0x2, P6 ;  /* 0x000000940e11a211 */ /* 0x000fe200030f140d */
[----:B------:R3:W-:Y:S01]  /*e700*/  @!P3 ST.E.64 [R20.64], R82 ;  /* 0x000000521400b985 */ /* 0x0007e2000c101b08 */
        /* <DEDUP_REMOVED lines=9> */
[----:B---3--:R-:W-:-:S04]  /*e7a0*/  LEA R4, P0, R8, R149, 0x2 ;  /* 0x0000009508047211 */ /* 0x008fc800078010ff */
[----:B------:R-:W-:-:S05]  /*e7b0*/  LEA.HI.X R5, R8, R148, R7, 0x2, P0 ;  /* 0x0000009408057211 */ /* 0x000fca00000f1407 */
[----:B------:R1:W-:Y:S01]  /*e7c0*/  ST.E.64 [R4.64], R98 ;  /* 0x0000006204007985 */ /* 0x0003e2000c101b08 */
[----:B------:R-:W-:Y:S05]  /*e7d0*/  BRA `(.L_x_2159) ;  /* 0x00000bc000007947 */ /* 0x000fea0003800000 */
.L_x_2144:
        /* <DEDUP_REMOVED lines=16> */
[----:B--2--5:R1:W2:Y:S04]  /*e8e0*/  LDG.E R6, [R4.64] ;  /* 0x0000000804067981 */ /* 0x0242a8000c1e1900 */
[----:B-1--4-:R-:W2:Y:S02]  /*e8f0*/  LDG.E R4, [R4.64+0x4] ;  /* 0x0000040804047981 */ /* 0x012ea4000c1e1900 */
[----:B--2---:R-:W-:Y:S02]  /*e900*/  IADD3 R6, -R6, R4, RZ ;  /* 0x0000000406067210 */ /* 0x004fe40007ffe1ff */
.L_x_2165:
[----:B------:R-:W-:Y:S01]  /*e910*/  ISETP.GT.AND P0, PT, R206, 0x7f, PT ;  /* 0x0000007fce00780c */ /* 0x000fe20003f04270 */
[----:B------:R-:W-:Y:S01]  /*e920*/  BSSY B0, `(.L_x_2166) ;  /* 0x0000034000007945 */ /* 0x000fe20003800000 */
[----:B------:R-:W-:Y:S02]  /*e930*/  SEL R230, R230, RZ, !P2 ;  /* 0x000000ffe6e67207 */ /* 0x000fe40005000000 */
[----:B------:R-:W-:-:S02]  /*e940*/  SEL R7, R7, RZ, !P2 ;  /* 0x000000ff07077207 */ /* 0x000fc40005000000 */
[----:B----45:R-:W-:-:S07]  /*e950*/  SHF.R.S32.HI R4, RZ, 0x1f, R0 ;  /* 0x0000001fff047819 */ /* 0x030fce0000011400 */
[----:B------:R-:W-:Y:S05]  /*e960*/  @P0 BRA `(.L_x_2167) ;  /* 0x000002f000000947 */ /* 0x000fea0003800000 */
[----:B------:R-:W-:Y:S01]  /*e970*/  IMAD R5, R6, c[0x0][0x4e8], RZ ;  /* 0x00013a0006057a24 */ /* 0x000fe200078e02ff */
[----:B------:R-:W-:-:S04]  /*e980*/  IADD3 R2, R197, R206, RZ ;  /* 0x000000cec5027210 */ /* 0x000fc80007ffe0ff */
[----:B------:R-:W-:-:S13]  /*e990*/  ISETP.GE.AND P0, PT, R2, R5, PT ;  /* 0x000000050200720c */ /* 0x000fda0003f06270 */
[----:B------:R-:W-:Y:S05]  /*e9a0*/  @P0 BRA `(.L_x_2167) ;  /* 0x000002b000000947 */ /* 0x000fea0003800000 */
[----:B------:R-:W-:Y:S01]  /*e9b0*/  IMAD.MOV.U32 R22, RZ, RZ, 0x368 ;  /* 0x00000368ff167424 */ /* 0x000fe200078e00ff */
[----:B------:R-:W-:Y:S01]  /*e9c0*/  ISETP.GT.AND P2, PT, R234, 0x1, PT ;  /* 0x00000001ea00780c */ /* 0x000fe20003f44270 */
[----:B------:R-:W-:Y:S01]  /*e9d0*/  IMAD.MOV.U32 R5, RZ, RZ, c[0x0][0x4e8] ;  /* 0x00013a00ff057624 */ /* 0x000fe200078e00ff */
[----:B------:R-:W-:Y:S02]  /*e9e0*/  MOV R10, R2 ;  /* 0x00000002000a7202 */ /* 0x000fe40000000f00 */
[----:B------:R-:W-:Y:S02]  /*e9f0*/  SEL R22, R22, 0x328, P2 ;  /* 0x0000032816167807 */ /* 0x000fe40001000000 */
[----:B------:R-:W-:Y:S02]  /*ea00*/  ISETP.NE.AND P0, PT, R5, 0x1, PT ;  /* 0x000000010500780c */ /* 0x000fe40003f05270 */
[----:B------:R-:W4:Y:S01]  /*ea10*/  LDC.64 R20, c[0x0][R22+0x170] ;  /* 0x00005c0016147b82 */ /* 0x000f220000000a00 */
[----:B------:R-:W-:-:S07]  /*ea20*/  SEL R235, R235, RZ, P2 ;  /* 0x000000ffebeb7207 */ /* 0x000fce0001000000 */
[----:B------:R-:W5:Y:S03]  /*ea30*/  LDC.64 R14, c[0x0][R22+0x168] ;  /* 0x00005a00160e7b82 */ /* 0x000f660000000a00 */
[----:B------:R-:W-:-:S05]  /*ea40*/  @P0 IMAD.HI.U32 R9, R2, c[0x0][0x4ec], RZ ;  /* 0x00013b0002090a27 */ /* 0x000fca00078e00ff */
[----:B------:R-:W1:Y:S01]  /*ea50*/  LDC.64 R18, c[0x0][R22+0x178] ;  /* 0x00005e0016127b82 */ /* 0x000e620000000a00 */
[----:B------:R-:W-:-:S05]  /*ea60*/  @P0 SHF.R.U32.HI R10, RZ, c[0x0][0x4f0], R9 ;  /* 0x00013c00ff0a0a19 */ /* 0x000fca0000011609 */
[----:B------:R-:W-:Y:S02]  /*ea70*/  IMAD.MOV R9, RZ, RZ, -R10 ;  /* 0x000000ffff097224 */ /* 0x000fe400078e0a0a */
[----:B------:R-:W2:Y:S02]  /*ea80*/  LDC.64 R16, c[0x0][R22+0x160] ;  /* 0x0000580016107b82 */ /* 0x000ea40000000a00 */
[----:B------:R-:W-:Y:S02]  /*ea90*/  IMAD R9, R9, c[0x0][0x4e8], R2 ;  /* 0x00013a0009097a24 */ /* 0x000fe400078e0202 */
[-C--:B----4-:R-:W-:Y:S02]  /*eaa0*/  IMAD R5, R21, R230.reuse, RZ ;  /* 0x000000e615057224 */ /* 0x090fe400078e02ff */
[----:B------:R-:W-:-:S04]  /*eab0*/  IMAD.WIDE.U32 R12, R20, R230, RZ ;  /* 0x000000e6140c7225 */ /* 0x000fc800078e00ff */
[----:B------:R-:W-:Y:S02]  /*eac0*/  IMAD R5, R20, R7, R5 ;  /* 0x0000000714057224 */ /* 0x000fe400078e0205 */
[-C--:B-----5:R-:W-:Y:S02]  /*ead0*/  IMAD R8, R15, R231.reuse, RZ ;  /* 0x000000e70f087224 */ /* 0x0a0fe400078e02ff */
[----:B------:R-:W-:Y:S01]  /*eae0*/  IMAD.WIDE.U32 R14, R14, R231, RZ ;  /* 0x000000e70e0e7225 */ /* 0x000fe200078e00ff */
[----:B------:R-:W-:-:S03]  /*eaf0*/  IADD3 R5, R13, R5, RZ ;  /* 0x000000050d057210 */ /* 0x000fc60007ffe0ff */
[----:B------:R-:W-:Y:S01]  /*eb00*/  IMAD.IADD R8, R15, 0x1, R8 ;  /* 0x000000010f087824 */ /* 0x000fe200078e0208 */
[----:B------:R-:W-:Y:S01]  /*eb10*/  IADD3 R14, P1, P0, R12, R14, R0 ;  /* 0x0000000e0c0e7210 */ /* 0x000fe2000783e000 */
[-C--:B-1----:R-:W-:Y:S02]  /*eb20*/  IMAD R11, R19, R235.reuse, RZ ;  /* 0x000000eb130b7224 */ /* 0x082fe400078e02ff */
[----:B------:R-:W-:Y:S01]  /*eb30*/  IMAD.WIDE.U32 R18, R18, R235, RZ ;  /* 0x000000eb12127225 */ /* 0x000fe200078e00ff */
[----:B------:R-:W-:Y:S02]  /*eb40*/  IADD3.X R5, R5, R8, R4, P1, P0 ;  /* 0x0000000805057210 */ /* 0x000fe40000fe0404 */
[----:B------:R-:W-:Y:S02]  /*eb50*/  SHF.R.S32.HI R8, RZ, 0x1f, R9 ;  /* 0x0000001fff087819 */ /* 0x000fe40000011409 */
[----:B------:R-:W-:Y:S01]  /*eb60*/  IADD3 R14, P1, P0, R10, R14, R18 ;  /* 0x0000000e0a0e7210 */ /* 0x000fe2000783e012 */
[----:B--2---:R-:W-:Y:S01]  /*eb70*/  IMAD R2, R17, R9, RZ ;  /* 0x0000000911027224 */ /* 0x004fe200078e02ff */
[----:B------:R-:W-:-:S02]  /*eb80*/  IADD3 R11, R19, R11, RZ ;  /* 0x0000000b130b7210 */ /* 0x000fc40007ffe0ff */
[----:B------:R-:W-:Y:S01]  /*eb90*/  SHF.R.S32.HI R10, RZ, 0x1f, R10 ;  /* 0x0000001fff0a7819 */ /* 0x000fe2000001140a */
[----:B------:R-:W-:Y:S01]  /*eba0*/  IMAD R2, R16, R8, R2 ;  /* 0x0000000810027224 */ /* 0x000fe200078e0202 */
[----:B------:R-:W-:Y:S02]  /*ebb0*/  MOV R8, c[0x0][0x4ac] ;  /* 0x00012b0000087a02 */ /* 0x000fe40000000f00 */
[----:B------:R-:W-:Y:S01]  /*ebc0*/  IADD3.X R15, R10, R5, R11, P1, P0 ;  /* 0x000000050a0f7210 */ /* 0x000fe20000fe040b */
[----:B------:R-:W-:Y:S01]  /*ebd0*/  IMAD.MOV.U32 R5, RZ, RZ, c[0x0][0x4a8] ;  /* 0x00012a00ff057624 */ /* 0x000fe200078e00ff */
[----:B------:R-:W-:-:S03]  /*ebe0*/  SEL R8, R8, c[0x0][0x454], P2 ;  /* 0x0001150008087a07 */ /* 0x000fc60001000000 */
[----:B------:R-:W-:Y:S01]  /*ebf0*/  IMAD.WIDE.U32 R14, R16, R9, R14 ;  /* 0x00000009100e7225 */ /* 0x000fe200078e000e */
[----:B------:R-:W-:-:S03]  /*ec00*/  SEL R5, R5, c[0x0][0x450], P2 ;  /* 0x0001140005057a07 */ /* 0x000fc60001000000 */
[----:B------:R-:W-:Y:S01]  /*ec10*/  IMAD.IADD R2, R15, 0x1, R2 ;  /* 0x000000010f027824 */ /* 0x000fe200078e0202 */
[----:B------:R-:W-:-:S04]  /*ec20*/  LEA R10, P0, R14, R5, 0x2 ;  /* 0x000000050e0a7211 */ /* 0x000fc800078010ff */
[----:B------:R-:W-:Y:S02]  /*ec30*/  LEA.HI.X R11, R14, R8, R2, 0x2, P0 ;  /* 0x000000080e0b7211 */ /* 0x000fe400000f1402 */
[----:B------:R-:W-:-:S05]  /*ec40*/  MOV R2, 0xff800000 ;  /* 0xff80000000027802 */ /* 0x000fca0000000f00 */
[----:B------:R1:W-:Y:S02]  /*ec50*/  STG.E [R10.64], R2 ;  /* 0x000000020a007986 */ /* 0x0003e4000c101908 */
.L_x_2167:
[----:B------:R-:W-:Y:S05]  /*ec60*/  BSYNC B0 ;  /* 0x0000000000007941 */ /* 0x000fea0003800000 */
.L_x_2166:
[----:B------:R-:W-:-:S13]  /*ec70*/  ISETP.GT.AND P0, PT, R234, 0x1, PT ;  /* 0x00000001ea00780c */ /* 0x000fda0003f04270 */
[----:B------:R-:W-:Y:S05]  /*ec80*/  @P0 BRA `(.L_x_2159) ;  /* 0x0000071000000947 */ /* 0x000fea0003800000 */
[----:B-1----:R-:W-:Y:S01]  /*ec90*/  MOV R2, c[0x0][0x4e8] ;  /* 0x00013a0000027a02 */ /* 0x002fe20000000f00 */
[----:B------:R-:W-:Y:S02]  /*eca0*/  IMAD R4, R4, c[0x0][0x3a0], RZ ;  /* 0x0000e80004047a24 */ /* 0x000fe400078e02ff */
[----:B------:R-:W-:Y:S01]  /*ecb0*/  IMAD.WIDE.U32 R8, R0, c[0x0][0x3a0], RZ ;  /* 0x0000e80000087a25 */ /* 0x000fe200078e00ff */
[----:B------:R-:W-:-:S03]  /*ecc0*/  ISETP.NE.AND P0, PT, R2, 0x1, PT ;  /* 0x000000010200780c */ /* 0x000fc60003f05270 */
[----:B------:R-:W-:Y:S01]  /*ecd0*/  IMAD R4, R0, c[0x0][0x3a4], R4 ;  /* 0x0000e90000047a24 */ /* 0x000fe200078e0204 */
[----:B------:R-:W-:Y:S01]  /*ece0*/  LEA R0, R218, R219, 0x5 ;  /* 0x000000dbda007211 */ /* 0x000fe200078e28ff */
[----:B------:R-:W-:-:S03]  /*ecf0*/  IMAD R7, R7, c[0x0][0x3f0], RZ ;  /* 0x0000fc0007077a24 */ /* 0x000fc600078e02ff */
[----:B------:R-:W-:Y:S01]  /*ed00*/  IADD3 R0, R197, R0, RZ ;  /* 0x00000000c5007210 */ /* 0x000fe20007ffe0ff */
[----:B------:R-:W-:Y:S01]  /*ed10*/  IMAD R7, R230, c[0x0][0x3f4], R7 ;  /* 0x0000fd00e6077a24 */ /* 0x000fe200078e0207 */
[----:B------:R-:W-:Y:S02]  /*ed20*/  IADD3 R9, R9, R4, RZ ;  /* 0x0000000409097210 */ /* 0x000fe40007ffe0ff */
[----:B------:R-:W-:Y:S01]  /*ed30*/  MOV R4, R0 ;  /* 0x0000000000047202 */ /* 0x000fe20000000f00 */
[----:B------:R-:W-:Y:S01]  /*ed40*/  @P0 IMAD.HI.U32 R2, R0, c[0x0][0x4ec], RZ ;  /* 0x00013b0000020a27 */ /* 0x000fe200078e00ff */
[----:B------:R-:W-:-:S03]  /*ed50*/  IADD3 R197, R219, R197, RZ ;  /* 0x000000c5dbc57210 */ /* 0x000fc60007ffe0ff */
        /* <DEDUP_REMOVED lines=13> */
[----:B------:R-:W-:Y:S01]  /*ee30*/  IMAD R8, R8, c[0x0][0x3d8], RZ ;  /* 0x0000f60008087a24 */ /* 0x000fe200078e02ff */
[----:B------:R-:W-:-:S03]  /*ee40*/  MOV R10, R230 ;  /* 0x000000e6000a7202 */ /* 0x000fc60000000f00 */
[C---:B------:R-:W-:Y:S02]  /*ee50*/  IMAD R8, R5.reuse, c[0x0][0x3dc], R8 ;  /* 0x0000f70005087a24 */ /* 0x040fe400078e0208 */
[----:B------:R-:W-:-:S05]  /*ee60*/  IMAD.WIDE.U32 R10, R5, c[0x0][0x3d8], R10 ;  /* 0x0000f600050a7a25 */ /* 0x000fca00078e000a */
[----:B------:R-:W-:Y:S02]  /*ee70*/  LEA R7, P0, R10, c[0x0][0x380], 0x1 ;  /* 0x0000e0000a077a11 */ /* 0x000fe400078008ff */
[----:B------:R-:W-:-:S04]  /*ee80*/  IADD3 R8, R11, R8, RZ ;  /* 0x000000080b087210 */ /* 0x000fc80007ffe0ff */
[----:B------:R-:W-:Y:S01]  /*ee90*/  LEA.HI.X R8, R10, c[0x0][0x384], R8, 0x1, P0 ;  /* 0x0000e1000a087a11 */ /* 0x000fe200000f0c08 */
[----:B------:R-:W-:Y:S05]  /*eea0*/  BRA.DIV ~URZ, `(.L_x_2168) ;  /* 0x000021727f007947 */ /* 0x000fea000b800000 */
[----:B------:R1:W4:Y:S02]  /*eeb0*/  SHFL.IDX PT, R9, R8, RZ, 0x181f ;  /* 0x00181fff08097589 */ /* 0x00032400000e0000 */
.L_x_2223:
[----:B------:R-:W-:Y:S05]  /*eec0*/  BRA.DIV ~URZ, `(.L_x_2169) ;  /* 0x000021c27f007947 */ /* 0x000fea000b800000 */
[----:B------:R1:W2:Y:S02]  /*eed0*/  SHFL.IDX PT, R0, R7, RZ, 0x181f ;  /* 0x00181fff07007589 */ /* 0x0002a400000e0000 */
.L_x_2224:
[----:B------:R-:W-:Y:S01]  /*eee0*/  IMAD R6, R6, c[0x0][0x4e8], RZ ;  /* 0x00013a0006067a24 */ /* 0x000fe200078e02ff */
[----:B------:R-:W-:Y:S04]  /*eef0*/  BSSY B0, `(.L_x_2170) ;  /* 0x000000f000007945 */ /* 0x000fe80003800000 */
        /* <DEDUP_REMOVED lines=8> */
[-C--:B----4-:R-:W-:Y:S02]  /*ef80*/  @!P2 LEA.HI.X R11, R222, R9.reuse, R223, 0x1, P5 ;  /* 0x00000009de0ba211 */ /* 0x090fe400028f0cdf */
[-C--:B------:R-:W-:Y:S02]  /*ef90*/  @!P1 LEA.HI.X R5, R208, R9.reuse, R203, 0x1, P4 ;  /* 0x00000009d0059211 */ /* 0x080fe400020f0ccb */
[----:B------:R-:W-:Y:S01]  /*efa0*/  @!P0 LEA.HI.X R13, R207, R9, R202, 0x1, P3 ;  /* 0x00000009cf0d8211 */ /* 0x000fe200018f0cca */
[----:B------:R2:W-:Y:S04]  /*efb0*/  @!P2 ST.E.128 [R10.64], RZ ;  /* 0x000000ff0a00a985 */ /* 0x0005e8000c101d08 */
[----:B------:R2:W-:Y:S04]  /*efc0*/  @!P1 ST.E.128 [R4.64], RZ ;  /* 0x000000ff04009985 */ /* 0x0005e8000c101d08 */
[----:B------:R2:W-:Y:S02]  /*efd0*/  @!P0 ST.E.128 [R12.64], RZ ;  /* 0x000000ff0c008985 */ /* 0x0005e4000c101d08 */
.L_x_2171:
[----:B------:R-:W-:Y:S05]  /*efe0*/  BSYNC B0 ;  /* 0x0000000000007941 */ /* 0x000fea0003800000 */
.L_x_2170:
[----:B------:R-:W-:Y:S05]  /*eff0*/  BRA.DIV ~URZ, `(.L_x_2172) ;  /* 0x000021027f007947 */ /* 0x000fea000b800000 */
[----:B----4-:R4:W1:Y:S04]  /*f000*/  SHFL.IDX PT, R9, R8, 0x1, 0x181f ;  /* 0x00381f0008097f89 */ /* 0x01086800000e0000 */
[----:B--2---:R4:W2:Y:S02]  /*f010*/  SHFL.IDX PT, R0, R7, 0x1, 0x181f ;  /* 0x00381f0007007f89 */ /* 0x0048a400000e0000 */
.L_x_2225:
        /* <DEDUP_REMOVED lines=16> */
.L_x_2174:
[----:B------:R-:W-:Y:S05]  /*f120*/  BSYNC B0 ;  /* 0x0000000000007941 */ /* 0x000fea0003800000 */
.L_x_2173:
[----:B------:R-:W-:Y:S05]  /*f130*/  BRA.DIV ~URZ, `(.L_x_2175) ;  /* 0x000020927f007947 */ /* 0x000fea000b800000 */
[----:B-1----:R1:W3:Y:S02]  /*f140*/  SHFL.IDX PT, R9, R8, 0x2, 0x181f ;  /* 0x00581f0008097f89 */ /* 0x0022e400000e0000 */
.L_x_2226:
[----:B------:R-:W-:Y:S05]  /*f150*/  BRA.DIV ~URZ, `(.L_x_2176) ;  /* 0x000020e27f007947 */ /* 0x000fea000b800000 */
[----:B--2---:R2:W1:Y:S02]  /*f160*/  SHFL.IDX PT, R0, R7, 0x2, 0x181f ;  /* 0x00581f0007007f89 */ /* 0x00446400000e0000 */
.L_x_2227:
        /* <DEDUP_REMOVED lines=10> */
[-C--:B---3--:R-:W-:Y:S02]  /*f210*/  @!P2 LEA.HI.X R11, R222, R9.reuse, R223, 0x1, P5 ;  /* 0x00000009de0ba211 */ /* 0x088fe400028f0cdf */
[-C--:B------:R-:W-:Y:S02]  /*f220*/  @!P1 LEA.HI.X R5, R208, R9.reuse, R203, 0x1, P4 ;  /* 0x00000009d0059211 */ /* 0x080fe400020f0ccb */
[----:B------:R-:W-:Y:S01]  /*f230*/  @!P0 LEA.HI.X R13, R207, R9, R202, 0x1, P3 ;  /* 0x00000009cf0d8211 */ /* 0x000fe200018f0cca */
[----:B------:R1:W-:Y:S04]  /*f240*/  @!P2 ST.E.128 [R10.64], RZ ;  /* 0x000000ff0a00a985 */ /* 0x0003e8000c101d08 */
[----:B------:R1:W-:Y:S04]  /*f250*/  @!P1 ST.E.128 [R4.64], RZ ;  /* 0x000000ff04009985 */ /* 0x0003e8000c101d08 */
[----:B------:R1:W-:Y:S02]  /*f260*/  @!P0 ST.E.128 [R12.64], RZ ;  /* 0x000000ff0c008985 */ /* 0x0003e4000c101d08 */
.L_x_2178:
[----:B------:R-:W-:Y:S05]  /*f270*/  BSYNC B0 ;  /* 0x0000000000007941 */ /* 0x000fea0003800000 */
.L_x_2177:
[----:B------:R-:W-:Y:S05]  /*f280*/  BRA.DIV ~URZ, `(.L_x_2179) ;  /* 0x000020227f007947 */ /* 0x000fea000b800000 */
[----:B-1--4-:R-:W1:Y:S04]  /*f290*/  SHFL.IDX PT, R8, R8, 0x3, 0x181f ;  /* 0x00781f0008087f89 */ /* 0x012e6800000e0000 */
[----:B--2---:R-:W2:Y:S02]  /*f2a0*/  SHFL.IDX PT, R7, R7, 0x3, 0x181f ;  /* 0x00781f0007077f89 */ /* 0x004ea400000e0000 */
.L_x_2228:
[----:B------:R-:W-:-:S04]  /*f2b0*/  IADD3 R197, R197, 0x60, RZ ;  /* 0x00000060c5c57810 */ /* 0x000fc80007ffe0ff */
        /* <DEDUP_REMOVED lines=14> */
.L_x_2159:
[----:B------:R-:W-:Y:S05]  /*f3a0*/  BSYNC B1 ;  /* 0x0000000000017941 */ /* 0x000fea0003800000 */
.L_x_2143:
[----:B------:R-:W-:-:S13]  /*f3b0*/  ISETP.NE.AND P0, PT, R220, RZ, PT ;  /* 0x000000ffdc00720c */ /* 0x000fda0003f05270 */
[----:B------:R-:W-:Y:S01]  /*f3c0*/  @P0 WARPSYNC 0xffffffff ;  /* 0xffffffff00000948 */ /* 0x000fe20003800000 */
[----:B------:R-:W-:Y:S06]  /*f3d0*/  @P0 BAR.SYNC.DEFER_BLOCKING 0x5, 0x100 ;  /* 0x0144000000000b1d */ /* 0x000fec0000010000 */
[----:B------:R-:W4:Y:S04]  /*f3e0*/  @P0 LDS.128 R196, [0x24100] ;  /* 0x02410000ffc40984 */ /* 0x000f280000000c00 */
[----:B------:R-:W-:Y:S06]  /*f3f0*/  @P0 BAR.ARV 0x4, 0x100 ;  /* 0x0104000000000b1d */ /* 0x000fec0000002000 */
[----:B------:R-:W-:Y:S05]  /*f400*/  @P0 BRA `(.L_x_2180) ;  /* 0x00000ea000000947 */ /* 0x000fea0003800000 */
[----:B-1----:R-:W-:Y:S01]  /*f410*/  LOP3.LUT R6, R206, 0x1f, RZ, 0xc0, !PT ;  /* 0x0000001fce067812 */ /* 0x002fe200078ec0ff */
[----:B--2---:R-:W-:-:S03]  /*f420*/  IMAD.MOV.U32 R11, RZ, RZ, RZ ;  /* 0x000000ffff0b7224 */ /* 0x004fc600078e00ff */
[----:B------:R-:W-:Y:S01]  /*f430*/  ISETP.NE.AND P5, PT, R6, 0x1f, PT ;  /* 0x0000001f0600780c */ /* 0x000fe20003fa5270 */
[----:B------:R-:W-:Y:S10]  /*f440*/  BRA.DIV ~URZ, `(.L_x_2181) ;  /* 0x00001f327f007947 */ /* 0x000ff4000b800000 */
[----:B------:R1:W2:Y:S02]  /*f450*/  SHFL.IDX PT, R7, R3, RZ, 0x1f ;  /* 0x00001fff03077589 */ /* 0x0002a400000e0000 */
.L_x_2229:
[----:B------:R-:W-:Y:S05]  /*f460*/  BRA.DIV ~URZ, `(.L_x_2182) ;  /* 0x00001f827f007947 */ /* 0x000fea000b800000 */
[----:B-1----:R-:W1:Y:S02]  /*f470*/  SHFL.IDX PT, R3, R3, 0x1, 0x1f ;  /* 0x00201f0003037f89 */ /* 0x002e6400000e0000 */
.L_x_2230:
[----:B---34-:R-:W-:Y:S02]  /*f480*/  IMAD.IADD R4, R199, 0x1, R6 ;  /* 0x00000001c7047824 */ /* 0x018fe400078e0206 */
        /* <DEDUP_REMOVED lines=17> */
.L_x_2231:
        /* <DEDUP_REMOVED lines=16> */
.L_x_2232:
[----:B----4-:R-:W-:Y:S01]  /*f6a0*/  IMAD R0, R0, c[0x0][0x538], RZ ;  /* 0x00014e0000007a24 */ /* 0x010fe200078e02ff */
[----:B------:R-:W-:Y:S04]  /*f6b0*/  BSSY B1, `(.L_x_2185) ;  /* 0x00000ba000017945 */ /* 0x000fe80003800000 */
[----:B-1----:R-:W-:-:S04]  /*f6c0*/  IADD3 R196, R0, R3, RZ ;  /* 0x0000000300c47210 */ /* 0x002fc80007ffe0ff */
[----:B--2---:R-:W-:-:S13]  /*f6d0*/  ISETP.GT.AND P6, PT, R196, R7, PT ;  /* 0x00000007c400720c */ /* 0x004fda0003fc4270 */
[----:B------:R-:W-:Y:S05]  /*f6e0*/  @P6 BRA `(.L_x_2186) ;  /* 0x0000024000006947 */ /* 0x000fea0003800000 */
.L_x_2190:
        /* <DEDUP_REMOVED lines=16> */
.L_x_2233:
        /* <DEDUP_REMOVED lines=16> */
.L_x_2234:
[----:B--2---:R-:W-:-:S05]  /*f8f0*/  IMAD R0, R0, c[0x0][0x538], RZ ;  /* 0x00014e0000007a24 */ /* 0x004fca00078e02ff */
[----:B------:R-:W-:-:S04]  /*f900*/  IADD3 R196, R0, R196, RZ ;  /* 0x000000c400c47210 */ /* 0x000fc80007ffe0ff */
[----:B------:R-:W-:-:S13]  /*f910*/  ISETP.GT.AND P6, PT, R196, R7, PT ;  /* 0x00000007c400720c */ /* 0x000fda0003fc4270 */
[----:B-1----:R-:W-:Y:S05]  /*f920*/  @!P6 BRA `(.L_x_2190) ;  /* 0xfffffdc00000e947 */ /* 0x002fea000383ffff */
.L_x_2186:
[----:B------:R-:W-:-:S05]  /*f930*/  IADD3 R196, -R0, R196, RZ ;  /* 0x000000c400c47210 */ /* 0x000fca0007ffe1ff */
[----:B------:R-:W-:-:S05]  /*f940*/  IMAD R0, R9, c[0x0][0x538], R196 ;  /* 0x00014e0009007a24 */ /* 0x000fca00078e02c4 */
[----:B------:R-:W-:Y:S01]  /*f950*/  ISETP.GT.AND P0, PT, R0, R7, PT ;  /* 0x000000070000720c */ /* 0x000fe20003f04270 */
[----:B------:R-:W-:-:S12]  /*f960*/  BRA.DIV ~URZ, `(.L_x_2191) ;  /* 0x00001f127f007947 */ /* 0x000fd8000b800000 */
[----:B------:R-:W-:-:S04]  /*f970*/  VOTE.ANY R8, PT, !P0 ;  /* 0x0000000000087806 */ /* 0x000fc800040e0100 */
.L_x_2235:
[----:B------:R-:W1:Y:S02]  /*f980*/  POPC R12, R8 ;  /* 0x00000008000c7309 */ /* 0x000e640000000000 */
[----:B-1----:R-:W-:Y:S01]  /*f990*/  IADD3 R199, R12, R199, RZ ;  /* 0x000000c70cc77210 */ /* 0x002fe20007ffe0ff */
[----:B------:R-:W-:Y:S05]  /*f9a0*/  BRA.DIV ~URZ, `(.L_x_2192) ;  /* 0x00001f127f007947 */ /* 0x000fea000b800000 */
[----:B------:R1:W2:Y:S04]  /*f9b0*/  SHFL.IDX PT, R197, R197, R12, 0x1f ;  /* 0x00001f0cc5c57589 */ /* 0x0002a800000e0000 */
[----:B------:R1:W4:Y:S02]  /*f9c0*/  SHFL.IDX PT, R3, R11, R12, 0x1f ;  /* 0x00001f0c0b037589 */ /* 0x00032400000e0000 */
.L_x_2236:
[----:B------:R-:W-:Y:S01]  /*f9d0*/  ISETP.NE.AND P0, PT, R8, RZ, PT ;  /* 0x000000ff0800720c */ /* 0x000fe20003f05270 */
[----:B------:R-:W-:-:S12]  /*f9e0*/  BSSY B0, `(.L_x_2193) ;  /* 0x0000005000007945 */ /* 0x000fd80003800000 */
[----:B------:R-:W-:Y:S05]  /*f9f0*/  @!P0 BRA `(.L_x_2194) ;  /* 0x0000003000008947 */ /* 0x000fea0003800000 */
[----:B------:R-:W-:Y:S01]  /*fa00*/  IADD3 R4, R12, -0x1, RZ ;  /* 0xffffffff0c047810 */ /* 0x000fe20007ffe0ff */
[----:B------:R-:W-:Y:S05]  /*fa10*/  BRA.DIV ~URZ, `(.L_x_2195) ;  /* 0x00001f727f007947 */ /* 0x000fea000b800000 */
[----:B------:R1:W3:Y:S02]  /*fa20*/  SHFL.IDX PT, R10, R9, R4, 0x1f ;  /* 0x00001f04090a7589 */ /* 0x0002e400000e0000 */
.L_x_2194:
[----:B------:R-:W-:Y:S05]  /*fa30*/  BSYNC B0 ;  /* 0x0000000000007941 */ /* 0x000fea0003800000 */
.L_x_2193:
[----:B----4-:R-:W-:Y:S01]  /*fa40*/  ISETP.NE.AND P0, PT, R3, 0x1, PT ;  /* 0x000000010300780c */ /* 0x010fe20003f05270 */
[----:B---3--:R-:W-:Y:S01]  /*fa50*/  IMAD R196, R10, c[0x0][0x538], R196 ;  /* 0x00014e000ac47a24 */ /* 0x008fe200078e02c4 */
[----:B------:R-:W-:Y:S04]  /*fa60*/  BSSY B0, `(.L_x_2196) ;  /* 0x0000077000007945 */ /* 0x000fe80003800000 */
[----:B------:R-:W-:-:S07]  /*fa70*/  IADD3 R5, -R196, R7, RZ ;  /* 0x00000007c4057210 */ /* 0x000fce0007ffe1ff */
        /* <DEDUP_REMOVED lines=56> */
.L_x_2197:
[----:B------:R-:W-:-:S04]  /*fe00*/  IMAD.MOV.U32 R0, RZ, RZ, 0x4 ;  /* 0x00000004ff007424 */ /* 0x000fc800078e00ff */
[----:B------:R-:W-:-:S06]  /*fe10*/  IMAD.WIDE R2, R199, R0, c[0x0][0x590] ;  /* 0x00016400c7027625 */ /* 0x000fcc00078e0200 */
[----:B------:R-:W3:Y:S01]  /*fe20*/  LDG.E R3, [R2.64] ;  /* 0x0000000802037981 */ /* 0x000ee2000c1e1900 */
        /* <DEDUP_REMOVED lines=31> */
[----:B------:R-:W-:Y:S01]  /*10020*/  IABS R8, R3 ;  /* 0x0000000300087213 */ /* 0x000fe20000000000 */
[----:B------:R-:W-:Y:S01]  /*10030*/  IMAD.MOV R198, RZ, RZ, -R3 ;  /* 0x000000ffffc67224 */ /* 0x000fe200078e0a03 */
[----:B------:R-:W-:Y:S02]  /*10040*/  IADD3 R4, R4, 0x1000000, R5 ;  /* 0x0100000004047810 */ /* 0x000fe40007ffe005 */
[----:B------:R-:W1:Y:S08]  /*10050*/  I2F.RP R10, R8 ;  /* 0x00000008000a7306 */ /* 0x000e700000209400 */
[----:B-1----:R-:W1:Y:S02]  /*10060*/  MUFU.RCP R10, R10 ;  /* 0x0000000a000a7308 */ /* 0x002e640000001000 */
[----:B-1----:R-:W-:-:S06]  /*10070*/  IADD3 R10, R10, 0xffffffe, RZ ;  /* 0x0ffffffe0a0a7810 */ /* 0x002fcc0007ffe0ff */
[----:B------:R-:W1:Y:S02]  /*10080*/  F2I.FTZ.U32.TRUNC.NTZ R11, R10 ;  /* 0x0000000a000b7305 */ /* 0x000e64000021f000 */
[----:B-1----:R-:W-:Y:S02]  /*10090*/  IMAD.MOV R0, RZ, RZ, -R11 ;  /* 0x000000ffff007224 */ /* 0x002fe400078e0a0b */
[----:B------:R-:W-:Y:S02]  /*100a0*/  IMAD.MOV.U32 R10, RZ, RZ, RZ ;  /* 0x000000ffff0a7224 */ /* 0x000fe400078e00ff */
        /* <DEDUP_REMOVED lines=16> */
[----:B------:R-:W-:Y:S02]  /*101b0*/  IMAD R198, R7, R198, R4 ;  /* 0x000000c607c67224 */ /* 0x000fe400078e0204 */
[----:B------:R-:W-:Y:S02]  /*101c0*/  IMAD.MOV.U32 R2, RZ, RZ, R7 ;  /* 0x000000ffff027224 */ /* 0x000fe400078e0007 */
.L_x_2198:
[----:B------:R-:W-:Y:S05]  /*101d0*/  BSYNC B0 ;  /* 0x0000000000007941 */ /* 0x000fea0003800000 */
.L_x_2196:
[----:B------:R-:W-:-:S04]  /*101e0*/  LOP3.LUT R2, RZ, R2, RZ, 0x33, !PT ;  /* 0x00000002ff027212 */ /* 0x000fc800078e33ff */
[----:B------:R-:W-:Y:S01]  /*101f0*/  IADD3 R197, R2, R197, RZ ;  /* 0x000000c502c57210 */ /* 0x000fe20007ffe0ff */
[----:B------:R-:W-:Y:S05]  /*10200*/  BRA `(.L_x_2199) ;  /* 0x0000004000007947 */ /* 0x000fea0003800000 */
.L_x_2187:
[----:B------:R-:W-:Y:S01]  /*10210*/  IMAD.MOV.U32 R196, RZ, RZ, R7 ;  /* 0x000000ffffc47224 */ /* 0x000fe200078e0007 */
[----:B------:R-:W-:Y:S01]  /*10220*/  MOV R198, RZ ;  /* 0x000000ff00c67202 */ /* 0x000fe20000000f00 */
[----:B------:R-:W-:Y:S01]  /*10230*/  IMAD.MOV.U32 R197, RZ, RZ, RZ ;  /* 0x000000ffffc57224 */ /* 0x000fe200078e00ff */
[----:B------:R-:W-:Y:S02]  /*10240*/  MOV R199, c[0x0][0x53c] ;  /* 0x00014f0000c77a02 */ /* 0x000fe40000000f00 */
.L_x_2199:
[----:B------:R-:W-:Y:S05]  /*10250*/  BSYNC B1 ;  /* 0x0000000000017941 */ /* 0x000fea0003800000 */
.L_x_2185:
[----:B------:R-:W-:Y:S01]  /*10260*/  WARPSYNC 0xffffffff ;  /* 0xffffffff00007948 */ /* 0x000fe20003800000 */
[----:B------:R-:W-:Y:S01]  /*10270*/  BAR.SYNC.DEFER_BLOCKING 0x4, 0x100 ;  /* 0x0104000000007b1d */ /* 0x000fe20000010000 */
[----:B------:R-:W-:-:S13]  /*10280*/  ISETP.NE.AND P0, PT, R6, RZ, PT ;  /* 0x000000ff0600720c */ /* 0x000fda0003f05270 */
[----:B------:R1:W-:Y:S04]  /*10290*/  @!P0 STS.128 [0x24100], R196 ;  /* 0x024100c4ff008388 */ /* 0x0003e80000000c00 */
[----:B------:R-:W-:Y:S06]  /*102a0*/  BAR.ARV 0x5, 0x100 ;  /* 0x0144000000007b1d */ /* 0x000fec0000002000 */
.L_x_2180:
[----:B----4-:R-:W-:-:S13]  /*102b0*/  ISETP.GE.AND P0, PT, R199, c[0x0][0x53c], PT ;  /* 0x00014f00c7007a0c */ /* 0x010fda0003f06270 */
[----:B-123--:R-:W-:Y:S01]  /*102c0*/  @P0 CALL.REL.NOINC `(.L_x_2200) ;  /* 0x0000001000000944 */ /* 0x00efe20003c00000 */
[----:B------:R-:W-:Y:S05]  /*102d0*/  BRA `(.L_x_2201) ;  /* 0xffff136000007947 */ /* 0x000fea000383ffff */
.L_x_2200:
[----:B------:R-:W-:Y:S05]  /*102e0*/  EXIT ;  /* 0x000000000000794d */ /* 0x000fea0003800000 */
.L_x_2099:
[----:B------:R-:W-:Y:S01]  /*102f0*/  IMAD.MOV.U32 R9, RZ, RZ, R8 ;  /* 0x000000ffff097224 */ /* 0x000fe200078e0008 */
[----:B------:R-:W-:Y:S02]  /*10300*/  MOV R2, 0x1 ;  /* 0x0000000100027802 */ /* 0x000fe40000000f00 */
[----:B------:R-:W-:Y:S02]  /*10310*/  MOV R0, 0x10330 ;  /* 0x0001033000007802 */ /* 0x000fe40000000f00 */
[----:B------:R-:W-:Y:S05]  /*10320*/  CALL.REL.NOINC `($__internal_46_$__cuda_sm70_shflsync_up_p) ;  /* 0x0000176000007944 */ /* 0x000fea0003c00000 */
[----:B--2---:R-:W-:Y:S01]  /*10330*/  MOV R0, R2 ;  /* 0x0000000200007202 */ /* 0x004fe20000000f00 */
[----:B-1----:R-:W-:Y:S05]  /*10340*/  BRA `(.L_x_2202) ;  /* 0xffff012000007947 */ /* 0x002fea000383ffff */
.L_x_2100:
[----:B------:R-:W-:Y:S01]  /*10350*/  IMAD.MOV.U32 R9, RZ, RZ, R8 ;  /* 0x000000ffff097224 */ /* 0x000fe200078e0008 */
[----:B------:R-:W-:Y:S02]  /*10360*/  MOV R2, 0x2 ;  /* 0x0000000200027802 */ /* 0x000fe40000000f00 */
[----:B------:R-:W-:Y:S02]  /*10370*/  MOV R0, 0x10390 ;  /* 0x0001039000007802 */ /* 0x000fe40000000f00 */
[----:B------:R-:W-:Y:S05]  /*10380*/  CALL.REL.NOINC `($__internal_46_$__cuda_sm70_shflsync_up_p) ;  /* 0x0000170000007944 */ /* 0x000fea0003c00000 */
[----:B-12---:R-:W-:Y:S01]  /*10390*/  SEL R9, R2, RZ, P4 ;  /* 0x000000ff02097207 */ /* 0x006fe20002000000 */
[----:B------:R-:W-:Y:S01]  /*103a0*/  IMAD.MOV.U32 R2, RZ, RZ, 0x4 ;  /* 0x00000004ff027424 */ /* 0x000fe200078e00ff */
[----:B------:R-:W-:-:S03]  /*103b0*/  MOV R0, 0x103e0 ;  /* 0x000103e000007802 */ /* 0x000fc60000000f00 */
[----:B------:R-:W-:Y:S02]  /*103c0*/  IMAD.IADD R9, R8, 0x1, R9 ;  /* 0x0000000108097824 */ /* 0x000fe400078e0209 */
[----:B------:R-:W-:Y:S05]  /*103d0*/  CALL.REL.NOINC `($__internal_46_$__cuda_sm70_shflsync_up_p) ;  /* 0x000016b000007944 */ /* 0x000fea0003c00000 */
[----:B--2---:R-:W-:Y:S02]  /*103e0*/  SEL R2, R2, RZ, P3 ;  /* 0x000000ff02027207 */ /* 0x004fe40001800000 */
[----:B------:R-:W-:-:S03]  /*103f0*/  MOV R0, 0x10430 ;  /* 0x0001043000007802 */ /* 0x000fc60000000f00 */
[----:B-1----:R-:W-:Y:S02]  /*10400*/  IMAD.IADD R9, R9, 0x1, R2 ;  /* 0x0000000109097824 */ /* 0x002fe400078e0202 */
[----:B------:R-:W-:Y:S02]  /*10410*/  IMAD.MOV.U32 R2, RZ, RZ, 0x8 ;  /* 0x00000008ff027424 */ /* 0x000fe400078e00ff */
[----:B------:R-:W-:Y:S05]  /*10420*/  CALL.REL.NOINC `($__internal_46_$__cuda_sm70_shflsync_up_p) ;  /* 0x0000166000007944 */ /* 0x000fea0003c00000 */
[----:B--2---:R-:W-:Y:S02]  /*10430*/  SEL R2, R2, RZ, P2 ;  /* 0x000000ff02027207 */ /* 0x004fe40001000000 */
[----:B------:R-:W-:-:S03]  /*10440*/  MOV R0, 0x10480 ;  /* 0x0001048000007802 */ /* 0x000fc60000000f00 */
[----:B-1----:R-:W-:Y:S02]  /*10450*/  IMAD.IADD R9, R9, 0x1, R2 ;  /* 0x0000000109097824 */ /* 0x002fe400078e0202 */
[----:B------:R-:W-:Y:S02]  /*10460*/  IMAD.MOV.U32 R2, RZ, RZ, 0x10 ;  /* 0x00000010ff027424 */ /* 0x000fe400078e00ff */
[----:B------:R-:W-:Y:S05]  /*10470*/  CALL.REL.NOINC `($__internal_46_$__cuda_sm70_shflsync_up_p) ;  /* 0x0000161000007944 */ /* 0x000fea0003c00000 */
[----:B--2---:R-:W-:Y:S01]  /*10480*/  SEL R2, R2, RZ, P1 ;  /* 0x000000ff02027207 */ /* 0x004fe20000800000 */
[----:B------:R-:W-:Y:S01]  /*10490*/  IMAD.MOV.U32 R4, RZ, RZ, 0x1f ;  /* 0x0000001fff047424 */ /* 0x000fe200078e00ff */
[----:B------:R-:W-:-:S03]  /*104a0*/  MOV R0, 0x104f0 ;  /* 0x000104f000007802 */ /* 0x000fc60000000f00 */
[----:B-1----:R-:W-:Y:S01]  /*104b0*/  IMAD.IADD R9, R9, 0x1, R2 ;  /* 0x0000000109097824 */ /* 0x002fe200078e0202 */
[----:B------:R-:W-:-:S03]  /*104c0*/  MOV R2, 0x1f ;  /* 0x0000001f00027802 */ /* 0x000fc60000000f00 */
[----:B------:R-:W-:Y:S02]  /*104d0*/  IMAD.MOV.U32 R5, RZ, RZ, R9 ;  /* 0x000000ffff057224 */ /* 0x000fe400078e0009 */
[----:B------:R-:W-:Y:S05]  /*104e0*/  CALL.REL.NOINC `($__internal_45_$__cuda_sm70_shflsync_idx_p) ;  /* 0x0000155000007944 */ /* 0x000fea0003c00000 */
[----:B------:R-:W-:Y:S05]  /*104f0*/  BRA `(.L_x_2203) ;  /* 0xffff007000007947 */ /* 0x000fea000383ffff */
.L_x_2102:
[----:B------:R-:W-:Y:S02]  /*10500*/  SEL R2, RZ, 0x1, P0 ;  /* 0x00000001ff027807 */ /* 0x000fe40000000000 */
[----:B------:R-:W-:Y:S02]  /*10510*/  MOV R0, 0x10530 ;  /* 0x0001053000007802 */ /* 0x000fe40000000f00 */
[----:B------:R-:W-:Y:S05]  /*10520*/  CALL.REL.NOINC `($__internal_47_$__cuda_sm70_votesync_ballot) ;  /* 0x000015b000007944 */ /* 0x000fea0003c00000 */
[----:B------:R-:W-:Y:S05]  /*10530*/  BRA `(.L_x_2204) ;  /* 0xffff00c000007947 */ /* 0x000fea000383ffff */
.L_x_2103:
[----:B------:R-:W-:Y:S01]  /*10540*/  IMAD.MOV.U32 R5, RZ, RZ, R10 ;  /* 0x000000ffff057224 */ /* 0x000fe200078e000a */
[----:B------:R-:W-:Y:S01]  /*10550*/  MOV R4, R3 ;  /* 0x0000000300047202 */ /* 0x000fe20000000f00 */
[----:B------:R-:W-:Y:S01]  /*10560*/  IMAD.MOV.U32 R2, RZ, RZ, 0x1f ;  /* 0x0000001fff027424 */ /* 0x000fe200078e00ff */
[----:B------:R-:W-:Y:S02]  /*10570*/  MOV R0, 0x10590 ;  /* 0x0001059000007802 */ /* 0x000fe40000000f00 */
[----:B------:R-:W-:Y:S05]  /*10580*/  CALL.REL.NOINC `($__internal_45_$__cuda_sm70_shflsync_idx_p) ;  /* 0x000014b000007944 */ /* 0x000fea0003c00000 */
[----:B------:R-:W-:Y:S01]  /*10590*/  IMAD.MOV.U32 R10, RZ, RZ, R2 ;  /* 0x000000ffff0a7224 */ /* 0x000fe200078e0002 */
[----:B------:R-:W-:Y:S01]  /*105a0*/  MOV R5, R7 ;  /* 0x0000000700057202 */ /* 0x000fe20000000f00 */
[----:B------:R-:W-:Y:S01]  /*105b0*/  IMAD.MOV.U32 R11, RZ, RZ, RZ ;  /* 0x000000ffff0b7224 */ /* 0x000fe200078e00ff */
[----:B------:R-:W-:Y:S01]  /*105c0*/  MOV R4, R3 ;  /* 0x0000000300047202 */ /* 0x000fe20000000f00 */
[----:B------:R-:W-:Y:S01]  /*105d0*/  IMAD.MOV.U32 R2, RZ, RZ, 0x1f ;  /* 0x0000001fff027424 */ /* 0x000fe200078e00ff */
[----:B------:R-:W-:-:S02]  /*105e0*/  MOV R0, 0x10600 ;  /* 0x0001060000007802 */ /* 0x000fc40000000f00 */
[----:B------:R-:W-:Y:S05]  /*105f0*/  CALL.REL.NOINC `($__internal_45_$__cuda_sm70_shflsync_idx_p) ;  /* 0x0000144000007944 */ /* 0x000fea0003c00000 */
[----:B------:R-:W-:Y:S01]  /*10600*/  MOV R7, R2 ;  /* 0x0000000200077202 */ /* 0x000fe20000000f00 */
[----:B------:R-:W-:Y:S05]  /*10610*/  BRA `(.L_x_2205) ;  /* 0xffff004000007947 */ /* 0x000fea000383ffff */
.L_x_2106:
[----:B------:R-:W-:Y:S01]  /*10620*/  IMAD.MOV.U32 R5, RZ, RZ, R9 ;  /* 0x000000ffff057224 */ /* 0x000fe200078e0009 */
[----:B------:R-:W-:Y:S01]  /*10630*/  MOV R4, R3 ;  /* 0x0000000300047202 */ /* 0x000fe20000000f00 */
[----:B------:R-:W-:Y:S01]  /*10640*/  IMAD.MOV.U32 R2, RZ, RZ, 0x1f ;  /* 0x0000001fff027424 */ /* 0x000fe200078e00ff */
[----:B------:R-:W-:-:S02]  /*10650*/  MOV R0, 0x10670 ;  /* 0x0001067000007802 */ /* 0x000fc40000000f00 */
[----:B--23--:R-:W-:Y:S05]  /*10660*/  CALL.REL.NOINC `($__internal_45_$__cuda_sm70_shflsync_idx_p) ;  /* 0x000013d000007944 */ /* 0x00cfea0003c00000 */
[----:B------:R-:W-:Y:S01]  /*10670*/  MOV R11, R2 ;  /* 0x00000002000b7202 */ /* 0x000fe20000000f00 */
[----:B------:R-:W-:Y:S05]  /*10680*/  BRA `(.L_x_2105) ;  /* 0xffff003000007947 */ /* 0x000fea000383ffff */
.L_x_2117:
[----:B------:R-:W-:Y:S01]  /*10690*/  IMAD.MOV.U32 R5, RZ, RZ, R8 ;  /* 0x000000ffff057224 */ /* 0x000fe200078e0008 */
[----:B------:R-:W-:Y:S01]  /*106a0*/  MOV R4, RZ ;  /* 0x000000ff00047202 */ /* 0x000fe20000000f00 */
[----:B------:R-:W-:Y:S01]  /*106b0*/  IMAD.MOV.U32 R2, RZ, RZ, 0x181f ;  /* 0x0000181fff027424 */ /* 0x000fe200078e00ff */
[----:B------:R-:W-:-:S02]  /*106c0*/  MOV R0, 0x106e0 ;  /* 0x000106e000007802 */ /* 0x000fc40000000f00 */
[----:B-1----:R-:W-:Y:S05]  /*106d0*/  CALL.REL.NOINC `($__internal_45_$__cuda_sm70_shflsync_idx_p) ;  /* 0x0000136000007944 */ /* 0x002fea0003c00000 */
[----:B------:R-:W-:Y:S01]  /*106e0*/  MOV R10, R2 ;  /* 0x00000002000a7202 */ /* 0x000fe20000000f00 */
[----:B------:R-:W-:Y:S05]  /*106f0*/  BRA `(.L_x_2206) ;  /* 0xffff1de000007947 */ /* 0x000fea000383ffff */
.L_x_2118:
[----:B------:R-:W-:Y:S01]  /*10700*/  IMAD.MOV.U32 R5, RZ, RZ, R9 ;  /* 0x000000ffff057224 */ /* 0x000fe200078e0009 */
[----:B------:R-:W-:Y:S01]  /*10710*/  MOV R4, RZ ;  /* 0x000000ff00047202 */ /* 0x000fe20000000f00 */
[----:B------:R-:W-:Y:S01]  /*10720*/  IMAD.MOV.U32 R2, RZ, RZ, 0x181f ;  /* 0x0000181fff027424 */ /* 0x000fe200078e00ff */
[----:B------:R-:W-:-:S02]  /*10730*/  MOV R0, 0x10750 ;  /* 0x0001075000007802 */ /* 0x000fc40000000f00 */
[----:B-123--:R-:W-:Y:S05]  /*10740*/  CALL.REL.NOINC `($__internal_45_$__cuda_sm70_shflsync_idx_p) ;  /* 0x000012f000007944 */ /* 0x00efea0003c00000 */
[----:B------:R-:W-:Y:S01]  /*10750*/  MOV R0, R2 ;  /* 0x0000000200007202 */ /* 0x000fe20000000f00 */
[----:B------:R-:W-:Y:S05]  /*10760*/  BRA `(.L_x_2207) ;  /* 0xffff1d9000007947 */ /* 0x000fea000383ffff */
.L_x_2121:
[----:B-1----:R-:W-:Y:S01]  /*10770*/  IMAD.MOV.U32 R5, RZ, RZ, R8 ;  /* 0x000000ffff057224 */ /* 0x002fe200078e0008 */
[----:B------:R-:W-:Y:S01]  /*10780*/  MOV R4, 0x1 ;  /* 0x0000000100047802 */ /* 0x000fe20000000f00 */
[----:B------:R-:W-:Y:S01]  /*10790*/  IMAD.MOV.U32 R2, RZ, RZ, 0x181f ;  /* 0x0000181fff027424 */ /* 0x000fe200078e00ff */
[----:B------:R-:W-:-:S02]  /*107a0*/  MOV R0, 0x107c0 ;  /* 0x000107c000007802 */ /* 0x000fc40000000f00 */
[----:B--234-:R-:W-:Y:S05]  /*107b0*/  CALL.REL.NOINC `($__internal_45_$__cuda_sm70_shflsync_idx_p) ;  /* 0x0000128000007944 */ /* 0x01cfea0003c00000 */
[----:B------:R-:W-:Y:S01]  /*107c0*/  IMAD.MOV.U32 R10, RZ, RZ, R2 ;  /* 0x000000ffff0a7224 */ /* 0x000fe200078e0002 */
[----:B------:R-:W-:Y:S01]  /*107d0*/  MOV R4, 0x1 ;  /* 0x0000000100047802 */ /* 0x000fe20000000f00 */
[----:B------:R-:W-:Y:S01]  /*107e0*/  IMAD.MOV.U32 R5, RZ, RZ, R9 ;  /* 0x000000ffff057224 */ /* 0x000fe200078e0009 */
[----:B------:R-:W-:-:S02]  /*107f0*/  MOV R2, 0x181f ;  /* 0x0000181f00027802 */ /* 0x000fc40000000f00 */
[----:B------:R-:W-:Y:S02]  /*10800*/  MOV R0, 0x10820 ;  /* 0x0001082000007802 */ /* 0x000fe40000000f00 */
[----:B------:R-:W-:Y:S05]  /*10810*/  CALL.REL.NOINC `($__internal_45_$__cuda_sm70_shflsync_idx_p) ;  /* 0x0000122000007944 */ /* 0x000fea0003c00000 */
[----:B------:R-:W-:Y:S05]  /*10820*/  BRA `(.L_x_2208) ;  /* 0xffff1e1000007947 */ /* 0x000fea000383ffff */
.L_x_2124:
[----:B-1----:R-:W-:Y:S01]  /*10830*/  IMAD.MOV.U32 R5, RZ, RZ, R8 ;  /* 0x000000ffff057224 */ /* 0x002fe200078e0008 */
[----:B------:R-:W-:Y:S01]  /*10840*/  MOV R4, 0x2 ;  /* 0x0000000200047802 */ /* 0x000fe20000000f00 */
[----:B----4-:R-:W-:Y:S01]  /*10850*/  IMAD.MOV.U32 R2, RZ, RZ, 0x181f ;  /* 0x0000181fff027424 */ /* 0x010fe200078e00ff */
[----:B------:R-:W-:Y:S02]  /*10860*/  MOV R0, 0x10880 ;  /* 0x0001088000007802 */ /* 0x000fe40000000f00 */
[----:B--23--:R-:W-:Y:S05]  /*10870*/  CALL.REL.NOINC `($__internal_45_$__cuda_sm70_shflsync_idx_p) ;  /* 0x000011c000007944 */ /* 0x00cfea0003c00000 */
[----:B------:R-:W-:Y:S01]  /*10880*/  MOV R10, R2 ;  /* 0x00000002000a7202 */ /* 0x000fe20000000f00 */
[----:B------:R-:W-:Y:S05]  /*10890*/  BRA `(.L_x_2209) ;  /* 0xffff1ed000007947 */ /* 0x000fea000383ffff */
.L_x_2125:
[----:B-1----:R-:W-:Y:S01]  /*108a0*/  IMAD.MOV.U32 R5, RZ, RZ, R9 ;  /* 0x000000ffff057224 */ /* 0x002fe200078e0009 */
[----:B------:R-:W-:Y:S01]  /*108b0*/  MOV R4, 0x2 ;  /* 0x0000000200047802 */ /* 0x000fe20000000f00 */
[----:B----4-:R-:W-:Y:S01]  /*108c0*/  IMAD.MOV.U32 R2, RZ, RZ, 0x181f ;  /* 0x0000181fff027424 */ /* 0x010fe200078e00ff */
[----:B------:R-:W-:Y:S02]  /*108d0*/  MOV R0, 0x108f0 ;  /* 0x000108f000007802 */ /* 0x000fe40000000f00 */
[----:B--23--:R-:W-:Y:S05]  /*108e0*/  CALL.REL.NOINC `($__internal_45_$__cuda_sm70_shflsync_idx_p) ;  /* 0x0000115000007944 */ /* 0x00cfea0003c00000 */
[----:B------:R-:W-:Y:S05]  /*108f0*/  BRA `(.L_x_2210) ;  /* 0xffff1e9000007947 */ /* 0x000fea000383ffff */
.L_x_2128:
[----:B-1----:R-:W-:Y:S01]  /*10900*/  IMAD.MOV.U32 R5, RZ, RZ, R8 ;  /* 0x000000ffff057224 */ /* 0x002fe200078e0008 */
[----:B------:R-:W-:Y:S01]  /*10910*/  MOV R4, 0x3 ;  /* 0x0000000300047802 */ /* 0x000fe20000000f00 */
[----:B--2---:R-:W-:Y:S01]  /*10920*/  IMAD.MOV.U32 R2, RZ, RZ, 0x181f ;  /* 0x0000181fff027424 */ /* 0x004fe200078e00ff */
[----:B------:R-:W-:-:S02]  /*10930*/  MOV R0, 0x10950 ;  /* 0x0001095000007802 */ /* 0x000fc40000000f00 */
[----:B---34-:R-:W-:Y:S05]  /*10940*/  CALL.REL.NOINC `($__internal_45_$__cuda_sm70_shflsync_idx_p) ;  /* 0x000010f000007944 */ /* 0x018fea0003c00000 */
[----:B------:R-:W-:Y:S01]  /*10950*/  IMAD.MOV.U32 R8, RZ, RZ, R2 ;  /* 0x000000ffff087224 */ /* 0x000fe200078e0002 */
[----:B------:R-:W-:Y:S01]  /*10960*/  MOV R4, 0x3 ;  /* 0x0000000300047802 */ /* 0x000fe20000000f00 */
[----:B------:R-:W-:Y:S01]  /*10970*/  IMAD.MOV.U32 R5, RZ, RZ, R9 ;  /* 0x000000ffff057224 */ /* 0x000fe200078e0009 */
[----:B------:R-:W-:-:S02]  /*10980*/  MOV R2, 0x181f ;  /* 0x0000181f00027802 */ /* 0x000fc40000000f00 */
[----:B------:R-:W-:Y:S02]  /*10990*/  MOV R0, 0x109b0 ;  /* 0x000109b000007802 */ /* 0x000fe40000000f00 */
[----:B------:R-:W-:Y:S05]  /*109a0*/  CALL.REL.NOINC `($__internal_45_$__cuda_sm70_shflsync_idx_p) ;  /* 0x0000109000007944 */ /* 0x000fea0003c00000 */
[----:B------:R-:W-:Y:S01]  /*109b0*/  MOV R9, R2 ;  /* 0x0000000200097202 */ /* 0x000fe20000000f00 */
[----:B------:R-:W-:Y:S05]  /*109c0*/  BRA `(.L_x_2211) ;  /* 0xffff1f0000007947 */ /* 0x000fea000383ffff */
.L_x_2139:
[----:B-1----:R-:W-:Y:S01]  /*109d0*/  IMAD.MOV.U32 R8, RZ, RZ, R242 ;  /* 0x000000ffff087224 */ /* 0x002fe200078e00f2 */
[----:B------:R-:W-:Y:S02]  /*109e0*/  MOV R7, 0x2 ;  /* 0x0000000200077802 */ /* 0x000fe40000000f00 */
[----:B------:R-:W-:Y:S02]  /*109f0*/  MOV R6, 0x10a10 ;  /* 0x00010a1000067802 */ /* 0x000fe40000000f00 */
[----:B------:R-:W-:Y:S05]  /*10a00*/  CALL.REL.NOINC `($__internal_44_$__cuda_sm70_shflsync_bfly_p) ;  /* 0x00000fe000007944 */ /* 0x000fea0003c00000 */
[----:B------:R-:W-:Y:S01]  /*10a10*/  MOV R3, R7 ;  /* 0x0000000700037202 */ /* 0x000fe20000000f00 */
[----:B------:R-:W-:Y:S05]  /*10a20*/  BRA `(.L_x_2212) ;  /* 0xffffafc000007947 */ /* 0x000fea000383ffff */
.L_x_2140:
[----:B-1----:R-:W-:Y:S01]  /*10a30*/  IMAD.MOV.U32 R8, RZ, RZ, R3 ;  /* 0x000000ffff087224 */ /* 0x002fe200078e0003 */
[----:B------:R-:W-:Y:S02]  /*10a40*/  MOV R7, 0x1 ;  /* 0x0000000100077802 */ /* 0x000fe40000000f00 */
[----:B------:R-:W-:Y:S02]  /*10a50*/  MOV R6, 0x10a70 ;  /* 0x00010a7000067802 */ /* 0x000fe40000000f00 */
[----:B--2---:R-:W-:Y:S05]  /*10a60*/  CALL.REL.NOINC `($__internal_44_$__cuda_sm70_shflsync_bfly_p) ;  /* 0x00000f8000007944 */ /* 0x004fea0003c00000 */
[----:B------:R-:W-:Y:S01]  /*10a70*/  FADD.FTZ R3, R3, R7 ;  /* 0x0000000703037221 */ /* 0x000fe20000010000 */
[----:B------:R-:W-:Y:S02]  /*10a80*/  MOV R8, R239 ;  /* 0x000000ef00087202 */ /* 0x000fe40000000f00 */
[----:B------:R-:W-:-:S02]  /*10a90*/  MOV R7, 0x2 ;  /* 0x0000000200077802 */ /* 0x000fc40000000f00 */
[----:B------:R-:W-:Y:S02]  /*10aa0*/  MOV R6, 0x10ac0 ;  /* 0x00010ac000067802 */ /* 0x000fe40000000f00 */
[----:B------:R-:W-:Y:S05]  /*10ab0*/  CALL.REL.NOINC `($__internal_44_$__cuda_sm70_shflsync_bfly_p) ;  /* 0x00000f3000007944 */ /* 0x000fea0003c00000 */
[----:B------:R-:W-:Y:S01]  /*10ac0*/  FADD.FTZ R239, R239, R7 ;  /* 0x00000007efef7221 */ /* 0x000fe20000010000 */
[----:B------:R-:W-:Y:S02]  /*10ad0*/  MOV R7, 0x1 ;  /* 0x0000000100077802 */ /* 0x000fe40000000f00 */
[----:B------:R-:W-:Y:S02]  /*10ae0*/  MOV R6, 0x10b10 ;  /* 0x00010b1000067802 */ /* 0x000fe40000000f00 */
[----:B------:R-:W-:Y:S02]  /*10af0*/  MOV R8, R239 ;  /* 0x000000ef00087202 */ /* 0x000fe40000000f00 */
[----:B------:R-:W-:Y:S05]  /*10b00*/  CALL.REL.NOINC `($__internal_44_$__cuda_sm70_shflsync_bfly_p) ;  /* 0x00000ee000007944 */ /* 0x000fea0003c00000 */
[----:B------:R-:W-:Y:S01]  /*10b10*/  MOV R5, R7 ;  /* 0x0000000700057202 */ /* 0x000fe20000000f00 */
[----:B------:R-:W-:Y:S05]  /*10b20*/  BRA `(.L_x_2213) ;  /* 0xffffaf3000007947 */ /* 0x000fea000383ffff */
.L_x_2147:
[----:B--234-:R-:W-:Y:S01]  /*10b30*/  IMAD.MOV.U32 R5, RZ, RZ, R7 ;  /* 0x000000ffff057224 */ /* 0x01cfe200078e0007 */
[----:B------:R-:W-:Y:S01]  /*10b40*/  MOV R4, RZ ;  /* 0x000000ff00047202 */ /* 0x000fe20000000f00 */
[----:B------:R-:W-:Y:S01]  /*10b50*/  IMAD.MOV.U32 R2, RZ, RZ, 0x181f ;  /* 0x0000181fff027424 */ /* 0x000fe200078e00ff */
[----:B------:R-:W-:Y:S02]  /*10b60*/  MOV R0, 0x10b80 ;  /* 0x00010b8000007802 */ /* 0x000fe40000000f00 */
[----:B-1----:R-:W-:Y:S05]  /*10b70*/  CALL.REL.NOINC `($__internal_45_$__cuda_sm70_shflsync_idx_p) ;  /* 0x00000ec000007944 */ /* 0x002fea0003c00000 */
[----:B------:R-:W-:Y:S01]  /*10b80*/  MOV R57, R2 ;  /* 0x0000000200397202 */ /* 0x000fe20000000f00 */
[----:B------:R-:W-:Y:S05]  /*10b90*/  BRA `(.L_x_2214) ;  /* 0xffffc58000007947 */ /* 0x000fea000383ffff */
.L_x_2148:
[----:B------:R-:W-:Y:S01]  /*10ba0*/  IMAD.MOV.U32 R5, RZ, RZ, R56 ;  /* 0x000000ffff057224 */ /* 0x000fe200078e0038 */
[----:B------:R-:W-:Y:S01]  /*10bb0*/  MOV R4, RZ ;  /* 0x000000ff00047202 */ /* 0x000fe20000000f00 */
[----:B------:R-:W-:Y:S01]  /*10bc0*/  IMAD.MOV.U32 R2, RZ, RZ, 0x181f ;  /* 0x0000181fff027424 */ /* 0x000fe200078e00ff */
[----:B------:R-:W-:-:S02]  /*10bd0*/  MOV R0, 0x10bf0 ;  /* 0x00010bf000007802 */ /* 0x000fc40000000f00 */
[----:B-123--:R-:W-:Y:S05]  /*10be0*/  CALL.REL.NOINC `($__internal_45_$__cuda_sm70_shflsync_idx_p) ;  /* 0x00000e5000007944 */ /* 0x00efea0003c00000 */
[----:B------:R-:W-:Y:S01]  /*10bf0*/  MOV R0, R2 ;  /* 0x0000000200007202 */ /* 0x000fe20000000f00 */
[----:B------:R-:W-:Y:S05]  /*10c00*/  BRA `(.L_x_2215) ;  /* 0xffffc53000007947 */ /* 0x000fea000383ffff */
.L_x_2151:
[----:B--2---:R-:W-:Y:S01]  /*10c10*/  IMAD.MOV.U32 R5, RZ, RZ, R7 ;  /* 0x000000ffff057224 */ /* 0x004fe200078e0007 */
[----:B------:R-:W-:Y:S01]  /*10c20*/  MOV R4, 0x1 ;  /* 0x0000000100047802 */ /* 0x000fe20000000f00 */
[----:B------:R-:W-:Y:S01]  /*10c30*/  IMAD.MOV.U32 R2, RZ, RZ, 0x181f ;  /* 0x0000181fff027424 */ /* 0x000fe200078e00ff */
[----:B------:R-:W-:-:S02]  /*10c40*/  MOV R0, 0x10c60 ;  /* 0x00010c6000007802 */ /* 0x000fc40000000f00 */
[----:B-1-34-:R-:W-:Y:S05]  /*10c50*/  CALL.REL.NOINC `($__internal_45_$__cuda_sm70_shflsync_idx_p) ;  /* 0x00000de000007944 */ /* 0x01afea0003c00000 */
[----:B------:R-:W-:Y:S01]  /*10c60*/  IMAD.MOV.U32 R20, RZ, RZ, R2 ;  /* 0x000000ffff147224 */ /* 0x000fe200078e0002 */
[----:B------:R-:W-:Y:S01]  /*10c70*/  MOV R4, 0x1 ;  /* 0x0000000100047802 */ /* 0x000fe20000000f00 */
[----:B------:R-:W-:Y:S01]  /*10c80*/  IMAD.MOV.U32 R5, RZ, RZ, R56 ;  /* 0x000000ffff057224 */ /* 0x000fe200078e0038 */
[----:B------:R-:W-:-:S02]  /*10c90*/  MOV R2, 0x181f ;  /* 0x0000181f00027802 */ /* 0x000fc40000000f00 */
[----:B------:R-:W-:Y:S02]  /*10ca0*/  MOV R0, 0x10cc0 ;  /* 0x00010cc000007802 */ /* 0x000fe40000000f00 */
[----:B------:R-:W-:Y:S05]  /*10cb0*/  CALL.REL.NOINC `($__internal_45_$__cuda_sm70_shflsync_idx_p) ;  /* 0x00000d8000007944 */ /* 0x000fea0003c00000 */
[----:B------:R-:W-:Y:S05]  /*10cc0*/  BRA `(.L_x_2216) ;  /* 0xffffc5a000007947 */ /* 0x000fea000383ffff */
.L_x_2154:
[----:B--2---:R-:W-:Y:S01]  /*10cd0*/  IMAD.MOV.U32 R5, RZ, RZ, R7 ;  /* 0x000000ffff057224 */ /* 0x004fe200078e0007 */
[----:B------:R-:W-:Y:S01]  /*10ce0*/  MOV R4, 0x2 ;  /* 0x0000000200047802 */ /* 0x000fe20000000f00 */
[----:B----4-:R-:W-:Y:S01]  /*10cf0*/  IMAD.MOV.U32 R2, RZ, RZ, 0x181f ;  /* 0x0000181fff027424 */ /* 0x010fe200078e00ff */
[----:B------:R-:W-:Y:S02]  /*10d00*/  MOV R0, 0x10d20 ;  /* 0x00010d2000007802 */ /* 0x000fe40000000f00 */
[----:B-1-3--:R-:W-:Y:S05]  /*10d10*/  CALL.REL.NOINC `($__internal_45_$__cuda_sm70_shflsync_idx_p) ;  /* 0x00000d2000007944 */ /* 0x00afea0003c00000 */
[----:B------:R-:W-:Y:S01]  /*10d20*/  MOV R16, R2 ;  /* 0x0000000200107202 */ /* 0x000fe20000000f00 */
[----:B------:R-:W-:Y:S05]  /*10d30*/  BRA `(.L_x_2217) ;  /* 0xffffc66000007947 */ /* 0x000fea000383ffff */
.L_x_2155:
[----:B------:R-:W-:Y:S01]  /*10d40*/  IMAD.MOV.U32 R5, RZ, RZ, R56 ;  /* 0x000000ffff057224 */ /* 0x000fe200078e0038 */
[----:B------:R-:W-:Y:S01]  /*10d50*/  MOV R4, 0x2 ;  /* 0x0000000200047802 */ /* 0x000fe20000000f00 */
[----:B----4-:R-:W-:Y:S01]  /*10d60*/  IMAD.MOV.U32 R2, RZ, RZ, 0x181f ;  /* 0x0000181fff027424 */ /* 0x010fe200078e00ff */
[----:B------:R-:W-:Y:S02]  /*10d70*/  MOV R0, 0x10d90 ;  /* 0x00010d9000007802 */ /* 0x000fe40000000f00 */
[----:B-123--:R-:W-:Y:S05]  /*10d80*/  CALL.REL.NOINC `($__internal_45_$__cuda_sm70_shflsync_idx_p) ;  /* 0x00000cb000007944 */ /* 0x00efea0003c00000 */
[----:B------:R-:W-:Y:S05]  /*10d90*/  BRA `(.L_x_2218) ;  /* 0xffffc62000007947 */ /* 0x000fea000383ffff */
.L_x_2158:
        /* <DEDUP_REMOVED lines=13> */
.L_x_2160:
[----:B------:R-:W-:Y:S01]  /*10e70*/  IMAD.MOV.U32 R5, RZ, RZ, R148 ;  /* 0x000000ffff057224 */ /* 0x000fe200078e0094 */
[----:B------:R-:W-:Y:S01]  /*10e80*/  MOV R4, RZ ;  /* 0x000000ff00047202 */ /* 0x000fe20000000f00 */
[----:B------:R-:W-:Y:S01]  /*10e90*/  IMAD.MOV.U32 R2, RZ, RZ, 0x1c1f ;  /* 0x00001c1fff027424 */ /* 0x000fe200078e00ff */
[----:B------:R-:W-:Y:S02]  /*10ea0*/  MOV R0, 0x10ec0 ;  /* 0x00010ec000007802 */ /* 0x000fe40000000f00 */
[----:B------:R-:W-:Y:S05]  /*10eb0*/  CALL.REL.NOINC `($__internal_45_$__cuda_sm70_shflsync_idx_p) ;  /* 0x00000b8000007944 */ /* 0x000fea0003c00000 */
[----:B------:R-:W-:Y:S01]  /*10ec0*/  MOV R150, R2 ;  /* 0x0000000200967202 */ /* 0x000fe20000000f00 */
[----:B------:R-:W-:Y:S05]  /*10ed0*/  BRA `(.L_x_2220) ;  /* 0xffffc95000007947 */ /* 0x000fea000383ffff */
.L_x_2161:
[----:B------:R-:W-:Y:S01]  /*10ee0*/  IMAD.MOV.U32 R5, RZ, RZ, R149 ;  /* 0x000000ffff057224 */ /* 0x000fe200078e0095 */
[----:B------:R-:W-:Y:S01]  /*10ef0*/  MOV R4, RZ ;  /* 0x000000ff00047202 */ /* 0x000fe20000000f00 */
[----:B------:R-:W-:Y:S01]  /*10f00*/  IMAD.MOV.U32 R2, RZ, RZ, 0x1c1f ;  /* 0x00001c1fff027424 */ /* 0x000fe200078e00ff */
[----:B------:R-:W-:Y:S02]  /*10f10*/  MOV R0, 0x10f30 ;  /* 0x00010f3000007802 */ /* 0x000fe40000000f00 */
[----:B-12---:R-:W-:Y:S05]  /*10f20*/  CALL.REL.NOINC `($__internal_45_$__cuda_sm70_shflsync_idx_p) ;  /* 0x00000b1000007944 */ /* 0x006fea0003c00000 */
[----:B------:R-:W-:Y:S01]  /*10f30*/  MOV R0, R2 ;  /* 0x0000000200007202 */ /* 0x000fe20000000f00 */
[----:B------:R-:W-:Y:S05]  /*10f40*/  BRA `(.L_x_2221) ;  /* 0xffffc90000007947 */ /* 0x000fea000383ffff */
.L_x_2164:
[----:B----4-:R-:W-:Y:S01]  /*10f50*/  IMAD.MOV.U32 R5, RZ, RZ, R148 ;  /* 0x000000ffff057224 */ /* 0x010fe200078e0094 */
[----:B------:R-:W-:Y:S01]  /*10f60*/  MOV R4, 0x1 ;  /* 0x0000000100047802 */ /* 0x000fe20000000f00 */
[----:B------:R-:W-:Y:S01]  /*10f70*/  IMAD.MOV.U32 R2, RZ, RZ, 0x1c1f ;  /* 0x00001c1fff027424 */ /* 0x000fe200078e00ff */
[----:B------:R-:W-:-:S02]  /*10f80*/  MOV R0, 0x10fa0 ;  /* 0x00010fa000007802 */ /* 0x000fc40000000f00 */
[----:B-123--:R-:W-:Y:S05]  /*10f90*/  CALL.REL.NOINC `($__internal_45_$__cuda_sm70_shflsync_idx_p) ;  /* 0x00000aa000007944 */ /* 0x00efea0003c00000 */
        /* <DEDUP_REMOVED lines=8> */
.L_x_2168:
[----:B------:R-:W-:Y:S01]  /*11020*/  IMAD.MOV.U32 R5, RZ, RZ, R8 ;  /* 0x000000ffff057224 */ /* 0x000fe200078e0008 */
[----:B------:R-:W-:Y:S01]  /*11030*/  MOV R4, RZ ;  /* 0x000000ff00047202 */ /* 0x000fe20000000f00 */
[----:B------:R-:W-:Y:S01]  /*11040*/  IMAD.MOV.U32 R2, RZ, RZ, 0x181f ;  /* 0x0000181fff027424 */ /* 0x000fe200078e00ff */
[----:B------:R-:W-:Y:S02]  /*11050*/  MOV R0, 0x11070 ;  /* 0x0001107000007802 */ /* 0x000fe40000000f00 */
[----:B--23--:R-:W-:Y:S05]  /*11060*/  CALL.REL.NOINC `($__internal_45_$__cuda_sm70_shflsync_idx_p) ;  /* 0x000009d000007944 */ /* 0x00cfea0003c00000 */
[----:B------:R-:W-:Y:S01]  /*11070*/  MOV R9, R2 ;  /* 0x0000000200097202 */ /* 0x000fe20000000f00 */
[----:B------:R-:W-:Y:S05]  /*11080*/  BRA `(.L_x_2223) ;  /* 0xffffde3000007947 */ /* 0x000fea000383ffff */
.L_x_2169:
[----:B------:R-:W-:Y:S01]  /*11090*/  IMAD.MOV.U32 R5, RZ, RZ, R7 ;  /* 0x000000ffff057224 */ /* 0x000fe200078e0007 */
[----:B------:R-:W-:Y:S01]  /*110a0*/  MOV R4, RZ ;  /* 0x000000ff00047202 */ /* 0x000fe20000000f00 */
[----:B------:R-:W-:Y:S01]  /*110b0*/  IMAD.MOV.U32 R2, RZ, RZ, 0x181f ;  /* 0x0000181fff027424 */ /* 0x000fe200078e00ff */
[----:B------:R-:W-:Y:S02]  /*110c0*/  MOV R0, 0x110e0 ;  /* 0x000110e000007802 */ /* 0x000fe40000000f00 */
[----:B-1234-:R-:W-:Y:S05]  /*110d0*/  CALL.REL.NOINC `($__internal_45_$__cuda_sm70_shflsync_idx_p) ;  /* 0x0000096000007944 */ /* 0x01efea0003c00000 */
[----:B------:R-:W-:Y:S01]  /*110e0*/  MOV R0, R2 ;  /* 0x0000000200007202 */ /* 0x000fe20000000f00 */
[----:B------:R-:W-:Y:S05]  /*110f0*/  BRA `(.L_x_2224) ;  /* 0xffffdde000007947 */ /* 0x000fea000383ffff */
.L_x_2172:
        /* <DEDUP_REMOVED lines=13> */
.L_x_2175:
[----:B-1----:R-:W-:Y:S01]  /*111d0*/  IMAD.MOV.U32 R5, RZ, RZ, R8 ;  /* 0x000000ffff057224 */ /* 0x002fe200078e0008 */
[----:B------:R-:W-:Y:S01]  /*111e0*/  MOV R4, 0x2 ;  /* 0x0000000200047802 */ /* 0x000fe20000000f00 */
[----:B------:R-:W-:Y:S01]  /*111f0*/  IMAD.MOV.U32 R2, RZ, RZ, 0x181f ;  /* 0x0000181fff027424 */ /* 0x000fe200078e00ff */
[----:B--2---:R-:W-:Y:S02]  /*11200*/  MOV R0, 0x11220 ;  /* 0x0001122000007802 */ /* 0x004fe40000000f00 */
[----:B---34-:R-:W-:Y:S05]  /*11210*/  CALL.REL.NOINC `($__internal_45_$__cuda_sm70_shflsync_idx_p) ;  /* 0x0000082000007944 */ /* 0x018fea0003c00000 */
[----:B------:R-:W-:Y:S01]  /*11220*/  MOV R9, R2 ;  /* 0x0000000200097202 */ /* 0x000fe20000000f00 */
[----:B------:R-:W-:Y:S05]  /*11230*/  BRA `(.L_x_2226) ;  /* 0xffffdf1000007947 */ /* 0x000fea000383ffff */
.L_x_2176:
[----:B------:R-:W-:Y:S01]  /*11240*/  IMAD.MOV.U32 R5, RZ, RZ, R7 ;  /* 0x000000ffff057224 */ /* 0x000fe200078e0007 */
[----:B------:R-:W-:Y:S01]  /*11250*/  MOV R4, 0x2 ;  /* 0x0000000200047802 */ /* 0x000fe20000000f00 */
[----:B------:R-:W-:Y:S01]  /*11260*/  IMAD.MOV.U32 R2, RZ, RZ, 0x181f ;  /* 0x0000181fff027424 */ /* 0x000fe200078e00ff */
[----:B--2---:R-:W-:Y:S02]  /*11270*/  MOV R0, 0x11290 ;  /* 0x0001129000007802 */ /* 0x004fe40000000f00 */
[----:B-1-34-:R-:W-:Y:S05]  /*11280*/  CALL.REL.NOINC `($__internal_45_$__cuda_sm70_shflsync_idx_p) ;  /* 0x000007b000007944 */ /* 0x01afea0003c00000 */
[----:B------:R-:W-:Y:S01]  /*11290*/  MOV R0, R2 ;  /* 0x0000000200007202 */ /* 0x000fe20000000f00 */
[----:B------:R-:W-:Y:S05]  /*112a0*/  BRA `(.L_x_2227) ;  /* 0xffffdec000007947 */ /* 0x000fea000383ffff */
.L_x_2179:
        /* <DEDUP_REMOVED lines=13> */
.L_x_2181:
[----:B---34-:R-:W-:Y:S01]  /*11380*/  IMAD.MOV.U32 R5, RZ, RZ, R3 ;  /* 0x000000ffff057224 */ /* 0x018fe200078e0003 */
[----:B------:R-:W-:Y:S01]  /*11390*/  MOV R4, RZ ;  /* 0x000000ff00047202 */ /* 0x000fe20000000f00 */
[----:B------:R-:W-:Y:S01]  /*113a0*/  IMAD.MOV.U32 R2, RZ, RZ, 0x1f ;  /* 0x0000001fff027424 */ /* 0x000fe200078e00ff */
[----:B------:R-:W-:Y:S02]  /*113b0*/  MOV R0, 0x113d0 ;  /* 0x000113d000007802 */ /* 0x000fe40000000f00 */
[----:B------:R-:W-:Y:S05]  /*113c0*/  CALL.REL.NOINC `($__internal_45_$__cuda_sm70_shflsync_idx_p) ;  /* 0x0000067000007944 */ /* 0x000fea0003c00000 */
[----:B------:R-:W-:Y:S01]  /*113d0*/  MOV R7, R2 ;  /* 0x0000000200077202 */ /* 0x000fe20000000f00 */
[----:B------:R-:W-:Y:S05]  /*113e0*/  BRA `(.L_x_2229) ;  /* 0xffffe07000007947 */ /* 0x000fea000383ffff */
.L_x_2182:
[----:B---34-:R-:W-:Y:S01]  /*113f0*/  IMAD.MOV.U32 R5, RZ, RZ, R3 ;  /* 0x000000ffff057224 */ /* 0x018fe200078e0003 */
[----:B------:R-:W-:Y:S01]  /*11400*/  MOV R4, 0x1 ;  /* 0x0000000100047802 */ /* 0x000fe20000000f00 */
[----:B------:R-:W-:Y:S01]  /*11410*/  IMAD.MOV.U32 R2, RZ, RZ, 0x1f ;  /* 0x0000001fff027424 */ /* 0x000fe200078e00ff */
[----:B------:R-:W-:Y:S02]  /*11420*/  MOV R0, 0x11440 ;  /* 0x0001144000007802 */ /* 0x000fe40000000f00 */
[----:B-12---:R-:W-:Y:S05]  /*11430*/  CALL.REL.NOINC `($__internal_45_$__cuda_sm70_shflsync_idx_p) ;  /* 0x0000060000007944 */ /* 0x006fea0003c00000 */
[----:B------:R-:W-:Y:S01]  /*11440*/  MOV R3, R2 ;  /* 0x0000000200037202 */ /* 0x000fe20000000f00 */
[----:B------:R-:W-:Y:S05]  /*11450*/  BRA `(.L_x_2230) ;  /* 0xffffe02000007947 */ /* 0x000fea000383ffff */
.L_x_2183:
[----:B------:R-:W-:Y:S02]  /*11460*/  MOV R2, 0x1 ;  /* 0x0000000100027802 */ /* 0x000fe40000000f00 */
[----:B------:R-:W-:-:S02]  /*11470*/  MOV R0, 0x11490 ;  /* 0x0001149000007802 */ /* 0x000fc40000000f00 */
[----:B-12---:R-:W-:Y:S05]  /*11480*/  CALL.REL.NOINC `($__internal_46_$__cuda_sm70_shflsync_up_p) ;  /* 0x0000060000007944 */ /* 0x006fea0003c00000 */
[----:B--2---:R-:W-:Y:S01]  /*11490*/  MOV R0, R2 ;  /* 0x0000000200007202 */ /* 0x004fe20000000f00 */
[----:B-1----:R-:W-:Y:S05]  /*114a0*/  BRA `(.L_x_2231) ;  /* 0xffffe0f000007947 */ /* 0x002fea000383ffff */
.L_x_2184:
[----:B------:R-:W-:Y:S02]  /*114b0*/  MOV R2, 0x2 ;  /* 0x0000000200027802 */ /* 0x000fe40000000f00 */
[----:B------:R-:W-:-:S02]  /*114c0*/  MOV R0, 0x114e0 ;  /* 0x000114e000007802 */ /* 0x000fc40000000f00 */
[----:B-12---:R-:W-:Y:S05]  /*114d0*/  CALL.REL.NOINC `($__internal_46_$__cuda_sm70_shflsync_up_p) ;  /* 0x000005b000007944 */ /* 0x006fea0003c00000 */
        /* <DEDUP_REMOVED lines=22> */
[----:B------:R-:W-:Y:S01]  /*11640*/  MOV R0, R2 ;  /* 0x0000000200007202 */ /* 0x000fe20000000f00 */
[----:B------:R-:W-:Y:S05]  /*11650*/  BRA `(.L_x_2232) ;  /* 0xffffe04000007947 */ /* 0x000fea000383ffff */
.L_x_2188:
[----:B---3--:R-:W-:Y:S01]  /*11660*/  IMAD.MOV.U32 R9, RZ, RZ, R3 ;  /* 0x000000ffff097224 */ /* 0x008fe200078e0003 */
[----:B------:R-:W-:Y:S02]  /*11670*/  MOV R2, 0x1 ;  /* 0x0000000100027802 */ /* 0x000fe40000000f00 */
[----:B------:R-:W-:Y:S02]  /*11680*/  MOV R0, 0x116a0 ;  /* 0x000116a000007802 */ /* 0x000fe40000000f00 */
[----:B------:R-:W-:Y:S05]  /*11690*/  CALL.REL.NOINC `($__internal_46_$__cuda_sm70_shflsync_up_p) ;  /* 0x000003f000007944 */ /* 0x000fea0003c00000 */
[----:B--2---:R-:W-:Y:S01]  /*116a0*/  MOV R0, R2 ;  /* 0x0000000200007202 */ /* 0x004fe20000000f00 */
[----:B-1----:R-:W-:Y:S05]  /*116b0*/  BRA `(.L_x_2233) ;  /* 0xffffe13000007947 */ /* 0x002fea000383ffff */
.L_x_2189:
[----:B---3--:R-:W-:Y:S01]  /*116c0*/  IMAD.MOV.U32 R9, RZ, RZ, R3 ;  /* 0x000000ffff097224 */ /* 0x008fe200078e0003 */
        /* <DEDUP_REMOVED lines=27> */
.L_x_2191:
[----:B------:R-:W-:Y:S02]  /*11880*/  SEL R2, RZ, 0x1, P0 ;  /* 0x00000001ff027807 */ /* 0x000fe40000000000 */
[----:B------:R-:W-:Y:S02]  /*11890*/  MOV R0, 0x118b0 ;  /* 0x000118b000007802 */ /* 0x000fe40000000f00 */
[----:B---3--:R-:W-:Y:S05]  /*118a0*/  CALL.REL.NOINC `($__internal_47_$__cuda_sm70_votesync_ballot) ;  /* 0x0000023000007944 */ /* 0x008fea0003c00000 */
[----:B------:R-:W-:Y:S05]  /*118b0*/  BRA `(.L_x_2235) ;  /* 0xffffe0c000007947 */ /* 0x000fea000383ffff */
.L_x_2192:
[----:B------:R-:W-:Y:S01]  /*118c0*/  IMAD.MOV.U32 R5, RZ, RZ, R197 ;  /* 0x000000ffff057224 */ /* 0x000fe200078e00c5 */
[----:B------:R-:W-:Y:S01]  /*118d0*/  MOV R4, R12 ;  /* 0x0000000c00047202 */ /* 0x000fe20000000f00 */
[----:B------:R-:W-:Y:S01]  /*118e0*/  IMAD.MOV.U32 R2, RZ, RZ, 0x1f ;  /* 0x0000001fff027424 */ /* 0x000fe200078e00ff */
[----:B------:R-:W-:Y:S02]  /*118f0*/  MOV R0, 0x11910 ;  /* 0x0001191000007802 */ /* 0x000fe40000000f00 */
[----:B---3--:R-:W-:Y:S05]  /*11900*/  CALL.REL.NOINC `($__internal_45_$__cuda_sm70_shflsync_idx_p) ;  /* 0x0000013000007944 */ /* 0x008fea0003c00000 */
[----:B------:R-:W-:Y:S01]  /*11910*/  IMAD.MOV.U32 R197, RZ, RZ, R2 ;  /* 0x000000ffffc57224 */ /* 0x000fe200078e0002 */
[----:B------:R-:W-:Y:S01]  /*11920*/  MOV R4, R12 ;  /* 0x0000000c00047202 */ /* 0x000fe20000000f00 */
[----:B------:R-:W-:Y:S01]  /*11930*/  IMAD.MOV.U32 R5, RZ, RZ, R11 ;  /* 0x000000ffff057224 */ /* 0x000fe200078e000b */
[----:B------:R-:W-:Y:S02]  /*11940*/  MOV R2, 0x1f ;  /* 0x0000001f00027802 */ /* 0x000fe40000000f00 */
[----:B------:R-:W-:-:S02]  /*11950*/  MOV R0, 0x11970 ;  /* 0x0001197000007802 */ /* 0x000fc40000000f00 */
[----:B------:R-:W-:Y:S05]  /*11960*/  CALL.REL.NOINC `($__internal_45_$__cuda_sm70_shflsync_idx_p) ;  /* 0x000000d000007944 */ /* 0x000fea0003c00000 */
[----:B------:R-:W-:Y:S01]  /*11970*/  MOV R3, R2 ;  /* 0x0000000200037202 */ /* 0x000fe20000000f00 */
[----:B------:R-:W-:Y:S05]  /*11980*/  BRA `(.L_x_2236) ;  /* 0xffffe04000007947 */ /* 0x000fea000383ffff */
.L_x_2195:
[----:B------:R-:W-:Y:S01]  /*11990*/  IMAD.MOV.U32 R5, RZ, RZ, R9 ;  /* 0x000000ffff057224 */ /* 0x000fe200078e0009 */
[----:B------:R-:W-:-:S02]  /*119a0*/  MOV R2, 0x1f ;  /* 0x0000001f00027802 */ /* 0x000fc40000000f00 */
[----:B------:R-:W-:Y:S02]  /*119b0*/  MOV R0, 0x119d0 ;  /* 0x000119d000007802 */ /* 0x000fe40000000f00 */
[----:B-1234-:R-:W-:Y:S05]  /*119c0*/  CALL.REL.NOINC `($__internal_45_$__cuda_sm70_shflsync_idx_p) ;  /* 0x0000007000007944 */ /* 0x01efea0003c00000 */
[----:B------:R-:W-:Y:S01]  /*119d0*/  MOV R10, R2 ;  /* 0x00000002000a7202 */ /* 0x000fe20000000f00 */
[----:B------:R-:W-:Y:S05]  /*119e0*/  BRA `(.L_x_2194) ;  /* 0xffffe04000007947 */ /* 0x000fea000383ffff */
        .weak           $__internal_44_$__cuda_sm70_shflsync_bfly_p
        .type           $__internal_44_$__cuda_sm70_shflsync_bfly_p,@function
        .size           $__internal_44_$__cuda_sm70_shflsync_bfly_p,($__internal_45_$__cuda_sm70_shflsync_idx_p - $__internal_44_$__cuda_sm70_shflsync_bfly_p)
$__internal_44_$__cuda_sm70_shflsync_bfly_p:
[----:B------:R-:W-:Y:S04]  /*119f0*/  WARPSYNC R4 ;  /* 0x0000000400007348 */ /* 0x000fe80003800000 */
[----:B------:R1:W2:Y:S01]  /*11a00*/  SHFL.BFLY PT, R7, R8, R7, R5 ;  /* 0x0c00000708077389 */ /* 0x0002a200000e0005 */
[----:B------:R-:W-:Y:S02]  /*11a10*/  MOV R9, 0x0 ;  /* 0x0000000000097802 */ /* 0x000fe40000000f00 */
[----:B-1----:R-:W-:-:S04]  /*11a20*/  MOV R8, R6 ;  /* 0x0000000600087202 */ /* 0x002fc80000000f00 */
[----:B--2---:R-:W-:Y:S05]  /*11a30*/  RET.REL.NODEC R8 `(_ZN7cutlass13device_kernelIN5flash19enable_sm80_to_sm89INS1_16FlashAttnFwdSm80INS1_25CollectiveMainloopFwdSm80ILi8ELi2ELb0EN4cute5tupleIJNS5_1CILi128EEENS7_ILi64EEENS7_ILi192EEEEEELi192ENS_6half_tEfNS_4arch4Sm80ELb1ELb0ELb1ELb1ELb0ELb0ELb1ELb1EEENS1_21CollectiveEpilogueFwdINS6_IJS8_SA_S9_EEENS6_IJNS7_ILi1EEESI_SI_EEESC_SE_Li256ELb1ELb1ELb1ELb0EEENS1_36VarlenDynamicPersistentTileSchedulerILi128ELi64ELi256ELi256ELb1ELb1ELb0ELb1ELb1ELb1EEEEEEEEEvNT_6ParamsE) ;  /* 0xfffee5c008007950 */ /* 0x004fea0003c3ffff */
        .weak           $__internal_45_$__cuda_sm70_shflsync_idx_p
        .type           $__internal_45_$__cuda_sm70_shflsync_idx_p,@function
        .size           $__internal_45_$__cuda_sm70_shflsync_idx_p,($__internal_46_$__cuda_sm70_shflsync_up_p - $__internal_45_$__cuda_sm70_shflsync_idx_p)
$__internal_45_$__cuda_sm70_shflsync_idx_p:
[----:B------:R-:W-:Y:S04]  /*11a40*/  WARPSYNC R201 ;  /* 0x000000c900007348 */ /* 0x000fe80003800000 */
[----:B------:R1:W2:Y:S02]  /*11a50*/  SHFL.IDX PT, R2, R5, R4, R2 ;  /* 0x0000000405027389 */ /* 0x0002a400000e0002 */
[----:B-1----:R-:W-:Y:S02]  /*11a60*/  MOV R4, R0 ;  /* 0x0000000000047202 */ /* 0x002fe40000000f00 */
[----:B------:R-:W-:-:S04]  /*11a70*/  MOV R5, 0x0 ;  /* 0x0000000000057802 */ /* 0x000fc80000000f00 */
[----:B--2---:R-:W-:Y:S05]  /*11a80*/  RET.REL.NODEC R4 `(_ZN7cutlass13device_kernelIN5flash19enable_sm80_to_sm89INS1_16FlashAttnFwdSm80INS1_25CollectiveMainloopFwdSm80ILi8ELi2ELb0EN4cute5tupleIJNS5_1CILi128EEENS7_ILi64EEENS7_ILi192EEEEEELi192ENS_6half_tEfNS_4arch4Sm80ELb1ELb0ELb1ELb1ELb0ELb0ELb1ELb1EEENS1_21CollectiveEpilogueFwdINS6_IJS8_SA_S9_EEENS6_IJNS7_ILi1EEESI_SI_EEESC_SE_Li256ELb1ELb1ELb1ELb0EEENS1_36VarlenDynamicPersistentTileSchedulerILi128ELi64ELi256ELi256ELb1ELb1ELb0ELb1ELb1ELb1EEEEEEEEEvNT_6ParamsE) ;  /* 0xfffee57004007950 */ /* 0x004fea0003c3ffff */
        .weak           $__internal_46_$__cuda_sm70_shflsync_up_p
        .type           $__internal_46_$__cuda_sm70_shflsync_up_p,@function
        .size           $__internal_46_$__cuda_sm70_shflsync_up_p,($__internal_47_$__cuda_sm70_votesync_ballot - $__internal_46_$__cuda_sm70_shflsync_up_p)
$__internal_46_$__cuda_sm70_shflsync_up_p:
[----:B------:R-:W-:Y:S01]  /*11a90*/  MOV R4, R0 ;  /* 0x0000000000047202 */ /* 0x000fe20000000f00 */
[----:B------:R-:W-:Y:S04]  /*11aa0*/  WARPSYNC R204 ;  /* 0x000000cc00007348 */ /* 0x000fe80003800000 */
[----:B------:R-:W-:Y:S01]  /*11ab0*/  MOV R5, 0x0 ;  /* 0x0000000000057802 */ /* 0x000fe20000000f00 */
[----:B------:R1:W2:Y:S03]  /*11ac0*/  SHFL.UP PT, R2, R9, R2, R205 ;  /* 0x0400000209027389 */ /* 0x0002a600000e00cd */
[----:B------:R-:W-:Y:S05]  /*11ad0*/  RET.REL.NODEC R4 `(_ZN7cutlass13device_kernelIN5flash19enable_sm80_to_sm89INS1_16FlashAttnFwdSm80INS1_25CollectiveMainloopFwdSm80ILi8ELi2ELb0EN4cute5tupleIJNS5_1CILi128EEENS7_ILi64EEENS7_ILi192EEEEEELi192ENS_6half_tEfNS_4arch4Sm80ELb1ELb0ELb1ELb1ELb0ELb0ELb1ELb1EEENS1_21CollectiveEpilogueFwdINS6_IJS8_SA_S9_EEENS6_IJNS7_ILi1EEESI_SI_EEESC_SE_Li256ELb1ELb1ELb1ELb0EEENS1_36VarlenDynamicPersistentTileSchedulerILi128ELi64ELi256ELi256ELb1ELb1ELb0ELb1ELb1ELb1EEEEEEEEEvNT_6ParamsE) ;  /* 0xfffee52004007950 */ /* 0x000fea0003c3ffff */
        .weak           $__internal_47_$__cuda_sm70_votesync_ballot
        .type           $__internal_47_$__cuda_sm70_votesync_ballot,@function
        .size           $__internal_47_$__cuda_sm70_votesync_ballot,(.L_x_2512 - $__internal_47_$__cuda_sm70_votesync_ballot)
$__internal_47_$__cuda_sm70_votesync_ballot:
[----:B------:R-:W-:Y:S01]  /*11ae0*/  ISETP.NE.U32.AND P0, PT, R2, 0x1, PT ;  /* 0x000000010200780c */ /* 0x000fe20003f05070 */
[----:B------:R-:W-:Y:S01]  /*11af0*/  IMAD.MOV.U32 R2, RZ, RZ, R0 ;  /* 0x000000ffff027224 */ /* 0x000fe200078e0000 */
[----:B------:R-:W-:Y:S04]  /*11b00*/  WARPSYNC R200 ;  /* 0x000000c800007348 */ /* 0x000fe80003800000 */
[----:B------:R-:W-:-:S07]  /*11b10*/  IMAD.MOV.U32 R3, RZ, RZ, 0x0 ;  /* 0x00000000ff037424 */ /* 0x000fce00078e00ff */
[----:B------:R-:W-:-:S04]  /*11b20*/  VOTE.ANY R8, PT, !P0 ;  /* 0x0000000000087806 */ /* 0x000fc800040e0100 */
[----:B------:R-:W-:Y:S01]  /*11b30*/  LOP3.LUT R8, R8, R200, RZ, 0xc0, !PT ;  /* 0x000000c808087212 */ /* 0x000fe200078ec0ff */
[----:B------:R-:W-:Y:S06]  /*11b40*/  RET.REL.NODEC R2 `(_ZN7cutlass13device_kernelIN5flash19enable_sm80_to_sm89INS1_16FlashAttnFwdSm80INS1_25CollectiveMainloopFwdSm80ILi8ELi2ELb0EN4cute5tupleIJNS5_1CILi128EEENS7_ILi64EEENS7_ILi192EEEEEELi192ENS_6half_tEfNS_4arch4Sm80ELb1ELb0ELb1ELb1ELb0ELb0ELb1ELb1EEENS1_21CollectiveEpilogueFwdINS6_IJS8_SA_S9_EEENS6_IJNS7_ILi1EEESI_SI_EEESC_SE_Li256ELb1ELb1ELb1ELb0EEENS1_36VarlenDynamicPersistentTileSchedulerILi128ELi64ELi256ELi256ELb1ELb1ELb0ELb1ELb1ELb1EEEEEEEEEvNT_6ParamsE) ;  /* 0xfffee4b002007950 */ /* 0x000fec0003c3ffff */
.L_x_2237:
        /* <DEDUP_REMOVED lines=11> */
.L_x_2512:


//--------------------- .text._ZN7cutlass13device_kernelIN5flash19enable_sm80_to_sm89INS1_16FlashAttnFwdSm80INS1_25CollectiveMainloopFwdSm80ILi8ELi2ELb0EN4cute5tupleIJNS5_1CILi128EEENS7_ILi64EEENS7_ILi192EEEEEELi192ENS_6half_tEfNS_4arch4Sm80ELb1ELb0ELb1ELb1ELb0ELb1ELb1ELb1EEENS1_21CollectiveEpilogueFwdINS6_IJS8_SA_S9_EEENS6_IJNS7_ILi1EEESI_SI_EEESC_SE_Li256ELb1ELb1ELb1ELb0EEENS1_36VarlenDynamicPersistentTileSchedulerILi128ELi64ELi256ELi256ELb1ELb1ELb0ELb1ELb1ELb1EEEEEEEEEvNT_6ParamsE --------------------------
	.section	.text._ZN7cutlass13device_kernelIN5flash19enable_sm80_to_sm89INS1_16FlashAttnFwdSm80INS1_25CollectiveMainloopFwdSm80ILi8ELi2ELb0EN4cute5tupleIJNS5_1CILi128EEENS7_ILi64EEENS7_ILi192EEEEEELi192ENS_6half_tEfNS_4arch4Sm80ELb1ELb0ELb1ELb1ELb0ELb1ELb1ELb1EEENS1_21CollectiveEpilogueFwdINS6_IJS8_SA_S9_EEENS6_IJNS7_ILi1EEESI_SI_EEESC_SE_Li256ELb1ELb1ELb1ELb0EEENS1_36VarlenDynamicPersistentTileSchedulerILi128ELi64ELi256ELi256ELb1ELb1ELb0ELb1ELb1ELb1EEEEEEEEEvNT_6ParamsE,"ax",@progbits
	.sectioninfo	@"SHI_REGISTERS=255"
	.align	128
.text._ZN7cutlass13device_kernelIN5flash19enable_sm80_to_sm89INS1_16FlashAttnFwdSm80INS1_25CollectiveMainloopFwdSm80ILi8ELi2ELb0EN4cute5tupleIJNS5_1CILi128EEENS7_ILi64EEENS7_ILi192EEEEEELi192ENS_6half_tEfNS_4arch4Sm80ELb1ELb0ELb1ELb1ELb0ELb1ELb1ELb1EEENS1_21CollectiveEpilogueFwdINS6_IJS8_SA_S9_EEENS6_IJNS7_ILi1EEESI_SI_EEESC_SE_Li256ELb1ELb1ELb1ELb0EEENS1_36VarlenDynamicPersistentTileSchedulerILi128ELi64ELi256ELi256ELb1ELb1ELb0ELb1ELb1ELb1EEEEEEEEEvNT_6ParamsE:
        .type           _ZN7cutlass13device_kernelIN5flash19enable_sm80_to_sm89INS1_16FlashAttnFwdSm80INS1_25CollectiveMainloopFwdSm80ILi8ELi2ELb0EN4cute5tupleIJNS5_1CILi128EEENS7_ILi64EEENS7_ILi192EEEEEELi192ENS_6half_tEfNS_4arch4Sm80ELb1ELb0ELb1ELb1ELb0ELb1ELb1ELb1EEENS1_21CollectiveEpilogueFwdINS6_IJS8_SA_S9_EEENS6_IJNS7_ILi1EEESI_SI_EEESC_SE_Li256ELb1ELb1ELb1ELb0EEENS1_36VarlenDynamicPersistentTileSchedulerILi128ELi64ELi256ELi256ELb1ELb1ELb0ELb1ELb1ELb1EEEEEEEEEvNT_6ParamsE,@function
        .size           _ZN7cutlass13device_kernelIN5flash19enable_sm80_to_sm89INS1_16FlashAttnFwdSm80INS1_25CollectiveMainloopFwdSm80ILi8ELi2ELb0EN4cute5tupleIJNS5_1CILi128EEENS7_ILi64EEENS7_ILi192EEEEEELi192ENS_6half_tEfNS_4arch4Sm80ELb1ELb0ELb1ELb1ELb0ELb1ELb1ELb1EEENS1_21CollectiveEpilogueFwdINS6_IJS8_SA_S9_EEENS6_IJNS7_ILi1EEESI_SI_EEESC_SE_Li256ELb1ELb1ELb1ELb0EEENS1_36VarlenDynamicPersistentTileSchedulerILi128ELi64ELi256ELi256ELb1ELb1ELb0ELb1ELb1ELb1EEEEEEEEEvNT_6ParamsE,(.L_x_2517 - _ZN7cutlass13device_kernelIN5flash19enable_sm80_to_sm89INS1_16FlashAttnFwdSm80INS1_25CollectiveMainloopFwdSm80ILi8ELi2ELb0EN4cute5tupleIJNS5_1CILi128EEENS7_ILi64EEENS7_ILi192EEEEEELi192ENS_6half_tEfNS_4arch4Sm80ELb1ELb0ELb1ELb1ELb0ELb1ELb1ELb1EEENS1_21CollectiveEpilogueFwdINS6_IJS8_SA_S9_EEENS6_IJNS7_ILi1EEESI_SI_EEESC_SE_Li256ELb1ELb1ELb1ELb0EEENS1_36VarlenDynamicPersistentTileSchedulerILi128ELi64ELi256ELi256ELb1ELb1ELb0ELb1ELb1ELb1EEEEEEEEEvNT_6ParamsE)
        .other          _ZN7cutlass13device_kernelIN5flash19enable_sm80_to_sm89INS1_16FlashAttnFwdSm80INS1_25CollectiveMainloopFwdSm80ILi8ELi2ELb0EN4cute5tupleIJNS5_1CILi128EEENS7_ILi64EEENS7_ILi192EEEEEELi192ENS_6half_tEfNS_4arch4Sm80ELb1ELb0ELb1ELb1ELb0ELb1ELb1ELb1EEENS1_21CollectiveEpilogueFwdINS6_IJS8_SA_S9_EEENS6_IJNS7_ILi1EEESI_SI_EEESC_SE_Li256ELb1ELb1ELb1ELb0EEENS1_36VarlenDynamicPersistentTileSchedulerILi128ELi64ELi256ELi256ELb1ELb1ELb0ELb1ELb1ELb1EEEEEEEEEvNT_6ParamsE,@"STO_CUDA_ENTRY STV_DEFAULT"
_ZN7cutlass13device_kernelIN5flash19enable_sm80_to_sm89INS1_16FlashAttnFwdSm80INS1_25CollectiveMainloopFwdSm80ILi8ELi2ELb0EN4cute5tupleIJNS5_1CILi128EEENS7_ILi64EEENS7_ILi192EEEEEELi192ENS_6half_tEfNS_4arch4Sm80ELb1ELb0ELb1ELb1ELb0ELb1ELb1ELb1EEENS1_21CollectiveEpilogueFwdINS6_IJS8_SA_S9_EEENS6_IJNS7_ILi1EEESI_SI_EEESC_SE_Li256ELb1ELb1ELb1ELb0EEENS1_36VarlenDynamicPersistentTileSchedulerILi128ELi64ELi256ELi256ELb1ELb1ELb0ELb1ELb1ELb1EEEEEEEEEvNT_6ParamsE:
        /* <DEDUP_REMOVED lines=55> */
.L_x_2243:
        /* <DEDUP_REMOVED lines=16> */
.L_x_2416:
        /* <DEDUP_REMOVED lines=16> */
.L_x_2417:
[----:B--2---:R-:W-:-:S05]  /*0570*/  IMAD R2, R2, c[0x0][0x538], RZ ;  /* 0x00014e0002027a24 */ /* 0x004fca00078e02ff */
[----:B------:R-:W-:-:S04]  /*0580*/  IADD3 R3, R2, R3, RZ ;  /* 0x0000000302037210 */ /* 0x000fc80007ffe0ff */
[----:B------:R-:W-:-:S13]  /*0590*/  ISETP.GT.AND P0, PT, R3, UR4, PT ;  /* 0x0000000403007c0c */ /* 0x000fda000bf04270 */
[----:B-1----:R-:W-:Y:S05]  /*05a0*/  @!P0 BRA `(.L_x_2243) ;  /* 0xfffffdc000008947 */ /* 0x002fea000383ffff */
.L_x_2239:
[----:B------:R-:W-:-:S05]  /*05b0*/  IADD3 R208, -R2, R3, RZ ;  /* 0x0000000302d07210 */ /* 0x000fca0007ffe1ff */
[----:B------:R-:W-:-:S05]  /*05c0*/  IMAD R0, R7, c[0x0][0x538], R208 ;  /* 0x00014e0007007a24 */ /* 0x000fca00078e02d0 */
[----:B------:R-:W-:Y:S01]  /*05d0*/  ISETP.GT.AND P0, PT, R0, UR4, PT ;  /* 0x0000000400007c0c */ /* 0x000fe2000bf04270 */
[----:B------:R-:W-:-:S12]  /*05e0*/  BRA.DIV ~URZ, `(.L_x_2244) ;  /* 0x0001c2727f007947 */ /* 0x000fd8000b800000 */
[----:B------:R-:W-:-:S04]  /*05f0*/  VOTE.ANY R6, PT, !P0 ;  /* 0x0000000000067806 */ /* 0x000fc800040e0100 */
.L_x_2418:
[----:B------:R-:W1:Y:S02]  /*0600*/  POPC R10, R6 ;  /* 0x00000006000a7309 */ /* 0x000e640000000000 */
[----:B-1----:R-:W-:Y:S01]  /*0610*/  IADD3 R211, R10, R211, RZ ;  /* 0x000000d30ad37210 */ /* 0x002fe20007ffe0ff */
[----:B------:R-:W-:Y:S05]  /*0620*/  BRA.DIV ~URZ, `(.L_x_2245) ;  /* 0x0001c2727f007947 */ /* 0x000fea000b800000 */
[----:B------:R1:W2:Y:S01]  /*0630*/  SHFL.IDX PT, R8, R8, R10, 0x1f ;  /* 0x00001f0a08087589 */ /* 0x0002a200000e0000 */
[----:B------:R-:W-:-:S03]  /*0640*/  MOV R3, RZ ;  /* 0x000000ff00037202 */ /* 0x000fc60000000f00 */
[----:B------:R1:W3:Y:S04]  /*0650*/  SHFL.IDX PT, R5, R5, R10, 0x1f ;  /* 0x00001f0a05057589 */ /* 0x0002e800000e0000 */
.L_x_2419:
[----:B------:R-:W-:Y:S01]  /*0660*/  ISETP.NE.AND P0, PT, R6, RZ, PT ;  /* 0x000000ff0600720c */ /* 0x000fe20003f05270 */
[----:B------:R-:W-:-:S12]  /*0670*/  BSSY B0, `(.L_x_2246) ;  /* 0x0000005000007945 */ /* 0x000fd80003800000 */
[----:B------:R-:W-:Y:S05]  /*0680*/  @!P0 BRA `(.L_x_2247) ;  /* 0x0000003000008947 */ /* 0x000fea0003800000 */
[----:B------:R-:W-:Y:S01]  /*0690*/  IADD3 R2, R10, -0x1, RZ ;  /* 0xffffffff0a027810 */ /* 0x000fe20007ffe0ff */
[----:B------:R-:W-:Y:S05]  /*06a0*/  BRA.DIV ~URZ, `(.L_x_2248) ;  /* 0x0001c2d27f007947 */ /* 0x000fea000b800000 */
[----:B------:R4:W1:Y:S02]  /*06b0*/  SHFL.IDX PT, R3, R7, R2, 0x1f ;  /* 0x00001f0207037589 */ /* 0x00086400000e0000 */
.L_x_2247:
[----:B------:R-:W-:Y:S05]  /*06c0*/  BSYNC B0 ;  /* 0x0000000000007941 */ /* 0x000fea0003800000 */
.L_x_2246:
[----:B---3--:R-:W-:Y:S01]  /*06d0*/  ISETP.NE.AND P0, PT, R5, 0x1, PT ;  /* 0x000000010500780c */ /* 0x008fe20003f05270 */
[----:B-1----:R-:W-:Y:S01]  /*06e0*/  IMAD R208, R3, c[0x0][0x538], R208 ;  /* 0x00014e0003d07a24 */ /* 0x002fe200078e02d0 */
[----:B------:R-:W-:Y:S04]  /*06f0*/  BSSY B0, `(.L_x_2249) ;  /* 0x0000077000007945 */ /* 0x000fe80003800000 */
[----:B------:R-:W-:-:S07]  /*0700*/  IADD3 R3, -R208, UR4, RZ ;  /* 0x00000004d0037c10 */ /* 0x000fce000fffe1ff */
[----:B------:R-:W-:Y:S05]  /*0710*/  @!P0 BRA `(.L_x_2250) ;  /* 0x0000037000008947 */ /* 0x000fea0003800000 */
[-C--:B--2-4-:R-:W-:Y:S02]  /*0720*/  IABS R7, R8.reuse ;  /* 0x0000000800077213 */ /* 0x094fe40000000000 */
[----:B------:R-:W-:Y:S02]  /*0730*/  IABS R9, R5 ;  /* 0x0000000500097213 */ /* 0x000fe40000000000 */
[----:B------:R-:W1:Y:S01]  /*0740*/  I2F.RP R13, R7 ;  /* 0x00000007000d7306 */ /* 0x000e620000209400 */
[----:B------:R-:W-:Y:S02]  /*0750*/  IABS R2, R3 ;  /* 0x0000000300027213 */ /* 0x000fe40000000000 */
[----:B------:R-:W-:-:S05]  /*0760*/  IABS R0, R8 ;  /* 0x0000000800007213 */ /* 0x000fca0000000000 */
[----:B------:R-:W-:Y:S08]  /*0770*/  I2F.RP R12, R9 ;  /* 0x00000009000c7306 */ /* 0x000ff00000209400 */
[----:B-1----:R-:W1:Y:S02]  /*0780*/  MUFU.RCP R10, R13 ;  /* 0x0000000d000a7308 */ /* 0x002e640000001000 */
[----:B-1----:R-:W-:Y:S01]  /*0790*/  IADD3 R10, R10, 0xffffffe, RZ ;  /* 0x0ffffffe0a0a7810 */ /* 0x002fe20007ffe0ff */
[----:B------:R-:W-:Y:S01]  /*07a0*/  IMAD.MOV R13, RZ, RZ, -R0 ;  /* 0x000000ffff0d7224 */ /* 0x000fe200078e0a00 */
[----:B------:R-:W-:-:S04]  /*07b0*/  LOP3.LUT R0, R3, R8, RZ, 0x3c, !PT ;  /* 0x0000000803007212 */ /* 0x000fc800078e3cff */
[----:B------:R-:W1:Y:S01]  /*07c0*/  F2I.FTZ.U32.TRUNC.NTZ R11, R10 ;  /* 0x0000000a000b7305 */ /* 0x000e62000021f000 */
[----:B------:R-:W-:Y:S02]  /*07d0*/  ISETP.GE.AND P1, PT, R0, RZ, PT ;  /* 0x000000ff0000720c */ /* 0x000fe40003f26270 */
[----:B------:R-:W-:-:S05]  /*07e0*/  IABS R0, R5 ;  /* 0x0000000500007213 */ /* 0x000fca0000000000 */
[----:B------:R-:W-:Y:S02]  /*07f0*/  IMAD.MOV R0, RZ, RZ, -R0 ;  /* 0x000000ffff007224 */ /* 0x000fe400078e0a00 */
[----:B-1----:R-:W-:Y:S02]  /*0800*/  IMAD.MOV R6, RZ, RZ, -R11 ;  /* 0x000000ffff067224 */ /* 0x002fe400078e0a0b */
[----:B------:R-:W-:Y:S02]  /*0810*/  IMAD.MOV.U32 R10, RZ, RZ, RZ ;  /* 0x000000ffff0a7224 */ /* 0x000fe400078e00ff */
[----:B------:R-:W-:-:S04]  /*0820*/  IMAD R6, R6, R7, RZ ;  /* 0x0000000706067224 */ /* 0x000fc800078e02ff */
[----:B------:R-:W-:Y:S02]  /*0830*/  IMAD.HI.U32 R11, R11, R6, R10 ;  /* 0x000000060b0b7227 */ /* 0x000fe400078e000a */
[----:B------:R-:W1:Y:S04]  /*0840*/  MUFU.RCP R10, R12 ;  /* 0x0000000c000a7308 */ /* 0x000e680000001000 */
[----:B------:R-:W-:-:S04]  /*0850*/  IMAD.HI.U32 R6, R11, R2, RZ ;  /* 0x000000020b067227 */ /* 0x000fc800078e00ff */
[----:B------:R-:W-:-:S05]  /*0860*/  IMAD R2, R6, R13, R2 ;  /* 0x0000000d06027224 */ /* 0x000fca00078e0202 */
[----:B------:R-:W-:Y:S02]  /*0870*/  ISETP.GT.U32.AND P0, PT, R7, R2, PT ;  /* 0x000000020700720c */ /* 0x000fe40003f04070 */
[----:B-1----:R-:W-:-:S04]  /*0880*/  IADD3 R10, R10, 0xffffffe, RZ ;  /* 0x0ffffffe0a0a7810 */ /* 0x002fc80007ffe0ff */
[----:B------:R-:W1:Y:S07]  /*0890*/  F2I.FTZ.U32.TRUNC.NTZ R11, R10 ;  /* 0x0000000a000b7305 */ /* 0x000e6e000021f000 */
[----:B------:R-:W-:Y:S01]  /*08a0*/  @!P0 IMAD.IADD R2, R2, 0x1, -R7 ;  /* 0x0000000102028824 */ /* 0x000fe200078e0a07 */
[----:B------:R-:W-:Y:S02]  /*08b0*/  @!P0 IADD3 R6, R6, 0x1, RZ ;  /* 0x0000000106068810 */ /* 0x000fe40007ffe0ff */
[----:B------:R-:W-:-:S02]  /*08c0*/  ISETP.NE.AND P0, PT, R8, RZ, PT ;  /* 0x000000ff0800720c */ /* 0x000fc40003f05270 */
        /* <DEDUP_REMOVED lines=12> */
[----:B------:R-:W-:-:S13]  /*0990*/  ISETP.GT.U32.AND P0, PT, R9, R0, PT ;  /* 0x000000000900720c */ /* 0x000fda0003f04070 */
[----:B------:R-:W-:Y:S01]  /*09a0*/  @!P0 IMAD.IADD R0, R0, 0x1, -R9 ;  /* 0x0000000100008824 */ /* 0x000fe200078e0a09 */
[----:B------:R-:W-:Y:S02]  /*09b0*/  @!P0 IADD3 R7, R7, 0x1, RZ ;  /* 0x0000000107078810 */ /* 0x000fe40007ffe0ff */
[----:B------:R-:W-:Y:S02]  /*09c0*/  ISETP.NE.AND P0, PT, R5, RZ, PT ;  /* 0x000000ff0500720c */ /* 0x000fe40003f05270 */
[----:B------:R-:W-:Y:S01]  /*09d0*/  ISETP.GE.U32.AND P2, PT, R0, R9, PT ;  /* 0x000000090000720c */ /* 0x000fe20003f46070 */
[----:B------:R-:W-:Y:S01]  /*09e0*/  IMAD R9, R8, R2, R3 ;  /* 0x0000000208097224 */ /* 0x000fe200078e0203 */
        /* <DEDUP_REMOVED lines=10> */
.L_x_2250:
[----:B------:R-:W-:-:S04]  /*0a90*/  IMAD.MOV.U32 R0, RZ, RZ, 0x4 ;  /* 0x00000004ff007424 */ /* 0x000fc800078e00ff */
[----:B------:R-:W-:-:S05]  /*0aa0*/  IMAD.WIDE R14, R211, R0, c[0x0][0x590] ;  /* 0x00016400d30e7625 */ /* 0x000fca00078e0200 */
[----:B------:R-:W3:Y:S01]  /*0ab0*/  LDG.E R5, [R14.64] ;  /* 0x000000080e057981 */ /* 0x000ee2000c1e1900 */
[----:B----4-:R-:W-:Y:S01]  /*0ac0*/  IABS R2, R3 ;  /* 0x0000000300027213 */ /* 0x010fe20000000000 */
[----:B--23--:R-:W-:-:S05]  /*0ad0*/  IMAD R6, R5, R8, RZ ;  /* 0x0000000805067224 */ /* 0x00cfca00078e02ff */
[----:B------:R-:W-:-:S04]  /*0ae0*/  IABS R9, R6 ;  /* 0x0000000600097213 */ /* 0x000fc80000000000 */
        /* <DEDUP_REMOVED lines=55> */
.L_x_2251:
[----:B------:R-:W-:Y:S05]  /*0e60*/  BSYNC B0 ;  /* 0x0000000000007941 */ /* 0x000fea0003800000 */
.L_x_2249:
[----:B------:R-:W-:-:S04]  /*0e70*/  LOP3.LUT R9, RZ, R9, RZ, 0x33, !PT ;  /* 0x00000009ff097212 */ /* 0x000fc800078e33ff */
[----:B------:R-:W-:Y:S01]  /*0e80*/  IADD3 R209, R9, R8, RZ ;  /* 0x0000000809d17210 */ /* 0x000fe20007ffe0ff */
[----:B------:R-:W-:Y:S05]  /*0e90*/  BRA `(.L_x_2252) ;  /* 0x0000004000007947 */ /* 0x000fea0003800000 */
.L_x_2240:
[----:B------:R-:W-:Y:S01]  /*0ea0*/  IMAD.MOV.U32 R209, RZ, RZ, RZ ;  /* 0x000000ffffd17224 */ /* 0x000fe200078e00ff */
[----:B------:R-:W-:Y:S01]  /*0eb0*/  MOV R210, RZ ;  /* 0x000000ff00d27202 */ /* 0x000fe20000000f00 */
[----:B------:R-:W-:Y:S01]  /*0ec0*/  IMAD.U32 R208, RZ, RZ, UR4 ;  /* 0x00000004ffd07e24 */ /* 0x000fe2000f8e00ff */
[----:B------:R-:W-:Y:S02]  /*0ed0*/  MOV R211, c[0x0][0x53c] ;  /* 0x00014f0000d37a02 */ /* 0x000fe40000000f00 */
.L_x_2252:
[----:B------:R-:W-:Y:S01]  /*0ee0*/  ISETP.NE.AND P0, PT, R4, RZ, PT ;  /* 0x000000ff0400720c */ /* 0x000fe20003f05270 */
[----:B------:R-:W-:-:S12]  /*0ef0*/  WARPSYNC 0xffffffff ;  /* 0xffffffff00007948 */ /* 0x000fd80003800000 */
[----:B------:R1:W-:Y:S04]  /*0f00*/  @!P0 STS.128 [0x24100], R208 ;  /* 0x024100d0ff008388 */ /* 0x0003e80000000c00 */
[----:B------:R-:W-:Y:S06]  /*0f10*/  BAR.ARV 0x5, 0x100 ;  /* 0x0144000000007b1d */ /* 0x000fec0000002000 */
.L_x_2238:
[----:B-1----:R-:W-:-:S13]  /*0f20*/  ISETP.GE.AND P0, PT, R211, c[0x0][0x53c], PT ;  /* 0x00014f00d3007a0c */ /* 0x002fda0003f06270 */
[----:B------:R-:W-:Y:S05]  /*0f30*/  @P0 EXIT ;  /* 0x000000000000094d */ /* 0x000fea0003800000 */
[----:B------:R-:W-:-:S04]  /*0f40*/  SHF.R.S32.HI R10, RZ, 0x1f, R213 ;  /* 0x0000001fff0a7819 */ /* 0x000fc800000114d5 */
[CC--:B------:R-:W-:Y:S02]  /*0f50*/  LEA.HI R11, R10.reuse, R213.reuse, RZ, 0x3 ;  /* 0x000000d50a0b7211 */ /* 0x0c0fe400078f18ff */
[CC--:B------:R-:W-:Y:S02]  /*0f60*/  LEA.HI R5, R10.reuse, R213.reuse, RZ, 0x4 ;  /* 0x000000d50a057211 */ /* 0x0c0fe400078f20ff */
[----:B------:R-:W-:Y:S02]  /*0f70*/  SHF.R.S32.HI R9, RZ, 0x3, R11 ;  /* 0x00000003ff097819 */ /* 0x000fe4000001140b */
[----:B------:R-:W-:Y:S02]  /*0f80*/  LOP3.LUT R0, R11, 0xfffffff8, RZ, 0xc0, !PT ;  /* 0xfffffff80b007812 */ /* 0x000fe400078ec0ff */
[-C--:B------:R-:W-:Y:S01]  /*0f90*/  LEA.HI R3, R10, R213.reuse, RZ, 0x6 ;  /* 0x000000d50a037211 */ /* 0x080fe200078f30ff */
[----:B------:R-:W-:Y:S01]  /*0fa0*/  IMAD.SHL.U32 R9, R9, 0x40, RZ ;  /* 0x0000004009097824 */ /* 0x000fe200078e00ff */
[----:B------:R-:W-:Y:S01]  /*0fb0*/  LOP3.LUT R2, R5, 0xfffffff0, RZ, 0xc0, !PT ;  /* 0xfffffff005027812 */ /* 0x000fe200078ec0ff */
[----:B------:R-:W-:Y:S01]  /*0fc0*/  IMAD.IADD R0, R213, 0x1, -R0 ;  /* 0x00000001d5007824 */ /* 0x000fe200078e0a00 */
[----:B------:R-:W-:Y:S01]  /*0fd0*/  SHF.R.S32.HI R8, RZ, 0x4, R5 ;  /* 0x00000004ff087819 */ /* 0x000fe20000011405 */
[----:B------:R-:W-:Y:S01]  /*0fe0*/  IMAD.SHL.U32 R3, R3, 0x8, RZ ;  /* 0x0000000803037824 */ /* 0x000fe200078e00ff */
[----:B------:R-:W-:Y:S01]  /*0ff0*/  LOP3.LUT R9, R9, 0x1c0, RZ, 0xc0, !PT ;  /* 0x000001c009097812 */ /* 0x000fe200078ec0ff */
[----:B------:R-:W-:Y:S01]  /*1000*/  IMAD.SHL.U32 R228, R0, 0x8, RZ ;  /* 0x0000000800e47824 */ /* 0x000fe200078e00ff */
[----:B------:R-:W-:Y:S01]  /*1010*/  LEA.HI R4, R10, R213, RZ, 0x5 ;  /* 0x000000d50a047211 */ /* 0x000fe200078f28ff */
[----:B------:R-:W-:Y:S01]  /*1020*/  IMAD.IADD R7, R213, 0x1, -R2 ;  /* 0x00000001d5077824 */ /* 0x000fe200078e0a02 */
[----:B------:R-:W-:Y:S01]  /*1030*/  LOP3.LUT R3, R3, 0x7ffffe00, RZ, 0xc0, !PT ;  /* 0x7ffffe0003037812 */ /* 0x000fe200078ec0ff */
[----:B------:R-:W-:Y:S01]  /*1040*/  IMAD.SHL.U32 R0, R0, 0x40, RZ ;  /* 0x0000004000007824 */ /* 0x000fe200078e00ff */
[----:B------:R-:W-:-:S02]  /*1050*/  SHF.R.U32.HI R138, RZ, 0x3, R9 ;  /* 0x00000003ff8a7819 */ /* 0x000fc40000011609 */
[----:B------:R-:W-:Y:S02]  /*1060*/  LOP3.LUT R2, R9, 0x38, R228, 0xf8, !PT ;  /* 0x0000003809027812 */ /* 0x000fe400078ef8e4 */
[----:B------:R-:W-:Y:S02]  /*1070*/  SHF.R.S32.HI R6, RZ, 0x1f, R7 ;  /* 0x0000001fff067819 */ /* 0x000fe40000011407 */
[----:B------:R-:W-:Y:S02]  /*1080*/  LOP3.LUT R138, R3, R2, R138, 0xf6, !PT ;  /* 0x00000002038a7212 */ /* 0x000fe400078ef68a */
[----:B------:R-:W-:Y:S02]  /*1090*/  LEA.HI R3, R6, R7, RZ, 0x3 ;  /* 0x0000000706037211 */ /* 0x000fe400078f18ff */
[----:B------:R-:W-:Y:S01]  /*10a0*/  LEA.HI R5, R5, R8, RZ, 0x1 ;  /* 0x0000000805057211 */ /* 0x000fe200078f08ff */
[----:B------:R-:W-:Y:S01]  /*10b0*/  IMAD.SHL.U32 R138, R138, 0x2, RZ ;  /* 0x000000028a8a7824 */ /* 0x000fe200078e00ff */
[C---:B------:R-:W-:Y:S01]  /*10c0*/  LOP3.LUT R6, R3.reuse, 0xfffffff8, RZ, 0xc0, !PT ;  /* 0xfffffff803067812 */ /* 0x040fe200078ec0ff */
[----:B------:R-:W-:Y:S01]  /*10d0*/  IMAD.SHL.U32 R3, R3, 0x40, RZ ;  /* 0x0000004003037824 */ /* 0x000fe200078e00ff */
[----:B------:R-:W-:-:S02]  /*10e0*/  SHF.R.S32.HI R2, RZ, 0x5, R4 ;  /* 0x00000005ff027819 */ /* 0x000fc40000011404 */
[----:B------:R-:W-:Y:S01]  /*10f0*/  SHF.R.S32.HI R9, RZ, 0x1f, R4 ;  /* 0x0000001fff097819 */ /* 0x000fe20000011404 */
[----:B------:R-:W-:Y:S01]  /*1100*/  IMAD.IADD R6, R7, 0x1, -R6 ;  /* 0x0000000107067824 */ /* 0x000fe200078e0a06 */
[----:B------:R-:W-:Y:S02]  /*1110*/  LOP3.LUT R4, R4, 0xffffffe0, RZ, 0xc0, !PT ;  /* 0xffffffe004047812 */ /* 0x000fe400078ec0ff */
[----:B------:R-:W-:Y:S02]  /*1120*/  LOP3.LUT R5, R5, 0xfffffffe, RZ, 0xc0, !PT ;  /* 0xfffffffe05057812 */ /* 0x000fe400078ec0ff */
[----:B------:R-:W-:Y:S01]  /*1130*/  LEA.HI R9, R9, R2, RZ, 0x3 ;  /* 0x0000000209097211 */ /* 0x000fe200078f18ff */
[----:B------:R-:W-:Y:S01]  /*1140*/  IMAD.IADD R217, R213, 0x1, -R4 ;  /* 0x00000001d5d97824 */ /* 0x000fe200078e0a04 */
[----:B------:R-:W-:Y:S01]  /*1150*/  LEA.HI R219, R10, R213, RZ, 0x2 ;  /* 0x000000d50adb7211 */ /* 0x000fe200078f10ff */
[----:B------:R-:W-:Y:S01]  /*1160*/  IMAD.IADD R5, R8, 0x1, -R5 ;  /* 0x0000000108057824 */ /* 0x000fe200078e0a05 */
[----:B------:R-:W-:Y:S01]  /*1170*/  LOP3.LUT R9, R9, 0xffffff8, RZ, 0xc0, !PT ;  /* 0x0ffffff809097812 */ /* 0x000fe200078ec0ff */
[----:B------:R-:W-:Y:S01]  /*1180*/  IMAD.SHL.U32 R4, R6, 0x40, RZ ;  /* 0x0000004006047824 */ /* 0x000fe200078e00ff */
[----:B------:R-:W-:Y:S01]  /*1190*/  SHF.R.S32.HI R8, RZ, 0x1f, R217 ;  /* 0x0000001fff087819 */ /* 0x000fe200000114d9 */
[----:B------:R-:W-:Y:S01]  /*11a0*/  IMAD.SHL.U32 R7, R5, 0x8, RZ ;  /* 0x0000000805077824 */ /* 0x000fe200078e00ff */
[----:B------:R-:W-:Y:S01]  /*11b0*/  LOP3.LUT R218, R219, 0xfffffffc, RZ, 0xc0, !PT ;  /* 0xfffffffcdbda7812 */ /* 0x000fe200078ec0ff */
[----:B------:R-:W-:Y:S01]  /*11c0*/  IMAD.IADD R9, R2, 0x1, -R9 ;  /* 0x0000000102097824 */ /* 0x000fe200078e0a09 */
[----:B------:R-:W-:Y:S01]  /*11d0*/  LOP3.LUT R4, R4, 0x1c0, RZ, 0xc0, !PT ;  /* 0x000001c004047812 */ /* 0x000fe200078ec0ff */
[----:B------:R-:W-:Y:S01]  /*11e0*/  IMAD.SHL.U32 R2, R2, 0x400, RZ ;  /* 0x0000040002027824 */ /* 0x000fe200078e00ff */
[----:B------:R-:W-:Y:S01]  /*11f0*/  LOP3.LUT R0, R0, 0x1c0, RZ, 0xc0, !PT ;  /* 0x000001c000007812 */ /* 0x000fe200078ec0ff */
[----:B------:R-:W-:Y:S01]  /*1200*/  IMAD.IADD R218, R213, 0x1, -R218 ;  /* 0x00000001d5da7824 */ /* 0x000fe200078e0ada */
[----:B------:R-:W-:-:S02]  /*1210*/  LEA.HI R8, R8, R217, RZ, 0x2 ;  /* 0x000000d908087211 */ /* 0x000fc400078f10ff */
[----:B------:R-:W-:Y:S01]  /*1220*/  LOP3.LUT R7, R4, 0x8, R7, 0xf8, !PT ;  /* 0x0000000804077812 */ /* 0x000fe200078ef807 */
[C---:B------:R-:W-:Y:S01]  /*1230*/  IMAD.SHL.U32 R140, R218.reuse, 0x4, RZ ;  /* 0x00000004da8c7824 */ /* 0x040fe200078e00ff */
[----:B------:R-:W-:Y:S01]  /*1240*/  SHF.R.U32.HI R4, RZ, 0x3, R4 ;  /* 0x00000003ff047819 */ /* 0x000fe20000011604 */
[----:B------:R-:W-:Y:S01]  /*1250*/  IMAD.SHL.U32 R142, R218, 0x8, RZ ;  /* 0x00000008da8e7824 */ /* 0x000fe200078e00ff */
[----:B------:R-:W-:Y:S02]  /*1260*/  LOP3.LUT R11, R0, 0x8, R11, 0xf8, !PT ;  /* 0x00000008000b7812 */ /* 0x000fe400078ef80b */
[----:B------:R-:W-:Y:S02]  /*1270*/  SHF.R.U32.HI R0, RZ, 0x3, R0 ;  /* 0x00000003ff007819 */ /* 0x000fe40000011600 */
[----:B------:R-:W-:Y:S02]  /*1280*/  SHF.R.S32.HI R216, RZ, 0x2, R8 ;  /* 0x00000002ffd87819 */ /* 0x000fe40000011408 */
[----:B------:R-:W-:Y:S01]  /*1290*/  LOP3.LUT R4, R7, R4, RZ, 0x3c, !PT ;  /* 0x0000000407047212 */ /* 0x000fe200078e3cff */
[----:B------:R-:W-:Y:S01]  /*12a0*/  IMAD.MOV.U32 R7, RZ, RZ, 0x40 ;  /* 0x00000040ff077424 */ /* 0x000fe200078e00ff */
[----:B------:R-:W-:Y:S01]  /*12b0*/  LOP3.LUT R3, R3, 0xfffffe00, RZ, 0xc0, !PT ;  /* 0xfffffe0003037812 */ /* 0x000fe200078ec0ff */
[----:B------:R-:W-:Y:S01]  /*12c0*/  IMAD R216, R9, 0x10, R216 ;  /* 0x0000001009d87824 */ /* 0x000fe200078e02d8 */
[----:B------:R-:W-:-:S02]  /*12d0*/  LOP3.LUT R0, R11, R0, RZ, 0x3c, !PT ;  /* 0x000000000b007212 */ /* 0x000fc400078e3cff */
[----:B------:R-:W-:Y:S01]  /*12e0*/  R2P PR, R6, 0x6 ;  /* 0x0000000606007804 */ /* 0x000fe20000000000 */
[----:B------:R-:W-:Y:S01]  /*12f0*/  IMAD.MOV.U32 R6, RZ, RZ, 0x20 ;  /* 0x00000020ff067424 */ /* 0x000fe200078e00ff */
[CC--:B------:R-:W-:Y:S01]  /*1300*/  IADD3 R2, R4.reuse, R3.reuse, R2 ;  /* 0x0000000304027210 */ /* 0x0c0fe20007ffe002 */
[----:B------:R-:W-:Y:S01]  /*1310*/  IMAD R0, R5, 0x200, R0 ;  /* 0x0000020005007824 */ /* 0x000fe200078e0200 */
[----:B------:R-:W-:Y:S02]  /*1320*/  LOP3.LUT R4, R4, R3, RZ, 0xfc, !PT ;  /* 0x0000000304047212 */ /* 0x000fe400078efcff */
[----:B------:R-:W-:Y:S02]  /*1330*/  LEA.HI R9, R218, R218, RZ, 0x1 ;  /* 0x000000dada097211 */ /* 0x000fe400078f08ff */
[----:B------:R-:W-:Y:S02]  /*1340*/  IADD3 R3, R140, 0x40, RZ ;  /* 0x000000408c037810 */ /* 0x000fe40007ffe0ff */
[----:B------:R-:W-:-:S02]  /*1350*/  LOP3.LUT R9, R9, 0x1ffffffe, RZ, 0xc0, !PT ;  /* 0x1ffffffe09097812 */ /* 0x000fc400078ec0ff */
[----:B------:R-:W-:Y:S01]  /*1360*/  LOP3.LUT R8, R8, 0x7ffffffc, RZ, 0xc0, !PT ;  /* 0x7ffffffc08087812 */ /* 0x000fe200078ec0ff */
[----:B------:R-:W-:Y:S01]  /*1370*/  IMAD.IADD R136, R140, 0x1, R3 ;  /* 0x000000018c887824 */ /* 0x000fe200078e0203 */
[----:B------:R-:W-:Y:S01]  /*1380*/  SEL R197, R6, 0xffffffe0, !P1 ;  /* 0xffffffe006c57807 */ /* 0x000fe20004800000 */
[----:B------:R-:W-:Y:S01]  /*1390*/  IMAD.IADD R9, R218, 0x1, -R9 ;  /* 0x00000001da097824 */ /* 0x000fe200078e0a09 */
[----:B------:R-:W-:Y:S01]  /*13a0*/  LEA R192, R4, 0x100, 0x1 ;  /* 0x0000010004c07811 */ /* 0x000fe200078e08ff */
[----:B------:R-:W-:Y:S01]  /*13b0*/  IMAD.IADD R221, R217, 0x1, -R8 ;  /* 0x00000001d9dd7824 */ /* 0x000fe200078e0a08 */
[----:B------:R-:W-:Y:S01]  /*13c0*/  LEA R198, R2, 0x18100, 0x1 ;  /* 0x0001810002c67811 */ /* 0x000fe200078e08ff */
[----:B------:R-:W-:Y:S01]  /*13d0*/  IMAD R222, R9, 0x8, R216 ;  /* 0x0000000809de7824 */ /* 0x000fe200078e02d8 */
[----:B------:R-:W-:Y:S01]  /*13e0*/  IADD3 R5, R140, 0x20, RZ ;  /* 0x000000208c057810 */ /* 0x000fe20007ffe0ff */
[----:B------:R-:W-:Y:S01]  /*13f0*/  IMAD.SHL.U32 R221, R221, 0x2, RZ ;  /* 0x00000002dddd7824 */ /* 0x000fe200078e00ff */
[----:B------:R-:W-:Y:S01]  /*1400*/  SEL R3, R7, 0xffffffc0, !P2 ;  /* 0xffffffc007037807 */ /* 0x000fe20005000000 */
[----:B------:R-:W-:Y:S01]  /*1410*/  IMAD.IADD R195, R198, 0x1, R197 ;  /* 0x00000001c6c37824 */ /* 0x000fe200078e02c5 */
[----:B------:R-:W-:Y:S01]  /*1420*/  LEA R196, R0, 0xc100, 0x1 ;  /* 0x0000c10000c47811 */ /* 0x000fe200078e08ff */
[--C-:B------:R-:W-:Y:S01]  /*1430*/  IMAD.IADD R0, R197, 0x1, R192.reuse ;  /* 0x00000001c5007824 */ /* 0x100fe200078e02c0 */
[----:B------:R-:W-:Y:S01]  /*1440*/  SHF.R.S32.HI R219, RZ, 0x2, R219 ;  /* 0x00000002ffdb7819 */ /* 0x000fe200000114db */
[----:B------:R-:W-:Y:S01]  /*1450*/  IMAD.IADD R137, R140, 0x1, R5 ;  /* 0x000000018c897824 */ /* 0x000fe200078e0205 */
        /* <DEDUP_REMOVED lines=8> */
.L_x_2415:
        /* <DEDUP_REMOVED lines=12> */
[----:B------:R-:W-:Y:S01]  /*15a0*/  CS2R R80, SRZ ;  /* 0x0000000000507805 */ /* 0x000fe2000001ff00 */
[----:B--2---:R-:W-:Y:S02]  /*15b0*/  SHF.R.S32.HI R79, RZ, 0x1f, R224 ;  /* 0x0000001fff4f7819 */ /* 0x004fe400000114e0 */
[C---:B------:R-:W-:Y:S02]  /*15c0*/  @P4 LEA R2, P0, R224.reuse, c[0x0][0x360], 0x2 ;  /* 0x0000d800e0024a11 */ /* 0x040fe400078010ff */
[C---:B------:R-:W-:Y:S02]  /*15d0*/  @P2 LEA R4, P1, R224.reuse, c[0x0][0x370], 0x2 ;  /* 0x0000dc00e0042a11 */ /* 0x040fe400078210ff */
[----:B------:R-:W-:-:S02]  /*15e0*/  @P4 LEA.HI.X R3, R224, c[0x0][0x364], R79, 0x2, P0 ;  /* 0x0000d900e0034a11 */ /* 0x000fc400000f144f */
[----:B------:R-:W-:Y:S02]  /*15f0*/  ISETP.NE.U32.AND P0, PT, RZ, c[0x0][0x350], PT ;  /* 0x0000d400ff007a0c */ /* 0x000fe40003f05070 */
[C---:B------:R-:W-:Y:S01]  /*1600*/  @P2 LEA.HI.X R5, R224.reuse, c[0x0][0x374], R79, 0x2, P1 ;  /* 0x0000dd00e0052a11 */ /* 0x040fe200008f144f */
[----:B------:R-:W-:Y:S01]  /*1610*/  YIELD ;  /* 0x0000000000007946 */ /* 0x000fe20003800000 */
[----:B------:R-:W-:Y:S01]  /*1620*/  ISETP.NE.AND.EX P6, PT, RZ, c[0x0][0x354], PT, P0 ;  /* 0x0000d500ff007a0c */ /* 0x000fe20003fc5300 */
[----:B------:R1:W5:Y:S01]  /*1630*/  @P4 LDG.E R241, [R2.64] ;  /* 0x0000000802f14981 */ /* 0x000362000c1e1900 */
[C---:B------:R-:W-:Y:S02]  /*1640*/  LEA R8, P1, R224.reuse, c[0x0][0x350], 0x2 ;  /* 0x0000d400e0087a11 */ /* 0x040fe400078210ff */
[C---:B------:R-:W-:Y:S01]  /*1650*/  LEA R12, P0, R224.reuse, c[0x0][0x358], 0x2 ;  /* 0x0000d600e00c7a11 */ /* 0x040fe200078010ff */
[----:B------:R2:W5:Y:S01]  /*1660*/  @P2 LDG.E R82, [R4.64] ;  /* 0x0000000804522981 */ /* 0x000562000c1e1900 */
[----:B------:R-:W-:-:S02]  /*1670*/  LEA R14, P2, R224, c[0x0][0x348], 0x2 ;  /* 0x0000d200e00e7a11 */ /* 0x000fc400078410ff */
[C-C-:B------:R-:W-:Y:S02]  /*1680*/  LEA.HI.X R9, R224.reuse, c[0x0][0x354], R79.reuse, 0x2, P1 ;  /* 0x0000d500e0097a11 */ /* 0x140fe400008f144f */
[C-C-:B------:R-:W-:Y:S02]  /*1690*/  LEA.HI.X R15, R224.reuse, c[0x0][0x34c], R79.reuse, 0x2, P2 ;  /* 0x0000d300e00f7a11 */ /* 0x140fe400010f144f */
[----:B------:R-:W-:Y:S01]  /*16a0*/  LEA.HI.X R13, R224, c[0x0][0x35c], R79, 0x2, P0 ;  /* 0x0000d700e00d7a11 */ /* 0x000fe200000f144f */
[----:B------:R3:W5:Y:S04]  /*16b0*/  @P6 LDG.E R81, [R8.64] ;  /* 0x0000000808516981 */ /* 0x000768000c1e1900 */
[----:B------:R3:W5:Y:S01]  /*16c0*/  @P3 LDG.E R80, [R14.64] ;  /* 0x000000080e503981 */ /* 0x000762000c1e1900 */
[----:B--2---:R-:W-:-:S06]  /*16d0*/  IMAD.MOV.U32 R4, RZ, RZ, RZ ;  /* 0x000000ffff047224 */ /* 0x004fcc00078e00ff */
[----:B------:R3:W5:Y:S01]  /*16e0*/  @P5 LDG.E R4, [R12.64] ;  /* 0x000000080c045981 */ /* 0x000762000c1e1900 */
[----:B-1----:R-:W-:Y:S02]  /*16f0*/  P2R R2, PR, RZ, 0x40 ;  /* 0x00000040ff027803 */ /* 0x002fe40000000000 */
[----:B------:R-:W-:Y:S01]  /*1700*/  LOP3.LUT R225, R210, 0xffff, RZ, 0xc0, !PT ;  /* 0x0000ffffd2e17812 */ /* 0x000fe200078ec0ff */
[----:B------:R-:W-:Y:S05]  /*1710*/  @P4 BRA `(.L_x_2253) ;  /* 0x0000005000004947 */ /* 0x000fea0003800000 */
[----:B-----5:R-:W-:Y:S01]  /*1720*/  MOV R241, c[0x0][0x168] ;  /* 0x00005a0000f17a02 */ /* 0x020fe20000000f00 */
[----:B------:R-:W-:Y:S05]  /*1730*/  @!P3 BRA `(.L_x_2253) ;  /* 0x000000300000b947 */ /* 0x000fea0003800000 */
[----:B------:R-:W2:Y:S04]  /*1740*/  LDG.E R241, [R14.64] ;  /* 0x000000080ef17981 */ /* 0x000ea8000c1e1900 */
[----:B------:R-:W2:Y:S02]  /*1750*/  LDG.E R0, [R14.64+0x4] ;  /* 0x000004080e007981 */ /* 0x000ea4000c1e1900 */
[----:B--2---:R-:W-:-:S02]  /*1760*/  IADD3 R241, -R241, R0, RZ ;  /* 0x00000000f1f17210 */ /* 0x004fc40007ffe1ff */
.L_x_2253:
[----:B------:R-:W-:-:S04]  /*1770*/  ISETP.NE.U32.AND P0, PT, RZ, c[0x0][0x368], PT ;  /* 0x0000da00ff007a0c */ /* 0x000fc80003f05070 */
[----:B------:R-:W-:-:S13]  /*1780*/  ISETP.NE.AND.EX P0, PT, RZ, c[0x0][0x36c], PT, P0 ;  /* 0x0000db00ff007a0c */ /* 0x000fda0003f05300 */
[----:B------:R-:W-:Y:S05]  /*1790*/  @!P0 BRA `(.L_x_2254) ;  /* 0x0000004000008947 */ /* 0x000fea0003800000 */
[----:B---3--:R-:W-:-:S04]  /*17a0*/  LEA R8, P0, R224, c[0x0][0x368], 0x2 ;  /* 0x0000da00e0087a11 */ /* 0x008fc800078010ff */
[----:B------:R-:W-:-:S05]  /*17b0*/  LEA.HI.X R9, R224, c[0x0][0x36c], R79, 0x2, P0 ;  /* 0x0000db00e0097a11 */ /* 0x000fca00000f144f */
[----:B------:R1:W5:Y:S01]  /*17c0*/  LDG.E R3, [R8.64] ;  /* 0x0000000808037981 */ /* 0x000362000c1e1900 */
[----:B------:R-:W-:Y:S05]  /*17d0*/  BRA `(.L_x_2255) ;  /* 0x0000005000007947 */ /* 0x000fea0003800000 */
.L_x_2254:
[----:B------:R-:W-:Y:S01]  /*17e0*/  MOV R3, c[0x0][0x1d0] ;  /* 0x0000740000037a02 */ /* 0x000fe20000000f00 */
[----:B------:R-:W-:Y:S05]  /*17f0*/  @!P6 BRA `(.L_x_2255) ;  /* 0x000000300000e947 */ /* 0x000fea0003800000 */
[----:B------:R-:W2:Y:S04]  /*1800*/  LDG.E R3, [R8.64] ;  /* 0x0000000808037981 */ /* 0x000ea8000c1e1900 */
[----:B------:R-:W2:Y:S02]  /*1810*/  LDG.E R0, [R8.64+0x4] ;  /* 0x0000040808007981 */ /* 0x000ea4000c1e1900 */
[----:B--2---:R-:W-:Y:S02]  /*1820*/  IADD3 R3, -R3, R0, RZ ;  /* 0x0000000003037210 */ /* 0x004fe40007ffe1ff */
.L_x_2255:
[----:B------:R-:W2:Y:S04]  /*1830*/  @P5 LDG.E R5, [R12.64] ;  /* 0x000000080c055981 */ /* 0x000ea8000c1e1900 */
[----:B-1-3--:R-:W2:Y:S01]  /*1840*/  @P5 LDG.E R8, [R12.64+0x4] ;  /* 0x000004080c085981 */ /* 0x00aea2000c1e1900 */
[----:B------:R-:W-:Y:S01]  /*1850*/  ISETP.NE.U32.AND P0, PT, RZ, c[0x0][0x378], PT ;  /* 0x0000de00ff007a0c */ /* 0x000fe20003f05070 */
[----:B-----5:R-:W-:-:S03]  /*1860*/  IMAD.MOV.U32 R76, RZ, RZ, R3 ;  /* 0x000000ffff4c7224 */ /* 0x020fc600078e0003 */
[----:B------:R-:W-:Y:S01]  /*1870*/  ISETP.NE.AND.EX P1, PT, RZ, c[0x0][0x37c], PT, P0 ;  /* 0x0000df00ff007a0c */ /* 0x000fe20003f25300 */
[----:B------:R-:W-:Y:S02]  /*1880*/  IMAD.MOV.U32 R240, RZ, RZ, c[0x0][0x2c4] ;  /* 0x0000b100fff07624 */ /* 0x000fe400078e00ff */
[----:B------:R-:W-:-:S10]  /*1890*/  IMAD.SHL.U32 R209, R209, 0x80, RZ ;  /* 0x00000080d1d17824 */ /* 0x000fd400078e00ff */
[----:B------:R-:W-:-:S04]  /*18a0*/  @P1 LEA R14, P0, R224, c[0x0][0x378], 0x2 ;  /* 0x0000de00e00e1a11 */ /* 0x000fc800078010ff */
[----:B------:R-:W-:Y:S02]  /*18b0*/  @P1 LEA.HI.X R15, R224, c[0x0][0x37c], R79, 0x2, P0 ;  /* 0x0000df00e00f1a11 */ /* 0x000fe400000f144f */
[----:B------:R-:W-:Y:S01]  /*18c0*/  ISETP.NE.AND P0, PT, R240, 0x1, PT ;  /* 0x00000001f000780c */ /* 0x000fe20003f05270 */
[----:B------:R-:W-:Y:S01]  /*18d0*/  IMAD.MOV.U32 R86, RZ, RZ, c[0x0][0x228] ;  /* 0x00008a00ff567624 */ /* 0x000fe200078e00ff */
[----:B------:R-:W-:Y:S01]  /*18e0*/  IADD3 R0, R209, 0x7f, RZ ;  /* 0x0000007fd1007810 */ /* 0x000fe20007ffe0ff */
[----:B------:R1:W5:Y:S01]  /*18f0*/  @P1 LDG.E R76, [R14.64] ;  /* 0x000000080e4c1981 */ /* 0x000362000c1e1900 */
[----:B------:R-:W-:Y:S09]  /*1900*/  BSSY B0, `(.L_x_2256) ;  /* 0x0000035000007945 */ /* 0x000ff20003800000 */
[----:B------:R-:W-:-:S05]  /*1910*/  @P0 IMAD.HI.U32 R7, R0, c[0x0][0x2c8], RZ ;  /* 0x0000b20000070a27 */ /* 0x000fca00078e00ff */
[----:B------:R-:W-:Y:S01]  /*1920*/  @P0 SHF.R.U32.HI R0, RZ, c[0x0][0x2cc], R7 ;  /* 0x0000b300ff000a19 */ /* 0x000fe20000011607 */
[----:B--2---:R-:W-:Y:S01]  /*1930*/  @P5 IMAD.IADD R86, R8, 0x1, -R5 ;  /* 0x0000000108565824 */ /* 0x004fe200078e0a05 */
[C---:B------:R-:W-:Y:S01]  /*1940*/  LOP3.LUT R8, R210.reuse, 0xff000000, RZ, 0xc0, !PT ;  /* 0xff000000d2087812 */ /* 0x040fe200078ec0ff */
[----:B------:R-:W-:Y:S01]  /*1950*/  IMAD.IADD R5, R3, 0x1, -R82 ;  /* 0x0000000103057824 */ /* 0x000fe200078e0a52 */
[----:B------:R-:W-:Y:S02]  /*1960*/  LOP3.LUT R210, R210, 0xff0000, RZ, 0xc0, !PT ;  /* 0x00ff0000d2d27812 */ /* 0x000fe400078ec0ff */
[----:B------:R-:W-:Y:S01]  /*1970*/  SHF.R.U32.HI R13, RZ, 0x8, R8 ;  /* 0x00000008ff0d7819 */ /* 0x000fe20000011608 */
[----:B------:R-:W-:-:S03]  /*1980*/  IMAD.IADD R242, R5, 0x1, R86 ;  /* 0x0000000105f27824 */ /* 0x000fc600078e0256 */
[----:B------:R-:W-:Y:S02]  /*1990*/  LEA.HI R13, R210, R13, RZ, 0x10 ;  /* 0x0000000dd20d7211 */ /* 0x000fe400078f80ff */
[C---:B------:R-:W-:Y:S02]  /*19a0*/  IADD3 R83, R242.reuse, 0x40, -R241 ;  /* 0x00000040f2537810 */ /* 0x040fe40007ffe8f1 */
[----:B------:R-:W-:Y:S02]  /*19b0*/  IADD3 R12, R242, 0x3f, RZ ;  /* 0x0000003ff20c7810 */ /* 0x000fe40007ffe0ff */
[----:B------:R-:W-:Y:S01]  /*19c0*/  SHF.R.U32.HI R210, RZ, 0x10, R13 ;  /* 0x00000010ffd27819 */ /* 0x000fe2000001160d */
[----:B------:R-:W-:Y:S01]  /*19d0*/  IMAD.IADD R7, R83, 0x1, R0 ;  /* 0x0000000153077824 */ /* 0x000fe200078e0200 */
[----:B------:R-:W-:Y:S02]  /*19e0*/  SHF.R.S32.HI R9, RZ, 0x1f, R12 ;  /* 0x0000001fff097819 */ /* 0x000fe4000001140c */
[----:B------:R-:W-:-:S02]  /*19f0*/  ISETP.NE.AND P1, PT, R210, RZ, PT ;  /* 0x000000ffd200720c */ /* 0x000fc40003f25270 */
[----:B------:R-:W-:Y:S02]  /*1a00*/  SHF.R.S32.HI R0, RZ, 0x1f, R7 ;  /* 0x0000001fff007819 */ /* 0x000fe40000011407 */
[----:B------:R-:W-:Y:S02]  /*1a10*/  LEA.HI R9, R9, R12, RZ, 0x6 ;  /* 0x0000000c09097211 */ /* 0x000fe400078f30ff */
[----:B------:R-:W-:Y:S01]  /*1a20*/  LEA.HI R0, R0, R7, RZ, 0x6 ;  /* 0x0000000700007211 */ /* 0x000fe200078f30ff */
[----:B------:R-:W-:Y:S01]  /*1a30*/  IMAD.MOV.U32 R7, RZ, RZ, RZ ;  /* 0x000000ffff077224 */ /* 0x000fe200078e00ff */
[----:B------:R-:W-:Y:S02]  /*1a40*/  SHF.R.S32.HI R87, RZ, 0x6, R9 ;  /* 0x00000006ff577819 */ /* 0x000fe40000011409 */
[----:B------:R-:W-:Y:S02]  /*1a50*/  SHF.R.S32.HI R0, RZ, 0x6, R0 ;  /* 0x00000006ff007819 */ /* 0x000fe40000011400 */
[----:B------:R-:W-:-:S02]  /*1a60*/  LOP3.LUT R227, R13, 0xff, RZ, 0xc0, !PT ;  /* 0x000000ff0de37812 */ /* 0x000fc400078ec0ff */
[----:B------:R-:W-:Y:S02]  /*1a70*/  IMNMX R8, R87, R0, PT ;  /* 0x0000000057087217 */ /* 0x000fe40003800200 */
[----:B------:R-:W-:Y:S02]  /*1a80*/  SEL R85, R210, c[0x0][0x338], P1 ;  /* 0x0000ce00d2557a07 */ /* 0x000fe40000800000 */
[----:B------:R-:W-:-:S13]  /*1a90*/  ISETP.GE.AND P0, PT, R8, 0x1, PT ;  /* 0x000000010800780c */ /* 0x000fda0003f06270 */
        /* <DEDUP_REMOVED lines=27> */
.L_x_2257:
[----:B-1----:R-:W-:Y:S05]  /*1c50*/  BSYNC B0 ;  /* 0x0000000000007941 */ /* 0x002fea0003800000 */
.L_x_2256:
[----:B------:R-:W-:Y:S01]  /*1c60*/  IMAD R0, R227, R7, RZ ;  /* 0x00000007e3007224 */ /* 0x000fe200078e02ff */
[----:B------:R-:W-:-:S03]  /*1c70*/  SHF.R.S32.HI R84, RZ, 0x1f, R213 ;  /* 0x0000001fff547819 */ /* 0x000fc600000114d5 */
[----:B------:R-:W-:Y:S01]  /*1c80*/  IMAD.IADD R7, R0, 0x1, R7 ;  /* 0x0000000100077824 */ /* 0x000fe200078e0207 */
[-C--:B------:R-:W-:Y:S01]  /*1c90*/  LEA.HI R78, R84, R213.reuse, RZ, 0x2 ;  /* 0x000000d5544e7211 */ /* 0x080fe200078f10ff */
[--C-:B------:R-:W-:Y:S01]  /*1ca0*/  IMAD R0, R0, 0x40, -R5.reuse ;  /* 0x0000004000007824 */ /* 0x100fe200078e0a05 */
[----:B------:R-:W-:Y:S02]  /*1cb0*/  LEA.HI R12, R84, R213, RZ, 0x5 ;  /* 0x000000d5540c7211 */ /* 0x000fe400078f28ff */
[----:B------:R-:W-:Y:S02]  /*1cc0*/  IMNMX R8, R8, R7, PT ;  /* 0x0000000708087217 */ /* 0x000fe40003800200 */
[----:B------:R-:W-:Y:S02]  /*1cd0*/  IMNMX R0, RZ, R0, !PT ;  /* 0x00000000ff007217 */ /* 0x000fe40007800200 */
[----:B------:R-:W-:Y:S01]  /*1ce0*/  SHF.R.S32.HI R78, RZ, 0x1f, R78 ;  /* 0x0000001fff4e7819 */ /* 0x000fe2000001144e */
[----:B------:R-:W-:Y:S01]  /*1cf0*/  IMAD R7, R8, 0x40, -R5 ;  /* 0x0000004008077824 */ /* 0x000fe200078e0a05 */
[----:B------:R-:W-:-:S02]  /*1d00*/  SHF.R.U32.HI R14, RZ, 0x6, R0 ;  /* 0x00000006ff0e7819 */ /* 0x000fc40000011600 */
[----:B------:R-:W-:Y:S02]  /*1d10*/  LEA.HI R78, R78, R219, RZ, 0x3 ;  /* 0x000000db4e4e7211 */ /* 0x000fe400078f18ff */
[----:B------:R-:W-:Y:S01]  /*1d20*/  IMNMX R7, R7, R86, PT ;  /* 0x0000005607077217 */ /* 0x000fe20003800200 */
[----:B------:R-:W-:Y:S01]  /*1d30*/  IMAD.MOV.U32 R5, RZ, RZ, R14 ;  /* 0x000000ffff057224 */ /* 0x000fe200078e000e */
[----:B------:R-:W-:Y:S02]  /*1d40*/  LOP3.LUT R78, R78, 0xfffffff8, RZ, 0xc0, !PT ;  /* 0xfffffff84e4e7812 */ /* 0x000fe400078ec0ff */
[----:B------:R-:W-:Y:S02]  /*1d50*/  ISETP.GT.AND P0, PT, R7, R0, PT ;  /* 0x000000000700720c */ /* 0x000fe40003f04270 */
[----:B------:R-:W-:Y:S01]  /*1d60*/  SHF.R.S32.HI R12, RZ, 0x5, R12 ;  /* 0x00000005ff0c7819 */ /* 0x000fe2000001140c */
[----:B------:R-:W-:-:S04]  /*1d70*/  IMAD.IADD R78, R219, 0x1, -R78 ;  /* 0x00000001db4e7824 */ /* 0x000fc800078e0a4e */
[----:B------:R-:W-:Y:S02]  /*1d80*/  IMAD.SHL.U32 R77, R78, 0x40, RZ ;  /* 0x000000404e4d7824 */ /* 0x000fe400078e00ff */
[----:B------:R-:W-:-:S03]  /*1d90*/  IMAD.SHL.U32 R12, R12, 0x200, RZ ;  /* 0x000002000c0c7824 */ /* 0x000fc600078e00ff */
[----:B------:R-:W-:Y:S02]  /*1da0*/  LOP3.LUT R77, R77, 0x1c0, RZ, 0xc0, !PT ;  /* 0x000001c04d4d7812 */ /* 0x000fe400078ec0ff */
[----:B------:R-:W-:Y:S02]  /*1db0*/  @P0 IADD3 R7, R7, 0x3f, RZ ;  /* 0x0000003f07070810 */ /* 0x000fe40007ffe0ff */
[----:B------:R-:W-:Y:S02]  /*1dc0*/  SHF.R.U32.HI R13, RZ, 0x3, R77 ;  /* 0x00000003ff0d7819 */ /* 0x000fe4000001164d */
        /* <DEDUP_REMOVED lines=15> */
[----:B------:R-:W-:Y:S02]  /*1ec0*/  SHF.R.S32.HI R229, RZ, 0x1f, R228 ;  /* 0x0000001fffe57819 */ /* 0x000fe400000114e4 */
[----:B------:R-:W-:Y:S02]  /*1ed0*/  IADD3 R17, P0, R7, R4, RZ ;  /* 0x0000000407117210 */ /* 0x000fe40007f1e0ff */
[----:B------:R-:W-:-:S02]  /*1ee0*/  SEL R6, R79, RZ, !P5 ;  /* 0x000000ff4f067207 */ /* 0x000fc40006800000 */
[----:B------:R-:W-:Y:S01]  /*1ef0*/  LEA.HI.X.SX32 R8, R7, R8, 0x1, P0 ;  /* 0x0000000807087211 */ /* 0x000fe200000f0eff */
[----:B------:R-:W-:Y:S01]  /*1f00*/  IMAD.WIDE.U32 R18, R17, c[0x0][0x238], R228 ;  /* 0x00008e0011127a25 */ /* 0x000fe200078e00e4 */
[----:B------:R-:W-:Y:S02]  /*1f10*/  IADD3 R15, R5, -0x1, RZ ;  /* 0xffffffff050f7810 */ /* 0x000fe40007ffe0ff */
[----:B------:R-:W-:Y:S01]  /*1f20*/  IADD3 R152, R3, R81, RZ ;  /* 0x0000005103987210 */ /* 0x000fe20007ffe0ff */
[----:B------:R-:W-:Y:S01]  /*1f30*/  IMAD R0, R8, c[0x0][0x238], RZ ;  /* 0x00008e0008007a24 */ /* 0x000fe200078e02ff */
[----:B------:R-:W-:Y:S01]  /*1f40*/  SEL R148, R224, RZ, !P5 ;  /* 0x000000ffe0947207 */ /* 0x000fe20006800000 */
[----:B------:R-:W-:Y:S01]  /*1f50*/  IMAD.MOV.U32 R3, RZ, RZ, 0x6 ;  /* 0x00000006ff037424 */ /* 0x000fe200078e00ff */
[----:B------:R-:W-:Y:S01]  /*1f60*/  MOV R16, c[0x0][0x238] ;  /* 0x00008e0000107a02 */ /* 0x000fe20000000f00 */
[----:B------:R-:W-:Y:S01]  /*1f70*/  IMAD R0, R17, c[0x0][0x23c], R0 ;  /* 0x00008f0011007a24 */ /* 0x000fe200078e0200 */
[----:B------:R-:W-:Y:S01]  /*1f80*/  SHF.R.S32.HI R4, RZ, 0x1f, R15 ;  /* 0x0000001fff047819 */ /* 0x000fe2000001140f */
[----:B------:R-:W-:Y:S01]  /*1f90*/  IMAD R155, R6, c[0x0][0x248], RZ ;  /* 0x00009200069b7a24 */ /* 0x000fe200078e02ff */
[C---:B------:R-:W-:Y:S01]  /*1fa0*/  SHF.L.U64.HI R98, R16.reuse, R3, c[0x0][0x23c] ;  /* 0x00008f0010627619 */ /* 0x040fe20000010203 */
[----:B------:R-:W-:Y:S01]  /*1fb0*/  IMAD.IADD R19, R19, 0x1, R0 ;  /* 0x0000000113137824 */ /* 0x000fe200078e0200 */
[----:B------:R-:W-:Y:S01]  /*1fc0*/  SHF.L.U32 R100, R16, 0x6, RZ ;  /* 0x0000000610647819 */ /* 0x000fe200000006ff */
[----:B------:R-:W-:Y:S01]  /*1fd0*/  IMAD.IADD R0, R86, 0x1, -R7 ;  /* 0x0000000156007824 */ /* 0x000fe200078e0a07 */
[----:B------:R-:W-:Y:S01]  /*1fe0*/  SHF.L.U64.HI R101, R16, R103, c[0x0][0x23c] ;  /* 0x00008f0010657619 */ /* 0x000fe20000010267 */
[----:B------:R-:W-:Y:S01]  /*1ff0*/  IMAD.WIDE.U32 R146, R225, c[0x0][0x240], R18 ;  /* 0x00009000e1927a25 */ /* 0x000fe200078e0012 */
[----:B------:R-:W-:-:S02]  /*2000*/  ISETP.GE.AND P5, PT, R228, c[0x0][0x1d4], PT ;  /* 0x00007500e4007a0c */ /* 0x000fc40003fa6270 */
[----:B------:R-:W-:Y:S01]  /*2010*/  ISETP.GE.AND P4, PT, R215, c[0x0][0x1d4], PT ;  /* 0x00007500d7007a0c */ /* 0x000fe20003f86270 */
[----:B------:R-:W-:Y:S01]  /*2020*/  IMAD R147, R225, c[0x0][0x244], R147 ;  /* 0x00009100e1937a24 */ /* 0x000fe200078e0293 */
[----:B------:R-:W-:Y:S01]  /*2030*/  MOV R104, c[0x0][0x258] ;  /* 0x0000960000687a02 */ /* 0x000fe20000000f00 */
[----:B------:R-:W-:Y:S01]  /*2040*/  IMAD R0, R15, -0x40, R0 ;  /* 0xffffffc00f007824 */ /* 0x000fe200078e0200 */
[----:B------:R-:W-:Y:S01]  /*2050*/  SHF.L.U64.HI R94, R96, R3, c[0x0][0x1e4] ;  /* 0x00007900605e7619 */ /* 0x000fe20000010203 */
[----:B------:R-:W-:Y:S01]  /*2060*/  IMAD R155, R148, c[0x0][0x24c], R155 ;  /* 0x00009300949b7a24 */ /* 0x000fe200078e029b */
[----:B------:R-:W-:Y:S01]  /*2070*/  SHF.L.U64.HI R103, R104, R103, c[0x0][0x25c] ;  /* 0x0000970068677619 */ /* 0x000fe20000010267 */
[----:B------:R-:W-:Y:S01]  /*2080*/  IMAD.WIDE.U32 R146, R148, c[0x0][0x248], R146 ;  /* 0x0000920094927a25 */ /* 0x000fe200078e0092 */
[C---:B------:R-:W-:Y:S02]  /*2090*/  ISETP.GE.AND P1, PT, R0.reuse, 0x21, PT ;  /* 0x000000210000780c */ /* 0x040fe40003f26270 */
[----:B------:R-:W-:Y:S01]  /*20a0*/  ISETP.GE.AND P2, PT, R0, 0x1, PT ;  /* 0x000000010000780c */ /* 0x000fe20003f46270 */
[----:B------:R-:W-:Y:S01]  /*20b0*/  IMAD R7, R98, R15, RZ ;  /* 0x0000000f62077224 */ /* 0x000fe200078e02ff */
[----:B------:R-:W-:Y:S01]  /*20c0*/  IADD3 R155, R147, R155, RZ ;  /* 0x0000009b939b7210 */ /* 0x000fe20007ffe0ff */
[----:B------:R-:W-:Y:S01]  /*20d0*/  IMAD.MOV.U32 R154, RZ, RZ, R146 ;  /* 0x000000ffff9a7224 */ /* 0x000fe200078e0092 */
[----:B------:R-:W-:Y:S01]  /*20e0*/  SHF.R.S32.HI R0, RZ, 0x1f, R152 ;  /* 0x0000001fff007819 */ /* 0x000fe20000011498 */
[-C--:B------:R-:W-:Y:S01]  /*20f0*/  IMAD R7, R4, R100.reuse, R7 ;  /* 0x0000006404077224 */ /* 0x080fe200078e0207 */
[C---:B------:R-:W-:Y:S01]  /*2100*/  SHF.L.U64.HI R95, R104.reuse, R3, c[0x0][0x25c] ;  /* 0x00009700685f7619 */ /* 0x040fe20000010203 */
[----:B------:R-:W-:Y:S01]  /*2110*/  IMAD.WIDE.U32 R18, R15, R100, R154 ;  /* 0x000000640f127225 */ /* 0x000fe200078e009a */
[----:B------:R-:W-:-:S02]  /*2120*/  SHF.L.U32 R97, R104, 0x6, RZ ;  /* 0x0000000668617819 */ /* 0x000fc400000006ff */
[----:B------:R-:W-:Y:S01]  /*2130*/  SHF.R.S32.HI R143, RZ, 0x1f, R142 ;  /* 0x0000001fff8f7819 */ /* 0x000fe2000001148e */
[----:B------:R-:W-:Y:S01]  /*2140*/  IMAD.SHL.U32 R102, R16, 0x20, RZ ;  /* 0x0000002010667824 */ /* 0x000fe200078e00ff */
[----:B------:R-:W-:Y:S01]  /*2150*/  IADD3 R16, R19, R7, RZ ;  /* 0x0000000713107210 */ /* 0x000fe20007ffe0ff */
[----:B------:R-:W-:Y:S01]  /*2160*/  IMAD R8, R8, c[0x0][0x258], RZ ;  /* 0x0000960008087a24 */ /* 0x000fe200078e02ff */
[----:B------:R-:W-:Y:S01]  /*2170*/  @P2 LEA R26, P3, R18, c[0x0][0x220], 0x1 ;  /* 0x00008800121a2a11 */ /* 0x000fe200078608ff */
[C---:B------:R-:W-:Y:S01]  /*2180*/  IMAD.WIDE.U32 R20, R17.reuse, c[0x0][0x258], R228 ;  /* 0x0000960011147a25 */ /* 0x040fe200078e00e4 */
[----:B------:R-:W-:Y:S02]  /*2190*/  @P1 IADD3 R7, P0, R102, R18, RZ ;  /* 0x0000001266071210 */ /* 0x000fe40007f1e0ff */
[----:B------:R-:W-:Y:S01]  /*21a0*/  @P2 LEA.HI.X R27, R18, c[0x0][0x224], R16, 0x1, P3 ;  /* 0x00008900121b2a11 */ /* 0x000fe200018f0c10 */
[----:B------:R-:W-:Y:S01]  /*21b0*/  IMAD R8, R17, c[0x0][0x25c], R8 ;  /* 0x0000970011087a24 */ /* 0x000fe200078e0208 */
[----:B------:R-:W-:Y:S01]  /*21c0*/  ISETP.GE.AND P3, PT, R214, c[0x0][0x1d4], PT ;  /* 0x00007500d6007a0c */ /* 0x000fe20003f66270 */
[----:B------:R-:W-:Y:S01]  /*21d0*/  IMAD R9, R0, c[0x0][0x1e0], RZ ;  /* 0x0000780000097a24 */ /* 0x000fe200078e02ff */
[----:B------:R-:W-:Y:S01]  /*21e0*/  SHF.R.S32.HI R141, RZ, 0x1f, R140 ;  /* 0x0000001fff8d7819 */ /* 0x000fe2000001148c */
[----:B------:R-:W-:Y:S01]  /*21f0*/  IMAD.WIDE.U32 R22, R152, c[0x0][0x1e0], RZ ;  /* 0x0000780098167a25 */ /* 0x000fe200078e00ff */
[----:B------:R-:W-:Y:S01]  /*2200*/  IADD3 R21, R21, R8, RZ ;  /* 0x0000000815157210 */ /* 0x000fe20007ffe0ff */
[----:B------:R-:W-:Y:S01]  /*2210*/  @!PT LDS RZ, [RZ] ;  /* 0x00000000fffff984 */ /* 0x000fe20000000800 */
[----:B------:R-:W-:Y:S01]  /*2220*/  @!PT LDS RZ, [RZ] ;  /* 0x00000000fffff984 */ /* 0x000fe20000000800 */
[----:B------:R-:W-:Y:S01]  /*2230*/  @!PT LDS RZ, [RZ] ;  /* 0x00000000fffff984 */ /* 0x000fe20000000800 */
[----:B------:R1:W-:Y:S02]  /*2240*/  @P2 LDGSTS.E.BYPASS.LTC128B.128 [R138+0xc100], [R26.64], !P5 ;  /* 0x0c1000001a8a2fae */ /* 0x0003e4000e901d48 */
[----:B------:R-:W-:Y:S01]  /*2250*/  @P1 IMAD.X R8, R16, 0x1, R101, P0 ;  /* 0x0000000110081824 */ /* 0x000fe200000e0665 */
[----:B------:R-:W-:Y:S01]  /*2260*/  @P1 LEA R24, P0, R7, c[0x0][0x220], 0x1 ;  /* 0x0000880007181a11 */ /* 0x000fe200078008ff */
[----:B------:R-:W-:Y:S01]  /*2270*/  IMAD R9, R152, c[0x0][0x1e4], R9 ;  /* 0x0000790098097a24 */ /* 0x000fe200078e0209 */
[----:B------:R1:W-:Y:S01]  /*2280*/  @P2 LDGSTS.E.BYPASS.LTC128B.128 [R138+0xe100], [R26.64+0x80], !P4 ;  /* 0x0e1000801a8a2fae */ /* 0x0003e2000e101d48 */
[----:B------:R-:W-:Y:S01]  /*2290*/  IMAD.WIDE.U32 R20, R225, c[0x0][0x260], R20 ;  /* 0x00009800e1147a25 */ /* 0x000fe200078e0014 */
[----:B------:R-:W-:-:S02]  /*22a0*/  @P1 LEA.HI.X R25, R7, c[0x0][0x224], R8, 0x1, P0 ;  /* 0x0000890007191a11 */ /* 0x000fc400000f0c08 */
[----:B------:R-:W-:Y:S01]  /*22b0*/  ISETP.NE.AND P0, PT, R2, RZ, PT ;  /* 0x000000ff0200720c */ /* 0x000fe20003f05270 */
[----:B------:R-:W-:Y:S01]  /*22c0*/  IMAD.IADD R23, R23, 0x1, R9 ;  /* 0x0000000117177824 */ /* 0x000fe200078e0209 */
[----:B------:R-:W-:Y:S01]  /*22d0*/  SHF.R.S32.HI R9, RZ, 0x1f, R219 ;  /* 0x0000001fff097819 */ /* 0x000fe200000114db */
[----:B------:R-:W-:Y:S01]  /*22e0*/  IMAD R91, R6, c[0x0][0x268], RZ ;  /* 0x00009a00065b7a24 */ /* 0x000fe200078e02ff */
[----:B------:R-:W-:Y:S01]  /*22f0*/  MOV R6, R20 ;  /* 0x0000001400067202 */ /* 0x000fe20000000f00 */
[C---:B------:R-:W-:Y:S01]  /*2300*/  IMAD.WIDE.U32 R150, R225.reuse, c[0x0][0x1e8], R22 ;  /* 0x00007a00e1967a25 */ /* 0x040fe200078e0016 */
[----:B------:R1:W-:Y:S03]  /*2310*/  @P2 LDGSTS.E.BYPASS.LTC128B.128 [R138+0x10100], [R26.64+0x100], !P3 ;  /* 0x101001001a8a2fae */ /* 0x0003e6000d901d48 */
[----:B------:R-:W-:Y:S01]  /*2320*/  IMAD R7, R225, c[0x0][0x264], R21 ;  /* 0x00009900e1077a24 */ /* 0x000fe200078e0215 */
[----:B------:R1:W-:Y:S01]  /*2330*/  @P1 LDGSTS.E.BYPASS.LTC128B.128 [R138+0xd100], [R24.64], !P5 ;  /* 0x0d100000188a1fae */ /* 0x0003e2000e901d48 */
[----:B------:R-:W-:-:S02]  /*2340*/  IMAD R2, R9, c[0x0][0x1e0], RZ ;  /* 0x0000780009027a24 */ /* 0x000fc400078e02ff */
[----:B------:R-:W-:Y:S01]  /*2350*/  IMAD R151, R225, c[0x0][0x1ec], R151 ;  /* 0x00007b00e1977a24 */ /* 0x000fe200078e0297 */
[----:B------:R1:W-:Y:S01]  /*2360*/  @P1 LDGSTS.E.BYPASS.LTC128B.128 [R138+0xf100], [R24.64+0x80], !P4 ;  /* 0x0f100080188a1fae */ /* 0x0003e2000e101d48 */
[C---:B------:R-:W-:Y:S02]  /*2370*/  IMAD R91, R148.reuse, c[0x0][0x26c], R91 ;  /* 0x00009b00945b7a24 */ /* 0x040fe400078e025b */
[----:B------:R-:W-:Y:S01]  /*2380*/  IMAD.WIDE.U32 R148, R148, c[0x0][0x268], R6 ;  /* 0x00009a0094947a25 */ /* 0x000fe200078e0006 */
[----:B------:R1:W-:Y:S03]  /*2390*/  @P1 LDGSTS.E.BYPASS.LTC128B.128 [R138+0x11100], [R24.64+0x100], !P3 ;  /* 0x11100100188a1fae */ /* 0x0003e6000d901d48 */
[----:B------:R-:W-:Y:S01]  /*23a0*/  IMAD R99, R219, c[0x0][0x1e4], R2 ;  /* 0x00007900db637a24 */ /* 0x000fe200078e0202 */
[----:B------:R-:W0:Y:S01]  /*23b0*/  LDGDEPBAR ;  /* 0x00000000000079af */ /* 0x000e220000000000 */
[----:B------:R-:W-:Y:S01]  /*23c0*/  WARPSYNC 0xffffffff ;  /* 0xffffffff00007948 */ /* 0x000fe20003800000 */
[----:B------:R-:W-:Y:S01]  /*23d0*/  IMAD.SHL.U32 R96, R96, 0x40, RZ ;  /* 0x0000004060607824 */ /* 0x000fe200078e00ff */
[----:B------:R-:W-:Y:S01]  /*23e0*/  IADD3 R91, R149, R91, RZ ;  /* 0x0000005b955b7210 */ /* 0x000fe20007ffe0ff */
[----:B------:R-:W-:Y:S01]  /*23f0*/  IMAD.SHL.U32 R104, R104, 0x20, RZ ;  /* 0x0000002068687824 */ /* 0x000fe200078e00ff */
[----:B------:R-:W-:-:S02]  /*2400*/  IADD3 R99, R157, R99, RZ ;  /* 0x000000639d637210 */ /* 0x000fc40007ffe0ff */
        /* <DEDUP_REMOVED lines=12> */
[----:B-----5:R-:W-:Y:S01]  /*24d0*/  SHF.R.S32.HI R117, RZ, 0x1f, R76 ;  /* 0x0000001fff757819 */ /* 0x020fe2000001144c */
[----:B------:R-:W-:Y:S02]  /*24e0*/  IMAD.MOV.U32 R90, RZ, RZ, R148 ;  /* 0x000000ffff5a7224 */ /* 0x000fe400078e0094 */
[-C--:B------:R-:W-:Y:S01]  /*24f0*/  IMAD R4, R4, R97.reuse, R2 ;  /* 0x0000006104047224 */ /* 0x080fe200078e0202 */
[----:B------:R-:W-:Y:S01]  /*2500*/  ULDC.U8 UR4, c[0x0][0x298] ;  /* 0x0000a60000047ab9 */ /* 0x000fe20000000000 */
[----:B------:R-:W-:-:S04]  /*2510*/  IMAD.WIDE.U32 R6, R15, R97, R90 ;  /* 0x000000610f067225 */ /* 0x000fc800078e005a */
[----:B------:R-:W-:Y:S01]  /*2520*/  IMAD.IADD R4, R7, 0x1, R4 ;  /* 0x0000000107047824 */ /* 0x000fe200078e0204 */
[----:B------:R-:W-:Y:S01]  /*2530*/  @P0 IADD3 R17, R5, -0x2, RZ ;  /* 0xfffffffe05110810 */ /* 0x000fe20007ffe0ff */
[----:B------:R-:W-:Y:S01]  /*2540*/  IMAD.MOV.U32 R92, RZ, RZ, 0x1 ;  /* 0x00000001ff5c7424 */ /* 0x000fe200078e00ff */
[----:B------:R-:W-:Y:S01]  /*2550*/  @P2 LEA R18, P6, R6, c[0x0][0x250], 0x1 ;  /* 0x0000940006122a11 */ /* 0x000fe200078c08ff */
[----:B------:R-:W-:Y:S01]  /*2560*/  IMAD R158, R9, c[0x0][0x280], RZ ;  /* 0x0000a000099e7a24 */ /* 0x000fe200078e02ff */
[----:B------:R-:W-:Y:S01]  /*2570*/  @P0 SHF.R.S32.HI R2, RZ, 0x1f, R17 ;  /* 0x0000001fff020819 */ /* 0x000fe20000011411 */
[----:B------:R-:W-:Y:S01]  /*2580*/  @P0 IMAD R7, R98, R17, RZ ;  /* 0x0000001162070224 */ /* 0x000fe200078e02ff */
[----:B------:R-:W-:Y:S01]  /*2590*/  @P2 LEA.HI.X R19, R6, c[0x0][0x254], R4, 0x1, P6 ;  /* 0x0000950006132a11 */ /* 0x000fe200030f0c04 */
[----:B------:R-:W-:Y:S01]  /*25a0*/  @P0 IMAD.WIDE.U32 R16, R17, R100, R154 ;  /* 0x0000006411100225 */ /* 0x000fe200078e009a */
[----:B------:R-:W-:-:S03]  /*25b0*/  @P1 IADD3 R5, P6, R104, R6, RZ ;  /* 0x0000000668051210 */ /* 0x000fc60007fde0ff */
[----:B------:R-:W-:Y:S01]  /*25c0*/  @P0 IMAD R2, R2, R100, R7 ;  /* 0x0000006402020224 */ /* 0x000fe200078e0207 */
[----:B------:R-:W-:Y:S01]  /*25d0*/  @!PT LDS RZ, [RZ] ;  /* 0x00000000fffff984 */ /* 0x000fe20000000800 */
[----:B------:R-:W-:Y:S01]  /*25e0*/  @!PT LDS RZ, [RZ] ;  /* 0x00000000fffff984 */ /* 0x000fe20000000800 */
[----:B------:R-:W-:Y:S01]  /*25f0*/  @!PT LDS RZ, [RZ] ;  /* 0x00000000fffff984 */ /* 0x000fe20000000800 */
[----:B------:R1:W-:Y:S01]  /*2600*/  @P2 LDGSTS.E.BYPASS.LTC128B.128 [R138+0x100], [R18.64], !P5 ;  /* 0x00100000128a2fae */ /* 0x0003e2000e901d48 */
[----:B------:R-:W-:Y:S02]  /*2610*/  IMAD.MOV.U32 R7, RZ, RZ, c[0x0][0x27c] ;  /* 0x00009f00ff077624 */ /* 0x000fe400078e00ff */
[----:B------:R-:W-:Y:S01]  /*2620*/  @P1 IMAD.X R4, R4, 0x1, R103, P6 ;  /* 0x0000000104041824 */ /* 0x000fe200030e0667 */
[----:B------:R1:W-:Y:S01]  /*2630*/  @P2 LDGSTS.E.BYPASS.LTC128B.128 [R138+0x2100], [R18.64+0x80], !P4 ;  /* 0x02100080128a2fae */ /* 0x0003e2000e101d48 */
[----:B------:R-:W-:Y:S01]  /*2640*/  IMAD.SHL.U32 R7, R7, 0x2, RZ ;  /* 0x0000000207077824 */ /* 0x000fe200078e00ff */
[----:B------:R-:W-:Y:S01]  /*2650*/  @P0 LEA R20, P6, R16, c[0x0][0x220], 0x1 ;  /* 0x0000880010140a11 */ /* 0x000fe200078c08ff */
[----:B------:R-:W-:Y:S01]  /*2660*/  @P0 IMAD.IADD R2, R17, 0x1, R2 ;  /* 0x0000000111020824 */ /* 0x000fe200078e0202 */
[----:B------:R1:W-:Y:S01]  /*2670*/  @P2 LDGSTS.E.BYPASS.LTC128B.128 [R138+0x4100], [R18.64+0x100], !P3 ;  /* 0x04100100128a2fae */ /* 0x0003e2000d901d48 */
[----:B------:R-:W-:Y:S01]  /*2680*/  @P1 LEA R24, P2, R5, c[0x0][0x250], 0x1 ;  /* 0x0000940005181a11 */ /* 0x000fe200078408ff */
[----:B------:R-:W-:Y:S01]  /*2690*/  IMAD.WIDE.U32 R22, R225, c[0x0][0x210], R142 ;  /* 0x00008400e1167a25 */ /* 0x000fe200078e008e */
[----:B------:R-:W-:-:S02]  /*26a0*/  IADD3 R8, -R7, c[0x0][0x1d4], RZ ;  /* 0x0000750007087a10 */ /* 0x000fc40007ffe1ff */
[----:B------:R-:W-:Y:S01]  /*26b0*/  @P1 LEA.HI.X R25, R5, c[0x0][0x254], R4, 0x1, P2 ;  /* 0x0000950005191a11 */ /* 0x000fe200010f0c04 */
[----:B------:R-:W-:Y:S01]  /*26c0*/  IMAD R158, R219, c[0x0][0x284], R158 ;  /* 0x0000a100db9e7a24 */ /* 0x000fe200078e029e */
[----:B------:R-:W-:Y:S01]  /*26d0*/  ISETP.GE.AND P2, PT, R142, c[0x0][0x27c], PT ;  /* 0x00009f008e007a0c */ /* 0x000fe20003f46270 */
[----:B------:R-:W-:Y:S01]  /*26e0*/  IMAD R123, R123, c[0x0][0x218], RZ ;  /* 0x000086007b7b7a24 */ /* 0x000fe200078e02ff */
[----:B------:R-:W-:Y:S01]  /*26f0*/  @P0 LEA.HI.X R21, R16, c[0x0][0x224], R2, 0x1, P6 ;  /* 0x0000890010150a11 */ /* 0x000fe200030f0c02 */
[----:B------:R-:W-:Y:S01]  /*2700*/  IMAD.WIDE.U32 R16, R219, c[0x0][0x280], R140 ;  /* 0x0000a000db107a25 */ /* 0x000fe200078e008c */
[----:B------:R-:W-:Y:S01]  /*2710*/  ISETP.GE.AND P6, PT, R137, c[0x0][0x27c], PT ;  /* 0x00009f0089007a0c */ /* 0x000fe20003fc6270 */
[----:B------:R2:W-:Y:S01]  /*2720*/  @P1 LDGSTS.E.BYPASS.LTC128B.128 [R138+0x1100], [R24.64], !P5 ;  /* 0x01100000188a1fae */ /* 0x0005e2000e901d48 */
[----:B------:R-:W-:Y:S01]  /*2730*/  SEL R5, RZ, c[0x0][0x27c], !P2 ;  /* 0x00009f00ff057a07 */ /* 0x000fe20005000000 */
[----:B------:R-:W-:Y:S01]  /*2740*/  IMAD.WIDE.U32 R162, R219, c[0x0][0x280], R142 ;  /* 0x0000a000dba27a25 */ /* 0x000fe200078e008e */
[----:B------:R-:W-:Y:S01]  /*2750*/  SEL R2, RZ, c[0x0][0x27c], !P6 ;  /* 0x00009f00ff027a07 */ /* 0x000fe20007000000 */
[----:B------:R2:W-:Y:S02]  /*2760*/  @P1 LDGSTS.E.BYPASS.LTC128B.128 [R138+0x3100], [R24.64+0x80], !P4 ;  /* 0x03100080188a1fae */ /* 0x0005e4000e101d48 */
[----:B------:R-:W-:-:S02]  /*2770*/  IMAD R23, R225, c[0x0][0x214], R23 ;  /* 0x00008500e1177a24 */ /* 0x000fc400078e0217 */
[----:B------:R-:W-:Y:S01]  /*2780*/  IMAD.IADD R159, R158, 0x1, R17 ;  /* 0x000000019e9f7824 */ /* 0x000fe200078e0211 */
[----:B------:R2:W-:Y:S01]  /*2790*/  @P1 LDGSTS.E.BYPASS.LTC128B.128 [R138+0x5100], [R24.64+0x100], !P3 ;  /* 0x05100100188a1fae */ /* 0x0005e2000d901d48 */
[C---:B------:R-:W-:Y:S02]  /*27a0*/  IMAD R123, R144.reuse, c[0x0][0x21c], R123 ;  /* 0x00008700907b7a24 */ /* 0x040fe400078e027b */
[----:B------:R-:W-:Y:S01]  /*27b0*/  IMAD.IADD R163, R163, 0x1, R158 ;  /* 0x00000001a3a37824 */ /* 0x000fe200078e029e */
[----:B------:R-:W0:Y:S01]  /*27c0*/  LDGDEPBAR ;  /* 0x00000000000079af */ /* 0x000e220000000000 */
[----:B------:R-:W-:Y:S01]  /*27d0*/  IMAD.WIDE.U32 R144, R144, c[0x0][0x218], R22 ;  /* 0x0000860090907a25 */ /* 0x000fe200078e0016 */
[CC--:B-1----:R-:W-:Y:S02]  /*27e0*/  SEL R18, R7.reuse, R8.reuse, !P2 ;  /* 0x0000000807127207 */ /* 0x0c2fe40005000000 */
[----:B------:R-:W-:Y:S01]  /*27f0*/  ISETP.GE.AND P2, PT, R136, c[0x0][0x27c], PT ;  /* 0x00009f0088007a0c */ /* 0x000fe20003f46270 */
[----:B------:R-:W-:Y:S01]  /*2800*/  IMAD.MOV.U32 R158, RZ, RZ, R16 ;  /* 0x000000ffff9e7224 */ /* 0x000fe200078e0010 */
[-C--:B------:R-:W-:Y:S01]  /*2810*/  SEL R19, R7, R8.reuse, !P6 ;  /* 0x0000000807137207 */ /* 0x080fe20007000000 */
[----:B------:R-:W-:Y:S01]  /*2820*/  IMAD R160, R9, c[0x0][0x290], RZ ;  /* 0x0000a40009a07a24 */ /* 0x000fe200078e02ff */
[----:B------:R-:W-:Y:S01]  /*2830*/  SEL R8, R7, R8, !P2 ;  /* 0x0000000807087207 */ /* 0x000fe20005000000 */
[----:B------:R2:W-:Y:S01]  /*2840*/  @P0 LDGSTS.E.BYPASS.LTC128B.128 [R138+0x12100], [R20.64], !P5 ;  /* 0x12100000148a0fae */ /* 0x0005e2000e901d48 */
[C---:B------:R-:W-:Y:S01]  /*2850*/  IADD3 R152, P6, R219.reuse, R152, RZ ;  /* 0x00000098db987210 */ /* 0x040fe20007fde0ff */
[----:B------:R-:W-:Y:S01]  /*2860*/  IMAD R160, R219, c[0x0][0x294], R160 ;  /* 0x0000a500dba07a24 */ /* 0x000fe200078e02a0 */
[----:B------:R-:W-:Y:S01]  /*2870*/  SEL R7, RZ, c[0x0][0x27c], !P2 ;  /* 0x00009f00ff077a07 */ /* 0x000fe20005000000 */
[----:B------:R2:W-:Y:S01]  /*2880*/  @P0 LDGSTS.E.BYPASS.LTC128B.128 [R138+0x14100], [R20.64+0x80], !P4 ;  /* 0x14100080148a0fae */ /* 0x0005e2000e101d48 */
[----:B------:R-:W-:Y:S01]  /*2890*/  ISETP.LE.AND P2, PT, R92, c[0x0][0x27c], PT ;  /* 0x00009f005c007a0c */ /* 0x000fe20003f43270 */
[----:B------:R-:W-:Y:S01]  /*28a0*/  IMAD.X R153, R0, 0x1, R9, P6 ;  /* 0x0000000100997824 */ /* 0x000fe200030e0609 */
[----:B------:R-:W-:Y:S01]  /*28b0*/  LOP3.LUT P6, RZ, R78, 0x4, RZ, 0xc0, !PT ;  /* 0x000000044eff7812 */ /* 0x000fe200078cc0ff */
[----:B------:R-:W-:Y:S01]  /*28c0*/  IMAD.IADD R22, R136, 0x1, R7 ;  /* 0x0000000188167824 */ /* 0x000fe200078e0207 */
[----:B------:R-:W-:Y:S01]  /*28d0*/  P2R R0, PR, RZ, 0x4 ;  /* 0x00000004ff007803 */ /* 0x000fe20000000000 */
[----:B------:R-:W-:Y:S01]  /*28e0*/  IMAD.IADD R0, R142, 0x1, R5 ;  /* 0x000000018e007824 */ /* 0x000fe200078e0205 */
[----:B------:R-:W-:Y:S01]  /*28f0*/  SHF.R.S32.HI R7, RZ, 0x1f, R8 ;  /* 0x0000001fff077819 */ /* 0x000fe20000011408 */
[----:B------:R-:W-:Y:S01]  /*2900*/  IMAD.IADD R5, R137, 0x1, R2 ;  /* 0x0000000189057824 */ /* 0x000fe200078e0202 */
[----:B------:R-:W-:Y:S01]  /*2910*/  SHF.R.S32.HI R9, RZ, 0x1f, R22 ;  /* 0x0000001fff097819 */ /* 0x000fe20000011416 */
[----:B------:R2:W-:Y:S01]  /*2920*/  @P0 LDGSTS.E.BYPASS.LTC128B.128 [R138+0x16100], [R20.64+0x100], !P3 ;  /* 0x16100100148a0fae */ /* 0x0005e2000d901d48 */
[----:B------:R-:W-:Y:S01]  /*2930*/  SHF.R.S32.HI R17, RZ, 0x1f, R0 ;  /* 0x0000001fff117819 */ /* 0x000fe20000011400 */
[----:B------:R-:W-:Y:S01]  /*2940*/  IMAD.WIDE.U32 R164, R219, c[0x0][0x290], R142 ;  /* 0x0000a400dba47a25 */ /* 0x000fe200078e008e */
[----:B------:R-:W-:-:S02]  /*2950*/  SHF.R.S32.HI R16, RZ, 0x1f, R5 ;  /* 0x0000001fff107819 */ /* 0x000fc40000011405 */
[-C--:B------:R-:W-:Y:S01]  /*2960*/  LEA.HI R6, R17, R0.reuse, RZ, 0x3 ;  /* 0x0000000011067211 */ /* 0x080fe200078f18ff */
[----:B------:R-:W-:Y:S01]  /*2970*/  IMAD.WIDE.U32 R26, R219, c[0x0][0x290], R140 ;  /* 0x0000a400db1a7a25 */ /* 0x000fe200078e008c */
[----:B------:R-:W-:Y:S02]  /*2980*/  LEA.HI R17, R17, R0, RZ, 0x6 ;  /* 0x0000000011117211 */ /* 0x000fe400078f30ff */
[-C--:B------:R-:W-:Y:S01]  /*2990*/  LEA.HI R4, R16, R5.reuse, RZ, 0x3 ;  /* 0x0000000510047211 */ /* 0x080fe200078f18ff */
[----:B------:R-:W-:Y:S01]  /*29a0*/  IMAD.IADD R165, R165, 0x1, R160 ;  /* 0x00000001a5a57824 */ /* 0x000fe200078e02a0 */
[----:B------:R-:W-:Y:S01]  /*29b0*/  SHF.R.S32.HI R0, RZ, 0x1f, R19 ;  /* 0x0000001fff007819 */ /* 0x000fe20000011413 */
[----:B------:R-:W-:Y:S01]  /*29c0*/  IMAD.IADD R161, R160, 0x1, R27 ;  /* 0x00000001a0a17824 */ /* 0x000fe200078e021b */
[----:B------:R-:W-:Y:S01]  /*29d0*/  LEA.HI R16, R16, R5, RZ, 0x6 ;  /* 0x0000000510107211 */ /* 0x000fe200078f30ff */
[----:B------:R-:W-:Y:S01]  /*29e0*/  IMAD.MOV.U32 R160, RZ, RZ, R26 ;  /* 0x000000ffffa07224 */ /* 0x000fe200078e001a */
[-C--:B------:R-:W-:Y:S01]  /*29f0*/  LEA.HI R2, R9, R22.reuse, RZ, 0x3 ;  /* 0x0000001609027211 */ /* 0x080fe200078f18ff */
[----:B------:R-:W-:Y:S01]  /*2a00*/  IMAD R119, R117, c[0x0][0x290], RZ ;  /* 0x0000a40075777a24 */ /* 0x000fe200078e02ff */
[----:B------:R-:W-:Y:S01]  /*2a10*/  LEA.HI R0, R0, R19, RZ, 0x4 ;  /* 0x0000001300007211 */ /* 0x000fe200078f20ff */
[----:B------:R-:W-:Y:S01]  /*2a20*/  IMAD.SHL.U32 R19, R17, 0x40, RZ ;  /* 0x0000004011137824 */ /* 0x000fe200078e00ff */
[----:B------:R-:W-:Y:S01]  /*2a30*/  LEA.HI R9, R9, R22, RZ, 0x6 ;  /* 0x0000001609097211 */ /* 0x000fe200078f30ff */
[----:B------:R-:W-:Y:S01]  /*2a40*/  IMAD.SHL.U32 R17, R16, 0x40, RZ ;  /* 0x0000004010117824 */ /* 0x000fe200078e00ff */
[----:B------:R-:W-:Y:S01]  /*2a50*/  LOP3.LUT R22, R77, 0x38, R4, 0xf8, !PT ;  /* 0x000000384d167812 */ /* 0x000fe200078ef804 */
[----:B------:R-:W-:Y:S01]  /*2a60*/  IMAD R117, R117, c[0x0][0x280], RZ ;  /* 0x0000a00075757a24 */ /* 0x000fe200078e02ff */
[----:B------:R-:W-:Y:S01]  /*2a70*/  LEA.HI R7, R7, R8, RZ, 0x4 ;  /* 0x0000000807077211 */ /* 0x000fe200078f20ff */
[----:B------:R-:W-:Y:S01]  /*2a80*/  IMAD.SHL.U32 R8, R9, 0x40, RZ ;  /* 0x0000004009087824 */ /* 0x000fe200078e00ff */
[----:B------:R-:W-:Y:S01]  /*2a90*/  LOP3.LUT R9, R17, 0xfffff000, RZ, 0xc0, !PT ;  /* 0xfffff00011097812 */ /* 0x000fe200078ec0ff */
[----:B------:R-:W-:Y:S01]  /*2aa0*/  IMAD.MOV.U32 R108, RZ, RZ, c[0x0][0x290] ;  /* 0x0000a400ff6c7624 */ /* 0x000fe200078e00ff */
[----:B------:R-:W-:Y:S01]  /*2ab0*/  LOP3.LUT R113, R22, R13, RZ, 0x3c, !PT ;  /* 0x0000000d16717212 */ /* 0x000fe200078e3cff */
[----:B------:R-:W-:Y:S01]  /*2ac0*/  IMAD.MOV.U32 R112, RZ, RZ, c[0x0][0x280] ;  /* 0x0000a000ff707624 */ /* 0x000fe200078e00ff */
[----:B------:R-:W-:Y:S01]  /*2ad0*/  SHF.R.S32.HI R7, RZ, 0x4, R7 ;  /* 0x00000004ff077819 */ /* 0x000fe20000011407 */
[C---:B------:R-:W-:Y:S01]  /*2ae0*/  IMAD R119, R76.reuse, c[0x0][0x294], R119 ;  /* 0x0000a5004c777a24 */ /* 0x040fe200078e0277 */
[----:B------:R-:W-:Y:S01]  /*2af0*/  IADD3 R113, R113, R9, R12 ;  /* 0x0000000971717210 */ /* 0x000fe20007ffe00c */
[C---:B------:R-:W-:Y:S01]  /*2b00*/  IMAD R117, R76.reuse, c[0x0][0x284], R117 ;  /* 0x0000a1004c757a24 */ /* 0x040fe200078e0275 */
[----:B------:R-:W-:Y:S01]  /*2b10*/  SHF.R.S32.HI R9, RZ, 0x4, R0 ;  /* 0x00000004ff097819 */ /* 0x000fe20000011400 */
[----:B------:R-:W-:Y:S01]  /*2b20*/  IMAD.WIDE.U32 R164, R76, c[0x0][0x290], R164 ;  /* 0x0000a4004ca47a25 */ /* 0x000fe200078e00a4 */
[----:B------:R-:W-:-:S02]  /*2b30*/  SHF.R.S32.HI R5, RZ, 0x1f, R18 ;  /* 0x0000001fff057819 */ /* 0x000fc40000011412 */
[----:B------:R-:W-:Y:S01]  /*2b40*/  LEA.HI.SX32 R114, R2, R7, 0x1d ;  /* 0x0000000702727211 */ /* 0x000fe200078feaff */
[----:B------:R-:W-:Y:S01]  /*2b50*/  IMAD.WIDE.U32 R162, R76, c[0x0][0x280], R162 ;  /* 0x0000a0004ca27a25 */ /* 0x000fe200078e00a2 */
[----:B------:R-:W-:Y:S02]  /*2b60*/  LEA.HI.SX32 R116, R4, R9, 0x1d ;  /* 0x0000000904747211 */ /* 0x000fe400078feaff */
[----:B------:R-:W-:Y:S01]  /*2b70*/  LEA.HI R5, R5, R18, RZ, 0x4 ;  /* 0x0000001205057211 */ /* 0x000fe200078f20ff */
[C---:B------:R-:W-:Y:S01]  /*2b80*/  IMAD.WIDE.U32 R160, R76.reuse, c[0x0][0x290], R160 ;  /* 0x0000a4004ca07a25 */ /* 0x040fe200078e00a0 */
[----:B------:R-:W-:Y:S02]  /*2b90*/  SHF.R.S32.HI R9, RZ, 0x1f, R114 ;  /* 0x0000001fff097819 */ /* 0x000fe40000011472 */
[----:B------:R-:W-:Y:S01]  /*2ba0*/  LOP3.LUT R18, R77, 0x38, R2, 0xf8, !PT ;  /* 0x000000384d127812 */ /* 0x000fe200078ef802 */
[----:B------:R-:W-:Y:S01]  /*2bb0*/  IMAD.WIDE.U32 R158, R76, c[0x0][0x280], R158 ;  /* 0x0000a0004c9e7a25 */ /* 0x000fe200078e009e */
[----:B------:R-:W-:-:S02]  /*2bc0*/  LEA.HI R0, R9, R114, RZ, 0x3 ;  /* 0x0000007209007211 */ /* 0x000fc400078f18ff */
[----:B------:R-:W-:Y:S01]  /*2bd0*/  LOP3.LUT R8, R8, 0xfffff000, RZ, 0xc0, !PT ;  /* 0xfffff00008087812 */ /* 0x000fe200078ec0ff */
[----:B------:R-:W-:Y:S01]  /*2be0*/  IMAD.SHL.U32 R114, R114, 0x8, RZ ;  /* 0x0000000872727824 */ /* 0x000fe200078e00ff */
[----:B------:R-:W-:Y:S01]  /*2bf0*/  LOP3.LUT R111, R18, R13, RZ, 0x3c, !PT ;  /* 0x0000000d126f7212 */ /* 0x000fe200078e3cff */
[----:B------:R-:W-:Y:S01]  /*2c00*/  IMAD.SHL.U32 R0, R0, 0x200, RZ ;  /* 0x0000020000007824 */ /* 0x000fe200078e00ff */
[----:B------:R-:W-:Y:S01]  /*2c10*/  SHF.R.S32.HI R5, RZ, 0x4, R5 ;  /* 0x00000004ff057819 */ /* 0x000fe20000011405 */
[----:B------:R-:W-:Y:S01]  /*2c20*/  IMAD.IADD R121, R165, 0x1, R119 ;  /* 0x00000001a5797824 */ /* 0x000fe200078e0277 */
[----:B------:R-:W-:Y:S01]  /*2c30*/  IADD3 R111, R111, R8, R12 ;  /* 0x000000086f6f7210 */ /* 0x000fe20007ffe00c */
[----:B------:R-:W-:Y:S01]  /*2c40*/  IMAD.IADD R120, R163, 0x1, R117 ;  /* 0x00000001a3787824 */ /* 0x000fe200078e0275 */
[----:B------:R-:W-:Y:S01]  /*2c50*/  LOP3.LUT R8, R77, 0x38, R114, 0xf8, !PT ;  /* 0x000000384d087812 */ /* 0x000fe200078ef872 */
[----:B------:R-:W-:Y:S01]  /*2c60*/  IMAD.MOV.U32 R58, RZ, RZ, 0x1 ;  /* 0x00000001ff3a7424 */ /* 0x000fe200078e00ff */
[----:B------:R-:W-:Y:S01]  /*2c70*/  LEA.HI.SX32 R118, R6, R5, 0x1d ;  /* 0x0000000506767211 */ /* 0x000fe200078feaff */
[----:B------:R-:W-:Y:S01]  /*2c80*/  IMAD.MOV.U32 R45, RZ, RZ, RZ ;  /* 0x000000ffff2d7224 */ /* 0x000fe200078e00ff */
[----:B------:R-:W-:Y:S01]  /*2c90*/  LOP3.LUT R105, R8, R13, RZ, 0x3c, !PT ;  /* 0x0000000d08697212 */ /* 0x000fe200078e3cff */
[----:B------:R-:W-:Y:S01]  /*2ca0*/  IMAD.IADD R123, R145, 0x1, R123 ;  /* 0x00000001917b7824 */ /* 0x000fe200078e027b */
[C---:B------:R-:W-:Y:S01]  /*2cb0*/  @P0 LEA R8, P1, R102.reuse, R20, 0x1 ;  /* 0x0000001466080211 */ /* 0x040fe200078208ff */
[----:B------:R-:W-:Y:S01]  /*2cc0*/  IMAD.IADD R119, R119, 0x1, R161 ;  /* 0x0000000177777824 */ /* 0x000fe200078e02a1 */
[----:B------:R-:W-:Y:S01]  /*2cd0*/  SHF.R.S32.HI R7, RZ, 0x1f, R118 ;  /* 0x0000001fff077819 */ /* 0x000fe20000011476 */
[----:B------:R-:W-:Y:S01]  /*2ce0*/  IMAD.IADD R117, R117, 0x1, R159 ;  /* 0x0000000175757824 */ /* 0x000fe200078e029f */
[----:B------:R-:W-:-:S02]  /*2cf0*/  @P0 LEA.HI.X R9, R102, R21, R101, 0x1, P1 ;  /* 0x0000001566090211 */ /* 0x000fc400008f0c65 */
[----:B------:R-:W-:Y:S02]  /*2d00*/  SHF.R.S32.HI R5, RZ, 0x1f, R116 ;  /* 0x0000001fff057819 */ /* 0x000fe40000011474 */
[----:B------:R-:W-:Y:S01]  /*2d10*/  LOP3.LUT R26, R77, 0x38, R6, 0xf8, !PT ;  /* 0x000000384d1a7812 */ /* 0x000fe200078ef806 */
[----:B------:R2:W-:Y:S01]  /*2d20*/  @P0 LDGSTS.E.BYPASS.LTC128B.128 [R138+0x13100], [R8.64], !P5 ;  /* 0x13100000088a0fae */ /* 0x0005e2000e901d48 */
[----:B------:R-:W-:Y:S01]  /*2d30*/  LEA.HI R7, R7, R118, RZ, 0x3 ;  /* 0x0000007607077211 */ /* 0x000fe200078f18ff */
[----:B------:R-:W-:Y:S01]  /*2d40*/  IMAD.SHL.U32 R118, R118, 0x8, RZ ;  /* 0x0000000876767824 */ /* 0x000fe200078e00ff */
[----:B------:R-:W-:Y:S01]  /*2d50*/  LEA.HI R5, R5, R116, RZ, 0x3 ;  /* 0x0000007405057211 */ /* 0x000fe200078f18ff */
[----:B------:R2:W-:Y:S01]  /*2d60*/  @P0 LDGSTS.E.BYPASS.LTC128B.128 [R138+0x15100], [R8.64+0x80], !P4 ;  /* 0x15100080088a0fae */ /* 0x0005e2000e101d48 */
[----:B------:R-:W-:Y:S01]  /*2d70*/  LOP3.LUT R16, R19, 0xfffff000, RZ, 0xc0, !PT ;  /* 0xfffff00013107812 */ /* 0x000fe200078ec0ff */
[----:B------:R-:W-:Y:S01]  /*2d80*/  IMAD.SHL.U32 R116, R116, 0x8, RZ ;  /* 0x0000000874747824 */ /* 0x000fe200078e00ff */
[----:B------:R-:W-:Y:S01]  /*2d90*/  LOP3.LUT R115, R26, R13, RZ, 0x3c, !PT ;  /* 0x0000000d1a737212 */ /* 0x000fe200078e3cff */
[----:B------:R2:W-:Y:S01]  /*2da0*/  @P0 LDGSTS.E.BYPASS.LTC128B.128 [R138+0x17100], [R8.64+0x100], !P3 ;  /* 0x17100100088a0fae */ /* 0x0005e2000d901d48 */
[----:B------:R-:W-:Y:S01]  /*2db0*/  IMAD.SHL.U32 R7, R7, 0x200, RZ ;  /* 0x0000020007077824 */ /* 0x000fe200078e00ff */
[----:B------:R-:W-:Y:S01]  /*2dc0*/  LOP3.LUT R0, R0, 0xfffff000, RZ, 0xc0, !PT ;  /* 0xfffff00000007812 */ /* 0x000fe200078ec0ff */
[----:B------:R-:W-:Y:S01]  /*2dd0*/  IMAD.SHL.U32 R5, R5, 0x200, RZ ;  /* 0x0000020005057824 */ /* 0x000fe200078e00ff */
[----:B------:R-:W0:Y:S01]  /*2de0*/  LDGDEPBAR ;  /* 0x00000000000079af */ /* 0x000e220000000000 */
[----:B------:R-:W-:-:S02]  /*2df0*/  IADD3 R115, R115, R16, R12 ;  /* 0x0000001073737210 */ /* 0x000fc40007ffe00c */
[----:B------:R-:W-:Y:S02]  /*2e00*/  IADD3 R89, P1, P0, R150, R156, R142 ;  /* 0x0000009c96597210 */ /* 0x000fe4000783e08e */
[C---:B------:R-:W-:Y:S02]  /*2e10*/  LOP3.LUT R18, R77.reuse, 0x38, R118, 0xf8, !PT ;  /* 0x000000384d127812 */ /* 0x040fe400078ef876 */
[----:B------:R-:W-:Y:S02]  /*2e20*/  LOP3.LUT R16, R77, 0x38, R116, 0xf8, !PT ;  /* 0x000000384d107812 */ /* 0x000fe400078ef874 */
[----:B------:R-:W-:Y:S02]  /*2e30*/  IADD3 R105, R105, R0, R12 ;  /* 0x0000000069697210 */ /* 0x000fe40007ffe00c */
[----:B------:R-:W-:Y:S02]  /*2e40*/  IADD3.X R88, R93, R99, R143, P1, P0 ;  /* 0x000000635d587210 */ /* 0x000fe40000fe048f */
[----:B------:R-:W-:-:S02]  /*2e50*/  LOP3.LUT R109, R18, R13, RZ, 0x3c, !PT ;  /* 0x0000000d126d7212 */ /* 0x000fc400078e3cff */
[----:B------:R-:W-:Y:S02]  /*2e60*/  LOP3.LUT R107, R16, R13, RZ, 0x3c, !PT ;  /* 0x0000000d106b7212 */ /* 0x000fe400078e3cff */
[----:B------:R-:W-:Y:S02]  /*2e70*/  LOP3.LUT R7, R7, 0xfffff000, RZ, 0xc0, !PT ;  /* 0xfffff00007077812 */ /* 0x000fe400078ec0ff */
[----:B------:R-:W-:Y:S02]  /*2e80*/  LOP3.LUT R5, R5, 0xfffff000, RZ, 0xc0, !PT ;  /* 0xfffff00005057812 */ /* 0x000fe400078ec0ff */
[----:B------:R-:W-:Y:S02]  /*2e90*/  LOP3.LUT R0, R77, 0x18, R142, 0xf8, !PT ;  /* 0x000000184d007812 */ /* 0x000fe400078ef88e */
[----:B------:R-:W-:Y:S02]  /*2ea0*/  ISETP.NE.AND P0, PT, RZ, UR4, PT ;  /* 0x00000004ff007c0c */ /* 0x000fe4000bf05270 */
        /* <DEDUP_REMOVED lines=17> */
.L_x_2283:
[----:B------:R-:W-:Y:S01]  /*2fc0*/  SHF.R.S32.HI R5, RZ, 0x1f, R15 ;  /* 0x0000001fff057819 */ /* 0x000fe2000001140f */
[----:B------:R-:W-:Y:S04]  /*2fd0*/  DEPBAR.LE SB0, 0x2 ;  /* 0x000080800000791a */ /* 0x000fe80000000000 */
[----:B------:R-:W-:Y:S01]  /*2fe0*/  ISETP.LE.AND P1, PT, R92, c[0x0][0x27c], PT ;  /* 0x00009f005c007a0c */ /* 0x000fe20003f23270 */
[----:B------:R-:W-:Y:S01]  /*2ff0*/  WARPSYNC 0xffffffff ;  /* 0xffffffff00007948 */ /* 0x000fe20003800000 */
[----:B------:R-:W-:Y:S01]  /*3000*/  BAR.SYNC.DEFER_BLOCKING 0x0 ;  /* 0x0000000000007b1d */ /* 0x000fe20000010000 */
[-C--:B------:R-:W-:Y:S02]  /*3010*/  IMAD R3, R94, R15.reuse, RZ ;  /* 0x0000000f5e037224 */ /* 0x080fe400078e02ff */
[----:B-1----:R-:W-:Y:S04]  /*3020*/  IMAD.WIDE.U32 R8, R96, R15, RZ ;  /* 0x0000000f60087225 */ /* 0x002fe800078e00ff */
[----:B------:R-:W-:Y:S01]  /*3030*/  IMAD R3, R5, R96, R3 ;  /* 0x0000006005037224 */ /* 0x000fe200078e0203 */
[----:B------:R-:W-:Y:S01]  /*3040*/  IADD3 R4, P0, R89, R8, RZ ;  /* 0x0000000859047210 */ /* 0x000fe20007f1e0ff */
[----:B------:R-:W-:Y:S02]  /*3050*/  IMAD R2, R45, 0x3000, R0 ;  /* 0x000030002d027824 */ /* 0x000fe400078e0200 */
        /* <DEDUP_REMOVED lines=80> */
.L_x_2263:
[----:B------:R-:W-:Y:S05]  /*3560*/  BSYNC B0 ;  /* 0x0000000000007941 */ /* 0x000fea0003800000 */
.L_x_2262:
        /* <DEDUP_REMOVED lines=89> */
.L_x_2266:
[----:B------:R-:W-:Y:S05]  /*3b00*/  BSYNC B0 ;  /* 0x0000000000007941 */ /* 0x000fea0003800000 */
.L_x_2265:
        /* <DEDUP_REMOVED lines=54> */
.L_x_2268:
[----:B------:R-:W-:Y:S05]  /*3e70*/  BSYNC B0 ;  /* 0x0000000000007941 */ /* 0x000fea0003800000 */
.L_x_2267:
[----:B------:R-:W-:Y:S01]  /*3e80*/  ISETP.GE.AND P0, PT, R136, c[0x0][0x1d4], PT ;  /* 0x0000750088007a0c */ /* 0x000fe20003f06270 */
[----:B------:R-:W-:-:S12]  /*3e90*/  BSSY B0, `(.L_x_2269) ;  /* 0x0000035000007945 */ /* 0x000fd80003800000 */
        /* <DEDUP_REMOVED lines=51> */
[----:B------:R1:W-:Y:S02]  /*41d0*/  STG.E.128 [R68.64+0x80], R16 ;  /* 0x0000801044007986 */ /* 0x0003e4000c101d08 */
.L_x_2270:
[----:B------:R-:W-:Y:S05]  /*41e0*/  BSYNC B0 ;  /* 0x0000000000007941 */ /* 0x000fea0003800000 */
.L_x_2269:
[----:B------:R-:W-:Y:S01]  /*41f0*/  IADD3 R2, R142, 0x60, RZ ;  /* 0x000000608e027810 */ /* 0x000fe20007ffe0ff */
[----:B------:R-:W-:Y:S03]  /*4200*/  BSSY B0, `(.L_x_2271) ;  /* 0x0000036000007945 */ /* 0x000fe60003800000 */
        /* <DEDUP_REMOVED lines=53> */
.L_x_2272:
[----:B------:R-:W-:Y:S05]  /*4560*/  BSYNC B0 ;  /* 0x0000000000007941 */ /* 0x000fea0003800000 */
.L_x_2271:
        /* <DEDUP_REMOVED lines=55> */
.L_x_2274:
[----:B------:R-:W-:Y:S05]  /*48e0*/  BSYNC B0 ;  /* 0x0000000000007941 */ /* 0x000fea0003800000 */
.L_x_2273:
[----:B------:R-:W-:Y:S04]  /*48f0*/  IADD3 R2, R142, 0xa0, RZ ;  /* 0x000000a08e027810 */ /* 0x000fe80007ffe0ff */
        /* <DEDUP_REMOVED lines=52> */
[----:B------:R1:W-:Y:S01]  /*4c40*/  STG.E.128 [R68.64+0x140], R16 ;  /* 0x0001401044007986 */ /* 0x0003e2000c101d08 */
[----:B------:R-:W-:-:S05]  /*4c50*/  BRA `(.L_x_2264) ;  /* 0x00001cc000007947 */ /* 0x000fca0003800000 */
.L_x_2261:
        /* <DEDUP_REMOVED lines=44> */
.L_x_2276:
[----:B------:R-:W-:Y:S05]  /*4f20*/  BSYNC B0 ;  /* 0x0000000000007941 */ /* 0x000fea0003800000 */
.L_x_2275:
        /* <DEDUP_REMOVED lines=153> */
.L_x_2278:
[----:B------:R-:W-:Y:S05]  /*58c0*/  BSYNC B0 ;  /* 0x0000000000007941 */ /* 0x000fea0003800000 */
.L_x_2277:
        /* <DEDUP_REMOVED lines=117> */
.L_x_2280:
[----:B------:R-:W-:Y:S05]  /*6020*/  BSYNC B0 ;  /* 0x0000000000007941 */ /* 0x000fea0003800000 */
.L_x_2279:
        /* <DEDUP_REMOVED lines=23> */
[----:B------:R-:W-:Y:S01]  /*61a0*/  @!P0 SHF.R.U32.HI R40, RZ, 0x10, R63 ;  /* 0x00000010ff288819 */ /* 0x000fe2000001163f */
        /* <DEDUP_REMOVED lines=94> */
.L_x_2260:
        /* <DEDUP_REMOVED lines=25> */
.L_x_2264:
[----:B------:R-:W-:Y:S05]  /*6920*/  BSYNC B1 ;  /* 0x0000000000017941 */ /* 0x000fea0003800000 */
.L_x_2259:
        /* <DEDUP_REMOVED lines=32> */
[----:B------:R-:W-:Y:S03]  /*6b30*/  IMAD.MOV.U32 R122, RZ, RZ, R144 ;  /* 0x000000ffff7a7224 */ /* 0x000fe600078e0090 */
[----:B------:R-:W-:Y:S01]  /*6b40*/  LEA.HI.X.SX32 R7, R15, R153, 0x6, P0 ;  /* 0x000000990f077211 */ /* 0x000fe200000f36ff */
        /* <DEDUP_REMOVED lines=27> */
.L_x_2282:
[----:B-1----:R-:W-:Y:S05]  /*6d00*/  BSYNC B0 ;  /* 0x0000000000007941 */ /* 0x002fea0003800000 */
.L_x_2281:
        /* <DEDUP_REMOVED lines=32> */
.L_x_2258:
[----:B------:R-:W-:Y:S01]  /*6f10*/  ISETP.NE.AND P3, PT, R240, 0x1, PT ;  /* 0x00000001f000780c */ /* 0x000fe20003f65270 */
[----:B------:R-:W-:Y:S01]  /*6f20*/  BSSY B0, `(.L_x_2284) ;  /* 0x0000028000007945 */ /* 0x000fe20003800000 */
[----:B-1----:R-:W-:Y:S01]  /*6f30*/  IADD3 R2, R209, 0x7f, RZ ;  /* 0x0000007fd1027810 */ /* 0x002fe20007ffe0ff */
[----:B------:R-:W-:Y:S01]  /*6f40*/  IMAD.IADD R81, R81, 0x1, R82 ;  /* 0x0000000151517824 */ /* 0x000fe200078e0252 */
[----:B------:R-:W-:Y:S01]  /*6f50*/  LOP3.LUT R226, R226, 0xfffffffd, RZ, 0xc0, !PT ;  /* 0xfffffffde2e27812 */ /* 0x000fe200078ec0ff */
[----:B------:R-:W-:-:S08]  /*6f60*/  IMAD.MOV.U32 R3, RZ, RZ, RZ ;  /* 0x000000ffff037224 */ /* 0x000fd000078e00ff */
[----:B------:R-:W-:Y:S01]  /*6f70*/  @P3 IMAD.HI.U32 R0, R2, c[0x0][0x2c8], RZ ;  /* 0x0000b20002003a27 */ /* 0x000fe200078e00ff */
[----:B------:R-:W-:-:S04]  /*6f80*/  @P3 LOP3.LUT R226, R226, 0x2, RZ, 0xfc, !PT ;  /* 0x00000002e2e23812 */ /* 0x000fc800078efcff */
[----:B------:R-:W-:-:S05]  /*6f90*/  @P3 SHF.R.U32.HI R2, RZ, c[0x0][0x2cc], R0 ;  /* 0x0000b300ff023a19 */ /* 0x000fca0000011600 */
[----:B------:R-:W-:-:S05]  /*6fa0*/  IMAD.IADD R83, R83, 0x1, R2 ;  /* 0x0000000153537824 */ /* 0x000fca00078e0202 */
[----:B------:R-:W-:-:S04]  /*6fb0*/  SHF.R.S32.HI R0, RZ, 0x1f, R83 ;  /* 0x0000001fff007819 */ /* 0x000fc80000011453 */
[----:B------:R-:W-:-:S04]  /*6fc0*/  LEA.HI R0, R0, R83, RZ, 0x6 ;  /* 0x0000005300007211 */ /* 0x000fc800078f30ff */
[----:B------:R-:W-:-:S04]  /*6fd0*/  SHF.R.S32.HI R4, RZ, 0x6, R0 ;  /* 0x00000006ff047819 */ /* 0x000fc80000011400 */
[----:B------:R-:W-:-:S04]  /*6fe0*/  IMNMX R4, R87, R4, PT ;  /* 0x0000000457047217 */ /* 0x000fc80003800200 */
[----:B------:R-:W-:-:S13]  /*6ff0*/  ISETP.GE.AND P0, PT, R4, 0x1, PT ;  /* 0x000000010400780c */ /* 0x000fda0003f06270 */
[----:B------:R-:W-:Y:S05]  /*7000*/  @!P0 BRA `(.L_x_2285) ;  /* 0x0000019000008947 */ /* 0x000fea0003800000 */
[-C--:B------:R-:W-:Y:S02]  /*7010*/  IABS R5, R85.reuse ;  /* 0x0000005500057213 */ /* 0x080fe40000000000 */
[----:B------:R-:W-:Y:S02]  /*7020*/  IADD3 R6, R85, -0x1, R4 ;  /* 0xffffffff55067810 */ /* 0x000fe40007ffe004 */
[----:B------:R-:W1:Y:S01]  /*7030*/  I2F.RP R7, R5 ;  /* 0x0000000500077306 */ /* 0x000e620000209400 */
[----:B------:R-:W-:-:S05]  /*7040*/  IABS R0, R85 ;  /* 0x0000005500007213 */ /* 0x000fca0000000000 */
[----:B------:R-:W-:Y:S02]  /*7050*/  IMAD.MOV R0, RZ, RZ, -R0 ;  /* 0x000000ffff007224 */ /* 0x000fe400078e0a00 */
[----:B-1----:R-:W1:Y:S02]  /*7060*/  MUFU.RCP R8, R7 ;  /* 0x0000000700087308 */ /* 0x002e640000001000 */
[----:B-1----:R-:W-:-:S06]  /*7070*/  IADD3 R8, R8, 0xffffffe, RZ ;  /* 0x0ffffffe08087810 */ /* 0x002fcc0007ffe0ff */
[----:B------:R-:W1:Y:S02]  /*7080*/  F2I.FTZ.U32.TRUNC.NTZ R9, R8 ;  /* 0x0000000800097305 */ /* 0x000e64000021f000 */
[--C-:B-1----:R-:W-:Y:S02]  /*7090*/  IMAD.MOV R2, RZ, RZ, -R9.reuse ;  /* 0x000000ffff027224 */ /* 0x102fe400078e0a09 */
[----:B------:R-:W-:Y:S02]  /*70a0*/  IMAD.MOV.U32 R8, RZ, RZ, RZ ;  /* 0x000000ffff087224 */ /* 0x000fe400078e00ff */
[----:B------:R-:W-:Y:S01]  /*70b0*/  IMAD R3, R2, R5, RZ ;  /* 0x0000000502037224 */ /* 0x000fe200078e02ff */
[----:B------:R-:W-:Y:S02]  /*70c0*/  IABS R2, R6 ;  /* 0x0000000600027213 */ /* 0x000fe40000000000 */
[----:B------:R-:W-:Y:S01]  /*70d0*/  LOP3.LUT R6, R6, R85, RZ, 0x3c, !PT ;  /* 0x0000005506067212 */ /* 0x000fe200078e3cff */
[----:B------:R-:W-:-:S03]  /*70e0*/  IMAD.HI.U32 R3, R9, R3, R8 ;  /* 0x0000000309037227 */ /* 0x000fc600078e0008 */
[----:B------:R-:W-:-:S03]  /*70f0*/  ISETP.GE.AND P1, PT, R6, RZ, PT ;  /* 0x000000ff0600720c */ /* 0x000fc60003f26270 */
        /* <DEDUP_REMOVED lines=10> */
.L_x_2285:
[----:B------:R-:W-:Y:S05]  /*71a0*/  BSYNC B0 ;  /* 0x0000000000007941 */ /* 0x000fea0003800000 */
.L_x_2284:
        /* <DEDUP_REMOVED lines=60> */
[----:B------:R-:W2:Y:S01]  /*7570*/  @P1 LDG.E R234, [R234.64] ;  /* 0x00000008eaea1981 */ /* 0x000ea2000c1e1900 */
[----:B------:R-:W-:Y:S01]  /*7580*/  SHF.R.S32.HI R5, RZ, 0x1f, R80 ;  /* 0x0000001fff057819 */ /* 0x000fe20000011450 */
[----:B------:R-:W-:Y:S01]  /*7590*/  IMAD.WIDE.U32 R6, R80, c[0x0][0x178], RZ ;  /* 0x00005e0050067a25 */ /* 0x000fe200078e00ff */
[----:B------:R-:W-:Y:S02]  /*75a0*/  LEA.HI R8, R84, R213, RZ, 0x3 ;  /* 0x000000d554087211 */ /* 0x000fe400078f18ff */
[----:B------:R-:W-:Y:S01]  /*75b0*/  SHF.R.S32.HI R0, RZ, 0x1f, R81 ;  /* 0x0000001fff007819 */ /* 0x000fe20000011451 */
[----:B------:R-:W-:Y:S01]  /*75c0*/  IMAD R5, R5, c[0x0][0x178], RZ ;  /* 0x00005e0005057a24 */ /* 0x000fe200078e02ff */
[----:B------:R-:W-:Y:S02]  /*75d0*/  ISETP.NE.U32.AND P2, PT, RZ, c[0x0][0x348], PT ;  /* 0x0000d200ff007a0c */ /* 0x000fe40003f45070 */
[----:B------:R-:W-:Y:S01]  /*75e0*/  SHF.R.S32.HI R25, RZ, 0x1f, R228 ;  /* 0x0000001fff197819 */ /* 0x000fe200000114e4 */
[----:B------:R-:W-:Y:S01]  /*75f0*/  IMAD R14, R80, c[0x0][0x17c], R5 ;  /* 0x00005f00500e7a24 */ /* 0x000fe200078e0205 */
[----:B------:R-:W-:-:S02]  /*7600*/  SHF.R.S32.HI R5, RZ, 0x3, R8 ;  /* 0x00000003ff057819 */ /* 0x000fc40000011408 */
[----:B------:R-:W-:Y:S01]  /*7610*/  LOP3.LUT R8, R8, 0xfffffff8, RZ, 0xc0, !PT ;  /* 0xfffffff808087812 */ /* 0x000fe200078ec0ff */
[----:B------:R-:W-:Y:S01]  /*7620*/  IMAD.IADD R15, R7, 0x1, R14 ;  /* 0x00000001070f7824 */ /* 0x000fe200078e020e */
[----:B------:R-:W-:Y:S02]  /*7630*/  IADD3 R81, P0, R5, R81, RZ ;  /* 0x0000005105517210 */ /* 0x000fe40007f1e0ff */
[----:B------:R-:W-:Y:S01]  /*7640*/  MOV R24, R228 ;  /* 0x000000e400187202 */ /* 0x000fe20000000f00 */
[----:B------:R-:W-:Y:S01]  /*7650*/  IMAD.IADD R8, R213, 0x1, -R8 ;  /* 0x00000001d5087824 */ /* 0x000fe200078e0a08 */
[----:B------:R-:W-:Y:S02]  /*7660*/  LEA.HI.X.SX32 R7, R5, R0, 0x1, P0 ;  /* 0x0000000005077211 */ /* 0x000fe400000f0eff */
[----:B------:R-:W-:Y:S01]  /*7670*/  ISETP.NE.AND.EX P0, PT, RZ, c[0x0][0x34c], PT, P2 ;  /* 0x0000d300ff007a0c */ /* 0x000fe20003f05320 */
[----:B------:R-:W-:Y:S01]  /*7680*/  IMAD R4, R8, 0x20, R5 ;  /* 0x0000002008047824 */ /* 0x000fe200078e0205 */
[----:B------:R-:W-:Y:S01]  /*7690*/  MOV R14, R6 ;  /* 0x00000006000e7202 */ /* 0x000fe20000000f00 */
[----:B------:R-:W-:Y:S01]  /*76a0*/  IMAD R0, R7, c[0x0][0x1e0], RZ ;  /* 0x0000780007007a24 */ /* 0x000fe200078e02ff */
[----:B------:R-:W-:Y:S01]  /*76b0*/  SEL R6, R79, RZ, !P0 ;  /* 0x000000ff4f067207 */ /* 0x000fe20004000000 */
[----:B------:R-:W-:Y:S01]  /*76c0*/  IMAD.WIDE.U32 R20, R81, c[0x0][0x1e0], R24 ;  /* 0x0000780051147a25 */ /* 0x000fe200078e0018 */
[----:B------:R-:W-:-:S02]  /*76d0*/  IADD3 R4, R209, R4, RZ ;  /* 0x00000004d1047210 */ /* 0x000fc40007ffe0ff */
[----:B------:R-:W-:Y:S01]  /*76e0*/  ISETP.GE.AND P5, PT, R228, c[0x0][0x198], PT ;  /* 0x00006600e4007a0c */ /* 0x000fe20003fa6270 */
[----:B------:R-:W-:Y:S01]  /*76f0*/  IMAD R0, R81, c[0x0][0x1e4], R0 ;  /* 0x0000790051007a24 */ /* 0x000fe200078e0200 */
[----:B------:R-:W-:Y:S01]  /*7700*/  MOV R2, R4 ;  /* 0x0000000400027202 */ /* 0x000fe20000000f00 */
[----:B------:R-:W-:Y:S01]  /*7710*/  IMAD R7, R7, c[0x0][0x208], RZ ;  /* 0x0000820007077a24 */ /* 0x000fe200078e02ff */
[----:B------:R-:W-:Y:S01]  /*7720*/  ISETP.GE.AND P4, PT, R215, c[0x0][0x198], PT ;  /* 0x00006600d7007a0c */ /* 0x000fe20003f86270 */
[----:B------:R-:W-:-:S04]  /*7730*/  @P3 IMAD.HI.U32 R9, R4, c[0x0][0x2c8], RZ ;  /* 0x0000b20004093a27 */ /* 0x000fc800078e00ff */
[----:B------:R-:W-:Y:S01]  /*7740*/  IMAD.WIDE.U32 R18, R225, c[0x0][0x1b8], R14 ;  /* 0x00006e00e1127a25 */ /* 0x000fe200078e000e */
[----:B------:R-:W-:Y:S02]  /*7750*/  @P3 SHF.R.U32.HI R2, RZ, c[0x0][0x2cc], R9 ;  /* 0x0000b300ff023a19 */ /* 0x000fe40000011609 */
[----:B------:R-:W-:Y:S01]  /*7760*/  ISETP.GE.AND P3, PT, R214, c[0x0][0x198], PT ;  /* 0x00006600d6007a0c */ /* 0x000fe20003f66270 */
[----:B------:R-:W-:Y:S01]  /*7770*/  IMAD.IADD R21, R21, 0x1, R0 ;  /* 0x0000000115157824 */ /* 0x000fe200078e0200 */
[----:B------:R-:W-:Y:S01]  /*7780*/  SEL R0, R224, RZ, !P0 ;  /* 0x000000ffe0007207 */ /* 0x000fe20004000000 */
[----:B------:R-:W-:Y:S01]  /*7790*/  IMAD.WIDE.U32 R16, R81, c[0x0][0x208], R24 ;  /* 0x0000820051107a25 */ /* 0x000fe200078e0018 */
[----:B------:R-:W-:-:S03]  /*77a0*/  ISETP.NE.U32.AND P0, PT, RZ, c[0x0][0x350], PT ;  /* 0x0000d400ff007a0c */ /* 0x000fc60003f05070 */
[----:B------:R-:W-:Y:S01]  /*77b0*/  IMAD R7, R81, c[0x0][0x20c], R7 ;  /* 0x0000830051077a24 */ /* 0x000fe200078e0207 */
[----:B------:R-:W-:Y:S01]  /*77c0*/  MOV R14, R16 ;  /* 0x00000010000e7202 */ /* 0x000fe20000000f00 */
[----:B------:R-:W-:Y:S01]  /*77d0*/  IMAD R15, R6, c[0x0][0x1c0], RZ ;  /* 0x00007000060f7a24 */ /* 0x000fe200078e02ff */
[----:B------:R-:W-:Y:S01]  /*77e0*/  ISETP.NE.AND.EX P0, PT, RZ, c[0x0][0x354], PT, P0 ;  /* 0x0000d500ff007a0c */ /* 0x000fe20003f05300 */
[----:B------:R-:W-:Y:S02]  /*77f0*/  IMAD R19, R225, c[0x0][0x1bc], R19 ;  /* 0x00006f00e1137a24 */ /* 0x000fe400078e0213 */
[C---:B------:R-:W-:Y:S01]  /*7800*/  IMAD R6, R0.reuse, c[0x0][0x1c4], R15 ;  /* 0x0000710000067a24 */ /* 0x040fe200078e020f */
[----:B------:R-:W-:Y:S01]  /*7810*/  IADD3 R15, R17, R7, RZ ;  /* 0x00000007110f7210 */ /* 0x000fe20007ffe0ff */
[----:B------:R-:W-:Y:S01]  /*7820*/  IMAD.WIDE.U32 R18, R0, c[0x0][0x1c0], R18 ;  /* 0x0000700000127a25 */ /* 0x000fe200078e0012 */
[----:B------:R-:W-:Y:S02]  /*7830*/  IADD3 R7, -R2, RZ, RZ ;  /* 0x000000ff02077210 */ /* 0x000fe40007ffe1ff */
[----:B------:R-:W-:Y:S01]  /*7840*/  SHF.R.S32.HI R0, RZ, 0x1f, R2 ;  /* 0x0000001fff007819 */ /* 0x000fe20000011402 */
[----:B------:R-:W-:-:S02]  /*7850*/  IMAD.IADD R19, R19, 0x1, R6 ;  /* 0x0000000113137824 */ /* 0x000fc400078e0206 */
[----:B------:R-:W-:Y:S02]  /*7860*/  IMAD R16, R7, c[0x0][0x2c4], R4 ;  /* 0x0000b10007107a24 */ /* 0x000fe400078e0204 */
[----:B------:R-:W-:Y:S02]  /*7870*/  IMAD R7, R0, c[0x0][0x1b0], RZ ;  /* 0x00006c0000077a24 */ /* 0x000fe400078e02ff */
[----:B------:R-:W-:-:S04]  /*7880*/  IMAD.WIDE.U32 R18, R2, c[0x0][0x1b0], R18 ;  /* 0x00006c0002127a25 */ /* 0x000fc800078e0012 */
[----:B------:R-:W-:Y:S01]  /*7890*/  IMAD R0, R2, c[0x0][0x1b4], R7 ;  /* 0x00006d0002007a24 */ /* 0x000fe200078e0207 */
[----:B------:R-:W-:Y:S01]  /*78a0*/  SHF.R.S32.HI R2, RZ, 0x1f, R16 ;  /* 0x0000001fff027819 */ /* 0x000fe20000011410 */
[----:B------:R-:W-:-:S03]  /*78b0*/  IMAD.WIDE.U32 R236, R225, c[0x0][0x1e8], R20 ;  /* 0x00007a00e1ec7a25 */ /* 0x000fc600078e0014 */
[----:B------:R-:W-:Y:S01]  /*78c0*/  IADD3 R19, R19, R0, RZ ;  /* 0x0000000013137210 */ /* 0x000fe20007ffe0ff */
[----:B------:R-:W-:Y:S02]  /*78d0*/  IMAD R9, R2, c[0x0][0x1a8], RZ ;  /* 0x00006a0002097a24 */ /* 0x000fe400078e02ff */
[----:B------:R-:W-:-:S04]  /*78e0*/  IMAD.WIDE.U32 R20, R225, c[0x0][0x210], R14 ;  /* 0x00008400e1147a25 */ /* 0x000fc800078e000e */
[----:B------:R-:W-:Y:S02]  /*78f0*/  IMAD R237, R225, c[0x0][0x1ec], R237 ;  /* 0x00007b00e1ed7a24 */ /* 0x000fe400078e02ed */
[C---:B------:R-:W-:Y:S01]  /*7900*/  IMAD R14, R16.reuse, c[0x0][0x1ac], R9 ;  /* 0x00006b00100e7a24 */ /* 0x040fe200078e0209 */
[----:B------:R-:W-:Y:S01]  /*7910*/  IADD3 R9, R3, -0x1, RZ ;  /* 0xffffffff03097810 */ /* 0x000fe20007ffe0ff */
[----:B------:R-:W-:Y:S02]  /*7920*/  IMAD R21, R225, c[0x0][0x214], R21 ;  /* 0x00008500e1157a24 */ /* 0x000fe400078e0215 */
[----:B------:R-:W-:-:S04]  /*7930*/  IMAD.WIDE.U32 R16, R16, c[0x0][0x1a8], R18 ;  /* 0x00006a0010107a25 */ /* 0x000fc800078e0012 */
[----:B------:R-:W-:Y:S01]  /*7940*/  IMAD.IADD R15, R5, 0x1, R209 ;  /* 0x00000001050f7824 */ /* 0x000fe200078e02d1 */
[----:B------:R-:W-:Y:S02]  /*7950*/  IADD3 R14, R17, R14, RZ ;  /* 0x0000000e110e7210 */ /* 0x000fe40007ffe0ff */
[----:B--2---:R-:W-:Y:S01]  /*7960*/  @P1 SHF.R.S32.HI R7, RZ, 0x1f, R234 ;  /* 0x0000001fff071819 */ /* 0x004fe200000114ea */
[----:B------:R-:W-:Y:S01]  /*7970*/  @!P1 IMAD.MOV.U32 R7, RZ, RZ, R79 ;  /* 0x000000ffff079224 */ /* 0x000fe200078e004f */
[----:B------:R-:W-:-:S04]  /*7980*/  @!P1 MOV R234, R224 ;  /* 0x000000e000ea9202 */ /* 0x000fc80000000f00 */
[----:B------:R-:W-:Y:S02]  /*7990*/  SEL R7, R7, RZ, !P0 ;  /* 0x000000ff07077207 */ /* 0x000fe40004000000 */
[----:B------:R-:W-:Y:S02]  /*79a0*/  SEL R234, R234, RZ, !P0 ;  /* 0x000000ffeaea7207 */ /* 0x000fe40004000000 */
[C---:B------:R-:W-:Y:S01]  /*79b0*/  LEA R18, P0, R16.reuse, c[0x0][0x160], 0x1 ;  /* 0x0000580010127a11 */ /* 0x040fe200078008ff */
[C---:B------:R-:W-:Y:S02]  /*79c0*/  IMAD R231, R7.reuse, c[0x0][0x1f0], RZ ;  /* 0x00007c0007e77a24 */ /* 0x040fe400078e02ff */
[----:B------:R-:W-:Y:S01]  /*79d0*/  IMAD R7, R7, c[0x0][0x218], RZ ;  /* 0x0000860007077a24 */ /* 0x000fe200078e02ff */
[----:B------:R-:W-:Y:S01]  /*79e0*/  LEA.HI.X R14, R16, c[0x0][0x164], R14, 0x1, P0 ;  /* 0x00005900100e7a11 */ /* 0x000fe200000f0c0e */
[C---:B------:R-:W-:Y:S02]  /*79f0*/  IMAD R231, R234.reuse, c[0x0][0x1f4], R231 ;  /* 0x00007d00eae77a24 */ /* 0x040fe400078e02e7 */
[----:B------:R-:W-:-:S02]  /*7a00*/  IMAD R7, R234, c[0x0][0x21c], R7 ;  /* 0x00008700ea077a24 */ /* 0x000fc400078e0207 */
[----:B------:R-:W-:-:S04]  /*7a10*/  IMAD.WIDE.U32 R236, R234, c[0x0][0x1f0], R236 ;  /* 0x00007c00eaec7a25 */ /* 0x000fc800078e00ec */
[----:B------:R-:W-:Y:S01]  /*7a20*/  IMAD.WIDE.U32 R234, R234, c[0x0][0x218], R20 ;  /* 0x00008600eaea7a25 */ /* 0x000fe200078e0014 */
[----:B------:R-:W-:-:S04]  /*7a30*/  IADD3 R231, R237, R231, RZ ;  /* 0x000000e7ede77210 */ /* 0x000fc80007ffe0ff */
[----:B------:R-:W-:Y:S01]  /*7a40*/  IADD3 R230, R235, R7, RZ ;  /* 0x00000007ebe67210 */ /* 0x000fe20007ffe0ff */
[----:B------:R-:W-:Y:S05]  /*7a50*/  BRA.DIV ~URZ, `(.L_x_2287) ;  /* 0x00014f827f007947 */ /* 0x000fea000b800000 */
[----:B------:R1:W2:Y:S02]  /*7a60*/  SHFL.IDX PT, R23, R14, RZ, 0x181f ;  /* 0x00181fff0e177589 */ /* 0x0002a400000e0000 */
.L_x_2420:
[----:B------:R-:W-:Y:S05]  /*7a70*/  BRA.DIV ~URZ, `(.L_x_2288) ;  /* 0x00014fd27f007947 */ /* 0x000fea000b800000 */
[----:B------:R3:W4:Y:S02]  /*7a80*/  SHFL.IDX PT, R2, R18, RZ, 0x181f ;  /* 0x00181fff12027589 */ /* 0x00072400000e0000 */
.L_x_2421:
[----:B------:R-:W-:Y:S01]  /*7a90*/  IMAD R4, R241, c[0x0][0x2c4], RZ ;  /* 0x0000b100f1047a24 */ /* 0x000fe200078e02ff */
[----:B------:R-:W-:Y:S01]  /*7aa0*/  BSSY B0, `(.L_x_2289) ;  /* 0x0000011000007945 */ /* 0x000fe20003800000 */
[----:B------:R-:W-:Y:S02]  /*7ab0*/  SHF.R.S32.HI R7, RZ, 0x1f, R214 ;  /* 0x0000001fff077819 */ /* 0x000fe400000114d6 */
[----:B------:R-:W-:Y:S02]  /*7ac0*/  SHF.R.S32.HI R6, RZ, 0x1f, R215 ;  /* 0x0000001fff067819 */ /* 0x000fe400000114d7 */
[----:B------:R-:W-:-:S13]  /*7ad0*/  ISETP.GE.AND P0, PT, R15, R4, PT ;  /* 0x000000040f00720c */ /* 0x000fda0003f06270 */
[----:B------:R-:W-:Y:S05]  /*7ae0*/  @P0 BRA `(.L_x_2290) ;  /* 0x000000c000000947 */ /* 0x000fea0003800000 */
[-C--:B----4-:R-:W-:Y:S02]  /*7af0*/  LEA R20, P2, R228, R2.reuse, 0x1 ;  /* 0x00000002e4147211 */ /* 0x090fe400078408ff */
[CC--:B------:R-:W-:Y:S02]  /*7b00*/  LEA R16, P1, R215.reuse, R2.reuse, 0x1 ;  /* 0x00000002d7107211 */ /* 0x0c0fe400078208ff */
[----:B------:R-:W-:Y:S02]  /*7b10*/  LEA R22, P0, R214, R2, 0x1 ;  /* 0x00000002d6167211 */ /* 0x000fe400078008ff */
        /* <DEDUP_REMOVED lines=9> */
.L_x_2290:
[----:B------:R-:W-:Y:S05]  /*7bb0*/  BSYNC B0 ;  /* 0x0000000000007941 */ /* 0x000fea0003800000 */
.L_x_2289:
[----:B------:R-:W-:Y:S05]  /*7bc0*/  BRA.DIV ~URZ, `(.L_x_2291) ;  /* 0x00014ee27f007947 */ /* 0x000fea000b800000 */
[----:B--2---:R2:W1:Y:S04]  /*7bd0*/  SHFL.IDX PT, R23, R14, 0x1, 0x181f ;  /* 0x00381f000e177f89 */ /* 0x00446800000e0000 */
[----:B----4-:R2:W4:Y:S02]  /*7be0*/  SHFL.IDX PT, R2, R18, 0x1, 0x181f ;  /* 0x00381f0012027f89 */ /* 0x01052400000e0000 */
.L_x_2422:
[----:B------:R-:W-:Y:S01]  /*7bf0*/  IADD3 R17, R15, 0x20, RZ ;  /* 0x000000200f117810 */ /* 0x000fe20007ffe0ff */
[----:B------:R-:W-:Y:S03]  /*7c00*/  BSSY B0, `(.L_x_2292) ;  /* 0x000000f000007945 */ /* 0x000fe60003800000 */
[----:B------:R-:W-:-:S13]  /*7c10*/  ISETP.GE.AND P0, PT, R17, R4, PT ;  /* 0x000000041100720c */ /* 0x000fda0003f06270 */
[----:B------:R-:W-:Y:S05]  /*7c20*/  @P0 BRA `(.L_x_2293) ;  /* 0x000000c000000947 */ /* 0x000fea0003800000 */
[-C--:B----4-:R-:W-:Y:S02]  /*7c30*/  LEA R20, P2, R228, R2.reuse, 0x1 ;  /* 0x00000002e4147211 */ /* 0x090fe400078408ff */
[CC--:B------:R-:W-:Y:S02]  /*7c40*/  LEA R16, P1, R215.reuse, R2.reuse, 0x1 ;  /* 0x00000002d7107211 */ /* 0x0c0fe400078208ff */
[----:B------:R-:W-:Y:S02]  /*7c50*/  LEA R22, P0, R214, R2, 0x1 ;  /* 0x00000002d6167211 */ /* 0x000fe400078008ff */
[-C--:B-1----:R-:W-:Y:S02]  /*7c60*/  LEA.HI.X R21, R228, R23.reuse, R25, 0x1, P2 ;  /* 0x00000017e4157211 */ /* 0x082fe400010f0c19 */
        /* <DEDUP_REMOVED lines=8> */
.L_x_2293:
[----:B------:R-:W-:Y:S05]  /*7cf0*/  BSYNC B0 ;  /* 0x0000000000007941 */ /* 0x000fea0003800000 */
.L_x_2292:
[----:B------:R-:W-:Y:S05]  /*7d00*/  BRA.DIV ~URZ, `(.L_x_2294) ;  /* 0x00014e627f007947 */ /* 0x000fea000b800000 */
[----:B-1----:R1:W2:Y:S02]  /*7d10*/  SHFL.IDX PT, R23, R14, 0x2, 0x181f ;  /* 0x00581f000e177f89 */ /* 0x0022a400000e0000 */
.L_x_2423:
[----:B------:R-:W-:Y:S05]  /*7d20*/  BRA.DIV ~URZ, `(.L_x_2295) ;  /* 0x00014eb27f007947 */ /* 0x000fea000b800000 */
[----:B----4-:R4:W1:Y:S02]  /*7d30*/  SHFL.IDX PT, R2, R18, 0x2, 0x181f ;  /* 0x00581f0012027f89 */ /* 0x01086400000e0000 */
.L_x_2424:
[----:B------:R-:W-:Y:S01]  /*7d40*/  IADD3 R17, R15, 0x40, RZ ;  /* 0x000000400f117810 */ /* 0x000fe20007ffe0ff */
[----:B------:R-:W-:Y:S03]  /*7d50*/  BSSY B0, `(.L_x_2296) ;  /* 0x000000f000007945 */ /* 0x000fe60003800000 */
[----:B------:R-:W-:-:S13]  /*7d60*/  ISETP.GE.AND P0, PT, R17, R4, PT ;  /* 0x000000041100720c */ /* 0x000fda0003f06270 */
[----:B------:R-:W-:Y:S05]  /*7d70*/  @P0 BRA `(.L_x_2297) ;  /* 0x000000c000000947 */ /* 0x000fea0003800000 */
[-C--:B-1----:R-:W-:Y:S02]  /*7d80*/  LEA R20, P2, R228, R2.reuse, 0x1 ;  /* 0x00000002e4147211 */ /* 0x082fe400078408ff */
        /* <DEDUP_REMOVED lines=11> */
.L_x_2297:
[----:B------:R-:W-:Y:S05]  /*7e40*/  BSYNC B0 ;  /* 0x0000000000007941 */ /* 0x000fea0003800000 */
.L_x_2296:
[----:B------:R-:W-:Y:S05]  /*7e50*/  BRA.DIV ~URZ, `(.L_x_2298) ;  /* 0x00014de27f007947 */ /* 0x000fea000b800000 */
[----:B-12---:R1:W2:Y:S04]  /*7e60*/  SHFL.IDX PT, R23, R14, 0x3, 0x181f ;  /* 0x00781f000e177f89 */ /* 0x0062a800000e0000 */
[----:B------:R1:W3:Y:S02]  /*7e70*/  SHFL.IDX PT, R2, R18, 0x3, 0x181f ;  /* 0x00781f0012027f89 */ /* 0x0002e400000e0000 */
.L_x_2425:
[----:B------:R-:W-:-:S04]  /*7e80*/  IADD3 R15, R15, 0x60, RZ ;  /* 0x000000600f0f7810 */ /* 0x000fc80007ffe0ff */
[----:B------:R-:W-:-:S13]  /*7e90*/  ISETP.GE.AND P0, PT, R15, R4, PT ;  /* 0x000000040f00720c */ /* 0x000fda0003f06270 */
[CC--:B---3--:R-:W-:Y:S02]  /*7ea0*/  @!P0 LEA R16, P1, R228.reuse, R2.reuse, 0x1 ;  /* 0x00000002e4108211 */ /* 0x0c8fe400078208ff */
[CC--:B-1----:R-:W-:Y:S02]  /*7eb0*/  @!P0 LEA R14, P2, R215.reuse, R2.reuse, 0x1 ;  /* 0x00000002d70e8211 */ /* 0x0c2fe400078408ff */
[-C--:B--2---:R-:W-:Y:S02]  /*7ec0*/  @!P0 LEA.HI.X R17, R228, R23.reuse, R25, 0x1, P1 ;  /* 0x00000017e4118211 */ /* 0x084fe400008f0c19 */
[C---:B----4-:R-:W-:Y:S02]  /*7ed0*/  @!P0 LEA R18, P1, R214.reuse, R2, 0x1 ;  /* 0x00000002d6128211 */ /* 0x050fe400078208ff */
        /* <DEDUP_REMOVED lines=10> */
[----:B------:R-:W-:Y:S01]  /*7f80*/  IMAD.IADD R6, R242, 0x1, -R5 ;  /* 0x00000001f2067824 */ /* 0x000fe200078e0a05 */
[----:B-1----:R-:W-:Y:S01]  /*7f90*/  SHF.R.S32.HI R16, RZ, 0x1f, R9 ;  /* 0x0000001fff107819 */ /* 0x002fe20000011409 */
[C---:B------:R-:W-:Y:S01]  /*7fa0*/  IMAD.WIDE.U32 R14, R9.reuse, c[0x0][0x1e0], RZ ;  /* 0x00007800090e7a25 */ /* 0x040fe200078e00ff */
[----:B------:R-:W-:Y:S03]  /*7fb0*/  BAR.SYNC.DEFER_BLOCKING 0x0 ;  /* 0x0000000000007b1d */ /* 0x000fe60000010000 */
        /* <DEDUP_REMOVED lines=19> */
[----:B------:R-:W-:Y:S02]  /*80f0*/  @P1 LEA R18, P3, R5, c[0x0][0x1c8], 0x1 ;  /* 0x0000720005121a11 */ /* 0x000fe400078608ff */
[----:B------:R-:W-:Y:S01]  /*8100*/  @P0 IADD3.X R14, R0, R19, R7, P2, !PT ;  /* 0x00000013000e0210 */ /* 0x000fe200017fe407 */
[----:B------:R-:W-:Y:S01]  /*8110*/  IMAD R7, R9, c[0x0][0x20c], R16 ;  /* 0x0000830009077a24 */ /* 0x000fe200078e0210 */
[----:B------:R-:W-:Y:S02]  /*8120*/  @P1 ISETP.GE.AND P5, PT, R228, c[0x0][0x1d4], PT ;  /* 0x00007500e4001a0c */ /* 0x000fe40003fa6270 */
[----:B------:R-:W-:Y:S01]  /*8130*/  @P1 LEA.HI.X R19, R5, c[0x0][0x1cc], R0, 0x1, P3 ;  /* 0x0000730005131a11 */ /* 0x000fe200018f0c00 */
[----:B------:R-:W-:Y:S01]  /*8140*/  IMAD.IADD R7, R21, 0x1, R7 ;  /* 0x0000000115077824 */ /* 0x000fe200078e0207 */
[----:B------:R-:W-:-:S02]  /*8150*/  LEA R0, P3, R20, R234, 0x6 ;  /* 0x000000ea14007211 */ /* 0x000fc400078630ff */
[----:B------:R-:W-:Y:S02]  /*8160*/  @P1 ISETP.GE.AND P2, PT, R215, c[0x0][0x1d4], PT ;  /* 0x00007500d7001a0c */ /* 0x000fe40003f46270 */
[----:B------:R-:W-:Y:S02]  /*8170*/  LEA.HI.X R7, R20, R230, R7, 0x6, P3 ;  /* 0x000000e614077211 */ /* 0x000fe400018f3407 */
[----:B------:R-:W-:Y:S02]  /*8180*/  @P1 ISETP.GE.AND P3, PT, R214, c[0x0][0x1d4], PT ;  /* 0x00007500d6001a0c */ /* 0x000fe40003f66270 */
[----:B------:R-:W-:Y:S01]  /*8190*/  @P0 ISETP.GE.AND P6, PT, R228, c[0x0][0x1d4], PT ;  /* 0x00007500e4000a0c */ /* 0x000fe20003fc6270 */
[----:B------:R-:W-:Y:S01]  /*81a0*/  @!PT LDS RZ, [RZ] ;  /* 0x00000000fffff984 */ /* 0x000fe20000000800 */
[----:B------:R-:W-:Y:S01]  /*81b0*/  @!PT LDS RZ, [RZ] ;  /* 0x00000000fffff984 */ /* 0x000fe20000000800 */
[----:B------:R-:W-:Y:S01]  /*81c0*/  @!PT LDS RZ, [RZ] ;  /* 0x00000000fffff984 */ /* 0x000fe20000000800 */
[----:B------:R1:W-:Y:S01]  /*81d0*/  @P1 LDGSTS.E.BYPASS.LTC128B.128 [R138+0xc100], [R18.64], !P5 ;  /* 0x0c100000128a1fae */ /* 0x0003e2000e901d48 */
[----:B------:R-:W-:Y:S02]  /*81e0*/  @P0 LEA R16, P4, R15, c[0x0][0x1c8], 0x1 ;  /* 0x000072000f100a11 */ /* 0x000fe400078808ff */
[----:B------:R-:W-:-:S02]  /*81f0*/  @P0 ISETP.GE.AND P5, PT, R215, c[0x0][0x1d4], PT ;  /* 0x00007500d7000a0c */ /* 0x000fc40003fa6270 */
[----:B------:R-:W-:Y:S01]  /*8200*/  @P0 LEA.HI.X R17, R15, c[0x0][0x1cc], R14, 0x1, P4 ;  /* 0x000073000f110a11 */ /* 0x000fe200020f0c0e */
[----:B------:R1:W-:Y:S01]  /*8210*/  @P1 LDGSTS.E.BYPASS.LTC128B.128 [R138+0xe100], [R18.64+0x80], !P2 ;  /* 0x0e100080128a1fae */ /* 0x0003e2000d101d48 */
[----:B------:R-:W-:Y:S02]  /*8220*/  LEA R14, P2, R0, c[0x0][0x1f8], 0x1 ;  /* 0x00007e00000e7a11 */ /* 0x000fe400078408ff */
[----:B------:R-:W-:Y:S01]  /*8230*/  @P0 ISETP.GE.AND P4, PT, R214, c[0x0][0x1d4], PT ;  /* 0x00007500d6000a0c */ /* 0x000fe20003f86270 */
[----:B------:R1:W-:Y:S01]  /*8240*/  @P1 LDGSTS.E.BYPASS.LTC128B.128 [R138+0x10100], [R18.64+0x100], !P3 ;  /* 0x10100100128a1fae */ /* 0x0003e2000d901d48 */
[----:B------:R-:W-:Y:S01]  /*8250*/  LEA.HI.X R15, R0, c[0x0][0x1fc], R7, 0x1, P2 ;  /* 0x00007f00000f7a11 */ /* 0x000fe200010f0c07 */
[----:B------:R-:W-:Y:S01]  /*8260*/  IMAD.MOV.U32 R0, RZ, RZ, 0x40 ;  /* 0x00000040ff007424 */ /* 0x000fe200078e00ff */
[----:B------:R-:W-:Y:S01]  /*8270*/  ISETP.GE.AND P3, PT, R228, c[0x0][0x1d4], PT ;  /* 0x00007500e4007a0c */ /* 0x000fe20003f66270 */
[----:B------:R1:W-:Y:S01]  /*8280*/  @P0 LDGSTS.E.BYPASS.LTC128B.128 [R138+0xd100], [R16.64], !P6 ;  /* 0x0d100000108a0fae */ /* 0x0003e2000f101d48 */
[----:B------:R-:W-:-:S02]  /*8290*/  ISETP.GE.AND P2, PT, R215, c[0x0][0x1d4], PT ;  /* 0x00007500d7007a0c */ /* 0x000fc40003f46270 */
[C---:B------:R-:W-:Y:S01]  /*82a0*/  ISETP.LT.OR P6, PT, R6.reuse, 0x1, P3 ;  /* 0x000000010600780c */ /* 0x040fe20001fc1670 */
[----:B------:R1:W-:Y:S01]  /*82b0*/  @P0 LDGSTS.E.BYPASS.LTC128B.128 [R138+0xf100], [R16.64+0x80], !P5 ;  /* 0x0f100080108a0fae */ /* 0x0003e2000e901d48 */
[----:B------:R-:W-:Y:S02]  /*82c0*/  ISETP.LT.OR P5, PT, R6, 0x1, P2 ;  /* 0x000000010600780c */ /* 0x000fe400017a1670 */
[----:B------:R-:W-:Y:S01]  /*82d0*/  ISETP.GE.AND P1, PT, R214, c[0x0][0x1d4], PT ;  /* 0x00007500d6007a0c */ /* 0x000fe20003f26270 */
[----:B------:R1:W-:Y:S01]  /*82e0*/  @P0 LDGSTS.E.BYPASS.LTC128B.128 [R138+0x11100], [R16.64+0x100], !P4 ;  /* 0x11100100108a0fae */ /* 0x0003e2000e101d48 */
[C---:B------:R-:W-:Y:S02]  /*82f0*/  ISETP.LT.OR P3, PT, R6.reuse, 0x21, P3 ;  /* 0x000000210600780c */ /* 0x040fe40001f61670 */
[C---:B------:R-:W-:Y:S01]  /*8300*/  ISETP.LT.OR P4, PT, R6.reuse, 0x1, P1 ;  /* 0x000000010600780c */ /* 0x040fe20000f81670 */
[----:B------:R-:W0:Y:S01]  /*8310*/  LDGDEPBAR ;  /* 0x00000000000079af */ /* 0x000e220000000000 */
[----:B------:R-:W-:-:S02]  /*8320*/  ISETP.LT.OR P2, PT, R6, 0x21, P2 ;  /* 0x000000210600780c */ /* 0x000fc40001741670 */
[----:B------:R-:W-:Y:S01]  /*8330*/  ISETP.LT.OR P1, PT, R6, 0x21, P1 ;  /* 0x000000210600780c */ /* 0x000fe20000f21670 */
[----:B------:R1:W-:Y:S01]  /*8340*/  LDGSTS.E.BYPASS.LTC128B.128 [R138+0x100], [R14.64], !P6 ;  /* 0x001000000e8a7fae */ /* 0x0003e2000f101d48 */
[----:B------:R-:W-:-:S03]  /*8350*/  IADD3 R6, P0, R14, UR7, RZ ;  /* 0x000000070e067c10 */ /* 0x000fc6000ff1e0ff */
[----:B------:R1:W-:Y:S01]  /*8360*/  LDGSTS.E.BYPASS.LTC128B.128 [R138+0x2100], [R14.64+0x80], !P5 ;  /* 0x021000800e8a7fae */ /* 0x0003e2000e901d48 */
[----:B------:R-:W-:Y:S02]  /*8370*/  ISETP.GT.AND P5, PT, R9, R232, PT ;  /* 0x000000e80900720c */ /* 0x000fe40003fa4270 */
[----:B------:R-:W-:Y:S01]  /*8380*/  IADD3.X R7, R15, UR5, RZ, P0, !PT ;  /* 0x000000050f077c10 */ /* 0x000fe200087fe4ff */
[----:B------:R1:W-:Y:S04]  /*8390*/  LDGSTS.E.BYPASS.LTC128B.128 [R138+0x4100], [R14.64+0x100], !P4 ;  /* 0x041001000e8a7fae */ /* 0x0003e8000e101d48 */
        /* <DEDUP_REMOVED lines=22> */
[----:B------:R-:W-:-:S07]  /*8500*/  IADD3.X R7, R19, R15, R5, P3, !PT ;  /* 0x0000000f13077210 */ /* 0x000fce0001ffe405 */
[----:B------:R1:W-:Y:S04]  /*8510*/  LDGSTS.E.BYPASS.LTC128B.128 [R138+0x14100], [R18.64+0x80], !P1 ;  /* 0x14100080128a7fae */ /* 0x0003e8000c901d48 */
[----:B------:R1:W-:Y:S04]  /*8520*/  LDGSTS.E.BYPASS.LTC128B.128 [R138+0x16100], [R18.64+0x100], !P0 ;  /* 0x16100100128a7fae */ /* 0x0003e8000c101d48 */
[----:B------:R1:W-:Y:S04]  /*8530*/  LDGSTS.E.BYPASS.LTC128B.128 [R138+0x13100], [R6.64], !P2 ;  /* 0x13100000068a7fae */ /* 0x0003e8000d101d48 */
[----:B------:R1:W-:Y:S04]  /*8540*/  LDGSTS.E.BYPASS.LTC128B.128 [R138+0x15100], [R6.64+0x80], !P1 ;  /* 0x15100080068a7fae */ /* 0x0003e8000c901d48 */
[----:B------:R1:W-:Y:S02]  /*8550*/  LDGSTS.E.BYPASS.LTC128B.128 [R138+0x17100], [R6.64+0x100], !P0 ;  /* 0x17100100068a7fae */ /* 0x0003e4000c101d48 */
.L_x_2300:
[----:B------:R-:W-:Y:S05]  /*8560*/  BSYNC B0 ;  /* 0x0000000000007941 */ /* 0x000fea0003800000 */
.L_x_2299:
[----:B------:R-:W-:Y:S01]  /*8570*/  ISETP.LT.AND P0, PT, RZ, c[0x0][0x27c], PT ;  /* 0x00009f00ff007a0c */ /* 0x000fe20003f01270 */
[----:B------:R-:W0:Y:S01]  /*8580*/  LDGDEPBAR ;  /* 0x00000000000079af */ /* 0x000e220000000000 */
[----:B------:R-:W-:-:S11]  /*8590*/  ISETP.NE.AND P6, PT, R240, 0x1, PT ;  /* 0x00000001f000780c */ /* 0x000fd60003fc5270 */
[----:B------:R-:W-:Y:S05]  /*85a0*/  @P0 BRA `(.L_x_2301) ;  /* 0x0000002000000947 */ /* 0x000fea0003800000 */
[----:B------:R-:W-:-:S04]  /*85b0*/  DEPBAR.LE SB0, 0x3 ;  /* 0x000080c00000791a */ /* 0x000fc80000000000 */
[----:B------:R-:W-:Y:S05]  /*85c0*/  BRA `(.L_x_2302) ;  /* 0x00006a6000007947 */ /* 0x000fea0003800000 */
.L_x_2301:
[----:B------:R-:W-:Y:S01]  /*85d0*/  ULDC.U8 UR4, c[0x0][0x298] ;  /* 0x0000a60000047ab9 */ /* 0x000fe20000000000 */
[----:B-----5:R-:W-:Y:S01]  /*85e0*/  SHF.R.S32.HI R5, RZ, 0x1f, R76 ;  /* 0x0000001fff057819 */ /* 0x020fe2000001144c */
[----:B-1----:R-:W-:Y:S01]  /*85f0*/  IMAD.WIDE.U32 R16, R76, c[0x0][0x280], RZ ;  /* 0x0000a0004c107a25 */ /* 0x002fe200078e00ff */
        /* <DEDUP_REMOVED lines=24> */
[----:B------:R-:W-:Y:S01]  /*8780*/  IADD3 R37, R140, 0x20, RZ ;  /* 0x000000208c257810 */ /* 0x000fe20007ffe0ff */
        /* <DEDUP_REMOVED lines=11> */
[----:B------:R-:W-:Y:S01]  /*8840*/  IADD3 R15, R140, 0x50, RZ ;  /* 0x000000508c0f7810 */ /* 0x000fe20007ffe0ff */
        /* <DEDUP_REMOVED lines=10> */
[----:B------:R-:W-:Y:S01]  /*88f0*/  CS2R R64, SRZ ;  /* 0x0000000000407805 */ /* 0x000fe2000001ff00 */
        /* <DEDUP_REMOVED lines=10> */
[----:B------:R-:W-:Y:S02]  /*89a0*/  SHF.R.S32.HI R20, RZ, 0x1f, R37 ;  /* 0x0000001fff147819 */ /* 0x000fe40000011425 */
[----:B------:R-:W-:Y:S02]  /*89b0*/  SHF.R.S32.HI R14, RZ, 0x1f, R23 ;  /* 0x0000001fff0e7819 */ /* 0x000fe40000011417 */
[----:B------:R-:W-:Y:S01]  /*89c0*/  SHF.R.S32.HI R6, RZ, 0x1f, R15 ;  /* 0x0000001fff067819 */ /* 0x000fe2000001140f */
[----:B------:R-:W-:Y:S05]  /*89d0*/  @P0 BRA `(.L_x_2305) ;  /* 0x000003e000000947 */ /* 0x000fea0003800000 */
[----:B--2---:R-:W-:Y:S01]  /*89e0*/  ISETP.GE.AND P0, PT, R39, c[0x0][0x27c], PT ;  /* 0x00009f0027007a0c */ /* 0x004fe20003f06270 */
[----:B------:R-:W-:Y:S01]  /*89f0*/  CS2R R102, SRZ ;  /* 0x0000000000667805 */ /* 0x000fe2000001ff00 */
[----:B------:R-:W-:Y:S01]  /*8a00*/  ISETP.GE.AND P3, PT, R37, c[0x0][0x27c], PT ;  /* 0x00009f0025007a0c */ /* 0x000fe20003f66270 */
[----:B------:R-:W-:Y:S01]  /*8a10*/  CS2R R100, SRZ ;  /* 0x0000000000647805 */ /* 0x000fe2000001ff00 */
[----:B------:R-:W-:-:S09]  /*8a20*/  ISETP.GE.AND P2, PT, R30, c[0x0][0x27c], PT ;  /* 0x00009f001e007a0c */ /* 0x000fd20003f46270 */
[C---:B------:R-:W-:Y:S01]  /*8a30*/  @!P0 IMAD.SHL.U32 R21, R39.reuse, 0x2, RZ ;  /* 0x0000000227158824 */ /* 0x040fe200078e00ff */
[----:B------:R-:W-:-:S04]  /*8a40*/  @!P0 SHF.L.U64.HI R17, R39, 0x1, R22 ;  /* 0x0000000127118819 */ /* 0x000fc80000010216 */
[-C--:B------:R-:W-:Y:S02]  /*8a50*/  @!P0 IADD3 R28, P1, R34, R21.reuse, RZ ;  /* 0x00000015221c8210 */ /* 0x080fe40007f3e0ff */
[----:B----4-:R-:W-:Y:S01]  /*8a60*/  @!P0 IADD3 R44, P4, R32, R21, RZ ;  /* 0x00000015202c8210 */ /* 0x010fe20007f9e0ff */
[----:B------:R-:W-:Y:S02]  /*8a70*/  @!P3 IMAD.SHL.U32 R47, R37, 0x2, RZ ;  /* 0x00000002252fb824 */ /* 0x000fe400078e00ff */
[--C-:B---3--:R-:W-:Y:S01]  /*8a80*/  @!P0 IMAD.X R29, R35, 0x1, R17.reuse, P1 ;  /* 0x00000001231d8824 */ /* 0x108fe200008e0611 */
[----:B------:R-:W-:Y:S01]  /*8a90*/  ISETP.GE.AND P1, PT, R23, c[0x0][0x27c], PT ;  /* 0x00009f0017007a0c */ /* 0x000fe20003f26270 */
[----:B-1----:R-:W-:Y:S01]  /*8aa0*/  @!P0 IMAD.X R45, R33, 0x1, R17, P4 ;  /* 0x00000001212d8824 */ /* 0x002fe200020e0611 */
[----:B------:R-:W-:Y:S02]  /*8ab0*/  @!P3 SHF.L.U64.HI R31, R37, 0x1, R20 ;  /* 0x00000001251fb819 */ /* 0x000fe40000010214 */
[----:B------:R1:W5:Y:S01]  /*8ac0*/  @!P0 LD.E.64 R102, [R28.64] ;  /* 0x000000081c668980 */ /* 0x000362000c101b00 */
[----:B------:R-:W-:-:S03]  /*8ad0*/  @!P2 IMAD.SHL.U32 R41, R30, 0x2, RZ ;  /* 0x000000021e29a824 */ /* 0x000fc600078e00ff */
[----:B------:R2:W5:Y:S01]  /*8ae0*/  @!P0 LD.E.64 R100, [R44.64] ;  /* 0x000000082c648980 */ /* 0x000562000c101b00 */
[-C--:B------:R-:W-:Y:S01]  /*8af0*/  @!P3 IADD3 R48, P0, R34, R47.reuse, RZ ;  /* 0x0000002f2230b210 */ /* 0x080fe20007f1e0ff */
[----:B------:R-:W-:Y:S01]  /*8b00*/  CS2R R86, SRZ ;  /* 0x0000000000567805 */ /* 0x000fe2000001ff00 */
[----:B------:R-:W-:Y:S01]  /*8b10*/  @!P2 SHF.L.U64.HI R21, R30, 0x1, R5 ;  /* 0x000000011e15a819 */ /* 0x000fe20000010205 */
[----:B------:R-:W-:Y:S01]  /*8b20*/  CS2R R84, SRZ ;  /* 0x0000000000547805 */ /* 0x000fe2000001ff00 */
[----:B------:R-:W-:Y:S01]  /*8b30*/  @!P3 IADD3 R46, P4, R32, R47, RZ ;  /* 0x0000002f202eb210 */ /* 0x000fe20007f9e0ff */
[--C-:B------:R-:W-:Y:S01]  /*8b40*/  @!P3 IMAD.X R49, R35, 0x1, R31.reuse, P0 ;  /* 0x000000012331b824 */ /* 0x100fe200000e061f */
[----:B------:R-:W-:Y:S02]  /*8b50*/  @!P2 IADD3 R42, P0, R34, R41, RZ ;  /* 0x00000029222aa210 */ /* 0x000fe40007f1e0ff */
[----:B------:R-:W-:Y:S01]  /*8b60*/  @!P1 SHF.L.U64.HI R17, R23, 0x1, R14 ;  /* 0x0000000117119819 */ /* 0x000fe2000001020e */
[----:B------:R-:W-:-:S02]  /*8b70*/  @!P3 IMAD.X R47, R33, 0x1, R31, P4 ;  /* 0x00000001212fb824 */ /* 0x000fc400020e061f */
[----:B------:R-:W-:Y:S02]  /*8b80*/  @!P2 IMAD.X R43, R35, 0x1, R21, P0 ;  /* 0x00000001232ba824 */ /* 0x000fe400000e0615 */
[----:B-1----:R-:W-:Y:S01]  /*8b90*/  @!P1 IMAD.SHL.U32 R29, R23, 0x2, RZ ;  /* 0x00000002171d9824 */ /* 0x002fe200078e00ff */
[----:B--2---:R-:W-:-:S04]  /*8ba0*/  @!P2 IADD3 R44, P4, R32, R41, RZ ;  /* 0x00000029202ca210 */ /* 0x004fc80007f9e0ff */
[----:B------:R-:W-:Y:S01]  /*8bb0*/  @!P1 IADD3 R40, P0, R34, R29, RZ ;  /* 0x0000001d22289210 */ /* 0x000fe20007f1e0ff */
[----:B------:R-:W-:Y:S01]  /*8bc0*/  @!P2 IMAD.X R45, R33, 0x1, R21, P4 ;  /* 0x00000001212da824 */ /* 0x000fe200020e0615 */
[----:B------:R-:W-:-:S03]  /*8bd0*/  ISETP.GE.AND P4, PT, R140, c[0x0][0x27c], PT ;  /* 0x00009f008c007a0c */ /* 0x000fc60003f86270 */
[----:B------:R-:W-:Y:S01]  /*8be0*/  @!P1 IMAD.X R41, R35, 0x1, R17, P0 ;  /* 0x0000000123299824 */ /* 0x000fe200000e0611 */
[----:B------:R-:W-:-:S05]  /*8bf0*/  @!P1 IADD3 R28, P0, R32, R29, RZ ;  /* 0x0000001d201c9210 */ /* 0x000fca0007f1e0ff */
[----:B------:R-:W-:Y:S01]  /*8c00*/  @!P1 IMAD.X R29, R33, 0x1, R17, P0 ;  /* 0x00000001211d9824 */ /* 0x000fe200000e0611 */
[----:B------:R-:W-:-:S03]  /*8c10*/  ISETP.GE.AND P0, PT, R15, c[0x0][0x27c], PT ;  /* 0x00009f000f007a0c */ /* 0x000fc60003f06270 */
[----:B------:R-:W-:-:S04]  /*8c20*/  @!P4 IMAD.WIDE R52, R140, 0x2, R34 ;  /* 0x000000028c34c825 */ /* 0x000fc800078e0222 */
[----:B------:R-:W-:Y:S01]  /*8c30*/  @!P4 IMAD.WIDE R50, R140, 0x2, R32 ;  /* 0x000000028c32c825 */ /* 0x000fe200078e0220 */
[----:B------:R1:W5:Y:S05]  /*8c40*/  @!P4 LD.E.64 R86, [R52.64] ;  /* 0x000000083456c980 */ /* 0x00036a000c101b00 */
[C---:B------:R-:W-:Y:S01]  /*8c50*/  @!P0 IMAD.SHL.U32 R17, R15.reuse, 0x2, RZ ;  /* 0x000000020f118824 */ /* 0x040fe200078e00ff */
[----:B------:R1:W5:Y:S01]  /*8c60*/  @!P4 LD.E.64 R84, [R50.64] ;  /* 0x000000083254c980 */ /* 0x000362000c101b00 */
[----:B------:R-:W-:-:S03]  /*8c70*/  @!P0 SHF.L.U64.HI R16, R15, 0x1, R6 ;  /* 0x000000010f108819 */ /* 0x000fc60000010206 */
[----:B------:R-:W-:-:S05]  /*8c80*/  @!P0 IADD3 R34, P4, R34, R17, RZ ;  /* 0x0000001122228210 */ /* 0x000fca0007f9e0ff */
[--C-:B------:R-:W-:Y:S01]  /*8c90*/  @!P0 IMAD.X R35, R35, 0x1, R16.reuse, P4 ;  /* 0x0000000123238824 */ /* 0x100fe200020e0610 */
[----:B------:R-:W-:Y:S01]  /*8ca0*/  @!P0 IADD3 R32, P4, R32, R17, RZ ;  /* 0x0000001120208210 */ /* 0x000fe20007f9e0ff */
        /* <DEDUP_REMOVED lines=8> */
[----:B------:R-:W-:Y:S01]  /*8d30*/  @!P0 IMAD.X R33, R33, 0x1, R16, P4 ;  /* 0x0000000121218824 */ /* 0x000fe200020e0610 */
[----:B------:R1:W5:Y:S04]  /*8d40*/  @!P3 LD.E.64 R92, [R48.64] ;  /* 0x00000008305cb980 */ /* 0x000368000c101b00 */
[----:B------:R1:W5:Y:S04]  /*8d50*/  @!P3 LD.E.64 R88, [R46.64] ;  /* 0x000000082e58b980 */ /* 0x000368000c101b00 */
[----:B------:R1:W5:Y:S04]  /*8d60*/  @!P2 LD.E.64 R82, [R42.64] ;  /* 0x000000082a52a980 */ /* 0x000368000c101b00 */
[----:B------:R1:W5:Y:S04]  /*8d70*/  @!P2 LD.E.64 R80, [R44.64] ;  /* 0x000000082c50a980 */ /* 0x000368000c101b00 */
[----:B------:R1:W5:Y:S04]  /*8d80*/  @!P1 LD.E.64 R72, [R40.64] ;  /* 0x0000000828489980 */ /* 0x000368000c101b00 */
[----:B------:R1:W5:Y:S04]  /*8d90*/  @!P1 LD.E.64 R70, [R28.64] ;  /* 0x000000081c469980 */ /* 0x000368000c101b00 */
[----:B------:R1:W5:Y:S04]  /*8da0*/  @!P0 LD.E.64 R66, [R34.64] ;  /* 0x0000000822428980 */ /* 0x000368000c101b00 */
[----:B------:R1:W5:Y:S02]  /*8db0*/  @!P0 LD.E.64 R64, [R32.64] ;  /* 0x0000000820408980 */ /* 0x000364000c101b00 */
.L_x_2305:
[----:B--2---:R-:W-:Y:S05]  /*8dc0*/  BSYNC B0 ;  /* 0x0000000000007941 */ /* 0x004fea0003800000 */
.L_x_2304:
[----:B------:R-:W-:Y:S01]  /*8dd0*/  IADD3 R7, R7, 0x40, RZ ;  /* 0x0000004007077810 */ /* 0x000fe20007ffe0ff */
[----:B-----5:R-:W-:Y:S01]  /*8de0*/  IMAD.MOV.U32 R21, RZ, RZ, R66 ;  /* 0x000000ffff157224 */ /* 0x020fe200078e0042 */
[----:B-1----:R-:W1:Y:S01]  /*8df0*/  SHFL.IDX PT, R43, R27, 0x1, 0x1c1f ;  /* 0x003c1f001b2b7f89 */ /* 0x002e6200000e0000 */
[----:B------:R-:W-:Y:S01]  /*8e00*/  IMAD.MOV.U32 R17, RZ, RZ, R67 ;  /* 0x000000ffff117224 */ /* 0x000fe200078e0043 */
[----:B------:R-:W-:Y:S01]  /*8e10*/  ISETP.GE.AND P0, PT, R7, R4, PT ;  /* 0x000000040700720c */ /* 0x000fe20003f06270 */
[----:B------:R-:W-:Y:S01]  /*8e20*/  IMAD.MOV.U32 R16, RZ, RZ, R72 ;  /* 0x000000ffff107224 */ /* 0x000fe200078e0048 */
[----:B------:R2:W4:Y:S01]  /*8e30*/  SHFL.IDX PT, R42, R26, 0x1, 0x1c1f ;  /* 0x003c1f001a2a7f89 */ /* 0x00052200000e0000 */
[----:B------:R-:W-:Y:S01]  /*8e40*/  IMAD.MOV.U32 R7, RZ, RZ, R73 ;  /* 0x000000ffff077224 */ /* 0x000fe200078e0049 */
[----:B------:R-:W-:Y:S01]  /*8e50*/  PRMT R52, R17, 0x5410, R21 ;  /* 0x0000541011347816 */ /* 0x000fe20000000015 */
[----:B------:R-:W-:Y:S01]  /*8e60*/  IMAD.MOV.U32 R17, RZ, RZ, R83 ;  /* 0x000000ffff117224 */ /* 0x000fe200078e0053 */
[----:B------:R-:W-:Y:S01]  /*8e70*/  MOV R21, R82 ;  /* 0x0000005200157202 */ /* 0x000fe20000000f00 */
[----:B------:R-:W3:Y:S01]  /*8e80*/  SHFL.IDX PT, R29, R25, 0x1, 0x1c1f ;  /* 0x003c1f00191d7f89 */ /* 0x000ee200000e0000 */
[----:B------:R-:W-:Y:S01]  /*8e90*/  PRMT R55, R7, 0x5410, R16 ;  /* 0x0000541007377816 */ /* 0x000fe20000000010 */
[----:B------:R-:W-:Y:S01]  /*8ea0*/  IMAD.MOV.U32 R16, RZ, RZ, R92 ;  /* 0x000000ffff107224 */ /* 0x000fe200078e005c */
[----:B------:R-:W-:Y:S01]  /*8eb0*/  PRMT R62, R17, 0x5410, R21 ;  /* 0x00005410113e7816 */ /* 0x000fe20000000015 */
[----:B------:R-:W-:Y:S01]  /*8ec0*/  IMAD.MOV.U32 R7, RZ, RZ, R93 ;  /* 0x000000ffff077224 */ /* 0x000fe200078e005d */
[----:B------:R-:W-:Y:S01]  /*8ed0*/  MOV R21, R102 ;  /* 0x0000006600157202 */ /* 0x000fe20000000f00 */
[----:B------:R-:W-:Y:S01]  /*8ee0*/  IMAD.MOV.U32 R17, RZ, RZ, R103 ;  /* 0x000000ffff117224 */ /* 0x000fe200078e0067 */
[----:B------:R1:W1:Y:S01]  /*8ef0*/  SHFL.IDX PT, R28, R24, 0x1, 0x1c1f ;  /* 0x003c1f00181c7f89 */ /* 0x00026200000e0000 */
[----:B------:R-:W-:Y:S01]  /*8f00*/  BSSY B0, `(.L_x_2306) ;  /* 0x0000062000007945 */ /* 0x000fe20003800000 */
[----:B------:R-:W-:Y:S01]  /*8f10*/  PRMT R68, R7, 0x5410, R16 ;  /* 0x0000541007447816 */ /* 0x000fe20000000010 */
[----:B------:R-:W-:Y:S01]  /*8f20*/  IMAD.MOV.U32 R16, RZ, RZ, R86 ;  /* 0x000000ffff107224 */ /* 0x000fe200078e0056 */
[----:B------:R-:W-:Y:S01]  /*8f30*/  PRMT R74, R17, 0x5410, R21 ;  /* 0x00005410114a7816 */ /* 0x000fe20000000015 */
[----:B------:R-:W-:Y:S01]  /*8f40*/  IMAD.MOV.U32 R7, RZ, RZ, R87 ;  /* 0x000000ffff077224 */ /* 0x000fe200078e0057 */
[----:B------:R-:W-:Y:S01]  /*8f50*/  MOV R21, R64 ;  /* 0x0000004000157202 */ /* 0x000fe20000000f00 */
[----:B------:R-:W-:Y:S01]  /*8f60*/  IMAD.MOV.U32 R17, RZ, RZ, R65 ;  /* 0x000000ffff117224 */ /* 0x000fe200078e0041 */
[----:B---3--:R-:W-:Y:S01]  /*8f70*/  CS2R R34, SRZ ;  /* 0x0000000000227805 */ /* 0x008fe2000001ff00 */
[----:B------:R-:W-:Y:S01]  /*8f80*/  CS2R R44, SRZ ;  /* 0x00000000002c7805 */ /* 0x000fe2000001ff00 */
        /* <DEDUP_REMOVED lines=19> */
[----:B----4-:R-:W-:Y:S01]  /*90c0*/  CS2R R32, SRZ ;  /* 0x0000000000207805 */ /* 0x010fe2000001ff00 */
[----:B------:R-:W-:Y:S01]  /*90d0*/  PRMT R69, R17, 0x5410, R21 ;  /* 0x0000541011457816 */ /* 0x000fe20000000015 */
[----:B------:R-:W-:Y:S01]  /*90e0*/  CS2R R40, SRZ ;  /* 0x0000000000287805 */ /* 0x000fe2000001ff00 */
[----:B------:R-:W-:Y:S01]  /*90f0*/  PRMT R75, R7, 0x5410, R16 ;  /* 0x00005410074b7816 */ /* 0x000fe20000000010 */
[----:B------:R-:W-:Y:S01]  /*9100*/  CS2R R48, SRZ ;  /* 0x0000000000307805 */ /* 0x000fe2000001ff00 */
[----:B------:R-:W-:Y:S01]  /*9110*/  CS2R R16, SRZ ;  /* 0x0000000000107805 */ /* 0x000fe2000001ff00 */
[----:B------:R-:W-:Y:S01]  /*9120*/  CS2R R56, SRZ ;  /* 0x0000000000387805 */ /* 0x000fe2000001ff00 */
[----:B------:R-:W-:Y:S05]  /*9130*/  @P0 BRA `(.L_x_2307) ;  /* 0x000003e000000947 */ /* 0x000fea0003800000 */
[----:B------:R-:W-:Y:S01]  /*9140*/  ISETP.GE.AND P0, PT, R39, c[0x0][0x27c], PT ;  /* 0x00009f0027007a0c */ /* 0x000fe20003f06270 */
[----:B------:R-:W-:Y:S01]  /*9150*/  CS2R R50, SRZ ;  /* 0x0000000000327805 */ /* 0x000fe2000001ff00 */
[----:B------:R-:W-:Y:S01]  /*9160*/  ISETP.GE.AND P3, PT, R37, c[0x0][0x27c], PT ;  /* 0x00009f0025007a0c */ /* 0x000fe20003f66270 */
[----:B------:R-:W-:Y:S01]  /*9170*/  CS2R R48, SRZ ;  /* 0x0000000000307805 */ /* 0x000fe2000001ff00 */
[----:B------:R-:W-:-:S09]  /*9180*/  ISETP.GE.AND P2, PT, R30, c[0x0][0x27c], PT ;  /* 0x00009f001e007a0c */ /* 0x000fd20003f46270 */
[C---:B------:R-:W-:Y:S01]  /*9190*/  @!P0 IMAD.SHL.U32 R17, R39.reuse, 0x2, RZ ;  /* 0x0000000227118824 */ /* 0x040fe200078e00ff */
[----:B------:R-:W-:-:S04]  /*91a0*/  @!P0 SHF.L.U64.HI R7, R39, 0x1, R22 ;  /* 0x0000000127078819 */ /* 0x000fc80000010216 */
[-C--:B------:R-:W-:Y:S02]  /*91b0*/  @!P0 IADD3 R24, P1, R42, R17.reuse, RZ ;  /* 0x000000112a188210 */ /* 0x080fe40007f3e0ff */
[----:B------:R-:W-:-:S03]  /*91c0*/  @!P0 IADD3 R18, P4, R28, R17, RZ ;  /* 0x000000111c128210 */ /* 0x000fc60007f9e0ff */
[--C-:B------:R-:W-:Y:S01]  /*91d0*/  @!P0 IMAD.X R25, R43, 0x1, R7.reuse, P1 ;  /* 0x000000012b198824 */ /* 0x100fe200008e0607 */
[----:B------:R-:W-:Y:S01]  /*91e0*/  ISETP.GE.AND P1, PT, R23, c[0x0][0x27c], PT ;  /* 0x00009f0017007a0c */ /* 0x000fe20003f26270 */
[----:B------:R-:W-:Y:S02]  /*91f0*/  @!P0 IMAD.X R19, R29, 0x1, R7, P4 ;  /* 0x000000011d138824 */ /* 0x000fe400020e0607 */
[C---:B------:R-:W-:Y:S01]  /*9200*/  @!P3 IMAD.SHL.U32 R7, R37.reuse, 0x2, RZ ;  /* 0x000000022507b824 */ /* 0x040fe200078e00ff */
[----:B------:R1:W5:Y:S01]  /*9210*/  @!P0 LD.E.64 R50, [R24.64] ;  /* 0x0000000818328980 */ /* 0x000362000c101b00 */
[----:B------:R-:W-:Y:S02]  /*9220*/  @!P3 SHF.L.U64.HI R20, R37, 0x1, R20 ;  /* 0x000000012514b819 */ /* 0x000fe40000010214 */
[----:B------:R-:W-:Y:S01]  /*9230*/  @!P2 SHF.L.U64.HI R16, R30, 0x1, R5 ;  /* 0x000000011e10a819 */ /* 0x000fe20000010205 */
[----:B------:R2:W5:Y:S01]  /*9240*/  @!P0 LD.E.64 R48, [R18.64] ;  /* 0x0000000812308980 */ /* 0x000562000c101b00 */
[-C--:B------:R-:W-:Y:S01]  /*9250*/  @!P3 IADD3 R96, P0, R42, R7.reuse, RZ ;  /* 0x000000072a60b210 */ /* 0x080fe20007f1e0ff */
[----:B------:R-:W-:Y:S01]  /*9260*/  @!P2 IMAD.SHL.U32 R5, R30, 0x2, RZ ;  /* 0x000000021e05a824 */ /* 0x000fe200078e00ff */
[----:B------:R-:W-:Y:S01]  /*9270*/  @!P3 IADD3 R104, P4, R28, R7, RZ ;  /* 0x000000071c68b210 */ /* 0x000fe20007f9e0ff */
[----:B------:R-:W-:Y:S01]  /*9280*/  CS2R R58, SRZ ;  /* 0x00000000003a7805 */ /* 0x000fe2000001ff00 */
[C---:B------:R-:W-:Y:S01]  /*9290*/  @!P1 IMAD.SHL.U32 R7, R23.reuse, 0x2, RZ ;  /* 0x0000000217079824 */ /* 0x040fe200078e00ff */
[----:B------:R-:W-:Y:S01]  /*92a0*/  @!P1 SHF.L.U64.HI R14, R23, 0x1, R14 ;  /* 0x00000001170e9819 */ /* 0x000fe2000001020e */
[--C-:B------:R-:W-:Y:S01]  /*92b0*/  @!P3 IMAD.X R97, R43, 0x1, R20.reuse, P0 ;  /* 0x000000012b61b824 */ /* 0x100fe200000e0614 */
[-C--:B------:R-:W-:Y:S01]  /*92c0*/  @!P2 IADD3 R94, P0, R42, R5.reuse, RZ ;  /* 0x000000052a5ea210 */ /* 0x080fe20007f1e0ff */
[----:B------:R-:W-:Y:S01]  /*92d0*/  @!P3 IMAD.X R105, R29, 0x1, R20, P4 ;  /* 0x000000011d69b824 */ /* 0x000fe200020e0614 */
[----:B------:R-:W-:Y:S01]  /*92e0*/  @!P2 IADD3 R98, P4, R28, R5, RZ ;  /* 0x000000051c62a210 */ /* 0x000fe20007f9e0ff */
[----:B------:R-:W-:-:S02]  /*92f0*/  CS2R R56, SRZ ;  /* 0x0000000000387805 */ /* 0x000fc4000001ff00 */
[--C-:B------:R-:W-:Y:S01]  /*9300*/  @!P2 IMAD.X R95, R43, 0x1, R16.reuse, P0 ;  /* 0x000000012b5fa824 */ /* 0x100fe200000e0610 */
[----:B------:R-:W-:Y:S01]  /*9310*/  @!P1 IADD3 R90, P0, R42, R7, RZ ;  /* 0x000000072a5a9210 */ /* 0x000fe20007f1e0ff */
[----:B------:R-:W-:Y:S01]  /*9320*/  @!P2 IMAD.X R99, R29, 0x1, R16, P4 ;  /* 0x000000011d63a824 */ /* 0x000fe200020e0610 */
[----:B------:R-:W-:-:S03]  /*9330*/  ISETP.GE.AND P4, PT, R140, c[0x0][0x27c], PT ;  /* 0x00009f008c007a0c */ /* 0x000fc60003f86270 */
[----:B------:R-:W-:Y:S01]  /*9340*/  @!P1 IMAD.X R91, R43, 0x1, R14, P0 ;  /* 0x000000012b5b9824 */ /* 0x000fe200000e060e */
[----:B------:R-:W-:-:S05]  /*9350*/  @!P1 IADD3 R20, P0, R28, R7, RZ ;  /* 0x000000071c149210 */ /* 0x000fca0007f1e0ff */
[----:B------:R-:W-:Y:S01]  /*9360*/  @!P1 IMAD.X R21, R29, 0x1, R14, P0 ;  /* 0x000000011d159824 */ /* 0x000fe200000e060e */
[----:B------:R-:W-:-:S03]  /*9370*/  ISETP.GE.AND P0, PT, R15, c[0x0][0x27c], PT ;  /* 0x00009f000f007a0c */ /* 0x000fc60003f06270 */
[----:B--2---:R-:W-:-:S04]  /*9380*/  @!P4 IMAD.WIDE R18, R140, 0x2, R42 ;  /* 0x000000028c12c825 */ /* 0x004fc800078e022a */
[----:B------:R-:W-:Y:S01]  /*9390*/  @!P4 IMAD.WIDE R16, R140, 0x2, R28 ;  /* 0x000000028c10c825 */ /* 0x000fe200078e021c */
[----:B------:R2:W5:Y:S04]  /*93a0*/  @!P4 LD.E.64 R58, [R18.64] ;  /* 0x00000008123ac980 */ /* 0x000568000c101b00 */
[----:B------:R3:W5:Y:S01]  /*93b0*/  @!P4 LD.E.64 R56, [R16.64] ;  /* 0x000000081038c980 */ /* 0x000762000c101b00 */
[C---:B------:R-:W-:Y:S01]  /*93c0*/  @!P0 IMAD.SHL.U32 R5, R15.reuse, 0x2, RZ ;  /* 0x000000020f058824 */ /* 0x040fe200078e00ff */
[----:B------:R-:W-:-:S04]  /*93d0*/  @!P0 SHF.L.U64.HI R6, R15, 0x1, R6 ;  /* 0x000000010f068819 */ /* 0x000fc80000010206 */
        /* <DEDUP_REMOVED lines=8> */
[----:B-1----:R-:W-:Y:S01]  /*9460*/  CS2R R24, SRZ ;  /* 0x0000000000187805 */ /* 0x002fe2000001ff00 */
[----:B------:R-:W-:Y:S01]  /*9470*/  @!P0 IMAD.X R29, R29, 0x1, R6, P4 ;  /* 0x000000011d1d8824 */ /* 0x000fe200020e0606 */
[----:B------:R1:W5:Y:S01]  /*9480*/  @!P3 LD.E.64 R44, [R96.64] ;  /* 0x00000008602cb980 */ /* 0x000362000c101b00 */
[----:B--2---:R-:W-:-:S03]  /*9490*/  CS2R R18, SRZ ;  /* 0x0000000000127805 */ /* 0x004fc6000001ff00 */
[----:B------:R1:W5:Y:S01]  /*94a0*/  @!P3 LD.E.64 R40, [R104.64] ;  /* 0x000000086828b980 */ /* 0x000362000c101b00 */
[----:B---3--:R-:W-:-:S03]  /*94b0*/  CS2R R16, SRZ ;  /* 0x0000000000107805 */ /* 0x008fc6000001ff00 */
[----:B------:R1:W5:Y:S04]  /*94c0*/  @!P2 LD.E.64 R34, [R94.64] ;  /* 0x000000085e22a980 */ /* 0x000368000c101b00 */
[----:B------:R1:W5:Y:S04]  /*94d0*/  @!P2 LD.E.64 R32, [R98.64] ;  /* 0x000000086220a980 */ /* 0x000368000c101b00 */
[----:B------:R1:W5:Y:S04]  /*94e0*/  @!P1 LD.E.64 R26, [R90.64] ;  /* 0x000000085a1a9980 */ /* 0x000368000c101b00 */
[----:B------:R1:W5:Y:S04]  /*94f0*/  @!P1 LD.E.64 R24, [R20.64] ;  /* 0x0000000814189980 */ /* 0x000368000c101b00 */
[----:B------:R1:W5:Y:S04]  /*9500*/  @!P0 LD.E.64 R18, [R42.64] ;  /* 0x000000082a128980 */ /* 0x000368000c101b00 */
[----:B------:R1:W5:Y:S02]  /*9510*/  @!P0 LD.E.64 R16, [R28.64] ;  /* 0x000000081c108980 */ /* 0x000364000c101b00 */
.L_x_2307:
[----:B------:R-:W-:Y:S05]  /*9520*/  BSYNC B0 ;  /* 0x0000000000007941 */ /* 0x000fea0003800000 */
.L_x_2306:
[----:B-----5:R-:W-:Y:S01]  /*9530*/  IMAD.MOV.U32 R6, RZ, RZ, R18 ;  /* 0x000000ffff067224 */ /* 0x020fe200078e0012 */
[----:B-1----:R-:W-:Y:S01]  /*9540*/  LOP3.LUT R20, R77, 0x18, R142, 0xf8, !PT ;  /* 0x000000184d147812 */ /* 0x002fe200078ef88e */
[----:B------:R-:W-:Y:S01]  /*9550*/  IMAD.MOV.U32 R5, RZ, RZ, R19 ;  /* 0x000000ffff057224 */ /* 0x000fe200078e0013 */
[----:B------:R-:W-:Y:S01]  /*9560*/  IADD3 R53, -R209, R4, RZ ;  /* 0x00000004d1357210 */ /* 0x000fe20007ffe1ff */
[----:B------:R-:W-:Y:S01]  /*9570*/  IMAD.MOV.U32 R7, RZ, RZ, R27 ;  /* 0x000000ffff077224 */ /* 0x000fe200078e001b */
[----:B------:R-:W-:Y:S01]  /*9580*/  LOP3.LUT R20, R12, R20, R13, 0xf6, !PT ;  /* 0x000000140c147212 */ /* 0x000fe200078ef60d */
[----:B------:R-:W-:Y:S01]  /*9590*/  IMAD.MOV.U32 R12, RZ, RZ, R26 ;  /* 0x000000ffff0c7224 */ /* 0x000fe200078e001a */
[----:B------:R-:W-:Y:S01]  /*95a0*/  PRMT R14, R5, 0x5410, R6 ;  /* 0x00005410050e7816 */ /* 0x000fe20000000006 */
[----:B------:R-:W-:Y:S01]  /*95b0*/  IMAD.MOV.U32 R6, RZ, RZ, R34 ;  /* 0x000000ffff067224 */ /* 0x000fe200078e0022 */
[----:B------:R-:W-:Y:S01]  /*95c0*/  IMNMX R53, R53, 0x80, PT ;  /* 0x0000008035357817 */ /* 0x000fe20003800200 */
[----:B------:R-:W-:Y:S01]  /*95d0*/  IMAD.MOV.U32 R5, RZ, RZ, R35 ;  /* 0x000000ffff057224 */ /* 0x000fe200078e0023 */
[----:B------:R-:W-:Y:S01]  /*95e0*/  PRMT R22, R7, 0x5410, R12 ;  /* 0x0000541007167816 */ /* 0x000fe2000000000c */
[----:B------:R-:W-:Y:S01]  /*95f0*/  IMAD.MOV.U32 R12, RZ, RZ, R44 ;  /* 0x000000ffff0c7224 */ /* 0x000fe200078e002c */
[----:B------:R-:W-:Y:S01]  /*9600*/  ISETP.GE.AND P1, PT, R219, R53, PT ;  /* 0x00000035db00720c */ /* 0x000fe20003f26270 */
[----:B------:R-:W-:Y:S01]  /*9610*/  IMAD.MOV.U32 R7, RZ, RZ, R45 ;  /* 0x000000ffff077224 */ /* 0x000fe200078e002d */
[----:B------:R-:W-:Y:S01]  /*9620*/  PRMT R29, R5, 0x5410, R6 ;  /* 0x00005410051d7816 */ /* 0x000fe20000000006 */
[----:B------:R-:W-:Y:S01]  /*9630*/  IMAD.MOV.U32 R5, RZ, RZ, R51 ;  /* 0x000000ffff057224 */ /* 0x000fe200078e0033 */
[----:B------:R-:W-:Y:S01]  /*9640*/  MOV R6, R50 ;  /* 0x0000003200067202 */ /* 0x000fe20000000f00 */
[----:B------:R-:W-:Y:S01]  /*9650*/  IMAD.SHL.U32 R20, R20, 0x2, RZ ;  /* 0x0000000214147824 */ /* 0x000fe200078e00ff */
[----:B------:R-:W-:Y:S01]  /*9660*/  PRMT R36, R12, 0x7610, R36 ;  /* 0x000076100c247816 */ /* 0x000fe20000000024 */
[----:B------:R-:W-:Y:S01]  /*9670*/  IMAD.MOV.U32 R12, RZ, RZ, R58 ;  /* 0x000000ffff0c7224 */ /* 0x000fe200078e003a */
[----:B------:R-:W-:Y:S01]  /*9680*/  PRMT R31, R31, 0x5410, R7 ;  /* 0x000054101f1f7816 */ /* 0x000fe20000000007 */
[----:B------:R-:W-:Y:S01]  /*9690*/  IMAD.MOV.U32 R7, RZ, RZ, R59 ;  /* 0x000000ffff077224 */ /* 0x000fe200078e003b */
[----:B------:R-:W-:Y:S01]  /*96a0*/  PRMT R38, R5, 0x5410, R6 ;  /* 0x0000541005267816 */ /* 0x000fe20000000006 */
[----:B------:R-:W-:Y:S01]  /*96b0*/  IMAD.MOV.U32 R6, RZ, RZ, R16 ;  /* 0x000000ffff067224 */ /* 0x000fe200078e0010 */
[----:B------:R-:W-:Y:S01]  /*96c0*/  LOP3.LUT P0, RZ, R78, 0x4, RZ, 0xc0, !PT ;  /* 0x000000044eff7812 */ /* 0x000fe2000780c0ff */
[----:B------:R-:W-:Y:S01]  /*96d0*/  IMAD.MOV.U32 R5, RZ, RZ, R17 ;  /* 0x000000ffff057224 */ /* 0x000fe200078e0011 */
[----:B------:R-:W-:Y:S01]  /*96e0*/  PRMT R43, R7, 0x5410, R12 ;  /* 0x00005410072b7816 */ /* 0x000fe2000000000c */
[----:B------:R-:W-:Y:S01]  /*96f0*/  IMAD.MOV.U32 R12, RZ, RZ, R24 ;  /* 0x000000ffff0c7224 */ /* 0x000fe200078e0018 */
[----:B------:R-:W-:Y:S01]  /*9700*/  MOV R7, R25 ;  /* 0x0000001900077202 */ /* 0x000fe20000000f00 */
[----:B------:R-:W-:-:S04]  /*9710*/  DEPBAR.LE SB0, 0x3 ;  /* 0x000080c00000791a */ /* 0x000fc80000000000 */
[----:B------:R-:W-:Y:S01]  /*9720*/  PRMT R13, R5, 0x5410, R6 ;  /* 0x00005410050d7816 */ /* 0x000fe20000000006 */
[----:B------:R-:W-:Y:S01]  /*9730*/  IMAD.MOV.U32 R6, RZ, RZ, R32 ;  /* 0x000000ffff067224 */ /* 0x000fe200078e0020 */
[----:B------:R-:W-:Y:S01]  /*9740*/  PRMT R21, R7, 0x5410, R12 ;  /* 0x0000541007157816 */ /* 0x000fe2000000000c */
[----:B------:R-:W-:Y:S01]  /*9750*/  IMAD.MOV.U32 R5, RZ, RZ, R33 ;  /* 0x000000ffff057224 */ /* 0x000fe200078e0021 */
[C---:B------:R-:W-:Y:S01]  /*9760*/  IADD3 R4, R20.reuse, 0x18100, RZ ;  /* 0x0001810014047810 */ /* 0x040fe20007ffe0ff */
[----:B------:R-:W-:Y:S01]  /*9770*/  IMAD.MOV.U32 R7, RZ, RZ, R40 ;  /* 0x000000ffff077224 */ /* 0x000fe200078e0028 */
[----:B------:R-:W-:Y:S01]  /*9780*/  BSSY B1, `(.L_x_2308) ;  /* 0x0000122000017945 */ /* 0x000fe20003800000 */
[----:B------:R-:W-:Y:S02]  /*9790*/  IADD3 R12, R20, 0x18140, RZ ;  /* 0x00018140140c7810 */ /* 0x000fe40007ffe0ff */
[----:B------:R-:W-:Y:S01]  /*97a0*/  PRMT R28, R5, 0x5410, R6 ;  /* 0x00005410051c7816 */ /* 0x000fe20000000006 */
[----:B------:R-:W-:Y:S01]  /*97b0*/  IMAD.MOV.U32 R6, RZ, RZ, R41 ;  /* 0x000000ffff067224 */ /* 0x000fe200078e0029 */
[----:B------:R-:W-:Y:S01]  /*97c0*/  PRMT R31, R7, 0x7610, R31 ;  /* 0x00007610071f7816 */ /* 0x000fe2000000001f */
[----:B------:R-:W-:Y:S01]  /*97d0*/  IMAD.MOV.U32 R5, RZ, RZ, R48 ;  /* 0x000000ffff057224 */ /* 0x000fe200078e0030 */
[----:B------:R-:W-:Y:S01]  /*97e0*/  @P0 IADD3 R12, R4, -0x40, RZ ;  /* 0xffffffc0040c0810 */ /* 0x000fe20007ffe0ff */
[----:B------:R-:W-:Y:S01]  /*97f0*/  IMAD.MOV.U32 R7, RZ, RZ, R49 ;  /* 0x000000ffff077224 */ /* 0x000fe200078e0031 */
[----:B------:R-:W-:Y:S01]  /*9800*/  PRMT R36, R36, 0x5410, R6 ;  /* 0x0000541024247816 */ /* 0x000fe20000000006 */
[----:B------:R-:W-:Y:S01]  /*9810*/  IMAD.MOV.U32 R6, RZ, RZ, R56 ;  /* 0x000000ffff067224 */ /* 0x000fe200078e0038 */
[----:B------:R-:W-:Y:S01]  /*9820*/  PRMT R42, R42, 0x5410, R5 ;  /* 0x000054102a2a7816 */ /* 0x000fe20000000005 */
[----:B------:R-:W-:-:S03]  /*9830*/  IMAD.MOV.U32 R5, RZ, RZ, R57 ;  /* 0x000000ffff057224 */ /* 0x000fc600078e0039 */
        /* <DEDUP_REMOVED lines=12> */
[--C-:B------:R-:W-:Y:S01]  /*9900*/  SHF.R.U32.HI R78, RZ, 0x10, R87.reuse ;  /* 0x00000010ff4e7819 */ /* 0x100fe20000011657 */
        /* <DEDUP_REMOVED lines=36> */
.L_x_2311:
[----:B------:R-:W-:Y:S05]  /*9b50*/  BSYNC B0 ;  /* 0x0000000000007941 */ /* 0x000fea0003800000 */
.L_x_2310:
        /* <DEDUP_REMOVED lines=45> */
.L_x_2313:
[----:B------:R-:W-:Y:S05]  /*9e30*/  BSYNC B0 ;  /* 0x0000000000007941 */ /* 0x000fea0003800000 */
.L_x_2312:
        /* <DEDUP_REMOVED lines=45> */
.L_x_2315:
[----:B------:R-:W-:Y:S05]  /*a110*/  BSYNC B0 ;  /* 0x0000000000007941 */ /* 0x000fea0003800000 */
.L_x_2314:
        /* <DEDUP_REMOVED lines=45> */
.L_x_2317:
[----:B------:R-:W-:Y:S05]  /*a3f0*/  BSYNC B0 ;  /* 0x0000000000007941 */ /* 0x000fea0003800000 */
.L_x_2316:
        /* <DEDUP_REMOVED lines=45> */
.L_x_2319:
[----:B------:R-:W-:Y:S05]  /*a6d0*/  BSYNC B0 ;  /* 0x0000000000007941 */ /* 0x000fea0003800000 */
.L_x_2318:
[----:B------:R-:W-:-:S13]  /*a6e0*/  ISETP.GE.AND P0, PT, R15, c[0x0][0x27c], PT ;  /* 0x00009f000f007a0c */ /* 0x000fda0003f06270 */
        /* <DEDUP_REMOVED lines=12> */
[--C-:B-1----:R-:W-:Y:S02]  /*a7b0*/  HADD2.F32 R63, -RZ, R4.reuse.H1_H1 ;  /* 0x30000004ff3f7230 */ /* 0x102fe40000004100 */
[--C-:B------:R-:W-:Y:S02]  /*a7c0*/  HADD2.F32 R61, -RZ, R7.reuse.H0_H0 ;  /* 0x20000007ff3d7230 */ /* 0x100fe40000004100 */
[----:B------:R-:W-:Y:S01]  /*a7d0*/  HADD2.F32 R62, -RZ, R4.H0_H0 ;  /* 0x20000004ff3e7230 */ /* 0x000fe20000004100 */
[-C--:B------:R-:W-:Y:S01]  /*a7e0*/  FMUL.FTZ R70, R63, R67.reuse ;  /* 0x000000433f467220 */ /* 0x080fe20000410000 */
[----:B------:R-:W-:Y:S02]  /*a7f0*/  HADD2.F32 R7, -RZ, R7.H1_H1 ;  /* 0x30000007ff077230 */ /* 0x000fe40000004100 */
[--C-:B------:R-:W-:Y:S01]  /*a800*/  HADD2.F32 R4, -RZ, R6.reuse.H0_H0 ;  /* 0x20000006ff047230 */ /* 0x100fe20000004100 */
[C---:B------:R-:W-:Y:S01]  /*a810*/  FMUL.FTZ R72, R62.reuse, R67 ;  /* 0x000000433e487220 */ /* 0x040fe20000410000 */
[--C-:B------:R-:W-:Y:S01]  /*a820*/  HADD2.F32 R65, -RZ, R5.reuse.H0_H0 ;  /* 0x20000005ff417230 */ /* 0x100fe20000004100 */
[----:B------:R-:W-:Y:S01]  /*a830*/  FFMA.FTZ R70, R62, R69, -R70 ;  /* 0x000000453e467223 */ /* 0x000fe20000010846 */
[----:B------:R-:W-:Y:S01]  /*a840*/  HADD2.F32 R6, -RZ, R6.H1_H1 ;  /* 0x30000006ff067230 */ /* 0x000fe20000004100 */
[-C--:B------:R-:W-:Y:S01]  /*a850*/  FMUL.FTZ R66, R7, R64.reuse ;  /* 0x0000004007427220 */ /* 0x080fe20000410000 */
        /* <DEDUP_REMOVED lines=20> */
.L_x_2309:
[----:B------:R-:W-:Y:S05]  /*a9a0*/  BSYNC B1 ;  /* 0x0000000000017941 */ /* 0x000fea0003800000 */
.L_x_2308:
        /* <DEDUP_REMOVED lines=47> */
.L_x_2322:
[----:B------:R-:W-:Y:S05]  /*aca0*/  BSYNC B0 ;  /* 0x0000000000007941 */ /* 0x000fea0003800000 */
.L_x_2321:
[----:B------:R-:W-:Y:S01]  /*acb0*/  ISETP.GE.AND P0, PT, R39, c[0x0][0x27c], PT ;  /* 0x00009f0027007a0c */ /* 0x000fe20003f06270 */
[----:B------:R-:W-:-:S12]  /*acc0*/  BSSY B0, `(.L_x_2323) ;  /* 0x000002c000007945 */ /* 0x000fd80003800000 */
[----:B------:R-:W-:Y:S05]  /*acd0*/  @P0 BRA `(.L_x_2324) ;  /* 0x000002a000000947 */ /* 0x000fea0003800000 */
[----:B-1----:R-:W1:Y:S01]  /*ace0*/  LDS.128 R4, [R12+0x2000] ;  /* 0x002000000c047984 */ /* 0x002e620000000c00 */
[--C-:B------:R-:W-:Y:S01]  /*acf0*/  SHF.R.U64 R43, R48, 0x10, R49.reuse ;  /* 0x00000010302b7819 */ /* 0x100fe20000001231 */
[----:B------:R-:W-:Y:S01]  /*ad00*/  HADD2.F32 R52, -RZ, R42.H1_H1 ;  /* 0x3000002aff347230 */ /* 0x000fe20000004100 */
[----:B------:R-:W-:Y:S01]  /*ad10*/  SHF.R.U32.HI R48, RZ, 0x10, R49 ;  /* 0x00000010ff307819 */ /* 0x000fe20000011631 */
[----:B------:R-:W-:Y:S01]  /*ad20*/  HADD2.F32 R54, -RZ, R38.H1_H1 ;  /* 0x30000026ff367230 */ /* 0x000fe20000004100 */
[--C-:B------:R-:W-:Y:S02]  /*ad30*/  SHF.R.U64 R39, R50, 0x10, R51.reuse ;  /* 0x0000001032277819 */ /* 0x100fe40000001233 */
[----:B------:R-:W-:Y:S01]  /*ad40*/  SHF.R.U32.HI R50, RZ, 0x10, R51 ;  /* 0x00000010ff327819 */ /* 0x000fe20000011633 */
[----:B------:R-:W-:-:S04]  /*ad50*/  HADD2.F32 R48, -RZ, R48.H0_H0 ;  /* 0x20000030ff307230 */ /* 0x000fc80000004100 */
        /* <DEDUP_REMOVED lines=12> */
[----:B------:R-:W-:Y:S01]  /*ae20*/  HADD2.F32 R7, -RZ, R42.H0_H0 ;  /* 0x2000002aff077230 */ /* 0x000fe20000004100 */
[-C--:B------:R-:W-:Y:S01]  /*ae30*/  FMUL.FTZ R55, R49, R52.reuse ;  /* 0x0000003431377220 */ /* 0x080fe20000410000 */
[----:B------:R-:W-:Y:S01]  /*ae40*/  HADD2.F32 R5, -RZ, R5.H1_H1 ;  /* 0x30000005ff057230 */ /* 0x000fe20000004100 */
[C---:B------:R-:W-:Y:S01]  /*ae50*/  FMUL.FTZ R52, R47.reuse, R52 ;  /* 0x000000342f347220 */ /* 0x040fe20000410000 */
[----:B------:R-:W-:Y:S01]  /*ae60*/  HADD2.F32 R42, -RZ, R43.H0_H0 ;  /* 0x2000002bff2a7230 */ /* 0x000fe20000004100 */
[----:B------:R-:W-:Y:S01]  /*ae70*/  FFMA.FTZ R55, R47, R54, -R55 ;  /* 0x000000362f377223 */ /* 0x000fe20000010837 */
[----:B------:R-:W-:Y:S01]  /*ae80*/  HADD2.F32 R43, -RZ, R38.H0_H0 ;  /* 0x20000026ff2b7230 */ /* 0x000fe20000004100 */
[----:B------:R-:W-:Y:S01]  /*ae90*/  FMUL.FTZ R38, R6, R7 ;  /* 0x0000000706267220 */ /* 0x000fe20000410000 */
[----:B------:R-:W-:Y:S01]  /*aea0*/  HADD2.F32 R46, -RZ, R39.H0_H0 ;  /* 0x20000027ff2e7230 */ /* 0x000fe20000004100 */
[----:B------:R-:W-:-:S02]  /*aeb0*/  FMUL.FTZ R39, R5, R42 ;  /* 0x0000002a05277220 */ /* 0x000fc40000410000 */
[C---:B------:R-:W-:Y:S02]  /*aec0*/  FMUL.FTZ R7, R4.reuse, R7 ;  /* 0x0000000704077220 */ /* 0x040fe40000410000 */
[----:B------:R-:W-:Y:S02]  /*aed0*/  FMUL.FTZ R42, R51, R42 ;  /* 0x0000002a332a7220 */ /* 0x000fe40000410000 */
[-C--:B------:R-:W-:Y:S02]  /*aee0*/  FFMA.FTZ R38, R4, R43.reuse, -R38 ;  /* 0x0000002b04267223 */ /* 0x080fe40000010826 */
[----:B------:R-:W-:Y:S02]  /*aef0*/  FFMA.FTZ R52, R49, R54, R52 ;  /* 0x0000003631347223 */ /* 0x000fe40000010034 */
        /* <DEDUP_REMOVED lines=8> */
.L_x_2324:
[----:B------:R-:W-:Y:S05]  /*af80*/  BSYNC B0 ;  /* 0x0000000000007941 */ /* 0x000fea0003800000 */
.L_x_2323:
[----:B------:R-:W-:Y:S01]  /*af90*/  ISETP.GE.AND P0, PT, R37, c[0x0][0x27c], PT ;  /* 0x00009f0025007a0c */ /* 0x000fe20003f06270 */
[----:B------:R-:W-:-:S12]  /*afa0*/  BSSY B0, `(.L_x_2325) ;  /* 0x000002c000007945 */ /* 0x000fd80003800000 */
[----:B------:R-:W-:Y:S05]  /*afb0*/  @P0 BRA `(.L_x_2326) ;  /* 0x000002a000000947 */ /* 0x000fea0003800000 */
[----:B-1----:R-:W1:Y:S01]  /*afc0*/  LDS.128 R4, [R20+0x1e100] ;  /* 0x01e1000014047984 */ /* 0x002e620000000c00 */
[--C-:B------:R-:W-:Y:S01]  /*afd0*/  SHF.R.U64 R38, R40, 0x10, R41.reuse ;  /* 0x0000001028267819 */ /* 0x100fe20000001229 */
[----:B------:R-:W-:Y:S01]  /*afe0*/  HADD2.F32 R47, -RZ, R36.H0_H0 ;  /* 0x20000024ff2f7230 */ /* 0x000fe20000004100 */
[----:B------:R-:W-:Y:S02]  /*aff0*/  SHF.R.U32.HI R40, RZ, 0x10, R41 ;  /* 0x00000010ff287819 */ /* 0x000fe40000011629 */
[--C-:B------:R-:W-:Y:S01]  /*b000*/  SHF.R.U64 R37, R44, 0x10, R45.reuse ;  /* 0x000000102c257819 */ /* 0x100fe2000000122d */
[----:B------:R-:W-:Y:S01]  /*b010*/  HADD2.F32 R38, -RZ, R38.H0_H0 ;  /* 0x20000026ff267230 */ /* 0x000fe20000004100 */
[----:B------:R-:W-:Y:S01]  /*b020*/  SHF.R.U32.HI R44, RZ, 0x10, R45 ;  /* 0x00000010ff2c7819 */ /* 0x000fe2000001162d */
[----:B------:R-:W-:Y:S02]  /*b030*/  HADD2.F32 R40, -RZ, R40.H0_H0 ;  /* 0x20000028ff287230 */ /* 0x000fe40000004100 */
[----:B------:R-:W-:-:S02]  /*b040*/  HADD2.F32 R45, -RZ, R31.H0_H0 ;  /* 0x2000001fff2d7230 */ /* 0x000fc40000004100 */
[----:B------:R-:W-:Y:S02]  /*b050*/  HADD2.F32 R46, -RZ, R44.H0_H0 ;  /* 0x2000002cff2e7230 */ /* 0x000fe40000004100 */
[----:B------:R-:W-:Y:S02]  /*b060*/  HADD2.F32 R31, -RZ, R31.H1_H1 ;  /* 0x3000001fff1f7230 */ /* 0x000fe40000004100 */
[--C-:B-1----:R-:W-:Y:S02]  /*b070*/  HADD2.F32 R39, -RZ, R7.reuse.H0_H0 ;  /* 0x20000007ff277230 */ /* 0x102fe40000004100 */
[----:B------:R-:W-:Y:S02]  /*b080*/  HADD2.F32 R7, -RZ, R7.H1_H1 ;  /* 0x30000007ff077230 */ /* 0x000fe40000004100 */
[--C-:B------:R-:W-:Y:S02]  /*b090*/  HADD2.F32 R41, -RZ, R4.reuse.H0_H0 ;  /* 0x20000004ff297230 */ /* 0x100fe40000004100 */
[----:B------:R-:W-:Y:S01]  /*b0a0*/  HADD2.F32 R42, -RZ, R4.H1_H1 ;  /* 0x30000004ff2a7230 */ /* 0x000fe20000004100 */
[-C--:B------:R-:W-:Y:S01]  /*b0b0*/  FMUL.FTZ R44, R7, R40.reuse ;  /* 0x00000028072c7220 */ /* 0x080fe20000410000 */
        /* <DEDUP_REMOVED lines=8> */
[----:B------:R-:W-:Y:S01]  /*b140*/  HADD2.F32 R39, -RZ, R36.H1_H1 ;  /* 0x30000024ff277230 */ /* 0x000fe20000004100 */
[----:B------:R-:W-:Y:S01]  /*b150*/  FMUL.FTZ R45, R41, R45 ;  /* 0x0000002d292d7220 */ /* 0x000fe20000410000 */
[----:B------:R-:W-:Y:S01]  /*b160*/  HADD2.F32 R40, -RZ, R37.H0_H0 ;  /* 0x20000025ff287230 */ /* 0x000fe20000004100 */
[----:B------:R-:W-:Y:S01]  /*b170*/  FMUL.FTZ R37, R5, R38 ;  /* 0x0000002605257220 */ /* 0x000fe20000410000 */
[----:B------:R-:W-:Y:S01]  /*b180*/  F2FP.PACK_AB R7, R7, R44 ;  /* 0x0000002c0707723e */ /* 0x000fe200000000ff */
[----:B------:R-:W-:-:S02]  /*b190*/  FMUL.FTZ R36, R6, R39 ;  /* 0x0000002706247220 */ /* 0x000fc40000410000 */
[----:B------:R-:W-:Y:S02]  /*b1a0*/  FMUL.FTZ R39, R4, R39 ;  /* 0x0000002704277220 */ /* 0x000fe40000410000 */
[----:B------:R-:W-:Y:S02]  /*b1b0*/  FMUL.FTZ R38, R43, R38 ;  /* 0x000000262b267220 */ /* 0x000fe40000410000 */
[-C--:B------:R-:W-:Y:S02]  /*b1c0*/  FFMA.FTZ R48, R41, R47.reuse, -R48 ;  /* 0x0000002f29307223 */ /* 0x080fe40000010830 */
        /* <DEDUP_REMOVED lines=9> */
.L_x_2326:
[----:B------:R-:W-:Y:S05]  /*b260*/  BSYNC B0 ;  /* 0x0000000000007941 */ /* 0x000fea0003800000 */
.L_x_2325:
        /* <DEDUP_REMOVED lines=45> */
.L_x_2328:
[----:B------:R-:W-:Y:S05]  /*b540*/  BSYNC B0 ;  /* 0x0000000000007941 */ /* 0x000fea0003800000 */
.L_x_2327:
        /* <DEDUP_REMOVED lines=45> */
.L_x_2330:
[----:B------:R-:W-:Y:S05]  /*b820*/  BSYNC B0 ;  /* 0x0000000000007941 */ /* 0x000fea0003800000 */
.L_x_2329:
        /* <DEDUP_REMOVED lines=45> */
.L_x_2303:
        /* <DEDUP_REMOVED lines=33> */
[----:B------:R-:W-:Y:S01]  /*bd10*/  SHF.R.S32.HI R5, RZ, 0x1f, R142 ;  /* 0x0000001fff057819 */ /* 0x000fe2000001148e */
[----:B------:R1:W2:Y:S01]  /*bd20*/  SHFL.IDX PT, R17, R22, RZ, 0x1c1f ;  /* 0x001c1fff16117589 */ /* 0x0002a200000e0000 */
[----:B------:R-:W-:Y:S01]  /*bd30*/  CS2R R54, SRZ ;  /* 0x0000000000367805 */ /* 0x000fe2000001ff00 */
[----:B------:R-:W-:Y:S01]  /*bd40*/  CS2R R52, SRZ ;  /* 0x0000000000347805 */ /* 0x000fe2000001ff00 */
[----:B------:R-:W-:Y:S01]  /*bd50*/  LEA.HI.X R20, R16, c[0x0][0x28c], R20, 0x1, P1 ;  /* 0x0000a30010147a11 */ /* 0x000fe200008f0c14 */
[----:B------:R1:W3:Y:S01]  /*bd60*/  SHFL.IDX PT, R14, R18, RZ, 0x1c1f ;  /* 0x001c1fff120e7589 */ /* 0x0002e200000e0000 */
[----:B------:R-:W-:Y:S01]  /*bd70*/  CS2R R70, SRZ ;  /* 0x0000000000467805 */ /* 0x000fe2000001ff00 */
[----:B------:R-:W-:Y:S01]  /*bd80*/  CS2R R68, SRZ ;  /* 0x0000000000447805 */ /* 0x000fe2000001ff00 */
[----:B------:R-:W-:Y:S01]  /*bd90*/  SHF.R.S32.HI R81, RZ, 0x3, R82 ;  /* 0x00000003ff517819 */ /* 0x000fe20000011452 */
[----:B------:R1:W4:Y:S01]  /*bda0*/  SHFL.IDX PT, R16, R21, RZ, 0x1c1f ;  /* 0x001c1fff15107589 */ /* 0x00032200000e0000 */
[----:B------:R-:W-:-:S03]  /*bdb0*/  SHF.R.S32.HI R65, RZ, 0x3, R66 ;  /* 0x00000003ff417819 */ /* 0x000fc60000011442 */
[----:B------:R1:W1:Y:S01]  /*bdc0*/  SHFL.IDX PT, R15, R20, RZ, 0x1c1f ;  /* 0x001c1fff140f7589 */ /* 0x00026200000e0000 */
[----:B------:R-:W-:Y:S05]  /*bdd0*/  @P0 BRA `(.L_x_2332) ;  /* 0x0000021000000947 */ /* 0x000fea0003800000 */
[----:B------:R-:W-:Y:S01]  /*bde0*/  ISETP.GE.AND P0, PT, R142, c[0x0][0x27c], PT ;  /* 0x00009f008e007a0c */ /* 0x000fe20003f06270 */
[----:B------:R-:W-:Y:S01]  /*bdf0*/  CS2R R58, SRZ ;  /* 0x00000000003a7805 */ /* 0x000fe2000001ff00 */
[----:B------:R-:W-:Y:S01]  /*be00*/  ISETP.GE.AND P2, PT, R137, c[0x0][0x27c], PT ;  /* 0x00009f0089007a0c */ /* 0x000fe20003f46270 */
[----:B------:R-:W-:Y:S01]  /*be10*/  CS2R R56, SRZ ;  /* 0x0000000000387805 */ /* 0x000fe2000001ff00 */
[----:B------:R-:W-:Y:S01]  /*be20*/  ISETP.GE.AND P1, PT, R136, c[0x0][0x27c], PT ;  /* 0x00009f0088007a0c */ /* 0x000fe20003f26270 */
[----:B------:R-:W-:Y:S01]  /*be30*/  CS2R R54, SRZ ;  /* 0x0000000000367805 */ /* 0x000fe2000001ff00 */
[----:B------:R-:W-:Y:S01]  /*be40*/  CS2R R52, SRZ ;  /* 0x0000000000347805 */ /* 0x000fe2000001ff00 */
[----:B------:R-:W-:Y:S01]  /*be50*/  CS2R R50, SRZ ;  /* 0x0000000000327805 */ /* 0x000fe2000001ff00 */
[----:B------:R-:W-:-:S05]  /*be60*/  CS2R R48, SRZ ;  /* 0x0000000000307805 */ /* 0x000fca000001ff00 */
[C---:B------:R-:W-:Y:S01]  /*be70*/  @!P0 IMAD.SHL.U32 R25, R142.reuse, 0x2, RZ ;  /* 0x000000028e198824 */ /* 0x040fe200078e00ff */
[----:B------:R-:W-:Y:S02]  /*be80*/  @!P0 SHF.L.U64.HI R6, R142, 0x1, R5 ;  /* 0x000000018e068819 */ /* 0x000fe40000010205 */
[----:B------:R-:W-:Y:S01]  /*be90*/  @!P2 SHF.L.U32 R19, R81, 0x3, RZ ;  /* 0x000000035113a819 */ /* 0x000fe200000006ff */
[----:B------:R-:W-:Y:S01]  /*bea0*/  @!P1 IMAD.SHL.U32 R31, R65, 0x8, RZ ;  /* 0x00000008411f9824 */ /* 0x000fe200078e00ff */
[-C--:B---3--:R-:W-:Y:S02]  /*beb0*/  @!P0 IADD3 R24, P3, R14, R25.reuse, RZ ;  /* 0x000000190e188210 */ /* 0x088fe40007f7e0ff */
[----:B----4-:R-:W-:Y:S01]  /*bec0*/  @!P0 IADD3 R28, P4, R16, R25, RZ ;  /* 0x00000019101c8210 */ /* 0x010fe20007f9e0ff */
[--C-:B--2---:R-:W-:Y:S01]  /*bed0*/  @!P1 IMAD.WIDE R32, R31, 0x2, R16.reuse ;  /* 0x000000021f209825 */ /* 0x104fe200078e0210 */
[----:B------:R-:W-:Y:S01]  /*bee0*/  CS2R R46, SRZ ;  /* 0x00000000002e7805 */ /* 0x000fe2000001ff00 */
[----:B------:R-:W-:Y:S01]  /*bef0*/  CS2R R44, SRZ ;  /* 0x00000000002c7805 */ /* 0x000fe2000001ff00 */
[----:B------:R-:W-:Y:S01]  /*bf00*/  CS2R R74, SRZ ;  /* 0x00000000004a7805 */ /* 0x000fe2000001ff00 */
[----:B------:R-:W-:Y:S01]  /*bf10*/  CS2R R72, SRZ ;  /* 0x0000000000487805 */ /* 0x000fe2000001ff00 */
[----:B------:R-:W-:Y:S01]  /*bf20*/  CS2R R70, SRZ ;  /* 0x0000000000467805 */ /* 0x000fe2000001ff00 */
[----:B------:R-:W-:Y:S01]  /*bf30*/  CS2R R68, SRZ ;  /* 0x0000000000447805 */ /* 0x000fe2000001ff00 */
[----:B------:R-:W-:Y:S01]  /*bf40*/  @!P2 IMAD.WIDE R34, R19, 0x2, R16 ;  /* 0x000000021322a825 */ /* 0x000fe200078e0210 */
[----:B------:R-:W-:Y:S01]  /*bf50*/  @!P0 IADD3.X R29, R17, R6, RZ, P4, !PT ;  /* 0x00000006111d8210 */ /* 0x000fe200027fe4ff */
[----:B------:R2:W5:Y:S02]  /*bf60*/  @!P1 LD.E.128 R48, [R32.64] ;  /* 0x0000000820309980 */ /* 0x000564000c101d00 */
[----:B-1----:R-:W-:-:S02]  /*bf70*/  @!P2 IMAD.WIDE R36, R19, 0x2, R14 ;  /* 0x000000021324a825 */ /* 0x002fc400078e020e */
[----:B------:R2:W5:Y:S02]  /*bf80*/  @!P2 LD.E.128 R56, [R34.64] ;  /* 0x000000082238a980 */ /* 0x000564000c101d00 */
[----:B------:R-:W-:Y:S02]  /*bf90*/  @!P1 IMAD.WIDE R30, R31, 0x2, R14 ;  /* 0x000000021f1e9825 */ /* 0x000fe400078e020e */
[----:B------:R2:W5:Y:S02]  /*bfa0*/  @!P2 LD.E.128 R52, [R36.64] ;  /* 0x000000082434a980 */ /* 0x000564000c101d00 */
[----:B------:R-:W-:Y:S02]  /*bfb0*/  @!P0 IMAD.X R25, R15, 0x1, R6, P3 ;  /* 0x000000010f198824 */ /* 0x000fe400018e0606 */
[----:B------:R2:W5:Y:S04]  /*bfc0*/  @!P1 LD.E.128 R44, [R30.64] ;  /* 0x000000081e2c9980 */ /* 0x000568000c101d00 */
[----:B------:R2:W5:Y:S04]  /*bfd0*/  @!P0 LD.E.128 R72, [R28.64] ;  /* 0x000000081c488980 */ /* 0x000568000c101d00 */
[----:B------:R2:W5:Y:S02]  /*bfe0*/  @!P0 LD.E.128 R68, [R24.64] ;  /* 0x0000000818448980 */ /* 0x000564000c101d00 */
.L_x_2332:
[----:B------:R-:W-:Y:S05]  /*bff0*/  BSYNC B0 ;  /* 0x0000000000007941 */ /* 0x000fea0003800000 */
.L_x_2331:
[----:B------:R-:W-:Y:S01]  /*c000*/  IADD3 R7, R7, 0x40, RZ ;  /* 0x0000004007077810 */ /* 0x000fe20007ffe0ff */
[----:B-1---5:R-:W-:Y:S01]  /*c010*/  IMAD.MOV.U32 R15, RZ, RZ, R50 ;  /* 0x000000ffff0f7224 */ /* 0x022fe200078e0032 */
[----:B------:R1:W4:Y:S01]  /*c020*/  SHFL.IDX PT, R63, R22, 0x1, 0x1c1f ;  /* 0x003c1f00163f7f89 */ /* 0x00032200000e0000 */
[----:B---3--:R-:W-:Y:S01]  /*c030*/  IMAD.MOV.U32 R14, RZ, RZ, R51 ;  /* 0x000000ffff0e7224 */ /* 0x008fe200078e0033 */
[----:B------:R-:W-:Y:S01]  /*c040*/  ISETP.GE.AND P0, PT, R7, R4, PT ;  /* 0x000000040700720c */ /* 0x000fe20003f06270 */
[----:B------:R-:W-:Y:S01]  /*c050*/  IMAD.MOV.U32 R7, RZ, RZ, R48 ;  /* 0x000000ffff077224 */ /* 0x000fe200078e0030 */
[----:B------:R-:W3:Y:S01]  /*c060*/  SHFL.IDX PT, R62, R21, 0x1, 0x1c1f ;  /* 0x003c1f00153e7f89 */ /* 0x000ee200000e0000 */
[----:B------:R-:W-:Y:S01]  /*c070*/  IMAD.MOV.U32 R6, RZ, RZ, R49 ;  /* 0x000000ffff067224 */ /* 0x000fe200078e0031 */
[----:B------:R-:W-:Y:S01]  /*c080*/  PRMT R92, R14, 0x5410, R15 ;  /* 0x000054100e5c7816 */ /* 0x000fe2000000000f */
[----:B------:R-:W-:Y:S01]  /*c090*/  IMAD.MOV.U32 R14, RZ, RZ, R59 ;  /* 0x000000ffff0e7224 */ /* 0x000fe200078e003b */
[----:B------:R-:W-:Y:S01]  /*c0a0*/  MOV R15, R58 ;  /* 0x0000003a000f7202 */ /* 0x000fe20000000f00 */
[----:B--2---:R-:W-:Y:S01]  /*c0b0*/  IMAD.MOV.U32 R17, RZ, RZ, R70 ;  /* 0x000000ffff117224 */ /* 0x004fe200078e0046 */
        /* <DEDUP_REMOVED lines=35> */
[----:B-1----:R-:W-:Y:S01]  /*c2f0*/  CS2R R22, SRZ ;  /* 0x0000000000167805 */ /* 0x002fe2000001ff00 */
[----:B------:R-:W-:Y:S01]  /*c300*/  PRMT R97, R6, 0x5410, R7 ;  /* 0x0000541006617816 */ /* 0x000fe20000000007 */
[----:B--2---:R-:W-:Y:S01]  /*c310*/  CS2R R20, SRZ ;  /* 0x0000000000147805 */ /* 0x004fe2000001ff00 */
[----:B------:R-:W-:Y:S01]  /*c320*/  CS2R R30, SRZ ;  /* 0x00000000001e7805 */ /* 0x000fe2000001ff00 */
[----:B------:R-:W-:Y:S01]  /*c330*/  CS2R R28, SRZ ;  /* 0x00000000001c7805 */ /* 0x000fe2000001ff00 */
[----:B------:R-:W-:Y:S01]  /*c340*/  CS2R R38, SRZ ;  /* 0x0000000000267805 */ /* 0x000fe2000001ff00 */
[----:B------:R-:W-:Y:S01]  /*c350*/  CS2R R36, SRZ ;  /* 0x0000000000247805 */ /* 0x000fe2000001ff00 */
[----:B------:R-:W-:Y:S05]  /*c360*/  @P0 BRA `(.L_x_2334) ;  /* 0x0000021000000947 */ /* 0x000fea0003800000 */
[----:B---34-:R-:W-:Y:S01]  /*c370*/  ISETP.GE.AND P0, PT, R142, c[0x0][0x27c], PT ;  /* 0x00009f008e007a0c */ /* 0x018fe20003f06270 */
        /* <DEDUP_REMOVED lines=12> */
[-C--:B------:R-:W-:Y:S02]  /*c440*/  @!P0 IADD3 R78, P4, R62, R16.reuse, RZ ;  /* 0x000000103e4e8210 */ /* 0x080fe40007f9e0ff */
[----:B------:R-:W-:Y:S01]  /*c450*/  @!P0 IADD3 R16, P3, R18, R16, RZ ;  /* 0x0000001012108210 */ /* 0x000fe20007f7e0ff */
[C-C-:B------:R-:W-:Y:S01]  /*c460*/  @!P2 IMAD.WIDE R102, R7.reuse, 0x2, R62.reuse ;  /* 0x000000020766a825 */ /* 0x140fe200078e023e */
[----:B------:R-:W-:Y:S01]  /*c470*/  CS2R R22, SRZ ;  /* 0x0000000000167805 */ /* 0x000fe2000001ff00 */
[----:B------:R-:W-:Y:S01]  /*c480*/  CS2R R20, SRZ ;  /* 0x0000000000147805 */ /* 0x000fe2000001ff00 */
[----:B------:R-:W-:Y:S01]  /*c490*/  CS2R R42, SRZ ;  /* 0x00000000002a7805 */ /* 0x000fe2000001ff00 */
[C---:B------:R-:W-:Y:S01]  /*c4a0*/  @!P1 IMAD.WIDE R86, R6.reuse, 0x2, R62 ;  /* 0x0000000206569825 */ /* 0x040fe200078e023e */
[----:B------:R-:W-:Y:S01]  /*c4b0*/  CS2R R40, SRZ ;  /* 0x0000000000287805 */ /* 0x000fe2000001ff00 */
[----:B------:R-:W-:Y:S01]  /*c4c0*/  CS2R R38, SRZ ;  /* 0x0000000000267805 */ /* 0x000fe2000001ff00 */
[----:B------:R-:W-:Y:S01]  /*c4d0*/  CS2R R36, SRZ ;  /* 0x0000000000247805 */ /* 0x000fe2000001ff00 */
[--C-:B------:R-:W-:Y:S01]  /*c4e0*/  @!P2 IMAD.WIDE R104, R7, 0x2, R18.reuse ;  /* 0x000000020768a825 */ /* 0x100fe200078e0212 */
[----:B------:R-:W-:Y:S01]  /*c4f0*/  @!P0 IADD3.X R79, R63, R5, RZ, P4, !PT ;  /* 0x000000053f4f8210 */ /* 0x000fe200027fe4ff */
[----:B------:R1:W5:Y:S02]  /*c500*/  @!P2 LD.E.128 R32, [R102.64] ;  /* 0x000000086620a980 */ /* 0x000364000c101d00 */
[----:B------:R-:W-:-:S02]  /*c510*/  @!P1 IMAD.WIDE R6, R6, 0x2, R18 ;  /* 0x0000000206069825 */ /* 0x000fc400078e0212 */
[----:B------:R1:W5:Y:S02]  /*c520*/  @!P2 LD.E.128 R28, [R104.64] ;  /* 0x00000008681ca980 */ /* 0x000364000c101d00 */
[----:B------:R-:W-:Y:S02]  /*c530*/  @!P0 IMAD.X R17, R19, 0x1, R5, P3 ;  /* 0x0000000113118824 */ /* 0x000fe400018e0605 */
[----:B------:R1:W5:Y:S04]  /*c540*/  @!P1 LD.E.128 R24, [R86.64] ;  /* 0x0000000856189980 */ /* 0x000368000c101d00 */
[----:B------:R1:W5:Y:S04]  /*c550*/  @!P1 LD.E.128 R20, [R6.64] ;  /* 0x0000000806149980 */ /* 0x000368000c101d00 */
[----:B------:R1:W5:Y:S04]  /*c560*/  @!P0 LD.E.128 R40, [R78.64] ;  /* 0x000000084e288980 */ /* 0x000368000c101d00 */
[----:B------:R1:W5:Y:S02]  /*c570*/  @!P0 LD.E.128 R36, [R16.64] ;  /* 0x0000000810248980 */ /* 0x000364000c101d00 */
.L_x_2334:
[----:B---34-:R-:W-:Y:S05]  /*c580*/  BSYNC B0 ;  /* 0x0000000000007941 */ /* 0x018fea0003800000 */
.L_x_2333:
        /* <DEDUP_REMOVED lines=39> */
[----:B------:R-:W-:Y:S01]  /*c800*/  PRMT R76, R4, 0x5410, R5 ;  /* 0x00005410044c7816 */ /* 0x000fe20000000005 */
[----:B------:R-:W-:Y:S01]  /*c810*/  IMAD.MOV.U32 R5, RZ, RZ, R36 ;  /* 0x000000ffff057224 */ /* 0x000fe200078e0024 */
[----:B------:R-:W-:Y:S01]  /*c820*/  MOV R6, R39 ;  /* 0x0000002700067202 */ /* 0x000fe20000000f00 */
[----:B------:R-:W-:Y:S01]  /*c830*/  IMAD.MOV.U32 R4, RZ, RZ, R37 ;  /* 0x000000ffff047224 */ /* 0x000fe200078e0025 */
        /* <DEDUP_REMOVED lines=105> */
.L_x_2338:
[----:B------:R-:W-:Y:S05]  /*ced0*/  BSYNC B0 ;  /* 0x0000000000007941 */ /* 0x000fea0003800000 */
.L_x_2337:
        /* <DEDUP_REMOVED lines=105> */
.L_x_2340:
[----:B------:R-:W-:Y:S05]  /*d570*/  BSYNC B0 ;  /* 0x0000000000007941 */ /* 0x000fea0003800000 */
.L_x_2339:
        /* <DEDUP_REMOVED lines=104> */
.L_x_2336:
[----:B------:R-:W-:Y:S05]  /*dc00*/  BSYNC B1 ;  /* 0x0000000000017941 */ /* 0x000fea0003800000 */
.L_x_2335:
        /* <DEDUP_REMOVED lines=110> */
.L_x_2342:
[----:B------:R-:W-:Y:S05]  /*e2f0*/  BSYNC B0 ;  /* 0x0000000000007941 */ /* 0x000fea0003800000 */
.L_x_2341:
        /* <DEDUP_REMOVED lines=105> */
.L_x_2344:
[----:B------:R-:W-:Y:S05]  /*e990*/  BSYNC B0 ;  /* 0x0000000000007941 */ /* 0x000fea0003800000 */
.L_x_2343:
        /* <DEDUP_REMOVED lines=104> */
.L_x_2320:
[----:B------:R-:W-:Y:S05]  /*f020*/  BSYNC B2 ;  /* 0x0000000000027941 */ /* 0x000fea0003800000 */
.L_x_2302:
[----:B------:R-:W-:-:S04]  /*f030*/  DEPBAR.LE SB0, 0x2 ;  /* 0x000080800000791a */ /* 0x000fc80000000000 */
[----:B------:R-:W-:Y:S01]  /*f040*/  BAR.SYNC.DEFER_BLOCKING 0x0 ;  /* 0x0000000000007b1d */ /* 0x000fe20000010000 */
[----:B------:R-:W-:-:S04]  /*f050*/  LOP3.LUT P0, RZ, R8, 0x2, RZ, 0xc0, !PT ;  /* 0x0000000208ff7812 */ /* 0x000fc8000780c0ff */
[----:B------:R-:W-:Y:S01]  /*f060*/  SEL R200, R2, 0xffffffe0, !P0 ;  /* 0xffffffe002c87807 */ /* 0x000fe20004000000 */
[----:B------:R-:W-:Y:S04]  /*f070*/  BSSY B0, `(.L_x_2345) ;  /* 0x0000025000007945 */ /* 0x000fe80003800000 */
[----:B------:R-:W-:Y:S01]  /*f080*/  IMAD.IADD R2, R196, 0x1, R200 ;  /* 0x00000001c4027824 */ /* 0x000fe200078e02c8 */
        /* <DEDUP_REMOVED lines=35> */
.L_x_2346:
[----:B------:R-:W-:Y:S05]  /*f2c0*/  BSYNC B0 ;  /* 0x0000000000007941 */ /* 0x000fea0003800000 */
.L_x_2345:
[----:B------:R-:W-:Y:S01]  /*f2d0*/  LOP3.LUT P0, RZ, R8, 0x4, RZ, 0xc0, !PT ;  /* 0x0000000408ff7812 */ /* 0x000fe2000780c0ff */
[C---:B-123--:R-:W-:Y:S01]  /*f2e0*/  HMMA.16816.F32 R20, R28.reuse, R16, RZ ;  /* 0x000000101c14723c */ /* 0x04efe200000018ff */
[----:B------:R-:W-:Y:S01]  /*f2f0*/  LDSM.16.M88.4 R36, [R194] ;  /* 0x00000000c224783b */ /* 0x000fe20000000200 */
[C---:B------:R-:W-:Y:S01]  /*f300*/  IMAD.IADD R173, R197.reuse, 0x1, R192 ;  /* 0x00000001c5ad7824 */ /* 0x040fe200078e02c0 */
[----:B------:R-:W-:Y:S01]  /*f310*/  SEL R201, R0, 0xffffffc0, !P0 ;  /* 0xffffffc000c97807 */ /* 0x000fe20004000000 */
[----:B------:R-:W-:Y:S01]  /*f320*/  IMAD.IADD R166, R197, 0x1, R139 ;  /* 0x00000001c5a67824 */ /* 0x000fe200078e028b */
[----:B------:R-:W0:Y:S01]  /*f330*/  LDGDEPBAR ;  /* 0x00000000000079af */ /* 0x000e220000000000 */
[----:B------:R-:W-:Y:S01]  /*f340*/  BSSY B0, `(.L_x_2347) ;  /* 0x000026a000007945 */ /* 0x000fe20003800000 */
[----:B------:R-:W-:Y:S01]  /*f350*/  IADD3 R0, R201, R196, R200 ;  /* 0x000000c4c9007210 */ /* 0x000fe20007ffe0c8 */
[----:B------:R-:W-:Y:S01]  /*f360*/  HMMA.16816.F32 R16, R28, R18, RZ ;  /* 0x000000121c10723c */ /* 0x000fe200000018ff */
[----:B------:R-:W-:-:S05]  /*f370*/  IMAD.IADD R8, R196, 0x1, R201 ;  /* 0x00000001c4087824 */ /* 0x000fca00078e02c9 */
[----:B------:R-:W1:Y:S02]  /*f380*/  LDSM.16.M88.4 R4, [R8] ;  /* 0x000000000804783b */ /* 0x000e640000000200 */
[C---:B------:R-:W-:Y:S02]  /*f390*/  HMMA.16816.F32 R56, R28.reuse, R52, RZ ;  /* 0x000000341c38723c */ /* 0x040fe400000018ff */
[----:B------:R-:W2:Y:S04]  /*f3a0*/  LDSM.16.M88.4 R72, [R8+0x1000] ;  /* 0x001000000848783b */ /* 0x000ea80000000200 */
[----:B------:R-:W3:Y:S02]  /*f3b0*/  LDSM.16.M88.4 R68, [R8+0x1800] ;  /* 0x001800000844783b */ /* 0x000ee40000000200 */
[C---:B------:R-:W-:Y:S02]  /*f3c0*/  HMMA.16816.F32 R52, R28.reuse, R54, RZ ;  /* 0x000000361c34723c */ /* 0x040fe400000018ff */
[----:B-----5:R-:W4:Y:S06]  /*f3d0*/  LDSM.16.M88.4 R76, [R8+0x800] ;  /* 0x00080000084c783b */ /* 0x020f2c0000000200 */
[C---:B----4-:R-:W-:Y:S08]  /*f3e0*/  HMMA.16816.F32 R64, R28.reuse, R60, RZ ;  /* 0x0000003c1c40723c */ /* 0x050ff000000018ff */
[C---:B------:R-:W-:Y:S08]  /*f3f0*/  HMMA.16816.F32 R60, R28.reuse, R62, RZ ;  /* 0x0000003e1c3c723c */ /* 0x040ff000000018ff */
[C---:B------:R-:W-:Y:S08]  /*f400*/  HMMA.16816.F32 R48, R28.reuse, R24, RZ ;  /* 0x000000181c30723c */ /* 0x040ff000000018ff */
[----:B------:R-:W-:Y:S01]  /*f410*/  HMMA.16816.F32 R28, R28, R26, RZ ;  /* 0x0000001a1c1c723c */ /* 0x000fe200000018ff */
[----:B------:R-:W-:Y:S07]  /*f420*/  LDSM.16.M88.4 R24, [R193] ;  /* 0x00000000c118783b */ /* 0x000fee0000000200 */
[C---:B------:R-:W-:Y:S08]  /*f430*/  HMMA.16816.F32 R20, R44.reuse, R12, R20 ;  /* 0x0000000c2c14723c */ /* 0x040ff00000001814 */
[C---:B------:R-:W-:Y:S01]  /*f440*/  HMMA.16816.F32 R16, R44.reuse, R14, R16 ;  /* 0x0000000e2c10723c */ /* 0x040fe20000001810 */
[----:B------:R-:W4:Y:S07]  /*f450*/  LDSM.16.M88.4 R12, [R0] ;  /* 0x00000000000c783b */ /* 0x000f2e0000000200 */
        /* <DEDUP_REMOVED lines=8> */
[----:B------:R-:W4:Y:S04]  /*f4e0*/  LDSM.16.M88.4 R32, [R0+0x1000] ;  /* 0x001000000020783b */ /* 0x000f280000000200 */
[----:B------:R-:W4:Y:S03]  /*f4f0*/  LDSM.16.M88.4 R28, [R0+0x1800] ;  /* 0x00180000001c783b */ /* 0x000f260000000200 */
[C---:B-1----:R-:W-:Y:S08]  /*f500*/  HMMA.16816.F32 R20, R36.reuse, R4, R20 ;  /* 0x000000042414723c */ /* 0x042ff00000001814 */
[C---:B------:R-:W-:Y:S01]  /*f510*/  HMMA.16816.F32 R16, R36.reuse, R6, R16 ;  /* 0x000000062410723c */ /* 0x040fe20000001810 */
[----:B------:R-:W1:Y:S07]  /*f520*/  LDSM.16.M88.4 R4, [R196+0x2000] ;  /* 0x00200000c404783b */ /* 0x000e6e0000000200 */
[C---:B--2---:R-:W-:Y:S08]  /*f530*/  HMMA.16816.F32 R56, R36.reuse, R72, R56 ;  /* 0x000000482438723c */ /* 0x044ff00000001838 */
[C---:B------:R-:W-:Y:S01]  /*f540*/  HMMA.16816.F32 R52, R36.reuse, R74, R52 ;  /* 0x0000004a2434723c */ /* 0x040fe20000001834 */
[----:B------:R-:W2:Y:S07]  /*f550*/  LDSM.16.M88.4 R72, [R196+0x3000] ;  /* 0x00300000c448783b */ /* 0x000eae0000000200 */
[C---:B---3--:R-:W-:Y:S08]  /*f560*/  HMMA.16816.F32 R48, R36.reuse, R68, R48 ;  /* 0x000000442430723c */ /* 0x048ff00000001830 */
[C---:B------:R-:W-:Y:S01]  /*f570*/  HMMA.16816.F32 R44, R36.reuse, R70, R44 ;  /* 0x00000046242c723c */ /* 0x040fe2000000182c */
[----:B------:R-:W-:Y:S07]  /*f580*/  LDSM.16.M88.4 R68, [R196+0x3800] ;  /* 0x00380000c444783b */ /* 0x000fee0000000200 */
        /* <DEDUP_REMOVED lines=10> */
[C---:B------:R-:W-:Y:S08]  /*f630*/  HMMA.16816.F32 R48, R24.reuse, R28, R48 ;  /* 0x0000001c1830723c */ /* 0x040ff00000001830 */
[C---:B------:R-:W-:Y:S01]  /*f640*/  HMMA.16816.F32 R44, R24.reuse, R30, R44 ;  /* 0x0000001e182c723c */ /* 0x040fe2000000182c */
[----:B------:R-:W3:Y:S07]  /*f650*/  LDSM.16.M88.4 R28, [R2+0x3000] ;  /* 0x00300000021c783b */ /* 0x000eee0000000200 */
[C---:B------:R-:W-:Y:S08]  /*f660*/  HMMA.16816.F32 R64, R24.reuse, R80, R64 ;  /* 0x000000501840723c */ /* 0x040ff00000001840 */
[----:B------:R-:W-:Y:S01]  /*f670*/  HMMA.16816.F32 R60, R24, R82, R60 ;  /* 0x00000052183c723c */ /* 0x000fe2000000183c */
[----:B------:R-:W-:Y:S04]  /*f680*/  LDSM.16.M88.4 R80, [R194+0x4000] ;  /* 0x00400000c250783b */ /* 0x000fe80000000200 */
[----:B------:R-:W-:Y:S03]  /*f690*/  LDSM.16.M88.4 R24, [R2+0x3800] ;  /* 0x003800000218783b */ /* 0x000fe60000000200 */
        /* <DEDUP_REMOVED lines=10> */
[----:B------:R-:W-:Y:S01]  /*f740*/  HMMA.16816.F32 R16, R12, R38, R16 ;  /* 0x000000260c10723c */ /* 0x000fe20000001810 */
[----:B------:R-:W-:Y:S07]  /*f750*/  LDSM.16.M88.4 R36, [R0+0x2000] ;  /* 0x002000000024783b */ /* 0x000fee0000000200 */
[C---:B------:R-:W-:Y:S08]  /*f760*/  HMMA.16816.F32 R48, R40.reuse, R68, R48 ;  /* 0x000000442830723c */ /* 0x040ff00000001830 */
[----:B------:R-:W-:Y:S01]  /*f770*/  HMMA.16816.F32 R44, R40, R70, R44 ;  /* 0x00000046282c723c */ /* 0x000fe2000000182c */
[----:B------:R-:W4:Y:S04]  /*f780*/  LDSM.16.M88.4 R40, [R193+0x4000] ;  /* 0x00400000c128783b */ /* 0x000f280000000200 */
[----:B------:R-:W2:Y:S03]  /*f790*/  LDSM.16.M88.4 R68, [R8+0x3800] ;  /* 0x003800000844783b */ /* 0x000ea60000000200 */
[C---:B------:R-:W-:Y:S08]  /*f7a0*/  HMMA.16816.F32 R56, R12.reuse, R28, R56 ;  /* 0x0000001c0c38723c */ /* 0x040ff00000001838 */
[C---:B------:R-:W-:Y:S01]  /*f7b0*/  HMMA.16816.F32 R52, R12.reuse, R30, R52 ;  /* 0x0000001e0c34723c */ /* 0x040fe20000001834 */
[----:B------:R-:W2:Y:S07]  /*f7c0*/  LDSM.16.M88.4 R28, [R0+0x3000] ;  /* 0x00300000001c783b */ /* 0x000eae0000000200 */
[C---:B------:R-:W-:Y:S08]  /*f7d0*/  HMMA.16816.F32 R64, R12.reuse, R32, R64 ;  /* 0x000000200c40723c */ /* 0x040ff00000001840 */
[----:B------:R-:W-:Y:S01]  /*f7e0*/  HMMA.16816.F32 R60, R12, R34, R60 ;  /* 0x000000220c3c723c */ /* 0x000fe2000000183c */
[----:B------:R-:W3:Y:S07]  /*f7f0*/  LDSM.16.M88.4 R32, [R0+0x2800] ;  /* 0x002800000020783b */ /* 0x000eee0000000200 */
[C---:B-1----:R-:W-:Y:S08]  /*f800*/  HMMA.16816.F32 R20, R80.reuse, R4, R20 ;  /* 0x000000045014723c */ /* 0x042ff00000001814 */
[----:B------:R-:W-:Y:S01]  /*f810*/  HMMA.16816.F32 R16, R80, R6, R16 ;  /* 0x000000065010723c */ /* 0x000fe20000001810 */
[----:B------:R-:W-:Y:S07]  /*f820*/  LDSM.16.M88.4 R4, [R196+0x4000] ;  /* 0x00400000c404783b */ /* 0x000fee0000000200 */
[C---:B------:R-:W-:Y:S08]  /*f830*/  HMMA.16816.F32 R48, R12.reuse, R24, R48 ;  /* 0x000000180c30723c */ /* 0x040ff00000001830 */
[----:B------:R-:W-:Y:S01]  /*f840*/  HMMA.16816.F32 R44, R12, R26, R44 ;  /* 0x0000001a0c2c723c */ /* 0x000fe2000000182c */
[----:B------:R-:W1:Y:S04]  /*f850*/  LDSM.16.M88.4 R12, [R198+0x8000] ;  /* 0x00800000c60c783b */ /* 0x000e680000000200 */
[----:B------:R-:W1:Y:S03]  /*f860*/  LDSM.16.M88.4 R24, [R0+0x3800] ;  /* 0x003800000018783b */ /* 0x000e660000000200 */
[C---:B--2---:R-:W-:Y:S08]  /*f870*/  HMMA.16816.F32 R56, R80.reuse, R72, R56 ;  /* 0x000000485038723c */ /* 0x044ff00000001838 */
[C---:B------:R-:W-:Y:S08]  /*f880*/  HMMA.16816.F32 R52, R80.reuse, R74, R52 ;  /* 0x0000004a5034723c */ /* 0x040ff00000001834 */
[C---:B---3--:R-:W-:Y:S08]  /*f890*/  HMMA.16816.F32 R64, R80.reuse, R76, R64 ;  /* 0x0000004c5040723c */ /* 0x048ff00000001840 */
[----:B------:R-:W-:Y:S08]  /*f8a0*/  HMMA.16816.F32 R60, R80, R78, R60 ;  /* 0x0000004e503c723c */ /* 0x000ff0000000183c */
[C---:B----4-:R-:W-:Y:S08]  /*f8b0*/  HMMA.16816.F32 R20, R40.reuse, R36, R20 ;  /* 0x000000242814723c */ /* 0x050ff00000001814 */
[----:B------:R-:W-:Y:S01]  /*f8c0*/  HMMA.16816.F32 R72, R40, R38, R16 ;  /* 0x000000262848723c */ /* 0x000fe20000001810 */
[----:B------:R-:W-:Y:S04]  /*f8d0*/  LDSM.16.M88.4 R36, [R195+0x8000] ;  /* 0x00800000c324783b */ /* 0x000fe80000000200 */
[----:B------:R-:W-:Y:S03]  /*f8e0*/  LDSM.16.M88.4 R16, [R2+0x4000] ;  /* 0x004000000210783b */ /* 0x000fe60000000200 */
[C---:B------:R-:W-:Y:S08]  /*f8f0*/  HMMA.16816.F32 R48, R80.reuse, R68, R48 ;  /* 0x000000445030723c */ /* 0x040ff00000001830 */
[----:B------:R-:W-:Y:S01]  /*f900*/  HMMA.16816.F32 R44, R80, R70, R44 ;  /* 0x00000046502c723c */ /* 0x000fe2000000182c */
[----:B------:R-:W2:Y:S04]  /*f910*/  LDSM.16.M88.4 R68, [R196+0x4800] ;  /* 0x00480000c444783b */ /* 0x000ea80000000200 */
[----:B------:R-:W-:Y:S03]  /*f920*/  LDSM.16.M88.4 R80, [R2+0x5000] ;  /* 0x005000000250783b */ /* 0x000fe60000000200 */
[C---:B------:R-:W-:Y:S08]  /*f930*/  HMMA.16816.F32 R56, R40.reuse, R28, R56 ;  /* 0x0000001c2838723c */ /* 0x040ff00000001838 */
[C---:B------:R-:W-:Y:S01]  /*f940*/  HMMA.16816.F32 R52, R40.reuse, R30, R52 ;  /* 0x0000001e2834723c */ /* 0x040fe20000001834 */
[----:B------:R-:W3:Y:S07]  /*f950*/  LDSM.16.M88.4 R28, [R196+0x5000] ;  /* 0x00500000c41c783b */ /* 0x000eee0000000200 */
[C---:B------:R-:W-:Y:S08]  /*f960*/  HMMA.16816.F32 R64, R40.reuse, R32, R64 ;  /* 0x000000202840723c */ /* 0x040ff00000001840 */
[----:B------:R-:W-:Y:S01]  /*f970*/  HMMA.16816.F32 R60, R40, R34, R60 ;  /* 0x00000022283c723c */ /* 0x000fe2000000183c */
[----:B------:R-:W4:Y:S07]  /*f980*/  LDSM.16.M88.4 R32, [R2+0x4800] ;  /* 0x004800000220783b */ /* 0x000f2e0000000200 */
[C---:B-1----:R-:W-:Y:S08]  /*f990*/  HMMA.16816.F32 R20, R12.reuse, R4, R20 ;  /* 0x000000040c14723c */ /* 0x042ff00000001814 */
[----:B------:R-:W-:Y:S01]  /*f9a0*/  HMMA.16816.F32 R72, R12, R6, R72 ;  /* 0x000000060c48723c */ /* 0x000fe20000001848 */
[----:B------:R-:W-:Y:S07]  /*f9b0*/  LDSM.16.M88.4 R4, [R8+0x4000] ;  /* 0x004000000804783b */ /* 0x000fee0000000200 */
[C---:B------:R-:W-:Y:S08]  /*f9c0*/  HMMA.16816.F32 R48, R40.reuse, R24, R48 ;  /* 0x000000182830723c */ /* 0x040ff00000001830 */
[----:B------:R-:W-:Y:S01]  /*f9d0*/  HMMA.16816.F32 R44, R40, R26, R44 ;  /* 0x0000001a282c723c */ /* 0x000fe2000000182c */
[----:B------:R-:W1:Y:S04]  /*f9e0*/  LDSM.16.M88.4 R24, [R194+0x8000] ;  /* 0x00800000c218783b */ /* 0x000e680000000200 */
[----:B------:R-:W-:Y:S03]  /*f9f0*/  LDSM.16.M88.4 R40, [R0+0x4000] ;  /* 0x004000000028783b */ /* 0x000fe60000000200 */
[----:B--2---:R-:W-:Y:S08]  /*fa00*/  HMMA.16816.F32 R64, R12, R68, R64 ;  /* 0x000000440c40723c */ /* 0x004ff00000001840 */
[----:B------:R-:W-:Y:S08]  /*fa10*/  HMMA.16816.F32 R20, R36, R16, R20 ;  /* 0x000000102414723c */ /* 0x000ff00000001814 */
[----:B------:R-:W-:Y:S01]  /*fa20*/  HMMA.16816.F32 R68, R12, R70, R60 ;  /* 0x000000460c44723c */ /* 0x000fe2000000183c */
[----:B------:R-:W-:Y:S07]  /*fa30*/  LDSM.16.M88.4 R60, [R193+0x8000] ;  /* 0x00800000c13c783b */ /* 0x000fee0000000200 */
[----:B------:R-:W-:Y:S01]  /*fa40*/  HMMA.16816.F32 R72, R36, R18, R72 ;  /* 0x000000122448723c */ /* 0x000fe20000001848 */
[----:B------:R-:W2:Y:S07]  /*fa50*/  LDSM.16.M88.4 R16, [R196+0x5800] ;  /* 0x00580000c410783b */ /* 0x000eae0000000200 */
[----:B---3--:R-:W-:Y:S01]  /*fa60*/  HMMA.16816.F32 R76, R12, R28, R56 ;  /* 0x0000001c0c4c723c */ /* 0x008fe20000001838 */
[----:B------:R-:W3:Y:S07]  /*fa70*/  LDSM.16.M88.4 R56, [R8+0x4800] ;  /* 0x004800000838783b */ /* 0x000eee0000000200 */
[----:B----4-:R-:W-:Y:S08]  /*fa80*/  HMMA.16816.F32 R64, R36, R32, R64 ;  /* 0x000000202440723c */ /* 0x010ff00000001840 */
[----:B------:R-:W-:Y:S01]  /*fa90*/  HMMA.16816.F32 R52, R12, R30, R52 ;  /* 0x0000001e0c34723c */ /* 0x000fe20000001834 */
[----:B------:R-:W4:Y:S07]  /*faa0*/  LDSM.16.M88.4 R28, [R8+0x5000] ;  /* 0x00500000081c783b */ /* 0x000f2e0000000200 */
[----:B------:R-:W-:Y:S01]  /*fab0*/  HMMA.16816.F32 R68, R36, R34, R68 ;  /* 0x000000222444723c */ /* 0x000fe20000001844 */
[----:B------:R-:W3:Y:S07]  /*fac0*/  LDSM.16.M88.4 R32, [R2+0x5800] ;  /* 0x005800000220783b */ /* 0x000eee0000000200 */
[C---:B-1----:R-:W-:Y:S08]  /*fad0*/  HMMA.16816.F32 R20, R24.reuse, R4, R20 ;  /* 0x000000041814723c */ /* 0x042ff00000001814 */
[----:B------:R-:W-:Y:S01]  /*fae0*/  HMMA.16816.F32 R72, R24, R6, R72 ;  /* 0x000000061848723c */ /* 0x000fe20000001848 */
[----:B------:R-:W1:Y:S07]  /*faf0*/  LDSM.16.M88.4 R4, [R0+0x4800] ;  /* 0x004800000004783b */ /* 0x000e6e0000000200 */
[----:B--2---:R-:W-:Y:S08]  /*fb00*/  HMMA.16816.F32 R48, R12, R16, R48 ;  /* 0x000000100c30723c */ /* 0x004ff00000001830 */
[----:B------:R-:W-:Y:S08]  /*fb10*/  HMMA.16816.F32 R76, R36, R80, R76 ;  /* 0x00000050244c723c */ /* 0x000ff0000000184c */
[----:B------:R-:W-:Y:S01]  /*fb20*/  HMMA.16816.F32 R44, R12, R18, R44 ;  /* 0x000000120c2c723c */ /* 0x000fe2000000182c */
[----:B------:R-:W2:Y:S04]  /*fb30*/  LDSM.16.M88.4 R12, [R0+0x5000] ;  /* 0x00500000000c783b */ /* 0x000ea80000000200 */
[----:B------:R1:W2:Y:S03]  /*fb40*/  LDSM.16.M88.4 R16, [R8+0x5800] ;  /* 0x005800000810783b */ /* 0x0002a60000000200 */
[C---:B---3--:R-:W-:Y:S08]  /*fb50*/  HMMA.16816.F32 R64, R24.reuse, R56, R64 ;  /* 0x000000381840723c */ /* 0x048ff00000001840 */
[----:B------:R-:W-:Y:S08]  /*fb60*/  HMMA.16816.F32 R68, R24, R58, R68 ;  /* 0x0000003a1844723c */ /* 0x000ff00000001844 */
[----:B------:R-:W-:Y:S01]  /*fb70*/  HMMA.16816.F32 R52, R36, R82, R52 ;  /* 0x000000522434723c */ /* 0x000fe20000001834 */
[----:B-1----:R-:W-:-:S07]  /*fb80*/  IMAD.IADD R8, R222, 0x1, R209 ;  /* 0x00000001de087824 */ /* 0x002fce00078e02d1 */
[----:B----4-:R-:W-:Y:S08]  /*fb90*/  HMMA.16816.F32 R76, R24, R28, R76 ;  /* 0x0000001c184c723c */ /* 0x010ff0000000184c */
[C---:B------:R-:W-:Y:S08]  /*fba0*/  HMMA.16816.F32 R48, R36.reuse, R32, R48 ;  /* 0x000000202430723c */ /* 0x040ff00000001830 */
[----:B------:R-:W-:Y:S07]  /*fbb0*/  HMMA.16816.F32 R44, R36, R34, R44 ;  /* 0x00000022242c723c */ /* 0x000fee000000182c */
[----:B------:R-:W-:Y:S01]  /*fbc0*/  IMAD.MOV.U32 R34, RZ, RZ, -0x40 ;  /* 0xffffffc0ff227424 */ /* 0x000fe200078e00ff */
[C---:B------:R-:W-:Y:S08]  /*fbd0*/  HMMA.16816.F32 R64, R60.reuse, R4, R64 ;  /* 0x000000043c40723c */ /* 0x040ff00000001840 */
[----:B------:R-:W-:Y:S01]  /*fbe0*/  HMMA.16816.F32 R68, R60, R6, R68 ;  /* 0x000000063c44723c */ /* 0x000fe20000001844 */
[----:B------:R-:W1:Y:S01]  /*fbf0*/  LDSM.16.M88.4 R4, [R0+0x5800] ;  /* 0x005800000004783b */ /* 0x000e620000000200 */
[----:B------:R-:W-:-:S04]  /*fc00*/  DEPBAR.LE SB0, 0x2 ;  /* 0x000080800000791a */ /* 0x000fc80000000000 */
[----:B------:R-:W-:Y:S02]  /*fc10*/  BAR.SYNC.DEFER_BLOCKING 0x0 ;  /* 0x0000000000007b1d */ /* 0x000fe40000010000 */
[----:B------:R-:W-:Y:S08]  /*fc20*/  HMMA.16816.F32 R52, R24, R30, R52 ;  /* 0x0000001e1834723c */ /* 0x000ff00000001834 */
[----:B--2---:R-:W-:Y:S01]  /*fc30*/  HMMA.16816.F32 R76, R60, R12, R76 ;  /* 0x0000000c3c4c723c */ /* 0x004fe2000000184c */
[----:B------:R-:W-:-:S02]  /*fc40*/  FMUL.FTZ R32, R65, c[0x0][0x320] ;  /* 0x0000c80041207a20 */ /* 0x000fc40000410000 */
[----:B------:R-:W-:Y:S02]  /*fc50*/  FMUL.FTZ R29, R64, c[0x0][0x320] ;  /* 0x0000c800401d7a20 */ /* 0x000fe40000410000 */
[----:B------:R-:W-:Y:S02]  /*fc60*/  FMUL.FTZ R33, R66, c[0x0][0x320] ;  /* 0x0000c80042217a20 */ /* 0x000fe40000410000 */
[----:B------:R-:W-:Y:S01]  /*fc70*/  @P6 IMAD.HI.U32 R13, R8, c[0x0][0x2c8], RZ ;  /* 0x0000b200080d6a27 */ /* 0x000fe200078e00ff */
[----:B------:R-:W-:Y:S01]  /*fc80*/  HMMA.16816.F32 R48, R24, R16, R48 ;  /* 0x000000101830723c */ /* 0x000fe20000001830 */
[----:B------:R-:W-:Y:S02]  /*fc90*/  MUFU.TANH R32, R32 ;  /* 0x0000002000207308 */ /* 0x000fe40000002400 */
[----:B------:R-:W-:Y:S01]  /*fca0*/  FMUL.FTZ R69, R69, c[0x0][0x320] ;  /* 0x0000c80045457a20 */ /* 0x000fe20000410000 */
[----:B------:R-:W-:Y:S01]  /*fcb0*/  @P6 SHF.R.U32.HI R8, RZ, c[0x0][0x2cc], R13 ;  /* 0x0000b300ff086a19 */ /* 0x000fe2000001160d */
[----:B------:R-:W-:Y:S01]  /*fcc0*/  FMUL.FTZ R68, R68, c[0x0][0x320] ;  /* 0x0000c80044447a20 */ /* 0x000fe20000410000 */
[----:B------:R-:W-:Y:S01]  /*fcd0*/  LDSM.16.MT88.4 R112, [R139] ;  /* 0x000000008b70783b */ /* 0x000fe20000004200 */
[----:B------:R-:W-:Y:S01]  /*fce0*/  FMUL.FTZ R30, R67, c[0x0][0x320] ;  /* 0x0000c800431e7a20 */ /* 0x000fe20000410000 */
[----:B------:R-:W-:Y:S01]  /*fcf0*/  HMMA.16816.F32 R20, R60, R40, R20 ;  /* 0x000000283c14723c */ /* 0x000fe20000001814 */
[----:B------:R-:W-:Y:S01]  /*fd00*/  MUFU.TANH R29, R29 ;  /* 0x0000001d001d7308 */ /* 0x000fe20000002400 */
[----:B------:R-:W-:Y:S01]  /*fd10*/  FMUL.FTZ R70, R70, c[0x0][0x320] ;  /* 0x0000c80046467a20 */ /* 0x000fe20000410000 */
[----:B------:R-:W-:Y:S01]  /*fd20*/  LDSM.16.MT88.4 R120, [R173] ;  /* 0x00000000ad78783b */ /* 0x000fe20000004200 */
[----:B------:R-:W-:-:S03]  /*fd30*/  FMUL.FTZ R13, R71, c[0x0][0x320] ;  /* 0x0000c800470d7a20 */ /* 0x000fc60000410000 */
[----:B------:R-:W-:Y:S01]  /*fd40*/  LDSM.16.MT88.4 R84, [R173+0x4000] ;  /* 0x00400000ad54783b */ /* 0x000fe20000004200 */
[----:B------:R-:W-:Y:S01]  /*fd50*/  HMMA.16816.F32 R44, R24, R18, R44 ;  /* 0x00000012182c723c */ /* 0x000fe2000000182c */
[----:B------:R-:W-:Y:S01]  /*fd60*/  FMUL.FTZ R76, R76, c[0x0][0x320] ;  /* 0x0000c8004c4c7a20 */ /* 0x000fe20000410000 */
[----:B------:R-:W-:Y:S01]  /*fd70*/  MUFU.TANH R16, R69 ;  /* 0x0000004500107308 */ /* 0x000fe20000002400 */
[----:B------:R-:W-:Y:S01]  /*fd80*/  FMUL.FTZ R77, R77, c[0x0][0x320] ;  /* 0x0000c8004d4d7a20 */ /* 0x000fe20000410000 */
[----:B------:R-:W-:Y:S01]  /*fd90*/  LDSM.16.MT88.4 R128, [R192] ;  /* 0x00000000c080783b */ /* 0x000fe20000004200 */
[----:B------:R-:W-:Y:S02]  /*fda0*/  FMUL.FTZ R78, R78, c[0x0][0x320] ;  /* 0x0000c8004e4e7a20 */ /* 0x000fe40000410000 */
[C---:B------:R-:W-:Y:S01]  /*fdb0*/  IMAD R18, R9.reuse, R34, 0x1 ;  /* 0x0000000109127424 */ /* 0x040fe200078e0222 */
[C---:B------:R-:W-:Y:S01]  /*fdc0*/  HMMA.16816.F32 R72, R60.reuse, R42, R72 ;  /* 0x0000002a3c48723c */ /* 0x040fe20000001848 */
[--C-:B------:R-:W-:Y:S01]  /*fdd0*/  IMAD R24, R9, -0x40, R242.reuse ;  /* 0xffffffc009187824 */ /* 0x100fe200078e02f2 */
[----:B------:R-:W-:Y:S01]  /*fde0*/  MUFU.TANH R204, R76 ;  /* 0x0000004c00cc7308 */ /* 0x000fe20000002400 */
[----:B------:R-:W-:Y:S01]  /*fdf0*/  FMUL.FTZ R79, R79, c[0x0][0x320] ;  /* 0x0000c8004f4f7a20 */ /* 0x000fe20000410000 */
[----:B------:R-:W-:Y:S01]  /*fe00*/  IADD3 R18, -R221, R18, R242 ;  /* 0x00000012dd127210 */ /* 0x000fe20007ffe1f2 */
[----:B------:R-:W-:Y:S01]  /*fe10*/  IMAD.IADD R24, R24, 0x1, -R221 ;  /* 0x0000000118187824 */ /* 0x000fe200078e0add */
[----:B------:R-:W-:Y:S02]  /*fe20*/  LDSM.16.MT88.4 R104, [R223] ;  /* 0x00000000df68783b */ /* 0x000fe40000004200 */
[C---:B------:R-:W-:Y:S01]  /*fe30*/  HMMA.16816.F32 R52, R60.reuse, R14, R52 ;  /* 0x0000000e3c34723c */ /* 0x040fe20000001834 */
[----:B------:R-:W-:Y:S01]  /*fe40*/  FMUL.FTZ R20, R20, c[0x0][0x320] ;  /* 0x0000c80014147a20 */ /* 0x000fe20000410000 */
[----:B------:R-:W2:Y:S01]  /*fe50*/  SHFL.IDX PT, R14, R8, RZ, 0x1c1f ;  /* 0x001c1fff080e7589 */ /* 0x000ea200000e0000 */
[----:B------:R-:W-:Y:S01]  /*fe60*/  FMUL.FTZ R40, R21, c[0x0][0x320] ;  /* 0x0000c80015287a20 */ /* 0x000fe20000410000 */
[----:B------:R-:W-:Y:S01]  /*fe70*/  MUFU.TANH R12, R68 ;  /* 0x00000044000c7308 */ /* 0x000fe20000002400 */
[----:B------:R-:W-:Y:S01]  /*fe80*/  FMUL.FTZ R21, R22, c[0x0][0x320] ;  /* 0x0000c80016157a20 */ /* 0x000fe20000410000 */
[----:B------:R-:W3:Y:S01]  /*fe90*/  SHFL.IDX PT, R8, R8, 0x1, 0x1c1f ;  /* 0x003c1f0008087f89 */ /* 0x000ee200000e0000 */
[----:B------:R-:W-:Y:S01]  /*fea0*/  FMUL.FTZ R22, R23, c[0x0][0x320] ;  /* 0x0000c80017167a20 */ /* 0x000fe20000410000 */
[C---:B-1----:R-:W-:Y:S02]  /*feb0*/  HMMA.16816.F32 R48, R60.reuse, R4, R48 ;  /* 0x000000043c30723c */ /* 0x042fe40000001830 */
[----:B------:R-:W-:Y:S02]  /*fec0*/  LDSM.16.MT88.4 R92, [R139+0x4000] ;  /* 0x004000008b5c783b */ /* 0x000fe40000004200 */
[----:B------:R-:W1:Y:S02]  /*fed0*/  MUFU.TANH R20, R20 ;  /* 0x0000001400147308 */ /* 0x000e640000002400 */
[----:B------:R-:W-:Y:S01]  /*fee0*/  LDSM.16.MT88.4 R144, [R173+0x2800] ;  /* 0x00280000ad90783b */ /* 0x000fe20000004200 */
[----:B------:R-:W-:Y:S01]  /*fef0*/  IMAD.IADD R5, R18, 0x1, -R241 ;  /* 0x0000000112057824 */ /* 0x000fe200078e0af1 */
[----:B------:R-:W-:Y:S01]  /*ff00*/  HMMA.16816.F32 R44, R60, R6, R44 ;  /* 0x000000063c2c723c */ /* 0x000fe2000000182c */
[----:B------:R-:W-:Y:S01]  /*ff10*/  FMUL.FTZ R23, R72, c[0x0][0x320] ;  /* 0x0000c80048177a20 */ /* 0x000fe20000410000 */
[----:B------:R-:W-:Y:S01]  /*ff20*/  LDSM.16.MT88.4 R60, [R139+0x2000] ;  /* 0x002000008b3c783b */ /* 0x000fe20000004200 */
[----:B------:R-:W-:Y:S01]  /*ff30*/  FMUL.FTZ R41, R73, c[0x0][0x320] ;  /* 0x0000c80049297a20 */ /* 0x000fe20000410000 */
[----:B------:R-:W4:Y:S01]  /*ff40*/  MUFU.TANH R40, R40 ;  /* 0x0000002800287308 */ /* 0x000f220000002400 */
[----:B------:R-:W-:Y:S01]  /*ff50*/  FMUL.FTZ R2, R74, c[0x0][0x320] ;  /* 0x0000c8004a027a20 */ /* 0x000fe20000410000 */
[----:B------:R-:W-:Y:S01]  /*ff60*/  LDSM.16.MT88.4 R36, [R173+0x4800] ;  /* 0x00480000ad24783b */ /* 0x000fe20000004200 */
[----:B------:R-:W-:-:S02]  /*ff70*/  FMUL.FTZ R28, R75, c[0x0][0x320] ;  /* 0x0000c8004b1c7a20 */ /* 0x000fc40000410000 */
[----:B------:R-:W-:Y:S02]  /*ff80*/  FMUL.FTZ R52, R52, c[0x0][0x320] ;  /* 0x0000c80034347a20 */ /* 0x000fe40000410000 */
[----:B--2---:R-:W-:Y:S01]  /*ff90*/  IMAD.IADD R9, R5, 0x1, R14 ;  /* 0x0000000105097824 */ /* 0x004fe200078e020e */
[----:B------:R-:W2:Y:S01]  /*ffa0*/  MUFU.TANH R23, R23 ;  /* 0x0000001700177308 */ /* 0x000ea20000002400 */
[----:B------:R-:W-:Y:S02]  /*ffb0*/  FMUL.FTZ R53, R53, c[0x0][0x320] ;  /* 0x0000c80035357a20 */ /* 0x000fe40000410000 */
[----:B---3--:R-:W-:Y:S01]  /*ffc0*/  IMAD.IADD R5, R5, 0x1, R8 ;  /* 0x0000000105057824 */ /* 0x008fe200078e0208 */
[----:B------:R-:W-:Y:S01]  /*ffd0*/  IMNMX R9, R24, R9, PT ;  /* 0x0000000918097217 */ /* 0x000fe20003800200 */
[----:B------:R-:W-:Y:S02]  /*ffe0*/  FMUL.FTZ R49, R49, c[0x0][0x320] ;  /* 0x0000c80031317a20 */ /* 0x000fe40000410000 */
[----:B------:R-:W-:Y:S01]  /*fff0*/  FMUL.FTZ R48, R48, c[0x0][0x320] ;  /* 0x0000c80030307a20 */ /* 0x000fe20000410000 */
[----:B------:R-:W3:Y:S01]  /*10000*/  MUFU.TANH R41, R41 ;  /* 0x0000002900297308 */ /* 0x000ee20000002400 */
[C---:B------:R-:W-:Y:S01]  /*10010*/  ISETP.GT.AND P2, PT, R9.reuse, RZ, PT ;  /* 0x000000ff0900720c */ /* 0x040fe20003f44270 */
[----:B------:R-:W-:Y:S01]  /*10020*/  FMUL.FTZ R54, R54, c[0x0][0x320] ;  /* 0x0000c80036367a20 */ /* 0x000fe20000410000 */
[C---:B------:R-:W-:Y:S01]  /*10030*/  ISETP.GT.AND P1, PT, R9.reuse, 0x1, PT ;  /* 0x000000010900780c */ /* 0x040fe20003f24270 */
[----:B------:R-:W-:Y:S01]  /*10040*/  FMUL.FTZ R44, R44, c[0x0][0x320] ;  /* 0x0000c8002c2c7a20 */ /* 0x000fe20000410000 */
[----:B------:R-:W-:Y:S01]  /*10050*/  ISETP.GT.AND P0, PT, R9, 0x8, PT ;  /* 0x000000080900780c */ /* 0x000fe20003f04270 */
[----:B------:R-:W-:Y:S01]  /*10060*/  FMUL.FTZ R45, R45, c[0x0][0x320] ;  /* 0x0000c8002d2d7a20 */ /* 0x000fe20000410000 */
[----:B-1----:R-:W-:Y:S01]  /*10070*/  FSEL R7, R20, -INF , P2 ;  /* 0xff80000014077808 */ /* 0x002fe20001000000 */
[----:B------:R-:W1:Y:S01]  /*10080*/  MUFU.TANH R168, R52 ;  /* 0x0000003400a87308 */ /* 0x000e620000002400 */
[----:B----4-:R-:W-:Y:S01]  /*10090*/  FSEL R40, R40, -INF , P1 ;  /* 0xff80000028287808 */ /* 0x010fe20000800000 */
[----:B------:R-:W-:Y:S01]  /*100a0*/  FMUL.FTZ R55, R55, c[0x0][0x320] ;  /* 0x0000c80037377a20 */ /* 0x000fe20000410000 */
[----:B------:R-:W-:Y:S01]  /*100b0*/  ISETP.GT.AND P3, PT, R9, 0x9, PT ;  /* 0x000000090900780c */ /* 0x000fe20003f64270 */
[----:B------:R-:W-:Y:S01]  /*100c0*/  FMUL.FTZ R50, R50, c[0x0][0x320] ;  /* 0x0000c80032327a20 */ /* 0x000fe20000410000 */
[----:B--2---:R-:W-:Y:S01]  /*100d0*/  FSEL R26, R23, -INF , P0 ;  /* 0xff800000171a7808 */ /* 0x004fe20000000000 */
[----:B------:R-:W-:Y:S01]  /*100e0*/  FMUL.FTZ R51, R51, c[0x0][0x320] ;  /* 0x0000c80033337a20 */ /* 0x000fe20000410000 */
[----:B------:R-:W-:Y:S01]  /*100f0*/  FMNMX.FTZ R15, R7, R40, !PT ;  /* 0x00000028070f7209 */ /* 0x000fe20007810000 */
[----:B------:R-:W2:Y:S01]  /*10100*/  MUFU.TANH R202, R53 ;  /* 0x0000003500ca7308 */ /* 0x000ea20000002400 */
[----:B------:R-:W-:Y:S01]  /*10110*/  IMNMX R5, R24, R5, PT ;  /* 0x0000000518057217 */ /* 0x000fe20003800200 */
[----:B------:R-:W-:Y:S01]  /*10120*/  FMUL.FTZ R46, R46, c[0x0][0x320] ;  /* 0x0000c8002e2e7a20 */ /* 0x000fe20000410000 */
[----:B---3--:R-:W-:Y:S01]  /*10130*/  FSEL R24, R41, -INF , P3 ;  /* 0xff80000029187808 */ /* 0x008fe20001800000 */
[----:B------:R-:W-:Y:S01]  /*10140*/  FMUL.FTZ R47, R47, c[0x0][0x320] ;  /* 0x0000c8002f2f7a20 */ /* 0x000fe20000410000 */
[----:B------:R-:W-:-:S02]  /*10150*/  ISETP.GT.AND P3, PT, R9, 0x11, PT ;  /* 0x000000110900780c */ /* 0x000fc40003f64270 */
[C---:B------:R-:W-:Y:S01]  /*10160*/  ISETP.GT.AND P5, PT, R9.reuse, 0x10, PT ;  /* 0x000000100900780c */ /* 0x040fe20003fa4270 */
[----:B------:R-:W3:Y:S01]  /*10170*/  MUFU.TANH R21, R21 ;  /* 0x0000001500157308 */ /* 0x000ee20000002400 */
[C---:B------:R-:W-:Y:S02]  /*10180*/  ISETP.GT.AND P2, PT, R9.reuse, 0x20, PT ;  /* 0x000000200900780c */ /* 0x040fe40003f44270 */
[----:B------:R-:W-:Y:S02]  /*10190*/  ISETP.GT.AND P0, PT, R9, 0x28, PT ;  /* 0x000000280900780c */ /* 0x000fe40003f04270 */
[----:B------:R-:W-:Y:S02]  /*101a0*/  FMNMX.FTZ R15, R26, R15, !PT ;  /* 0x0000000f1a0f7209 */ /* 0x000fe40007810000 */
[----:B------:R-:W-:Y:S01]  /*101b0*/  FSEL R8, R32, -INF , P3 ;  /* 0xff80000020087808 */ /* 0x000fe20001800000 */
[----:B------:R-:W4:Y:S01]  /*101c0*/  MUFU.TANH R22, R22 ;  /* 0x0000001600167308 */ /* 0x000f220000002400 */
[----:B------:R-:W-:-:S02]  /*101d0*/  FSEL R20, R29, -INF , P5 ;  /* 0xff8000001d147808 */ /* 0x000fc40002800000 */
[----:B------:R-:W-:Y:S02]  /*101e0*/  ISETP.GT.AND P3, PT, R9, 0x29, PT ;  /* 0x000000290900780c */ /* 0x000fe40003f64270 */
[----:B------:R-:W-:Y:S02]  /*101f0*/  FSEL R204, R204, -INF , P2 ;  /* 0xff800000cccc7808 */ /* 0x000fe40001000000 */
[----:B-1----:R-:W-:Y:S01]  /*10200*/  FSEL R168, R168, -INF , P0 ;  /* 0xff800000a8a87808 */ /* 0x002fe20000000000 */
[----:B------:R-:W1:Y:S01]  /*10210*/  MUFU.TANH R184, R49 ;  /* 0x0000003100b87308 */ /* 0x000e620000002400 */
[----:B------:R-:W-:Y:S02]  /*10220*/  FMNMX.FTZ R15, R24, R15, !PT ;  /* 0x0000000f180f7209 */ /* 0x000fe40007810000 */
[C---:B------:R-:W-:Y:S02]  /*10230*/  ISETP.GT.AND P0, PT, R5.reuse, RZ, PT ;  /* 0x000000ff0500720c */ /* 0x040fe40003f04270 */
[----:B------:R-:W-:-:S02]  /*10240*/  ISETP.GT.AND P2, PT, R5, 0x1, PT ;  /* 0x000000010500780c */ /* 0x000fc40003f44270 */
[C---:B------:R-:W-:Y:S01]  /*10250*/  ISETP.GT.AND P4, PT, R9.reuse, 0x19, PT ;  /* 0x000000190900780c */ /* 0x040fe20003f84270 */
[----:B------:R-:W1:Y:S01]  /*10260*/  MUFU.TANH R2, R2 ;  /* 0x0000000200027308 */ /* 0x000e620000002400 */
[C---:B------:R-:W-:Y:S02]  /*10270*/  ISETP.GT.AND P6, PT, R9.reuse, 0x18, PT ;  /* 0x000000180900780c */ /* 0x040fe40003fc4270 */
[----:B------:R-:W-:Y:S02]  /*10280*/  ISETP.GT.AND P5, PT, R9, 0x31, PT ;  /* 0x000000310900780c */ /* 0x000fe40003fa4270 */
[----:B--2---:R-:W-:Y:S02]  /*10290*/  FSEL R202, R202, -INF , P3 ;  /* 0xff800000caca7808 */ /* 0x004fe40001800000 */
[----:B------:R-:W-:Y:S01]  /*102a0*/  FMNMX.FTZ R15, R20, R15, !PT ;  /* 0x0000000f140f7209 */ /* 0x000fe20007810000 */
[----:B------:R-:W2:Y:S01]  /*102b0*/  MUFU.TANH R182, R44 ;  /* 0x0000002c00b67308 */ /* 0x000ea20000002400 */
[----:B------:R-:W-:-:S02]  /*102c0*/  ISETP.GT.AND P3, PT, R5, 0x8, PT ;  /* 0x000000080500780c */ /* 0x000fc40003f64270 */
[----:B---3--:R-:W-:Y:S02]  /*102d0*/  FSEL R21, R21, -INF , P0 ;  /* 0xff80000015157808 */ /* 0x008fe40000000000 */
[----:B----4-:R-:W-:Y:S02]  /*102e0*/  FSEL R32, R22, -INF , P2 ;  /* 0xff80000016207808 */ /* 0x010fe40001000000 */
[----:B------:R-:W-:Y:S01]  /*102f0*/  FSEL R4, R16, -INF , P4 ;  /* 0xff80000010047808 */ /* 0x000fe20002000000 */
[----:B------:R-:W3:Y:S01]  /*10300*/  MUFU.TANH R28, R28 ;  /* 0x0000001c001c7308 */ /* 0x000ee20000002400 */
[----:B------:R-:W-:Y:S02]  /*10310*/  FSEL R6, R12, -INF , P6 ;  /* 0xff8000000c067808 */ /* 0x000fe40003000000 */
[----:B------:R-:W-:Y:S02]  /*10320*/  ISETP.GT.AND P4, PT, R9, 0x38, PT ;  /* 0x000000380900780c */ /* 0x000fe40003f84270 */
[----:B-1----:R-:W-:-:S02]  /*10330*/  FSEL R184, R184, -INF , P5 ;  /* 0xff800000b8b87808 */ /* 0x002fc40002800000 */
[----:B------:R-:W-:Y:S01]  /*10340*/  FMNMX.FTZ R15, R8, R15, !PT ;  /* 0x0000000f080f7209 */ /* 0x000fe20007810000 */
[----:B------:R-:W1:Y:S01]  /*10350*/  MUFU.TANH R170, R77 ;  /* 0x0000004d00aa7308 */ /* 0x000e620000002400 */
[----:B------:R-:W-:Y:S02]  /*10360*/  ISETP.GT.AND P5, PT, R5, 0x9, PT ;  /* 0x000000090500780c */ /* 0x000fe40003fa4270 */
[----:B------:R-:W-:Y:S02]  /*10370*/  FSEL R22, R2, -INF , P3 ;  /* 0xff80000002167808 */ /* 0x000fe40001800000 */
[----:B------:R-:W-:Y:S02]  /*10380*/  FMNMX.FTZ R17, R21, R32, !PT ;  /* 0x0000002015117209 */ /* 0x000fe40007810000 */
[----:B------:R-:W-:Y:S01]  /*10390*/  ISETP.GT.AND P1, PT, R9, 0x21, PT ;  /* 0x000000210900780c */ /* 0x000fe20003f24270 */
[----:B------:R-:W4:Y:S01]  /*103a0*/  MUFU.TANH R33, R33 ;  /* 0x0000002100217308 */ /* 0x000f220000002400 */
[----:B--2---:R-:W-:-:S02]  /*103b0*/  FSEL R182, R182, -INF , P4 ;  /* 0xff800000b6b67808 */ /* 0x004fc40002000000 */
[----:B------:R-:W-:Y:S02]  /*103c0*/  FMNMX.FTZ R15, R6, R15, !PT ;  /* 0x0000000f060f7209 */ /* 0x000fe40007810000 */
[----:B------:R-:W-:Y:S02]  /*103d0*/  ISETP.GT.AND P4, PT, R5, 0x10, PT ;  /* 0x000000100500780c */ /* 0x000fe40003f84270 */
[----:B---3--:R-:W-:Y:S01]  /*103e0*/  FSEL R28, R28, -INF , P5 ;  /* 0xff8000001c1c7808 */ /* 0x008fe20002800000 */
[----:B------:R-:W2:Y:S01]  /*103f0*/  MUFU.TANH R30, R30 ;  /* 0x0000001e001e7308 */ /* 0x000ea20000002400 */
[----:B------:R-:W-:Y:S02]  /*10400*/  FMNMX.FTZ R17, R22, R17, !PT ;  /* 0x0000001116117209 */ /* 0x000fe40007810000 */
[----:B-1----:R-:W-:Y:S02]  /*10410*/  FSEL R170, R170, -INF , P1 ;  /* 0xff800000aaaa7808 */ /* 0x002fe40000800000 */
[----:B------:R-:W-:-:S02]  /*10420*/  FMNMX.FTZ R15, R4, R15, !PT ;  /* 0x0000000f040f7209 */ /* 0x000fc40007810000 */
[----:B------:R-:W-:Y:S01]  /*10430*/  ISETP.GT.AND P1, PT, R5, 0x11, PT ;  /* 0x000000110500780c */ /* 0x000fe20003f24270 */
[----:B------:R-:W1:Y:S01]  /*10440*/  MUFU.TANH R0, R70 ;  /* 0x0000004600007308 */ /* 0x000e620000002400 */
[----:B----4-:R-:W-:Y:S02]  /*10450*/  FSEL R18, R33, -INF , P4 ;  /* 0xff80000021127808 */ /* 0x010fe40002000000 */
[----:B------:R-:W-:Y:S02]  /*10460*/  FMNMX.FTZ R17, R28, R17, !PT ;  /* 0x000000111c117209 */ /* 0x000fe40007810000 */
[----:B------:R-:W-:Y:S02]  /*10470*/  FMNMX.FTZ R15, R204, R15, !PT ;  /* 0x0000000fcc0f7209 */ /* 0x000fe40007810000 */
[----:B------:R-:W-:Y:S01]  /*10480*/  ISETP.GT.AND P0, PT, R5, 0x18, PT ;  /* 0x000000180500780c */ /* 0x000fe20003f04270 */
[----:B------:R-:W3:Y:S01]  /*10490*/  MUFU.TANH R13, R13 ;  /* 0x0000000d000d7308 */ /* 0x000ee20000002400 */
[----:B--2---:R-:W-:-:S02]  /*104a0*/  FSEL R16, R30, -INF , P1 ;  /* 0xff8000001e107808 */ /* 0x004fc40000800000 */
[----:B------:R-:W-:Y:S02]  /*104b0*/  FMNMX.FTZ R17, R18, R17, !PT ;  /* 0x0000001112117209 */ /* 0x000fe40007810000 */
[----:B------:R-:W-:Y:S02]  /*104c0*/  FMNMX.FTZ R15, R170, R15, !PT ;  /* 0x0000000faa0f7209 */ /* 0x000fe40007810000 */
[----:B------:R-:W-:Y:S01]  /*104d0*/  ISETP.GT.AND P3, PT, R5, 0x19, PT ;  /* 0x000000190500780c */ /* 0x000fe20003f64270 */
[----:B------:R-:W2:Y:S01]  /*104e0*/  MUFU.TANH R186, R48 ;  /* 0x0000003000ba7308 */ /* 0x000ea20000002400 */
[----:B-1----:R-:W-:Y:S01]  /*104f0*/  FSEL R14, R0, -INF , P0 ;  /* 0xff800000000e7808 */ /* 0x002fe20000000000 */
[----:B------:R-:W-:Y:S01]  /*10500*/  LDSM.16.MT88.4 R68, [R166+0x2000] ;  /* 0x00200000a644783b */ /* 0x000fe20000004200 */
[----:B------:R-:W-:Y:S02]  /*10510*/  FMNMX.FTZ R17, R16, R17, !PT ;  /* 0x0000001110117209 */ /* 0x000fe40007810000 */
[----:B------:R-:W-:-:S02]  /*10520*/  ISETP.GT.AND P6, PT, R9, 0x30, PT ;  /* 0x000000300900780c */ /* 0x000fc40003fc4270 */
[----:B------:R-:W-:Y:S01]  /*10530*/  FMNMX.FTZ R15, R168, R15, !PT ;  /* 0x0000000fa80f7209 */ /* 0x000fe20007810000 */
[----:B------:R-:W1:Y:S01]  /*10540*/  MUFU.TANH R174, R78 ;  /* 0x0000004e00ae7308 */ /* 0x000e620000002400 */
[----:B------:R-:W-:Y:S02]  /*10550*/  ISETP.GT.AND P5, PT, R5, 0x20, PT ;  /* 0x000000200500780c */ /* 0x000fe40003fa4270 */
[----:B---3--:R-:W-:Y:S02]  /*10560*/  FSEL R12, R13, -INF , P3 ;  /* 0xff8000000d0c7808 */ /* 0x008fe40001800000 */
[----:B------:R-:W-:Y:S02]  /*10570*/  FMNMX.FTZ R17, R14, R17, !PT ;  /* 0x000000110e117209 */ /* 0x000fe40007810000 */
[----:B------:R-:W-:Y:S01]  /*10580*/  FMNMX.FTZ R13, R202, R15, !PT ;  /* 0x0000000fca0d7209 */ /* 0x000fe20007810000 */
[----:B------:R-:W3:Y:S01]  /*10590*/  MUFU.TANH R190, R79 ;  /* 0x0000004f00be7308 */ /* 0x000ee20000002400 */
[----:B--2---:R-:W-:-:S02]  /*105a0*/  FSEL R186, R186, -INF , P6 ;  /* 0xff800000baba7808 */ /* 0x004fc40003000000 */
[C---:B------:R-:W-:Y:S02]  /*105b0*/  ISETP.GT.AND P4, PT, R5.reuse, 0x21, PT ;  /* 0x000000210500780c */ /* 0x040fe40003f84270 */
[----:B------:R-:W-:Y:S02]  /*105c0*/  FMNMX.FTZ R15, R12, R17, !PT ;  /* 0x000000110c0f7209 */ /* 0x000fe40007810000 */
[----:B------:R-:W-:Y:S01]  /*105d0*/  FMNMX.FTZ R13, R186, R13, !PT ;  /* 0x0000000dba0d7209 */ /* 0x000fe20007810000 */
[----:B------:R-:W2:Y:S01]  /*105e0*/  MUFU.TANH R188, R54 ;  /* 0x0000003600bc7308 */ /* 0x000ea20000002400 */
[----:B-1----:R-:W-:Y:S02]  /*105f0*/  FSEL R174, R174, -INF , P5 ;  /* 0xff800000aeae7808 */ /* 0x002fe40002800000 */
[----:B------:R-:W-:Y:S02]  /*10600*/  ISETP.GT.AND P2, PT, R5, 0x28, PT ;  /* 0x000000280500780c */ /* 0x000fe40003f44270 */
[----:B------:R-:W-:-:S02]  /*10610*/  FMNMX.FTZ R15, R174, R15, !PT ;  /* 0x0000000fae0f7209 */ /* 0x000fc40007810000 */
[----:B------:R-:W-:Y:S01]  /*10620*/  ISETP.GT.AND P6, PT, R9, 0x39, PT ;  /* 0x000000390900780c */ /* 0x000fe20003fc4270 */
[----:B------:R-:W1:Y:S01]  /*10630*/  MUFU.TANH R45, R45 ;  /* 0x0000002d002d7308 */ /* 0x000e620000002400 */
[----:B---3--:R-:W-:Y:S01]  /*10640*/  FSEL R190, R190, -INF , P4 ;  /* 0xff800000bebe7808 */ /* 0x008fe20002000000 */
[----:B------:R-:W-:Y:S01]  /*10650*/  LDSM.16.MT88.4 R76, [R192+0x4000] ;  /* 0x00400000c04c783b */ /* 0x000fe20000004200 */
[----:B------:R-:W-:Y:S02]  /*10660*/  FMNMX.FTZ R13, R184, R13, !PT ;  /* 0x0000000db80d7209 */ /* 0x000fe40007810000 */
[----:B------:R-:W-:Y:S02]  /*10670*/  ISETP.GT.AND P0, PT, R5, 0x29, PT ;  /* 0x000000290500780c */ /* 0x000fe40003f04270 */
[----:B------:R-:W-:Y:S01]  /*10680*/  FMNMX.FTZ R15, R190, R15, !PT ;  /* 0x0000000fbe0f7209 */ /* 0x000fe20007810000 */
[----:B------:R-:W3:Y:S01]  /*10690*/  MUFU.TANH R180, R55 ;  /* 0x0000003700b47308 */ /* 0x000ee20000002400 */
[----:B--2---:R-:W-:-:S02]  /*106a0*/  FSEL R188, R188, -INF , P2 ;  /* 0xff800000bcbc7808 */ /* 0x004fc40001000000 */
[----:B------:R-:W-:Y:S02]  /*106b0*/  FMNMX.FTZ R13, R182, R13, !PT ;  /* 0x0000000db60d7209 */ /* 0x000fe40007810000 */
[----:B------:R-:W-:Y:S02]  /*106c0*/  ISETP.GT.AND P1, PT, R5, 0x30, PT ;  /* 0x000000300500780c */ /* 0x000fe40003f24270 */
[----:B------:R-:W-:Y:S01]  /*106d0*/  FMNMX.FTZ R15, R188, R15, !PT ;  /* 0x0000000fbc0f7209 */ /* 0x000fe20007810000 */
[----:B------:R-:W2:Y:S01]  /*106e0*/  MUFU.TANH R50, R50 ;  /* 0x0000003200327308 */ /* 0x000ea20000002400 */
[----:B-1----:R-:W-:-:S04]  /*106f0*/  FSEL R178, R45, -INF , P6 ;  /* 0xff8000002db27808 */ /* 0x002fc80003000000 */
[----:B------:R-:W-:-:S03]  /*10700*/  FMNMX.FTZ R0, R178, R13, !PT ;  /* 0x0000000db2007209 */ /* 0x000fc60007810000 */
[----:B------:R-:W1:Y:S01]  /*10710*/  MUFU.TANH R51, R51 ;  /* 0x0000003300337308 */ /* 0x000e620000002400 */
[----:B---3--:R-:W-:Y:S01]  /*10720*/  FSEL R180, R180, -INF , P0 ;  /* 0xff800000b4b47808 */ /* 0x008fe20000000000 */
[----:B------:R-:W3:Y:S01]  /*10730*/  SHFL.BFLY PT, R9, R0, 0x2, 0x1f ;  /* 0x0c401f0000097f89 */ /* 0x000ee200000e0000 */
[C---:B------:R-:W-:Y:S02]  /*10740*/  ISETP.GT.AND P0, PT, R5.reuse, 0x31, PT ;  /* 0x000000310500780c */ /* 0x040fe40003f04270 */
[----:B------:R-:W-:Y:S01]  /*10750*/  FMNMX.FTZ R13, R180, R15, !PT ;  /* 0x0000000fb40d7209 */ /* 0x000fe20007810000 */
[----:B------:R-:W-:Y:S02]  /*10760*/  LDSM.16.MT88.4 R52, [R173+0x2000] ;  /* 0x00200000ad34783b */ /* 0x000fe40000004200 */
[----:B------:R-:W4:Y:S01]  /*10770*/  MUFU.TANH R46, R46 ;  /* 0x0000002e002e7308 */ /* 0x000f220000002400 */
[----:B--2---:R-:W-:Y:S02]  /*10780*/  FSEL R176, R50, -INF , P1 ;  /* 0xff80000032b07808 */ /* 0x004fe40000800000 */
[----:B------:R-:W-:-:S02]  /*10790*/  ISETP.GT.AND P1, PT, R5, 0x38, PT ;  /* 0x000000380500780c */ /* 0x000fc40003f24270 */
[----:B------:R-:W-:-:S03]  /*107a0*/  FMNMX.FTZ R13, R176, R13, !PT ;  /* 0x0000000db00d7209 */ /* 0x000fc60007810000 */
[----:B------:R-:W2:Y:S01]  /*107b0*/  MUFU.TANH R47, R47 ;  /* 0x0000002f002f7308 */ /* 0x000ea20000002400 */
[----:B-1----:R-:W-:Y:S02]  /*107c0*/  FSEL R150, R51, -INF , P0 ;  /* 0xff80000033967808 */ /* 0x002fe40000000000 */
[----:B------:R-:W-:Y:S02]  /*107d0*/  ISETP.GT.AND P0, PT, R5, 0x39, PT ;  /* 0x000000390500780c */ /* 0x000fe40003f04270 */
[----:B------:R-:W-:Y:S02]  /*107e0*/  FMNMX.FTZ R13, R150, R13, !PT ;  /* 0x0000000d960d7209 */ /* 0x000fe40007810000 */
[----:B----4-:R-:W-:Y:S02]  /*107f0*/  FSEL R148, R46, -INF , P1 ;  /* 0xff8000002e947808 */ /* 0x010fe40000800000 */
[----:B---3--:R-:W-:Y:S02]  /*10800*/  FMNMX.FTZ R9, R0, R9, !PT ;  /* 0x0000000900097209 */ /* 0x008fe40007810000 */
[----:B------:R-:W-:-:S03]  /*10810*/  FMNMX.FTZ R13, R148, R13, !PT ;  /* 0x0000000d940d7209 */ /* 0x000fc60007810000 */
[----:B------:R-:W1:Y:S01]  /*10820*/  SHFL.BFLY PT, R2, R9, 0x1, 0x1f ;  /* 0x0c201f0009027f89 */ /* 0x000e6200000e0000 */
[----:B--2---:R-:W-:-:S03]  /*10830*/  FSEL R172, R47, -INF , P0 ;  /* 0xff8000002fac7808 */ /* 0x004fc60000000000 */
[----:B------:R-:W-:Y:S01]  /*10840*/  LDSM.16.MT88.4 R44, [R192+0x2000] ;  /* 0x00200000c02c783b */ /* 0x000fe20000004200 */
[----:B------:R-:W-:-:S05]  /*10850*/  FMNMX.FTZ R30, R172, R13, !PT ;  /* 0x0000000dac1e7209 */ /* 0x000fca0007810000 */
[----:B------:R-:W2:Y:S01]  /*10860*/  SHFL.BFLY PT, R5, R30, 0x2, 0x1f ;  /* 0x0c401f001e057f89 */ /* 0x000ea200000e0000 */
[----:B-1----:R-:W-:-:S04]  /*10870*/  FMNMX.FTZ R2, R9, R2, !PT ;  /* 0x0000000209027209 */ /* 0x002fc80007810000 */
[C---:B------:R-:W-:Y:S01]  /*10880*/  FSETP.NEU.FTZ.AND P0, PT, R2.reuse, -INF , PT ;  /* 0xff8000000200780b */ /* 0x040fe20003f1d000 */
[----:B------:R-:W-:Y:S01]  /*10890*/  FMUL.FTZ R149, R2, c[0x0][0x2d0] ;  /* 0x0000b40002957a20 */ /* 0x000fe20000410000 */
[----:B--2---:R-:W-:-:S04]  /*108a0*/  FMNMX.FTZ R5, R30, R5, !PT ;  /* 0x000000051e057209 */ /* 0x004fc80007810000 */
[----:B------:R-:W-:Y:S01]  /*108b0*/  FSEL R149, R149, RZ, P0 ;  /* 0x000000ff95957208 */ /* 0x000fe20000000000 */
[----:B------:R-:W1:Y:S04]  /*108c0*/  SHFL.BFLY PT, R0, R5, 0x1, 0x1f ;  /* 0x0c201f0005007f89 */ /* 0x000e6800000e0000 */
[--C-:B------:R-:W-:Y:S02]  /*108d0*/  FFMA.FTZ R165, R7, c[0x0][0x2d0], -R149.reuse ;  /* 0x0000b40007a57a23 */ /* 0x100fe40000010895 */
[--C-:B------:R-:W-:Y:S02]  /*108e0*/  FFMA.FTZ R164, R40, c[0x0][0x2d0], -R149.reuse ;  /* 0x0000b40028a47a23 */ /* 0x100fe40000010895 */
[--C-:B------:R-:W-:Y:S02]  /*108f0*/  FFMA.FTZ R163, R26, c[0x0][0x2d0], -R149.reuse ;  /* 0x0000b4001aa37a23 */ /* 0x100fe40000010895 */
[--C-:B------:R-:W-:Y:S01]  /*10900*/  FFMA.FTZ R158, R24, c[0x0][0x2d0], -R149.reuse ;  /* 0x0000b400189e7a23 */ /* 0x100fe20000010895 */
[----:B------:R-:W-:Y:S01]  /*10910*/  MUFU.EX2 R165, R165 ;  /* 0x000000a500a57308 */ /* 0x000fe20000000800 */
[--C-:B------:R-:W-:Y:S01]  /*10920*/  FFMA.FTZ R154, R8, c[0x0][0x2d0], -R149.reuse ;  /* 0x0000b400089a7a23 */ /* 0x100fe20000010895 */
[----:B------:R-:W-:Y:S01]  /*10930*/  LDSM.16.MT88.4 R24, [R173+0x800] ;  /* 0x00080000ad18783b */ /* 0x000fe20000004200 */
[----:B------:R-:W-:-:S02]  /*10940*/  FFMA.FTZ R153, R6, c[0x0][0x2d0], -R149 ;  /* 0x0000b40006997a23 */ /* 0x000fc40000010895 */
[--C-:B------:R-:W-:Y:S02]  /*10950*/  FFMA.FTZ R8, R4, c[0x0][0x2d0], -R149.reuse ;  /* 0x0000b40004087a23 */ /* 0x100fe40000010895 */
[--C-:B------:R-:W-:Y:S01]  /*10960*/  FFMA.FTZ R159, R20, c[0x0][0x2d0], -R149.reuse ;  /* 0x0000b400149f7a23 */ /* 0x100fe20000010895 */
[----:B------:R-:W2:Y:S01]  /*10970*/  MUFU.EX2 R164, R164 ;  /* 0x000000a400a47308 */ /* 0x000ea20000000800 */
[--C-:B------:R-:W-:Y:S02]  /*10980*/  FFMA.FTZ R167, R204, c[0x0][0x2d0], -R149.reuse ;  /* 0x0000b400cca77a23 */ /* 0x100fe40000010895 */
[--C-:B------:R-:W-:Y:S02]  /*10990*/  FFMA.FTZ R170, R170, c[0x0][0x2d0], -R149.reuse ;  /* 0x0000b400aaaa7a23 */ /* 0x100fe40000010895 */
[--C-:B------:R-:W-:Y:S01]  /*109a0*/  FFMA.FTZ R168, R168, c[0x0][0x2d0], -R149.reuse ;  /* 0x0000b400a8a87a23 */ /* 0x100fe20000010895 */
[----:B-1----:R-:W-:Y:S02]  /*109b0*/  FMNMX.FTZ R0, R5, R0, !PT ;  /* 0x0000000005007209 */ /* 0x002fe40007810000 */
[----:B------:R-:W-:Y:S01]  /*109c0*/  MUFU.EX2 R163, R163 ;  /* 0x000000a300a37308 */ /* 0x000fe20000000800 */
[----:B------:R-:W1:Y:S01]  /*109d0*/  LDSM.16.MT88.4 R4, [R223+0x4000] ;  /* 0x00400000df04783b */ /* 0x000e620000004200 */
[----:B------:R-:W-:Y:S01]  /*109e0*/  FFMA.FTZ R169, R202, c[0x0][0x2d0], -R149 ;  /* 0x0000b400caa97a23 */ /* 0x000fe20000010895 */
[C---:B------:R-:W-:Y:S01]  /*109f0*/  FSETP.NEU.FTZ.AND P0, PT, R0.reuse, -INF , PT ;  /* 0xff8000000000780b */ /* 0x040fe20003f1d000 */
[----:B------:R-:W-:-:S02]  /*10a00*/  FMUL.FTZ R171, R0, c[0x0][0x2d0] ;  /* 0x0000b40000ab7a20 */ /* 0x000fc40000410000 */
[--C-:B------:R-:W-:Y:S02]  /*10a10*/  FFMA.FTZ R181, R182, c[0x0][0x2d0], -R149.reuse ;  /* 0x0000b400b6b57a23 */ /* 0x100fe40000010895 */
[----:B------:R-:W3:Y:S01]  /*10a20*/  MUFU.EX2 R158, R158 ;  /* 0x0000009e009e7308 */ /* 0x000ee20000000800 */
[----:B------:R-:W-:Y:S01]  /*10a30*/  FSEL R171, R171, RZ, P0 ;  /* 0x000000ffabab7208 */ /* 0x000fe20000000000 */
[--C-:B------:R-:W-:Y:S01]  /*10a40*/  FFMA.FTZ R179, R186, c[0x0][0x2d0], -R149.reuse ;  /* 0x0000b400bab37a23 */ /* 0x100fe20000010895 */
[----:B--2---:R-:W-:Y:S01]  /*10a50*/  F2FP.PACK_AB R100, R164, R165 ;  /* 0x000000a5a464723e */ /* 0x004fe200000000ff */
[----:B------:R-:W-:Y:S02]  /*10a60*/  FFMA.FTZ R184, R184, c[0x0][0x2d0], -R149 ;  /* 0x0000b400b8b87a23 */ /* 0x000fe40000010895 */
[--C-:B------:R-:W-:Y:S02]  /*10a70*/  FFMA.FTZ R162, R21, c[0x0][0x2d0], -R171.reuse ;  /* 0x0000b40015a27a23 */ /* 0x100fe400000108ab */
[--C-:B------:R-:W-:Y:S01]  /*10a80*/  FFMA.FTZ R161, R32, c[0x0][0x2d0], -R171.reuse ;  /* 0x0000b40020a17a23 */ /* 0x100fe200000108ab */
[----:B------:R-:W-:Y:S01]  /*10a90*/  MUFU.EX2 R159, R159 ;  /* 0x0000009f009f7308 */ /* 0x000fe20000000800 */
[--C-:B------:R-:W-:Y:S01]  /*10aa0*/  FFMA.FTZ R160, R22, c[0x0][0x2d0], -R171.reuse ;  /* 0x0000b40016a07a23 */ /* 0x100fe200000108ab */
[----:B------:R-:W-:Y:S01]  /*10ab0*/  LDSM.16.MT88.4 R32, [R192+0x800] ;  /* 0x00080000c020783b */ /* 0x000fe20000004200 */
[----:B------:R-:W-:-:S02]  /*10ac0*/  FFMA.FTZ R157, R28, c[0x0][0x2d0], -R171 ;  /* 0x0000b4001c9d7a23 */ /* 0x000fc400000108ab */
[--C-:B------:R-:W-:Y:S01]  /*10ad0*/  FFMA.FTZ R156, R14, c[0x0][0x2d0], -R171.reuse ;  /* 0x0000b4000e9c7a23 */ /* 0x100fe200000108ab */
[----:B------:R-:W-:Y:S01]  /*10ae0*/  LDSM.16.MT88.4 R20, [R192+0x2800] ;  /* 0x00280000c014783b */ /* 0x000fe20000004200 */
[--C-:B------:R-:W-:Y:S01]  /*10af0*/  FFMA.FTZ R9, R12, c[0x0][0x2d0], -R171.reuse ;  /* 0x0000b4000c097a23 */ /* 0x100fe200000108ab */
[----:B------:R-:W-:Y:S01]  /*10b00*/  MUFU.EX2 R162, R162 ;  /* 0x000000a200a27308 */ /* 0x000fe20000000800 */
[----:B---3--:R-:W-:Y:S01]  /*10b10*/  F2FP.PACK_AB R102, R158, R163 ;  /* 0x000000a39e66723e */ /* 0x008fe200000000ff */
[----:B------:R-:W2:Y:S01]  /*10b20*/  LDSM.16.MT88.4 R12, [R139+0x800] ;  /* 0x000800008b0c783b */ /* 0x000ea20000004200 */
[--C-:B------:R-:W-:Y:S02]  /*10b30*/  FFMA.FTZ R155, R18, c[0x0][0x2d0], -R171.reuse ;  /* 0x0000b400129b7a23 */ /* 0x100fe400000108ab */
[--C-:B------:R-:W-:Y:S01]  /*10b40*/  FFMA.FTZ R152, R16, c[0x0][0x2d0], -R171.reuse ;  /* 0x0000b40010987a23 */ /* 0x100fe200000108ab */
[----:B------:R-:W-:Y:S01]  /*10b50*/  LDSM.16.MT88.4 R28, [R166+0x800] ;  /* 0x00080000a61c783b */ /* 0x000fe20000004200 */
[--C-:B------:R-:W-:Y:S01]  /*10b60*/  FFMA.FTZ R174, R174, c[0x0][0x2d0], -R171.reuse ;  /* 0x0000b400aeae7a23 */ /* 0x100fe200000108ab */
[----:B------:R-:W3:Y:S01]  /*10b70*/  MUFU.EX2 R161, R161 ;  /* 0x000000a100a17308 */ /* 0x000ee20000000800 */
[--C-:B------:R-:W-:Y:S01]  /*10b80*/  FFMA.FTZ R175, R190, c[0x0][0x2d0], -R171.reuse ;  /* 0x0000b400beaf7a23 */ /* 0x100fe200000108ab */
[----:B------:R-:W4:Y:S01]  /*10b90*/  LDSM.16.MT88.4 R16, [R139+0x2800] ;  /* 0x002800008b10783b */ /* 0x000f220000004200 */
[----:B------:R-:W-:-:S02]  /*10ba0*/  FFMA.FTZ R177, R188, c[0x0][0x2d0], -R171 ;  /* 0x0000b400bcb17a23 */ /* 0x000fc400000108ab */
[--C-:B------:R-:W-:Y:S02]  /*10bb0*/  FFMA.FTZ R180, R180, c[0x0][0x2d0], -R171.reuse ;  /* 0x0000b400b4b47a23 */ /* 0x100fe400000108ab */
[--C-:B------:R-:W-:Y:S01]  /*10bc0*/  FFMA.FTZ R176, R176, c[0x0][0x2d0], -R171.reuse ;  /* 0x0000b400b0b07a23 */ /* 0x100fe200000108ab */
[----:B------:R-:W-:Y:S01]  /*10bd0*/  MUFU.EX2 R160, R160 ;  /* 0x000000a000a07308 */ /* 0x000fe20000000800 */
[--C-:B------:R-:W-:Y:S02]  /*10be0*/  FFMA.FTZ R183, R150, c[0x0][0x2d0], -R171.reuse ;  /* 0x0000b40096b77a23 */ /* 0x100fe400000108ab */
[----:B------:R-:W-:Y:S02]  /*10bf0*/  FFMA.FTZ R182, R148, c[0x0][0x2d0], -R171 ;  /* 0x0000b40094b67a23 */ /* 0x000fe400000108ab */
[----:B------:R-:W-:Y:S02]  /*10c00*/  FFMA.FTZ R178, R178, c[0x0][0x2d0], -R149 ;  /* 0x0000b400b2b27a23 */ /* 0x000fe40000010895 */
[----:B------:R-:W-:Y:S01]  /*10c10*/  FFMA.FTZ R171, R172, c[0x0][0x2d0], -R171 ;  /* 0x0000b400acab7a23 */ /* 0x000fe200000108ab */
[----:B------:R-:W1:Y:S01]  /*10c20*/  MUFU.EX2 R157, R157 ;  /* 0x0000009d009d7308 */ /* 0x000e620000000800 */
[----:B---3--:R-:W-:Y:S01]  /*10c30*/  F2FP.PACK_AB R101, R161, R162 ;  /* 0x000000a2a165723e */ /* 0x008fe200000000ff */
[----:B------:R-:W-:Y:S01]  /*10c40*/  LDSM.16.MT88.4 R148, [R173+0x3800] ;  /* 0x00380000ad94783b */ /* 0x000fe20000004200 */
[----:B------:R-:W-:-:S02]  /*10c50*/  FADD.FTZ R164, R165, R164 ;  /* 0x000000a4a5a47221 */ /* 0x000fc40000010000 */
[----:B------:R-:W-:Y:S02]  /*10c60*/  FADD.FTZ R161, R162, R161 ;  /* 0x000000a1a2a17221 */ /* 0x000fe40000010000 */
[----:B------:R-:W-:Y:S01]  /*10c70*/  FADD.FTZ R163, R163, R164 ;  /* 0x000000a4a3a37221 */ /* 0x000fe20000010000 */
[----:B------:R-:W3:Y:S03]  /*10c80*/  MUFU.EX2 R154, R154 ;  /* 0x0000009a009a7308 */ /* 0x000ee60000000800 */
[----:B------:R-:W-:Y:S01]  /*10c90*/  FADD.FTZ R158, R158, R163 ;  /* 0x000000a39e9e7221 */ /* 0x000fe20000010000 */
[----:B-1----:R-:W-:-:S04]  /*10ca0*/  F2FP.PACK_AB R103, R157, R160 ;  /* 0x000000a09d67723e */ /* 0x002fc800000000ff */
[----:B------:R-:W-:Y:S01]  /*10cb0*/  MUFU.EX2 R153, R153 ;  /* 0x0000009900997308 */ /* 0x000fe20000000800 */
[----:B------:R-:W-:-:S04]  /*10cc0*/  FADD.FTZ R160, R160, R161 ;  /* 0x000000a1a0a07221 */ /* 0x000fc80000010000 */
[----:B------:R-:W-:Y:S01]  /*10cd0*/  FADD.FTZ R160, R157, R160 ;  /* 0x000000a09da07221 */ /* 0x000fe20000010000 */
        /* <DEDUP_REMOVED lines=42> */
[C---:B------:R-:W-:Y:S08]  /*10f80*/  HMMA.16816.F32 R92, R100.reuse, R94, RZ ;  /* 0x0000005e645c723c */ /* 0x040ff000000018ff */
[C---:B------:R-:W-:Y:S07]  /*10f90*/  HMMA.16816.F32 R96, R100.reuse, R4, RZ ;  /* 0x000000046460723c */ /* 0x040fee00000018ff */
[----:B---3--:R-:W-:Y:S01]  /*10fa0*/  F2FP.PACK_AB R4, R154, R159 ;  /* 0x0000009f9a04723e */ /* 0x008fe200000000ff */
[----:B------:R-:W-:Y:S01]  /*10fb0*/  HMMA.16816.F32 R100, R100, R6, RZ ;  /* 0x000000066464723c */ /* 0x000fe200000018ff */
[----:B-1----:R-:W-:Y:S01]  /*10fc0*/  F2FP.PACK_AB R5, R152, R155 ;  /* 0x0000009b9805723e */ /* 0x002fe200000000ff */
        /* <DEDUP_REMOVED lines=9> */
[----:B--2---:R-:W-:Y:S01]  /*11060*/  HMMA.16816.F32 R116, R4, R12, R116 ;  /* 0x0000000c0474723c */ /* 0x004fe20000001874 */
        /* <DEDUP_REMOVED lines=145> */
[----:B------:R-:W-:-:S07]  /*11980*/  LEA.HI.X R7, R4, R13, R5, 0x6, P3 ;  /* 0x0000000d04077211 */ /* 0x000fce00018f3405 */
[----:B------:R1:W-:Y:S04]  /*11990*/  LDGSTS.E.BYPASS.LTC128B.128 [R138+0xe100], [R12.64+0x80], !P1 ;  /* 0x0e1000800c8a7fae */ /* 0x0003e8000c901d48 */
[----:B------:R1:W-:Y:S04]  /*119a0*/  LDGSTS.E.BYPASS.LTC128B.128 [R138+0x10100], [R12.64+0x100], !P0 ;  /* 0x101001000c8a7fae */ /* 0x0003e8000c101d48 */
[----:B------:R1:W-:Y:S04]  /*119b0*/  LDGSTS.E.BYPASS.LTC128B.128 [R138+0xd100], [R6.64], !P2 ;  /* 0x0d100000068a7fae */ /* 0x0003e8000d101d48 */
[----:B------:R1:W-:Y:S04]  /*119c0*/  LDGSTS.E.BYPASS.LTC128B.128 [R138+0xf100], [R6.64+0x80], !P1 ;  /* 0x0f100080068a7fae */ /* 0x0003e8000c901d48 */
[----:B------:R1:W-:Y:S02]  /*119d0*/  LDGSTS.E.BYPASS.LTC128B.128 [R138+0x11100], [R6.64+0x100], !P0 ;  /* 0x11100100068a7fae */ /* 0x0003e4000c101d48 */
.L_x_2348:
[----:B------:R-:W-:Y:S05]  /*119e0*/  BSYNC B0 ;  /* 0x0000000000007941 */ /* 0x000fea0003800000 */
.L_x_2347:
[----:B------:R-:W-:Y:S01]  /*119f0*/  ISETP.NE.AND P0, PT, R240, 0x1, PT ;  /* 0x00000001f000780c */ /* 0x000fe20003f05270 */
[----:B------:R-:W-:Y:S01]  /*11a00*/  IMAD.MOV.U32 R5, RZ, RZ, R209 ;  /* 0x000000ffff057224 */ /* 0x000fe200078e00d1 */
[----:B------:R-:W-:Y:S01]  /*11a10*/  IADD3 R243, R3, -0x2, RZ ;  /* 0xfffffffe03f37810 */ /* 0x000fe20007ffe0ff */
[----:B------:R-:W0:Y:S01]  /*11a20*/  LDGDEPBAR ;  /* 0x00000000000079af */ /* 0x000e220000000000 */
[----:B------:R-:W-:-:S02]  /*11a30*/  IMAD.MOV.U32 R199, RZ, RZ, 0x1 ;  /* 0x00000001ffc77424 */ /* 0x000fc400078e00ff */
[----:B------:R-:W-:-:S07]  /*11a40*/  IMAD.MOV.U32 R233, RZ, RZ, RZ ;  /* 0x000000ffffe97224 */ /* 0x000fce00078e00ff */
[----:B------:R-:W-:-:S05]  /*11a50*/  @P0 IMAD.HI.U32 R4, R209, c[0x0][0x2c8], RZ ;  /* 0x0000b200d1040a27 */ /* 0x000fca00078e00ff */
[----:B------:R-:W-:-:S04]  /*11a60*/  @P0 SHF.R.U32.HI R5, RZ, c[0x0][0x2cc], R4 ;  /* 0x0000b300ff050a19 */ /* 0x000fc80000011604 */
        /* <DEDUP_REMOVED lines=12> */
.L_x_2350:
[----:B------:R-:W-:Y:S04]  /*11b30*/  DEPBAR.LE SB0, 0x2 ;  /* 0x000080800000791a */ /* 0x000fe80000000000 */
[----:B------:R-:W-:Y:S01]  /*11b40*/  WARPSYNC 0xffffffff ;  /* 0xffffffff00007948 */ /* 0x000fe20003800000 */
[----:B------:R-:W-:Y:S01]  /*11b50*/  BAR.SYNC.DEFER_BLOCKING 0x0 ;  /* 0x0000000000007b1d */ /* 0x000fe20000010000 */
[----:B------:R-:W-:Y:S01]  /*11b60*/  IMAD R203, R199, 0x6000, RZ ;  /* 0x00006000c7cb7824 */ /* 0x000fe200078e02ff */
[----:B------:R-:W-:Y:S02]  /*11b70*/  ISETP.GE.AND P0, PT, R232, R245, PT ;  /* 0x000000f5e800720c */ /* 0x000fe40003f06270 */
[----:B------:R-:W-:Y:S02]  /*11b80*/  IADD3 R243, R245, -0x1, RZ ;  /* 0xfffffffff5f37810 */ /* 0x000fe40007ffe0ff */
[----:B------:R-:W-:Y:S02]  /*11b90*/  IADD3 R204, R196, R203, RZ ;  /* 0x000000cbc4cc7210 */ /* 0x000fe40007ffe0ff */
[----:B------:R-:W-:Y:S02]  /*11ba0*/  ISETP.NE.AND P6, PT, R240, 0x1, PT ;  /* 0x00000001f000780c */ /* 0x000fe40003fc5270 */
[----:B------:R-:W-:Y:S05]  /*11bb0*/  IADD3 R202, R200, R204, RZ ;  /* 0x000000ccc8ca7210 */ /* 0x000fea0007ffe0ff */
[----:B------:R-:W-:Y:S01]  /*11bc0*/  @!P0 SHF.R.S32.HI R0, RZ, 0x1f, R243 ;  /* 0x0000001fff008819 */ /* 0x000fe200000114f3 */
[----:B------:R-:W-:Y:S01]  /*11bd0*/  @!P0 IMAD.WIDE.U32 R24, R243, c[0x0][0x208], RZ ;  /* 0x00008200f3188a25 */ /* 0x000fe200078e00ff */
[----:B------:R-:W-:Y:S02]  /*11be0*/  @!P0 MOV R165, c[0x0][0x20c] ;  /* 0x0000830000a58a02 */ /* 0x000fe40000000f00 */
[----:B------:R-:W-:Y:S01]  /*11bf0*/  @!P0 ISETP.GE.AND P3, PT, R228, c[0x0][0x1d4], PT ;  /* 0x00007500e4008a0c */ /* 0x000fe20003f66270 */
[----:B------:R-:W-:Y:S01]  /*11c00*/  @!P0 IMAD R0, R0, c[0x0][0x208], RZ ;  /* 0x0000820000008a24 */ /* 0x000fe200078e02ff */
[C---:B------:R-:W-:Y:S02]  /*11c10*/  @!P0 SHF.L.U32 R35, R24.reuse, 0x6, RZ ;  /* 0x0000000618238819 */ /* 0x040fe400000006ff */
[----:B------:R-:W-:Y:S01]  /*11c20*/  @!P0 ISETP.GE.AND P2, PT, R215, c[0x0][0x1d4], PT ;  /* 0x00007500d7008a0c */ /* 0x000fe20003f46270 */
[----:B------:R-:W-:Y:S01]  /*11c30*/  LDSM.16.M88.4 R144, [R198] ;  /* 0x00000000c690783b */ /* 0x000fe20000000200 */
[----:B------:R-:W-:Y:S01]  /*11c40*/  @!P0 IMAD R0, R243, c[0x0][0x20c], R0 ;  /* 0x00008300f3008a24 */ /* 0x000fe200078e0200 */
[----:B------:R-:W-:Y:S04]  /*11c50*/  @!P0 IADD3 R2, P5, R35, R234, RZ ;  /* 0x000000ea23028210 */ /* 0x000fe80007fbe0ff */
[----:B------:R-:W-:Y:S02]  /*11c60*/  @!P0 IADD3 R0, R25, R0, RZ ;  /* 0x0000000019008210 */ /* 0x000fe40007ffe0ff */
[----:B------:R-:W2:Y:S02]  /*11c70*/  LDSM.16.M88.4 R148, [R204] ;  /* 0x00000000cc94783b */ /* 0x000ea40000000200 */
[----:B------:R-:W-:Y:S02]  /*11c80*/  @!P0 SHF.L.U64.HI R9, R24, 0x6, R0 ;  /* 0x0000000618098819 */ /* 0x000fe40000010200 */
[----:B------:R-:W-:Y:S04]  /*11c90*/  @!P0 MOV R0, c[0x0][0x208] ;  /* 0x0000820000008a02 */ /* 0x000fe80000000f00 */
[----:B------:R-:W3:Y:S01]  /*11ca0*/  LDSM.16.M88.4 R152, [R204+0x800] ;  /* 0x00080000cc98783b */ /* 0x000ee20000000200 */
[C---:B------:R-:W-:Y:S04]  /*11cb0*/  @!P0 LEA R33, P1, R0.reuse, R35, 0x5 ;  /* 0x0000002300218211 */ /* 0x040fe800078228ff */
[----:B------:R-:W-:Y:S02]  /*11cc0*/  @!P0 LEA.HI.X R165, R0, R9, R165, 0x5, P1 ;  /* 0x0000000900a58211 */ /* 0x000fe400008f2ca5 */
[----:B------:R-:W-:Y:S01]  /*11cd0*/  @!P0 ISETP.GE.AND P1, PT, R214, c[0x0][0x1d4], PT ;  /* 0x00007500d6008a0c */ /* 0x000fe20003f26270 */
[----:B------:R-:W4:Y:S01]  /*11ce0*/  LDSM.16.M88.4 R156, [R204+0x1000] ;  /* 0x00100000cc9c783b */ /* 0x000f220000000200 */
[----:B------:R-:W-:Y:S02]  /*11cf0*/  @!P0 IADD3 R0, P4, R33, R234, RZ ;  /* 0x000000ea21008210 */ /* 0x000fe40007f9e0ff */
[-C--:B------:R-:W-:Y:S02]  /*11d00*/  @!P0 IADD3.X R9, R9, R230.reuse, RZ, P5, !PT ;  /* 0x000000e609098210 */ /* 0x080fe40002ffe4ff */
[----:B------:R-:W-:Y:S02]  /*11d10*/  @!P0 IADD3.X R165, R165, R230, RZ, P4, !PT ;  /* 0x000000e6a5a58210 */ /* 0x000fe400027fe4ff */
[----:B------:R-:W-:Y:S01]  /*11d20*/  @!P0 LEA R174, P5, R2, c[0x0][0x1f8], 0x1 ;  /* 0x00007e0002ae8a11 */ /* 0x000fe200078a08ff */
[----:B------:R-:W5:Y:S01]  /*11d30*/  LDSM.16.M88.4 R36, [R204+0x1800] ;  /* 0x00180000cc24783b */ /* 0x000f620000000200 */
[----:B------:R-:W-:Y:S02]  /*11d40*/  @!P0 LEA R172, P4, R0, c[0x0][0x1f8], 0x1 ;  /* 0x00007e0000ac8a11 */ /* 0x000fe400078808ff */
[----:B------:R-:W-:Y:S01]  /*11d50*/  @!P0 LEA.HI.X R175, R2, c[0x0][0x1fc], R9, 0x1, P5 ;  /* 0x00007f0002af8a11 */ /* 0x000fe200028f0c09 */
[----:B------:R-:W-:Y:S01]  /*11d60*/  @!P0 IMAD R2, R233, 0x6000, R10 ;  /* 0x00006000e9028824 */ /* 0x000fe200078e020a */
[-C--:B------:R-:W-:Y:S02]  /*11d70*/  IADD3 R9, R200, R204.reuse, R201 ;  /* 0x000000ccc8097210 */ /* 0x080fe40007ffe0c9 */
[----:B------:R-:W-:Y:S01]  /*11d80*/  @!P0 LEA.HI.X R173, R0, c[0x0][0x1fc], R165, 0x1, P4 ;  /* 0x00007f0000ad8a11 */ /* 0x000fe200020f0ca5 */
[----:B------:R-:W-:Y:S01]  /*11d90*/  LDSM.16.M88.4 R160, [R202+0x800] ;  /* 0x00080000caa0783b */ /* 0x000fe20000000200 */
[C---:B------:R-:W-:Y:S01]  /*11da0*/  IADD3 R0, R201.reuse, R204, RZ ;  /* 0x000000ccc9007210 */ /* 0x040fe20007ffe0ff */
        /* <DEDUP_REMOVED lines=9> */
[C---:B-----5:R-:W-:Y:S08]  /*11e40*/  HMMA.16816.F32 R32, R144.reuse, R36, RZ ;  /* 0x000000249020723c */ /* 0x060ff000000018ff */
[----:B------:R-:W-:Y:S01]  /*11e50*/  HMMA.16816.F32 R36, R144, R38, RZ ;  /* 0x000000269024723c */ /* 0x000fe200000018ff */
[----:B------:R-:W3:Y:S07]  /*11e60*/  LDSM.16.M88.4 R144, [R202+0x1800] ;  /* 0x00180000ca90783b */ /* 0x000eee0000000200 */
        /* <DEDUP_REMOVED lines=139> */
[----:B------:R-:W-:Y:S07]  /*12720*/  HMMA.16816.F32 R36, R168, R166, R36 ;  /* 0x000000a6a824723c */ /* 0x000fee0000001824 */
[----:B------:R-:W-:Y:S01]  /*12730*/  IADD3 R166, R192, R203, RZ ;  /* 0x000000cbc0a67210 */ /* 0x000fe20007ffe0ff */
[C---:B-----5:R-:W-:Y:S08]  /*12740*/  HMMA.16816.F32 R4, R180.reuse, R188, R4 ;  /* 0x000000bcb404723c */ /* 0x060ff00000001804 */
[C---:B------:R-:W-:Y:S08]  /*12750*/  HMMA.16816.F32 R12, R180.reuse, R190, R12 ;  /* 0x000000beb40c723c */ /* 0x040ff0000000180c */
[C---:B-1----:R-:W-:Y:S08]  /*12760*/  HMMA.16816.F32 R16, R180.reuse, R144, R16 ;  /* 0x00000090b410723c */ /* 0x042ff00000001810 */
[C---:B------:R-:W-:Y:S04]  /*12770*/  HMMA.16816.F32 R20, R180.reuse, R146, R20 ;  /* 0x00000092b414723c */ /* 0x040fe80000001814 */
[----:B------:R-:W-:Y:S02]  /*12780*/  FMUL.FTZ R161, R7, c[0x0][0x320] ;  /* 0x0000c80007a17a20 */ /* 0x000fe40000410000 */
[----:B------:R-:W-:Y:S02]  /*12790*/  FMUL.FTZ R2, R5, c[0x0][0x320] ;  /* 0x0000c80005027a20 */ /* 0x000fe40000410000 */
[C---:B------:R-:W-:Y:S02]  /*127a0*/  HMMA.16816.F32 R24, R180.reuse, R148, R24 ;  /* 0x00000094b418723c */ /* 0x040fe40000001818 */
[----:B------:R-:W-:Y:S02]  /*127b0*/  MUFU.TANH R161, R161 ;  /* 0x000000a100a17308 */ /* 0x000fe40000002400 */
        /* <DEDUP_REMOVED lines=21> */
[----:B------:R1:W-:Y:S01]  /*12910*/  MUFU.TANH R165, R15 ;  /* 0x0000000f00a57308 */ /* 0x0003e20000002400 */
[----:B------:R-:W-:Y:S02]  /*12920*/  FMUL.FTZ R29, R29, c[0x0][0x320] ;  /* 0x0000c8001d1d7a20 */ /* 0x000fe40000410000 */
[----:B------:R-:W-:Y:S02]  /*12930*/  FMUL.FTZ R26, R26, c[0x0][0x320] ;  /* 0x0000c8001a1a7a20 */ /* 0x000fe40000410000 */
[----:B------:R-:W-:Y:S02]  /*12940*/  FMUL.FTZ R30, R30, c[0x0][0x320] ;  /* 0x0000c8001e1e7a20 */ /* 0x000fe40000410000 */
[----:B------:R-:W-:Y:S03]  /*12950*/  FMUL.FTZ R31, R31, c[0x0][0x320] ;  /* 0x0000c8001f1f7a20 */ /* 0x000fe60000410000 */
[----:B------:R2:W-:Y:S10]  /*12960*/  MUFU.TANH R178, R18 ;  /* 0x0000001200b27308 */ /* 0x0005f40000002400 */
[----:B------:R3:W-:Y:S01]  /*12970*/  MUFU.TANH R189, R19 ;  /* 0x0000001300bd7308 */ /* 0x0007e20000002400 */
[----:B-1----:R-:W1:Y:S01]  /*12980*/  LDSM.16.M88.4 R12, [R9+0x5800] ;  /* 0x00580000090c783b */ /* 0x002e620000000200 */
[----:B------:R-:W-:Y:S08]  /*12990*/  DEPBAR.LE SB0, 0x2 ;  /* 0x000080800000791a */ /* 0x000ff00000000000 */
[----:B------:R4:W-:Y:S01]  /*129a0*/  MUFU.TANH R191, R20 ;  /* 0x0000001400bf7308 */ /* 0x0009e20000002400 */
[----:B------:R-:W-:Y:S01]  /*129b0*/  BAR.SYNC.DEFER_BLOCKING 0x0 ;  /* 0x0000000000007b1d */ /* 0x000fe20000010000 */
[----:B--2---:R-:W-:Y:S04]  /*129c0*/  IADD3 R18, R222, R209, RZ ;  /* 0x000000d1de127210 */ /* 0x004fe80007ffe0ff */
[----:B------:R-:W-:Y:S01]  /*129d0*/  MOV R21, R18 ;  /* 0x0000001200157202 */ /* 0x000fe20000000f00 */
[----:B---3--:R-:W-:Y:S05]  /*129e0*/  @P6 IMAD.HI.U32 R19, R18, c[0x0][0x2c8], RZ ;  /* 0x0000b20012136a27 */ /* 0x008fea00078e00ff */
[----:B------:R-:W-:Y:S02]  /*129f0*/  @P6 SHF.R.U32.HI R21, RZ, c[0x0][0x2cc], R19 ;  /* 0x0000b300ff156a19 */ /* 0x000fe40000011613 */
[----:B----4-:R-:W-:Y:S05]  /*12a00*/  MOV R20, 0x1 ;  /* 0x0000000100147802 */ /* 0x010fea0000000f00 */
[----:B------:R-:W-:Y:S01]  /*12a10*/  IMAD R20, R245, -0x40, R20 ;  /* 0xffffffc0f5147824 */ /* 0x000fe200078e0214 */
[----:B------:R-:W2:Y:S01]  /*12a20*/  SHFL.IDX PT, R18, R21, RZ, 0x1c1f ;  /* 0x001c1fff15127589 */ /* 0x000ea200000e0000 */
[----:B------:R-:W3:Y:S01]  /*12a30*/  MUFU.TANH R0, R0 ;  /* 0x0000000000007308 */ /* 0x000ee20000002400 */
[C---:B-1----:R-:W-:Y:S06]  /*12a40*/  HMMA.16816.F32 R32, R180.reuse, R12, R32 ;  /* 0x0000000cb420723c */ /* 0x042fec0000001820 */
[----:B------:R-:W1:Y:S01]  /*12a50*/  SHFL.IDX PT, R9, R21, 0x1, 0x1c1f ;  /* 0x003c1f0015097f89 */ /* 0x000e6200000e0000 */
[----:B------:R-:W-:Y:S02]  /*12a60*/  IADD3 R20, R242, R20, -R221 ;  /* 0x00000014f2147210 */ /* 0x000fe40007ffe8dd */
[----:B------:R-:W4:Y:S01]  /*12a70*/  MUFU.TANH R2, R2 ;  /* 0x0000000200027308 */ /* 0x000f220000002400 */
[----:B------:R-:W-:Y:S03]  /*12a80*/  HMMA.16816.F32 R36, R180, R14, R36 ;  /* 0x0000000eb424723c */ /* 0x000fe60000001824 */
[----:B------:R-:W-:Y:S01]  /*12a90*/  IADD3 R20, R20, -R241, RZ ;  /* 0x800000f114147210 */ /* 0x000fe20007ffe0ff */
[----:B------:R-:W-:Y:S05]  /*12aa0*/  LDSM.16.MT88.4 R152, [R166+0x3800] ;  /* 0x00380000a698783b */ /* 0x000fea0000004200 */
[----:B------:R5:W-:Y:S03]  /*12ab0*/  MUFU.TANH R247, R23 ;  /* 0x0000001700f77308 */ /* 0x000be60000002400 */
[----:B--2---:R-:W-:Y:S04]  /*12ac0*/  IADD3 R12, R20, R18, RZ ;  /* 0x00000012140c7210 */ /* 0x004fe80007ffe0ff */
[----:B------:R-:W-:Y:S01]  /*12ad0*/  ISETP.GT.AND P1, PT, R12, RZ, PT ;  /* 0x000000ff0c00720c */ /* 0x000fe20003f24270 */
[----:B------:R-:W-:Y:S01]  /*12ae0*/  FMUL.FTZ R32, R32, c[0x0][0x320] ;  /* 0x0000c80020207a20 */ /* 0x000fe20000410000 */
[----:B------:R-:W-:Y:S01]  /*12af0*/  ISETP.GT.AND P0, PT, R12, 0x1, PT ;  /* 0x000000010c00780c */ /* 0x000fe20003f04270 */
[----:B------:R2:W-:Y:S01]  /*12b00*/  MUFU.TANH R202, R25 ;  /* 0x0000001900ca7308 */ /* 0x0005e20000002400 */
[----:B---3--:R-:W-:Y:S01]  /*12b10*/  FSEL R0, R0, -INF , P1 ;  /* 0xff80000000007808 */ /* 0x008fe20000800000 */
[----:B------:R-:W-:Y:S01]  /*12b20*/  FMUL.FTZ R33, R33, c[0x0][0x320] ;  /* 0x0000c80021217a20 */ /* 0x000fe20000410000 */
[----:B-1----:R-:W-:Y:S01]  /*12b30*/  IADD3 R9, R20, R9, RZ ;  /* 0x0000000914097210 */ /* 0x002fe20007ffe0ff */
[----:B------:R-:W-:Y:S01]  /*12b40*/  FMUL.FTZ R34, R34, c[0x0][0x320] ;  /* 0x0000c80022227a20 */ /* 0x000fe20000410000 */
[----:B----4-:R-:W-:Y:S01]  /*12b50*/  FSEL R21, R2, -INF , P0 ;  /* 0xff80000002157808 */ /* 0x010fe20000000000 */
[----:B------:R-:W-:Y:S01]  /*12b60*/  FMUL.FTZ R36, R36, c[0x0][0x320] ;  /* 0x0000c80024247a20 */ /* 0x000fe20000410000 */
[----:B------:R-:W-:Y:S01]  /*12b70*/  ISETP.GT.AND P4, PT, R12, 0x8, PT ;  /* 0x000000080c00780c */ /* 0x000fe20003f84270 */
[----:B------:R-:W-:Y:S01]  /*12b80*/  FMUL.FTZ R37, R37, c[0x0][0x320] ;  /* 0x0000c80025257a20 */ /* 0x000fe20000410000 */
[----:B------:R-:W-:Y:S01]  /*12b90*/  FMNMX.FTZ R2, R0, R3, !PT ;  /* 0x0000000300027209 */ /* 0x000fe20007810000 */
[----:B------:R-:W1:Y:S01]  /*12ba0*/  MUFU.TANH R160, R160 ;  /* 0x000000a000a07308 */ /* 0x000e620000002400 */
[----:B------:R-:W-:Y:S01]  /*12bb0*/  ISETP.GT.AND P5, PT, R12, 0x9, PT ;  /* 0x000000090c00780c */ /* 0x000fe20003fa4270 */
[----:B------:R-:W-:Y:S01]  /*12bc0*/  FMUL.FTZ R35, R35, c[0x0][0x320] ;  /* 0x0000c80023237a20 */ /* 0x000fe20000410000 */
[----:B------:R-:W-:Y:S01]  /*12bd0*/  ISETP.GT.AND P6, PT, R9, 0x8, PT ;  /* 0x000000080900780c */ /* 0x000fe20003fc4270 */
[----:B------:R-:W-:Y:S01]  /*12be0*/  FMUL.FTZ R38, R38, c[0x0][0x320] ;  /* 0x0000c80026267a20 */ /* 0x000fe20000410000 */
[----:B-----5:R-:W-:Y:S01]  /*12bf0*/  FSEL R23, R162, -INF , P4 ;  /* 0xff800000a2177808 */ /* 0x020fe20002000000 */
[----:B------:R-:W-:Y:S01]  /*12c00*/  FMUL.FTZ R39, R39, c[0x0][0x320] ;  /* 0x0000c80027277a20 */ /* 0x000fe20000410000 */
[----:B------:R-:W-:Y:S02]  /*12c10*/  FMNMX.FTZ R2, R21, R2, !PT ;  /* 0x0000000215027209 */ /* 0x000fe40007810000 */
[----:B------:R-:W-:Y:S01]  /*12c20*/  ISETP.GT.AND P2, PT, R9, RZ, PT ;  /* 0x000000ff0900720c */ /* 0x000fe20003f44270 */
[----:B------:R3:W4:Y:S01]  /*12c30*/  MUFU.TANH R176, R16 ;  /* 0x0000001000b07308 */ /* 0x0007220000002400 */
[----:B------:R-:W-:Y:S02]  /*12c40*/  FSEL R19, R164, -INF , P6 ;  /* 0xff800000a4137808 */ /* 0x000fe40003000000 */
[----:B------:R-:W-:Y:S02]  /*12c50*/  FMNMX.FTZ R2, R23, R2, !PT ;  /* 0x0000000217027209 */ /* 0x000fe40007810000 */
[----:B--2---:R-:W-:Y:S02]  /*12c60*/  FSEL R25, R163, -INF , P5 ;  /* 0xff800000a3197808 */ /* 0x004fe40002800000 */
[C---:B------:R-:W-:Y:S02]  /*12c70*/  ISETP.GT.AND P6, PT, R12.reuse, 0x19, PT ;  /* 0x000000190c00780c */ /* 0x040fe40003fc4270 */
[C---:B------:R-:W-:Y:S01]  /*12c80*/  ISETP.GT.AND P4, PT, R9.reuse, 0x10, PT ;  /* 0x000000100900780c */ /* 0x040fe20003f84270 */
[----:B------:R-:W2:Y:S01]  /*12c90*/  MUFU.TANH R17, R17 ;  /* 0x0000001100117308 */ /* 0x000ea20000002400 */
[----:B------:R-:W-:Y:S02]  /*12ca0*/  ISETP.GT.AND P1, PT, R12, 0x11, PT ;  /* 0x000000110c00780c */ /* 0x000fe40003f24270 */
[----:B------:R-:W-:Y:S02]  /*12cb0*/  ISETP.GT.AND P3, PT, R9, 0x1, PT ;  /* 0x000000010900780c */ /* 0x000fe40003f64270 */
[----:B-1----:R-:W-:Y:S02]  /*12cc0*/  FSEL R15, R160, -INF , P2 ;  /* 0xff800000a00f7808 */ /* 0x002fe40001000000 */
[----:B------:R-:W-:Y:S02]  /*12cd0*/  ISETP.GT.AND P2, PT, R12, 0x10, PT ;  /* 0x000000100c00780c */ /* 0x000fe40003f44270 */
[----:B------:R-:W-:Y:S01]  /*12ce0*/  FSEL R178, R178, -INF , P4 ;  /* 0xff800000b2b27808 */ /* 0x000fe20002000000 */
[----:B------:R-:W1:Y:S01]  /*12cf0*/  MUFU.TANH R185, R185 ;  /* 0x000000b900b97308 */ /* 0x000e620000002400 */
[----:B------:R-:W-:Y:S02]  /*12d00*/  ISETP.GT.AND P4, PT, R12, 0x18, PT ;  /* 0x000000180c00780c */ /* 0x000fe40003f84270 */
[----:B------:R-:W-:Y:S01]  /*12d10*/  FSEL R13, R161, -INF , P3 ;  /* 0xff800000a10d7808 */ /* 0x000fe20001800000 */
[----:B---3--:R-:W-:Y:S01]  /*12d20*/  FMUL.FTZ R16, R22, c[0x0][0x320] ;  /* 0x0000c80016107a20 */ /* 0x008fe20000410000 */
[----:B----4-:R-:W-:Y:S02]  /*12d30*/  FSEL R176, R176, -INF , P2 ;  /* 0xff800000b0b07808 */ /* 0x010fe40001000000 */
[----:B------:R-:W-:Y:S02]  /*12d40*/  FSEL R191, R191, -INF , P4 ;  /* 0xff800000bfbf7808 */ /* 0x000fe40002000000 */
[----:B------:R-:W-:Y:S01]  /*12d50*/  ISETP.GT.AND P0, PT, R9, 0x9, PT ;  /* 0x000000090900780c */ /* 0x000fe20003f04270 */
[----:B------:R-:W3:Y:S01]  /*12d60*/  MUFU.TANH R190, R24 ;  /* 0x0000001800be7308 */ /* 0x000ee20000002400 */
[----:B------:R-:W-:Y:S02]  /*12d70*/  ISETP.GT.AND P2, PT, R12, 0x20, PT ;  /* 0x000000200c00780c */ /* 0x000fe40003f44270 */
[----:B------:R-:W-:Y:S02]  /*12d80*/  FSEL R165, R165, -INF , P0 ;  /* 0xff800000a5a57808 */ /* 0x000fe40000000000 */
[----:B--2---:R-:W-:Y:S02]  /*12d90*/  FSEL R180, R17, -INF , P6 ;  /* 0xff80000011b47808 */ /* 0x004fe40003000000 */
[----:B------:R-:W-:Y:S02]  /*12da0*/  FMNMX.FTZ R17, R25, R2, !PT ;  /* 0x0000000219117209 */ /* 0x000fe40007810000 */
[----:B------:R-:W-:Y:S01]  /*12db0*/  FMNMX.FTZ R2, R15, R8, !PT ;  /* 0x000000080f027209 */ /* 0x000fe20007810000 */
[----:B------:R2:W-:Y:S01]  /*12dc0*/  MUFU.TANH R188, R27 ;  /* 0x0000001b00bc7308 */ /* 0x0005e20000002400 */
[----:B------:R-:W-:Y:S02]  /*12dd0*/  FMNMX.FTZ R14, R176, R17, !PT ;  /* 0x00000011b00e7209 */ /* 0x000fe40007810000 */
[----:B------:R-:W-:Y:S02]  /*12de0*/  FMNMX.FTZ R2, R13, R2, !PT ;  /* 0x000000020d027209 */ /* 0x000fe40007810000 */
[----:B-1----:R-:W-:Y:S02]  /*12df0*/  FSEL R185, R185, -INF , P1 ;  /* 0xff800000b9b97808 */ /* 0x002fe40000800000 */
[----:B------:R-:W-:Y:S02]  /*12e00*/  FMNMX.FTZ R2, R19, R2, !PT ;  /* 0x0000000213027209 */ /* 0x000fe40007810000 */
[----:B------:R-:W-:Y:S01]  /*12e10*/  FMNMX.FTZ R14, R185, R14, !PT ;  /* 0x0000000eb90e7209 */ /* 0x000fe20007810000 */
[----:B------:R-:W1:Y:S01]  /*12e20*/  MUFU.TANH R186, R28 ;  /* 0x0000001c00ba7308 */ /* 0x000e620000002400 */
[----:B------:R-:W-:Y:S02]  /*12e30*/  ISETP.GT.AND P0, PT, R9, 0x19, PT ;  /* 0x000000190900780c */ /* 0x000fe40003f04270 */
[----:B------:R-:W-:Y:S02]  /*12e40*/  FMNMX.FTZ R17, R191, R14, !PT ;  /* 0x0000000ebf117209 */ /* 0x000fe40007810000 */
[----:B---3--:R-:W-:Y:S02]  /*12e50*/  FSEL R190, R190, -INF , P2 ;  /* 0xff800000bebe7808 */ /* 0x008fe40001000000 */
[----:B------:R-:W-:Y:S02]  /*12e60*/  FMNMX.FTZ R17, R180, R17, !PT ;  /* 0x00000011b4117209 */ /* 0x000fe40007810000 */
[----:B------:R-:W-:Y:S01]  /*12e70*/  ISETP.GT.AND P1, PT, R12, 0x21, PT ;  /* 0x000000210c00780c */ /* 0x000fe20003f24270 */
[----:B------:R-:W3:Y:S01]  /*12e80*/  MUFU.TANH R16, R16 ;  /* 0x0000001000107308 */ /* 0x000ee20000002400 */
[----:B------:R-:W-:Y:S02]  /*12e90*/  ISETP.GT.AND P5, PT, R9, 0x11, PT ;  /* 0x000000110900780c */ /* 0x000fe40003fa4270 */
[----:B------:R-:W-:Y:S02]  /*12ea0*/  FSEL R247, R247, -INF , P0 ;  /* 0xff800000f7f77808 */ /* 0x000fe40000000000 */
[----:B--2---:R-:W-:Y:S02]  /*12eb0*/  FMNMX.FTZ R27, R165, R2, !PT ;  /* 0x00000002a51b7209 */ /* 0x004fe40007810000 */
[----:B------:R-:W-:Y:S02]  /*12ec0*/  FSEL R202, R202, -INF , P1 ;  /* 0xff800000caca7808 */ /* 0x000fe40000800000 */
[----:B------:R-:W-:Y:S01]  /*12ed0*/  ISETP.GT.AND P0, PT, R12, 0x28, PT ;  /* 0x000000280c00780c */ /* 0x000fe20003f04270 */
[----:B------:R-:W2:Y:S01]  /*12ee0*/  MUFU.TANH R184, R29 ;  /* 0x0000001d00b87308 */ /* 0x000ea20000002400 */
[----:B------:R-:W-:Y:S02]  /*12ef0*/  FMNMX.FTZ R17, R190, R17, !PT ;  /* 0x00000011be117209 */ /* 0x000fe40007810000 */
[----:B------:R-:W-:Y:S02]  /*12f00*/  FMNMX.FTZ R2, R178, R27, !PT ;  /* 0x0000001bb2027209 */ /* 0x000fe40007810000 */
[----:B-1----:R-:W-:Y:S02]  /*12f10*/  FSEL R186, R186, -INF , P0 ;  /* 0xff800000baba7808 */ /* 0x002fe40000000000 */
[----:B------:R-:W-:Y:S02]  /*12f20*/  FMNMX.FTZ R17, R202, R17, !PT ;  /* 0x00000011ca117209 */ /* 0x000fe40007810000 */
[----:B------:R-:W-:Y:S01]  /*12f30*/  ISETP.GT.AND P3, PT, R9, 0x18, PT ;  /* 0x000000180900780c */ /* 0x000fe20003f64270 */
[----:B------:R-:W1:Y:S01]  /*12f40*/  MUFU.TANH R246, R26 ;  /* 0x0000001a00f67308 */ /* 0x000e620000002400 */
[----:B------:R-:W-:Y:S02]  /*12f50*/  FSEL R189, R189, -INF , P5 ;  /* 0xff800000bdbd7808 */ /* 0x000fe40002800000 */
[----:B------:R-:W-:Y:S02]  /*12f60*/  FMNMX.FTZ R27, R186, R17, !PT ;  /* 0x00000011ba1b7209 */ /* 0x000fe40007810000 */
[----:B------:R-:W-:Y:S02]  /*12f70*/  FMNMX.FTZ R17, R189, R2, !PT ;  /* 0x00000002bd117209 */ /* 0x000fe40007810000 */
[----:B---3--:R-:W-:Y:S02]  /*12f80*/  FSEL R182, R16, -INF , P3 ;  /* 0xff80000010b67808 */ /* 0x008fe40001800000 */
[C---:B------:R-:W-:Y:S01]  /*12f90*/  ISETP.GT.AND P6, PT, R12.reuse, 0x29, PT ;  /* 0x000000290c00780c */ /* 0x040fe20003fc4270 */
[----:B------:R-:W3:Y:S01]  /*12fa0*/  MUFU.TANH R187, R32 ;  /* 0x0000002000bb7308 */ /* 0x000ee20000002400 */
[C---:B------:R-:W-:Y:S02]  /*12fb0*/  ISETP.GT.AND P4, PT, R12.reuse, 0x38, PT ;  /* 0x000000380c00780c */ /* 0x040fe40003f84270 */
[C---:B------:R-:W-:Y:S02]  /*12fc0*/  ISETP.GT.AND P2, PT, R12.reuse, 0x39, PT ;  /* 0x000000390c00780c */ /* 0x040fe40003f44270 */
[C---:B------:R-:W-:Y:S02]  /*12fd0*/  ISETP.GT.AND P1, PT, R9.reuse, 0x20, PT ;  /* 0x000000200900780c */ /* 0x040fe40003f24270 */
[C---:B------:R-:W-:Y:S02]  /*12fe0*/  ISETP.GT.AND P3, PT, R12.reuse, 0x30, PT ;  /* 0x000000300c00780c */ /* 0x040fe40003f64270 */
[----:B------:R-:W-:Y:S01]  /*12ff0*/  ISETP.GT.AND P5, PT, R12, 0x31, PT ;  /* 0x000000310c00780c */ /* 0x000fe20003fa4270 */
[----:B------:R-:W4:Y:S01]  /*13000*/  MUFU.TANH R183, R33 ;  /* 0x0000002100b77308 */ /* 0x000f220000002400 */
[----:B------:R-:W-:Y:S02]  /*13010*/  FMNMX.FTZ R12, R182, R17, !PT ;  /* 0x00000011b60c7209 */ /* 0x000fe40007810000 */
[----:B--2---:R-:W-:Y:S02]  /*13020*/  FSEL R184, R184, -INF , P6 ;  /* 0xff800000b8b87808 */ /* 0x004fe40003000000 */
[----:B------:R-:W-:Y:S02]  /*13030*/  ISETP.GT.AND P0, PT, R9, 0x21, PT ;  /* 0x000000210900780c */ /* 0x000fe40003f04270 */
[----:B-1----:R-:W-:Y:S02]  /*13040*/  FSEL R246, R246, -INF , P1 ;  /* 0xff800000f6f67808 */ /* 0x002fe40000800000 */
[----:B------:R-:W-:Y:S01]  /*13050*/  FMNMX.FTZ R17, R247, R12, !PT ;  /* 0x0000000cf7117209 */ /* 0x000fe20007810000 */
[----:B------:R-:W1:Y:S01]  /*13060*/  MUFU.TANH R251, R30 ;  /* 0x0000001e00fb7308 */ /* 0x000e620000002400 */
[----:B------:R-:W-:Y:S02]  /*13070*/  FMNMX.FTZ R2, R184, R27, !PT ;  /* 0x0000001bb8027209 */ /* 0x000fe40007810000 */
[----:B------:R-:W-:Y:S02]  /*13080*/  FSEL R188, R188, -INF , P0 ;  /* 0xff800000bcbc7808 */ /* 0x000fe40000000000 */
[----:B---3--:R-:W-:Y:S02]  /*13090*/  FSEL R187, R187, -INF , P3 ;  /* 0xff800000bbbb7808 */ /* 0x008fe40001800000 */
[----:B------:R-:W-:Y:S02]  /*130a0*/  ISETP.GT.AND P3, PT, R9, 0x28, PT ;  /* 0x000000280900780c */ /* 0x000fe40003f64270 */
[----:B------:R-:W-:Y:S01]  /*130b0*/  FMNMX.FTZ R17, R246, R17, !PT ;  /* 0x00000011f6117209 */ /* 0x000fe20007810000 */
[----:B------:R-:W2:Y:S01]  /*130c0*/  MUFU.TANH R177, R36 ;  /* 0x0000002400b17308 */ /* 0x000ea20000002400 */
[----:B------:R-:W-:Y:S02]  /*130d0*/  FMNMX.FTZ R2, R187, R2, !PT ;  /* 0x00000002bb027209 */ /* 0x000fe40007810000 */
[----:B------:R-:W-:Y:S02]  /*130e0*/  ISETP.GT.AND P0, PT, R9, 0x29, PT ;  /* 0x000000290900780c */ /* 0x000fe40003f04270 */
[----:B----4-:R-:W-:Y:S02]  /*130f0*/  FSEL R183, R183, -INF , P5 ;  /* 0xff800000b7b77808 */ /* 0x010fe40002800000 */
[----:B------:R-:W-:Y:S02]  /*13100*/  FMNMX.FTZ R12, R188, R17, !PT ;  /* 0x00000011bc0c7209 */ /* 0x000fe40007810000 */
[----:B------:R-:W-:Y:S01]  /*13110*/  FMNMX.FTZ R2, R183, R2, !PT ;  /* 0x00000002b7027209 */ /* 0x000fe20007810000 */
[----:B------:R-:W3:Y:S01]  /*13120*/  MUFU.TANH R249, R31 ;  /* 0x0000001f00f97308 */ /* 0x000ee20000002400 */
[----:B------:R-:W-:Y:S02]  /*13130*/  ISETP.GT.AND P1, PT, R9, 0x30, PT ;  /* 0x000000300900780c */ /* 0x000fe40003f24270 */
[----:B------:R-:W-:Y:S02]  /*13140*/  IADD3 R164, R139, R203, RZ ;  /* 0x000000cb8ba47210 */ /* 0x000fe40007ffe0ff */
[----:B-1----:R-:W-:Y:S04]  /*13150*/  FSEL R251, R251, -INF , P3 ;  /* 0xff800000fbfb7808 */ /* 0x002fe80001800000 */
[----:B------:R-:W-:Y:S01]  /*13160*/  FMNMX.FTZ R12, R251, R12, !PT ;  /* 0x0000000cfb0c7209 */ /* 0x000fe20007810000 */
[----:B------:R-:W1:Y:S01]  /*13170*/  MUFU.TANH R175, R37 ;  /* 0x0000002500af7308 */ /* 0x000e620000002400 */
[----:B--2---:R-:W-:Y:S04]  /*13180*/  FSEL R177, R177, -INF , P4 ;  /* 0xff800000b1b17808 */ /* 0x004fe80002000000 */
[----:B------:R-:W-:Y:S05]  /*13190*/  FMNMX.FTZ R14, R177, R2, !PT ;  /* 0x00000002b10e7209 */ /* 0x000fea0007810000 */
[----:B------:R-:W2:Y:S01]  /*131a0*/  MUFU.TANH R181, R34 ;  /* 0x0000002200b57308 */ /* 0x000ea20000002400 */
[----:B---3--:R-:W-:Y:S02]  /*131b0*/  FSEL R249, R249, -INF , P0 ;  /* 0xff800000f9f97808 */ /* 0x008fe40000000000 */
[----:B------:R-:W-:Y:S02]  /*131c0*/  ISETP.GT.AND P0, PT, R9, 0x31, PT ;  /* 0x000000310900780c */ /* 0x000fe40003f04270 */
[----:B------:R-:W-:Y:S05]  /*131d0*/  FMNMX.FTZ R12, R249, R12, !PT ;  /* 0x0000000cf90c7209 */ /* 0x000fea0007810000 */
[----:B------:R-:W3:Y:S01]  /*131e0*/  MUFU.TANH R179, R35 ;  /* 0x0000002300b37308 */ /* 0x000ee20000002400 */
[----:B-1----:R-:W-:Y:S04]  /*131f0*/  FSEL R175, R175, -INF , P2 ;  /* 0xff800000afaf7808 */ /* 0x002fe80001000000 */
[----:B------:R-:W-:Y:S05]  /*13200*/  FMNMX.FTZ R2, R175, R14, !PT ;  /* 0x0000000eaf027209 */ /* 0x000fea0007810000 */
[----:B------:R-:W1:Y:S01]  /*13210*/  MUFU.TANH R163, R38 ;  /* 0x0000002600a37308 */ /* 0x000e620000002400 */
[----:B------:R-:W4:Y:S01]  /*13220*/  SHFL.BFLY PT, R17, R2, 0x2, 0x1f ;  /* 0x0c401f0002117f89 */ /* 0x000f2200000e0000 */
[----:B--2---:R-:W-:Y:S02]  /*13230*/  FSEL R181, R181, -INF , P1 ;  /* 0xff800000b5b57808 */ /* 0x004fe40000800000 */
[----:B------:R-:W-:Y:S02]  /*13240*/  ISETP.GT.AND P1, PT, R9, 0x38, PT ;  /* 0x000000380900780c */ /* 0x000fe40003f24270 */
[----:B------:R-:W-:Y:S04]  /*13250*/  FMNMX.FTZ R12, R181, R12, !PT ;  /* 0x0000000cb50c7209 */ /* 0x000fe80007810000 */
[----:B------:R-:W2:Y:S01]  /*13260*/  MUFU.TANH R39, R39 ;  /* 0x0000002700277308 */ /* 0x000ea20000002400 */
[----:B---3--:R-:W-:Y:S01]  /*13270*/  FSEL R179, R179, -INF , P0 ;  /* 0xff800000b3b37808 */ /* 0x008fe20000000000 */
[----:B------:R-:W-:Y:S01]  /*13280*/  LDSM.16.MT88.4 R32, [R164] ;  /* 0x00000000a420783b */ /* 0x000fe20000004200 */
[----:B------:R-:W-:Y:S02]  /*13290*/  ISETP.GT.AND P0, PT, R9, 0x39, PT ;  /* 0x000000390900780c */ /* 0x000fe40003f04270 */
[----:B------:R-:W-:Y:S02]  /*132a0*/  FMNMX.FTZ R16, R179, R12, !PT ;  /* 0x0000000cb3107209 */ /* 0x000fe40007810000 */
[----:B-1----:R-:W-:Y:S02]  /*132b0*/  FSEL R163, R163, -INF , P1 ;  /* 0xff800000a3a37808 */ /* 0x002fe40000800000 */
[----:B----4-:R-:W-:Y:S02]  /*132c0*/  FMNMX.FTZ R17, R2, R17, !PT ;  /* 0x0000001102117209 */ /* 0x010fe40007810000 */
[----:B------:R-:W-:Y:S03]  /*132d0*/  FMNMX.FTZ R16, R163, R16, !PT ;  /* 0x00000010a3107209 */ /* 0x000fe60007810000 */
[----:B------:R-:W1:Y:S01]  /*132e0*/  SHFL.BFLY PT, R2, R17, 0x1, 0x1f ;  /* 0x0c201f0011027f89 */ /* 0x000e6200000e0000 */
[----:B--2---:R-:W-:Y:S04]  /*132f0*/  FSEL R161, R39, -INF , P0 ;  /* 0xff80000027a17808 */ /* 0x004fe80000000000 */
[----:B------:R-:W-:Y:S05]  /*13300*/  FMNMX.FTZ R14, R161, R16, !PT ;  /* 0x00000010a10e7209 */ /* 0x000fea0007810000 */
[----:B------:R-:W2:Y:S01]  /*13310*/  SHFL.BFLY PT, R9, R14, 0x2, 0x1f ;  /* 0x0c401f000e097f89 */ /* 0x000ea200000e0000 */
[----:B-1----:R-:W-:Y:S04]  /*13320*/  FMNMX.FTZ R2, R17, R2, !PT ;  /* 0x0000000211027209 */ /* 0x002fe80007810000 */
[C---:B------:R-:W-:Y:S01]  /*13330*/  FSETP.NEU.FTZ.AND P1, PT, R2.reuse, -INF , PT ;  /* 0xff8000000200780b */ /* 0x040fe20003f3d000 */
[C---:B------:R-:W-:Y:S03]  /*13340*/  FMUL.FTZ R162, R2.reuse, c[0x0][0x2d0] ;  /* 0x0000b40002a27a20 */ /* 0x040fe60000410000 */
[----:B------:R-:W-:Y:S02]  /*13350*/  FSEL R4, R2, RZ, P1 ;  /* 0x000000ff02047208 */ /* 0x000fe40000800000 */
[----:B------:R-:W-:Y:S02]  /*13360*/  FSEL R162, R162, RZ, P1 ;  /* 0x000000ffa2a27208 */ /* 0x000fe40000800000 */
[----:B--2---:R-:W-:Y:S01]  /*13370*/  FMNMX.FTZ R12, R14, R9, !PT ;  /* 0x000000090e0c7209 */ /* 0x004fe20007810000 */
[----:B------:R-:W-:Y:S02]  /*13380*/  FADD.FTZ R3, -R4, R3 ;  /* 0x0000000304037221 */ /* 0x000fe40000010100 */
[--C-:B------:R-:W-:Y:S02]  /*13390*/  FFMA.FTZ R174, R0, c[0x0][0x2d0], -R162.reuse ;  /* 0x0000b40000ae7a23 */ /* 0x100fe400000108a2 */
[----:B------:R-:W1:Y:S01]  /*133a0*/  SHFL.BFLY PT, R9, R12, 0x1, 0x1f ;  /* 0x0c201f000c097f89 */ /* 0x000e6200000e0000 */
[--C-:B------:R-:W-:Y:S02]  /*133b0*/  FFMA.FTZ R171, R25, c[0x0][0x2d0], -R162.reuse ;  /* 0x0000b40019ab7a23 */ /* 0x100fe400000108a2 */
[--C-:B------:R-:W-:Y:S01]  /*133c0*/  FFMA.FTZ R173, R21, c[0x0][0x2d0], -R162.reuse ;  /* 0x0000b40015ad7a23 */ /* 0x100fe200000108a2 */
[----:B------:R-:W-:Y:S01]  /*133d0*/  MUFU.EX2 R174, R174 ;  /* 0x000000ae00ae7308 */ /* 0x000fe20000000800 */
[--C-:B------:R-:W-:Y:S02]  /*133e0*/  FFMA.FTZ R172, R23, c[0x0][0x2d0], -R162.reuse ;  /* 0x0000b40017ac7a23 */ /* 0x100fe400000108a2 */
[----:B------:R-:W-:Y:S02]  /*133f0*/  FMUL.FTZ R6, R3, c[0x0][0x2d0] ;  /* 0x0000b40003067a20 */ /* 0x000fe40000410000 */
        /* <DEDUP_REMOVED lines=13> */
[C---:B------:R-:W-:Y:S02]  /*134d0*/  FMUL.FTZ R160, R0.reuse, c[0x0][0x2d0] ;  /* 0x0000b40000a07a20 */ /* 0x040fe40000410000 */
[--C-:B------:R-:W-:Y:S01]  /*134e0*/  FFMA.FTZ R250, R183, c[0x0][0x2d0], -R162.reuse ;  /* 0x0000b400b7fa7a23 */ /* 0x100fe200000108a2 */
[----:B------:R-:W-:Y:S01]  /*134f0*/  FSEL R5, R0, RZ, P0 ;  /* 0x000000ff00057208 */ /* 0x000fe20000000000 */
[--C-:B------:R-:W-:Y:S01]  /*13500*/  FFMA.FTZ R177, R177, c[0x0][0x2d0], -R162.reuse ;  /* 0x0000b400b1b17a23 */ /* 0x100fe200000108a2 */
[----:B------:R-:W-:Y:S01]  /*13510*/  FSEL R160, R160, RZ, P0 ;  /* 0x000000ffa0a07208 */ /* 0x000fe20000000000 */
[----:B------:R-:W1:Y:S01]  /*13520*/  MUFU.EX2 R171, R171 ;  /* 0x000000ab00ab7308 */ /* 0x000e620000000800 */
[----:B------:R-:W-:Y:S02]  /*13530*/  FFMA.FTZ R162, R175, c[0x0][0x2d0], -R162 ;  /* 0x0000b400afa27a23 */ /* 0x000fe400000108a2 */
[----:B------:R-:W-:Y:S01]  /*13540*/  FADD.FTZ R5, -R5, R8 ;  /* 0x0000000805057221 */ /* 0x000fe20000010100 */
[----:B--2---:R-:W-:Y:S01]  /*13550*/  F2FP.PACK_AB R144, R173, R174 ;  /* 0x000000aead90723e */ /* 0x004fe200000000ff */
[--C-:B------:R-:W-:Y:S02]  /*13560*/  FFMA.FTZ R168, R19, c[0x0][0x2d0], -R160.reuse ;  /* 0x0000b40013a87a23 */ /* 0x100fe400000108a0 */
[----:B------:R-:W2:Y:S01]  /*13570*/  LDSM.16.MT88.4 R16, [R166] ;  /* 0x00000000a610783b */ /* 0x000ea20000004200 */
[--C-:B------:R-:W-:Y:S02]  /*13580*/  FFMA.FTZ R170, R15, c[0x0][0x2d0], -R160.reuse ;  /* 0x0000b4000faa7a23 */ /* 0x100fe400000108a0 */
[--C-:B------:R-:W-:Y:S01]  /*13590*/  FFMA.FTZ R169, R13, c[0x0][0x2d0], -R160.reuse ;  /* 0x0000b4000da97a23 */ /* 0x100fe200000108a0 */
[----:B------:R-:W-:Y:S01]  /*135a0*/  MUFU.EX2 R168, R168 ;  /* 0x000000a800a87308 */ /* 0x000fe20000000800 */
[--C-:B------:R-:W-:Y:S01]  /*135b0*/  FFMA.FTZ R167, R165, c[0x0][0x2d0], -R160.reuse ;  /* 0x0000b400a5a77a23 */ /* 0x100fe200000108a0 */
[----:B------:R-:W-:Y:S01]  /*135c0*/  IADD3 R165, R197, R166, RZ ;  /* 0x000000a6c5a57210 */ /* 0x000fe20007ffe0ff */
[----:B------:R-:W-:Y:S02]  /*135d0*/  FMUL.FTZ R9, R5, c[0x0][0x2d0] ;  /* 0x0000b40005097a20 */ /* 0x000fe40000410000 */
[--C-:B------:R-:W-:Y:S02]  /*135e0*/  FFMA.FTZ R178, R178, c[0x0][0x2d0], -R160.reuse ;  /* 0x0000b400b2b27a23 */ /* 0x100fe400000108a0 */
[----:B------:R-:W3:Y:S01]  /*135f0*/  LDSM.16.MT88.4 R24, [R165] ;  /* 0x00000000a518783b */ /* 0x000ee20000004200 */
[--C-:B------:R-:W-:Y:S02]  /*13600*/  FFMA.FTZ R189, R189, c[0x0][0x2d0], -R160.reuse ;  /* 0x0000b400bdbd7a23 */ /* 0x100fe400000108a0 */
[----:B------:R-:W-:Y:S01]  /*13610*/  MUFU.EX2 R170, R170 ;  /* 0x000000aa00aa7308 */ /* 0x000fe20000000800 */
[--C-:B------:R-:W-:Y:S01]  /*13620*/  FFMA.FTZ R182, R182, c[0x0][0x2d0], -R160.reuse ;  /* 0x0000b400b6b67a23 */ /* 0x100fe200000108a0 */
[----:B-1----:R-:W-:Y:S01]  /*13630*/  F2FP.PACK_AB R146, R171, R172 ;  /* 0x000000acab92723e */ /* 0x002fe200000000ff */
[--C-:B------:R-:W-:Y:S02]  /*13640*/  FFMA.FTZ R247, R247, c[0x0][0x2d0], -R160.reuse ;  /* 0x0000b400f7f77a23 */ /* 0x100fe400000108a0 */
[----:B------:R-:W-:Y:S01]  /*13650*/  LDSM.16.MT88.4 R156, [R165+0x3800] ;  /* 0x00380000a59c783b */ /* 0x000fe20000004200 */
[--C-:B------:R-:W-:Y:S02]  /*13660*/  FFMA.FTZ R246, R246, c[0x0][0x2d0], -R160.reuse ;  /* 0x0000b400f6f67a23 */ /* 0x100fe400000108a0 */
[--C-:B------:R-:W-:Y:S02]  /*13670*/  FFMA.FTZ R188, R188, c[0x0][0x2d0], -R160.reuse ;  /* 0x0000b400bcbc7a23 */ /* 0x100fe400000108a0 */
[----:B------:R-:W1:Y:S01]  /*13680*/  MUFU.EX2 R169, R169 ;  /* 0x000000a900a97308 */ /* 0x000e620000000800 */
[--C-:B------:R-:W-:Y:S02]  /*13690*/  FFMA.FTZ R248, R251, c[0x0][0x2d0], -R160.reuse ;  /* 0x0000b400fbf87a23 */ /* 0x100fe400000108a0 */
[--C-:B------:R-:W-:Y:S02]  /*136a0*/  FFMA.FTZ R249, R249, c[0x0][0x2d0], -R160.reuse ;  /* 0x0000b400f9f97a23 */ /* 0x100fe400000108a0 */
[--C-:B------:R-:W-:Y:S02]  /*136b0*/  FFMA.FTZ R181, R181, c[0x0][0x2d0], -R160.reuse ;  /* 0x0000b400b5b57a23 */ /* 0x100fe400000108a0 */
[--C-:B------:R-:W-:Y:S02]  /*136c0*/  FFMA.FTZ R252, R179, c[0x0][0x2d0], -R160.reuse ;  /* 0x0000b400b3fc7a23 */ /* 0x100fe400000108a0 */
[--C-:B------:R-:W-:Y:S01]  /*136d0*/  FFMA.FTZ R179, R163, c[0x0][0x2d0], -R160.reuse ;  /* 0x0000b400a3b37a23 */ /* 0x100fe200000108a0 */
[----:B------:R-:W4:Y:S01]  /*136e0*/  MUFU.EX2 R167, R167 ;  /* 0x000000a700a77308 */ /* 0x000f220000000800 */
[----:B------:R-:W-:Y:S09]  /*136f0*/  FFMA.FTZ R160, R161, c[0x0][0x2d0], -R160 ;  /* 0x0000b400a1a07a23 */ /* 0x000ff200000108a0 */
[----:B------:R-:W5:Y:S01]  /*13700*/  MUFU.EX2 R8, R6 ;  /* 0x0000000600087308 */ /* 0x000f620000000800 */
[----:B-1----:R-:W-:Y:S09]  /*13710*/  F2FP.PACK_AB R145, R169, R170 ;  /* 0x000000aaa991723e */ /* 0x002ff200000000ff */
[----:B------:R-:W1:Y:S01]  /*13720*/  MUFU.EX2 R3, R9 ;  /* 0x0000000900037308 */ /* 0x000e620000000800 */
[----:B----4-:R-:W-:Y:S09]  /*13730*/  F2FP.PACK_AB R147, R167, R168 ;  /* 0x000000a8a793723e */ /* 0x010ff200000000ff */
[----:B------:R-:W-:Y:S01]  /*13740*/  MUFU.EX2 R175, R162 ;  /* 0x000000a200af7308 */ /* 0x000fe20000000800 */
[C---:B-----5:R-:W-:Y:S02]  /*13750*/  FMUL.FTZ R4, R8.reuse, R132 ;  /* 0x0000008408047220 */ /* 0x060fe40000410000 */
[C---:B------:R-:W-:Y:S02]  /*13760*/  FMUL.FTZ R5, R8.reuse, R133 ;  /* 0x0000008508057220 */ /* 0x040fe40000410000 */
[C---:B------:R-:W-:Y:S02]  /*13770*/  FMUL.FTZ R12, R8.reuse, R128 ;  /* 0x00000080080c7220 */ /* 0x040fe40000410000 */
[C---:B------:R-:W-:Y:S03]  /*13780*/  FMUL.FTZ R13, R8.reuse, R129 ;  /* 0x00000081080d7220 */ /* 0x040fe60000410000 */
[----:B------:R4:W-:Y:S01]  /*13790*/  MUFU.EX2 R183, R160 ;  /* 0x000000a000b77308 */ /* 0x0009e20000000800 */
[C---:B------:R-:W-:Y:S02]  /*137a0*/  FMUL.FTZ R20, R8.reuse, R120 ;  /* 0x0000007808147220 */ /* 0x040fe40000410000 */
[----:B-1----:R-:W-:Y:S01]  /*137b0*/  FMUL.FTZ R6, R3, R134 ;  /* 0x0000008603067220 */ /* 0x002fe20000410000 */
[----:B------:R-:W-:Y:S01]  /*137c0*/  IADD3 R9, R197, R164, RZ ;  /* 0x000000a4c5097210 */ /* 0x000fe20007ffe0ff */
[C---:B------:R-:W-:Y:S02]  /*137d0*/  FMUL.FTZ R7, R3.reuse, R135 ;  /* 0x0000008703077220 */ /* 0x040fe40000410000 */
[----:B------:R-:W-:Y:S01]  /*137e0*/  LDSM.16.MT88.4 R132, [R165+0x2800] ;  /* 0x00280000a584783b */ /* 0x000fe20000004200 */
[C---:B------:R-:W-:Y:S02]  /*137f0*/  FMUL.FTZ R14, R3.reuse, R130 ;  /* 0x00000082030e7220 */ /* 0x040fe40000410000 */
[C---:B------:R-:W-:Y:S01]  /*13800*/  FMUL.FTZ R15, R3.reuse, R131 ;  /* 0x00000083030f7220 */ /* 0x040fe20000410000 */
[----:B------:R-:W-:Y:S01]  /*13810*/  MUFU.EX2 R176, R176 ;  /* 0x000000b000b07308 */ /* 0x000fe20000000800 */
[C---:B--2---:R-:W-:Y:S03]  /*13820*/  HMMA.16816.F32 R4, R144.reuse, R16, R4 ;  /* 0x000000109004723c */ /* 0x044fe60000001804 */
[----:B------:R-:W-:Y:S02]  /*13830*/  LDSM.16.MT88.4 R128, [R166+0x2800] ;  /* 0x00280000a680783b */ /* 0x000fe40000004200 */
[C---:B------:R-:W-:Y:S02]  /*13840*/  FMUL.FTZ R21, R8.reuse, R121 ;  /* 0x0000007908157220 */ /* 0x040fe40000410000 */
[C---:B------:R-:W-:Y:S01]  /*13850*/  FMUL.FTZ R16, R8.reuse, R124 ;  /* 0x0000007c08107220 */ /* 0x040fe20000410000 */
[C---:B------:R-:W-:Y:S01]  /*13860*/  HMMA.16816.F32 R12, R144.reuse, R18, R12 ;  /* 0x00000012900c723c */ /* 0x040fe2000000180c */
[----:B------:R-:W1:Y:S02]  /*13870*/  MUFU.EX2 R185, R185 ;  /* 0x000000b900b97308 */ /* 0x000e640000000800 */
[----:B------:R-:W-:Y:S01]  /*13880*/  LDSM.16.MT88.4 R148, [R9+0x1800] ;  /* 0x001800000994783b */ /* 0x000fe20000004200 */
[C---:B------:R-:W-:Y:S02]  /*13890*/  FMUL.FTZ R17, R8.reuse, R125 ;  /* 0x0000007d08117220 */ /* 0x040fe40000410000 */
[C---:B------:R-:W-:Y:S02]  /*138a0*/  FMUL.FTZ R22, R3.reuse, R122 ;  /* 0x0000007a03167220 */ /* 0x040fe40000410000 */
[C---:B------:R-:W-:Y:S03]  /*138b0*/  FMUL.FTZ R18, R3.reuse, R126 ;  /* 0x0000007e03127220 */ /* 0x040fe60000410000 */
[----:B----4-:R-:W-:Y:S01]  /*138c0*/  LDSM.16.MT88.4 R160, [R164+0x3800] ;  /* 0x00380000a4a0783b */ /* 0x010fe20000004200 */
[C---:B------:R-:W-:Y:S01]  /*138d0*/  FMUL.FTZ R19, R3.reuse, R127 ;  /* 0x0000007f03137220 */ /* 0x040fe20000410000 */
[----:B------:R-:W-:Y:S01]  /*138e0*/  MUFU.EX2 R178, R178 ;  /* 0x000000b200b27308 */ /* 0x000fe20000000800 */
[C---:B------:R-:W-:Y:S02]  /*138f0*/  FMUL.FTZ R23, R3.reuse, R123 ;  /* 0x0000007b03177220 */ /* 0x040fe40000410000 */
[C---:B------:R-:W-:Y:S02]  /*13900*/  FMUL.FTZ R28, R8.reuse, R112 ;  /* 0x00000070081c7220 */ /* 0x040fe40000410000 */
[C---:B------:R-:W-:Y:S01]  /*13910*/  FMUL.FTZ R29, R8.reuse, R113 ;  /* 0x00000071081d7220 */ /* 0x040fe20000410000 */
[C---:B---3--:R-:W-:Y:S01]  /*13920*/  HMMA.16816.F32 R16, R144.reuse, R24, R16 ;  /* 0x000000189010723c */ /* 0x048fe20000001810 */
[----:B------:R-:W2:Y:S02]  /*13930*/  LDSM.16.MT88.4 R124, [R9] ;  /* 0x00000000097c783b */ /* 0x000ea40000004200 */
[C---:B------:R-:W-:Y:S01]  /*13940*/  FMUL.FTZ R30, R3.reuse, R114 ;  /* 0x00000072031e7220 */ /* 0x040fe20000410000 */
[----:B------:R-:W3:Y:S01]  /*13950*/  MUFU.EX2 R189, R189 ;  /* 0x000000bd00bd7308 */ /* 0x000ee20000000800 */
        /* <DEDUP_REMOVED lines=15> */
[----:B------:R-:W5:Y:S02]  /*13a50*/  MUFU.EX2 R180, R180 ;  /* 0x000000b400b47308 */ /* 0x000f640000000800 */
        /* <DEDUP_REMOVED lines=10> */
[----:B------:R-:W1:Y:S01]  /*13b00*/  MUFU.EX2 R247, R247 ;  /* 0x000000f700f77308 */ /* 0x000e620000000800 */
        /* <DEDUP_REMOVED lines=18> */
[----:B------:R-:W2:Y:S02]  /*13c30*/  MUFU.EX2 R246, R246 ;  /* 0x000000f600f67308 */ /* 0x000ea40000000800 */
[C---:B------:R-:W-:Y:S02]  /*13c40*/  FMUL.FTZ R52, R8.reuse, R52 ;  /* 0x0000003408347220 */ /* 0x040fe40000410000 */
[C---:B------:R-:W-:Y:S02]  /*13c50*/  FMUL.FTZ R53, R8.reuse, R53 ;  /* 0x0000003508357220 */ /* 0x040fe40000410000 */
[C---:B------:R-:W-:Y:S01]  /*13c60*/  FMUL.FTZ R54, R3.reuse, R54 ;  /* 0x0000003603367220 */ /* 0x040fe20000410000 */
[C---:B-1----:R-:W-:Y:S03]  /*13c70*/  HMMA.16816.F32 R48, R144.reuse, R108, R48 ;  /* 0x0000006c9030723c */ /* 0x042fe60000001830 */
[----:B------:R-:W1:Y:S01]  /*13c80*/  MUFU.EX2 R188, R188 ;  /* 0x000000bc00bc7308 */ /* 0x000e620000000800 */
[C---:B------:R-:W-:Y:S02]  /*13c90*/  FMUL.FTZ R55, R3.reuse, R55 ;  /* 0x0000003703377220 */ /* 0x040fe40000410000 */
[C---:B------:R-:W-:Y:S02]  /*13ca0*/  FMUL.FTZ R56, R8.reuse, R56 ;  /* 0x0000003808387220 */ /* 0x040fe40000410000 */
[C---:B------:R-:W-:Y:S04]  /*13cb0*/  FMUL.FTZ R57, R8.reuse, R57 ;  /* 0x0000003908397220 */ /* 0x040fe80000410000 */
[C---:B------:R-:W-:Y:S01]  /*13cc0*/  FMUL.FTZ R58, R3.reuse, R58 ;  /* 0x0000003a033a7220 */ /* 0x040fe20000410000 */
[C---:B------:R-:W-:Y:S01]  /*13cd0*/  HMMA.16816.F32 R52, R144.reuse, R110, R52 ;  /* 0x0000006e9034723c */ /* 0x040fe20000001834 */
[----:B------:R-:W4:Y:S01]  /*13ce0*/  LDSM.16.MT88.4 R108, [R166+0x4000] ;  /* 0x00400000a66c783b */ /* 0x000f220000004200 */
[----:B------:R-:W-:Y:S01]  /*13cf0*/  MUFU.EX2 R186, R186 ;  /* 0x000000ba00ba7308 */ /* 0x000fe20000000800 */
[C---:B------:R-:W-:Y:S02]  /*13d00*/  FMUL.FTZ R59, R3.reuse, R59 ;  /* 0x0000003b033b7220 */ /* 0x040fe40000410000 */
[C---:B------:R-:W-:Y:S02]  /*13d10*/  FMUL.FTZ R60, R8.reuse, R60 ;  /* 0x0000003c083c7220 */ /* 0x040fe40000410000 */
[C---:B------:R-:W-:Y:S02]  /*13d20*/  FMUL.FTZ R61, R8.reuse, R61 ;  /* 0x0000003d083d7220 */ /* 0x040fe40000410000 */
[C---:B------:R-:W-:Y:S01]  /*13d30*/  FMUL.FTZ R62, R3.reuse, R62 ;  /* 0x0000003e033e7220 */ /* 0x040fe20000410000 */
[C---:B------:R-:W-:Y:S02]  /*13d40*/  HMMA.16816.F32 R56, R144.reuse, R104, R56 ;  /* 0x000000689038723c */ /* 0x040fe40000001838 */
[----:B------:R-:W1:Y:S01]  /*13d50*/  MUFU.EX2 R184, R184 ;  /* 0x000000b800b87308 */ /* 0x000e620000000800 */
[C---:B------:R-:W-:Y:S02]  /*13d60*/  FMUL.FTZ R63, R3.reuse, R63 ;  /* 0x0000003f033f7220 */ /* 0x040fe40000410000 */
[C---:B------:R-:W-:Y:S02]  /*13d70*/  FMUL.FTZ R64, R8.reuse, R64 ;  /* 0x0000004008407220 */ /* 0x040fe40000410000 */
[C---:B------:R-:W-:Y:S02]  /*13d80*/  FMUL.FTZ R65, R8.reuse, R65 ;  /* 0x0000004108417220 */ /* 0x040fe40000410000 */
[C---:B------:R-:W-:Y:S01]  /*13d90*/  FMUL.FTZ R66, R3.reuse, R66 ;  /* 0x0000004203427220 */ /* 0x040fe20000410000 */
[C---:B------:R-:W-:Y:S01]  /*13da0*/  HMMA.16816.F32 R60, R144.reuse, R106, R60 ;  /* 0x0000006a903c723c */ /* 0x040fe2000000183c */
[----:B------:R-:W1:Y:S01]  /*13db0*/  LDSM.16.MT88.4 R104, [R165+0x4000] ;  /* 0x00400000a568783b */ /* 0x000e620000004200 */
        /* <DEDUP_REMOVED lines=12> */
[----:B------:R-:W2:Y:S01]  /*13e80*/  LDSM.16.MT88.4 R112, [R164+0x4000] ;  /* 0x00400000a470783b */ /* 0x000ea20000004200 */
[----:B------:R-:W-:Y:S01]  /*13e90*/  MUFU.EX2 R187, R187 ;  /* 0x000000bb00bb7308 */ /* 0x000fe20000000800 */
[C---:B------:R-:W-:Y:S02]  /*13ea0*/  FMUL.FTZ R75, R3.reuse, R75 ;  /* 0x0000004b034b7220 */ /* 0x040fe40000410000 */
[C---:B------:R-:W-:Y:S02]  /*13eb0*/  FMUL.FTZ R76, R8.reuse, R76 ;  /* 0x0000004c084c7220 */ /* 0x040fe40000410000 */
[C---:B------:R-:W-:Y:S02]  /*13ec0*/  FMUL.FTZ R77, R8.reuse, R77 ;  /* 0x0000004d084d7220 */ /* 0x040fe40000410000 */
[C---:B------:R-:W-:Y:S01]  /*13ed0*/  FMUL.FTZ R78, R3.reuse, R78 ;  /* 0x0000004e034e7220 */ /* 0x040fe20000410000 */
[C---:B----4-:R-:W-:Y:S02]  /*13ee0*/  HMMA.16816.F32 R72, R144.reuse, R108, R72 ;  /* 0x0000006c9048723c */ /* 0x050fe40000001848 */
[----:B------:R-:W4:Y:S01]  /*13ef0*/  MUFU.EX2 R250, R250 ;  /* 0x000000fa00fa7308 */ /* 0x000f220000000800 */
[C---:B------:R-:W-:Y:S02]  /*13f00*/  FMUL.FTZ R79, R3.reuse, R79 ;  /* 0x0000004f034f7220 */ /* 0x040fe40000410000 */
[C---:B------:R-:W-:Y:S02]  /*13f10*/  FMUL.FTZ R80, R8.reuse, R80 ;  /* 0x0000005008507220 */ /* 0x040fe40000410000 */
[C---:B------:R-:W-:Y:S02]  /*13f20*/  FMUL.FTZ R81, R8.reuse, R81 ;  /* 0x0000005108517220 */ /* 0x040fe40000410000 */
        /* <DEDUP_REMOVED lines=8> */
[C---:B-1----:R-:W-:Y:S02]  /*13fb0*/  HMMA.16816.F32 R80, R144.reuse, R104, R80 ;  /* 0x000000689050723c */ /* 0x042fe40000001850 */
[----:B------:R-:W1:Y:S01]  /*13fc0*/  MUFU.EX2 R252, R252 ;  /* 0x000000fc00fc7308 */ /* 0x000e620000000800 */
[----:B------:R-:W-:Y:S02]  /*13fd0*/  FMUL.FTZ R87, R3, R87 ;  /* 0x0000005703577220 */ /* 0x000fe40000410000 */
[C---:B------:R-:W-:Y:S02]  /*13fe0*/  FMUL.FTZ R88, R8.reuse, R88 ;  /* 0x0000005808587220 */ /* 0x040fe40000410000 */
[C---:B------:R-:W-:Y:S01]  /*13ff0*/  FMUL.FTZ R89, R8.reuse, R89 ;  /* 0x0000005908597220 */ /* 0x040fe20000410000 */
[----:B------:R-:W-:Y:S01]  /*14000*/  F2FP.PACK_AB R104, R185, R176 ;  /* 0x000000b0b968723e */ /* 0x000fe200000000ff */
[C---:B------:R-:W-:Y:S01]  /*14010*/  FMUL.FTZ R90, R3.reuse, R90 ;  /* 0x0000005a035a7220 */ /* 0x040fe20000410000 */
[C---:B------:R-:W-:Y:S02]  /*14020*/  HMMA.16816.F32 R84, R144.reuse, R106, R84 ;  /* 0x0000006a9054723c */ /* 0x040fe40000001854 */
[----:B------:R-:W1:Y:S01]  /*14030*/  MUFU.EX2 R177, R177 ;  /* 0x000000b100b17308 */ /* 0x000e620000000800 */
[----:B------:R-:W-:Y:S01]  /*14040*/  FMUL.FTZ R91, R3, R91 ;  /* 0x0000005b035b7220 */ /* 0x000fe20000410000 */
[----:B---3--:R-:W-:Y:S01]  /*14050*/  F2FP.PACK_AB R105, R189, R178 ;  /* 0x000000b2bd69723e */ /* 0x008fe200000000ff */
[C---:B------:R-:W-:Y:S02]  /*14060*/  FMUL.FTZ R92, R8.reuse, R92 ;  /* 0x0000005c085c7220 */ /* 0x040fe40000410000 */
[----:B------:R-:W-:Y:S01]  /*14070*/  FMUL.FTZ R93, R8, R93 ;  /* 0x0000005d085d7220 */ /* 0x000fe20000410000 */
[----:B-----5:R-:W-:Y:S01]  /*14080*/  F2FP.PACK_AB R106, R180, R191 ;  /* 0x000000bfb46a723e */ /* 0x020fe200000000ff */
[C---:B------:R-:W-:Y:S01]  /*14090*/  FMUL.FTZ R94, R3.reuse, R94 ;  /* 0x0000005e035e7220 */ /* 0x040fe20000410000 */
[C---:B--2---:R-:W-:Y:S02]  /*140a0*/  HMMA.16816.F32 R88, R144.reuse, R112, R88 ;  /* 0x000000709058723c */ /* 0x044fe40000001858 */
[----:B------:R-:W2:Y:S01]  /*140b0*/  MUFU.EX2 R179, R179 ;  /* 0x000000b300b37308 */ /* 0x000ea20000000800 */
[----:B------:R-:W-:Y:S01]  /*140c0*/  FMUL.FTZ R95, R3, R95 ;  /* 0x0000005f035f7220 */ /* 0x000fe20000410000 */
[----:B------:R-:W-:Y:S01]  /*140d0*/  F2FP.PACK_AB R107, R247, R182 ;  /* 0x000000b6f76b723e */ /* 0x000fe200000000ff */
[C---:B------:R-:W-:Y:S02]  /*140e0*/  FMUL.FTZ R96, R8.reuse, R96 ;  /* 0x0000006008607220 */ /* 0x040fe40000410000 */
[C---:B------:R-:W-:Y:S02]  /*140f0*/  FMUL.FTZ R97, R8.reuse, R97 ;  /* 0x0000006108617220 */ /* 0x040fe40000410000 */
[C---:B------:R-:W-:Y:S01]  /*14100*/  FMUL.FTZ R98, R3.reuse, R98 ;  /* 0x0000006203627220 */ /* 0x040fe20000410000 */
[C---:B------:R-:W-:Y:S01]  /*14110*/  HMMA.16816.F32 R92, R144.reuse, R114, R92 ;  /* 0x00000072905c723c */ /* 0x040fe2000000185c */
[----:B------:R-:W3:Y:S02]  /*14120*/  LDSM.16.MT88.4 R112, [R164+0x800] ;  /* 0x00080000a470783b */ /* 0x000ee40000004200 */
[C---:B------:R-:W-:Y:S02]  /*14130*/  FMUL.FTZ R99, R3.reuse, R99 ;  /* 0x0000006303637220 */ /* 0x040fe40000410000 */
[C---:B------:R-:W-:Y:S02]  /*14140*/  FMUL.FTZ R100, R8.reuse, R100 ;  /* 0x0000006408647220 */ /* 0x040fe40000410000 */
[C---:B------:R-:W-:Y:S02]  /*14150*/  FMUL.FTZ R101, R8.reuse, R101 ;  /* 0x0000006508657220 */ /* 0x040fe40000410000 */
[C---:B------:R-:W-:Y:S01]  /*14160*/  FMUL.FTZ R102, R3.reuse, R102 ;  /* 0x0000006603667220 */ /* 0x040fe20000410000 */
[C---:B----4-:R-:W-:Y:S03]  /*14170*/  HMMA.16816.F32 R96, R144.reuse, R108, R96 ;  /* 0x0000006c9060723c */ /* 0x050fe60000001860 */
[C---:B------:R-:W-:Y:S02]  /*14180*/  FMUL.FTZ R103, R3.reuse, R103 ;  /* 0x0000006703677220 */ /* 0x040fe40000410000 */
[----:B------:R-:W-:Y:S02]  /*14190*/  FFMA.FTZ R170, R3, R238, R170 ;  /* 0x000000ee03aa7223 */ /* 0x000fe400000100aa */
[----:B------:R-:W-:Y:S02]  /*141a0*/  FFMA.FTZ R174, R8, R239, R174 ;  /* 0x000000ef08ae7223 */ /* 0x000fe400000100ae */
[----:B------:R-:W-:Y:S01]  /*141b0*/  FADD.FTZ R169, R169, R170 ;  /* 0x000000aaa9a97221 */ /* 0x000fe20000010000 */
[----:B------:R-:W-:Y:S01]  /*141c0*/  HMMA.16816.F32 R100, R144, R110, R100 ;  /* 0x0000006e9064723c */ /* 0x000fe20000001864 */
[----:B------:R-:W4:Y:S02]  /*141d0*/  LDSM.16.MT88.4 R108, [R164+0x2800] ;  /* 0x00280000a46c783b */ /* 0x000f240000004200 */
[----:B------:R-:W-:Y:S02]  /*141e0*/  FADD.FTZ R173, R173, R174 ;  /* 0x000000aeadad7221 */ /* 0x000fe40000010000 */
[----:B------:R-:W-:Y:S02]  /*141f0*/  FADD.FTZ R168, R168, R169 ;  /* 0x000000a9a8a87221 */ /* 0x000fe40000010000 */
[----:B------:R-:W-:Y:S01]  /*14200*/  FADD.FTZ R172, R172, R173 ;  /* 0x000000adacac7221 */ /* 0x000fe20000010000 */
        /* <DEDUP_REMOVED lines=15> */
[C---:B---3--:R-:W-:Y:S04]  /*14300*/  HMMA.16816.F32 R24, R104.reuse, R112, R24 ;  /* 0x000000706818723c */ /* 0x048fe80000001818 */
[----:B------:R-:W-:Y:S02]  /*14310*/  FADD.FTZ R191, R180, R191 ;  /* 0x000000bfb4bf7221 */ /* 0x000fe40000010000 */
[----:B------:R-:W-:Y:S02]  /*14320*/  FADD.FTZ R247, R247, R182 ;  /* 0x000000b6f7f77221 */ /* 0x000fe40000010000 */
[C---:B------:R-:W-:Y:S01]  /*14330*/  HMMA.16816.F32 R28, R104.reuse, R114, R28 ;  /* 0x00000072681c723c */ /* 0x040fe2000000181c */
[----:B------:R-:W3:Y:S03]  /*14340*/  LDSM.16.MT88.4 R112, [R166+0x4800] ;  /* 0x00480000a670783b */ /* 0x000ee60000004200 */
[----:B------:R-:W-:Y:S04]  /*14350*/  FADD.FTZ R247, R246, R247 ;  /* 0x000000f7f6f77221 */ /* 0x000fe80000010000 */
[C---:B------:R-:W-:Y:S04]  /*14360*/  HMMA.16816.F32 R32, R104.reuse, R124, R32 ;  /* 0x0000007c6820723c */ /* 0x040fe80000001820 */
[----:B------:R-:W-:Y:S04]  /*14370*/  FADD.FTZ R247, R188, R247 ;  /* 0x000000f7bcf77221 */ /* 0x000fe80000010000 */
        /* <DEDUP_REMOVED lines=8> */
[C---:B----4-:R-:W-:Y:S08]  /*14400*/  HMMA.16816.F32 R56, R104.reuse, R108, R56 ;  /* 0x0000006c6838723c */ /* 0x050ff00000001838 */
[C---:B------:R-:W-:Y:S01]  /*14410*/  HMMA.16816.F32 R60, R104.reuse, R110, R60 ;  /* 0x0000006e683c723c */ /* 0x040fe2000000183c */
[----:B------:R-:W4:Y:S07]  /*14420*/  LDSM.16.MT88.4 R108, [R164+0x4800] ;  /* 0x00480000a46c783b */ /* 0x000f2e0000004200 */
[C---:B-----5:R-:W-:Y:S08]  /*14430*/  HMMA.16816.F32 R64, R104.reuse, R116, R64 ;  /* 0x000000746840723c */ /* 0x060ff00000001840 */
[C---:B------:R-:W-:Y:S01]  /*14440*/  HMMA.16816.F32 R68, R104.reuse, R118, R68 ;  /* 0x000000766844723c */ /* 0x040fe20000001844 */
[----:B------:R-:W5:Y:S07]  /*14450*/  LDSM.16.MT88.4 R116, [R9+0x4800] ;  /* 0x004800000974783b */ /* 0x000f6e0000004200 */
[C---:B---3--:R-:W-:Y:S08]  /*14460*/  HMMA.16816.F32 R72, R104.reuse, R112, R72 ;  /* 0x000000706848723c */ /* 0x048ff00000001848 */
[C---:B------:R-:W-:Y:S01]  /*14470*/  HMMA.16816.F32 R76, R104.reuse, R114, R76 ;  /* 0x00000072684c723c */ /* 0x040fe2000000184c */
[----:B------:R-:W3:Y:S07]  /*14480*/  LDSM.16.MT88.4 R112, [R166+0x1000] ;  /* 0x00100000a670783b */ /* 0x000eee0000004200 */
[C---:B------:R-:W-:Y:S08]  /*14490*/  HMMA.16816.F32 R80, R104.reuse, R120, R80 ;  /* 0x000000786850723c */ /* 0x040ff00000001850 */
[C---:B------:R-:W-:Y:S01]  /*144a0*/  HMMA.16816.F32 R84, R104.reuse, R122, R84 ;  /* 0x0000007a6854723c */ /* 0x040fe20000001854 */
[----:B------:R-:W1:Y:S07]  /*144b0*/  LDSM.16.MT88.4 R120, [R164+0x1000] ;  /* 0x00100000a478783b */ /* 0x000e6e0000004200 */
[C---:B----4-:R-:W-:Y:S08]  /*144c0*/  HMMA.16816.F32 R88, R104.reuse, R108, R88 ;  /* 0x0000006c6858723c */ /* 0x050ff00000001858 */
[C---:B------:R-:W-:Y:S01]  /*144d0*/  HMMA.16816.F32 R92, R104.reuse, R110, R92 ;  /* 0x0000006e685c723c */ /* 0x040fe2000000185c */
[----:B------:R-:W4:Y:S07]  /*144e0*/  LDSM.16.MT88.4 R108, [R164+0x3000] ;  /* 0x00300000a46c783b */ /* 0x000f2e0000004200 */
[C---:B-----5:R-:W-:Y:S08]  /*144f0*/  HMMA.16816.F32 R96, R104.reuse, R116, R96 ;  /* 0x000000746860723c */ /* 0x060ff00000001860 */
[----:B------:R-:W-:Y:S01]  /*14500*/  HMMA.16816.F32 R100, R104, R118, R100 ;  /* 0x000000766864723c */ /* 0x000fe20000001864 */
[----:B------:R-:W-:Y:S06]  /*14510*/  LDSM.16.MT88.4 R116, [R166+0x5000] ;  /* 0x00500000a674783b */ /* 0x000fec0000004200 */
[----:B------:R-:W-:Y:S02]  /*14520*/  F2FP.PACK_AB R104, R202, R190 ;  /* 0x000000beca68723e */ /* 0x000fe400000000ff */
[----:B------:R-:W-:Y:S03]  /*14530*/  F2FP.PACK_AB R105, R188, R246 ;  /* 0x000000f6bc69723e */ /* 0x000fe600000000ff */
[----:B------:R-:W-:Y:S02]  /*14540*/  F2FP.PACK_AB R106, R184, R186 ;  /* 0x000000bab86a723e */ /* 0x000fe400000000ff */
[C---:B------:R-:W-:Y:S01]  /*14550*/  F2FP.PACK_AB R107, R249.reuse, R248 ;  /* 0x000000f8f96b723e */ /* 0x040fe200000000ff */
[----:B------:R-:W-:Y:S04]  /*14560*/  FADD.FTZ R248, R248, R247 ;  /* 0x000000f7f8f87221 */ /* 0x000fe80000010000 */
[----:B------:R-:W-:Y:S02]  /*14570*/  FADD.FTZ R248, R249, R248 ;  /* 0x000000f8f9f87221 */ /* 0x000fe40000010000 */
[C---:B---3--:R-:W-:Y:S08]  /*14580*/  HMMA.16816.F32 R4, R104.reuse, R112, R4 ;  /* 0x000000706804723c */ /* 0x048ff00000001804 */
        /* <DEDUP_REMOVED lines=15> */
[C---:B------:R-:W-:Y:S01]  /*14680*/  F2FP.PACK_AB R145, R252.reuse, R181 ;  /* 0x000000b5fc91723e */ /* 0x040fe200000000ff */
[----:B------:R-:W-:Y:S02]  /*14690*/  FADD.FTZ R181, R181, R248 ;  /* 0x000000f8b5b57221 */ /* 0x000fe40000010000 */
[----:B------:R-:W-:Y:S01]  /*146a0*/  F2FP.PACK_AB R146, R175, R177 ;  /* 0x000000b1af92723e */ /* 0x000fe200000000ff */
[C---:B----4-:R-:W-:Y:S04]  /*146b0*/  HMMA.16816.F32 R56, R104.reuse, R108, R56 ;  /* 0x0000006c6838723c */ /* 0x050fe80000001838 */
[----:B--2---:R-:W-:Y:S01]  /*146c0*/  F2FP.PACK_AB R147, R183, R179 ;  /* 0x000000b3b793723e */ /* 0x004fe200000000ff */
[----:B------:R-:W-:Y:S03]  /*146d0*/  FADD.FTZ R252, R252, R181 ;  /* 0x000000b5fcfc7221 */ /* 0x000fe60000010000 */
[C---:B------:R-:W-:Y:S01]  /*146e0*/  HMMA.16816.F32 R60, R104.reuse, R110, R60 ;  /* 0x0000006e683c723c */ /* 0x040fe2000000183c */
[----:B------:R-:W2:Y:S03]  /*146f0*/  LDSM.16.MT88.4 R108, [R164+0x5000] ;  /* 0x00500000a46c783b */ /* 0x000ea60000004200 */
[----:B------:R-:W-:Y:S04]  /*14700*/  FADD.FTZ R252, R179, R252 ;  /* 0x000000fcb3fc7221 */ /* 0x000fe80000010000 */
[C---:B---3--:R-:W-:Y:S04]  /*14710*/  HMMA.16816.F32 R64, R104.reuse, R112, R64 ;  /* 0x000000706840723c */ /* 0x048fe80000001840 */
[----:B------:R-:W-:Y:S04]  /*14720*/  FADD.FTZ R238, R183, R252 ;  /* 0x000000fcb7ee7221 */ /* 0x000fe80000010000 */
[C---:B------:R-:W-:Y:S01]  /*14730*/  HMMA.16816.F32 R68, R104.reuse, R114, R68 ;  /* 0x000000726844723c */ /* 0x040fe20000001844 */
[----:B------:R-:W3:Y:S07]  /*14740*/  LDSM.16.MT88.4 R112, [R9+0x5000] ;  /* 0x005000000970783b */ /* 0x000eee0000004200 */
        /* <DEDUP_REMOVED lines=9> */
[----:B------:R-:W-:Y:S08]  /*147e0*/  HMMA.16816.F32 R100, R104, R114, R100 ;  /* 0x000000726864723c */ /* 0x000ff00000001864 */
[C---:B------:R-:W-:Y:S08]  /*147f0*/  HMMA.16816.F32 R132, R144.reuse, R128, R4 ;  /* 0x000000809084723c */ /* 0x040ff00000001804 */
[C---:B------:R-:W-:Y:S01]  /*14800*/  HMMA.16816.F32 R128, R144.reuse, R130, R12 ;  /* 0x000000829080723c */ /* 0x040fe2000000180c */
[----:B------:R-:W3:Y:S07]  /*14810*/  LDSM.16.MT88.4 R12, [R9+0x3800] ;  /* 0x00380000090c783b */ /* 0x000eee0000004200 */
[C---:B-1----:R-:W-:Y:S01]  /*14820*/  HMMA.16816.F32 R124, R144.reuse, R120, R16 ;  /* 0x00000078907c723c */ /* 0x042fe20000001810 */
[----:B------:R-:W1:Y:S07]  /*14830*/  LDSM.16.MT88.4 R16, [R166+0x5800] ;  /* 0x00580000a610783b */ /* 0x000e6e0000004200 */
[C---:B------:R-:W-:Y:S01]  /*14840*/  HMMA.16816.F32 R120, R144.reuse, R122, R20 ;  /* 0x0000007a9078723c */ /* 0x040fe20000001814 */
[----:B------:R-:W4:Y:S07]  /*14850*/  LDSM.16.MT88.4 R20, [R165+0x5800] ;  /* 0x00580000a514783b */ /* 0x000f2e0000004200 */
[C---:B--2---:R-:W-:Y:S07]  /*14860*/  HMMA.16816.F32 R116, R144.reuse, R108, R24 ;  /* 0x0000006c9074723c */ /* 0x044fee0000001818 */
[----:B------:R-:W-:Y:S01]  /*14870*/  IADD3 R25, R245, -0x2, RZ ;  /* 0xfffffffef5197810 */ /* 0x000fe20007ffe0ff */
[C---:B------:R-:W-:Y:S03]  /*14880*/  HMMA.16816.F32 R112, R144.reuse, R110, R28 ;  /* 0x0000006e9070723c */ /* 0x040fe6000000181c */
        /* <DEDUP_REMOVED lines=9> */
[C---:B------:R-:W-:Y:S04]  /*14920*/  @P0 IMAD R8, R25.reuse, c[0x0][0x1e4], R8 ;  /* 0x0000790019080a24 */ /* 0x040fe800078e0208 */
[C---:B------:R-:W-:Y:S08]  /*14930*/  HMMA.16816.F32 R48, R144.reuse, R156, R48 ;  /* 0x0000009c9030723c */ /* 0x040ff00000001830 */
[C---:B------:R-:W-:Y:S08]  /*14940*/  HMMA.16816.F32 R52, R144.reuse, R158, R52 ;  /* 0x0000009e9034723c */ /* 0x040ff00000001834 */
[C---:B------:R-:W-:Y:S08]  /*14950*/  HMMA.16816.F32 R56, R144.reuse, R160, R56 ;  /* 0x000000a09038723c */ /* 0x040ff00000001838 */
[C---:B------:R-:W-:Y:S08]  /*14960*/  HMMA.16816.F32 R60, R144.reuse, R162, R60 ;  /* 0x000000a2903c723c */ /* 0x040ff0000000183c */
[C---:B---3--:R-:W-:Y:S08]  /*14970*/  HMMA.16816.F32 R64, R144.reuse, R12, R64 ;  /* 0x0000000c9040723c */ /* 0x048ff00000001840 */
[C---:B------:R-:W-:Y:S01]  /*14980*/  HMMA.16816.F32 R68, R144.reuse, R14, R68 ;  /* 0x0000000e9044723c */ /* 0x040fe20000001844 */
[----:B------:R-:W2:Y:S07]  /*14990*/  LDSM.16.MT88.4 R12, [R164+0x5800] ;  /* 0x00580000a40c783b */ /* 0x000eae0000004200 */
[C---:B-1----:R-:W-:Y:S07]  /*149a0*/  HMMA.16816.F32 R72, R144.reuse, R16, R72 ;  /* 0x000000109048723c */ /* 0x042fee0000001848 */
[----:B------:R-:W-:Y:S01]  /*149b0*/  @P0 IMAD.WIDE.U32 R16, R25, c[0x0][0x1e0], RZ ;  /* 0x0000780019100a25 */ /* 0x000fe200078e00ff */
[C---:B------:R-:W-:Y:S01]  /*149c0*/  HMMA.16816.F32 R76, R144.reuse, R18, R76 ;  /* 0x00000012904c723c */ /* 0x040fe2000000184c */
[----:B------:R-:W-:Y:S03]  /*149d0*/  @P0 MOV R25, c[0x0][0x1e4] ;  /* 0x0000790000190a02 */ /* 0x000fe60000000f00 */
[----:B------:R-:W-:Y:S02]  /*149e0*/  @P0 IADD3 R17, R17, R8, RZ ;  /* 0x0000000811110210 */ /* 0x000fe40007ffe0ff */
[C---:B------:R-:W-:Y:S02]  /*149f0*/  @P0 SHF.L.U32 R3, R16.reuse, 0x6, RZ ;  /* 0x0000000610030819 */ /* 0x040fe400000006ff */
[C---:B----4-:R-:W-:Y:S04]  /*14a00*/  HMMA.16816.F32 R80, R144.reuse, R20, R80 ;  /* 0x000000149050723c */ /* 0x050fe80000001850 */
[----:B------:R-:W-:Y:S02]  /*14a10*/  @P0 SHF.L.U64.HI R8, R16, 0x6, R17 ;  /* 0x0000000610080819 */ /* 0x000fe40000010211 */
[----:B------:R1:W3:Y:S01]  /*14a20*/  LDSM.16.MT88.4 R16, [R9+0x5800] ;  /* 0x005800000910783b */ /* 0x0002e20000004200 */
[----:B------:R-:W-:Y:S01]  /*14a30*/  @P0 MOV R20, c[0x0][0x1e0] ;  /* 0x0000780000140a02 */ /* 0x000fe20000000f00 */
[C---:B------:R-:W-:Y:S04]  /*14a40*/  HMMA.16816.F32 R84, R144.reuse, R22, R84 ;  /* 0x000000169054723c */ /* 0x040fe80000001854 */
[C---:B------:R-:W-:Y:S04]  /*14a50*/  @P0 LEA R21, P1, R20.reuse, R3, 0x5 ;  /* 0x0000000314150211 */ /* 0x040fe800078228ff */
[----:B------:R-:W-:Y:S01]  /*14a60*/  @P0 LEA.HI.X R20, R20, R8, R25, 0x5, P1 ;  /* 0x0000000814140211 */ /* 0x000fe200008f2c19 */
[C---:B--2---:R-:W-:Y:S03]  /*14a70*/  HMMA.16816.F32 R88, R144.reuse, R12, R88 ;  /* 0x0000000c9058723c */ /* 0x044fe60000001858 */
[C---:B------:R-:W-:Y:S02]  /*14a80*/  ISETP.GE.AND P1, PT, R233.reuse, 0x1, PT ;  /* 0x00000001e900780c */ /* 0x040fe40003f26270 */
[----:B------:R-:W-:Y:S02]  /*14a90*/  IADD3 R233, R233, 0x1, RZ ;  /* 0x00000001e9e97810 */ /* 0x000fe40007ffe0ff */
[-C--:B------:R-:W-:Y:S01]  /*14aa0*/  @P0 IADD3 R21, P5, R21, R236.reuse, RZ ;  /* 0x000000ec15150210 */ /* 0x080fe20007fbe0ff */
[C---:B------:R-:W-:Y:S04]  /*14ab0*/  HMMA.16816.F32 R92, R144.reuse, R14, R92 ;  /* 0x0000000e905c723c */ /* 0x040fe8000000185c */
[----:B------:R-:W-:Y:S01]  /*14ac0*/  SEL R233, R233, RZ, !P1 ;  /* 0x000000ffe9e97207 */ /* 0x000fe20004800000 */
[----:B-1----:R-:W-:Y:S01]  /*14ad0*/  FADD.FTZ R9, R190, R191 ;  /* 0x000000bfbe097221 */ /* 0x002fe20000010000 */
[----:B------:R-:W-:Y:S02]  /*14ae0*/  @P0 IADD3 R3, P1, R3, R236, RZ ;  /* 0x000000ec03030210 */ /* 0x000fe40007f3e0ff */
[----:B------:R-:W-:Y:S01]  /*14af0*/  @P0 LEA R12, P4, R21, c[0x0][0x1c8], 0x1 ;  /* 0x00007200150c0a11 */ /* 0x000fe200078808ff */
[----:B------:R-:W-:Y:S03]  /*14b00*/  FADD.FTZ R9, R202, R9 ;  /* 0x00000009ca097221 */ /* 0x000fe60000010000 */
[C---:B------:R-:W-:Y:S01]  /*14b10*/  @P0 LEA R22, P6, R3.reuse, c[0x0][0x1c8], 0x1 ;  /* 0x0000720003160a11 */ /* 0x040fe200078c08ff */
[----:B------:R-:W-:Y:S01]  /*14b20*/  FADD.FTZ R9, R186, R9 ;  /* 0x00000009ba097221 */ /* 0x000fe20000010000 */
[-C--:B------:R-:W-:Y:S02]  /*14b30*/  @P0 IADD3.X R8, R8, R231.reuse, RZ, P1, !PT ;  /* 0x000000e708080210 */ /* 0x080fe40000ffe4ff */
[----:B------:R-:W-:Y:S01]  /*14b40*/  @P0 ISETP.GE.AND P1, PT, R214, c[0x0][0x1d4], PT ;  /* 0x00007500d6000a0c */ /* 0x000fe20003f26270 */
[----:B------:R-:W-:Y:S01]  /*14b50*/  FADD.FTZ R184, R184, R9 ;  /* 0x00000009b8b87221 */ /* 0x000fe20000010000 */
[----:B------:R-:W-:Y:S01]  /*14b60*/  @P0 LEA.HI.X R23, R3, c[0x0][0x1cc], R8, 0x1, P6 ;  /* 0x0000730003170a11 */ /* 0x000fe200030f0c08 */
[----:B------:R-:W-:Y:S01]  /*14b70*/  @P0 IMAD R3, R233, 0x6000, R11 ;  /* 0x00006000e9030824 */ /* 0x000fe200078e020b */
[----:B------:R-:W-:Y:S01]  /*14b80*/  @P0 IADD3.X R20, R20, R231, RZ, P5, !PT ;  /* 0x000000e714140210 */ /* 0x000fe20002ffe4ff */
[C---:B---3--:R-:W-:Y:S03]  /*14b90*/  HMMA.16816.F32 R96, R144.reuse, R16, R96 ;  /* 0x000000109060723c */ /* 0x048fe60000001860 */
[----:B------:R-:W-:Y:S01]  /*14ba0*/  @!PT LDS RZ, [RZ] ;  /* 0x00000000fffff984 */ /* 0x000fe20000000800 */
[----:B------:R-:W-:Y:S01]  /*14bb0*/  @!PT LDS RZ, [RZ] ;  /* 0x00000000fffff984 */ /* 0x000fe20000000800 */
[----:B------:R-:W-:Y:S01]  /*14bc0*/  @!PT LDS RZ, [RZ] ;  /* 0x00000000fffff984 */ /* 0x000fe20000000800 */
[----:B------:R1:W-:Y:S01]  /*14bd0*/  @P0 LDGSTS.E.BYPASS.LTC128B.128 [R3], [R22.64], !P3 ;  /* 0x0000000016030fae */ /* 0x0003e2000d901d48 */
[----:B------:R-:W-:Y:S01]  /*14be0*/  @P0 LEA.HI.X R13, R21, c[0x0][0x1cc], R20, 0x1, P4 ;  /* 0x00007300150d0a11 */ /* 0x000fe200020f0c14 */
[----:B------:R-:W-:Y:S01]  /*14bf0*/  FADD.FTZ R187, R187, R184 ;  /* 0x000000b8bbbb7221 */ /* 0x000fe20000010000 */
[----:B------:R-:W-:Y:S02]  /*14c00*/  IADD3 R8, R199, 0x1, RZ ;  /* 0x00000001c7087810 */ /* 0x000fe40007ffe0ff */
[----:B------:R-:W-:Y:S03]  /*14c10*/  HMMA.16816.F32 R100, R144, R18, R100 ;  /* 0x000000129064723c */ /* 0x000fe60000001864 */
[----:B------:R1:W-:Y:S01]  /*14c20*/  @P0 LDGSTS.E.BYPASS.LTC128B.128 [R3+0x2000], [R22.64+0x80], !P2 ;  /* 0x0200008016030fae */ /* 0x0003e2000d101d48 */
[----:B------:R-:W-:Y:S04]  /*14c30*/  FADD.FTZ R250, R250, R187 ;  /* 0x000000bbfafa7221 */ /* 0x000fe80000010000 */
[----:B------:R-:W-:Y:S03]  /*14c40*/  FADD.FTZ R250, R177, R250 ;  /* 0x000000fab1fa7221 */ /* 0x000fe60000010000 */
[----:B------:R1:W-:Y:S01]  /*14c50*/  @P0 LDGSTS.E.BYPASS.LTC128B.128 [R3+0x4000], [R22.64+0x100], !P1 ;  /* 0x0400010016030fae */ /* 0x0003e2000c901d48 */
[----:B------:R-:W-:Y:S07]  /*14c60*/  FADD.FTZ R239, R175, R250 ;  /* 0x000000faafef7221 */ /* 0x000fee0000010000 */
[----:B------:R1:W-:Y:S08]  /*14c70*/  @P0 LDGSTS.E.BYPASS.LTC128B.128 [R3+0x1000], [R12.64], !P3 ;  /* 0x010000000c030fae */ /* 0x0003f0000d901d48 */
[----:B------:R1:W-:Y:S08]  /*14c80*/  @P0 LDGSTS.E.BYPASS.LTC128B.128 [R3+0x3000], [R12.64+0x80], !P2 ;  /* 0x030000800c030fae */ /* 0x0003f0000d101d48 */
[----:B------:R1:W-:Y:S01]  /*14c90*/  @P0 LDGSTS.E.BYPASS.LTC128B.128 [R3+0x5000], [R12.64+0x100], !P1 ;  /* 0x050001000c030fae */ /* 0x0003e2000c901d48 */
[----:B------:R-:W-:Y:S02]  /*14ca0*/  ISETP.GT.AND P0, PT, R245, R244, PT ;  /* 0x000000f4f500720c */ /* 0x000fe40003f04270 */
[----:B------:R-:W-:Y:S02]  /*14cb0*/  ISETP.GE.AND P1, PT, R199, 0x1, PT ;  /* 0x00000001c700780c */ /* 0x000fe40003f26270 */
[----:B------:R-:W-:Y:S02]  /*14cc0*/  MOV R245, R243 ;  /* 0x000000f300f57202 */ /* 0x000fe40000000f00 */
[----:B------:R-:W-:Y:S01]  /*14cd0*/  SEL R199, R8, RZ, !P1 ;  /* 0x000000ff08c77207 */ /* 0x000fe20004800000 */
[----:B------:R-:W0:Y:S01]  /*14ce0*/  LDGDEPBAR ;  /* 0x00000000000079af */ /* 0x000e220000000000 */
[----:B------:R-:W-:Y:S02]  /*14cf0*/  MOV R8, R0 ;  /* 0x0000000000087202 */ /* 0x000fe40000000f00 */
[----:B-1----:R-:W-:Y:S03]  /*14d00*/  MOV R3, R2 ;  /* 0x0000000200037202 */ /* 0x002fe60000000f00 */
[----:B------:R-:W-:-:S05]  /*14d10*/  @P0 BRA `(.L_x_2350) ;  /* 0xffffce1000000947 */ /* 0x000fca000383ffff */
.L_x_2349:
[----:B------:R-:W-:-:S13]  /*14d20*/  ISETP.GE.AND P0, PT, R243, R232, PT ;  /* 0x000000e8f300720c */ /* 0x000fda0003f06270 */
[----:B------:R-:W-:Y:S05]  /*14d30*/  @!P0 BRA `(.L_x_2351) ;  /* 0x00002d1000008947 */ /* 0x000fea0003800000 */
[----:B------:R-:W-:Y:S02]  /*14d40*/  MOV R3, R0 ;  /* 0x0000000000037202 */ /* 0x000fe40000000f00 */
[----:B------:R-:W-:Y:S02]  /*14d50*/  MOV R9, R2 ;  /* 0x0000000200097202 */ /* 0x000fe40000000f00 */
.L_x_2352:
        /* <DEDUP_REMOVED lines=18> */
[----:B------:R-:W-:Y:S04]  /*14e80*/  @!P0 IADD3 R2, P4, R35, R234, RZ ;  /* 0x000000ea23028210 */ /* 0x000fe80007f9e0ff */
[----:B------:R-:W-:Y:S02]  /*14e90*/  @!P0 IADD3 R0, R25, R0, RZ ;  /* 0x0000000019008210 */ /* 0x000fe40007ffe0ff */
[----:B-1----:R-:W1:Y:S01]  /*14ea0*/  LDSM.16.M88.4 R12, [R202] ;  /* 0x00000000ca0c783b */ /* 0x002e620000000200 */
[----:B------:R-:W-:Y:S02]  /*14eb0*/  @!P0 LEA R172, P6, R2, c[0x0][0x1f8], 0x1 ;  /* 0x00007e0002ac8a11 */ /* 0x000fe400078c08ff */
[----:B------:R-:W-:Y:S02]  /*14ec0*/  @!P0 SHF.L.U64.HI R165, R24, 0x6, R0 ;  /* 0x0000000618a58819 */ /* 0x000fe40000010200 */
[----:B------:R-:W-:Y:S03]  /*14ed0*/  @!P0 MOV R0, c[0x0][0x208] ;  /* 0x0000820000008a02 */ /* 0x000fe60000000f00 */
[----:B------:R-:W2:Y:S01]  /*14ee0*/  LDSM.16.M88.4 R20, [R202+0x800] ;  /* 0x00080000ca14783b */ /* 0x000ea20000000200 */
[C---:B------:R-:W-:Y:S04]  /*14ef0*/  @!P0 LEA R33, P1, R0.reuse, R35, 0x5 ;  /* 0x0000002300218211 */ /* 0x040fe800078228ff */
[----:B------:R-:W-:Y:S02]  /*14f00*/  @!P0 LEA.HI.X R167, R0, R165, R167, 0x5, P1 ;  /* 0x000000a500a78211 */ /* 0x000fe400008f2ca7 */
[----:B------:R-:W-:Y:S01]  /*14f10*/  @!P0 IADD3.X R165, R165, R230, RZ, P4, !PT ;  /* 0x000000e6a5a58210 */ /* 0x000fe200027fe4ff */
[----:B------:R-:W3:Y:S01]  /*14f20*/  LDSM.16.M88.4 R28, [R202+0x1000] ;  /* 0x00100000ca1c783b */ /* 0x000ee20000000200 */
[----:B------:R-:W-:Y:S02]  /*14f30*/  @!P0 ISETP.GE.AND P1, PT, R214, c[0x0][0x1d4], PT ;  /* 0x00007500d6008a0c */ /* 0x000fe40003f26270 */
[----:B------:R-:W-:Y:S01]  /*14f40*/  @!P0 LEA.HI.X R173, R2, c[0x0][0x1fc], R165, 0x1, P6 ;  /* 0x00007f0002ad8a11 */ /* 0x000fe200030f0ca5 */
[----:B------:R-:W-:Y:S01]  /*14f50*/  @!P0 IMAD R2, R233, 0x6000, R10 ;  /* 0x00006000e9028824 */ /* 0x000fe200078e020a */
[----:B------:R-:W-:Y:S03]  /*14f60*/  @!P0 IADD3 R0, P5, R33, R234, RZ ;  /* 0x000000ea21008210 */ /* 0x000fe60007fbe0ff */
[----:B------:R-:W4:Y:S01]  /*14f70*/  LDSM.16.M88.4 R144, [R202+0x1800] ;  /* 0x00180000ca90783b */ /* 0x000f220000000200 */
[----:B------:R-:W-:Y:S02]  /*14f80*/  @!P0 IADD3.X R167, R167, R230, RZ, P5, !PT ;  /* 0x000000e6a7a78210 */ /* 0x000fe40002ffe4ff */
[C---:B------:R-:W-:Y:S04]  /*14f90*/  @!P0 LEA R174, P4, R0.reuse, c[0x0][0x1f8], 0x1 ;  /* 0x00007e0000ae8a11 */ /* 0x040fe800078808ff */
[----:B------:R-:W-:Y:S01]  /*14fa0*/  @!P0 LEA.HI.X R175, R0, c[0x0][0x1fc], R167, 0x1, P4 ;  /* 0x00007f0000af8a11 */ /* 0x000fe200020f0ca7 */
[----:B------:R-:W-:Y:S01]  /*14fb0*/  LDSM.16.M88.4 R148, [R195] ;  /* 0x00000000c394783b */ /* 0x000fe20000000200 */
[----:B------:R-:W-:Y:S01]  /*14fc0*/  IADD3 R0, R201, R202, RZ ;  /* 0x000000cac9007210 */ /* 0x000fe20007ffe0ff */
[C---:B-1----:R-:W-:Y:S06]  /*14fd0*/  HMMA.16816.F32 R4, R36.reuse, R12, RZ ;  /* 0x0000000c2404723c */ /* 0x042fec00000018ff */
[----:B------:R-:W1:Y:S02]  /*14fe0*/  LDSM.16.M88.4 R152, [R8] ;  /* 0x000000000898783b */ /* 0x000e640000000200 */
[C---:B------:R-:W-:Y:S06]  /*14ff0*/  HMMA.16816.F32 R12, R36.reuse, R14, RZ ;  /* 0x0000000e240c723c */ /* 0x040fec00000018ff */
[----:B------:R-:W5:Y:S02]  /*15000*/  LDSM.16.M88.4 R156, [R8+0x800] ;  /* 0x00080000089c783b */ /* 0x000f640000000200 */
[C---:B--2---:R-:W-:Y:S06]  /*15010*/  HMMA.16816.F32 R16, R36.reuse, R20, RZ ;  /* 0x000000142410723c */ /* 0x044fec00000018ff */
[----:B------:R-:W2:Y:S02]  /*15020*/  LDSM.16.M88.4 R160, [R8+0x1000] ;  /* 0x0010000008a0783b */ /* 0x000ea40000000200 */
[C---:B------:R-:W-:Y:S08]  /*15030*/  HMMA.16816.F32 R20, R36.reuse, R22, RZ ;  /* 0x000000162414723c */ /* 0x040ff000000018ff */
[C---:B---3--:R-:W-:Y:S08]  /*15040*/  HMMA.16816.F32 R24, R36.reuse, R28, RZ ;  /* 0x0000001c2418723c */ /* 0x048ff000000018ff */
[C---:B------:R-:W-:Y:S08]  /*15050*/  HMMA.16816.F32 R28, R36.reuse, R30, RZ ;  /* 0x0000001e241c723c */ /* 0x040ff000000018ff */
[C---:B----4-:R-:W-:Y:S08]  /*15060*/  HMMA.16816.F32 R32, R36.reuse, R144, RZ ;  /* 0x000000902420723c */ /* 0x050ff000000018ff */
        /* <DEDUP_REMOVED lines=9> */
[C---:B-----5:R-:W-:Y:S01]  /*15100*/  HMMA.16816.F32 R16, R148.reuse, R156, R16 ;  /* 0x0000009c9410723c */ /* 0x060fe20000001810 */
[----:B------:R1:W-:Y:S07]  /*15110*/  @!P0 LDGSTS.E.BYPASS.LTC128B.128 [R2+0x4000], [R172.64+0x100], !P1 ;  /* 0x04000100ac028fae */ /* 0x0003ee000c901d48 */
[C---:B------:R-:W-:Y:S01]  /*15120*/  HMMA.16816.F32 R20, R148.reuse, R158, R20 ;  /* 0x0000009e9414723c */ /* 0x040fe20000001814 */
[----:B------:R1:W-:Y:S07]  /*15130*/  @!P0 LDGSTS.E.BYPASS.LTC128B.128 [R2+0x1000], [R174.64], !P3 ;  /* 0x01000000ae028fae */ /* 0x0003ee000d901d48 */
[C---:B--2---:R-:W-:Y:S01]  /*15140*/  HMMA.16816.F32 R24, R148.reuse, R160, R24 ;  /* 0x000000a09418723c */ /* 0x044fe20000001818 */
[----:B------:R1:W-:Y:S02]  /*15150*/  @!P0 LDGSTS.E.BYPASS.LTC128B.128 [R2+0x3000], [R174.64+0x80], !P2 ;  /* 0x03000080ae028fae */ /* 0x0003e4000d101d48 */
[C---:B------:R-:W-:Y:S02]  /*15160*/  ISETP.GE.AND P2, PT, R233.reuse, 0x1, PT ;  /* 0x00000001e900780c */ /* 0x040fe40003f46270 */
[----:B------:R-:W-:Y:S03]  /*15170*/  IADD3 R233, R233, 0x1, RZ ;  /* 0x00000001e9e97810 */ /* 0x000fe60007ffe0ff */
        /* <DEDUP_REMOVED lines=171> */
[----:B------:R-:W1:Y:S01]  /*15c30*/  MUFU.TANH R168, R168 ;  /* 0x000000a800a87308 */ /* 0x000e620000002400 */
[----:B------:R-:W-:Y:S01]  /*15c40*/  IMAD R12, R199, 0x6000, RZ ;  /* 0x00006000c70c7824 */ /* 0x000fe200078e02ff */
        /* <DEDUP_REMOVED lines=19> */
[----:B------:R-:W3:Y:S02]  /*15d80*/  MUFU.TANH R149, R20 ;  /* 0x0000001400957308 */ /* 0x000ee40000002400 */
[----:B--2---:R-:W-:Y:S04]  /*15d90*/  FMNMX.FTZ R0, R179, R0, !PT ;  /* 0x00000000b3007209 */ /* 0x004fe80007810000 */
[----:B------:R-:W-:Y:S04]  /*15da0*/  FMNMX.FTZ R0, R151, R0, !PT ;  /* 0x0000000097007209 */ /* 0x000fe80007810000 */
        /* <DEDUP_REMOVED lines=91> */
[----:B------:R-:W-:Y:S01]  /*16360*/  FMUL.FTZ R45, R8, R45 ;  /* 0x0000002d082d7220 */ /* 0x000fe20000410000 */
        /* <DEDUP_REMOVED lines=19> */
[C---:B------:R-:W-:Y:S02]  /*164a0*/  FMUL.FTZ R43, R3.reuse, R43 ;  /* 0x0000002b032b7220 */ /* 0x040fe40000410000 */
[C---:B------:R-:W-:Y:S01]  /*164b0*/  FMUL.FTZ R46, R3.reuse, R46 ;  /* 0x0000002e032e7220 */ /* 0x040fe20000410000 */
[----:B------:R-:W-:Y:S01]  /*164c0*/  MUFU.EX2 R172, R172 ;  /* 0x000000ac00ac7308 */ /* 0x000fe20000000800 */
[----:B------:R-:W-:Y:S01]  /*164d0*/  LDSM.16.MT88.4 R104, [R168+0x2000] ;  /* 0x00200000a868783b */ /* 0x000fe20000004200 */
[----:B------:R-:W-:Y:S02]  /*164e0*/  FMUL.FTZ R47, R3, R47 ;  /* 0x0000002f032f7220 */ /* 0x000fe40000410000 */
[--C-:B------:R-:W-:Y:S02]  /*164f0*/  FFMA.FTZ R185, R148, c[0x0][0x2d0], -R153.reuse ;  /* 0x0000b40094b97a23 */ /* 0x100fe40000010899 */
[--C-:B------:R-:W-:Y:S02]  /*16500*/  FFMA.FTZ R186, R144, c[0x0][0x2d0], -R153.reuse ;  /* 0x0000b40090ba7a23 */ /* 0x100fe40000010899 */
[--C-:B------:R-:W-:Y:S01]  /*16510*/  FFMA.FTZ R190, R165, c[0x0][0x2d0], -R160.reuse ;  /* 0x0000b400a5be7a23 */ /* 0x100fe200000108a0 */
[----:B------:R-:W-:Y:S01]  /*16520*/  LDSM.16.MT88.4 R120, [R168+0x800] ;  /* 0x00080000a878783b */ /* 0x000fe20000004200 */
[----:B------:R-:W3:Y:S01]  /*16530*/  MUFU.EX2 R171, R171 ;  /* 0x000000ab00ab7308 */ /* 0x000ee20000000800 */
[--C-:B------:R-:W-:Y:S02]  /*16540*/  FFMA.FTZ R189, R167, c[0x0][0x2d0], -R160.reuse ;  /* 0x0000b400a7bd7a23 */ /* 0x100fe400000108a0 */
[--C-:B------:R-:W-:Y:S01]  /*16550*/  FFMA.FTZ R202, R163, c[0x0][0x2d0], -R160.reuse ;  /* 0x0000b400a3ca7a23 */ /* 0x100fe200000108a0 */
[----:B----4-:R-:W-:Y:S01]  /*16560*/  F2FP.PACK_AB R133, R173, R174 ;  /* 0x000000aead85723e */ /* 0x010fe200000000ff */
[--C-:B------:R-:W-:Y:S02]  /*16570*/  FFMA.FTZ R191, R166, c[0x0][0x2d0], -R153.reuse ;  /* 0x0000b400a6bf7a23 */ /* 0x100fe40000010899 */
[----:B------:R-:W-:Y:S01]  /*16580*/  LDSM.16.MT88.4 R144, [R9+0x2800] ;  /* 0x002800000990783b */ /* 0x000fe20000004200 */
[--C-:B------:R-:W-:Y:S02]  /*16590*/  FFMA.FTZ R240, R164, c[0x0][0x2d0], -R153.reuse ;  /* 0x0000b400a4f07a23 */ /* 0x100fe40000010899 */
[--C-:B------:R-:W-:Y:S01]  /*165a0*/  FFMA.FTZ R203, R162, c[0x0][0x2d0], -R153.reuse ;  /* 0x0000b400a2cb7a23 */ /* 0x100fe20000010899 */
[----:B------:R-:W-:Y:S01]  /*165b0*/  MUFU.EX2 R180, R180 ;  /* 0x000000b400b47308 */ /* 0x000fe20000000800 */
[--C-:B------:R-:W-:Y:S02]  /*165c0*/  FFMA.FTZ R241, R161, c[0x0][0x2d0], -R160.reuse ;  /* 0x0000b400a1f17a23 */ /* 0x100fe400000108a0 */
[--C-:B------:R-:W-:Y:S01]  /*165d0*/  FFMA.FTZ R242, R159, c[0x0][0x2d0], -R160.reuse ;  /* 0x0000b4009ff27a23 */ /* 0x100fe200000108a0 */
[----:B------:R-:W-:Y:S01]  /*165e0*/  LDSM.16.MT88.4 R148, [R168+0x2800] ;  /* 0x00280000a894783b */ /* 0x000fe20000004200 */
[--C-:B------:R-:W-:Y:S02]  /*165f0*/  FFMA.FTZ R244, R157, c[0x0][0x2d0], -R160.reuse ;  /* 0x0000b4009df47a23 */ /* 0x100fe400000108a0 */
[--C-:B------:R-:W-:Y:S02]  /*16600*/  FFMA.FTZ R246, R158, c[0x0][0x2d0], -R153.reuse ;  /* 0x0000b4009ef67a23 */ /* 0x100fe40000010899 */
[--C-:B------:R-:W-:Y:S01]  /*16610*/  FFMA.FTZ R247, R156, c[0x0][0x2d0], -R153.reuse ;  /* 0x0000b4009cf77a23 */ /* 0x100fe20000010899 */
[----:B------:R-:W-:Y:S01]  /*16620*/  MUFU.EX2 R181, R181 ;  /* 0x000000b500b57308 */ /* 0x000fe20000000800 */
[--C-:B------:R-:W-:Y:S01]  /*16630*/  FFMA.FTZ R248, R154, c[0x0][0x2d0], -R153.reuse ;  /* 0x0000b4009af87a23 */ /* 0x100fe20000010899 */
[----:B------:R-:W-:Y:S01]  /*16640*/  LDSM.16.MT88.4 R156, [R9+0x3800] ;  /* 0x00380000099c783b */ /* 0x000fe20000004200 */
[----:B---3--:R-:W-:Y:S01]  /*16650*/  F2FP.PACK_AB R135, R171, R172 ;  /* 0x000000acab87723e */ /* 0x008fe200000000ff */
[C---:B------:R-:W-:Y:S02]  /*16660*/  FMUL.FTZ R48, R8.reuse, R48 ;  /* 0x0000003008307220 */ /* 0x040fe40000410000 */
[C---:B------:R-:W-:Y:S02]  /*16670*/  FMUL.FTZ R49, R8.reuse, R49 ;  /* 0x0000003108317220 */ /* 0x040fe40000410000 */
[C---:B------:R-:W-:Y:S02]  /*16680*/  FMUL.FTZ R50, R3.reuse, R50 ;  /* 0x0000003203327220 */ /* 0x040fe40000410000 */
[C---:B--2---:R-:W-:Y:S01]  /*16690*/  HMMA.16816.F32 R4, R132.reuse, R16, R4 ;  /* 0x000000108404723c */ /* 0x044fe20000001804 */
[----:B------:R-:W-:Y:S01]  /*166a0*/  LDSM.16.MT88.4 R164, [R169+0x3800] ;  /* 0x00380000a9a4783b */ /* 0x000fe20000004200 */
[----:B------:R-:W-:Y:S03]  /*166b0*/  MUFU.EX2 R182, R182 ;  /* 0x000000b600b67308 */ /* 0x000fe60000000800 */
[C---:B------:R-:W-:Y:S02]  /*166c0*/  FMUL.FTZ R51, R3.reuse, R51 ;  /* 0x0000003303337220 */ /* 0x040fe40000410000 */
[C---:B------:R-:W-:Y:S01]  /*166d0*/  FMUL.FTZ R16, R8.reuse, R124 ;  /* 0x0000007c08107220 */ /* 0x040fe20000410000 */
[C---:B------:R-:W-:Y:S04]  /*166e0*/  HMMA.16816.F32 R12, R132.reuse, R18, R12 ;  /* 0x00000012840c723c */ /* 0x040fe8000000180c */
[C---:B------:R-:W-:Y:S01]  /*166f0*/  FMUL.FTZ R17, R8.reuse, R125 ;  /* 0x0000007d08117220 */ /* 0x040fe20000410000 */
[----:B------:R-:W-:Y:S01]  /*16700*/  MUFU.EX2 R183, R183 ;  /* 0x000000b700b77308 */ /* 0x000fe20000000800 */
[C---:B------:R-:W-:Y:S02]  /*16710*/  FMUL.FTZ R52, R8.reuse, R52 ;  /* 0x0000003408347220 */ /* 0x040fe40000410000 */
[C---:B------:R-:W-:Y:S04]  /*16720*/  FMUL.FTZ R18, R3.reuse, R126 ;  /* 0x0000007e03127220 */ /* 0x040fe80000410000 */
[C---:B------:R-:W-:Y:S02]  /*16730*/  FMUL.FTZ R19, R3.reuse, R127 ;  /* 0x0000007f03137220 */ /* 0x040fe40000410000 */
[----:B------:R-:W2:Y:S01]  /*16740*/  LDSM.16.MT88.4 R124, [R169] ;  /* 0x00000000a97c783b */ /* 0x000ea20000004200 */
[C---:B------:R-:W-:Y:S01]  /*16750*/  FMUL.FTZ R53, R8.reuse, R53 ;  /* 0x0000003508357220 */ /* 0x040fe20000410000 */
[----:B------:R-:W-:Y:S01]  /*16760*/  MUFU.EX2 R184, R184 ;  /* 0x000000b800b87308 */ /* 0x000fe20000000800 */
[C---:B------:R-:W-:Y:S02]  /*16770*/  FMUL.FTZ R54, R3.reuse, R54 ;  /* 0x0000003603367220 */ /* 0x040fe40000410000 */
[C---:B-1----:R-:W-:Y:S03]  /*16780*/  HMMA.16816.F32 R16, R132.reuse, R24, R16 ;  /* 0x000000188410723c */ /* 0x042fe60000001810 */
        /* <DEDUP_REMOVED lines=13> */
[C---:B-----5:R-:W-:Y:S02]  /*16860*/  HMMA.16816.F32 R24, R132.reuse, R32, R24 ;  /* 0x000000208418723c */ /* 0x060fe40000001818 */
[----:B------:R-:W-:Y:S01]  /*16870*/  MUFU.EX2 R190, R190 ;  /* 0x000000be00be7308 */ /* 0x000fe20000000800 */
[C---:B------:R-:W-:Y:S02]  /*16880*/  FMUL.FTZ R60, R8.reuse, R60 ;  /* 0x0000003c083c7220 */ /* 0x040fe40000410000 */
        /* <DEDUP_REMOVED lines=8> */
[----:B------:R-:W3:Y:S01]  /*16910*/  LDSM.16.MT88.4 R108, [R9+0x2000] ;  /* 0x00200000096c783b */ /* 0x000ee20000004200 */
[C---:B------:R-:W-:Y:S01]  /*16920*/  FMUL.FTZ R63, R3.reuse, R63 ;  /* 0x0000003f033f7220 */ /* 0x040fe20000410000 */
[----:B------:R-:W-:Y:S01]  /*16930*/  MUFU.EX2 R202, R202 ;  /* 0x000000ca00ca7308 */ /* 0x000fe20000000800 */
[C---:B------:R-:W-:Y:S02]  /*16940*/  FMUL.FTZ R64, R8.reuse, R64 ;  /* 0x0000004008407220 */ /* 0x040fe40000410000 */
[C---:B--2---:R-:W-:Y:S03]  /*16950*/  HMMA.16816.F32 R32, R132.reuse, R124, R32 ;  /* 0x0000007c8420723c */ /* 0x044fe60000001820 */
[C---:B------:R-:W-:Y:S02]  /*16960*/  FMUL.FTZ R65, R8.reuse, R65 ;  /* 0x0000004108417220 */ /* 0x040fe40000410000 */
[C---:B------:R-:W-:Y:S02]  /*16970*/  FMUL.FTZ R66, R3.reuse, R66 ;  /* 0x0000004203427220 */ /* 0x040fe40000410000 */
[C---:B------:R-:W-:Y:S01]  /*16980*/  FMUL.FTZ R67, R3.reuse, R67 ;  /* 0x0000004303437220 */ /* 0x040fe20000410000 */
[C---:B------:R-:W-:Y:S01]  /*16990*/  HMMA.16816.F32 R36, R132.reuse, R126, R36 ;  /* 0x0000007e8424723c */ /* 0x040fe20000001824 */
[----:B------:R-:W-:Y:S01]  /*169a0*/  LDSM.16.MT88.4 R124, [R169+0x800] ;  /* 0x00080000a97c783b */ /* 0x000fe20000004200 */
[----:B------:R-:W-:Y:S02]  /*169b0*/  MUFU.EX2 R191, R191 ;  /* 0x000000bf00bf7308 */ /* 0x000fe40000000800 */
[C---:B------:R-:W-:Y:S02]  /*169c0*/  FMUL.FTZ R68, R8.reuse, R68 ;  /* 0x0000004408447220 */ /* 0x040fe40000410000 */
[C---:B------:R-:W-:Y:S02]  /*169d0*/  FMUL.FTZ R69, R8.reuse, R69 ;  /* 0x0000004508457220 */ /* 0x040fe40000410000 */
[C---:B-1----:R-:W-:Y:S04]  /*169e0*/  HMMA.16816.F32 R40, R132.reuse, R116, R40 ;  /* 0x000000748428723c */ /* 0x042fe80000001828 */
[C---:B------:R-:W-:Y:S01]  /*169f0*/  FMUL.FTZ R70, R3.reuse, R70 ;  /* 0x0000004603467220 */ /* 0x040fe20000410000 */
[----:B------:R-:W-:Y:S01]  /*16a00*/  MUFU.EX2 R240, R240 ;  /* 0x000000f000f07308 */ /* 0x000fe20000000800 */
[C---:B------:R-:W-:Y:S02]  /*16a10*/  FMUL.FTZ R71, R3.reuse, R71 ;  /* 0x0000004703477220 */ /* 0x040fe40000410000 */
[C---:B------:R-:W-:Y:S01]  /*16a20*/  HMMA.16816.F32 R44, R132.reuse, R118, R44 ;  /* 0x00000076842c723c */ /* 0x040fe2000000182c */
[----:B------:R-:W-:Y:S03]  /*16a30*/  LDSM.16.MT88.4 R116, [R170+0x800] ;  /* 0x00080000aa74783b */ /* 0x000fe60000004200 */
[C---:B------:R-:W-:Y:S02]  /*16a40*/  FMUL.FTZ R72, R8.reuse, R72 ;  /* 0x0000004808487220 */ /* 0x040fe40000410000 */
[C---:B------:R-:W-:Y:S01]  /*16a50*/  FMUL.FTZ R73, R8.reuse, R73 ;  /* 0x0000004908497220 */ /* 0x040fe20000410000 */
[----:B------:R-:W-:Y:S01]  /*16a60*/  MUFU.EX2 R203, R203 ;  /* 0x000000cb00cb7308 */ /* 0x000fe20000000800 */
[C---:B------:R-:W-:Y:S01]  /*16a70*/  FMUL.FTZ R74, R3.reuse, R74 ;  /* 0x0000004a034a7220 */ /* 0x040fe20000410000 */
[C---:B---3--:R-:W-:Y:S03]  /*16a80*/  HMMA.16816.F32 R48, R132.reuse, R108, R48 ;  /* 0x0000006c8430723c */ /* 0x048fe60000001830 */
[C---:B------:R-:W-:Y:S02]  /*16a90*/  FMUL.FTZ R75, R3.reuse, R75 ;  /* 0x0000004b034b7220 */ /* 0x040fe40000410000 */
[C---:B------:R-:W-:Y:S03]  /*16aa0*/  FMUL.FTZ R76, R8.reuse, R76 ;  /* 0x0000004c084c7220 */ /* 0x040fe60000410000 */
[----:B------:R-:W-:Y:S01]  /*16ab0*/  MUFU.EX2 R241, R241 ;  /* 0x000000f100f17308 */ /* 0x000fe20000000800 */
[C---:B------:R-:W-:Y:S01]  /*16ac0*/  FMUL.FTZ R77, R8.reuse, R77 ;  /* 0x0000004d084d7220 */ /* 0x040fe20000410000 */
[C---:B------:R-:W-:Y:S01]  /*16ad0*/  HMMA.16816.F32 R52, R132.reuse, R110, R52 ;  /* 0x0000006e8434723c */ /* 0x040fe20000001834 */
[----:B------:R-:W1:Y:S02]  /*16ae0*/  LDSM.16.MT88.4 R108, [R170+0x4000] ;  /* 0x00400000aa6c783b */ /* 0x000e640000004200 */
[C---:B------:R-:W-:Y:S02]  /*16af0*/  FMUL.FTZ R78, R3.reuse, R78 ;  /* 0x0000004e034e7220 */ /* 0x040fe40000410000 */
[C---:B------:R-:W-:Y:S03]  /*16b00*/  FMUL.FTZ R79, R3.reuse, R79 ;  /* 0x0000004f034f7220 */ /* 0x040fe60000410000 */
[C---:B------:R-:W-:Y:S01]  /*16b10*/  HMMA.16816.F32 R56, R132.reuse, R104, R56 ;  /* 0x000000688438723c */ /* 0x040fe20000001838 */
[----:B------:R-:W-:Y:S03]  /*16b20*/  MUFU.EX2 R242, R242 ;  /* 0x000000f200f27308 */ /* 0x000fe60000000800 */
[C---:B------:R-:W-:Y:S02]  /*16b30*/  FMUL.FTZ R88, R8.reuse, R88 ;  /* 0x0000005808587220 */ /* 0x040fe40000410000 */
[C---:B------:R-:W-:Y:S02]  /*16b40*/  FMUL.FTZ R89, R8.reuse, R89 ;  /* 0x0000005908597220 */ /* 0x040fe40000410000 */
[C---:B------:R-:W-:Y:S01]  /*16b50*/  HMMA.16816.F32 R60, R132.reuse, R106, R60 ;  /* 0x0000006a843c723c */ /* 0x040fe2000000183c */
[----:B------:R-:W2:Y:S02]  /*16b60*/  LDSM.16.MT88.4 R104, [R9+0x4000] ;  /* 0x004000000968783b */ /* 0x000ea40000004200 */
[----:B------:R-:W-:Y:S01]  /*16b70*/  MUFU.EX2 R244, R244 ;  /* 0x000000f400f47308 */ /* 0x000fe20000000800 */
[C---:B------:R-:W-:Y:S02]  /*16b80*/  FMUL.FTZ R90, R3.reuse, R90 ;  /* 0x0000005a035a7220 */ /* 0x040fe40000410000 */
[----:B------:R-:W-:Y:S02]  /*16b90*/  FMUL.FTZ R91, R3, R91 ;  /* 0x0000005b035b7220 */ /* 0x000fe40000410000 */
[C---:B------:R-:W-:Y:S04]  /*16ba0*/  HMMA.16816.F32 R64, R132.reuse, R112, R64 ;  /* 0x000000708440723c */ /* 0x040fe80000001840 */
[--C-:B------:R-:W-:Y:S01]  /*16bb0*/  FFMA.FTZ R179, R179, c[0x0][0x2d0], -R160.reuse ;  /* 0x0000b400b3b37a23 */ /* 0x100fe200000108a0 */
[----:B------:R-:W-:Y:S01]  /*16bc0*/  MUFU.EX2 R246, R246 ;  /* 0x000000f600f67308 */ /* 0x000fe20000000800 */
[C---:B------:R-:W-:Y:S02]  /*16bd0*/  FMUL.FTZ R92, R8.reuse, R92 ;  /* 0x0000005c085c7220 */ /* 0x040fe40000410000 */
[C---:B------:R-:W-:Y:S01]  /*16be0*/  HMMA.16816.F32 R68, R132.reuse, R114, R68 ;  /* 0x000000728444723c */ /* 0x040fe20000001844 */
[----:B------:R-:W3:Y:S03]  /*16bf0*/  LDSM.16.MT88.4 R112, [R168+0x4000] ;  /* 0x00400000a870783b */ /* 0x000ee60000004200 */
[C---:B------:R-:W-:Y:S02]  /*16c00*/  FMUL.FTZ R93, R8.reuse, R93 ;  /* 0x0000005d085d7220 */ /* 0x040fe40000410000 */
[C---:B------:R-:W-:Y:S01]  /*16c10*/  FMUL.FTZ R94, R3.reuse, R94 ;  /* 0x0000005e035e7220 */ /* 0x040fe20000410000 */
[----:B------:R-:W4:Y:S01]  /*16c20*/  MUFU.EX2 R179, R179 ;  /* 0x000000b300b37308 */ /* 0x000f220000000800 */
[C---:B------:R-:W-:Y:S01]  /*16c30*/  FMUL.FTZ R95, R3.reuse, R95 ;  /* 0x0000005f035f7220 */ /* 0x040fe20000410000 */
[C---:B-1----:R-:W-:Y:S03]  /*16c40*/  HMMA.16816.F32 R72, R132.reuse, R108, R72 ;  /* 0x0000006c8448723c */ /* 0x042fe60000001848 */
[C---:B------:R-:W-:Y:S02]  /*16c50*/  FMUL.FTZ R96, R8.reuse, R96 ;  /* 0x0000006008607220 */ /* 0x040fe40000410000 */
[C---:B------:R-:W-:Y:S02]  /*16c60*/  FMUL.FTZ R97, R8.reuse, R97 ;  /* 0x0000006108617220 */ /* 0x040fe40000410000 */
[C---:B------:R-:W-:Y:S01]  /*16c70*/  FMUL.FTZ R98, R3.reuse, R98 ;  /* 0x0000006203627220 */ /* 0x040fe20000410000 */
[C---:B------:R-:W-:Y:S01]  /*16c80*/  HMMA.16816.F32 R76, R132.reuse, R110, R76 ;  /* 0x0000006e844c723c */ /* 0x040fe2000000184c */
[----:B------:R-:W1:Y:S01]  /*16c90*/  LDSM.16.MT88.4 R108, [R169+0x4000] ;  /* 0x00400000a96c783b */ /* 0x000e620000004200 */
[----:B------:R-:W5:Y:S02]  /*16ca0*/  MUFU.EX2 R247, R247 ;  /* 0x000000f700f77308 */ /* 0x000f640000000800 */
[C---:B------:R-:W-:Y:S02]  /*16cb0*/  FMUL.FTZ R80, R8.reuse, R80 ;  /* 0x0000005008507220 */ /* 0x040fe40000410000 */
[C---:B------:R-:W-:Y:S02]  /*16cc0*/  FMUL.FTZ R81, R8.reuse, R81 ;  /* 0x0000005108517220 */ /* 0x040fe40000410000 */
[C---:B------:R-:W-:Y:S04]  /*16cd0*/  FMUL.FTZ R82, R3.reuse, R82 ;  /* 0x0000005203527220 */ /* 0x040fe80000410000 */
[C---:B------:R-:W-:Y:S01]  /*16ce0*/  FMUL.FTZ R83, R3.reuse, R83 ;  /* 0x0000005303537220 */ /* 0x040fe20000410000 */
[----:B------:R-:W-:Y:S01]  /*16cf0*/  MUFU.EX2 R248, R248 ;  /* 0x000000f800f87308 */ /* 0x000fe20000000800 */
[C---:B------:R-:W-:Y:S02]  /*16d00*/  FMUL.FTZ R99, R3.reuse, R99 ;  /* 0x0000006303637220 */ /* 0x040fe40000410000 */
[C---:B------:R-:W-:Y:S02]  /*16d10*/  FMUL.FTZ R100, R8.reuse, R100 ;  /* 0x0000006408647220 */ /* 0x040fe40000410000 */
[C---:B------:R-:W-:Y:S01]  /*16d20*/  FMUL.FTZ R101, R8.reuse, R101 ;  /* 0x0000006508657220 */ /* 0x040fe20000410000 */
[C---:B--2---:R-:W-:Y:S03]  /*16d30*/  HMMA.16816.F32 R80, R132.reuse, R104, R80 ;  /* 0x000000688450723c */ /* 0x044fe60000001850 */
[C---:B------:R-:W-:Y:S02]  /*16d40*/  FMUL.FTZ R84, R8.reuse, R84 ;  /* 0x0000005408547220 */ /* 0x040fe40000410000 */
[----:B------:R-:W-:Y:S02]  /*16d50*/  FMUL.FTZ R85, R8, R85 ;  /* 0x0000005508557220 */ /* 0x000fe40000410000 */
[C---:B------:R-:W-:Y:S01]  /*16d60*/  FMUL.FTZ R86, R3.reuse, R86 ;  /* 0x0000005603567220 */ /* 0x040fe20000410000 */
[----:B----4-:R-:W-:Y:S01]  /*16d70*/  F2FP.PACK_AB R104, R180, R179 ;  /* 0x000000b3b468723e */ /* 0x010fe200000000ff */
[C---:B------:R-:W-:Y:S03]  /*16d80*/  FMUL.FTZ R87, R3.reuse, R87 ;  /* 0x0000005703577220 */ /* 0x040fe60000410000 */
[C---:B------:R-:W-:Y:S01]  /*16d90*/  FMUL.FTZ R102, R3.reuse, R102 ;  /* 0x0000006603667220 */ /* 0x040fe20000410000 */
[----:B------:R-:W-:Y:S01]  /*16da0*/  F2FP.PACK_AB R105, R184, R183 ;  /* 0x000000b7b869723e */ /* 0x000fe200000000ff */
[----:B------:R-:W-:Y:S02]  /*16db0*/  FMUL.FTZ R103, R3, R103 ;  /* 0x0000006703677220 */ /* 0x000fe40000410000 */
[C---:B------:R-:W-:Y:S03]  /*16dc0*/  HMMA.16816.F32 R84, R132.reuse, R106, R84 ;  /* 0x0000006a8454723c */ /* 0x040fe60000001854 */
[--C-:B------:R-:W-:Y:S02]  /*16dd0*/  FFMA.FTZ R187, R187, c[0x0][0x2d0], -R160.reuse ;  /* 0x0000b400bbbb7a23 */ /* 0x100fe400000108a0 */
[----:B------:R-:W-:Y:S02]  /*16de0*/  FFMA.FTZ R160, R155, c[0x0][0x2d0], -R160 ;  /* 0x0000b4009ba07a23 */ /* 0x000fe400000108a0 */
[----:B------:R-:W-:Y:S01]  /*16df0*/  F2FP.PACK_AB R106, R182, R181 ;  /* 0x000000b5b66a723e */ /* 0x000fe200000000ff */
[C---:B---3--:R-:W-:Y:S01]  /*16e00*/  HMMA.16816.F32 R88, R132.reuse, R112, R88 ;  /* 0x000000708458723c */ /* 0x048fe20000001858 */
[----:B------:R2:W3:Y:S03]  /*16e10*/  MUFU.EX2 R245, R160 ;  /* 0x000000a000f57308 */ /* 0x0004e60000000800 */
[----:B------:R-:W-:Y:S01]  /*16e20*/  F2FP.PACK_AB R107, R186, R185 ;  /* 0x000000b9ba6b723e */ /* 0x000fe200000000ff */
[--C-:B------:R-:W-:Y:S02]  /*16e30*/  FFMA.FTZ R188, R188, c[0x0][0x2d0], -R153.reuse ;  /* 0x0000b400bcbc7a23 */ /* 0x100fe40000010899 */
[----:B------:R-:W-:Y:S01]  /*16e40*/  FFMA.FTZ R153, R152, c[0x0][0x2d0], -R153 ;  /* 0x0000b40098997a23 */ /* 0x000fe20000010899 */
[C---:B------:R-:W-:Y:S01]  /*16e50*/  HMMA.16816.F32 R92, R132.reuse, R114, R92 ;  /* 0x00000072845c723c */ /* 0x040fe2000000185c */
[----:B------:R-:W4:Y:S02]  /*16e60*/  LDSM.16.MT88.4 R112, [R9+0x800] ;  /* 0x000800000970783b */ /* 0x000f240000004200 */
[----:B------:R3:W3:Y:S01]  /*16e70*/  MUFU.EX2 R249, R153 ;  /* 0x0000009900f97308 */ /* 0x0006e20000000800 */
[----:B------:R-:W-:Y:S02]  /*16e80*/  FFMA.FTZ R178, R8, R239, R178 ;  /* 0x000000ef08b27223 */ /* 0x000fe400000100b2 */
[----:B------:R-:W-:Y:S02]  /*16e90*/  FFMA.FTZ R174, R3, R238, R174 ;  /* 0x000000ee03ae7223 */ /* 0x000fe400000100ae */
[C---:B-1----:R-:W-:Y:S04]  /*16ea0*/  HMMA.16816.F32 R96, R132.reuse, R108, R96 ;  /* 0x0000006c8460723c */ /* 0x042fe80000001860 */
[----:B------:R-:W-:Y:S01]  /*16eb0*/  FADD.FTZ R177, R177, R178 ;  /* 0x000000b2b1b17221 */ /* 0x000fe20000010000 */
[----:B------:R-:W1:Y:S01]  /*16ec0*/  MUFU.EX2 R187, R187 ;  /* 0x000000bb00bb7308 */ /* 0x000e620000000800 */
[----:B------:R-:W-:Y:S02]  /*16ed0*/  FADD.FTZ R173, R173, R174 ;  /* 0x000000aeadad7221 */ /* 0x000fe40000010000 */
[----:B------:R-:W-:Y:S01]  /*16ee0*/  HMMA.16816.F32 R100, R132, R110, R100 ;  /* 0x0000006e8464723c */ /* 0x000fe20000001864 */
[----:B------:R-:W1:Y:S03]  /*16ef0*/  LDSM.16.MT88.4 R108, [R169+0x2800] ;  /* 0x00280000a96c783b */ /* 0x000e660000004200 */
[----:B------:R-:W-:Y:S02]  /*16f00*/  FADD.FTZ R176, R176, R177 ;  /* 0x000000b1b0b07221 */ /* 0x000fe40000010000 */
[----:B------:R-:W-:Y:S01]  /*16f10*/  FADD.FTZ R172, R172, R173 ;  /* 0x000000adacac7221 */ /* 0x000fe20000010000 */
[----:B------:R-:W1:Y:S01]  /*16f20*/  MUFU.EX2 R188, R188 ;  /* 0x000000bc00bc7308 */ /* 0x000e620000000800 */
[C---:B------:R-:W-:Y:S01]  /*16f30*/  HMMA.16816.F32 R4, R104.reuse, R116, R4 ;  /* 0x000000746804723c */ /* 0x040fe20000001804 */
[----:B--2---:R-:W-:Y:S04]  /*16f40*/  LDSM.16.MT88.4 R160, [R168+0x3800] ;  /* 0x00380000a8a0783b */ /* 0x004fe80000004200 */
[----:B------:R-:W-:Y:S02]  /*16f50*/  FADD.FTZ R176, R175, R176 ;  /* 0x000000b0afb07221 */ /* 0x000fe40000010000 */
[----:B------:R-:W-:Y:S01]  /*16f60*/  FADD.FTZ R172, R171, R172 ;  /* 0x000000acabac7221 */ /* 0x000fe20000010000 */
[C---:B------:R-:W-:Y:S01]  /*16f70*/  HMMA.16816.F32 R12, R104.reuse, R118, R12 ;  /* 0x00000076680c723c */ /* 0x040fe2000000180c */
[----:B------:R-:W-:Y:S03]  /*16f80*/  LDSM.16.MT88.4 R116, [R9+0x4800] ;  /* 0x004800000974783b */ /* 0x000fe60000004200 */
[----:B------:R-:W-:Y:S02]  /*16f90*/  FADD.FTZ R179, R179, R176 ;  /* 0x000000b0b3b37221 */ /* 0x000fe40000010000 */
[----:B------:R-:W-:Y:S02]  /*16fa0*/  FADD.FTZ R183, R183, R172 ;  /* 0x000000acb7b77221 */ /* 0x000fe40000010000 */
[----:B------:R-:W-:Y:S01]  /*16fb0*/  FADD.FTZ R180, R180, R179 ;  /* 0x000000b3b4b47221 */ /* 0x000fe20000010000 */
[C---:B----4-:R-:W-:Y:S01]  /*16fc0*/  HMMA.16816.F32 R16, R104.reuse, R112, R16 ;  /* 0x000000706810723c */ /* 0x050fe20000001810 */
[----:B---3--:R-:W-:Y:S02]  /*16fd0*/  LDSM.16.MT88.4 R152, [R170+0x3800] ;  /* 0x00380000aa98783b */ /* 0x008fe40000004200 */
[----:B------:R-:W-:Y:S02]  /*16fe0*/  FADD.FTZ R184, R184, R183 ;  /* 0x000000b7b8b87221 */ /* 0x000fe40000010000 */
[----:B------:R-:W-:Y:S02]  /*16ff0*/  FADD.FTZ R181, R181, R180 ;  /* 0x000000b4b5b57221 */ /* 0x000fe40000010000 */
[----:B------:R-:W-:Y:S01]  /*17000*/  FADD.FTZ R185, R185, R184 ;  /* 0x000000b8b9b97221 */ /* 0x000fe20000010000 */
[C---:B------:R-:W-:Y:S01]  /*17010*/  HMMA.16816.F32 R20, R104.reuse, R114, R20 ;  /* 0x000000726814723c */ /* 0x040fe20000001814 */
[----:B------:R-:W2:Y:S03]  /*17020*/  LDSM.16.MT88.4 R112, [R170+0x4800] ;  /* 0x00480000aa70783b */ /* 0x000ea60000004200 */
[----:B------:R-:W-:Y:S02]  /*17030*/  FADD.FTZ R182, R182, R181 ;  /* 0x000000b5b6b67221 */ /* 0x000fe40000010000 */
[----:B------:R-:W-:Y:S02]  /*17040*/  FADD.FTZ R186, R186, R185 ;  /* 0x000000b9baba7221 */ /* 0x000fe40000010000 */
[C---:B------:R-:W-:Y:S08]  /*17050*/  HMMA.16816.F32 R24, R104.reuse, R120, R24 ;  /* 0x000000786818723c */ /* 0x040ff00000001818 */
[C---:B------:R-:W-:Y:S01]  /*17060*/  HMMA.16816.F32 R28, R104.reuse, R122, R28 ;  /* 0x0000007a681c723c */ /* 0x040fe2000000181c */
[----:B------:R-:W3:Y:S07]  /*17070*/  LDSM.16.MT88.4 R120, [R168+0x4800] ;  /* 0x00480000a878783b */ /* 0x000eee0000004200 */
[C---:B------:R-:W-:Y:S08]  /*17080*/  HMMA.16816.F32 R32, R104.reuse, R124, R32 ;  /* 0x0000007c6820723c */ /* 0x040ff00000001820 */
[C---:B------:R-:W-:Y:S01]  /*17090*/  HMMA.16816.F32 R36, R104.reuse, R126, R36 ;  /* 0x0000007e6824723c */ /* 0x040fe20000001824 */
[----:B------:R-:W-:Y:S07]  /*170a0*/  LDSM.16.MT88.4 R124, [R169+0x1000] ;  /* 0x00100000a97c783b */ /* 0x000fee0000004200 */
[C---:B------:R-:W-:Y:S08]  /*170b0*/  HMMA.16816.F32 R40, R104.reuse, R128, R40 ;  /* 0x000000806828723c */ /* 0x040ff00000001828 */
[C---:B------:R-:W-:Y:S01]  /*170c0*/  HMMA.16816.F32 R44, R104.reuse, R130, R44 ;  /* 0x00000082682c723c */ /* 0x040fe2000000182c */
[----:B------:R-:W-:Y:S07]  /*170d0*/  LDSM.16.MT88.4 R128, [R9+0x3000] ;  /* 0x003000000980783b */ /* 0x000fee0000004200 */
[C---:B------:R-:W-:Y:S07]  /*170e0*/  HMMA.16816.F32 R48, R104.reuse, R144, R48 ;  /* 0x000000906830723c */ /* 0x040fee0000001830 */
[----:B------:R-:W-:Y:S01]  /*170f0*/  F2FP.PACK_AB R144, R242, R241 ;  /* 0x000000f1f290723e */ /* 0x000fe200000000ff */
[C---:B------:R-:W-:Y:S04]  /*17100*/  HMMA.16816.F32 R52, R104.reuse, R146, R52 ;  /* 0x000000926834723c */ /* 0x040fe80000001834 */
[----:B-----5:R-:W-:Y:S03]  /*17110*/  F2FP.PACK_AB R145, R247, R246 ;  /* 0x000000f6f791723e */ /* 0x020fe600000000ff */
[----:B------:R-:W-:Y:S01]  /*17120*/  F2FP.PACK_AB R146, R245, R244 ;  /* 0x000000f4f592723e */ /* 0x000fe200000000ff */
        /* <DEDUP_REMOVED lines=72> */
[C---:B------:R-:W-:Y:S01]  /*175b0*/  HMMA.16816.F32 R132, R144.reuse, R128, R4 ;  /* 0x000000809084723c */ /* 0x040fe20000001804 */
[----:B------:R-:W2:Y:S07]  /*175c0*/  LDSM.16.MT88.4 R4, [R170+0x5800] ;  /* 0x00580000aa04783b */ /* 0x000eae0000004200 */
[C---:B------:R-:W-:Y:S01]  /*175d0*/  HMMA.16816.F32 R128, R144.reuse, R130, R12 ;  /* 0x000000829080723c */ /* 0x040fe2000000180c */
[----:B------:R4:W5:Y:S07]  /*175e0*/  LDSM.16.MT88.4 R12, [R9+0x5800] ;  /* 0x00580000090c783b */ /* 0x00096e0000004200 */
[C---:B---3--:R-:W-:Y:S01]  /*175f0*/  HMMA.16816.F32 R124, R144.reuse, R120, R16 ;  /* 0x00000078907c723c */ /* 0x048fe20000001810 */
[----:B------:R-:W3:Y:S07]  /*17600*/  LDSM.16.MT88.4 R16, [R168+0x5800] ;  /* 0x00580000a810783b */ /* 0x000eee0000004200 */
[C---:B------:R-:W-:Y:S07]  /*17610*/  HMMA.16816.F32 R120, R144.reuse, R122, R20 ;  /* 0x0000007a9078723c */ /* 0x040fee0000001814 */
[----:B------:R-:W-:Y:S01]  /*17620*/  IADD3 R21, R243, -0x2, RZ ;  /* 0xfffffffef3157810 */ /* 0x000fe20007ffe0ff */
[C---:B-1----:R-:W-:Y:S03]  /*17630*/  HMMA.16816.F32 R116, R144.reuse, R108, R24 ;  /* 0x0000006c9074723c */ /* 0x042fe60000001818 */
[C---:B------:R-:W-:Y:S05]  /*17640*/  ISETP.GE.AND P0, PT, R21.reuse, R232, PT ;  /* 0x000000e81500720c */ /* 0x040fea0003f06270 */
[C---:B------:R-:W-:Y:S08]  /*17650*/  HMMA.16816.F32 R112, R144.reuse, R110, R28 ;  /* 0x0000006e9070723c */ /* 0x040ff0000000181c */
[C---:B------:R-:W-:Y:S03]  /*17660*/  HMMA.16816.F32 R108, R144.reuse, R148, R32 ;  /* 0x00000094906c723c */ /* 0x040fe60000001820 */
[----:B------:R-:W-:Y:S01]  /*17670*/  @P0 ISETP.GE.AND P3, PT, R228, c[0x0][0x1d4], PT ;  /* 0x00007500e4000a0c */ /* 0x000fe20003f66270 */
[C---:B----4-:R-:W-:Y:S04]  /*17680*/  @P0 IMAD.WIDE.U32 R8, R21.reuse, c[0x0][0x1e0], RZ ;  /* 0x0000780015080a25 */ /* 0x050fe800078e00ff */
[C---:B------:R-:W-:Y:S04]  /*17690*/  HMMA.16816.F32 R104, R144.reuse, R150, R36 ;  /* 0x000000969068723c */ /* 0x040fe80000001824 */
[----:B------:R-:W-:Y:S04]  /*176a0*/  @P0 SHF.L.U32 R3, R8, 0x6, RZ ;  /* 0x0000000608030819 */ /* 0x000fe800000006ff */
        /* <DEDUP_REMOVED lines=12> */
[----:B------:R-:W-:Y:S01]  /*17770*/  @P0 IMAD R4, R21, c[0x0][0x1e4], R4 ;  /* 0x0000790015040a24 */ /* 0x000fe200078e0204 */
[C---:B-----5:R-:W-:Y:S04]  /*17780*/  HMMA.16816.F32 R80, R144.reuse, R12, R80 ;  /* 0x0000000c9050723c */ /* 0x060fe80000001850 */
[----:B------:R-:W-:Y:S02]  /*17790*/  @P0 IADD3 R9, R9, R4, RZ ;  /* 0x0000000409090210 */ /* 0x000fe40007ffe0ff */
[----:B------:R-:W1:Y:S01]  /*177a0*/  LDSM.16.MT88.4 R4, [R169+0x5800] ;  /* 0x00580000a904783b */ /* 0x000e620000004200 */
[----:B------:R-:W-:Y:S01]  /*177b0*/  @P0 MOV R12, c[0x0][0x1e4] ;  /* 0x00007900000c0a02 */ /* 0x000fe20000000f00 */
[C---:B------:R-:W-:Y:S04]  /*177c0*/  HMMA.16816.F32 R84, R144.reuse, R14, R84 ;  /* 0x0000000e9054723c */ /* 0x040fe80000001854 */
[----:B------:R-:W-:Y:S02]  /*177d0*/  @P0 SHF.L.U64.HI R8, R8, 0x6, R9 ;  /* 0x0000000608080819 */ /* 0x000fe40000010209 */
[----:B------:R-:W-:Y:S02]  /*177e0*/  @P0 MOV R9, c[0x0][0x1e0] ;  /* 0x0000780000090a02 */ /* 0x000fe40000000f00 */
[C---:B---3--:R-:W-:Y:S04]  /*177f0*/  HMMA.16816.F32 R88, R144.reuse, R16, R88 ;  /* 0x000000109058723c */ /* 0x048fe80000001858 */
[C---:B------:R-:W-:Y:S04]  /*17800*/  @P0 LEA R13, P1, R9.reuse, R3, 0x5 ;  /* 0x00000003090d0211 */ /* 0x040fe800078228ff */
[----:B------:R-:W-:Y:S01]  /*17810*/  @P0 LEA.HI.X R12, R9, R8, R12, 0x5, P1 ;  /* 0x00000008090c0211 */ /* 0x000fe200008f2c0c */
[C---:B------:R-:W-:Y:S03]  /*17820*/  HMMA.16816.F32 R92, R144.reuse, R18, R92 ;  /* 0x00000012905c723c */ /* 0x040fe6000000185c */
[----:B------:R-:W-:Y:S02]  /*17830*/  P2R R9, PR, RZ, 0x4 ;  /* 0x00000004ff097803 */ /* 0x000fe40000000000 */
[-C--:B------:R-:W-:Y:S02]  /*17840*/  @P0 IADD3 R13, P5, R13, R236.reuse, RZ ;  /* 0x000000ec0d0d0210 */ /* 0x080fe40007fbe0ff */
[----:B------:R-:W-:Y:S02]  /*17850*/  @P0 IADD3 R3, P1, R3, R236, RZ ;  /* 0x000000ec03030210 */ /* 0x000fe40007f3e0ff */
[-C--:B------:R-:W-:Y:S02]  /*17860*/  @P0 IADD3.X R12, R12, R231.reuse, RZ, P5, !PT ;  /* 0x000000e70c0c0210 */ /* 0x080fe40002ffe4ff */
[----:B------:R-:W-:Y:S02]  /*17870*/  ISETP.NE.AND P5, PT, R9, RZ, PT ;  /* 0x000000ff0900720c */ /* 0x000fe40003fa5270 */
[----:B------:R-:W-:Y:S02]  /*17880*/  @P0 LEA R16, P6, R3, c[0x0][0x1c8], 0x1 ;  /* 0x0000720003100a11 */ /* 0x000fe400078c08ff */
[----:B------:R-:W-:Y:S02]  /*17890*/  SEL R233, R233, RZ, !P5 ;  /* 0x000000ffe9e97207 */ /* 0x000fe40006800000 */
[----:B------:R-:W-:Y:S02]  /*178a0*/  @P0 IADD3.X R14, R8, R231, RZ, P1, !PT ;  /* 0x000000e7080e0210 */ /* 0x000fe40000ffe4ff */
[----:B------:R-:W-:Y:S02]  /*178b0*/  @P0 ISETP.GE.AND P2, PT, R215, c[0x0][0x1d4], PT ;  /* 0x00007500d7000a0c */ /* 0x000fe40003f46270 */
[----:B------:R-:W-:Y:S01]  /*178c0*/  @P0 LEA.HI.X R17, R3, c[0x0][0x1cc], R14, 0x1, P6 ;  /* 0x0000730003110a11 */ /* 0x000fe200030f0c0e */
[----:B------:R-:W-:Y:S01]  /*178d0*/  @P0 IMAD R3, R233, 0x6000, R11 ;  /* 0x00006000e9030824 */ /* 0x000fe200078e020b */
[----:B------:R-:W-:Y:S01]  /*178e0*/  @P0 ISETP.GE.AND P1, PT, R214, c[0x0][0x1d4], PT ;  /* 0x00007500d6000a0c */ /* 0x000fe20003f26270 */
[C---:B-1----:R-:W-:Y:S03]  /*178f0*/  HMMA.16816.F32 R96, R144.reuse, R4, R96 ;  /* 0x000000049060723c */ /* 0x042fe60000001860 */
[----:B------:R-:W-:Y:S01]  /*17900*/  @!PT LDS RZ, [RZ] ;  /* 0x00000000fffff984 */ /* 0x000fe20000000800 */
[----:B------:R-:W-:Y:S01]  /*17910*/  @!PT LDS RZ, [RZ] ;  /* 0x00000000fffff984 */ /* 0x000fe20000000800 */
[----:B------:R-:W-:Y:S01]  /*17920*/  @!PT LDS RZ, [RZ] ;  /* 0x00000000fffff984 */ /* 0x000fe20000000800 */
[----:B------:R1:W-:Y:S01]  /*17930*/  @P0 LDGSTS.E.BYPASS.LTC128B.128 [R3], [R16.64], !P3 ;  /* 0x0000000010030fae */ /* 0x0003e2000d901d48 */
[C---:B------:R-:W-:Y:S04]  /*17940*/  @P0 LEA R8, P4, R13.reuse, c[0x0][0x1c8], 0x1 ;  /* 0x000072000d080a11 */ /* 0x040fe800078808ff */
[----:B------:R-:W-:Y:S01]  /*17950*/  @P0 LEA.HI.X R9, R13, c[0x0][0x1cc], R12, 0x1, P4 ;  /* 0x000073000d090a11 */ /* 0x000fe200020f0c0c */
[----:B------:R-:W-:Y:S02]  /*17960*/  HMMA.16816.F32 R100, R144, R6, R100 ;  /* 0x000000069064723c */ /* 0x000fe40000001864 */
[----:B------:R1:W-:Y:S08]  /*17970*/  @P0 LDGSTS.E.BYPASS.LTC128B.128 [R3+0x2000], [R16.64+0x80], !P2 ;  /* 0x0200008010030fae */ /* 0x0003f0000d101d48 */
[----:B------:R1:W-:Y:S08]  /*17980*/  @P0 LDGSTS.E.BYPASS.LTC128B.128 [R3+0x4000], [R16.64+0x100], !P1 ;  /* 0x0400010010030fae */ /* 0x0003f0000c901d48 */
[----:B------:R1:W-:Y:S08]  /*17990*/  @P0 LDGSTS.E.BYPASS.LTC128B.128 [R3+0x1000], [R8.64], !P3 ;  /* 0x0100000008030fae */ /* 0x0003f0000d901d48 */
[----:B------:R1:W-:Y:S08]  /*179a0*/  @P0 LDGSTS.E.BYPASS.LTC128B.128 [R3+0x3000], [R8.64+0x80], !P2 ;  /* 0x0300008008030fae */ /* 0x0003f0000d101d48 */
[----:B------:R1:W-:Y:S01]  /*179b0*/  @P0 LDGSTS.E.BYPASS.LTC128B.128 [R3+0x5000], [R8.64+0x100], !P1 ;  /* 0x0500010008030fae */ /* 0x0003e2000c901d48 */
[----:B------:R-:W-:Y:S02]  /*179c0*/  ISETP.GE.AND P0, PT, R232, R243, PT ;  /* 0x000000f3e800720c */ /* 0x000fe40003f06270 */
[C---:B------:R-:W-:Y:S02]  /*179d0*/  ISETP.GE.AND P1, PT, R199.reuse, 0x1, PT ;  /* 0x00000001c700780c */ /* 0x040fe40003f26270 */
[----:B------:R-:W-:Y:S03]  /*179e0*/  MOV R243, R204 ;  /* 0x000000cc00f37202 */ /* 0x000fe60000000f00 */
[----:B------:R-:W0:Y:S01]  /*179f0*/  LDGDEPBAR ;  /* 0x00000000000079af */ /* 0x000e220000000000 */
[----:B-1----:R-:W-:Y:S02]  /*17a00*/  IADD3 R3, R199, 0x1, RZ ;  /* 0x00000001c7037810 */ /* 0x002fe40007ffe0ff */
[----:B------:R-:W-:Y:S02]  /*17a10*/  MOV R9, R2 ;  /* 0x0000000200097202 */ /* 0x000fe40000000f00 */
[----:B------:R-:W-:Y:S02]  /*17a20*/  SEL R199, R3, RZ, !P1 ;  /* 0x000000ff03c77207 */ /* 0x000fe40004800000 */
[----:B------:R-:W-:Y:S01]  /*17a30*/  MOV R3, R0 ;  /* 0x0000000000037202 */ /* 0x000fe20000000f00 */
[----:B------:R-:W-:-:S05]  /*17a40*/  @!P0 BRA `(.L_x_2352) ;  /* 0xffffd31000008947 */ /* 0x000fca000383ffff */
.L_x_2351:
[----:B-1----:R-:W-:Y:S02]  /*17a50*/  MOV R6, 0x1f ;  /* 0x0000001f00067802 */ /* 0x002fe40000000f00 */
[----:B------:R-:W-:Y:S01]  /*17a60*/  MOV R3, 0xffffffff ;  /* 0xffffffff00037802 */ /* 0x000fe20000000f00 */
[----:B------:R-:W-:Y:S05]  /*17a70*/  BRA.DIV ~URZ, `(.L_x_2353) ;  /* 0x000052827f007947 */ /* 0x000fea000b800000 */
[----:B------:R1:W2:Y:S02]  /*17a80*/  SHFL.BFLY PT, R5, R239, 0x2, 0x1f ;  /* 0x0c401f00ef057f89 */ /* 0x0002a400000e0000 */
.L_x_2426:
[----:B--2---:R-:W-:Y:S01]  /*17a90*/  FADD.FTZ R14, R5, R239 ;  /* 0x000000ef050e7221 */ /* 0x004fe20000010000 */
[----:B------:R-:W-:Y:S05]  /*17aa0*/  BRA.DIV ~URZ, `(.L_x_2354) ;  /* 0x000052a27f007947 */ /* 0x000fea000b800000 */
[----:B------:R-:W2:Y:S04]  /*17ab0*/  SHFL.BFLY PT, R3, R238, 0x2, 0x1f ;  /* 0x0c401f00ee037f89 */ /* 0x000ea800000e0000 */
[----:B------:R-:W3:Y:S01]  /*17ac0*/  SHFL.BFLY PT, R5, R14, 0x1, 0x1f ;  /* 0x0c201f000e057f89 */ /* 0x000ee200000e0000 */
[----:B--2---:R-:W-:-:S02]  /*17ad0*/  FADD.FTZ R12, R3, R238 ;  /* 0x000000ee030c7221 */ /* 0x004fc40000010000 */
[----:B---3--:R-:W-:-:S03]  /*17ae0*/  FADD.FTZ R4, R14, R5 ;  /* 0x000000050e047221 */ /* 0x008fc60000010000 */
[----:B------:R2:W3:Y:S04]  /*17af0*/  SHFL.BFLY PT, R3, R12, 0x1, 0x1f ;  /* 0x0c201f000c037f89 */ /* 0x0004e800000e0000 */
.L_x_2427:
[----:B------:R-:W-:Y:S01]  /*17b00*/  FSETP.NE.FTZ.AND P1, PT, R4, RZ, PT ;  /* 0x000000ff0400720b */ /* 0x000fe20003f35000 */
[----:B--23--:R-:W-:Y:S01]  /*17b10*/  FADD.FTZ R12, R3, R12 ;  /* 0x0000000c030c7221 */ /* 0x00cfe20000010000 */
[----:B------:R-:W-:Y:S02]  /*17b20*/  MOV R13, RZ ;  /* 0x000000ff000d7202 */ /* 0x000fe40000000f00 */
[----:B------:R-:W-:Y:S02]  /*17b30*/  MOV R3, RZ ;  /* 0x000000ff00037202 */ /* 0x000fe40000000f00 */
[----:B------:R-:W-:Y:S02]  /*17b40*/  FSETP.NE.FTZ.AND P0, PT, R12, RZ, PT ;  /* 0x000000ff0c00720b */ /* 0x000fe40003f15000 */
[----:B------:R-:W-:-:S05]  /*17b50*/  MOV R16, 0xff800000 ;  /* 0xff80000000107802 */ /* 0x000fca0000000f00 */
[----:B------:R-:W2:Y:S01]  /*17b60*/  @P1 MUFU.LG2 R5, R4 ;  /* 0x0000000400051308 */ /* 0x000ea20000000c00 */
[----:B------:R-:W-:-:S05]  /*17b70*/  @P1 MOV R6, 0x3f317218 ;  /* 0x3f31721800061802 */ /* 0x000fca0000000f00 */
[----:B------:R-:W-:Y:S02]  /*17b80*/  @P1 FMUL.FTZ R6, R6, c[0x0][0x2d0] ;  /* 0x0000b40006061a20 */ /* 0x000fe40000410000 */
[----:B------:R-:W3:Y:S08]  /*17b90*/  @P1 MUFU.RCP R13, R4 ;  /* 0x00000004000d1308 */ /* 0x000ef00000001000 */
[----:B------:R-:W-:Y:S01]  /*17ba0*/  @P0 MUFU.RCP R3, R12 ;  /* 0x0000000c00030308 */ /* 0x000fe20000001000 */
[----:B--2---:R-:W-:-:S04]  /*17bb0*/  @P1 FMUL.FTZ R5, R5, 0.69314718246459960938 ;  /* 0x3f31721805051820 */ /* 0x004fc80000410000 */
[----:B------:R-:W-:Y:S01]  /*17bc0*/  @P1 FFMA.FTZ R16, R6, R2, R5 ;  /* 0x0000000206101223 */ /* 0x000fe20000010005 */
[----:B------:R-:W-:Y:S02]  /*17bd0*/  MOV R2, 0xff800000 ;  /* 0xff80000000027802 */ /* 0x000fe40000000f00 */
[----:B------:R-:W2:Y:S01]  /*17be0*/  @P0 MUFU.LG2 R12, R12 ;  /* 0x0000000c000c0308 */ /* 0x000ea20000000c00 */
[C---:B---3--:R-:W-:Y:S02]  /*17bf0*/  FMUL.FTZ R132, R13.reuse, R132 ;  /* 0x000000840d847220 */ /* 0x048fe40000410000 */
        /* <DEDUP_REMOVED lines=47> */
[----:B------:R-:W-:Y:S01]  /*17ef0*/  @P0 MOV R13, 0x3f317218 ;  /* 0x3f317218000d0802 */ /* 0x000fe20000000f00 */
[----:B--2---:R-:W-:Y:S01]  /*17f00*/  @P0 FMUL.FTZ R17, R12, 0.69314718246459960938 ;  /* 0x3f3172180c110820 */ /* 0x004fe20000410000 */
[----:B------:R-:W-:Y:S01]  /*17f10*/  MOV R12, 0x1 ;  /* 0x00000001000c7802 */ /* 0x000fe20000000f00 */
[----:B------:R-:W-:Y:S02]  /*17f20*/  FMUL.FTZ R134, R3, R134 ;  /* 0x0000008603867220 */ /* 0x000fe40000410000 */
[----:B------:R-:W-:Y:S02]  /*17f30*/  @P0 FMUL.FTZ R13, R13, c[0x0][0x2d0] ;  /* 0x0000b4000d0d0a20 */ /* 0x000fe40000410000 */
[----:B------:R-:W-:-:S02]  /*17f40*/  FMUL.FTZ R135, R3, R135 ;  /* 0x0000008703877220 */ /* 0x000fc40000410000 */
[----:B------:R-:W-:Y:S01]  /*17f50*/  @P0 FFMA.FTZ R2, R13, R0, R17 ;  /* 0x000000000d020223 */ /* 0x000fe20000010011 */
[----:B------:R-:W-:Y:S01]  /*17f60*/  PRMT R0, R12, 0x7610, R0 ;  /* 0x000076100c007816 */ /* 0x000fe20000000000 */
        /* <DEDUP_REMOVED lines=46> */
.L_x_2286:
        /* <DEDUP_REMOVED lines=12> */
[----:B---3--:R-:W-:-:S06]  /*18310*/  LOP3.LUT R3, R3, UR4, RZ, 0xc0, !PT ;  /* 0x0000000403037c12 */ /* 0x008fcc000f8ec0ff */
[----:B------:R-:W3:Y:S01]  /*18320*/  POPC R3, R3 ;  /* 0x0000000300037309 */ /* 0x000ee20000000000 */
[----:B--2---:R-:W3:Y:S02]  /*18330*/  SHFL.IDX PT, R12, R12, R13, 0x1f ;  /* 0x00001f0d0c0c7589 */ /* 0x004ee400000e0000 */
[----:B---3--:R-:W-:-:S05]  /*18340*/  IADD3 R208, R12, c[0x0][0xc], R3 ;  /* 0x000003000cd07a10 */ /* 0x008fca0007ffe003 */
.L_x_2356:
[----:B------:R-:W-:Y:S05]  /*18350*/  BSYNC B0 ;  /* 0x0000000000007941 */ /* 0x000fea0003800000 */
.L_x_2355:
[----:B------:R-:W-:Y:S01]  /*18360*/  PRMT R0, R0, 0x9910, RZ ;  /* 0x0000991000007816 */ /* 0x000fe200000000ff */
[----:B------:R-:W-:Y:S01]  /*18370*/  BSSY B1, `(.L_x_2357) ;  /* 0x000033c000017945 */ /* 0x000fe20003800000 */
[----:B------:R-:W-:Y:S02]  /*18380*/  IMAD.MOV.U32 R3, RZ, RZ, R208 ;  /* 0x000000ffff037224 */ /* 0x000fe400078e00d0 */
[----:B------:R-:W-:-:S13]  /*18390*/  ISETP.NE.AND P0, PT, R0, RZ, PT ;  /* 0x000000ff0000720c */ /* 0x000fda0003f05270 */
[----:B------:R-:W-:Y:S05]  /*183a0*/  @!P0 BRA `(.L_x_2358) ;  /* 0x0000274000008947 */ /* 0x000fea0003800000 */
[----:B------:R-:W-:Y:S01]  /*183b0*/  SHF.R.S32.HI R0, RZ, 0x1f, R213 ;  /* 0x0000001fff007819 */ /* 0x000fe200000114d5 */
[----:B------:R-:W-:Y:S01]  /*183c0*/  WARPSYNC 0xffffffff ;  /* 0xffffffff00007948 */ /* 0x000fe20003800000 */
[----:B------:R-:W-:Y:S01]  /*183d0*/  BAR.SYNC.DEFER_BLOCKING 0x1, 0x100 ;  /* 0x0044000000007b1d */ /* 0x000fe20000010000 */
[----:B------:R-:W-:Y:S02]  /*183e0*/  F2FP.PACK_AB R23, R133, R132 ;  /* 0x000000848517723e */ /* 0x000fe400000000ff */
[CC--:B------:R-:W-:Y:S02]  /*183f0*/  LEA.HI R12, R0.reuse, R213.reuse, RZ, 0x2 ;  /* 0x000000d5000c7211 */ /* 0x0c0fe400078f10ff */
[----:B------:R-:W-:Y:S02]  /*18400*/  LEA.HI R19, R0, R213, RZ, 0x5 ;  /* 0x000000d500137211 */ /* 0x000fe400078f28ff */
[----:B------:R-:W-:Y:S02]  /*18410*/  SHF.R.S32.HI R12, RZ, 0x1f, R12 ;  /* 0x0000001fff0c7819 */ /* 0x000fe4000001140c */
[----:B------:R-:W-:-:S02]  /*18420*/  SHF.R.S32.HI R19, RZ, 0x5, R19 ;  /* 0x00000005ff137819 */ /* 0x000fc40000011413 */
[----:B------:R-:W-:Y:S02]  /*18430*/  LEA.HI R12, R12, R219, RZ, 0x3 ;  /* 0x000000db0c0c7211 */ /* 0x000fe400078f18ff */
[----:B------:R-:W-:Y:S01]  /*18440*/  F2FP.PACK_AB R24, R129, R128 ;  /* 0x000000808118723e */ /* 0x000fe200000000ff */
[----:B------:R-:W-:Y:S01]  /*18450*/  IMAD.SHL.U32 R19, R19, 0x400, RZ ;  /* 0x0000040013137824 */ /* 0x000fe200078e00ff */
[----:B------:R-:W-:Y:S02]  /*18460*/  LOP3.LUT R12, R12, 0xfffffff8, RZ, 0xc0, !PT ;  /* 0xfffffff80c0c7812 */ /* 0x000fe400078ec0ff */
[----:B------:R-:W-:Y:S01]  /*18470*/  F2FP.PACK_AB R20, R131, R130 ;  /* 0x000000828314723e */ /* 0x000fe200000000ff */
[----:B------:R-:W-:Y:S01]  /*18480*/  IMAD R19, R218, 0x2, R19 ;  /* 0x00000002da137824 */ /* 0x000fe200078e0213 */
[----:B------:R-:W-:Y:S01]  /*18490*/  F2FP.PACK_AB R32, R125, R124 ;  /* 0x0000007c7d20723e */ /* 0x000fe200000000ff */
[----:B------:R-:W-:Y:S01]  /*184a0*/  IMAD.IADD R12, R219, 0x1, -R12 ;  /* 0x00000001db0c7824 */ /* 0x000fe200078e0a0c */
[----:B------:R-:W-:-:S02]  /*184b0*/  F2FP.PACK_AB R30, R127, R126 ;  /* 0x0000007e7f1e723e */ /* 0x000fc400000000ff */
[----:B------:R-:W-:Y:S01]  /*184c0*/  F2FP.PACK_AB R28, R123, R122 ;  /* 0x0000007a7b1c723e */ /* 0x000fe200000000ff */
[C---:B------:R-:W-:Y:S01]  /*184d0*/  IMAD.SHL.U32 R18, R12.reuse, 0x40, RZ ;  /* 0x000000400c127824 */ /* 0x040fe200078e00ff */
[----:B------:R-:W-:Y:S02]  /*184e0*/  LOP3.LUT R17, R12, 0x1, RZ, 0xc0, !PT ;  /* 0x000000010c117812 */ /* 0x000fe400078ec0ff */
[----:B------:R-:W-:Y:S02]  /*184f0*/  F2FP.PACK_AB R26, R117, R116 ;  /* 0x00000074751a723e */ /* 0x000fe400000000ff */
[----:B------:R-:W-:Y:S02]  /*18500*/  LOP3.LUT R18, R18, 0x1c0, RZ, 0xc0, !PT ;  /* 0x000001c012127812 */ /* 0x000fe400078ec0ff */
[----:B------:R-:W-:Y:S02]  /*18510*/  ISETP.NE.U32.AND P0, PT, R17, 0x1, PT ;  /* 0x000000011100780c */ /* 0x000fe40003f05070 */
[----:B------:R-:W-:-:S02]  /*18520*/  SHF.R.U32.HI R13, RZ, 0x3, R18 ;  /* 0x00000003ff0d7819 */ /* 0x000fc40000011612 */
[----:B------:R-:W-:Y:S01]  /*18530*/  R2P PR, R12, 0x6 ;  /* 0x000000060c007804 */ /* 0x000fe20000000000 */
[----:B------:R-:W-:Y:S01]  /*18540*/  IMAD.MOV.U32 R12, RZ, RZ, 0x40 ;  /* 0x00000040ff0c7424 */ /* 0x000fe200078e00ff */
[----:B------:R-:W-:Y:S02]  /*18550*/  LOP3.LUT R18, R13, R18, RZ, 0xfc, !PT ;  /* 0x000000120d127212 */ /* 0x000fe400078efcff */
[----:B------:R-:W-:Y:S02]  /*18560*/  F2FP.PACK_AB R33, R113, R112 ;  /* 0x000000707121723e */ /* 0x000fe400000000ff */
[----:B------:R-:W-:Y:S01]  /*18570*/  SEL R12, R12, 0xffffffc0, !P2 ;  /* 0xffffffc00c0c7807 */ /* 0x000fe20005000000 */
[----:B------:R-:W-:Y:S01]  /*18580*/  IMAD.IADD R18, R19, 0x1, R18 ;  /* 0x0000000113127824 */ /* 0x000fe200078e0212 */
[----:B------:R-:W-:Y:S01]  /*18590*/  F2FP.PACK_AB R35, R115, R114 ;  /* 0x000000727323723e */ /* 0x000fe200000000ff */
[----:B------:R-:W-:Y:S01]  /*185a0*/  IMAD.MOV.U32 R19, RZ, RZ, 0x20 ;  /* 0x00000020ff137424 */ /* 0x000fe200078e00ff */
[----:B------:R-:W-:Y:S01]  /*185b0*/  F2FP.PACK_AB R27, R109, R108 ;  /* 0x0000006c6d1b723e */ /* 0x000fe200000000ff */
[----:B------:R-:W-:Y:S01]  /*185c0*/  IMAD.SHL.U32 R22, R18, 0x2, RZ ;  /* 0x0000000212167824 */ /* 0x000fe200078e00ff */
[----:B------:R-:W-:-:S02]  /*185d0*/  F2FP.PACK_AB R18, R121, R120 ;  /* 0x000000787912723e */ /* 0x000fc400000000ff */
[----:B------:R-:W-:Y:S02]  /*185e0*/  SEL R19, R19, 0xffffffe0, !P1 ;  /* 0xffffffe013137807 */ /* 0x000fe40004800000 */
[C---:B------:R-:W-:Y:S01]  /*185f0*/  IADD3 R13, R22.reuse, 0x80, RZ ;  /* 0x00000080160d7810 */ /* 0x040fe20007ffe0ff */
[----:B------:R2:W-:Y:S01]  /*18600*/  STS [R22+0x80], R23 ;  /* 0x0000801716007388 */ /* 0x0005e20000000800 */
[C---:B------:R-:W-:Y:S01]  /*18610*/  IADD3 R21, R22.reuse, 0x70, RZ ;  /* 0x0000007016157810 */ /* 0x040fe20007ffe0ff */
[----:B------:R-:W-:Y:S01]  /*18620*/  IMAD.IADD R17, R22, 0x1, R19 ;  /* 0x0000000116117824 */ /* 0x000fe200078e0213 */
[----:B------:R-:W-:Y:S02]  /*18630*/  @P0 IADD3 R21, R13, 0x10, RZ ;  /* 0x000000100d150810 */ /* 0x000fe40007ffe0ff */
[----:B------:R-:W-:Y:S02]  /*18640*/  F2FP.PACK_AB R13, R135, R134 ;  /* 0x00000086870d723e */ /* 0x000fe400000000ff */
[----:B------:R-:W-:Y:S01]  /*18650*/  F2FP.PACK_AB R25, R111, R110 ;  /* 0x0000006e6f19723e */ /* 0x000fe200000000ff */
[----:B------:R-:W-:Y:S01]  /*18660*/  IMAD.IADD R19, R19, 0x1, R21 ;  /* 0x0000000113137824 */ /* 0x000fe200078e0215 */
[----:B------:R-:W-:Y:S01]  /*18670*/  F2FP.PACK_AB R29, R107, R106 ;  /* 0x0000006a6b1d723e */ /* 0x000fe200000000ff */
[----:B------:R3:W-:Y:S01]  /*18680*/  STS [R22+0x480], R13 ;  /* 0x0004800d16007388 */ /* 0x0007e20000000800 */
[----:B------:R-:W-:-:S02]  /*18690*/  F2FP.PACK_AB R31, R41, R40 ;  /* 0x00000028291f723e */ /* 0x000fc400000000ff */
[----:B------:R-:W-:Y:S01]  /*186a0*/  F2FP.PACK_AB R34, R55, R54 ;  /* 0x000000363722723e */ /* 0x000fe200000000ff */
[----:B------:R4:W-:Y:S01]  /*186b0*/  STS [R21], R24 ;  /* 0x0000001815007388 */ /* 0x0009e20000000800 */
[----:B------:R-:W-:Y:S02]  /*186c0*/  F2FP.PACK_AB R36, R57, R56 ;  /* 0x000000383924723e */ /* 0x000fe400000000ff */
[----:B------:R-:W-:Y:S01]  /*186d0*/  F2FP.PACK_AB R38, R59, R58 ;  /* 0x0000003a3b26723e */ /* 0x000fe200000000ff */
[----:B------:R1:W-:Y:S01]  /*186e0*/  STS [R21+0x400], R20 ;  /* 0x0004001415007388 */ /* 0x0003e20000000800 */
[----:B------:R-:W-:Y:S02]  /*186f0*/  F2FP.PACK_AB R37, R75, R74 ;  /* 0x0000004a4b25723e */ /* 0x000fe400000000ff */
[----:B------:R-:W-:Y:S01]  /*18700*/  ISETP.NE.U32.AND P0, PT, RZ, c[0x0][0x508], PT ;  /* 0x00014200ff007a0c */ /* 0x000fe20003f05070 */
[----:B------:R1:W-:Y:S01]  /*18710*/  STS [R17+0x80], R32 ;  /* 0x0000802011007388 */ /* 0x0003e20000000800 */
[----:B------:R-:W-:-:S02]  /*18720*/  ISETP.NE.U32.AND P2, PT, RZ, c[0x0][0x500], PT ;  /* 0x00014000ff007a0c */ /* 0x000fc40003f45070 */
[----:B--2---:R-:W-:Y:S01]  /*18730*/  F2FP.PACK_AB R23, R105, R104 ;  /* 0x000000686917723e */ /* 0x004fe200000000ff */
[----:B------:R2:W-:Y:S01]  /*18740*/  STS [R17+0x480], R30 ;  /* 0x0004801e11007388 */ /* 0x0005e20000000800 */
[----:B------:R-:W-:Y:S02]  /*18750*/  ISETP.NE.AND.EX P1, PT, RZ, c[0x0][0x50c], PT, P0 ;  /* 0x00014300ff007a0c */ /* 0x000fe40003f25300 */
[----:B------:R-:W-:Y:S01]  /*18760*/  ISETP.NE.AND.EX P2, PT, RZ, c[0x0][0x504], PT, P2 ;  /* 0x00014100ff007a0c */ /* 0x000fe20003f45320 */
[----:B------:R2:W-:Y:S04]  /*18770*/  STS [R19], R18 ;  /* 0x0000001213007388 */ /* 0x0005e80000000800 */
[----:B------:R2:W-:Y:S01]  /*18780*/  STS [R19+0x400], R28 ;  /* 0x0004001c13007388 */ /* 0x0005e20000000800 */
[----:B---3--:R-:W-:Y:S01]  /*18790*/  IMAD.IADD R13, R22, 0x1, R12 ;  /* 0x00000001160d7824 */ /* 0x008fe200078e020c */
[----:B----4-:R-:W-:-:S04]  /*187a0*/  F2FP.PACK_AB R24, R119, R118 ;  /* 0x000000767718723e */ /* 0x010fc800000000ff */
[----:B------:R3:W-:Y:S01]  /*187b0*/  STS [R13+0x80], R26 ;  /* 0x0000801a0d007388 */ /* 0x0007e20000000800 */
[----:B-1----:R-:W-:-:S03]  /*187c0*/  IMAD.IADD R20, R12, 0x1, R21 ;  /* 0x000000010c147824 */ /* 0x002fc600078e0215 */
[----:B------:R1:W-:Y:S01]  /*187d0*/  STS [R13+0x480], R24 ;  /* 0x000480180d007388 */ /* 0x0003e20000000800 */
[----:B------:R-:W-:-:S03]  /*187e0*/  F2FP.PACK_AB R32, R53, R52 ;  /* 0x000000343520723e */ /* 0x000fc600000000ff */
[----:B------:R4:W-:Y:S01]  /*187f0*/  STS [R20], R33 ;  /* 0x0000002114007388 */ /* 0x0009e20000000800 */
[----:B--2---:R-:W-:-:S03]  /*18800*/  F2FP.PACK_AB R30, R51, R50 ;  /* 0x00000032331e723e */ /* 0x004fc600000000ff */
[----:B------:R2:W-:Y:S01]  /*18810*/  STS [R20+0x400], R35 ;  /* 0x0004002314007388 */ /* 0x0005e20000000800 */
[----:B------:R-:W-:Y:S02]  /*18820*/  IMAD.IADD R18, R12, 0x1, R17 ;  /* 0x000000010c127824 */ /* 0x000fe400078e0211 */
[----:B------:R-:W-:Y:S01]  /*18830*/  IMAD.IADD R12, R19, 0x1, R12 ;  /* 0x00000001130c7824 */ /* 0x000fe200078e020c */
[----:B------:R-:W-:Y:S02]  /*18840*/  F2FP.PACK_AB R28, R49, R48 ;  /* 0x00000030311c723e */ /* 0x000fe400000000ff */
[----:B------:R2:W-:Y:S04]  /*18850*/  STS [R18+0x80], R27 ;  /* 0x0000801b12007388 */ /* 0x0005e80000000800 */
[----:B------:R2:W-:Y:S01]  /*18860*/  STS [R18+0x480], R25 ;  /* 0x0004801912007388 */ /* 0x0005e20000000800 */
[----:B---3--:R-:W-:-:S03]  /*18870*/  F2FP.PACK_AB R26, R47, R46 ;  /* 0x0000002e2f1a723e */ /* 0x008fc600000000ff */
[----:B------:R3:W-:Y:S01]  /*18880*/  STS [R12], R23 ;  /* 0x000000170c007388 */ /* 0x0007e20000000800 */
[----:B-1----:R-:W-:-:S03]  /*18890*/  F2FP.PACK_AB R24, R45, R44 ;  /* 0x0000002c2d18723e */ /* 0x002fc600000000ff */
[----:B------:R1:W-:Y:S01]  /*188a0*/  STS [R12+0x400], R29 ;  /* 0x0004001d0c007388 */ /* 0x0003e20000000800 */
[----:B----4-:R-:W-:-:S03]  /*188b0*/  F2FP.PACK_AB R33, R43, R42 ;  /* 0x0000002a2b21723e */ /* 0x010fc600000000ff */
[----:B------:R4:W-:Y:S01]  /*188c0*/  STS [R22+0x4080], R31 ;  /* 0x0040801f16007388 */ /* 0x0009e20000000800 */
[----:B--2---:R-:W-:-:S03]  /*188d0*/  F2FP.PACK_AB R35, R73, R72 ;  /* 0x000000484923723e */ /* 0x004fc600000000ff */
[----:B------:R2:W-:Y:S04]  /*188e0*/  STS [R22+0x4480], R33 ;  /* 0x0044802116007388 */ /* 0x0005e80000000800 */
[----:B------:R2:W-:Y:S01]  /*188f0*/  STS [R21+0x4000], R24 ;  /* 0x0040001815007388 */ /* 0x0005e20000000800 */
[----:B------:R-:W-:-:S03]  /*18900*/  F2FP.PACK_AB R27, R65, R64 ;  /* 0x00000040411b723e */ /* 0x000fc600000000ff */
[----:B------:R2:W-:Y:S01]  /*18910*/  STS [R21+0x4400], R26 ;  /* 0x0044001a15007388 */ /* 0x0005e20000000800 */
[----:B------:R-:W-:-:S03]  /*18920*/  F2FP.PACK_AB R25, R63, R62 ;  /* 0x0000003e3f19723e */ /* 0x000fc600000000ff */
[----:B------:R2:W-:Y:S01]  /*18930*/  STS [R17+0x4080], R28 ;  /* 0x0040801c11007388 */ /* 0x0005e20000000800 */
[----:B---3--:R-:W-:-:S03]  /*18940*/  F2FP.PACK_AB R23, R61, R60 ;  /* 0x0000003c3d17723e */ /* 0x008fc600000000ff */
[----:B------:R3:W-:Y:S01]  /*18950*/  STS [R17+0x4480], R30 ;  /* 0x0044801e11007388 */ /* 0x0007e20000000800 */
[----:B-1----:R-:W-:-:S03]  /*18960*/  F2FP.PACK_AB R29, R67, R66 ;  /* 0x00000042431d723e */ /* 0x002fc600000000ff */
[----:B------:R1:W-:Y:S01]  /*18970*/  STS [R19+0x4000], R32 ;  /* 0x0040002013007388 */ /* 0x0003e20000000800 */
[----:B----4-:R-:W-:-:S03]  /*18980*/  F2FP.PACK_AB R31, R69, R68 ;  /* 0x00000044451f723e */ /* 0x010fc600000000ff */
[----:B------:R4:W-:Y:S01]  /*18990*/  STS [R19+0x4400], R34 ;  /* 0x0044002213007388 */ /* 0x0009e20000000800 */
[----:B--2---:R-:W-:-:S03]  /*189a0*/  F2FP.PACK_AB R33, R71, R70 ;  /* 0x000000464721723e */ /* 0x004fc600000000ff */
[----:B------:R2:W-:Y:S01]  /*189b0*/  STS [R13+0x4080], R36 ;  /* 0x004080240d007388 */ /* 0x0005e20000000800 */
[----:B------:R-:W-:-:S03]  /*189c0*/  F2FP.PACK_AB R24, R5, R4 ;  /* 0x000000040518723e */ /* 0x000fc600000000ff */
[----:B------:R-:W-:Y:S01]  /*189d0*/  STS [R13+0x4480], R38 ;  /* 0x004480260d007388 */ /* 0x000fe20000000800 */
        /* <DEDUP_REMOVED lines=11> */
[----:B------:R-:W-:Y:S04]  /*18a90*/  STS [R12+0x4400], R33 ;  /* 0x004400210c007388 */ /* 0x000fe80000000800 */
[----:B------:R-:W-:Y:S01]  /*18aa0*/  STS [R22+0x8080], R35 ;  /* 0x0080802316007388 */ /* 0x000fe20000000800 */
[----:B------:R-:W-:-:S03]  /*18ab0*/  F2FP.PACK_AB R23, R95, R94 ;  /* 0x0000005e5f17723e */ /* 0x000fc600000000ff */
[----:B------:R2:W-:Y:S01]  /*18ac0*/  STS [R22+0x8480], R37 ;  /* 0x0084802516007388 */ /* 0x0005e20000000800 */
[----:B------:R-:W-:-:S03]  /*18ad0*/  F2FP.PACK_AB R25, R93, R92 ;  /* 0x0000005c5d19723e */ /* 0x000fc600000000ff */
[----:B------:R-:W-:Y:S01]  /*18ae0*/  STS [R21+0x8000], R24 ;  /* 0x0080001815007388 */ /* 0x000fe20000000800 */
[----:B---3--:R-:W-:-:S03]  /*18af0*/  F2FP.PACK_AB R27, R103, R102 ;  /* 0x00000066671b723e */ /* 0x008fc600000000ff */
[----:B------:R3:W-:Y:S01]  /*18b00*/  STS [R21+0x8400], R26 ;  /* 0x0084001a15007388 */ /* 0x0007e20000000800 */
[----:B-1----:R-:W-:-:S03]  /*18b10*/  F2FP.PACK_AB R29, R99, R98 ;  /* 0x00000062631d723e */ /* 0x002fc600000000ff */
[----:B------:R-:W-:Y:S01]  /*18b20*/  STS [R17+0x8080], R28 ;  /* 0x0080801c11007388 */ /* 0x000fe20000000800 */
[----:B----4-:R-:W-:-:S03]  /*18b30*/  F2FP.PACK_AB R31, R101, R100 ;  /* 0x00000064651f723e */ /* 0x010fc600000000ff */
[----:B------:R1:W-:Y:S04]  /*18b40*/  STS [R17+0x8480], R30 ;  /* 0x0084801e11007388 */ /* 0x0003e80000000800 */
[----:B------:R-:W-:Y:S04]  /*18b50*/  STS [R19+0x8000], R34 ;  /* 0x0080002213007388 */ /* 0x000fe80000000800 */
[----:B------:R4:W-:Y:S01]  /*18b60*/  STS [R19+0x8400], R32 ;  /* 0x0084002013007388 */ /* 0x0009e20000000800 */
[----:B--2---:R-:W-:-:S03]  /*18b70*/  F2FP.PACK_AB R22, R91, R90 ;  /* 0x0000005a5b16723e */ /* 0x004fc600000000ff */
[----:B------:R-:W-:Y:S04]  /*18b80*/  STS [R13+0x8080], R36 ;  /* 0x008080240d007388 */ /* 0x000fe80000000800 */
[----:B------:R2:W-:Y:S01]  /*18b90*/  STS [R13+0x8480], R22 ;  /* 0x008480160d007388 */ /* 0x0005e20000000800 */
[----:B---3--:R-:W-:-:S03]  /*18ba0*/  F2FP.PACK_AB R21, R97, R96 ;  /* 0x000000606115723e */ /* 0x008fc600000000ff */
[----:B------:R3:W-:Y:S04]  /*18bb0*/  STS [R20+0x8000], R25 ;  /* 0x0080001914007388 */ /* 0x0007e80000000800 */
[----:B------:R-:W-:Y:S01]  /*18bc0*/  STS [R20+0x8400], R23 ;  /* 0x0084001714007388 */ /* 0x000fe20000000800 */
[----:B-1----:R-:W-:-:S03]  /*18bd0*/  IMAD.MOV.U32 R17, RZ, RZ, RZ ;  /* 0x000000ffff117224 */ /* 0x002fc600078e00ff */
[----:B------:R1:W-:Y:S04]  /*18be0*/  STS [R18+0x8080], R21 ;  /* 0x0080801512007388 */ /* 0x0003e80000000800 */
[----:B------:R1:W-:Y:S01]  /*18bf0*/  STS [R18+0x8480], R29 ;  /* 0x0084801d12007388 */ /* 0x0003e20000000800 */
[----:B----4-:R-:W-:Y:S02]  /*18c00*/  SHF.R.S32.HI R19, RZ, 0x1f, R224 ;  /* 0x0000001fff137819 */ /* 0x010fe400000114e0 */
[C---:B------:R-:W-:Y:S01]  /*18c10*/  @P1 LEA R32, P0, R224.reuse, c[0x0][0x508], 0x2 ;  /* 0x00014200e0201a11 */ /* 0x040fe200078010ff */
[----:B------:R4:W-:Y:S03]  /*18c20*/  STS [R12+0x8000], R31 ;  /* 0x0080001f0c007388 */ /* 0x0009e60000000800 */
[----:B------:R-:W-:Y:S01]  /*18c30*/  @P1 LEA.HI.X R33, R224, c[0x0][0x50c], R19, 0x2, P0 ;  /* 0x00014300e0211a11 */ /* 0x000fe200000f1413 */
[----:B------:R4:W-:Y:S01]  /*18c40*/  STS [R12+0x8400], R27 ;  /* 0x0084001b0c007388 */ /* 0x0009e20000000800 */
[----:B--2---:R-:W-:-:S03]  /*18c50*/  IMAD.MOV.U32 R13, RZ, RZ, c[0x0][0x388] ;  /* 0x0000e200ff0d7624 */ /* 0x004fc600078e00ff */
[----:B------:R-:W-:Y:S01]  /*18c60*/  BAR.SYNC.DEFER_BLOCKING 0x1, 0x100 ;  /* 0x0044000000007b1d */ /* 0x000fe20000010000 */
[----:B---3--:R-:W-:-:S04]  /*18c70*/  IMAD.MOV.U32 R25, RZ, RZ, 0x4 ;  /* 0x00000004ff197424 */ /* 0x008fc800078e00ff */
[----:B-1----:R-:W-:Y:S01]  /*18c80*/  IMAD.WIDE R20, R224, R25, c[0x0][0x500] ;  /* 0x00014000e0147625 */ /* 0x002fe200078e0219 */
[----:B------:R4:W5:Y:S04]  /*18c90*/  @P1 LDG.E R13, [R32.64] ;  /* 0x00000008200d1981 */ /* 0x000968000c1e1900 */
[----:B------:R4:W5:Y:S01]  /*18ca0*/  @P2 LDG.E R17, [R20.64] ;  /* 0x0000000814112981 */ /* 0x000962000c1e1900 */
[----:B------:R-:W-:-:S04]  /*18cb0*/  ISETP.NE.AND P0, PT, R210, RZ, PT ;  /* 0x000000ffd200720c */ /* 0x000fc80003f05270 */
[----:B------:R-:W-:Y:S01]  /*18cc0*/  SEL R210, R210, c[0x0][0x3d4], P0 ;  /* 0x0000f500d2d27a07 */ /* 0x000fe20000000000 */
[----:B------:R-:W-:Y:S05]  /*18cd0*/  @P1 BRA `(.L_x_2359) ;  /* 0x0000004000001947 */ /* 0x000fea0003800000 */
[----:B------:R-:W-:Y:S05]  /*18ce0*/  @!P2 BRA `(.L_x_2359) ;  /* 0x000000300000a947 */ /* 0x000fea0003800000 */
[----:B-----5:R-:W2:Y:S04]  /*18cf0*/  LDG.E R13, [R20.64] ;  /* 0x00000008140d7981 */ /* 0x020ea8000c1e1900 */
[----:B----4-:R-:W2:Y:S02]  /*18d00*/  LDG.E R12, [R20.64+0x4] ;  /* 0x00000408140c7981 */ /* 0x010ea4000c1e1900 */
[----:B--2---:R-:W-:Y:S02]  /*18d10*/  IADD3 R13, -R13, R12, RZ ;  /* 0x0000000c0d0d7210 */ /* 0x004fe40007ffe1ff */
.L_x_2359:
[----:B------:R-:W-:Y:S01]  /*18d20*/  IMAD.MOV.U32 R34, RZ, RZ, 0x368 ;  /* 0x00000368ff227424 */ /* 0x000fe200078e00ff */
[----:B------:R-:W-:Y:S01]  /*18d30*/  ISETP.GT.AND P2, PT, R210, 0x1, PT ;  /* 0x00000001d200780c */ /* 0x000fe20003f44270 */
[----:B----4-:R-:W-:Y:S01]  /*18d40*/  IMAD.MOV.U32 R12, RZ, RZ, c[0x0][0x4e8] ;  /* 0x00013a00ff0c7624 */ /* 0x010fe200078e00ff */
[----:B------:R-:W-:Y:S01]  /*18d50*/  ISETP.NE.U32.AND P0, PT, RZ, c[0x0][0x500], PT ;  /* 0x00014000ff007a0c */ /* 0x000fe20003f05070 */
[----:B------:R-:W-:Y:S01]  /*18d60*/  IMAD.IADD R18, R222, 0x1, R209 ;  /* 0x00000001de127824 */ /* 0x000fe200078e02d1 */
[----:B------:R-:W-:Y:S01]  /*18d70*/  SEL R34, R34, 0x328, P2 ;  /* 0x0000032822227807 */ /* 0x000fe20001000000 */
[----:B-----5:R-:W-:Y:S01]  /*18d80*/  IMAD R13, R13, c[0x0][0x4e8], RZ ;  /* 0x00013a000d0d7a24 */ /* 0x020fe200078e02ff */
[----:B------:R-:W-:Y:S01]  /*18d90*/  ISETP.NE.AND.EX P0, PT, RZ, c[0x0][0x504], PT, P0 ;  /* 0x00014100ff007a0c */ /* 0x000fe20003f05300 */
[----:B------:R-:W-:Y:S01]  /*18da0*/  IMAD.MOV.U32 R24, RZ, RZ, R18 ;  /* 0x000000ffff187224 */ /* 0x000fe200078e0012 */
[----:B------:R-:W1:Y:S01]  /*18db0*/  LDC.64 R20, c[0x0][R34+0x170] ;  /* 0x00005c0022147b82 */ /* 0x000e620000000a00 */
[----:B------:R-:W-:-:S02]  /*18dc0*/  ISETP.NE.AND P3, PT, R12, 0x1, PT ;  /* 0x000000010c00780c */ /* 0x000fc40003f65270 */
[----:B------:R-:W-:Y:S02]  /*18dd0*/  SEL R224, R224, RZ, !P0 ;  /* 0x000000ffe0e07207 */ /* 0x000fe40004000000 */
[----:B------:R-:W-:Y:S02]  /*18de0*/  SEL R19, R19, RZ, !P0 ;  /* 0x000000ff13137207 */ /* 0x000fe40004000000 */
[----:B------:R-:W-:Y:S01]  /*18df0*/  SEL R25, R227, RZ, P2 ;  /* 0x000000ffe3197207 */ /* 0x000fe20001000000 */
[----:B------:R-:W2:Y:S08]  /*18e00*/  LDC.64 R22, c[0x0][R34+0x168] ;  /* 0x00005a0022167b82 */ /* 0x000eb00000000a00 */
[----:B------:R-:W3:Y:S08]  /*18e10*/  LDC.64 R28, c[0x0][R34+0x178] ;  /* 0x00005e00221c7b82 */ /* 0x000ef00000000a00 */
[----:B------:R-:W4:Y:S01]  /*18e20*/  LDC.64 R26, c[0x0][R34+0x160] ;  /* 0x00005800221a7b82 */ /* 0x000f220000000a00 */
[----:B-1----:R-:W-:-:S02]  /*18e30*/  IMAD R12, R21, R224, RZ ;  /* 0x000000e0150c7224 */ /* 0x002fc400078e02ff */
[----:B------:R-:W-:-:S04]  /*18e40*/  IMAD.WIDE.U32 R32, R20, R224, RZ ;  /* 0x000000e014207225 */ /* 0x000fc800078e00ff */
[----:B------:R-:W-:Y:S02]  /*18e50*/  IMAD R12, R20, R19, R12 ;  /* 0x00000013140c7224 */ /* 0x000fe400078e020c */
[----:B------:R-:W-:-:S04]  /*18e60*/  @P3 IMAD.HI.U32 R19, R18, c[0x0][0x4ec], RZ ;  /* 0x00013b0012133a27 */ /* 0x000fc800078e00ff */
[-C--:B--2---:R-:W-:Y:S01]  /*18e70*/  IMAD.WIDE.U32 R30, R22, R225.reuse, RZ ;  /* 0x000000e1161e7225 */ /* 0x084fe200078e00ff */
[----:B------:R-:W-:Y:S02]  /*18e80*/  @P3 SHF.R.U32.HI R24, RZ, c[0x0][0x4f0], R19 ;  /* 0x00013c00ff183a19 */ /* 0x000fe40000011613 */
[--C-:B------:R-:W-:Y:S01]  /*18e90*/  SHF.R.S32.HI R19, RZ, 0x1f, R17.reuse ;  /* 0x0000001fff137819 */ /* 0x100fe20000011411 */
[----:B------:R-:W-:Y:S01]  /*18ea0*/  IMAD R20, R23, R225, RZ ;  /* 0x000000e117147224 */ /* 0x000fe200078e02ff */
[----:B------:R-:W-:Y:S01]  /*18eb0*/  IADD3 R23, P1, P0, R32, R30, R17 ;  /* 0x0000001e20177210 */ /* 0x000fe2000783e011 */
[----:B------:R-:W-:Y:S02]  /*18ec0*/  IMAD.IADD R12, R33, 0x1, R12 ;  /* 0x00000001210c7824 */ /* 0x000fe400078e020c */
[----:B------:R-:W-:Y:S02]  /*18ed0*/  IMAD.IADD R20, R31, 0x1, R20 ;  /* 0x000000011f147824 */ /* 0x000fe400078e0214 */
[----:B---3--:R-:W-:-:S02]  /*18ee0*/  IMAD R22, R29, R25, RZ ;  /* 0x000000191d167224 */ /* 0x008fc400078e02ff */
[--C-:B------:R-:W-:Y:S01]  /*18ef0*/  IMAD.MOV R21, RZ, RZ, -R24.reuse ;  /* 0x000000ffff157224 */ /* 0x100fe200078e0a18 */
[----:B------:R-:W-:Y:S01]  /*18f00*/  IADD3.X R12, R12, R20, R19, P1, P0 ;  /* 0x000000140c0c7210 */ /* 0x000fe20000fe0413 */
[----:B------:R-:W-:Y:S01]  /*18f10*/  IMAD.WIDE.U32 R28, R28, R25, RZ ;  /* 0x000000191c1c7225 */ /* 0x000fe200078e00ff */
[----:B------:R-:W-:-:S03]  /*18f20*/  SHF.R.S32.HI R20, RZ, 0x1f, R24 ;  /* 0x0000001fff147819 */ /* 0x000fc60000011418 */
[----:B------:R-:W-:Y:S01]  /*18f30*/  IMAD R21, R21, c[0x0][0x4e8], R18 ;  /* 0x00013a0015157a24 */ /* 0x000fe200078e0212 */
[----:B------:R-:W-:Y:S01]  /*18f40*/  IADD3 R28, P1, P0, R24, R23, R28 ;  /* 0x00000017181c7210 */ /* 0x000fe2000783e01c */
[----:B------:R-:W-:Y:S02]  /*18f50*/  IMAD.IADD R25, R29, 0x1, R22 ;  /* 0x000000011d197824 */ /* 0x000fe400078e0216 */
[----:B----4-:R-:W-:Y:S01]  /*18f60*/  IMAD R23, R27, R21, RZ ;  /* 0x000000151b177224 */ /* 0x010fe200078e02ff */
        /* <DEDUP_REMOVED lines=9> */
[----:B------:R-:W-:Y:S01]  /*19000*/  SEL R20, R20, c[0x0][0x454], P2 ;  /* 0x0001150014147a07 */ /* 0x000fe20001000000 */
[----:B------:R-:W-:Y:S03]  /*19010*/  SHFL.IDX PT, R24, R12, RZ, 0x1c1f ;  /* 0x001c1fff0c187589 */ /* 0x000fe600000e0000 */
[----:B------:R-:W-:Y:S01]  /*19020*/  LEA.HI.X R21, R28, R20, R21, 0x2, P0 ;  /* 0x000000141c157211 */ /* 0x000fe200000f1415 */
[----:B------:R-:W-:Y:S01]  /*19030*/  SHFL.IDX PT, R26, R12, 0x1, 0x1c1f ;  /* 0x003c1f000c1a7f89 */ /* 0x000fe200000e0000 */
[----:B------:R-:W-:Y:S01]  /*19040*/  IMAD.IADD R20, R216, 0x1, R209 ;  /* 0x00000001d8147824 */ /* 0x000fe200078e02d1 */
[----:B------:R-:W-:Y:S02]  /*19050*/  LOP3.LUT P0, RZ, R217, 0x3, RZ, 0xc0, !PT ;  /* 0x00000003d9ff7812 */ /* 0x000fe4000780c0ff */
[----:B------:R-:W1:Y:S02]  /*19060*/  SHFL.IDX PT, R25, R21, RZ, 0x1c1f ;  /* 0x001c1fff15197589 */ /* 0x000e6400000e0000 */
[----:B------:R-:W-:-:S02]  /*19070*/  IADD3 R22, R20, 0x8, RZ ;  /* 0x0000000814167810 */ /* 0x000fc40007ffe0ff */
[----:B------:R-:W2:Y:S01]  /*19080*/  SHFL.IDX PT, R27, R21, 0x1, 0x1c1f ;  /* 0x003c1f00151b7f89 */ /* 0x000ea200000e0000 */
[-C--:B------:R-:W-:Y:S02]  /*19090*/  ISETP.GE.OR P1, PT, R20, R13.reuse, P0 ;  /* 0x0000000d1400720c */ /* 0x080fe40000726670 */
[----:B------:R-:W-:-:S11]  /*190a0*/  ISETP.GE.OR P0, PT, R22, R13, P0 ;  /* 0x0000000d1600720c */ /* 0x000fd60000706670 */
[----:B-1----:R1:W-:Y:S01]  /*190b0*/  @!P1 ST.E [R24.64], R16 ;  /* 0x0000001018009985 */ /* 0x0023e2000c101908 */
[----:B------:R-:W-:-:S03]  /*190c0*/  ISETP.GE.AND P1, PT, R22, R13, PT ;  /* 0x0000000d1600720c */ /* 0x000fc60003f26270 */
[----:B--2---:R1:W-:Y:S01]  /*190d0*/  @!P0 ST.E [R26.64], R2 ;  /* 0x000000021a008985 */ /* 0x0043e2000c101908 */
[----:B------:R-:W-:Y:S02]  /*190e0*/  ISETP.GE.AND P0, PT, R20, R13, PT ;  /* 0x0000000d1400720c */ /* 0x000fe40003f06270 */
[----:B------:R-:W-:Y:S01]  /*190f0*/  P2R R12, PR, RZ, 0x2 ;  /* 0x00000002ff0c7803 */ /* 0x000fe20000000000 */
[----:B------:R-:W-:Y:S05]  /*19100*/  @P2 BRA `(.L_x_2360) ;  /* 0x0000083000002947 */ /* 0x000fea0003800000 */
[-C--:B------:R-:W-:Y:S01]  /*19110*/  LEA.HI R14, R0, R213.reuse, RZ, 0x3 ;  /* 0x000000d5000e7211 */ /* 0x080fe200078f18ff */
[----:B-1----:R-:W-:Y:S01]  /*19120*/  IMAD R2, R19, c[0x0][0x3a0], RZ ;  /* 0x0000e80013027a24 */ /* 0x002fe200078e02ff */
[----:B------:R1:W2:Y:S01]  /*19130*/  LDS.128 R64, [R138+0x80] ;  /* 0x000080008a407984 */ /* 0x0002a20000000c00 */
[C---:B------:R-:W-:Y:S01]  /*19140*/  IMAD.WIDE.U32 R6, R17.reuse, c[0x0][0x3a0], RZ ;  /* 0x0000e80011067a25 */ /* 0x040fe200078e00ff */
[----:B------:R-:W-:Y:S02]  /*19150*/  LOP3.LUT R0, R14, 0xfffffff8, RZ, 0xc0, !PT ;  /* 0xfffffff80e007812 */ /* 0x000fe400078ec0ff */
[----:B------:R-:W-:Y:S01]  /*19160*/  SHF.R.S32.HI R14, RZ, 0x3, R14 ;  /* 0x00000003ff0e7819 */ /* 0x000fe2000001140e */
[----:B------:R-:W-:Y:S01]  /*19170*/  IMAD R17, R17, c[0x0][0x3a4], R2 ;  /* 0x0000e90011117a24 */ /* 0x000fe200078e0202 */
[----:B------:R-:W-:Y:S01]  /*19180*/  IADD3 R5, -R0, R213, RZ ;  /* 0x000000d500057210 */ /* 0x000fe20007ffe1ff */
[----:B------:R1:W3:Y:S01]  /*19190*/  LDS.128 R60, [R138+0x1080] ;  /* 0x001080008a3c7984 */ /* 0x0002e20000000c00 */
[----:B------:R-:W-:-:S02]  /*191a0*/  SHF.R.S32.HI R2, RZ, 0x1f, R224 ;  /* 0x0000001fff027819 */ /* 0x000fc400000114e0 */
[----:B------:R-:W-:Y:S01]  /*191b0*/  IADD3 R7, R7, R17, RZ ;  /* 0x0000001107077210 */ /* 0x000fe20007ffe0ff */
[----:B------:R1:W4:Y:S01]  /*191c0*/  LDS.128 R56, [R138+0x2080] ;  /* 0x002080008a387984 */ /* 0x0003220000000c00 */
[----:B------:R-:W-:Y:S01]  /*191d0*/  LEA R0, R5, R14, 0x5 ;  /* 0x0000000e05007211 */ /* 0x000fe200078e28ff */
[----:B------:R-:W-:Y:S01]  /*191e0*/  IMAD R5, R2, c[0x0][0x3f0], RZ ;  /* 0x0000fc0002057a24 */ /* 0x000fe200078e02ff */
[----:B------:R-:W-:Y:S01]  /*191f0*/  IADD3 R14, R14, R209, RZ ;  /* 0x000000d10e0e7210 */ /* 0x000fe20007ffe0ff */
[----:B------:R-:W-:Y:S01]  /*19200*/  IMAD.WIDE.U32 R6, R225, c[0x0][0x3e8], R6 ;  /* 0x0000fa00e1067a25 */ /* 0x000fe200078e0006 */
[----:B------:R-:W-:Y:S01]  /*19210*/  IADD3 R0, R209, R0, RZ ;  /* 0x00000000d1007210 */ /* 0x000fe20007ffe0ff */
[----:B------:R1:W1:Y:S02]  /*19220*/  LDS.128 R52, [R138+0x3080] ;  /* 0x003080008a347984 */ /* 0x0002640000000c00 */
[----:B------:R-:W-:Y:S01]  /*19230*/  IMAD R7, R225, c[0x0][0x3ec], R7 ;  /* 0x0000fb00e1077a24 */ /* 0x000fe200078e0207 */
[----:B------:R-:W-:Y:S01]  /*19240*/  MOV R8, R0 ;  /* 0x0000000000087202 */ /* 0x000fe20000000f00 */
[----:B------:R-:W-:Y:S01]  /*19250*/  @P3 IMAD.HI.U32 R4, R0, c[0x0][0x4ec], RZ ;  /* 0x00013b0000043a27 */ /* 0x000fe200078e00ff */
[----:B------:R1:W1:Y:S03]  /*19260*/  LDS.128 R48, [R138+0x4080] ;  /* 0x004080008a307984 */ /* 0x0002660000000c00 */
[C---:B------:R-:W-:Y:S01]  /*19270*/  IMAD R2, R224.reuse, c[0x0][0x3f4], R5 ;  /* 0x0000fd00e0027a24 */ /* 0x040fe200078e0205 */
[----:B------:R-:W-:Y:S01]  /*19280*/  @P3 SHF.R.U32.HI R8, RZ, c[0x0][0x4f0], R4 ;  /* 0x00013c00ff083a19 */ /* 0x000fe20000011604 */
[----:B------:R-:W-:Y:S01]  /*19290*/  IMAD.WIDE.U32 R16, R224, c[0x0][0x3f0], R6 ;  /* 0x0000fc00e0107a25 */ /* 0x000fe200078e0006 */
[----:B------:R1:W1:Y:S02]  /*192a0*/  LDS.128 R44, [R138+0x5080] ;  /* 0x005080008a2c7984 */ /* 0x0002640000000c00 */
        /* <DEDUP_REMOVED lines=22> */
[----:B--234-:R2:W3:Y:S02]  /*19410*/  SHFL.IDX PT, R22, R18, RZ, 0x181f ;  /* 0x00181fff12167589 */ /* 0x01c4e400000e0000 */
.L_x_2428:
[----:B------:R-:W-:Y:S05]  /*19420*/  BRA.DIV ~URZ, `(.L_x_2362) ;  /* 0x00003a827f007947 */ /* 0x000fea000b800000 */
[----:B------:R4:W2:Y:S02]  /*19430*/  SHFL.IDX PT, R2, R8, RZ, 0x181f ;  /* 0x00181fff08027589 */ /* 0x0008a400000e0000 */
.L_x_2429:
        /* <DEDUP_REMOVED lines=18> */
.L_x_2364:
[----:B------:R-:W-:Y:S05]  /*19560*/  BSYNC B0 ;  /* 0x0000000000007941 */ /* 0x000fea0003800000 */
.L_x_2363:
[----:B------:R-:W-:Y:S05]  /*19570*/  BRA.DIV ~URZ, `(.L_x_2365) ;  /* 0x000039927f007947 */ /* 0x000fea000b800000 */
[----:B---3--:R3:W4:Y:S04]  /*19580*/  SHFL.IDX PT, R22, R18, 0x1, 0x181f ;  /* 0x00381f0012167f89 */ /* 0x00872800000e0000 */
[----:B--2---:R3:W2:Y:S02]  /*19590*/  SHFL.IDX PT, R2, R8, 0x1, 0x181f ;  /* 0x00381f0008027f89 */ /* 0x0046a400000e0000 */
.L_x_2430:
        /* <DEDUP_REMOVED lines=9> */
[----:B-1----:R-:W-:Y:S02]  /*19630*/  @!P0 LEA R32, P3, R214, R2, 0x1 ;  /* 0x00000002d6208211 */ /* 0x002fe400078608ff */
[-C--:B----4-:R-:W-:Y:S02]  /*19640*/  @!P2 LEA.HI.X R21, R228, R22.reuse, R15, 0x1, P5 ;  /* 0x00000016e415a211 */ /* 0x090fe400028f0c0f */
[-C--:B------:R-:W-:Y:S02]  /*19650*/  @!P1 LEA.HI.X R17, R215, R22.reuse, R12, 0x1, P4 ;  /* 0x00000016d7119211 */ /* 0x080fe400020f0c0c */
[----:B------:R-:W-:Y:S01]  /*19660*/  @!P0 LEA.HI.X R33, R214, R22, R9, 0x1, P3 ;  /* 0x00000016d6218211 */ /* 0x000fe200018f0c09 */
[----:B------:R1:W-:Y:S04]  /*19670*/  @!P2 ST.E.128 [R20.64], R60 ;  /* 0x0000003c1400a985 */ /* 0x0003e8000c101d08 */
[----:B------:R1:W-:Y:S04]  /*19680*/  @!P1 ST.E.128 [R16.64], R44 ;  /* 0x0000002c10009985 */ /* 0x0003e8000c101d08 */
[----:B------:R1:W-:Y:S02]  /*19690*/  @!P0 ST.E.128 [R32.64], R28 ;  /* 0x0000001c20008985 */ /* 0x0003e4000c101d08 */
.L_x_2367:
[----:B------:R-:W-:Y:S05]  /*196a0*/  BSYNC B0 ;  /* 0x0000000000007941 */ /* 0x000fea0003800000 */
.L_x_2366:
[----:B------:R-:W-:Y:S05]  /*196b0*/  BRA.DIV ~URZ, `(.L_x_2368) ;  /* 0x000039127f007947 */ /* 0x000fea000b800000 */
[----:B----4-:R4:W3:Y:S02]  /*196c0*/  SHFL.IDX PT, R22, R18, 0x2, 0x181f ;  /* 0x00581f0012167f89 */ /* 0x0108e400000e0000 */
.L_x_2431:
[----:B------:R-:W-:Y:S05]  /*196d0*/  BRA.DIV ~URZ, `(.L_x_2369) ;  /* 0x000039627f007947 */ /* 0x000fea000b800000 */
[----:B--2---:R2:W4:Y:S02]  /*196e0*/  SHFL.IDX PT, R2, R8, 0x2, 0x181f ;  /* 0x00581f0008027f89 */ /* 0x00452400000e0000 */
.L_x_2432:
[----:B------:R-:W-:Y:S01]  /*196f0*/  IADD3 R0, R14, 0x40, RZ ;  /* 0x000000400e007810 */ /* 0x000fe20007ffe0ff */
[----:B------:R-:W-:Y:S03]  /*19700*/  BSSY B0, `(.L_x_2370) ;  /* 0x000000f000007945 */ /* 0x000fe60003800000 */
[----:B------:R-:W-:-:S13]  /*19710*/  ISETP.GE.AND P0, PT, R0, R13, PT ;  /* 0x0000000d0000720c */ /* 0x000fda0003f06270 */
[----:B------:R-:W-:Y:S05]  /*19720*/  @P0 BRA `(.L_x_2371) ;  /* 0x000000c000000947 */ /* 0x000fea0003800000 */
[----:B------:R-:W-:Y:S02]  /*19730*/  ISETP.GE.AND P2, PT, R228, c[0x0][0x3c8], PT ;  /* 0x0000f200e4007a0c */ /* 0x000fe40003f46270 */
[----:B------:R-:W-:Y:S02]  /*19740*/  ISETP.GE.AND P1, PT, R215, c[0x0][0x3c8], PT ;  /* 0x0000f200d7007a0c */ /* 0x000fe40003f26270 */
[----:B------:R-:W-:-:S09]  /*19750*/  ISETP.GE.AND P0, PT, R214, c[0x0][0x3c8], PT ;  /* 0x0000f200d6007a0c */ /* 0x000fd20003f06270 */
[-C--:B-1--4-:R-:W-:Y:S02]  /*19760*/  @!P2 LEA R20, P5, R228, R2.reuse, 0x1 ;  /* 0x00000002e414a211 */ /* 0x092fe400078a08ff */
[CC--:B------:R-:W-:Y:S02]  /*19770*/  @!P1 LEA R16, P4, R215.reuse, R2.reuse, 0x1 ;  /* 0x00000002d7109211 */ /* 0x0c0fe400078808ff */
[----:B------:R-:W-:Y:S02]  /*19780*/  @!P0 LEA R28, P3, R214, R2, 0x1 ;  /* 0x00000002d61c8211 */ /* 0x000fe400078608ff */
[-C--:B---3--:R-:W-:Y:S02]  /*19790*/  @!P2 LEA.HI.X R21, R228, R22.reuse, R15, 0x1, P5 ;  /* 0x00000016e415a211 */ /* 0x088fe400028f0c0f */
[-C--:B------:R-:W-:Y:S02]  /*197a0*/  @!P1 LEA.HI.X R17, R215, R22.reuse, R12, 0x1, P4 ;  /* 0x00000016d7119211 */ /* 0x080fe400020f0c0c */
[----:B------:R-:W-:Y:S01]  /*197b0*/  @!P0 LEA.HI.X R29, R214, R22, R9, 0x1, P3 ;  /* 0x00000016d61d8211 */ /* 0x000fe200018f0c09 */
[----:B------:R1:W-:Y:S04]  /*197c0*/  @!P2 ST.E.128 [R20.64], R56 ;  /* 0x000000381400a985 */ /* 0x0003e8000c101d08 */
[----:B------:R1:W-:Y:S04]  /*197d0*/  @!P1 ST.E.128 [R16.64], R40 ;  /* 0x0000002810009985 */ /* 0x0003e8000c101d08 */
[----:B------:R1:W-:Y:S02]  /*197e0*/  @!P0 ST.E.128 [R28.64], R24 ;  /* 0x000000181c008985 */ /* 0x0003e4000c101d08 */
.L_x_2371:
[----:B------:R-:W-:Y:S05]  /*197f0*/  BSYNC B0 ;  /* 0x0000000000007941 */ /* 0x000fea0003800000 */
.L_x_2370:
[----:B------:R-:W-:Y:S05]  /*19800*/  BRA.DIV ~URZ, `(.L_x_2372) ;  /* 0x000038927f007947 */ /* 0x000fea000b800000 */
[----:B---34-:R-:W3:Y:S04]  /*19810*/  SHFL.IDX PT, R18, R18, 0x3, 0x181f ;  /* 0x00781f0012127f89 */ /* 0x018ee800000e0000 */
[----:B------:R4:W2:Y:S02]  /*19820*/  SHFL.IDX PT, R2, R8, 0x3, 0x181f ;  /* 0x00781f0008027f89 */ /* 0x0008a400000e0000 */
.L_x_2433:
[----:B------:R-:W-:-:S04]  /*19830*/  IADD3 R14, R14, 0x60, RZ ;  /* 0x000000600e0e7810 */ /* 0x000fc80007ffe0ff */
[----:B------:R-:W-:-:S13]  /*19840*/  ISETP.GE.AND P0, PT, R14, R13, PT ;  /* 0x0000000d0e00720c */ /* 0x000fda0003f06270 */
[----:B------:R-:W-:Y:S05]  /*19850*/  @P0 BRA `(.L_x_2373) ;  /* 0x00001ed000000947 */ /* 0x000fea0003800000 */
[----:B------:R-:W-:Y:S02]  /*19860*/  ISETP.GE.AND P1, PT, R228, c[0x0][0x3c8], PT ;  /* 0x0000f200e4007a0c */ /* 0x000fe40003f26270 */
[----:B------:R-:W-:-:S11]  /*19870*/  ISETP.GE.AND P0, PT, R215, c[0x0][0x3c8], PT ;  /* 0x0000f200d7007a0c */ /* 0x000fd60003f06270 */
[CC--:B-12---:R-:W-:Y:S02]  /*19880*/  @!P1 LEA R16, P3, R228.reuse, R2.reuse, 0x1 ;  /* 0x00000002e4109211 */ /* 0x0c6fe400078608ff */
[C---:B------:R-:W-:Y:S02]  /*19890*/  @!P0 LEA R14, P2, R215.reuse, R2, 0x1 ;  /* 0x00000002d70e8211 */ /* 0x040fe400078408ff */
[-C--:B---3--:R-:W-:Y:S02]  /*198a0*/  @!P1 LEA.HI.X R17, R228, R18.reuse, R15, 0x1, P3 ;  /* 0x00000012e4119211 */ /* 0x088fe400018f0c0f */
[----:B------:R-:W-:-:S03]  /*198b0*/  @!P0 LEA.HI.X R15, R215, R18, R12, 0x1, P2 ;  /* 0x00000012d70f8211 */ /* 0x000fc600010f0c0c */
[----:B------:R1:W-:Y:S04]  /*198c0*/  @!P1 ST.E.128 [R16.64], R52 ;  /* 0x0000003410009985 */ /* 0x0003e8000c101d08 */
[----:B------:R1:W-:Y:S01]  /*198d0*/  @!P0 ST.E.128 [R14.64], R36 ;  /* 0x000000240e008985 */ /* 0x0003e2000c101d08 */
[----:B------:R-:W-:-:S13]  /*198e0*/  ISETP.GE.AND P0, PT, R214, c[0x0][0x3c8], PT ;  /* 0x0000f200d6007a0c */ /* 0x000fda0003f06270 */
[----:B------:R-:W-:Y:S05]  /*198f0*/  @P0 BRA `(.L_x_2373) ;  /* 0x00001e3000000947 */ /* 0x000fea0003800000 */
[----:B----4-:R-:W-:-:S04]  /*19900*/  LEA R8, P0, R214, R2, 0x1 ;  /* 0x00000002d6087211 */ /* 0x010fc800078008ff */
[----:B------:R-:W-:-:S05]  /*19910*/  LEA.HI.X R9, R214, R18, R9, 0x1, P0 ;  /* 0x00000012d6097211 */ /* 0x000fca00000f0c09 */
[----:B------:R2:W-:Y:S01]  /*19920*/  ST.E.128 [R8.64], R4 ;  /* 0x0000000408007985 */ /* 0x0005e2000c101d08 */
[----:B------:R-:W-:Y:S05]  /*19930*/  BRA `(.L_x_2373) ;  /* 0x00001df000007947 */ /* 0x000fea0003800000 */
.L_x_2360:
[----:B------:R-:W-:Y:S01]  /*19940*/  IMAD R0, R19, c[0x0][0x408], RZ ;  /* 0x0001020013007a24 */ /* 0x000fe200078e02ff */
[----:B-1----:R-:W-:Y:S01]  /*19950*/  MOV R2, R18 ;  /* 0x0000001200027202 */ /* 0x002fe20000000f00 */
[----:B------:R-:W-:-:S04]  /*19960*/  IMAD.WIDE.U32 R20, R17, c[0x0][0x408], RZ ;  /* 0x0001020011147a25 */ /* 0x000fc800078e00ff */
[----:B------:R-:W-:-:S05]  /*19970*/  IMAD R0, R17, c[0x0][0x40c], R0 ;  /* 0x0001030011007a24 */ /* 0x000fca00078e0200 */
[----:B------:R-:W-:Y:S02]  /*19980*/  IADD3 R21, R21, R0, RZ ;  /* 0x0000000015157210 */ /* 0x000fe40007ffe0ff */
[----:B------:R-:W-:-:S03]  /*19990*/  SHF.R.S32.HI R0, RZ, 0x1f, R224 ;  /* 0x0000001fff007819 */ /* 0x000fc600000114e0 */
[----:B------:R-:W-:-:S04]  /*199a0*/  IMAD.WIDE.U32 R16, R225, c[0x0][0x438], R20 ;  /* 0x00010e00e1107a25 */ /* 0x000fc800078e0014 */
        /* <DEDUP_REMOVED lines=26> */
.L_x_2434:
[----:B------:R-:W-:Y:S05]  /*19b50*/  BRA.DIV ~URZ, `(.L_x_2375) ;  /* 0x000036727f007947 */ /* 0x000fea000b800000 */
[----:B------:R3:W4:Y:S02]  /*19b60*/  SHFL.IDX PT, R2, R163, RZ, 0x1c1f ;  /* 0x001c1fffa3027589 */ /* 0x00072400000e0000 */
.L_x_2435:
        /* <DEDUP_REMOVED lines=54> */
[-C--:B------:R-:W-:Y:S02]  /*19ed0*/  @!P0 LEA R16, P2, R158, R2.reuse, 0x2 ;  /* 0x000000029e108211 */ /* 0x080fe400078410ff */
[----:B--2---:R-:W-:Y:S01]  /*19ee0*/  @!P1 IMAD.WIDE R20, R221, 0x4, R164 ;  /* 0x00000004dd149825 */ /* 0x004fe200078e02a4 */
[----:B------:R-:W-:Y:S02]  /*19ef0*/  @!P3 LEA R166, P5, R154, R2, 0x2 ;  /* 0x000000029aa6b211 */ /* 0x000fe400078a10ff */
[----:B------:R-:W-:Y:S02]  /*19f00*/  @!P0 LEA.HI.X R17, R158, R165, R157, 0x2, P2 ;  /* 0x000000a59e118211 */ /* 0x000fe400010f149d */
[----:B------:R-:W-:Y:S01]  /*19f10*/  ISETP.GE.AND P2, PT, R144, c[0x0][0x3c8], PT ;  /* 0x0000f20090007a0c */ /* 0x000fe20003f46270 */
[----:B------:R2:W-:Y:S01]  /*19f20*/  @!P1 ST.E.64 [R20.64], R132 ;  /* 0x0000008414009985 */ /* 0x0005e2000c101b08 */
[----:B------:R-:W-:-:S02]  /*19f30*/  ISETP.GE.AND P1, PT, R84, c[0x0][0x3c8], PT ;  /* 0x0000f20054007a0c */ /* 0x000fc40003f26270 */
[----:B------:R-:W-:Y:S01]  /*19f40*/  @!P3 LEA.HI.X R167, R154, R165, R151, 0x2, P5 ;  /* 0x000000a59aa7b211 */ /* 0x000fe200028f1497 */
[----:B------:R4:W-:Y:S01]  /*19f50*/  @!P0 ST.E.64 [R16.64], R128 ;  /* 0x0000008010008985 */ /* 0x0009e2000c101b08 */
[----:B------:R-:W-:-:S03]  /*19f60*/  @!P4 LEA R168, P0, R146, R2, 0x2 ;  /* 0x0000000292a8c211 */ /* 0x000fc600078010ff */
[----:B------:R5:W-:Y:S01]  /*19f70*/  @!P3 ST.E.64 [R166.64], R124 ;  /* 0x0000007ca600b985 */ /* 0x000be2000c101b08 */
[-C--:B------:R-:W-:Y:S02]  /*19f80*/  @!P4 LEA.HI.X R169, R146, R165.reuse, R145, 0x2, P0 ;  /* 0x000000a592a9c211 */ /* 0x080fe400000f1491 */
[----:B------:R-:W-:Y:S02]  /*19f90*/  ISETP.GE.AND P3, PT, R38, c[0x0][0x3c8], PT ;  /* 0x0000f20026007a0c */ /* 0x000fe40003f66270 */
[C---:B------:R-:W-:Y:S01]  /*19fa0*/  @!P2 LEA R170, P5, R144.reuse, R2, 0x2 ;  /* 0x0000000290aaa211 */ /* 0x040fe200078a10ff */
[----:B------:R1:W-:Y:S01]  /*19fb0*/  @!P4 ST.E.64 [R168.64], R120 ;  /* 0x00000078a800c985 */ /* 0x0003e2000c101b08 */
[----:B------:R-:W-:Y:S02]  /*19fc0*/  ISETP.GE.AND P4, PT, R35, c[0x0][0x3c8], PT ;  /* 0x0000f20023007a0c */ /* 0x000fe40003f86270 */
[----:B------:R-:W-:-:S05]  /*19fd0*/  @!P2 LEA.HI.X R171, R144, R165, R85, 0x2, P5 ;  /* 0x000000a590aba211 */ /* 0x000fca00028f1455 */
[----:B------:R3:W-:Y:S01]  /*19fe0*/  @!P2 ST.E.64 [R170.64], R116 ;  /* 0x00000074aa00a985 */ /* 0x0007e2000c101b08 */
[----:B------:R-:W-:Y:S02]  /*19ff0*/  ISETP.GE.AND P2, PT, R31, c[0x0][0x3c8], PT ;  /* 0x0000f2001f007a0c */ /* 0x000fe40003f46270 */
[----:B--2---:R-:W-:-:S04]  /*1a000*/  @!P1 LEA R20, P0, R84, R2, 0x2 ;  /* 0x0000000254149211 */ /* 0x004fc800078010ff */
[-C--:B------:R-:W-:Y:S02]  /*1a010*/  @!P1 LEA.HI.X R21, R84, R165.reuse, R81, 0x2, P0 ;  /* 0x000000a554159211 */ /* 0x080fe400000f1451 */
[CC--:B----4-:R-:W-:Y:S02]  /*1a020*/  @!P3 LEA R16, P5, R38.reuse, R2.reuse, 0x2 ;  /* 0x000000022610b211 */ /* 0x0d0fe400078a10ff */
        /* <DEDUP_REMOVED lines=23> */
[CC--:B----4-:R-:W-:Y:S02]  /*1a1a0*/  @!P2 LEA R104, P5, R23.reuse, R2.reuse, 0x2 ;  /* 0x000000021768a211 */ /* 0x0d0fe400078a10ff */
[----:B---3--:R-:W-:Y:S01]  /*1a1b0*/  @!P1 LEA R40, P0, R152, R2, 0x2 ;  /* 0x0000000298289211 */ /* 0x008fe200078010ff */
[----:B------:R2:W-:Y:S01]  /*1a1c0*/  @!P4 ST.E.64 [R16.64], R52 ;  /* 0x000000341000c985 */ /* 0x0005e2000c101b08 */
[----:B------:R-:W-:Y:S02]  /*1a1d0*/  @!P2 LEA.HI.X R105, R23, R165, R18, 0x2, P5 ;  /* 0x000000a51769a211 */ /* 0x000fe400028f1412 */
[----:B------:R-:W-:-:S02]  /*1a1e0*/  ISETP.GE.AND P4, PT, R156, c[0x0][0x3c8], PT ;  /* 0x0000f2009c007a0c */ /* 0x000fc40003f86270 */
[-C--:B------:R-:W-:Y:S01]  /*1a1f0*/  @!P1 LEA.HI.X R41, R152, R165.reuse, R13, 0x2, P0 ;  /* 0x000000a598299211 */ /* 0x080fe200000f140d */
[----:B------:R-:W-:Y:S01]  /*1a200*/  @!P2 ST.E.64 [R104.64], R56 ;  /* 0x000000386800a985 */ /* 0x000fe2000c101b08 */
[----:B------:R-:W-:Y:S02]  /*1a210*/  ISETP.GE.AND P2, PT, R161, c[0x0][0x3c8], PT ;  /* 0x0000f200a1007a0c */ /* 0x000fe40003f46270 */
[C---:B-----5:R-:W-:Y:S01]  /*1a220*/  @!P3 LEA R44, P5, R159.reuse, R2, 0x2 ;  /* 0x000000029f2cb211 */ /* 0x060fe200078a10ff */
        /* <DEDUP_REMOVED lines=9> */
[C---:B--2---:R-:W-:Y:S01]  /*1a2c0*/  @!P2 LEA R16, P0, R161.reuse, R2, 0x2 ;  /* 0x00000002a110a211 */ /* 0x044fe200078010ff */
        /* <DEDUP_REMOVED lines=26> */
.L_x_2377:
[----:B------:R-:W-:Y:S05]  /*1a470*/  BSYNC B0 ;  /* 0x0000000000007941 */ /* 0x000fea0003800000 */
.L_x_2376:
[----:B------:R-:W-:Y:S05]  /*1a480*/  BRA.DIV ~URZ, `(.L_x_2378) ;  /* 0x00002da27f007947 */ /* 0x000fea000b800000 */
[----:B-1----:R1:W3:Y:S04]  /*1a490*/  SHFL.IDX PT, R5, R162, 0x1, 0x1c1f ;  /* 0x003c1f00a2057f89 */ /* 0x0022e800000e0000 */
[----:B----4-:R1:W4:Y:S02]  /*1a4a0*/  SHFL.IDX PT, R2, R163, 0x1, 0x1c1f ;  /* 0x003c1f00a3027f89 */ /* 0x01032400000e0000 */
.L_x_2436:
[----:B------:R-:W-:-:S13]  /*1a4b0*/  ISETP.NE.AND P0, PT, R12, RZ, PT ;  /* 0x000000ff0c00720c */ /* 0x000fda0003f05270 */
[----:B------:R-:W-:Y:S05]  /*1a4c0*/  @P0 BRA `(.L_x_2373) ;  /* 0x0000126000000947 */ /* 0x000fea0003800000 */
[----:B------:R-:W-:Y:S02]  /*1a4d0*/  ISETP.GE.AND P3, PT, R158, c[0x0][0x3c8], PT ;  /* 0x0000f2009e007a0c */ /* 0x000fe40003f66270 */
[----:B------:R-:W-:Y:S02]  /*1a4e0*/  ISETP.GE.AND P2, PT, R154, c[0x0][0x3c8], PT ;  /* 0x0000f2009a007a0c */ /* 0x000fe40003f46270 */
[----:B------:R-:W-:Y:S02]  /*1a4f0*/  ISETP.GE.AND P1, PT, R146, c[0x0][0x3c8], PT ;  /* 0x0000f20092007a0c */ /* 0x000fe40003f26270 */
[----:B------:R-:W-:Y:S02]  /*1a500*/  ISETP.GE.AND P4, PT, R221, c[0x0][0x3c8], PT ;  /* 0x0000f200dd007a0c */ /* 0x000fe40003f86270 */
[----:B------:R-:W-:-:S05]  /*1a510*/  ISETP.GE.AND P0, PT, R144, c[0x0][0x3c8], PT ;  /* 0x0000f20090007a0c */ /* 0x000fca0003f06270 */
[-C--:B----4-:R-:W-:Y:S02]  /*1a520*/  @!P3 LEA R8, P6, R158, R2.reuse, 0x2 ;  /* 0x000000029e08b211 */ /* 0x090fe400078c10ff */
[-C--:B------:R-:W-:Y:S02]  /*1a530*/  @!P2 LEA R6, P5, R154, R2.reuse, 0x2 ;  /* 0x000000029a06a211 */ /* 0x080fe400078a10ff */
[-C--:B---3--:R-:W-:Y:S02]  /*1a540*/  @!P3 LEA.HI.X R9, R158, R5.reuse, R157, 0x2, P6 ;  /* 0x000000059e09b211 */ /* 0x088fe400030f149d */
[-C--:B------:R-:W-:Y:S01]  /*1a550*/  @!P1 LEA R20, P6, R146, R2.reuse, 0x2 ;  /* 0x0000000292149211 */ /* 0x080fe200078c10ff */
[----:B------:R-:W-:Y:S01]  /*1a560*/  @!P4 IMAD.MOV.U32 R4, RZ, RZ, R2 ;  /* 0x000000ffff04c224 */ /* 0x000fe200078e0002 */
[-C--:B------:R-:W-:Y:S02]  /*1a570*/  @!P2 LEA.HI.X R7, R154, R5.reuse, R151, 0x2, P5 ;  /* 0x000000059a07a211 */ /* 0x080fe400028f1497 */
[----:B------:R-:W-:Y:S01]  /*1a580*/  @!P0 LEA R16, P5, R144, R2, 0x2 ;  /* 0x0000000290108211 */ /* 0x000fe200078a10ff */
[----:B------:R-:W-:Y:S01]  /*1a590*/  @!P4 IMAD.WIDE R40, R221, 0x4, R4 ;  /* 0x00000004dd28c825 */ /* 0x000fe200078e0204 */
[----:B------:R-:W-:-:S02]  /*1a5a0*/  @!P1 LEA.HI.X R21, R146, R5, R145, 0x2, P6 ;  /* 0x0000000592159211 */ /* 0x000fc400030f1491 */
[----:B------:R-:W-:Y:S02]  /*1a5b0*/  ISETP.GE.AND P6, PT, R84, c[0x0][0x3c8], PT ;  /* 0x0000f20054007a0c */ /* 0x000fe40003fc6270 */
[----:B------:R-:W-:Y:S01]  /*1a5c0*/  @!P0 LEA.HI.X R17, R144, R5, R85, 0x2, P5 ;  /* 0x0000000590118211 */ /* 0x000fe200028f1455 */
[----:B------:R3:W-:Y:S01]  /*1a5d0*/  @!P4 ST.E.64 [R40.64], R134 ;  /* 0x000000862800c985 */ /* 0x0007e2000c101b08 */
[----:B------:R-:W-:Y:S02]  /*1a5e0*/  ISETP.GE.AND P5, PT, R38, c[0x0][0x3c8], PT ;  /* 0x0000f20026007a0c */ /* 0x000fe40003fa6270 */
[----:B------:R-:W-:Y:S01]  /*1a5f0*/  ISETP.GE.AND P4, PT, R35, c[0x0][0x3c8], PT ;  /* 0x0000f20023007a0c */ /* 0x000fe20003f86270 */
[----:B------:R-:W-:Y:S01]  /*1a600*/  @!P3 ST.E.64 [R8.64], R130 ;  /* 0x000000820800b985 */ /* 0x000fe2000c101b08 */
[----:B------:R-:W-:-:S03]  /*1a610*/  ISETP.GE.AND P3, PT, R31, c[0x0][0x3c8], PT ;  /* 0x0000f2001f007a0c */ /* 0x000fc60003f66270 */
[----:B------:R4:W-:Y:S01]  /*1a620*/  @!P2 ST.E.64 [R6.64], R126 ;  /* 0x0000007e0600a985 */ /* 0x0009e2000c101b08 */
[----:B------:R-:W-:-:S03]  /*1a630*/  ISETP.GE.AND P2, PT, R29, c[0x0][0x3c8], PT ;  /* 0x0000f2001d007a0c */ /* 0x000fc60003f46270 */
[----:B------:R-:W-:Y:S02]  /*1a640*/  @!P1 ST.E.64 [R20.64], R122 ;  /* 0x0000007a14009985 */ /* 0x000fe4000c101b08 */
[-C--:B------:R-:W-:Y:S02]  /*1a650*/  @!P5 LEA R44, P1, R38, R2.reuse, 0x2 ;  /* 0x00000002262cd211 */ /* 0x080fe400078210ff */
[----:B------:R5:W-:Y:S01]  /*1a660*/  @!P0 ST.E.64 [R16.64], R118 ;  /* 0x0000007610008985 */ /* 0x000be2000c101b08 */
[----:B------:R-:W-:Y:S02]  /*1a670*/  @!P6 LEA R48, P0, R84, R2, 0x2 ;  /* 0x000000025430e211 */ /* 0x000fe400078010ff */
[-C--:B------:R-:W-:Y:S02]  /*1a680*/  @!P5 LEA.HI.X R45, R38, R5.reuse, R37, 0x2, P1 ;  /* 0x00000005262dd211 */ /* 0x080fe400008f1425 */
[----:B------:R-:W-:Y:S02]  /*1a690*/  @!P6 LEA.HI.X R49, R84, R5, R81, 0x2, P0 ;  /* 0x000000055431e211 */ /* 0x000fe400000f1451 */
[----:B------:R-:W-:-:S03]  /*1a6a0*/  ISETP.GE.AND P1, PT, R27, c[0x0][0x3c8], PT ;  /* 0x0000f2001b007a0c */ /* 0x000fc60003f26270 */
[----:B------:R-:W-:Y:S01]  /*1a6b0*/  @!P6 ST.E.64 [R48.64], R114 ;  /* 0x000000723000e985 */ /* 0x000fe2000c101b08 */
[----:B------:R-:W-:Y:S02]  /*1a6c0*/  ISETP.GE.AND P6, PT, R25, c[0x0][0x3c8], PT ;  /* 0x0000f20019007a0c */ /* 0x000fe40003fc6270 */
[-C--:B---3--:R-:W-:Y:S01]  /*1a6d0*/  @!P4 LEA R40, P0, R35, R2.reuse, 0x2 ;  /* 0x000000022328c211 */ /* 0x088fe200078010ff */
[----:B------:R-:W-:Y:S01]  /*1a6e0*/  @!P5 ST.E.64 [R44.64], R110 ;  /* 0x0000006e2c00d985 */ /* 0x000fe2000c101b08 */
[----:B------:R-:W-:Y:S02]  /*1a6f0*/  ISETP.GE.AND P5, PT, R23, c[0x0][0x3c8], PT ;  /* 0x0000f20017007a0c */ /* 0x000fe40003fa6270 */
[----:B------:R-:W-:Y:S02]  /*1a700*/  @!P4 LEA.HI.X R41, R35, R5, R32, 0x2, P0 ;  /* 0x000000052329c211 */ /* 0x000fe400000f1420 */
[----:B----4-:R-:W-:-:S03]  /*1a710*/  @!P3 LEA R6, P0, R31, R2, 0x2 ;  /* 0x000000021f06b211 */ /* 0x010fc600078010ff */
        /* <DEDUP_REMOVED lines=24> */
[CC--:B---3--:R-:W-:Y:S02]  /*1a8a0*/  @!P3 LEA R6, P0, R159.reuse, R2.reuse, 0x2 ;  /* 0x000000029f06b211 */ /* 0x0c8fe400078010ff */
[----:B------:R-:W-:Y:S02]  /*1a8b0*/  ISETP.GE.AND P4, PT, R80, c[0x0][0x3c8], PT ;  /* 0x0000f20050007a0c */ /* 0x000fe40003f86270 */
[----:B------:R-:W-:Y:S02]  /*1a8c0*/  @!P3 LEA.HI.X R7, R159, R5, R36, 0x2, P0 ;  /* 0x000000059f07b211 */ /* 0x000fe400000f1424 */
[----:B----4-:R-:W-:-:S03]  /*1a8d0*/  @!P2 LEA R8, P0, R156, R2, 0x2 ;  /* 0x000000029c08a211 */ /* 0x010fc600078010ff */
[----:B------:R3:W-:Y:S01]  /*1a8e0*/  @!P3 ST.E.64 [R6.64], R66 ;  /* 0x000000420600b985 */ /* 0x0007e2000c101b08 */
[-C--:B------:R-:W-:Y:S02]  /*1a8f0*/  @!P2 LEA.HI.X R9, R156, R5.reuse, R155, 0x2, P0 ;  /* 0x000000059c09a211 */ /* 0x080fe400000f149b */
[CC--:B-----5:R-:W-:Y:S02]  /*1a900*/  @!P1 LEA R16, P0, R161.reuse, R2.reuse, 0x2 ;  /* 0x00000002a1109211 */ /* 0x0e0fe400078010ff */
        /* <DEDUP_REMOVED lines=30> */
.L_x_2358:
        /* <DEDUP_REMOVED lines=17> */
[----:B-----5:R-:W3:Y:S04]  /*1ac00*/  LDG.E R4, [R8.64] ;  /* 0x0000000808047981 */ /* 0x020ee8000c1e1900 */
[----:B--2---:R-:W3:Y:S02]  /*1ac10*/  LDG.E R7, [R8.64+0x4] ;  /* 0x0000040808077981 */ /* 0x004ee4000c1e1900 */
[----:B---3--:R-:W-:Y:S02]  /*1ac20*/  IADD3 R4, -R4, R7, RZ ;  /* 0x0000000704047210 */ /* 0x008fe40007ffe1ff */
.L_x_2379:
[----:B------:R-:W-:Y:S01]  /*1ac30*/  ISETP.GT.AND P0, PT, R213, 0x7f, PT ;  /* 0x0000007fd500780c */ /* 0x000fe20003f04270 */
[----:B------:R-:W-:Y:S01]  /*1ac40*/  BSSY B0, `(.L_x_2380) ;  /* 0x0000034000007945 */ /* 0x000fe20003800000 */
[----:B------:R-:W-:Y:S02]  /*1ac50*/  SEL R224, R224, RZ, !P2 ;  /* 0x000000ffe0e07207 */ /* 0x000fe40005000000 */
[----:B------:R-:W-:-:S02]  /*1ac60*/  SEL R5, R5, RZ, !P2 ;  /* 0x000000ff05057207 */ /* 0x000fc40005000000 */
[----:B--2--5:R-:W-:-:S07]  /*1ac70*/  SHF.R.S32.HI R6, RZ, 0x1f, R0 ;  /* 0x0000001fff067819 */ /* 0x024fce0000011400 */
        /* <DEDUP_REMOVED lines=17> */
[--C-:B------:R-:W-:Y:S02]  /*1ad90*/  IMAD.MOV R13, RZ, RZ, -R7.reuse ;  /* 0x000000ffff0d7224 */ /* 0x100fe400078e0a07 */
[----:B------:R-:W5:Y:S02]  /*1ada0*/  LDC.64 R16, c[0x0][R15+0x160] ;  /* 0x000058000f107b82 */ /* 0x000f640000000a00 */
[----:B------:R-:W-:Y:S01]  /*1adb0*/  IMAD R13, R13, c[0x0][0x4e8], R2 ;  /* 0x00013a000d0d7a24 */ /* 0x000fe200078e0202 */
[----:B------:R-:W-:Y:S01]  /*1adc0*/  SHF.R.S32.HI R2, RZ, 0x1f, R7 ;  /* 0x0000001fff027819 */ /* 0x000fe20000011407 */
        /* <DEDUP_REMOVED lines=10> */
[----:B------:R-:W-:-:S04]  /*1ae70*/  IADD3.X R8, R9, R8, R6, P1, P0 ;  /* 0x0000000809087210 */ /* 0x000fc80000fe0406 */
[----:B------:R-:W-:Y:S02]  /*1ae80*/  IADD3 R9, R19, R12, RZ ;  /* 0x0000000c13097210 */ /* 0x000fe40007ffe0ff */
[----:B------:R-:W-:Y:S01]  /*1ae90*/  IADD3 R14, P1, P0, R7, R14, R18 ;  /* 0x0000000e070e7210 */ /* 0x000fe2000783e012 */
[-C--:B-----5:R-:W-:Y:S01]  /*1aea0*/  IMAD R7, R17, R13.reuse, RZ ;  /* 0x0000000d11077224 */ /* 0x0a0fe200078e02ff */
        /* <DEDUP_REMOVED lines=13> */
.L_x_2381:
[----:B------:R-:W-:Y:S05]  /*1af80*/  BSYNC B0 ;  /* 0x0000000000007941 */ /* 0x000fea0003800000 */
.L_x_2380:
[----:B------:R-:W-:-:S13]  /*1af90*/  ISETP.GT.AND P0, PT, R210, 0x1, PT ;  /* 0x00000001d200780c */ /* 0x000fda0003f04270 */
[----:B------:R-:W-:Y:S05]  /*1afa0*/  @P0 BRA `(.L_x_2373) ;  /* 0x0000078000000947 */ /* 0x000fea0003800000 */
[----:B--2---:R-:W-:Y:S01]  /*1afb0*/  SHF.R.S32.HI R2, RZ, 0x1f, R213 ;  /* 0x0000001fff027819 */ /* 0x004fe200000114d5 */
[----:B------:R-:W-:Y:S01]  /*1afc0*/  IMAD R7, R6, c[0x0][0x3a0], RZ ;  /* 0x0000e80006077a24 */ /* 0x000fe200078e02ff */
[----:B------:R-:W-:Y:S01]  /*1afd0*/  MOV R6, c[0x0][0x4e8] ;  /* 0x00013a0000067a02 */ /* 0x000fe20000000f00 */
[----:B------:R-:W-:Y:S01]  /*1afe0*/  IMAD.WIDE.U32 R8, R0, c[0x0][0x3a0], RZ ;  /* 0x0000e80000087a25 */ /* 0x000fe200078e00ff */
[----:B------:R-:W-:Y:S02]  /*1aff0*/  LEA.HI R2, R2, R213, RZ, 0x3 ;  /* 0x000000d502027211 */ /* 0x000fe400078f18ff */
[----:B------:R-:W-:Y:S01]  /*1b000*/  ISETP.NE.AND P0, PT, R6, 0x1, PT ;  /* 0x000000010600780c */ /* 0x000fe20003f05270 */
[----:B------:R-:W-:Y:S01]  /*1b010*/  IMAD R7, R0, c[0x0][0x3a4], R7 ;  /* 0x0000e90000077a24 */ /* 0x000fe200078e0207 */
[----:B------:R-:W-:Y:S01]  /*1b020*/  LOP3.LUT R0, R2, 0xfffffff8, RZ, 0xc0, !PT ;  /* 0xfffffff802007812 */ /* 0x000fe200078ec0ff */
[----:B------:R-:W-:Y:S01]  /*1b030*/  IMAD R5, R5, c[0x0][0x3f0], RZ ;  /* 0x0000fc0005057a24 */ /* 0x000fe200078e02ff */
[----:B------:R-:W-:-:S02]  /*1b040*/  SHF.R.S32.HI R2, RZ, 0x3, R2 ;  /* 0x00000003ff027819 */ /* 0x000fc40000011402 */
[----:B------:R-:W-:Y:S01]  /*1b050*/  IADD3 R9, R9, R7, RZ ;  /* 0x0000000709097210 */ /* 0x000fe20007ffe0ff */
[----:B------:R-:W-:Y:S01]  /*1b060*/  IMAD R5, R224, c[0x0][0x3f4], R5 ;  /* 0x0000fd00e0057a24 */ /* 0x000fe200078e0205 */
[----:B------:R-:W-:-:S03]  /*1b070*/  IADD3 R7, -R0, R213, RZ ;  /* 0x000000d500077210 */ /* 0x000fc60007ffe1ff */
[----:B------:R-:W-:Y:S01]  /*1b080*/  IMAD.WIDE.U32 R8, R225, c[0x0][0x3e8], R8 ;  /* 0x0000fa00e1087a25 */ /* 0x000fe200078e0008 */
[----:B------:R-:W-:-:S03]  /*1b090*/  LEA R0, R7, R2, 0x5 ;  /* 0x0000000207007211 */ /* 0x000fc600078e28ff */
[----:B------:R-:W-:Y:S02]  /*1b0a0*/  IMAD R9, R225, c[0x0][0x3ec], R9 ;  /* 0x0000fb00e1097a24 */ /* 0x000fe400078e0209 */
[----:B------:R-:W-:Y:S01]  /*1b0b0*/  IMAD.IADD R0, R209, 0x1, R0 ;  /* 0x00000001d1007824 */ /* 0x000fe200078e0200 */
[----:B------:R-:W-:Y:S01]  /*1b0c0*/  IADD3 R209, R2, R209, RZ ;  /* 0x000000d102d17210 */ /* 0x000fe20007ffe0ff */
[----:B------:R-:W-:-:S03]  /*1b0d0*/  IMAD.WIDE.U32 R8, R224, c[0x0][0x3f0], R8 ;  /* 0x0000fc00e0087a25 */ /* 0x000fc600078e0008 */
[----:B------:R-:W-:Y:S01]  /*1b0e0*/  MOV R7, R0 ;  /* 0x0000000000077202 */ /* 0x000fe20000000f00 */
[----:B------:R-:W-:Y:S01]  /*1b0f0*/  @P0 IMAD.HI.U32 R6, R0, c[0x0][0x4ec], RZ ;  /* 0x00013b0000060a27 */ /* 0x000fe200078e00ff */
[----:B------:R-:W-:-:S04]  /*1b100*/  IADD3 R9, R9, R5, RZ ;  /* 0x0000000509097210 */ /* 0x000fc80007ffe0ff */
        /* <DEDUP_REMOVED lines=17> */
.L_x_2437:
[----:B------:R-:W-:Y:S05]  /*1b220*/  BRA.DIV ~URZ, `(.L_x_2383) ;  /* 0x000021327f007947 */ /* 0x000fea000b800000 */
[----:B------:R4:W1:Y:S02]  /*1b230*/  SHFL.IDX PT, R2, R5, RZ, 0x181f ;  /* 0x00181fff05027589 */ /* 0x00086400000e0000 */
.L_x_2438:
        /* <DEDUP_REMOVED lines=19> */
.L_x_2385:
[----:B------:R-:W-:Y:S05]  /*1b370*/  BSYNC B0 ;  /* 0x0000000000007941 */ /* 0x000fea0003800000 */
.L_x_2384:
[----:B------:R-:W-:Y:S05]  /*1b380*/  BRA.DIV ~URZ, `(.L_x_2386) ;  /* 0x000020327f007947 */ /* 0x000fea000b800000 */
[----:B---3--:R3:W2:Y:S04]  /*1b390*/  SHFL.IDX PT, R7, R6, 0x1, 0x181f ;  /* 0x00381f0006077f89 */ /* 0x0086a800000e0000 */
[----:B-1----:R3:W1:Y:S02]  /*1b3a0*/  SHFL.IDX PT, R2, R5, 0x1, 0x181f ;  /* 0x00381f0005027f89 */ /* 0x00266400000e0000 */
.L_x_2439:
        /* <DEDUP_REMOVED lines=16> */
.L_x_2388:
[----:B------:R-:W-:Y:S05]  /*1b4b0*/  BSYNC B0 ;  /* 0x0000000000007941 */ /* 0x000fea0003800000 */
.L_x_2387:
[----:B------:R-:W-:Y:S05]  /*1b4c0*/  BRA.DIV ~URZ, `(.L_x_2389) ;  /* 0x00001fb27f007947 */ /* 0x000fea000b800000 */
[----:B--2---:R2:W3:Y:S02]  /*1b4d0*/  SHFL.IDX PT, R7, R6, 0x2, 0x181f ;  /* 0x00581f0006077f89 */ /* 0x0044e400000e0000 */
.L_x_2440:
[----:B------:R-:W-:Y:S05]  /*1b4e0*/  BRA.DIV ~URZ, `(.L_x_2390) ;  /* 0x000020027f007947 */ /* 0x000fea000b800000 */
[----:B-1----:R1:W2:Y:S02]  /*1b4f0*/  SHFL.IDX PT, R2, R5, 0x2, 0x181f ;  /* 0x00581f0005027f89 */ /* 0x0022a400000e0000 */
.L_x_2441:
        /* <DEDUP_REMOVED lines=16> */
.L_x_2392:
[----:B------:R-:W-:Y:S05]  /*1b600*/  BSYNC B0 ;  /* 0x0000000000007941 */ /* 0x000fea0003800000 */
.L_x_2391:
[----:B------:R-:W-:Y:S05]  /*1b610*/  BRA.DIV ~URZ, `(.L_x_2393) ;  /* 0x00001f327f007947 */ /* 0x000fea000b800000 */
[----:B--23--:R-:W2:Y:S04]  /*1b620*/  SHFL.IDX PT, R6, R6, 0x3, 0x181f ;  /* 0x00781f0006067f89 */ /* 0x00cea800000e0000 */
[----:B------:R3:W1:Y:S02]  /*1b630*/  SHFL.IDX PT, R2, R5, 0x3, 0x181f ;  /* 0x00781f0005027f89 */ /* 0x00066400000e0000 */
.L_x_2442:
        /* <DEDUP_REMOVED lines=15> */
.L_x_2373:
[----:B------:R-:W-:Y:S05]  /*1b730*/  BSYNC B1 ;  /* 0x0000000000017941 */ /* 0x000fea0003800000 */
.L_x_2357:
[----:B------:R-:W-:-:S13]  /*1b740*/  ISETP.NE.AND P0, PT, R220, RZ, PT ;  /* 0x000000ffdc00720c */ /* 0x000fda0003f05270 */
[----:B------:R-:W-:Y:S01]  /*1b750*/  @P0 WARPSYNC 0xffffffff ;  /* 0xffffffff00000948 */ /* 0x000fe20003800000 */
[----:B------:R-:W-:Y:S06]  /*1b760*/  @P0 BAR.SYNC.DEFER_BLOCKING 0x5, 0x100 ;  /* 0x0144000000000b1d */ /* 0x000fec0000010000 */
[----:B------:R-:W4:Y:S04]  /*1b770*/  @P0 LDS.128 R208, [0x24100] ;  /* 0x02410000ffd00984 */ /* 0x000f280000000c00 */
[----:B------:R-:W-:Y:S06]  /*1b780*/  @P0 BAR.ARV 0x4, 0x100 ;  /* 0x0104000000000b1d */ /* 0x000fec0000002000 */
[----:B------:R-:W-:Y:S05]  /*1b790*/  @P0 BRA `(.L_x_2394) ;  /* 0x00000ea000000947 */ /* 0x000fea0003800000 */
[----:B-12---:R-:W-:Y:S01]  /*1b7a0*/  LOP3.LUT R4, R213, 0x1f, RZ, 0xc0, !PT ;  /* 0x0000001fd5047812 */ /* 0x006fe200078ec0ff */
[----:B----4-:R-:W-:-:S03]  /*1b7b0*/  IMAD.MOV.U32 R8, RZ, RZ, RZ ;  /* 0x000000ffff087224 */ /* 0x010fc600078e00ff */
[----:B------:R-:W-:Y:S01]  /*1b7c0*/  ISETP.NE.AND P6, PT, R4, 0x1f, PT ;  /* 0x0000001f0400780c */ /* 0x000fe20003fc5270 */
[----:B------:R-:W-:Y:S10]  /*1b7d0*/  BRA.DIV ~URZ, `(.L_x_2395) ;  /* 0x00001e327f007947 */ /* 0x000ff4000b800000 */
[----:B---3--:R1:W2:Y:S02]  /*1b7e0*/  SHFL.IDX PT, R5, R3, RZ, 0x1f ;  /* 0x00001fff03057589 */ /* 0x0082a400000e0000 */
.L_x_2443:
[----:B------:R-:W-:Y:S05]  /*1b7f0*/  BRA.DIV ~URZ, `(.L_x_2396) ;  /* 0x00001e827f007947 */ /* 0x000fea000b800000 */
[----:B-1----:R-:W1:Y:S02]  /*1b800*/  SHFL.IDX PT, R3, R3, 0x1, 0x1f ;  /* 0x00201f0003037f89 */ /* 0x002e6400000e0000 */
.L_x_2444:
[----:B------:R-:W-:Y:S02]  /*1b810*/  IMAD.IADD R7, R211, 0x1, R4 ;  /* 0x00000001d3077824 */ /* 0x000fe400078e0204 */
[----:B------:R-:W-:-:S03]  /*1b820*/  IMAD.MOV.U32 R209, RZ, RZ, RZ ;  /* 0x000000ffffd17224 */ /* 0x000fc600078e00ff */
[----:B------:R-:W-:-:S13]  /*1b830*/  ISETP.GE.OR P0, PT, R7, c[0x0][0x53c], !P6 ;  /* 0x00014f0007007a0c */ /* 0x000fda0007706670 */
[----:B------:R-:W-:Y:S01]  /*1b840*/  @!P0 MOV R0, 0x4 ;  /* 0x0000000400008802 */ /* 0x000fe20000000f00 */
[----:B------:R-:W-:-:S04]  /*1b850*/  @!P0 IMAD.MOV.U32 R2, RZ, RZ, 0x4 ;  /* 0x00000004ff028424 */ /* 0x000fc800078e00ff */
        /* <DEDUP_REMOVED lines=13> */
.L_x_2445:
        /* <DEDUP_REMOVED lines=16> */
.L_x_2446:
[----:B----4-:R-:W-:Y:S01]  /*1ba30*/  IMAD R13, R2, c[0x0][0x538], RZ ;  /* 0x00014e00020d7a24 */ /* 0x010fe200078e02ff */
[----:B------:R-:W-:Y:S04]  /*1ba40*/  BSSY B1, `(.L_x_2399) ;  /* 0x00000ba000017945 */ /* 0x000fe80003800000 */
[----:B-1----:R-:W-:-:S04]  /*1ba50*/  IADD3 R208, R13, R3, RZ ;  /* 0x000000030dd07210 */ /* 0x002fc80007ffe0ff */
[----:B--2---:R-:W-:-:S13]  /*1ba60*/  ISETP.GT.AND P0, PT, R208, R5, PT ;  /* 0x00000005d000720c */ /* 0x004fda0003f04270 */
[----:B------:R-:W-:Y:S05]  /*1ba70*/  @P0 BRA `(.L_x_2400) ;  /* 0x0000024000000947 */ /* 0x000fea0003800000 */
.L_x_2404:
        /* <DEDUP_REMOVED lines=9> */
[----:B---3--:R-:W-:-:S04]  /*1bb10*/  @!P0 IMAD.WIDE R6, R3, R2, c[0x0][0x580] ;  /* 0x0001600003068625 */ /* 0x008fc800078e0202 */
[----:B------:R-:W-:Y:S01]  /*1bb20*/  @!P0 IMAD.WIDE R12, R3, R0, c[0x0][0x578] ;  /* 0x00015e00030c8625 */ /* 0x000fe200078e0200 */
[----:B------:R-:W2:Y:S04]  /*1bb30*/  @!P0 LDG.E R209, [R6.64] ;  /* 0x0000000806d18981 */ /* 0x000ea8000c1e1900 */
[----:B------:R-:W2:Y:S02]  /*1bb40*/  @!P0 LDG.E R8, [R12.64] ;  /* 0x000000080c088981 */ /* 0x000ea4000c1e1900 */
[----:B--2---:R-:W-:Y:S01]  /*1bb50*/  IMAD R3, R8, R209, RZ ;  /* 0x000000d108037224 */ /* 0x004fe200078e02ff */
[----:B------:R-:W-:Y:S05]  /*1bb60*/  BRA.DIV ~URZ, `(.L_x_2402) ;  /* 0x00001d627f007947 */ /* 0x000fea000b800000 */
[----:B------:R1:W2:Y:S02]  /*1bb70*/  SHFL.UP PT, R2, R3, 0x1, RZ ;  /* 0x0420000003027989 */ /* 0x0002a400000e00ff */
.L_x_2447:
        /* <DEDUP_REMOVED lines=16> */
.L_x_2448:
[----:B--2---:R-:W-:-:S05]  /*1bc80*/  IMAD R13, R2, c[0x0][0x538], RZ ;  /* 0x00014e00020d7a24 */ /* 0x004fca00078e02ff */
[----:B------:R-:W-:-:S04]  /*1bc90*/  IADD3 R208, R13, R208, RZ ;  /* 0x000000d00dd07210 */ /* 0x000fc80007ffe0ff */
[----:B------:R-:W-:-:S13]  /*1bca0*/  ISETP.GT.AND P0, PT, R208, R5, PT ;  /* 0x00000005d000720c */ /* 0x000fda0003f04270 */
[----:B-1----:R-:W-:Y:S05]  /*1bcb0*/  @!P0 BRA `(.L_x_2404) ;  /* 0xfffffdc000008947 */ /* 0x002fea000383ffff */
.L_x_2400:
[----:B------:R-:W-:-:S05]  /*1bcc0*/  IADD3 R208, -R13, R208, RZ ;  /* 0x000000d00dd07210 */ /* 0x000fca0007ffe1ff */
[----:B------:R-:W-:-:S05]  /*1bcd0*/  IMAD R0, R7, c[0x0][0x538], R208 ;  /* 0x00014e0007007a24 */ /* 0x000fca00078e02d0 */
[----:B------:R-:W-:Y:S01]  /*1bce0*/  ISETP.GT.AND P0, PT, R0, R5, PT ;  /* 0x000000050000720c */ /* 0x000fe20003f04270 */
[----:B------:R-:W-:-:S12]  /*1bcf0*/  BRA.DIV ~URZ, `(.L_x_2405) ;  /* 0x00001dd27f007947 */ /* 0x000fd8000b800000 */
[----:B------:R-:W-:-:S04]  /*1bd00*/  VOTE.ANY R6, PT, !P0 ;  /* 0x0000000000067806 */ /* 0x000fc800040e0100 */
.L_x_2449:
[----:B------:R-:W1:Y:S02]  /*1bd10*/  POPC R12, R6 ;  /* 0x00000006000c7309 */ /* 0x000e640000000000 */
[----:B-1----:R-:W-:Y:S01]  /*1bd20*/  IADD3 R211, R12, R211, RZ ;  /* 0x000000d30cd37210 */ /* 0x002fe20007ffe0ff */
[----:B------:R-:W-:Y:S05]  /*1bd30*/  BRA.DIV ~URZ, `(.L_x_2406) ;  /* 0x00001dd27f007947 */ /* 0x000fea000b800000 */
[----:B------:R1:W2:Y:S04]  /*1bd40*/  SHFL.IDX PT, R209, R209, R12, 0x1f ;  /* 0x00001f0cd1d17589 */ /* 0x0002a800000e0000 */
[----:B------:R1:W4:Y:S02]  /*1bd50*/  SHFL.IDX PT, R3, R8, R12, 0x1f ;  /* 0x00001f0c08037589 */ /* 0x00032400000e0000 */
.L_x_2450:
[----:B------:R-:W-:Y:S01]  /*1bd60*/  ISETP.NE.AND P0, PT, R6, RZ, PT ;  /* 0x000000ff0600720c */ /* 0x000fe20003f05270 */
[----:B------:R-:W-:-:S12]  /*1bd70*/  BSSY B0, `(.L_x_2407) ;  /* 0x0000005000007945 */ /* 0x000fd80003800000 */
[----:B------:R-:W-:Y:S05]  /*1bd80*/  @!P0 BRA `(.L_x_2408) ;  /* 0x0000003000008947 */ /* 0x000fea0003800000 */
[----:B------:R-:W-:Y:S01]  /*1bd90*/  IADD3 R2, R12, -0x1, RZ ;  /* 0xffffffff0c027810 */ /* 0x000fe20007ffe0ff */
[----:B------:R-:W-:Y:S05]  /*1bda0*/  BRA.DIV ~URZ, `(.L_x_2409) ;  /* 0x00001e327f007947 */ /* 0x000fea000b800000 */
[----:B------:R1:W3:Y:S02]  /*1bdb0*/  SHFL.IDX PT, R9, R7, R2, 0x1f ;  /* 0x00001f0207097589 */ /* 0x0002e400000e0000 */
.L_x_2408:
[----:B------:R-:W-:Y:S05]  /*1bdc0*/  BSYNC B0 ;  /* 0x0000000000007941 */ /* 0x000fea0003800000 */
.L_x_2407:
[----:B----4-:R-:W-:Y:S01]  /*1bdd0*/  ISETP.NE.AND P0, PT, R3, 0x1, PT ;  /* 0x000000010300780c */ /* 0x010fe20003f05270 */
[----:B---3--:R-:W-:Y:S01]  /*1bde0*/  IMAD R208, R9, c[0x0][0x538], R208 ;  /* 0x00014e0009d07a24 */ /* 0x008fe200078e02d0 */
[----:B------:R-:W-:Y:S04]  /*1bdf0*/  BSSY B0, `(.L_x_2410) ;  /* 0x0000077000007945 */ /* 0x000fe80003800000 */
[----:B------:R-:W-:-:S07]  /*1be00*/  IADD3 R6, -R208, R5, RZ ;  /* 0x00000005d0067210 */ /* 0x000fce0007ffe1ff */
[----:B------:R-:W-:Y:S05]  /*1be10*/  @!P0 BRA `(.L_x_2411) ;  /* 0x0000037000008947 */ /* 0x000fea0003800000 */
[----:B-12---:R-:W-:Y:S02]  /*1be20*/  IABS R7, R209 ;  /* 0x000000d100077213 */ /* 0x006fe40000000000 */
        /* <DEDUP_REMOVED lines=54> */
.L_x_2411:
[----:B------:R-:W-:-:S04]  /*1c190*/  IMAD.MOV.U32 R0, RZ, RZ, 0x4 ;  /* 0x00000004ff007424 */ /* 0x000fc800078e00ff */
[----:B------:R-:W-:-:S05]  /*1c1a0*/  IMAD.WIDE R14, R211, R0, c[0x0][0x590] ;  /* 0x00016400d30e7625 */ /* 0x000fca00078e0200 */
[----:B------:R-:W3:Y:S01]  /*1c1b0*/  LDG.E R3, [R14.64] ;  /* 0x000000080e037981 */ /* 0x000ee2000c1e1900 */
[----:B-1----:R-:W-:Y:S01]  /*1c1c0*/  IABS R2, R6 ;  /* 0x0000000600027213 */ /* 0x002fe20000000000 */
        /* <DEDUP_REMOVED lines=52> */
[----:B------:R-:W-:-:S13]  /*1c510*/  ISETP.GE.U32.AND P2, PT, R9, R8, PT ;  /* 0x000000080900720c */ /* 0x000fda0003f46070 */
[----:B------:R-:W-:-:S05]  /*1c520*/  @P2 IADD3 R7, R7, 0x1, RZ ;  /* 0x0000000107072810 */ /* 0x000fca0007ffe0ff */
[----:B------:R-:W-:Y:S01]  /*1c530*/  @!P1 IMAD.MOV R7, RZ, RZ, -R7 ;  /* 0x000000ffff079224 */ /* 0x000fe200078e0a07 */
[----:B------:R-:W-:-:S05]  /*1c540*/  @!P0 LOP3.LUT R7, RZ, R3, RZ, 0x33, !PT ;  /* 0x00000003ff078212 */ /* 0x000fca00078e33ff */
[----:B------:R-:W-:Y:S02]  /*1c550*/  IMAD R210, R7, R210, R5 ;  /* 0x000000d207d27224 */ /* 0x000fe400078e0205 */
.L_x_2412:
[----:B------:R-:W-:Y:S05]  /*1c560*/  BSYNC B0 ;  /* 0x0000000000007941 */ /* 0x000fea0003800000 */
.L_x_2410:
[----:B------:R-:W-:-:S04]  /*1c570*/  LOP3.LUT R0, RZ, R7, RZ, 0x33, !PT ;  /* 0x00000007ff007212 */ /* 0x000fc800078e33ff */
[----:B------:R-:W-:Y:S01]  /*1c580*/  IADD3 R209, R0, R209, RZ ;  /* 0x000000d100d17210 */ /* 0x000fe20007ffe0ff */
[----:B------:R-:W-:Y:S05]  /*1c590*/  BRA `(.L_x_2413) ;  /* 0x0000004000007947 */ /* 0x000fea0003800000 */
.L_x_2401:
[----:B------:R-:W-:Y:S01]  /*1c5a0*/  IMAD.MOV.U32 R208, RZ, RZ, R5 ;  /* 0x000000ffffd07224 */ /* 0x000fe200078e0005 */
[----:B------:R-:W-:Y:S01]  /*1c5b0*/  MOV R210, RZ ;  /* 0x000000ff00d27202 */ /* 0x000fe20000000f00 */
[----:B------:R-:W-:Y:S01]  /*1c5c0*/  IMAD.MOV.U32 R209, RZ, RZ, RZ ;  /* 0x000000ffffd17224 */ /* 0x000fe200078e00ff */
[----:B------:R-:W-:Y:S02]  /*1c5d0*/  MOV R211, c[0x0][0x53c] ;  /* 0x00014f0000d37a02 */ /* 0x000fe40000000f00 */
.L_x_2413:
[----:B------:R-:W-:Y:S05]  /*1c5e0*/  BSYNC B1 ;  /* 0x0000000000017941 */ /* 0x000fea0003800000 */
.L_x_2399:
[----:B------:R-:W-:Y:S01]  /*1c5f0*/  WARPSYNC 0xffffffff ;  /* 0xffffffff00007948 */ /* 0x000fe20003800000 */
[----:B------:R-:W-:Y:S01]  /*1c600*/  BAR.SYNC.DEFER_BLOCKING 0x4, 0x100 ;  /* 0x0104000000007b1d */ /* 0x000fe20000010000 */
[----:B------:R-:W-:-:S13]  /*1c610*/  ISETP.NE.AND P0, PT, R4, RZ, PT ;  /* 0x000000ff0400720c */ /* 0x000fda0003f05270 */
[----:B------:R1:W-:Y:S04]  /*1c620*/  @!P0 STS.128 [0x24100], R208 ;  /* 0x024100d0ff008388 */ /* 0x0003e80000000c00 */
[----:B------:R-:W-:Y:S06]  /*1c630*/  BAR.ARV 0x5, 0x100 ;  /* 0x0144000000007b1d */ /* 0x000fec0000002000 */
.L_x_2394:
[----:B----4-:R-:W-:-:S13]  /*1c640*/  ISETP.GE.AND P0, PT, R211, c[0x0][0x53c], PT ;  /* 0x00014f00d3007a0c */ /* 0x010fda0003f06270 */
[----:B-123--:R-:W-:Y:S01]  /*1c650*/  @P0 CALL.REL.NOINC `(.L_x_2414) ;  /* 0x0000001000000944 */ /* 0x00efe20003c00000 */
[----:B------:R-:W-:Y:S05]  /*1c660*/  BRA `(.L_x_2415) ;  /* 0xfffe4e7000007947 */ /* 0x000fea000383ffff */
.L_x_2414:
[----:B------:R-:W-:Y:S05]  /*1c670*/  EXIT ;  /* 0x000000000000794d */ /* 0x000fea0003800000 */
.L_x_2241:
[----:B------:R-:W-:Y:S02]  /*1c680*/  MOV R2, 0x1 ;  /* 0x0000000100027802 */ /* 0x000fe40000000f00 */
[----:B------:R-:W-:Y:S02]  /*1c690*/  MOV R0, 0x1c6b0 ;  /* 0x0001c6b000007802 */ /* 0x000fe40000000f00 */
[----:B------:R-:W-:Y:S05]  /*1c6a0*/  CALL.REL.NOINC `($__internal_50_$__cuda_sm70_shflsync_up_p) ;  /* 0x0000162000007944 */ /* 0x000fea0003c00000 */
[----:B-12---:R-:W-:Y:S05]  /*1c6b0*/  BRA `(.L_x_2416) ;  /* 0xfffe3db000007947 */ /* 0x006fea000383ffff */
.L_x_2242:
[----:B------:R-:W-:Y:S02]  /*1c6c0*/  MOV R2, 0x2 ;  /* 0x0000000200027802 */ /* 0x000fe40000000f00 */
[----:B------:R-:W-:Y:S02]  /*1c6d0*/  MOV R0, 0x1c6f0 ;  /* 0x0001c6f000007802 */ /* 0x000fe40000000f00 */
[----:B------:R-:W-:Y:S05]  /*1c6e0*/  CALL.REL.NOINC `($__internal_50_$__cuda_sm70_shflsync_up_p) ;  /* 0x000015e000007944 */ /* 0x000fea0003c00000 */
[----:B--2---:R-:W-:Y:S02]  /*1c6f0*/  SEL R2, R2, RZ, P4 ;  /* 0x000000ff02027207 */ /* 0x004fe40002000000 */
[----:B------:R-:W-:-:S03]  /*1c700*/  MOV R0, 0x1c740 ;  /* 0x0001c74000007802 */ /* 0x000fc60000000f00 */
[----:B-1----:R-:W-:Y:S02]  /*1c710*/  IMAD.IADD R7, R7, 0x1, R2 ;  /* 0x0000000107077824 */ /* 0x002fe400078e0202 */
[----:B------:R-:W-:Y:S02]  /*1c720*/  IMAD.MOV.U32 R2, RZ, RZ, 0x4 ;  /* 0x00000004ff027424 */ /* 0x000fe400078e00ff */
        /* <DEDUP_REMOVED lines=12> */
[----:B------:R-:W-:Y:S02]  /*1c7f0*/  MOV R17, 0x1f ;  /* 0x0000001f00117802 */ /* 0x000fe40000000f00 */
[----:B------:R-:W-:Y:S01]  /*1c800*/  MOV R0, 0x1c850 ;  /* 0x0001c85000007802 */ /* 0x000fe20000000f00 */
[----:B-1----:R-:W-:Y:S02]  /*1c810*/  IMAD.IADD R7, R7, 0x1, R2 ;  /* 0x0000000107077824 */ /* 0x002fe400078e0202 */
[----:B------:R-:W-:Y:S02]  /*1c820*/  IMAD.MOV.U32 R2, RZ, RZ, 0x1f ;  /* 0x0000001fff027424 */ /* 0x000fe400078e00ff */
[----:B------:R-:W-:-:S02]  /*1c830*/  IMAD.MOV.U32 R19, RZ, RZ, R7 ;  /* 0x000000ffff137224 */ /* 0x000fc400078e0007 */
[----:B------:R-:W-:Y:S05]  /*1c840*/  CALL.REL.NOINC `($__internal_49_$__cuda_sm70_shflsync_idx_p) ;  /* 0x0000143000007944 */ /* 0x000fea0003c00000 */
[----:B-12---:R-:W-:Y:S05]  /*1c850*/  BRA `(.L_x_2417) ;  /* 0xfffe3d1000007947 */ /* 0x006fea000383ffff */
.L_x_2244:
[----:B------:R-:W-:Y:S02]  /*1c860*/  SEL R2, RZ, 0x1, P0 ;  /* 0x00000001ff027807 */ /* 0x000fe40000000000 */
[----:B------:R-:W-:-:S02]  /*1c870*/  MOV R0, 0x1c890 ;  /* 0x0001c89000007802 */ /* 0x000fc40000000f00 */
[----:B------:R-:W-:Y:S05]  /*1c880*/  CALL.REL.NOINC `($__internal_51_$__cuda_sm70_votesync_ballot) ;  /* 0x0000149000007944 */ /* 0x000fea0003c00000 */
[----:B------:R-:W-:Y:S05]  /*1c890*/  BRA `(.L_x_2418) ;  /* 0xfffe3d6000007947 */ /* 0x000fea000383ffff */
.L_x_2245:
[----:B------:R-:W-:Y:S01]  /*1c8a0*/  IMAD.MOV.U32 R19, RZ, RZ, R8 ;  /* 0x000000ffff137224 */ /* 0x000fe200078e0008 */
[----:B------:R-:W-:Y:S01]  /*1c8b0*/  MOV R2, R10 ;  /* 0x0000000a00027202 */ /* 0x000fe20000000f00 */
[----:B------:R-:W-:Y:S01]  /*1c8c0*/  IMAD.MOV.U32 R17, RZ, RZ, 0x1f ;  /* 0x0000001fff117424 */ /* 0x000fe200078e00ff */
[----:B------:R-:W-:-:S02]  /*1c8d0*/  MOV R0, 0x1c8f0 ;  /* 0x0001c8f000007802 */ /* 0x000fc40000000f00 */
[----:B------:R-:W-:Y:S05]  /*1c8e0*/  CALL.REL.NOINC `($__internal_49_$__cuda_sm70_shflsync_idx_p) ;  /* 0x0000139000007944 */ /* 0x000fea0003c00000 */
[----:B--2---:R-:W-:Y:S01]  /*1c8f0*/  IMAD.MOV.U32 R8, RZ, RZ, R2 ;  /* 0x000000ffff087224 */ /* 0x004fe200078e0002 */
[----:B-1----:R-:W-:Y:S01]  /*1c900*/  MOV R19, R5 ;  /* 0x0000000500137202 */ /* 0x002fe20000000f00 */
[----:B------:R-:W-:Y:S01]  /*1c910*/  IMAD.MOV.U32 R3, RZ, RZ, RZ ;  /* 0x000000ffff037224 */ /* 0x000fe200078e00ff */
[----:B------:R-:W-:Y:S01]  /*1c920*/  MOV R2, R10 ;  /* 0x0000000a00027202 */ /* 0x000fe20000000f00 */
[----:B------:R-:W-:Y:S01]  /*1c930*/  IMAD.MOV.U32 R17, RZ, RZ, 0x1f ;  /* 0x0000001fff117424 */ /* 0x000fe200078e00ff */
[----:B------:R-:W-:-:S02]  /*1c940*/  MOV R0, 0x1c960 ;  /* 0x0001c96000007802 */ /* 0x000fc40000000f00 */
[----:B------:R-:W-:Y:S05]  /*1c950*/  CALL.REL.NOINC `($__internal_49_$__cuda_sm70_shflsync_idx_p) ;  /* 0x0000132000007944 */ /* 0x000fea0003c00000 */
[----:B--2---:R-:W-:Y:S01]  /*1c960*/  MOV R5, R2 ;  /* 0x0000000200057202 */ /* 0x004fe20000000f00 */
[----:B-1----:R-:W-:Y:S05]  /*1c970*/  BRA `(.L_x_2419) ;  /* 0xfffe3ce000007947 */ /* 0x002fea000383ffff */
.L_x_2248:
[----:B------:R-:W-:Y:S01]  /*1c980*/  IMAD.MOV.U32 R19, RZ, RZ, R7 ;  /* 0x000000ffff137224 */ /* 0x000fe200078e0007 */
[----:B------:R-:W-:-:S02]  /*1c990*/  MOV R17, 0x1f ;  /* 0x0000001f00117802 */ /* 0x000fc40000000f00 */
[----:B------:R-:W-:Y:S02]  /*1c9a0*/  MOV R0, 0x1c9c0 ;  /* 0x0001c9c000007802 */ /* 0x000fe40000000f00 */
[----:B-123--:R-:W-:Y:S05]  /*1c9b0*/  CALL.REL.NOINC `($__internal_49_$__cuda_sm70_shflsync_idx_p) ;  /* 0x000012c000007944 */ /* 0x00efea0003c00000 */
[----:B--2---:R-:W-:Y:S01]  /*1c9c0*/  MOV R3, R2 ;  /* 0x0000000200037202 */ /* 0x004fe20000000f00 */
[----:B-1----:R-:W-:Y:S05]  /*1c9d0*/  BRA `(.L_x_2247) ;  /* 0xfffe3ce000007947 */ /* 0x002fea000383ffff */
.L_x_2287:
[----:B------:R-:W-:Y:S01]  /*1c9e0*/  IMAD.MOV.U32 R19, RZ, RZ, R14 ;  /* 0x000000ffff137224 */ /* 0x000fe200078e000e */
[----:B------:R-:W-:Y:S01]  /*1c9f0*/  MOV R2, RZ ;  /* 0x000000ff00027202 */ /* 0x000fe20000000f00 */
[----:B------:R-:W-:Y:S01]  /*1ca00*/  IMAD.MOV.U32 R17, RZ, RZ, 0x181f ;  /* 0x0000181fff117424 */ /* 0x000fe200078e00ff */
[----:B------:R-:W-:Y:S02]  /*1ca10*/  MOV R0, 0x1ca30 ;  /* 0x0001ca3000007802 */ /* 0x000fe40000000f00 */
[----:B-----5:R-:W-:Y:S05]  /*1ca20*/  CALL.REL.NOINC `($__internal_49_$__cuda_sm70_shflsync_idx_p) ;  /* 0x0000125000007944 */ /* 0x020fea0003c00000 */
[----:B--2---:R-:W-:Y:S01]  /*1ca30*/  MOV R23, R2 ;  /* 0x0000000200177202 */ /* 0x004fe20000000f00 */
[----:B-1----:R-:W-:Y:S05]  /*1ca40*/  BRA `(.L_x_2420) ;  /* 0xfffeb02000007947 */ /* 0x002fea000383ffff */
.L_x_2288:
[----:B------:R-:W-:Y:S01]  /*1ca50*/  IMAD.MOV.U32 R19, RZ, RZ, R18 ;  /* 0x000000ffff137224 */ /* 0x000fe200078e0012 */
[----:B------:R-:W-:Y:S01]  /*1ca60*/  MOV R2, RZ ;  /* 0x000000ff00027202 */ /* 0x000fe20000000f00 */
[----:B------:R-:W-:Y:S01]  /*1ca70*/  IMAD.MOV.U32 R17, RZ, RZ, 0x181f ;  /* 0x0000181fff117424 */ /* 0x000fe200078e00ff */
[----:B------:R-:W-:Y:S02]  /*1ca80*/  MOV R0, 0x1caa0 ;  /* 0x0001caa000007802 */ /* 0x000fe40000000f00 */
[----:B-12--5:R-:W-:Y:S05]  /*1ca90*/  CALL.REL.NOINC `($__internal_49_$__cuda_sm70_shflsync_idx_p) ;  /* 0x000011e000007944 */ /* 0x026fea0003c00000 */
[----:B-12---:R-:W-:Y:S05]  /*1caa0*/  BRA `(.L_x_2421) ;  /* 0xfffeafe000007947 */ /* 0x006fea000383ffff */
.L_x_2291:
[----:B------:R-:W-:Y:S01]  /*1cab0*/  IMAD.MOV.U32 R19, RZ, RZ, R14 ;  /* 0x000000ffff137224 */ /* 0x000fe200078e000e */
[----:B----4-:R-:W-:Y:S01]  /*1cac0*/  MOV R2, 0x1 ;  /* 0x0000000100027802 */ /* 0x010fe20000000f00 */
[----:B--2---:R-:W-:Y:S01]  /*1cad0*/  IMAD.MOV.U32 R17, RZ, RZ, 0x181f ;  /* 0x0000181fff117424 */ /* 0x004fe200078e00ff */
[----:B------:R-:W-:-:S02]  /*1cae0*/  MOV R0, 0x1cb00 ;  /* 0x0001cb0000007802 */ /* 0x000fc40000000f00 */
[----:B-1-3-5:R-:W-:Y:S05]  /*1caf0*/  CALL.REL.NOINC `($__internal_49_$__cuda_sm70_shflsync_idx_p) ;  /* 0x0000118000007944 */ /* 0x02afea0003c00000 */
[----:B--2---:R-:W-:Y:S01]  /*1cb00*/  IMAD.MOV.U32 R23, RZ, RZ, R2 ;  /* 0x000000ffff177224 */ /* 0x004fe200078e0002 */
[----:B------:R-:W-:Y:S01]  /*1cb10*/  MOV R2, 0x1 ;  /* 0x0000000100027802 */ /* 0x000fe20000000f00 */
[----:B-1----:R-:W-:Y:S01]  /*1cb20*/  IMAD.MOV.U32 R19, RZ, RZ, R18 ;  /* 0x000000ffff137224 */ /* 0x002fe200078e0012 */
[----:B------:R-:W-:-:S02]  /*1cb30*/  MOV R17, 0x181f ;  /* 0x0000181f00117802 */ /* 0x000fc40000000f00 */
[----:B------:R-:W-:Y:S02]  /*1cb40*/  MOV R0, 0x1cb60 ;  /* 0x0001cb6000007802 */ /* 0x000fe40000000f00 */
[----:B------:R-:W-:Y:S05]  /*1cb50*/  CALL.REL.NOINC `($__internal_49_$__cuda_sm70_shflsync_idx_p) ;  /* 0x0000112000007944 */ /* 0x000fea0003c00000 */
[----:B-12---:R-:W-:Y:S05]  /*1cb60*/  BRA `(.L_x_2422) ;  /* 0xfffeb08000007947 */ /* 0x006fea000383ffff */
.L_x_2294:
[----:B------:R-:W-:Y:S01]  /*1cb70*/  IMAD.MOV.U32 R19, RZ, RZ, R14 ;  /* 0x000000ffff137224 */ /* 0x000fe200078e000e */
[----:B----4-:R-:W-:Y:S01]  /*1cb80*/  MOV R2, 0x2 ;  /* 0x0000000200027802 */ /* 0x010fe20000000f00 */
[----:B-1----:R-:W-:Y:S01]  /*1cb90*/  IMAD.MOV.U32 R17, RZ, RZ, 0x181f ;  /* 0x0000181fff117424 */ /* 0x002fe200078e00ff */
[----:B------:R-:W-:Y:S02]  /*1cba0*/  MOV R0, 0x1cbc0 ;  /* 0x0001cbc000007802 */ /* 0x000fe40000000f00 */
[----:B--23-5:R-:W-:Y:S05]  /*1cbb0*/  CALL.REL.NOINC `($__internal_49_$__cuda_sm70_shflsync_idx_p) ;  /* 0x000010c000007944 */ /* 0x02cfea0003c00000 */
[----:B--2---:R-:W-:Y:S01]  /*1cbc0*/  MOV R23, R2 ;  /* 0x0000000200177202 */ /* 0x004fe20000000f00 */
[----:B-1----:R-:W-:Y:S05]  /*1cbd0*/  BRA `(.L_x_2423) ;  /* 0xfffeb14000007947 */ /* 0x002fea000383ffff */
.L_x_2295:
[----:B------:R-:W-:Y:S01]  /*1cbe0*/  IMAD.MOV.U32 R19, RZ, RZ, R18 ;  /* 0x000000ffff137224 */ /* 0x000fe200078e0012 */
[----:B----4-:R-:W-:Y:S01]  /*1cbf0*/  MOV R2, 0x2 ;  /* 0x0000000200027802 */ /* 0x010fe20000000f00 */
[----:B------:R-:W-:Y:S01]  /*1cc00*/  IMAD.MOV.U32 R17, RZ, RZ, 0x181f ;  /* 0x0000181fff117424 */ /* 0x000fe200078e00ff */
[----:B------:R-:W-:Y:S02]  /*1cc10*/  MOV R0, 0x1cc30 ;  /* 0x0001cc3000007802 */ /* 0x000fe40000000f00 */
[----:B-123-5:R-:W-:Y:S05]  /*1cc20*/  CALL.REL.NOINC `($__internal_49_$__cuda_sm70_shflsync_idx_p) ;  /* 0x0000105000007944 */ /* 0x02efea0003c00000 */
[----:B-12---:R-:W-:Y:S05]  /*1cc30*/  BRA `(.L_x_2424) ;  /* 0xfffeb10000007947 */ /* 0x006fea000383ffff */
.L_x_2298:
[----:B------:R-:W-:Y:S01]  /*1cc40*/  IMAD.MOV.U32 R19, RZ, RZ, R14 ;  /* 0x000000ffff137224 */ /* 0x000fe200078e000e */
[----:B-1----:R-:W-:Y:S01]  /*1cc50*/  MOV R2, 0x3 ;  /* 0x0000000300027802 */ /* 0x002fe20000000f00 */
[----:B------:R-:W-:Y:S01]  /*1cc60*/  IMAD.MOV.U32 R17, RZ, RZ, 0x181f ;  /* 0x0000181fff117424 */ /* 0x000fe200078e00ff */
[----:B------:R-:W-:-:S02]  /*1cc70*/  MOV R0, 0x1cc90 ;  /* 0x0001cc9000007802 */ /* 0x000fc40000000f00 */
[----:B--2345:R-:W-:Y:S05]  /*1cc80*/  CALL.REL.NOINC `($__internal_49_$__cuda_sm70_shflsync_idx_p) ;  /* 0x00000ff000007944 */ /* 0x03cfea0003c00000 */
[----:B--2---:R-:W-:Y:S01]  /*1cc90*/  IMAD.MOV.U32 R23, RZ, RZ, R2 ;  /* 0x000000ffff177224 */ /* 0x004fe200078e0002 */
[----:B------:R-:W-:Y:S01]  /*1cca0*/  MOV R2, 0x3 ;  /* 0x0000000300027802 */ /* 0x000fe20000000f00 */
[----:B-1----:R-:W-:Y:S01]  /*1ccb0*/  IMAD.MOV.U32 R19, RZ, RZ, R18 ;  /* 0x000000ffff137224 */ /* 0x002fe200078e0012 */
[----:B------:R-:W-:-:S02]  /*1ccc0*/  MOV R17, 0x181f ;  /* 0x0000181f00117802 */ /* 0x000fc40000000f00 */
[----:B------:R-:W-:Y:S02]  /*1ccd0*/  MOV R0, 0x1ccf0 ;  /* 0x0001ccf000007802 */ /* 0x000fe40000000f00 */
[----:B------:R-:W-:Y:S05]  /*1cce0*/  CALL.REL.NOINC `($__internal_49_$__cuda_sm70_shflsync_idx_p) ;  /* 0x00000f9000007944 */ /* 0x000fea0003c00000 */
[----:B-12---:R-:W-:Y:S05]  /*1ccf0*/  BRA `(.L_x_2425) ;  /* 0xfffeb18000007947 */ /* 0x006fea000383ffff */
.L_x_2353:
[----:B------:R-:W-:Y:S01]  /*1cd00*/  IMAD.MOV.U32 R12, RZ, RZ, R239 ;  /* 0x000000ffff0c7224 */ /* 0x000fe200078e00ef */
[----:B------:R-:W-:Y:S02]  /*1cd10*/  MOV R5, 0x2 ;  /* 0x0000000200057802 */ /* 0x000fe40000000f00 */
[----:B------:R-:W-:Y:S02]  /*1cd20*/  MOV R8, 0x1cd40 ;  /* 0x0001cd4000087802 */ /* 0x000fe40000000f00 */
[----:B------:R-:W-:Y:S05]  /*1cd30*/  CALL.REL.NOINC `($__internal_48_$__cuda_sm70_shflsync_bfly_p) ;  /* 0x00000f0000007944 */ /* 0x000fea0003c00000 */
[----:B-12---:R-:W-:Y:S05]  /*1cd40*/  BRA `(.L_x_2426) ;  /* 0xffffad4000007947 */ /* 0x006fea000383ffff */
.L_x_2354:
[----:B------:R-:W-:Y:S01]  /*1cd50*/  IMAD.MOV.U32 R12, RZ, RZ, R14 ;  /* 0x000000ffff0c7224 */ /* 0x000fe200078e000e */
[----:B------:R-:W-:Y:S02]  /*1cd60*/  MOV R5, 0x1 ;  /* 0x0000000100057802 */ /* 0x000fe40000000f00 */
[----:B------:R-:W-:Y:S02]  /*1cd70*/  MOV R8, 0x1cd90 ;  /* 0x0001cd9000087802 */ /* 0x000fe40000000f00 */
[----:B-1----:R-:W-:Y:S05]  /*1cd80*/  CALL.REL.NOINC `($__internal_48_$__cuda_sm70_shflsync_bfly_p) ;  /* 0x00000eb000007944 */ /* 0x002fea0003c00000 */
[----:B--2---:R-:W-:Y:S01]  /*1cd90*/  FADD.FTZ R4, R14, R5 ;  /* 0x000000050e047221 */ /* 0x004fe20000010000 */
[----:B-1----:R-:W-:Y:S02]  /*1cda0*/  MOV R12, R238 ;  /* 0x000000ee000c7202 */ /* 0x002fe40000000f00 */
[----:B------:R-:W-:Y:S02]  /*1cdb0*/  MOV R5, 0x2 ;  /* 0x0000000200057802 */ /* 0x000fe40000000f00 */
[----:B------:R-:W-:-:S02]  /*1cdc0*/  MOV R8, 0x1cde0 ;  /* 0x0001cde000087802 */ /* 0x000fc40000000f00 */
[----:B------:R-:W-:Y:S05]  /*1cdd0*/  CALL.REL.NOINC `($__internal_48_$__cuda_sm70_shflsync_bfly_p) ;  /* 0x00000e6000007944 */ /* 0x000fea0003c00000 */
[----:B-12---:R-:W-:Y:S01]  /*1cde0*/  FADD.FTZ R12, R238, R5 ;  /* 0x00000005ee0c7221 */ /* 0x006fe20000010000 */
[----:B------:R-:W-:-:S02]  /*1cdf0*/  MOV R5, 0x1 ;  /* 0x0000000100057802 */ /* 0x000fc40000000f00 */
[----:B------:R-:W-:Y:S02]  /*1ce00*/  MOV R8, 0x1ce20 ;  /* 0x0001ce2000087802 */ /* 0x000fe40000000f00 */
[----:B------:R-:W-:Y:S05]  /*1ce10*/  CALL.REL.NOINC `($__internal_48_$__cuda_sm70_shflsync_bfly_p) ;  /* 0x00000e2000007944 */ /* 0x000fea0003c00000 */
[----:B-12---:R-:W-:Y:S01]  /*1ce20*/  MOV R3, R5 ;  /* 0x0000000500037202 */ /* 0x006fe20000000f00 */
[----:B------:R-:W-:Y:S05]  /*1ce30*/  BRA `(.L_x_2427) ;  /* 0xffffacc000007947 */ /* 0x000fea000383ffff */
.L_x_2361:
[----:B--234-:R-:W-:Y:S01]  /*1ce40*/  IMAD.MOV.U32 R19, RZ, RZ, R18 ;  /* 0x000000ffff137224 */ /* 0x01cfe200078e0012 */
[----:B------:R-:W-:Y:S01]  /*1ce50*/  MOV R2, RZ ;  /* 0x000000ff00027202 */ /* 0x000fe20000000f00 */
[----:B------:R-:W-:Y:S01]  /*1ce60*/  IMAD.MOV.U32 R17, RZ, RZ, 0x181f ;  /* 0x0000181fff117424 */ /* 0x000fe200078e00ff */
[----:B------:R-:W-:Y:S02]  /*1ce70*/  MOV R0, 0x1ce90 ;  /* 0x0001ce9000007802 */ /* 0x000fe40000000f00 */
[----:B-1----:R-:W-:Y:S05]  /*1ce80*/  CALL.REL.NOINC `($__internal_49_$__cuda_sm70_shflsync_idx_p) ;  /* 0x00000df000007944 */ /* 0x002fea0003c00000 */
[----:B--2---:R-:W-:Y:S01]  /*1ce90*/  MOV R22, R2 ;  /* 0x0000000200167202 */ /* 0x004fe20000000f00 */
[----:B-1----:R-:W-:Y:S05]  /*1cea0*/  BRA `(.L_x_2428) ;  /* 0xffffc57000007947 */ /* 0x002fea000383ffff */
.L_x_2362:
[----:B------:R-:W-:Y:S01]  /*1ceb0*/  IMAD.MOV.U32 R19, RZ, RZ, R8 ;  /* 0x000000ffff137224 */ /* 0x000fe200078e0008 */
[----:B------:R-:W-:Y:S01]  /*1cec0*/  MOV R2, RZ ;  /* 0x000000ff00027202 */ /* 0x000fe20000000f00 */
[----:B------:R-:W-:Y:S01]  /*1ced0*/  IMAD.MOV.U32 R17, RZ, RZ, 0x181f ;  /* 0x0000181fff117424 */ /* 0x000fe200078e00ff */
[----:B------:R-:W-:Y:S02]  /*1cee0*/  MOV R0, 0x1cf00 ;  /* 0x0001cf0000007802 */ /* 0x000fe40000000f00 */
[----:B-123--:R-:W-:Y:S05]  /*1cef0*/  CALL.REL.NOINC `($__internal_49_$__cuda_sm70_shflsync_idx_p) ;  /* 0x00000d8000007944 */ /* 0x00efea0003c00000 */
[----:B-12---:R-:W-:Y:S05]  /*1cf00*/  BRA `(.L_x_2429) ;  /* 0xffffc53000007947 */ /* 0x006fea000383ffff */
.L_x_2365:
[----:B------:R-:W-:Y:S01]  /*1cf10*/  IMAD.MOV.U32 R19, RZ, RZ, R18 ;  /* 0x000000ffff137224 */ /* 0x000fe200078e0012 */
[----:B--2---:R-:W-:Y:S01]  /*1cf20*/  MOV R2, 0x1 ;  /* 0x0000000100027802 */ /* 0x004fe20000000f00 */
[----:B------:R-:W-:Y:S01]  /*1cf30*/  IMAD.MOV.U32 R17, RZ, RZ, 0x181f ;  /* 0x0000181fff117424 */ /* 0x000fe200078e00ff */
[----:B------:R-:W-:-:S02]  /*1cf40*/  MOV R0, 0x1cf60 ;  /* 0x0001cf6000007802 */ /* 0x000fc40000000f00 */
[----:B-1-34-:R-:W-:Y:S05]  /*1cf50*/  CALL.REL.NOINC `($__internal_49_$__cuda_sm70_shflsync_idx_p) ;  /* 0x00000d2000007944 */ /* 0x01afea0003c00000 */
[----:B--2---:R-:W-:Y:S01]  /*1cf60*/  IMAD.MOV.U32 R22, RZ, RZ, R2 ;  /* 0x000000ffff167224 */ /* 0x004fe200078e0002 */
[----:B------:R-:W-:Y:S01]  /*1cf70*/  MOV R2, 0x1 ;  /* 0x0000000100027802 */ /* 0x000fe20000000f00 */
[----:B-1----:R-:W-:Y:S01]  /*1cf80*/  IMAD.MOV.U32 R19, RZ, RZ, R8 ;  /* 0x000000ffff137224 */ /* 0x002fe200078e0008 */
[----:B------:R-:W-:-:S02]  /*1cf90*/  MOV R17, 0x181f ;  /* 0x0000181f00117802 */ /* 0x000fc40000000f00 */
[----:B------:R-:W-:Y:S02]  /*1cfa0*/  MOV R0, 0x1cfc0 ;  /* 0x0001cfc000007802 */ /* 0x000fe40000000f00 */
[----:B------:R-:W-:Y:S05]  /*1cfb0*/  CALL.REL.NOINC `($__internal_49_$__cuda_sm70_shflsync_idx_p) ;  /* 0x00000cc000007944 */ /* 0x000fea0003c00000 */
[----:B-12---:R-:W-:Y:S05]  /*1cfc0*/  BRA `(.L_x_2430) ;  /* 0xffffc5d000007947 */ /* 0x006fea000383ffff */
.L_x_2368:
[----:B------:R-:W-:Y:S01]  /*1cfd0*/  IMAD.MOV.U32 R19, RZ, RZ, R18 ;  /* 0x000000ffff137224 */ /* 0x000fe200078e0012 */
[----:B--2---:R-:W-:Y:S01]  /*1cfe0*/  MOV R2, 0x2 ;  /* 0x0000000200027802 */ /* 0x004fe20000000f00 */
[----:B-1----:R-:W-:Y:S01]  /*1cff0*/  IMAD.MOV.U32 R17, RZ, RZ, 0x181f ;  /* 0x0000181fff117424 */ /* 0x002fe200078e00ff */
[----:B------:R-:W-:Y:S02]  /*1d000*/  MOV R0, 0x1d020 ;  /* 0x0001d02000007802 */ /* 0x000fe40000000f00 */
[----:B---34-:R-:W-:Y:S05]  /*1d010*/  CALL.REL.NOINC `($__internal_49_$__cuda_sm70_shflsync_idx_p) ;  /* 0x00000c6000007944 */ /* 0x018fea0003c00000 */
[----:B--2---:R-:W-:Y:S01]  /*1d020*/  MOV R22, R2 ;  /* 0x0000000200167202 */ /* 0x004fe20000000f00 */
[----:B-1----:R-:W-:Y:S05]  /*1d030*/  BRA `(.L_x_2431) ;  /* 0xffffc69000007947 */ /* 0x002fea000383ffff */
.L_x_2369:
[----:B------:R-:W-:Y:S01]  /*1d040*/  IMAD.MOV.U32 R19, RZ, RZ, R8 ;  /* 0x000000ffff137224 */ /* 0x000fe200078e0008 */
[----:B--2---:R-:W-:Y:S01]  /*1d050*/  MOV R2, 0x2 ;  /* 0x0000000200027802 */ /* 0x004fe20000000f00 */
[----:B-1----:R-:W-:Y:S01]  /*1d060*/  IMAD.MOV.U32 R17, RZ, RZ, 0x181f ;  /* 0x0000181fff117424 */ /* 0x002fe200078e00ff */
[----:B------:R-:W-:Y:S02]  /*1d070*/  MOV R0, 0x1d090 ;  /* 0x0001d09000007802 */ /* 0x000fe40000000f00 */
[----:B---34-:R-:W-:Y:S05]  /*1d080*/  CALL.REL.NOINC `($__internal_49_$__cuda_sm70_shflsync_idx_p) ;  /* 0x00000bf000007944 */ /* 0x018fea0003c00000 */
[----:B-12---:R-:W-:Y:S05]  /*1d090*/  BRA `(.L_x_2432) ;  /* 0xffffc65000007947 */ /* 0x006fea000383ffff */
.L_x_2372:
[----:B------:R-:W-:Y:S01]  /*1d0a0*/  IMAD.MOV.U32 R19, RZ, RZ, R18 ;  /* 0x000000ffff137224 */ /* 0x000fe200078e0012 */
[----:B----4-:R-:W-:Y:S01]  /*1d0b0*/  MOV R2, 0x3 ;  /* 0x0000000300027802 */ /* 0x010fe20000000f00 */
[----:B-1----:R-:W-:Y:S01]  /*1d0c0*/  IMAD.MOV.U32 R17, RZ, RZ, 0x181f ;  /* 0x0000181fff117424 */ /* 0x002fe200078e00ff */
[----:B------:R-:W-:-:S02]  /*1d0d0*/  MOV R0, 0x1d0f0 ;  /* 0x0001d0f000007802 */ /* 0x000fc40000000f00 */
[----:B--23--:R-:W-:Y:S05]  /*1d0e0*/  CALL.REL.NOINC `($__internal_49_$__cuda_sm70_shflsync_idx_p) ;  /* 0x00000b9000007944 */ /* 0x00cfea0003c00000 */
[----:B--2---:R-:W-:Y:S01]  /*1d0f0*/  IMAD.MOV.U32 R18, RZ, RZ, R2 ;  /* 0x000000ffff127224 */ /* 0x004fe200078e0002 */
[----:B------:R-:W-:Y:S01]  /*1d100*/  MOV R2, 0x3 ;  /* 0x0000000300027802 */ /* 0x000fe20000000f00 */
[----:B-1----:R-:W-:Y:S01]  /*1d110*/  IMAD.MOV.U32 R19, RZ, RZ, R8 ;  /* 0x000000ffff137224 */ /* 0x002fe200078e0008 */
[----:B------:R-:W-:-:S02]  /*1d120*/  MOV R17, 0x181f ;  /* 0x0000181f00117802 */ /* 0x000fc40000000f00 */
[----:B------:R-:W-:Y:S02]  /*1d130*/  MOV R0, 0x1d150 ;  /* 0x0001d15000007802 */ /* 0x000fe40000000f00 */
[----:B------:R-:W-:Y:S05]  /*1d140*/  CALL.REL.NOINC `($__internal_49_$__cuda_sm70_shflsync_idx_p) ;  /* 0x00000b3000007944 */ /* 0x000fea0003c00000 */
[----:B-12---:R-:W-:Y:S05]  /*1d150*/  BRA `(.L_x_2433) ;  /* 0xffffc6d000007947 */ /* 0x006fea000383ffff */
.L_x_2374:
[----:B------:R-:W-:Y:S01]  /*1d160*/  IMAD.MOV.U32 R19, RZ, RZ, R162 ;  /* 0x000000ffff137224 */ /* 0x000fe200078e00a2 */
[----:B------:R-:W-:Y:S01]  /*1d170*/  MOV R2, RZ ;  /* 0x000000ff00027202 */ /* 0x000fe20000000f00 */
[----:B------:R-:W-:Y:S01]  /*1d180*/  IMAD.MOV.U32 R17, RZ, RZ, 0x1c1f ;  /* 0x00001c1fff117424 */ /* 0x000fe200078e00ff */
[----:B------:R-:W-:Y:S02]  /*1d190*/  MOV R0, 0x1d1b0 ;  /* 0x0001d1b000007802 */ /* 0x000fe40000000f00 */
[----:B------:R-:W-:Y:S05]  /*1d1a0*/  CALL.REL.NOINC `($__internal_49_$__cuda_sm70_shflsync_idx_p) ;  /* 0x00000ad000007944 */ /* 0x000fea0003c00000 */
[----:B--2---:R-:W-:Y:S01]  /*1d1b0*/  MOV R165, R2 ;  /* 0x0000000200a57202 */ /* 0x004fe20000000f00 */
[----:B-1----:R-:W-:Y:S05]  /*1d1c0*/  BRA `(.L_x_2434) ;  /* 0xffffc98000007947 */ /* 0x002fea000383ffff */
.L_x_2375:
[----:B------:R-:W-:Y:S01]  /*1d1d0*/  IMAD.MOV.U32 R19, RZ, RZ, R163 ;  /* 0x000000ffff137224 */ /* 0x000fe200078e00a3 */
[----:B------:R-:W-:Y:S01]  /*1d1e0*/  MOV R2, RZ ;  /* 0x000000ff00027202 */ /* 0x000fe20000000f00 */
[----:B------:R-:W-:Y:S01]  /*1d1f0*/  IMAD.MOV.U32 R17, RZ, RZ, 0x1c1f ;  /* 0x00001c1fff117424 */ /* 0x000fe200078e00ff */
[----:B------:R-:W-:Y:S02]  /*1d200*/  MOV R0, 0x1d220 ;  /* 0x0001d22000007802 */ /* 0x000fe40000000f00 */
[----:B-12---:R-:W-:Y:S05]  /*1d210*/  CALL.REL.NOINC `($__internal_49_$__cuda_sm70_shflsync_idx_p) ;  /* 0x00000a6000007944 */ /* 0x006fea0003c00000 */
[----:B-12---:R-:W-:Y:S05]  /*1d220*/  BRA `(.L_x_2435) ;  /* 0xffffc94000007947 */ /* 0x006fea000383ffff */
.L_x_2378:
        /* <DEDUP_REMOVED lines=12> */
.L_x_2382:
[----:B------:R-:W-:Y:S01]  /*1d2f0*/  IMAD.MOV.U32 R19, RZ, RZ, R6 ;  /* 0x000000ffff137224 */ /* 0x000fe200078e0006 */
[----:B------:R-:W-:Y:S01]  /*1d300*/  MOV R2, RZ ;  /* 0x000000ff00027202 */ /* 0x000fe20000000f00 */
[----:B------:R-:W-:Y:S01]  /*1d310*/  IMAD.MOV.U32 R17, RZ, RZ, 0x181f ;  /* 0x0000181fff117424 */ /* 0x000fe200078e00ff */
[----:B------:R-:W-:Y:S02]  /*1d320*/  MOV R0, 0x1d340 ;  /* 0x0001d34000007802 */ /* 0x000fe40000000f00 */
[----:B-1----:R-:W-:Y:S05]  /*1d330*/  CALL.REL.NOINC `($__internal_49_$__cuda_sm70_shflsync_idx_p) ;  /* 0x0000094000007944 */ /* 0x002fea0003c00000 */
[----:B--2---:R-:W-:Y:S01]  /*1d340*/  MOV R7, R2 ;  /* 0x0000000200077202 */ /* 0x004fe20000000f00 */
[----:B-1----:R-:W-:Y:S05]  /*1d350*/  BRA `(.L_x_2437) ;  /* 0xffffdec000007947 */ /* 0x002fea000383ffff */
.L_x_2383:
[----:B------:R-:W-:Y:S01]  /*1d360*/  IMAD.MOV.U32 R19, RZ, RZ, R5 ;  /* 0x000000ffff137224 */ /* 0x000fe200078e0005 */
[----:B------:R-:W-:Y:S01]  /*1d370*/  MOV R2, RZ ;  /* 0x000000ff00027202 */ /* 0x000fe20000000f00 */
[----:B------:R-:W-:Y:S01]  /*1d380*/  IMAD.MOV.U32 R17, RZ, RZ, 0x181f ;  /* 0x0000181fff117424 */ /* 0x000fe200078e00ff */
[----:B------:R-:W-:Y:S02]  /*1d390*/  MOV R0, 0x1d3b0 ;  /* 0x0001d3b000007802 */ /* 0x000fe40000000f00 */
[----:B-123--:R-:W-:Y:S05]  /*1d3a0*/  CALL.REL.NOINC `($__internal_49_$__cuda_sm70_shflsync_idx_p) ;  /* 0x000008d000007944 */ /* 0x00efea0003c00000 */
[----:B-12---:R-:W-:Y:S05]  /*1d3b0*/  BRA `(.L_x_2438) ;  /* 0xffffde8000007947 */ /* 0x006fea000383ffff */
.L_x_2386:
[----:B-1----:R-:W-:Y:S01]  /*1d3c0*/  IMAD.MOV.U32 R19, RZ, RZ, R6 ;  /* 0x000000ffff137224 */ /* 0x002fe200078e0006 */
[----:B------:R-:W-:Y:S01]  /*1d3d0*/  MOV R2, 0x1 ;  /* 0x0000000100027802 */ /* 0x000fe20000000f00 */
[----:B------:R-:W-:Y:S01]  /*1d3e0*/  IMAD.MOV.U32 R17, RZ, RZ, 0x181f ;  /* 0x0000181fff117424 */ /* 0x000fe200078e00ff */
[----:B------:R-:W-:-:S02]  /*1d3f0*/  MOV R0, 0x1d410 ;  /* 0x0001d41000007802 */ /* 0x000fc40000000f00 */
[----:B--234-:R-:W-:Y:S05]  /*1d400*/  CALL.REL.NOINC `($__internal_49_$__cuda_sm70_shflsync_idx_p) ;  /* 0x0000087000007944 */ /* 0x01cfea0003c00000 */
[----:B--2---:R-:W-:Y:S01]  /*1d410*/  IMAD.MOV.U32 R7, RZ, RZ, R2 ;  /* 0x000000ffff077224 */ /* 0x004fe200078e0002 */
[----:B------:R-:W-:Y:S01]  /*1d420*/  MOV R2, 0x1 ;  /* 0x0000000100027802 */ /* 0x000fe20000000f00 */
[----:B-1----:R-:W-:Y:S01]  /*1d430*/  IMAD.MOV.U32 R19, RZ, RZ, R5 ;  /* 0x000000ffff137224 */ /* 0x002fe200078e0005 */
[----:B------:R-:W-:-:S02]  /*1d440*/  MOV R17, 0x181f ;  /* 0x0000181f00117802 */ /* 0x000fc40000000f00 */
[----:B------:R-:W-:Y:S02]  /*1d450*/  MOV R0, 0x1d470 ;  /* 0x0001d47000007802 */ /* 0x000fe40000000f00 */
[----:B------:R-:W-:Y:S05]  /*1d460*/  CALL.REL.NOINC `($__internal_49_$__cuda_sm70_shflsync_idx_p) ;  /* 0x0000081000007944 */ /* 0x000fea0003c00000 */
[----:B-12---:R-:W-:Y:S05]  /*1d470*/  BRA `(.L_x_2439) ;  /* 0xffffdf3000007947 */ /* 0x006fea000383ffff */
.L_x_2389:
[----:B-1----:R-:W-:Y:S01]  /*1d480*/  IMAD.MOV.U32 R19, RZ, RZ, R6 ;  /* 0x000000ffff137224 */ /* 0x002fe200078e0006 */
[----:B------:R-:W-:Y:S01]  /*1d490*/  MOV R2, 0x2 ;  /* 0x0000000200027802 */ /* 0x000fe20000000f00 */
[----:B------:R-:W-:Y:S01]  /*1d4a0*/  IMAD.MOV.U32 R17, RZ, RZ, 0x181f ;  /* 0x0000181fff117424 */ /* 0x000fe200078e00ff */
[----:B------:R-:W-:Y:S02]  /*1d4b0*/  MOV R0, 0x1d4d0 ;  /* 0x0001d4d000007802 */ /* 0x000fe40000000f00 */
[----:B--234-:R-:W-:Y:S05]  /*1d4c0*/  CALL.REL.NOINC `($__internal_49_$__cuda_sm70_shflsync_idx_p) ;  /* 0x000007b000007944 */ /* 0x01cfea0003c00000 */
[----:B--2---:R-:W-:Y:S01]  /*1d4d0*/  MOV R7, R2 ;  /* 0x0000000200077202 */ /* 0x004fe20000000f00 */
[----:B-1----:R-:W-:Y:S05]  /*1d4e0*/  BRA `(.L_x_2440) ;  /* 0xffffdff000007947 */ /* 0x002fea000383ffff */
.L_x_2390:
[----:B-1----:R-:W-:Y:S01]  /*1d4f0*/  IMAD.MOV.U32 R19, RZ, RZ, R5 ;  /* 0x000000ffff137224 */ /* 0x002fe200078e0005 */
[----:B------:R-:W-:Y:S01]  /*1d500*/  MOV R2, 0x2 ;  /* 0x0000000200027802 */ /* 0x000fe20000000f00 */
[----:B------:R-:W-:Y:S01]  /*1d510*/  IMAD.MOV.U32 R17, RZ, RZ, 0x181f ;  /* 0x0000181fff117424 */ /* 0x000fe200078e00ff */
[----:B------:R-:W-:Y:S02]  /*1d520*/  MOV R0, 0x1d540 ;  /* 0x0001d54000007802 */ /* 0x000fe40000000f00 */
[----:B--234-:R-:W-:Y:S05]  /*1d530*/  CALL.REL.NOINC `($__internal_49_$__cuda_sm70_shflsync_idx_p) ;  /* 0x0000074000007944 */ /* 0x01cfea0003c00000 */
[----:B-12---:R-:W-:Y:S05]  /*1d540*/  BRA `(.L_x_2441) ;  /* 0xffffdfb000007947 */ /* 0x006fea000383ffff */
.L_x_2393:
[----:B--2---:R-:W-:Y:S01]  /*1d550*/  IMAD.MOV.U32 R19, RZ, RZ, R6 ;  /* 0x000000ffff137224 */ /* 0x004fe200078e0006 */
[----:B------:R-:W-:Y:S01]  /*1d560*/  MOV R2, 0x3 ;  /* 0x0000000300027802 */ /* 0x000fe20000000f00 */
        /* <DEDUP_REMOVED lines=10> */
.L_x_2395:
[----:B------:R-:W-:Y:S01]  /*1d610*/  IMAD.MOV.U32 R19, RZ, RZ, R3 ;  /* 0x000000ffff137224 */ /* 0x000fe200078e0003 */
[----:B------:R-:W-:Y:S01]  /*1d620*/  MOV R2, RZ ;  /* 0x000000ff00027202 */ /* 0x000fe20000000f00 */
[----:B------:R-:W-:Y:S01]  /*1d630*/  IMAD.MOV.U32 R17, RZ, RZ, 0x1f ;  /* 0x0000001fff117424 */ /* 0x000fe200078e00ff */
[----:B------:R-:W-:Y:S02]  /*1d640*/  MOV R0, 0x1d660 ;  /* 0x0001d66000007802 */ /* 0x000fe40000000f00 */
[----:B---3--:R-:W-:Y:S05]  /*1d650*/  CALL.REL.NOINC `($__internal_49_$__cuda_sm70_shflsync_idx_p) ;  /* 0x0000062000007944 */ /* 0x008fea0003c00000 */
[----:B--2---:R-:W-:Y:S01]  /*1d660*/  MOV R5, R2 ;  /* 0x0000000200057202 */ /* 0x004fe20000000f00 */
[----:B-1----:R-:W-:Y:S05]  /*1d670*/  BRA `(.L_x_2443) ;  /* 0xffffe17000007947 */ /* 0x002fea000383ffff */
.L_x_2396:
[----:B------:R-:W-:Y:S01]  /*1d680*/  IMAD.MOV.U32 R19, RZ, RZ, R3 ;  /* 0x000000ffff137224 */ /* 0x000fe200078e0003 */
[----:B------:R-:W-:Y:S01]  /*1d690*/  MOV R2, 0x1 ;  /* 0x0000000100027802 */ /* 0x000fe20000000f00 */
[----:B------:R-:W-:Y:S01]  /*1d6a0*/  IMAD.MOV.U32 R17, RZ, RZ, 0x1f ;  /* 0x0000001fff117424 */ /* 0x000fe200078e00ff */
[----:B------:R-:W-:Y:S02]  /*1d6b0*/  MOV R0, 0x1d6d0 ;  /* 0x0001d6d000007802 */ /* 0x000fe40000000f00 */
[----:B-12---:R-:W-:Y:S05]  /*1d6c0*/  CALL.REL.NOINC `($__internal_49_$__cuda_sm70_shflsync_idx_p) ;  /* 0x000005b000007944 */ /* 0x006fea0003c00000 */
[----:B--2---:R-:W-:Y:S01]  /*1d6d0*/  MOV R3, R2 ;  /* 0x0000000200037202 */ /* 0x004fe20000000f00 */
[----:B-1----:R-:W-:Y:S05]  /*1d6e0*/  BRA `(.L_x_2444) ;  /* 0xffffe12000007947 */ /* 0x002fea000383ffff */
.L_x_2397:
[----:B------:R-:W-:Y:S02]  /*1d6f0*/  MOV R2, 0x1 ;  /* 0x0000000100027802 */ /* 0x000fe40000000f00 */
[----:B------:R-:W-:-:S02]  /*1d700*/  MOV R0, 0x1d720 ;  /* 0x0001d72000007802 */ /* 0x000fc40000000f00 */
[----:B-12---:R-:W-:Y:S05]  /*1d710*/  CALL.REL.NOINC `($__internal_50_$__cuda_sm70_shflsync_up_p) ;  /* 0x000005b000007944 */ /* 0x006fea0003c00000 */
[----:B-12---:R-:W-:Y:S05]  /*1d720*/  BRA `(.L_x_2445) ;  /* 0xffffe20000007947 */ /* 0x006fea000383ffff */
.L_x_2398:
[----:B------:R-:W-:Y:S02]  /*1d730*/  MOV R2, 0x2 ;  /* 0x0000000200027802 */ /* 0x000fe40000000f00 */
[----:B------:R-:W-:-:S02]  /*1d740*/  MOV R0, 0x1d760 ;  /* 0x0001d76000007802 */ /* 0x000fc40000000f00 */
[----:B-12---:R-:W-:Y:S05]  /*1d750*/  CALL.REL.NOINC `($__internal_50_$__cuda_sm70_shflsync_up_p) ;  /* 0x0000057000007944 */ /* 0x006fea0003c00000 */
        /* <DEDUP_REMOVED lines=23> */
.L_x_2402:
[----:B------:R-:W-:Y:S01]  /*1d8d0*/  IMAD.MOV.U32 R7, RZ, RZ, R3 ;  /* 0x000000ffff077224 */ /* 0x000fe200078e0003 */
[----:B------:R-:W-:-:S02]  /*1d8e0*/  MOV R2, 0x1 ;  /* 0x0000000100027802 */ /* 0x000fc40000000f00 */
[----:B------:R-:W-:Y:S02]  /*1d8f0*/  MOV R0, 0x1d910 ;  /* 0x0001d91000007802 */ /* 0x000fe40000000f00 */
[----:B------:R-:W-:Y:S05]  /*1d900*/  CALL.REL.NOINC `($__internal_50_$__cuda_sm70_shflsync_up_p) ;  /* 0x000003c000007944 */ /* 0x000fea0003c00000 */
[----:B-12---:R-:W-:Y:S05]  /*1d910*/  BRA `(.L_x_2447) ;  /* 0xffffe26000007947 */ /* 0x006fea000383ffff */
.L_x_2403:
[----:B------:R-:W-:Y:S01]  /*1d920*/  IMAD.MOV.U32 R7, RZ, RZ, R3 ;  /* 0x000000ffff077224 */ /* 0x000fe200078e0003 */
        /* <DEDUP_REMOVED lines=26> */
.L_x_2405:
[----:B------:R-:W-:Y:S02]  /*1dad0*/  SEL R2, RZ, 0x1, P0 ;  /* 0x00000001ff027807 */ /* 0x000fe40000000000 */
[----:B------:R-:W-:-:S02]  /*1dae0*/  MOV R0, 0x1db00 ;  /* 0x0001db0000007802 */ /* 0x000fc40000000f00 */
[----:B---3--:R-:W-:Y:S05]  /*1daf0*/  CALL.REL.NOINC `($__internal_51_$__cuda_sm70_votesync_ballot) ;  /* 0x0000022000007944 */ /* 0x008fea0003c00000 */
[----:B------:R-:W-:Y:S05]  /*1db00*/  BRA `(.L_x_2449) ;  /* 0xffffe20000007947 */ /* 0x000fea000383ffff */
.L_x_2406:
[----:B------:R-:W-:Y:S01]  /*1db10*/  IMAD.MOV.U32 R19, RZ, RZ, R209 ;  /* 0x000000ffff137224 */ /* 0x000fe200078e00d1 */
[----:B------:R-:W-:Y:S01]  /*1db20*/  MOV R2, R12 ;  /* 0x0000000c00027202 */ /* 0x000fe20000000f00 */
[----:B------:R-:W-:Y:S01]  /*1db30*/  IMAD.MOV.U32 R17, RZ, RZ, 0x1f ;  /* 0x0000001fff117424 */ /* 0x000fe200078e00ff */
[----:B------:R-:W-:-:S02]  /*1db40*/  MOV R0, 0x1db60 ;  /* 0x0001db6000007802 */ /* 0x000fc40000000f00 */
[----:B---3--:R-:W-:Y:S05]  /*1db50*/  CALL.REL.NOINC `($__internal_49_$__cuda_sm70_shflsync_idx_p) ;  /* 0x0000012000007944 */ /* 0x008fea0003c00000 */
[----:B--2---:R-:W-:Y:S01]  /*1db60*/  IMAD.MOV.U32 R209, RZ, RZ, R2 ;  /* 0x000000ffffd17224 */ /* 0x004fe200078e0002 */
[----:B------:R-:W-:Y:S01]  /*1db70*/  MOV R2, R12 ;  /* 0x0000000c00027202 */ /* 0x000fe20000000f00 */
[----:B-1----:R-:W-:Y:S01]  /*1db80*/  IMAD.MOV.U32 R19, RZ, RZ, R8 ;  /* 0x000000ffff137224 */ /* 0x002fe200078e0008 */
[----:B------:R-:W-:-:S02]  /*1db90*/  MOV R17, 0x1f ;  /* 0x0000001f00117802 */ /* 0x000fc40000000f00 */
[----:B------:R-:W-:Y:S02]  /*1dba0*/  MOV R0, 0x1dbc0 ;  /* 0x0001dbc000007802 */ /* 0x000fe40000000f00 */
[----:B------:R-:W-:Y:S05]  /*1dbb0*/  CALL.REL.NOINC `($__internal_49_$__cuda_sm70_shflsync_idx_p) ;  /* 0x000000c000007944 */ /* 0x000fea0003c00000 */
[----:B--2---:R-:W-:Y:S01]  /*1dbc0*/  MOV R3, R2 ;  /* 0x0000000200037202 */ /* 0x004fe20000000f00 */
[----:B-1----:R-:W-:Y:S05]  /*1dbd0*/  BRA `(.L_x_2450) ;  /* 0xffffe18000007947 */ /* 0x002fea000383ffff */
.L_x_2409:
[----:B------:R-:W-:Y:S01]  /*1dbe0*/  IMAD.MOV.U32 R19, RZ, RZ, R7 ;  /* 0x000000ffff137224 */ /* 0x000fe200078e0007 */
[----:B------:R-:W-:Y:S02]  /*1dbf0*/  MOV R17, 0x1f ;  /* 0x0000001f00117802 */ /* 0x000fe40000000f00 */
[----:B------:R-:W-:Y:S02]  /*1dc00*/  MOV R0, 0x1dc20 ;  /* 0x0001dc2000007802 */ /* 0x000fe40000000f00 */
[----:B-1234-:R-:W-:Y:S05]  /*1dc10*/  CALL.REL.NOINC `($__internal_49_$__cuda_sm70_shflsync_idx_p) ;  /* 0x0000006000007944 */ /* 0x01efea0003c00000 */
[----:B--2---:R-:W-:Y:S01]  /*1dc20*/  MOV R9, R2 ;  /* 0x0000000200097202 */ /* 0x004fe20000000f00 */
[----:B-1----:R-:W-:Y:S05]  /*1dc30*/  BRA `(.L_x_2408) ;  /* 0xffffe18000007947 */ /* 0x002fea000383ffff */
        .weak           $__internal_48_$__cuda_sm70_shflsync_bfly_p
        .type           $__internal_48_$__cuda_sm70_shflsync_bfly_p,@function
        .size           $__internal_48_$__cuda_sm70_shflsync_bfly_p,($__internal_49_$__cuda_sm70_shflsync_idx_p - $__internal_48_$__cuda_sm70_shflsync_bfly_p)
$__internal_48_$__cuda_sm70_shflsync_bfly_p:
[----:B------:R-:W-:Y:S01]  /*1dc40*/  MOV R9, 0x0 ;  /* 0x0000000000097802 */ /* 0x000fe20000000f00 */
[----:B------:R-:W-:Y:S04]  /*1dc50*/  WARPSYNC R3 ;  /* 0x0000000300007348 */ /* 0x000fe80003800000 */
[----:B------:R1:W2:Y:S01]  /*1dc60*/  SHFL.BFLY PT, R5, R12, R5, R6 ;  /* 0x0c0000050c057389 */ /* 0x0002a200000e0006 */
[----:B------:R-:W-:Y:S05]  /*1dc70*/  RET.REL.NODEC R8 `(_ZN7cutlass13device_kernelIN5flash19enable_sm80_to_sm89INS1_16FlashAttnFwdSm80INS1_25CollectiveMainloopFwdSm80ILi8ELi2ELb0EN4cute5tupleIJNS5_1CILi128EEENS7_ILi64EEENS7_ILi192EEEEEELi192ENS_6half_tEfNS_4arch4Sm80ELb1ELb0ELb1ELb1ELb0ELb1ELb1ELb1EEENS1_21CollectiveEpilogueFwdINS6_IJS8_SA_S9_EEENS6_IJNS7_ILi1EEESI_SI_EEESC_SE_Li256ELb1ELb1ELb1ELb0EEENS1_36VarlenDynamicPersistentTileSchedulerILi128ELi64ELi256ELi256ELb1ELb1ELb0ELb1ELb1ELb1EEEEEEEEEvNT_6ParamsE) ;  /* 0xfffe238008007950 */ /* 0x000fea0003c3ffff */
        .weak           $__internal_49_$__cuda_sm70_shflsync_idx_p
        .type           $__internal_49_$__cuda_sm70_shflsync_idx_p,@function
        .size           $__internal_49_$__cuda_sm70_shflsync_idx_p,($__internal_50_$__cuda_sm70_shflsync_up_p - $__internal_49_$__cuda_sm70_shflsync_idx_p)
$__internal_49_$__cuda_sm70_shflsync_idx_p:
[----:B------:R-:W-:Y:S01]  /*1dc80*/  MOV R20, R0 ;  /* 0x0000000000147202 */ /* 0x000fe20000000f00 */
[----:B------:R-:W-:Y:S04]  /*1dc90*/  WARPSYNC R206 ;  /* 0x000000ce00007348 */ /* 0x000fe80003800000 */
[----:B------:R-:W-:Y:S01]  /*1dca0*/  MOV R21, 0x0 ;  /* 0x0000000000157802 */ /* 0x000fe20000000f00 */
[----:B------:R1:W2:Y:S03]  /*1dcb0*/  SHFL.IDX PT, R2, R19, R2, R17 ;  /* 0x0000000213027389 */ /* 0x0002a600000e0011 */
[----:B------:R-:W-:Y:S05]  /*1dcc0*/  RET.REL.NODEC R20 `(_ZN7cutlass13device_kernelIN5flash19enable_sm80_to_sm89INS1_16FlashAttnFwdSm80INS1_25CollectiveMainloopFwdSm80ILi8ELi2ELb0EN4cute5tupleIJNS5_1CILi128EEENS7_ILi64EEENS7_ILi192EEEEEELi192ENS_6half_tEfNS_4arch4Sm80ELb1ELb0ELb1ELb1ELb0ELb1ELb1ELb1EEENS1_21CollectiveEpilogueFwdINS6_IJS8_SA_S9_EEENS6_IJNS7_ILi1EEESI_SI_EEESC_SE_Li256ELb1ELb1ELb1ELb0EEENS1_36VarlenDynamicPersistentTileSchedulerILi128ELi64ELi256ELi256ELb1ELb1ELb0ELb1ELb1ELb1EEEEEEEEEvNT_6ParamsE) ;  /* 0xfffe233014007950 */ /* 0x000fea0003c3ffff */
        .weak           $__internal_50_$__cuda_sm70_shflsync_up_p
        .type           $__internal_50_$__cuda_sm70_shflsync_up_p,@function
        .size           $__internal_50_$__cuda_sm70_shflsync_up_p,($__internal_51_$__cuda_sm70_votesync_ballot - $__internal_50_$__cuda_sm70_shflsync_up_p)
$__internal_50_$__cuda_sm70_shflsync_up_p:
[----:B------:R-:W-:Y:S01]  /*1dcd0*/  MOV R12, R0 ;  /* 0x00000000000c7202 */ /* 0x000fe20000000f00 */
[----:B------:R-:W-:Y:S04]  /*1dce0*/  WARPSYNC R207 ;  /* 0x000000cf00007348 */ /* 0x000fe80003800000 */
[----:B------:R-:W-:Y:S01]  /*1dcf0*/  MOV R13, 0x0 ;  /* 0x00000000000d7802 */ /* 0x000fe20000000f00 */
[----:B------:R1:W2:Y:S03]  /*1dd00*/  SHFL.UP PT, R2, R7, R2, R212 ;  /* 0x0400000207027389 */ /* 0x0002a600000e00d4 */
[----:B------:R-:W-:Y:S05]  /*1dd10*/  RET.REL.NODEC R12 `(_ZN7cutlass13device_kernelIN5flash19enable_sm80_to_sm89INS1_16FlashAttnFwdSm80INS1_25CollectiveMainloopFwdSm80ILi8ELi2ELb0EN4cute5tupleIJNS5_1CILi128EEENS7_ILi64EEENS7_ILi192EEEEEELi192ENS_6half_tEfNS_4arch4Sm80ELb1ELb0ELb1ELb1ELb0ELb1ELb1ELb1EEENS1_21CollectiveEpilogueFwdINS6_IJS8_SA_S9_EEENS6_IJNS7_ILi1EEESI_SI_EEESC_SE_Li256ELb1ELb1ELb1ELb0EEENS1_36VarlenDynamicPersistentTileSchedulerILi128ELi64ELi256ELi256ELb1ELb1ELb0ELb1ELb1ELb1EEEEEEEEEvNT_6ParamsE) ;  /* 0xfffe22e00c007950 */ /* 0x000fea0003c3ffff */
        .weak           $__internal_51_$__cuda_sm70_votesync_ballot
        .type           $__internal_51_$__cuda_sm70_votesync_ballot,@function
        .size           $__internal_51_$__cuda_sm70_votesync_ballot,(.L_x_2517 - $__internal_51_$__cuda_sm70_votesync_ballot)
$__internal_51_$__cuda_sm70_votesync_ballot:
[----:B------:R-:W-:Y:S01]  /*1dd20*/  ISETP.NE.U32.AND P0, PT, R2, 0x1, PT ;  /* 0x000000010200780c */ /* 0x000fe20003f05070 */
[----:B------:R-:W-:Y:S01]  /*1dd30*/  IMAD.MOV.U32 R2, RZ, RZ, R0 ;  /* 0x000000ffff027224 */ /* 0x000fe200078e0000 */
[----:B------:R-:W-:Y:S04]  /*1dd40*/  WARPSYNC R205 ;  /* 0x000000cd00007348 */ /* 0x000fe80003800000 */
[----:B------:R-:W-:-:S07]  /*1dd50*/  IMAD.MOV.U32 R3, RZ, RZ, 0x0 ;  /* 0x00000000ff037424 */ /* 0x000fce00078e00ff */
[----:B------:R-:W-:-:S04]  /*1dd60*/  VOTE.ANY R6, PT, !P0 ;  /* 0x0000000000067806 */ /* 0x000fc800040e0100 */
[----:B------:R-:W-:Y:S01]  /*1dd70*/  LOP3.LUT R6, R6, R205, RZ, 0xc0, !PT ;  /* 0x000000cd06067212 */ /* 0x000fe200078ec0ff */
[----:B------:R-:W-:Y:S06]  /*1dd80*/  RET.REL.NODEC R2 `(_ZN7cutlass13device_kernelIN5flash19enable_sm80_to_sm89INS1_16FlashAttnFwdSm80INS1_25CollectiveMainloopFwdSm80ILi8ELi2ELb0EN4cute5tupleIJNS5_1CILi128EEENS7_ILi64EEENS7_ILi192EEEEEELi192ENS_6half_tEfNS_4arch4Sm80ELb1ELb0ELb1ELb1ELb0ELb1ELb1ELb1EEENS1_21CollectiveEpilogueFwdINS6_IJS8_SA_S9_EEENS6_IJNS7_ILi1EEESI_SI_EEESC_SE_Li256ELb1ELb1ELb1ELb0EEENS1_36VarlenDynamicPersistentTileSchedulerILi128ELi64ELi256ELi256ELb1ELb1ELb0ELb1ELb1ELb1EEEEEEEEEvNT_6ParamsE) ;  /* 0xfffe227002007950 */ /* 0x000fec0003c3ffff */
.L_x_2451:
        /* <DEDUP_REMOVED lines=15> */
.L_x_2517:


//--------------------- .nv.shared._ZN7cutlass13device_kernelIN5flash19enable_sm80_to_sm89INS1_16FlashAttnFwdSm80INS1_25CollectiveMainloopFwdSm80ILi8ELi1ELb1EN4cute5tupleIJNS5_1CILi128EEENS7_ILi96EEENS7_ILi192EEEEEELi192ENS_6half_tEfNS_4arch4Sm80ELb0ELb0ELb1ELb0ELb0ELb0ELb1ELb1EEENS1_21CollectiveEpilogueFwdINS6_IJS8_SA_S9_EEENS6_IJNS7_ILi1EEESI_SI_EEESC_SE_Li256ELb0ELb1ELb1ELb0EEENS1_19SingleTileSchedulerILb0ELb1ELb1ELi128EEEEEEEEEvNT_6ParamsE --------------------------
	.section	.nv.shared._ZN7cutlass13device_kernelIN5flash19enable_sm80_to_sm89INS1_16FlashAttnFwdSm80INS1_25CollectiveMainloopFwdSm80ILi8ELi1ELb1EN4cute5tupleIJNS5_1CILi128EEENS7_ILi96EEENS7_ILi192EEEEEELi192ENS_6half_tEfNS_4arch4Sm80ELb0ELb0ELb1ELb0ELb0ELb0ELb1ELb1EEENS1_21CollectiveEpilogueFwdINS6_IJS8_SA_S9_EEENS6_IJNS7_ILi1EEESI_SI_EEESC_SE_Li256ELb0ELb1ELb1ELb0EEENS1_19SingleTileSchedulerILb0ELb1ELb1ELi128EEEEEEEEEvNT_6ParamsE,"aw",@nobits
	.sectionflags	@""
	.align	16


//--------------------- .nv.global                --------------------------
	.section	.nv.global,"aw",@nobits
.nv.global:
	.type		_ZN80_INTERNAL_2d1af1fc_44_flash_fwd_hdim192_fp16_split_softcap_sm80_cu_cb12e5b6_33974cute1_E,@object
	.size		_ZN80_INTERNAL_2d1af1fc_44_flash_fwd_hdim192_fp16_split_softcap_sm80_cu_cb12e5b6_33974cute1_E,(_ZN80_INTERNAL_2d1af1fc_44_flash_fwd_hdim192_fp16_split_softcap_sm80_cu_cb12e5b6_33974cuda3std3__45__cpo6cbeginE - _ZN80_INTERNAL_2d1af1fc_44_flash_fwd_hdim192_fp16_split_softcap_sm80_cu_cb12e5b6_33974cute1_E)
_ZN80_INTERNAL_2d1af1fc_44_flash_fwd_hdim192_fp16_split_softcap_sm80_cu_cb12e5b6_33974cute1_E:
	.zero		1
	.type		_ZN80_INTERNAL_2d1af1fc_44_flash_fwd_hdim192_fp16_split_softcap_sm80_cu_cb12e5b6_33974cuda3std3__45__cpo6cbeginE,@object
	.size		_ZN80_INTERNAL_2d1af1fc_44_flash_fwd_hdim192_fp16_split_softcap_sm80_cu_cb12e5b6_33974cuda3std3__45__cpo6cbeginE,(_ZN80_INTERNAL_2d1af1fc_44_flash_fwd_hdim192_fp16_split_softcap_sm80_cu_cb12e5b6_33974cuda3std3__48in_placeE - _ZN80_INTERNAL_2d1af1fc_44_flash_fwd_hdim192_fp16_split_softcap_sm80_cu_cb12e5b6_33974cuda3std3__45__cpo6cbeginE)
_ZN80_INTERNAL_2d1af1fc_44_flash_fwd_hdim192_fp16_split_softcap_sm80_cu_cb12e5b6_33974cuda3std3__45__cpo6cbeginE:
	.zero		1
	.type		_ZN80_INTERNAL_2d1af1fc_44_flash_fwd_hdim192_fp16_split_softcap_sm80_cu_cb12e5b6_33974cuda3std3__48in_placeE,@object
	.size		_ZN80_INTERNAL_2d1af1fc_44_flash_fwd_hdim192_fp16_split_softcap_sm80_cu_cb12e5b6_33974cuda3std3__48in_placeE,(_ZN80_INTERNAL_2d1af1fc_44_flash_fwd_hdim192_fp16_split_softcap_sm80_cu_cb12e5b6_33974cuda3std6ranges3__45__cpo9iter_moveE - _ZN80_INTERNAL_2d1af1fc_44_flash_fwd_hdim192_fp16_split_softcap_sm80_cu_cb12e5b6_33974cuda3std3__48in_placeE)
_ZN80_INTERNAL_2d1af1fc_44_flash_fwd_hdim192_fp16_split_softcap_sm80_cu_cb12e5b6_33974cuda3std3__48in_placeE:
	.zero		1
	.type		_ZN80_INTERNAL_2d1af1fc_44_flash_fwd_hdim192_fp16_split_softcap_sm80_cu_cb12e5b6_33974cuda3std6ranges3__45__cpo9iter_moveE,@object
	.size		_ZN80_INTERNAL_2d1af1fc_44_flash_fwd_hdim192_fp16_split_softcap_sm80_cu_cb12e5b6_33974cuda3std6ranges3__45__cpo9iter_moveE,(_ZN80_INTERNAL_2d1af1fc_44_flash_fwd_hdim192_fp16_split_softcap_sm80_cu_cb12e5b6_33974cuda3std3__45__cpo5beginE - _ZN80_INTERNAL_2d1af1fc_44_flash_fwd_hdim192_fp16_split_softcap_sm80_cu_cb12e5b6_33974cuda3std6ranges3__45__cpo9iter_moveE)
_ZN80_INTERNAL_2d1af1fc_44_flash_fwd_hdim192_fp16_split_softcap_sm80_cu_cb12e5b6_33974cuda3std6ranges3__45__cpo9iter_moveE:
	.zero		1
	.type		_ZN80_INTERNAL_2d1af1fc_44_flash_fwd_hdim192_fp16_split_softcap_sm80_cu_cb12e5b6_33974cuda3std3__45__cpo5beginE,@object
	.size		_ZN80_INTERNAL_2d1af1fc_44_flash_fwd_hdim192_fp16_split_softcap_sm80_cu_cb12e5b6_33974cuda3std3__45__cpo5beginE,(_ZN80_INTERNAL_2d1af1fc_44_flash_fwd_hdim192_fp16_split_softcap_sm80_cu_cb12e5b6_33974cuda3std3__482_GLOBAL__N__2d1af1fc_44_flash_fwd_hdim192_fp16_split_softcap_sm80_cu_cb12e5b6_33976ignoreE - _ZN80_INTERNAL_2d1af1fc_44_flash_fwd_hdim192_fp16_split_softcap_sm80_cu_cb12e5b6_33974cuda3std3__45__cpo5beginE)
_ZN80_INTERNAL_2d1af1fc_44_flash_fwd_hdim192_fp16_split_softcap_sm80_cu_cb12e5b6_33974cuda3std3__45__cpo5beginE:
	.zero		1
	.type		_ZN80_INTERNAL_2d1af1fc_44_flash_fwd_hdim192_fp16_split_softcap_sm80_cu_cb12e5b6_33974cuda3std3__482_GLOBAL__N__2d1af1fc_44_flash_fwd_hdim192_fp16_split_softcap_sm80_cu_cb12e5b6_33976ignoreE,@object
	.size		_ZN80_INTERNAL_2d1af1fc_44_flash_fwd_hdim192_fp16_split_softcap_sm80_cu_cb12e5b6_33974cuda3std3__482_GLOBAL__N__2d1af1fc_44_flash_fwd_hdim192_fp16_split_softcap_sm80_cu_cb12e5b6_33976ignoreE,(_ZN80_INTERNAL_2d1af1fc_44_flash_fwd_hdim192_fp16_split_softcap_sm80_cu_cb12e5b6_33974cute7productE - _ZN80_INTERNAL_2d1af1fc_44_flash_fwd_hdim192_fp16_split_softcap_sm80_cu_cb12e5b6_33974cuda3std3__482_GLOBAL__N__2d1af1fc_44_flash_fwd_hdim192_fp16_split_softcap_sm80_cu_cb12e5b6_33976ignoreE)
_ZN80_INTERNAL_2d1af1fc_44_flash_fwd_hdim192_fp16_split_softcap_sm80_cu_cb12e5b6_33974cuda3std3__482_GLOBAL__N__2d1af1fc_44_flash_fwd_hdim192_fp16_split_softcap_sm80_cu_cb12e5b6_33976ignoreE:
	.zero		1
	.type		_ZN80_INTERNAL_2d1af1fc_44_flash_fwd_hdim192_fp16_split_softcap_sm80_cu_cb12e5b6_33974cute7productE,@object
	.size		_ZN80_INTERNAL_2d1af1fc_44_flash_fwd_hdim192_fp16_split_softcap_sm80_cu_cb12e5b6_33974cute7productE,(_ZN80_INTERNAL_2d1af1fc_44_flash_fwd_hdim192_fp16_split_softcap_sm80_cu_cb12e5b6_33974cuda3std3__45__cpo3endE - _ZN80_INTERNAL_2d1af1fc_44_flash_fwd_hdim192_fp16_split_softcap_sm80_cu_cb12e5b6_33974cute7productE)
_ZN80_INTERNAL_2d1af1fc_44_flash_fwd_hdim192_fp16_split_softcap_sm80_cu_cb12e5b6_33974cute7productE:
	.zero		1
	.type		_ZN80_INTERNAL_2d1af1fc_44_flash_fwd_hdim192_fp16_split_softcap_sm80_cu_cb12e5b6_33974cuda3std3__45__cpo3endE,@object
	.size		_ZN80_INTERNAL_2d1af1fc_44_flash_fwd_hdim192_fp16_split_softcap_sm80_cu_cb12e5b6_33974cuda3std3__45__cpo3endE,(_ZN80_INTERNAL_2d1af1fc_44_flash_fwd_hdim192_fp16_split_softcap_sm80_cu_cb12e5b6_33974cuda3std3__419piecewise_constructE - _ZN80_INTERNAL_2d1af1fc_44_flash_fwd_hdim192_fp16_split_softcap_sm80_cu_cb12e5b6_33974cuda3std3__45__cpo3endE)
_ZN80_INTERNAL_2d1af1fc_44_flash_fwd_hdim192_fp16_split_softcap_sm80_cu_cb12e5b6_33974cuda3std3__45__cpo3endE:
	.zero		1
	.type		_ZN80_INTERNAL_2d1af1fc_44_flash_fwd_hdim192_fp16_split_softcap_sm80_cu_cb12e5b6_33974cuda3std3__419piecewise_constructE,@object
	.size		_ZN80_INTERNAL_2d1af1fc_44_flash_fwd_hdim192_fp16_split_softcap_sm80_cu_cb12e5b6_33974cuda3std3__419piecewise_constructE,(_ZN80_INTERNAL_2d1af1fc_44_flash_fwd_hdim192_fp16_split_softcap_sm80_cu_cb12e5b6_33974cuda3std3__45__cpo4cendE - _ZN80_INTERNAL_2d1af1fc_44_flash_fwd_hdim192_fp16_split_softcap_sm80_cu_cb12e5b6_33974cuda3std3__419piecewise_constructE)
_ZN80_INTERNAL_2d1af1fc_44_flash_fwd_hdim192_fp16_split_softcap_sm80_cu_cb12e5b6_33974cuda3std3__419piecewise_constructE:
	.zero		1
	.type		_ZN80_INTERNAL_2d1af1fc_44_flash_fwd_hdim192_fp16_split_softcap_sm80_cu_cb12e5b6_33974cuda3std3__45__cpo4cendE,@object
	.size		_ZN80_INTERNAL_2d1af1fc_44_flash_fwd_hdim192_fp16_split_softcap_sm80_cu_cb12e5b6_33974cuda3std3__45__cpo4cendE,(_ZN80_INTERNAL_2d1af1fc_44_flash_fwd_hdim192_fp16_split_softcap_sm80_cu_cb12e5b6_33974cuda3std6ranges3__45__cpo4swapE - _ZN80_INTERNAL_2d1af1fc_44_flash_fwd_hdim192_fp16_split_softcap_sm80_cu_cb12e5b6_33974cuda3std3__45__cpo4cendE)
_ZN80_INTERNAL_2d1af1fc_44_flash_fwd_hdim192_fp16_split_softcap_sm80_cu_cb12e5b6_33974cuda3std3__45__cpo4cendE:
	.zero		1
	.type		_ZN80_INTERNAL_2d1af1fc_44_flash_fwd_hdim192_fp16_split_softcap_sm80_cu_cb12e5b6_33974cuda3std6ranges3__45__cpo4swapE,@object
	.size		_ZN80_INTERNAL_2d1af1fc_44_flash_fwd_hdim192_fp16_split_softcap_sm80_cu_cb12e5b6_33974cuda3std6ranges3__45__cpo4swapE,(.L_7 - _ZN80_INTERNAL_2d1af1fc_44_flash_fwd_hdim192_fp16_split_softcap_sm80_cu_cb12e5b6_33974cuda3std6ranges3__45__cpo4swapE)
_ZN80_INTERNAL_2d1af1fc_44_flash_fwd_hdim192_fp16_split_softcap_sm80_cu_cb12e5b6_33974cuda3std6ranges3__45__cpo4swapE:
	.zero		1
.L_7:


//--------------------- .nv.shared._ZN7cutlass13device_kernelIN5flash19enable_sm80_to_sm89INS1_16FlashAttnFwdSm80INS1_25CollectiveMainloopFwdSm80ILi8ELi1ELb0EN4cute5tupleIJNS5_1CILi128EEENS7_ILi64EEENS7_ILi192EEEEEELi192ENS_6half_tEfNS_4arch4Sm80ELb0ELb0ELb1ELb1ELb0ELb0ELb1ELb1EEENS1_21CollectiveEpilogueFwdINS6_IJS8_SA_S9_EEENS6_IJNS7_ILi1EEESI_SI_EEESC_SE_Li256ELb1ELb1ELb1ELb0EEENS1_36VarlenDynamicPersistentTileSchedulerILi128ELi64ELi256ELi256ELb1ELb1ELb0ELb0ELb1ELb1EEEEEEEEEvNT_6ParamsE --------------------------
	.section	.nv.shared._ZN7cutlass13device_kernelIN5flash19enable_sm80_to_sm89INS1_16FlashAttnFwdSm80INS1_25CollectiveMainloopFwdSm80ILi8ELi1ELb0EN4cute5tupleIJNS5_1CILi128EEENS7_ILi64EEENS7_ILi192EEEEEELi192ENS_6half_tEfNS_4arch4Sm80ELb0ELb0ELb1ELb1ELb0ELb0ELb1ELb1EEENS1_21CollectiveEpilogueFwdINS6_IJS8_SA_S9_EEENS6_IJNS7_ILi1EEESI_SI_EEESC_SE_Li256ELb1ELb1ELb1ELb0EEENS1_36VarlenDynamicPersistentTileSchedulerILi128ELi64ELi256ELi256ELb1ELb1ELb0ELb0ELb1ELb1EEEEEEEEEvNT_6ParamsE,"aw",@nobits
	.sectionflags	@""
	.align	16


//--------------------- .nv.shared._ZN7cutlass13device_kernelIN5flash19enable_sm80_to_sm89INS1_16FlashAttnFwdSm80INS1_25CollectiveMainloopFwdSm80ILi8ELi1ELb0EN4cute5tupleIJNS5_1CILi128EEENS7_ILi64EEENS7_ILi192EEEEEELi192ENS_6half_tEfNS_4arch4Sm80ELb0ELb0ELb1ELb1ELb0ELb1ELb1ELb1EEENS1_21CollectiveEpilogueFwdINS6_IJS8_SA_S9_EEENS6_IJNS7_ILi1EEESI_SI_EEESC_SE_Li256ELb1ELb1ELb1ELb0EEENS1_36VarlenDynamicPersistentTileSchedulerILi128ELi64ELi256ELi256ELb1ELb1ELb0ELb0ELb1ELb1EEEEEEEEEvNT_6ParamsE --------------------------
	.section	.nv.shared._ZN7cutlass13device_kernelIN5flash19enable_sm80_to_sm89INS1_16FlashAttnFwdSm80INS1_25CollectiveMainloopFwdSm80ILi8ELi1ELb0EN4cute5tupleIJNS5_1CILi128EEENS7_ILi64EEENS7_ILi192EEEEEELi192ENS_6half_tEfNS_4arch4Sm80ELb0ELb0ELb1ELb1ELb0ELb1ELb1ELb1EEENS1_21CollectiveEpilogueFwdINS6_IJS8_SA_S9_EEENS6_IJNS7_ILi1EEESI_SI_EEESC_SE_Li256ELb1ELb1ELb1ELb0EEENS1_36VarlenDynamicPersistentTileSchedulerILi128ELi64ELi256ELi256ELb1ELb1ELb0ELb0ELb1ELb1EEEEEEEEEvNT_6ParamsE,"aw",@nobits
	.sectionflags	@""
	.align	16


//--------------------- .nv.shared._ZN7cutlass13device_kernelIN5flash19enable_sm80_to_sm89INS1_16FlashAttnFwdSm80INS1_25CollectiveMainloopFwdSm80ILi8ELi1ELb0EN4cute5tupleIJNS5_1CILi128EEENS7_ILi64EEENS7_ILi192EEEEEELi192ENS_6half_tEfNS_4arch4Sm80ELb0ELb1ELb1ELb0ELb0ELb0ELb1ELb1EEENS1_21CollectiveEpilogueFwdINS6_IJS8_SA_S9_EEENS6_IJNS7_ILi1EEESI_SI_EEESC_SE_Li256ELb0ELb1ELb1ELb0EEENS1_19SingleTileSchedulerILb0ELb1ELb1ELi128EEEEEEEEEvNT_6ParamsE --------------------------
	.section	.nv.shared._ZN7cutlass13device_kernelIN5flash19enable_sm80_to_sm89INS1_16FlashAttnFwdSm80INS1_25CollectiveMainloopFwdSm80ILi8ELi1ELb0EN4cute5tupleIJNS5_1CILi128EEENS7_ILi64EEENS7_ILi192EEEEEELi192ENS_6half_tEfNS_4arch4Sm80ELb0ELb1ELb1ELb0ELb0ELb0ELb1ELb1EEENS1_21CollectiveEpilogueFwdINS6_IJS8_SA_S9_EEENS6_IJNS7_ILi1EEESI_SI_EEESC_SE_Li256ELb0ELb1ELb1ELb0EEENS1_19SingleTileSchedulerILb0ELb1ELb1ELi128EEEEEEEEEvNT_6ParamsE,"aw",@nobits
	.sectionflags	@""
	.align	16


//--------------------- .nv.shared._ZN7cutlass13device_kernelIN5flash19enable_sm80_to_sm89INS1_16FlashAttnFwdSm80INS1_25CollectiveMainloopFwdSm80ILi8ELi1ELb0EN4cute5tupleIJNS5_1CILi128EEENS7_ILi64EEENS7_ILi192EEEEEELi192ENS_6half_tEfNS_4arch4Sm80ELb0ELb1ELb1ELb1ELb0ELb0ELb1ELb1EEENS1_21CollectiveEpilogueFwdINS6_IJS8_SA_S9_EEENS6_IJNS7_ILi1EEESI_SI_EEESC_SE_Li256ELb1ELb1ELb1ELb0EEENS1_36VarlenDynamicPersistentTileSchedulerILi128ELi64ELi256ELi256ELb1ELb1ELb0ELb1ELb0ELb1EEEEEEEEEvNT_6ParamsE --------------------------
	.section	.nv.shared._ZN7cutlass13device_kernelIN5flash19enable_sm80_to_sm89INS1_16FlashAttnFwdSm80INS1_25CollectiveMainloopFwdSm80ILi8ELi1ELb0EN4cute5tupleIJNS5_1CILi128EEENS7_ILi64EEENS7_ILi192EEEEEELi192ENS_6half_tEfNS_4arch4Sm80ELb0ELb1ELb1ELb1ELb0ELb0ELb1ELb1EEENS1_21CollectiveEpilogueFwdINS6_IJS8_SA_S9_EEENS6_IJNS7_ILi1EEESI_SI_EEESC_SE_Li256ELb1ELb1ELb1ELb0EEENS1_36VarlenDynamicPersistentTileSchedulerILi128ELi64ELi256ELi256ELb1ELb1ELb0ELb1ELb0ELb1EEEEEEEEEvNT_6ParamsE,"aw",@nobits
	.sectionflags	@""
	.align	16


//--------------------- .nv.shared._ZN7cutlass13device_kernelIN5flash19enable_sm80_to_sm89INS1_16FlashAttnFwdSm80INS1_25CollectiveMainloopFwdSm80ILi8ELi1ELb0EN4cute5tupleIJNS5_1CILi128EEENS7_ILi64EEENS7_ILi192EEEEEELi192ENS_6half_tEfNS_4arch4Sm80ELb0ELb1ELb1ELb1ELb0ELb1ELb1ELb1EEENS1_21CollectiveEpilogueFwdINS6_IJS8_SA_S9_EEENS6_IJNS7_ILi1EEESI_SI_EEESC_SE_Li256ELb1ELb1ELb1ELb0EEENS1_36VarlenDynamicPersistentTileSchedulerILi128ELi64ELi256ELi256ELb1ELb1ELb0ELb1ELb0ELb1EEEEEEEEEvNT_6ParamsE --------------------------
	.section	.nv.shared._ZN7cutlass13device_kernelIN5flash19enable_sm80_to_sm89INS1_16FlashAttnFwdSm80INS1_25CollectiveMainloopFwdSm80ILi8ELi1ELb0EN4cute5tupleIJNS5_1CILi128EEENS7_ILi64EEENS7_ILi192EEEEEELi192ENS_6half_tEfNS_4arch4Sm80ELb0ELb1ELb1ELb1ELb0ELb1ELb1ELb1EEENS1_21CollectiveEpilogueFwdINS6_IJS8_SA_S9_EEENS6_IJNS7_ILi1EEESI_SI_EEESC_SE_Li256ELb1ELb1ELb1ELb0EEENS1_36VarlenDynamicPersistentTileSchedulerILi128ELi64ELi256ELi256ELb1ELb1ELb0ELb1ELb0ELb1EEEEEEEEEvNT_6ParamsE,"aw",@nobits
	.sectionflags	@""
	.align	16


//--------------------- .nv.shared._ZN7cutlass13device_kernelIN5flash19enable_sm80_to_sm89INS1_16FlashAttnFwdSm80INS1_25CollectiveMainloopFwdSm80ILi8ELi1ELb1EN4cute5tupleIJNS5_1CILi128EEENS7_ILi96EEENS7_ILi192EEEEEELi192ENS_6half_tEfNS_4arch4Sm80ELb1ELb0ELb1ELb0ELb0ELb0ELb1ELb1EEENS1_21CollectiveEpilogueFwdINS6_IJS8_SA_S9_EEENS6_IJNS7_ILi1EEESI_SI_EEESC_SE_Li256ELb0ELb1ELb1ELb0EEENS1_30DynamicPersistentTileSchedulerILi256ELi256ELb1ELb1ELb0EEEEEEEEEvNT_6ParamsE --------------------------
	.section	.nv.shared._ZN7cutlass13device_kernelIN5flash19enable_sm80_to_sm89INS1_16FlashAttnFwdSm80INS1_25CollectiveMainloopFwdSm80ILi8ELi1ELb1EN4cute5tupleIJNS5_1CILi128EEENS7_ILi96EEENS7_ILi192EEEEEELi192ENS_6half_tEfNS_4arch4Sm80ELb1ELb0ELb1ELb0ELb0ELb0ELb1ELb1EEENS1_21CollectiveEpilogueFwdINS6_IJS8_SA_S9_EEENS6_IJNS7_ILi1EEESI_SI_EEESC_SE_Li256ELb0ELb1ELb1ELb0EEENS1_30DynamicPersistentTileSchedulerILi256ELi256ELb1ELb1ELb0EEEEEEEEEvNT_6ParamsE,"aw",@nobits
	.sectionflags	@""
	.align	16


//--------------------- .nv.shared._ZN7cutlass13device_kernelIN5flash19enable_sm80_to_sm89INS1_16FlashAttnFwdSm80INS1_25CollectiveMainloopFwdSm80ILi8ELi1ELb0EN4cute5tupleIJNS5_1CILi128EEENS7_ILi64EEENS7_ILi192EEEEEELi192ENS_6half_tEfNS_4arch4Sm80ELb1ELb0ELb1ELb1ELb0ELb0ELb1ELb1EEENS1_21CollectiveEpilogueFwdINS6_IJS8_SA_S9_EEENS6_IJNS7_ILi1EEESI_SI_EEESC_SE_Li256ELb1ELb1ELb1ELb0EEENS1_36VarlenDynamicPersistentTileSchedulerILi128ELi64ELi256ELi256ELb1ELb1ELb0ELb1ELb1ELb1EEEEEEEEEvNT_6ParamsE --------------------------
	.section	.nv.shared._ZN7cutlass13device_kernelIN5flash19enable_sm80_to_sm89INS1_16FlashAttnFwdSm80INS1_25CollectiveMainloopFwdSm80ILi8ELi1ELb0EN4cute5tupleIJNS5_1CILi128EEENS7_ILi64EEENS7_ILi192EEEEEELi192ENS_6half_tEfNS_4arch4Sm80ELb1ELb0ELb1ELb1ELb0ELb0ELb1ELb1EEENS1_21CollectiveEpilogueFwdINS6_IJS8_SA_S9_EEENS6_IJNS7_ILi1EEESI_SI_EEESC_SE_Li256ELb1ELb1ELb1ELb0EEENS1_36VarlenDynamicPersistentTileSchedulerILi128ELi64ELi256ELi256ELb1ELb1ELb0ELb1ELb1ELb1EEEEEEEEEvNT_6ParamsE,"aw",@nobits
	.sectionflags	@""
	.align	16


//--------------------- .nv.shared._ZN7cutlass13device_kernelIN5flash19enable_sm80_to_sm89INS1_16FlashAttnFwdSm80INS1_25CollectiveMainloopFwdSm80ILi8ELi1ELb0EN4cute5tupleIJNS5_1CILi128EEENS7_ILi64EEENS7_ILi192EEEEEELi192ENS_6half_tEfNS_4arch4Sm80ELb1ELb0ELb1ELb1ELb0ELb1ELb1ELb1EEENS1_21CollectiveEpilogueFwdINS6_IJS8_SA_S9_EEENS6_IJNS7_ILi1EEESI_SI_EEESC_SE_Li256ELb1ELb1ELb1ELb0EEENS1_36VarlenDynamicPersistentTileSchedulerILi128ELi64ELi256ELi256ELb1ELb1ELb0ELb1ELb1ELb1EEEEEEEEEvNT_6ParamsE --------------------------
	.section	.nv.shared._ZN7cutlass13device_kernelIN5flash19enable_sm80_to_sm89INS1_16FlashAttnFwdSm80INS1_25CollectiveMainloopFwdSm80ILi8ELi1ELb0EN4cute5tupleIJNS5_1CILi128EEENS7_ILi64EEENS7_ILi192EEEEEELi192ENS_6half_tEfNS_4arch4Sm80ELb1ELb0ELb1ELb1ELb0ELb1ELb1ELb1EEENS1_21CollectiveEpilogueFwdINS6_IJS8_SA_S9_EEENS6_IJNS7_ILi1EEESI_SI_EEESC_SE_Li256ELb1ELb1ELb1ELb0EEENS1_36VarlenDynamicPersistentTileSchedulerILi128ELi64ELi256ELi256ELb1ELb1ELb0ELb1ELb1ELb1EEEEEEEEEvNT_6ParamsE,"aw",@nobits
	.sectionflags	@""
	.align	16


//--------------------- .nv.shared._ZN7cutlass13device_kernelIN5flash19enable_sm80_to_sm89INS1_16FlashAttnFwdSm80INS1_25CollectiveMainloopFwdSm80ILi8ELi2ELb1EN4cute5tupleIJNS5_1CILi128EEENS7_ILi96EEENS7_ILi192EEEEEELi192ENS_6half_tEfNS_4arch4Sm80ELb0ELb0ELb1ELb0ELb0ELb0ELb1ELb1EEENS1_21CollectiveEpilogueFwdINS6_IJS8_SA_S9_EEENS6_IJNS7_ILi1EEESI_SI_EEESC_SE_Li256ELb0ELb1ELb1ELb0EEENS1_19SingleTileSchedulerILb0ELb1ELb1ELi128EEEEEEEEEvNT_6ParamsE --------------------------
	.section	.nv.shared._ZN7cutlass13device_kernelIN5flash19enable_sm80_to_sm89INS1_16FlashAttnFwdSm80INS1_25CollectiveMainloopFwdSm80ILi8ELi2ELb1EN4cute5tupleIJNS5_1CILi128EEENS7_ILi96EEENS7_ILi192EEEEEELi192ENS_6half_tEfNS_4arch4Sm80ELb0ELb0ELb1ELb0ELb0ELb0ELb1ELb1EEENS1_21CollectiveEpilogueFwdINS6_IJS8_SA_S9_EEENS6_IJNS7_ILi1EEESI_SI_EEESC_SE_Li256ELb0ELb1ELb1ELb0EEENS1_19SingleTileSchedulerILb0ELb1ELb1ELi128EEEEEEEEEvNT_6ParamsE,"aw",@nobits
	.sectionflags	@""
	.align	16


//--------------------- .nv.shared._ZN7cutlass13device_kernelIN5flash19enable_sm80_to_sm89INS1_16FlashAttnFwdSm80INS1_25CollectiveMainloopFwdSm80ILi8ELi2ELb0EN4cute5tupleIJNS5_1CILi128EEENS7_ILi64EEENS7_ILi192EEEEEELi192ENS_6half_tEfNS_4arch4Sm80ELb0ELb0ELb1ELb1ELb0ELb0ELb1ELb1EEENS1_21CollectiveEpilogueFwdINS6_IJS8_SA_S9_EEENS6_IJNS7_ILi1EEESI_SI_EEESC_SE_Li256ELb1ELb1ELb1ELb0EEENS1_36VarlenDynamicPersistentTileSchedulerILi128ELi64ELi256ELi256ELb1ELb1ELb0ELb0ELb1ELb1EEEEEEEEEvNT_6ParamsE --------------------------
	.section	.nv.shared._ZN7cutlass13device_kernelIN5flash19enable_sm80_to_sm89INS1_16FlashAttnFwdSm80INS1_25CollectiveMainloopFwdSm80ILi8ELi2ELb0EN4cute5tupleIJNS5_1CILi128EEENS7_ILi64EEENS7_ILi192EEEEEELi192ENS_6half_tEfNS_4arch4Sm80ELb0ELb0ELb1ELb1ELb0ELb0ELb1ELb1EEENS1_21CollectiveEpilogueFwdINS6_IJS8_SA_S9_EEENS6_IJNS7_ILi1EEESI_SI_EEESC_SE_Li256ELb1ELb1ELb1ELb0EEENS1_36VarlenDynamicPersistentTileSchedulerILi128ELi64ELi256ELi256ELb1ELb1ELb0ELb0ELb1ELb1EEEEEEEEEvNT_6ParamsE,"aw",@nobits
	.sectionflags	@""
	.align	16


//--------------------- .nv.shared._ZN7cutlass13device_kernelIN5flash19enable_sm80_to_sm89INS1_16FlashAttnFwdSm80INS1_25CollectiveMainloopFwdSm80ILi8ELi2ELb0EN4cute5tupleIJNS5_1CILi128EEENS7_ILi64EEENS7_ILi192EEEEEELi192ENS_6half_tEfNS_4arch4Sm80ELb0ELb0ELb1ELb1ELb0ELb1ELb1ELb1EEENS1_21CollectiveEpilogueFwdINS6_IJS8_SA_S9_EEENS6_IJNS7_ILi1EEESI_SI_EEESC_SE_Li256ELb1ELb1ELb1ELb0EEENS1_36VarlenDynamicPersistentTileSchedulerILi128ELi64ELi256ELi256ELb1ELb1ELb0ELb0ELb1ELb1EEEEEEEEEvNT_6ParamsE --------------------------
	.section	.nv.shared._ZN7cutlass13device_kernelIN5flash19enable_sm80_to_sm89INS1_16FlashAttnFwdSm80INS1_25CollectiveMainloopFwdSm80ILi8ELi2ELb0EN4cute5tupleIJNS5_1CILi128EEENS7_ILi64EEENS7_ILi192EEEEEELi192ENS_6half_tEfNS_4arch4Sm80ELb0ELb0ELb1ELb1ELb0ELb1ELb1ELb1EEENS1_21CollectiveEpilogueFwdINS6_IJS8_SA_S9_EEENS6_IJNS7_ILi1EEESI_SI_EEESC_SE_Li256ELb1ELb1ELb1ELb0EEENS1_36VarlenDynamicPersistentTileSchedulerILi128ELi64ELi256ELi256ELb1ELb1ELb0ELb0ELb1ELb1EEEEEEEEEvNT_6ParamsE,"aw",@nobits
	.sectionflags	@""
	.align	16


//--------------------- .nv.shared._ZN7cutlass13device_kernelIN5flash19enable_sm80_to_sm89INS1_16FlashAttnFwdSm80INS1_25CollectiveMainloopFwdSm80ILi8ELi2ELb0EN4cute5tupleIJNS5_1CILi128EEENS7_ILi64EEENS7_ILi192EEEEEELi192ENS_6half_tEfNS_4arch4Sm80ELb0ELb1ELb1ELb0ELb0ELb0ELb1ELb1EEENS1_21CollectiveEpilogueFwdINS6_IJS8_SA_S9_EEENS6_IJNS7_ILi1EEESI_SI_EEESC_SE_Li256ELb0ELb1ELb1ELb0EEENS1_19SingleTileSchedulerILb0ELb1ELb1ELi128EEEEEEEEEvNT_6ParamsE --------------------------
	.section	.nv.shared._ZN7cutlass13device_kernelIN5flash19enable_sm80_to_sm89INS1_16FlashAttnFwdSm80INS1_25CollectiveMainloopFwdSm80ILi8ELi2ELb0EN4cute5tupleIJNS5_1CILi128EEENS7_ILi64EEENS7_ILi192EEEEEELi192ENS_6half_tEfNS_4arch4Sm80ELb0ELb1ELb1ELb0ELb0ELb0ELb1ELb1EEENS1_21CollectiveEpilogueFwdINS6_IJS8_SA_S9_EEENS6_IJNS7_ILi1EEESI_SI_EEESC_SE_Li256ELb0ELb1ELb1ELb0EEENS1_19SingleTileSchedulerILb0ELb1ELb1ELi128EEEEEEEEEvNT_6ParamsE,"aw",@nobits
	.sectionflags	@""
	.align	16


//--------------------- .nv.shared._ZN7cutlass13device_kernelIN5flash19enable_sm80_to_sm89INS1_16FlashAttnFwdSm80INS1_25CollectiveMainloopFwdSm80ILi8ELi2ELb0EN4cute5tupleIJNS5_1CILi128EEENS7_ILi64EEENS7_ILi192EEEEEELi192ENS_6half_tEfNS_4arch4Sm80ELb0ELb1ELb1ELb1ELb0ELb0ELb1ELb1EEENS1_21CollectiveEpilogueFwdINS6_IJS8_SA_S9_EEENS6_IJNS7_ILi1EEESI_SI_EEESC_SE_Li256ELb1ELb1ELb1ELb0EEENS1_36VarlenDynamicPersistentTileSchedulerILi128ELi64ELi256ELi256ELb1ELb1ELb0ELb1ELb0ELb1EEEEEEEEEvNT_6ParamsE --------------------------
	.section	.nv.shared._ZN7cutlass13device_kernelIN5flash19enable_sm80_to_sm89INS1_16FlashAttnFwdSm80INS1_25CollectiveMainloopFwdSm80ILi8ELi2ELb0EN4cute5tupleIJNS5_1CILi128EEENS7_ILi64EEENS7_ILi192EEEEEELi192ENS_6half_tEfNS_4arch4Sm80ELb0ELb1ELb1ELb1ELb0ELb0ELb1ELb1EEENS1_21CollectiveEpilogueFwdINS6_IJS8_SA_S9_EEENS6_IJNS7_ILi1EEESI_SI_EEESC_SE_Li256ELb1ELb1ELb1ELb0EEENS1_36VarlenDynamicPersistentTileSchedulerILi128ELi64ELi256ELi256ELb1ELb1ELb0ELb1ELb0ELb1EEEEEEEEEvNT_6ParamsE,"aw",@nobits
	.sectionflags	@""
	.align	16


//--------------------- .nv.shared._ZN7cutlass13device_kernelIN5flash19enable_sm80_to_sm89INS1_16FlashAttnFwdSm80INS1_25CollectiveMainloopFwdSm80ILi8ELi2ELb0EN4cute5tupleIJNS5_1CILi128EEENS7_ILi64EEENS7_ILi192EEEEEELi192ENS_6half_tEfNS_4arch4Sm80ELb0ELb1ELb1ELb1ELb0ELb1ELb1ELb1EEENS1_21CollectiveEpilogueFwdINS6_IJS8_SA_S9_EEENS6_IJNS7_ILi1EEESI_SI_EEESC_SE_Li256ELb1ELb1ELb1ELb0EEENS1_36VarlenDynamicPersistentTileSchedulerILi128ELi64ELi256ELi256ELb1ELb1ELb0ELb1ELb0ELb1EEEEEEEEEvNT_6ParamsE --------------------------
	.section	.nv.shared._ZN7cutlass13device_kernelIN5flash19enable_sm80_to_sm89INS1_16FlashAttnFwdSm80INS1_25CollectiveMainloopFwdSm80ILi8ELi2ELb0EN4cute5tupleIJNS5_1CILi128EEENS7_ILi64EEENS7_ILi192EEEEEELi192ENS_6half_tEfNS_4arch4Sm80ELb0ELb1ELb1ELb1ELb0ELb1ELb1ELb1EEENS1_21CollectiveEpilogueFwdINS6_IJS8_SA_S9_EEENS6_IJNS7_ILi1EEESI_SI_EEESC_SE_Li256ELb1ELb1ELb1ELb0EEENS1_36VarlenDynamicPersistentTileSchedulerILi128ELi64ELi256ELi256ELb1ELb1ELb0ELb1ELb0ELb1EEEEEEEEEvNT_6ParamsE,"aw",@nobits
	.sectionflags	@""
	.align	16


//--------------------- .nv.shared._ZN7cutlass13device_kernelIN5flash19enable_sm80_to_sm89INS1_16FlashAttnFwdSm80INS1_25CollectiveMainloopFwdSm80ILi8ELi2ELb1EN4cute5tupleIJNS5_1CILi128EEENS7_ILi96EEENS7_ILi192EEEEEELi192ENS_6half_tEfNS_4arch4Sm80ELb1ELb0ELb1ELb0ELb0ELb0ELb1ELb1EEENS1_21CollectiveEpilogueFwdINS6_IJS8_SA_S9_EEENS6_IJNS7_ILi1EEESI_SI_EEESC_SE_Li256ELb0ELb1ELb1ELb0EEENS1_30DynamicPersistentTileSchedulerILi256ELi256ELb1ELb1ELb0EEEEEEEEEvNT_6ParamsE --------------------------
	.section	.nv.shared._ZN7cutlass13device_kernelIN5flash19enable_sm80_to_sm89INS1_16FlashAttnFwdSm80INS1_25CollectiveMainloopFwdSm80ILi8ELi2ELb1EN4cute5tupleIJNS5_1CILi128EEENS7_ILi96EEENS7_ILi192EEEEEELi192ENS_6half_tEfNS_4arch4Sm80ELb1ELb0ELb1ELb0ELb0ELb0ELb1ELb1EEENS1_21CollectiveEpilogueFwdINS6_IJS8_SA_S9_EEENS6_IJNS7_ILi1EEESI_SI_EEESC_SE_Li256ELb0ELb1ELb1ELb0EEENS1_30DynamicPersistentTileSchedulerILi256ELi256ELb1ELb1ELb0EEEEEEEEEvNT_6ParamsE,"aw",@nobits
	.sectionflags	@""
	.align	16


//--------------------- .nv.shared._ZN7cutlass13device_kernelIN5flash19enable_sm80_to_sm89INS1_16FlashAttnFwdSm80INS1_25CollectiveMainloopFwdSm80ILi8ELi2ELb0EN4cute5tupleIJNS5_1CILi128EEENS7_ILi64EEENS7_ILi192EEEEEELi192ENS_6half_tEfNS_4arch4Sm80ELb1ELb0ELb1ELb1ELb0ELb0ELb1ELb1EEENS1_21CollectiveEpilogueFwdINS6_IJS8_SA_S9_EEENS6_IJNS7_ILi1EEESI_SI_EEESC_SE_Li256ELb1ELb1ELb1ELb0EEENS1_36VarlenDynamicPersistentTileSchedulerILi128ELi64ELi256ELi256ELb1ELb1ELb0ELb1ELb1ELb1EEEEEEEEEvNT_6ParamsE --------------------------
	.section	.nv.shared._ZN7cutlass13device_kernelIN5flash19enable_sm80_to_sm89INS1_16FlashAttnFwdSm80INS1_25CollectiveMainloopFwdSm80ILi8ELi2ELb0EN4cute5tupleIJNS5_1CILi128EEENS7_ILi64EEENS7_ILi192EEEEEELi192ENS_6half_tEfNS_4arch4Sm80ELb1ELb0ELb1ELb1ELb0ELb0ELb1ELb1EEENS1_21CollectiveEpilogueFwdINS6_IJS8_SA_S9_EEENS6_IJNS7_ILi1EEESI_SI_EEESC_SE_Li256ELb1ELb1ELb1ELb0EEENS1_36VarlenDynamicPersistentTileSchedulerILi128ELi64ELi256ELi256ELb1ELb1ELb0ELb1ELb1ELb1EEEEEEEEEvNT_6ParamsE,"aw",@nobits
	.sectionflags	@""
	.align	16


//--------------------- .nv.shared._ZN7cutlass13device_kernelIN5flash19enable_sm80_to_sm89INS1_16FlashAttnFwdSm80INS1_25CollectiveMainloopFwdSm80ILi8ELi2ELb0EN4cute5tupleIJNS5_1CILi128EEENS7_ILi64EEENS7_ILi192EEEEEELi192ENS_6half_tEfNS_4arch4Sm80ELb1ELb0ELb1ELb1ELb0ELb1ELb1ELb1EEENS1_21CollectiveEpilogueFwdINS6_IJS8_SA_S9_EEENS6_IJNS7_ILi1EEESI_SI_EEESC_SE_Li256ELb1ELb1ELb1ELb0EEENS1_36VarlenDynamicPersistentTileSchedulerILi128ELi64ELi256ELi256ELb1ELb1ELb0ELb1ELb1ELb1EEEEEEEEEvNT_6ParamsE --------------------------
	.section	.nv.shared._ZN7cutlass13device_kernelIN5flash19enable_sm80_to_sm89INS1_16FlashAttnFwdSm80INS1_25CollectiveMainloopFwdSm80ILi8ELi2ELb0EN4cute5tupleIJNS5_1CILi128EEENS7_ILi64EEENS7_ILi192EEEEEELi192ENS_6half_tEfNS_4arch4Sm80ELb1ELb0ELb1ELb1ELb0ELb1ELb1ELb1EEENS1_21CollectiveEpilogueFwdINS6_IJS8_SA_S9_EEENS6_IJNS7_ILi1EEESI_SI_EEESC_SE_Li256ELb1ELb1ELb1ELb0EEENS1_36VarlenDynamicPersistentTileSchedulerILi128ELi64ELi256ELi256ELb1ELb1ELb0ELb1ELb1ELb1EEEEEEEEEvNT_6ParamsE,"aw",@nobits
	.sectionflags	@""
	.align	16
